	.target	sm_90a

	.elftype	@"ET_EXEC"


//--------------------- .note.nv.tkinfo           --------------------------
	.section	.note.nv.tkinfo,"",@"SHT_NOTE"
	.sectionflags	@"SHF_NOTE_NV_TKINFO"
	.tkinfo
        /*0018*/ 	.word	0x00000002
        /*0030*/ 	.string	""
        /*0030*/ 	.string	"ptxas"
        /*0030*/ 	.string	"Cuda compilation tools, release 13.0, V13.0.88"
        /*0030*/ 	.string	"Build cuda_13.0.r13.0/compiler.36424714_0"
        /*0030*/ 	.string	"-arch sm_90a -m 64 "



//--------------------- .note.nv.cuinfo           --------------------------
	.section	.note.nv.cuinfo,"",@"SHT_NOTE"
	.sectionflags	@"SHF_NOTE_NV_CUINFO"
        /*0018*/ 	.short	0x0002
        /*001a*/ 	.short	0x005a
        /*001c*/ 	.short	0x0082
	.zero		2


//--------------------- .nv.info                  --------------------------
	.section	.nv.info,"",@"SHT_CUDA_INFO"
	.align	4


	//----- nvinfo : EIATTR_REGCOUNT
	.align		4
        /*0000*/ 	.byte	0x04, 0x2f
        /*0002*/ 	.short	(.L_21 - .L_20)
	.align		4
.L_20:
        /*0004*/ 	.word	index@(_ZN7cutlass13device_kernelIN5flash11enable_sm90INS1_16FlashAttnFwdSm90INS1_25CollectiveMainloopFwdSm90ILi2EN4cute5tupleIJNS5_1CILi1EEES8_S8_EEENS6_IJNS7_ILi128EEENS7_ILi96EEENS7_ILi64EEEEEELi256ENS_6half_tEfNS_4arch4Sm90ELb1ELb0ELb1ELb1ELb0ELb1ELb1ELb1ELb0ELb1ELb0ELb0EEENS1_21CollectiveEpilogueFwdINS6_IJSA_NS7_ILi256EEESB_EEES9_SE_SG_Li256ELb1ELb1ELb0ELb0EEENS1_36VarlenDynamicPersistentTileSchedulerILi128ELi96ELi256ELi128ELb0ELb1ELb1ELb1ELb1ELb1EEEEEEEEEvNT_6ParamsE)
        /*0008*/ 	.word	0x000000a8


	//----- nvinfo : EIATTR_FRAME_SIZE
	.align		4
.L_21:
        /*000c*/ 	.byte	0x04, 0x11
        /*000e*/ 	.short	(.L_23 - .L_22)
	.align		4
.L_22:
        /*0010*/ 	.word	index@(_ZN7cutlass13device_kernelIN5flash11enable_sm90INS1_16FlashAttnFwdSm90INS1_25CollectiveMainloopFwdSm90ILi2EN4cute5tupleIJNS5_1CILi1EEES8_S8_EEENS6_IJNS7_ILi128EEENS7_ILi96EEENS7_ILi64EEEEEELi256ENS_6half_tEfNS_4arch4Sm90ELb1ELb0ELb1ELb1ELb0ELb1ELb1ELb1ELb0ELb1ELb0ELb0EEENS1_21CollectiveEpilogueFwdINS6_IJSA_NS7_ILi256EEESB_EEES9_SE_SG_Li256ELb1ELb1ELb0ELb0EEENS1_36VarlenDynamicPersistentTileSchedulerILi128ELi96ELi256ELi128ELb0ELb1ELb1ELb1ELb1ELb1EEEEEEEEEvNT_6ParamsE)
        /*0014*/ 	.word	0x000000b8


	//----- nvinfo : EIATTR_REGCOUNT
	.align		4
.L_23:
        /*0018*/ 	.byte	0x04, 0x2f
        /*001a*/ 	.short	(.L_25 - .L_24)
	.align		4
.L_24:
        /*001c*/ 	.word	index@(_ZN7cutlass13device_kernelIN5flash11enable_sm90INS1_16FlashAttnFwdSm90INS1_25CollectiveMainloopFwdSm90ILi2EN4cute5tupleIJNS5_1CILi1EEES8_S8_EEENS6_IJNS7_ILi128EEENS7_ILi96EEENS7_ILi64EEEEEELi256ENS_6half_tEfNS_4arch4Sm90ELb1ELb0ELb1ELb1ELb0ELb0ELb1ELb1ELb0ELb1ELb0ELb0EEENS1_21CollectiveEpilogueFwdINS6_IJSA_NS7_ILi256EEESB_EEES9_SE_SG_Li256ELb1ELb1ELb0ELb0EEENS1_36VarlenDynamicPersistentTileSchedulerILi128ELi96ELi256ELi128ELb0ELb1ELb1ELb1ELb1ELb1EEEEEEEEEvNT_6ParamsE)
        /*0020*/ 	.word	0x000000a8


	//----- nvinfo : EIATTR_FRAME_SIZE
	.align		4
.L_25:
        /*0024*/ 	.byte	0x04, 0x11
        /*0026*/ 	.short	(.L_27 - .L_26)
	.align		4
.L_26:
        /*0028*/ 	.word	index@(_ZN7cutlass13device_kernelIN5flash11enable_sm90INS1_16FlashAttnFwdSm90INS1_25CollectiveMainloopFwdSm90ILi2EN4cute5tupleIJNS5_1CILi1EEES8_S8_EEENS6_IJNS7_ILi128EEENS7_ILi96EEENS7_ILi64EEEEEELi256ENS_6half_tEfNS_4arch4Sm90ELb1ELb0ELb1ELb1ELb0ELb0ELb1ELb1ELb0ELb1ELb0ELb0EEENS1_21CollectiveEpilogueFwdINS6_IJSA_NS7_ILi256EEESB_EEES9_SE_SG_Li256ELb1ELb1ELb0ELb0EEENS1_36VarlenDynamicPersistentTileSchedulerILi128ELi96ELi256ELi128ELb0ELb1ELb1ELb1ELb1ELb1EEEEEEEEEvNT_6ParamsE)
        /*002c*/ 	.word	0x00000070


	//----- nvinfo : EIATTR_REGCOUNT
	.align		4
.L_27:
        /*0030*/ 	.byte	0x04, 0x2f
        /*0032*/ 	.short	(.L_29 - .L_28)
	.align		4
.L_28:
        /*0034*/ 	.word	index@(_ZN7cutlass13device_kernelIN5flash11enable_sm90INS1_16FlashAttnFwdSm90INS1_25CollectiveMainloopFwdSm90ILi2EN4cute5tupleIJNS5_1CILi1EEES8_S8_EEENS6_IJNS7_ILi128EEENS7_ILi96EEENS7_ILi64EEEEEELi256ENS_6half_tEfNS_4arch4Sm90ELb1ELb0ELb1ELb1ELb0ELb1ELb0ELb1ELb0ELb1ELb0ELb0EEENS1_21CollectiveEpilogueFwdINS6_IJSA_NS7_ILi256EEESB_EEES9_SE_SG_Li256ELb1ELb1ELb0ELb0EEENS1_36VarlenDynamicPersistentTileSchedulerILi128ELi96ELi256ELi128ELb0ELb1ELb1ELb1ELb1ELb1EEEEEEEEEvNT_6ParamsE)
        /*0038*/ 	.word	0x000000a8


	//----- nvinfo : EIATTR_FRAME_SIZE
	.align		4
.L_29:
        /*003c*/ 	.byte	0x04, 0x11
        /*003e*/ 	.short	(.L_31 - .L_30)
	.align		4
.L_30:
        /*0040*/ 	.word	index@(_ZN7cutlass13device_kernelIN5flash11enable_sm90INS1_16FlashAttnFwdSm90INS1_25CollectiveMainloopFwdSm90ILi2EN4cute5tupleIJNS5_1CILi1EEES8_S8_EEENS6_IJNS7_ILi128EEENS7_ILi96EEENS7_ILi64EEEEEELi256ENS_6half_tEfNS_4arch4Sm90ELb1ELb0ELb1ELb1ELb0ELb1ELb0ELb1ELb0ELb1ELb0ELb0EEENS1_21CollectiveEpilogueFwdINS6_IJSA_NS7_ILi256EEESB_EEES9_SE_SG_Li256ELb1ELb1ELb0ELb0EEENS1_36VarlenDynamicPersistentTileSchedulerILi128ELi96ELi256ELi128ELb0ELb1ELb1ELb1ELb1ELb1EEEEEEEEEvNT_6ParamsE)
        /*0044*/ 	.word	0x00000060


	//----- nvinfo : EIATTR_REGCOUNT
	.align		4
.L_31:
        /*0048*/ 	.byte	0x04, 0x2f
        /*004a*/ 	.short	(.L_33 - .L_32)
	.align		4
.L_32:
        /*004c*/ 	.word	index@(_ZN7cutlass13device_kernelIN5flash11enable_sm90INS1_16FlashAttnFwdSm90INS1_25CollectiveMainloopFwdSm90ILi2EN4cute5tupleIJNS5_1CILi1EEES8_S8_EEENS6_IJNS7_ILi128EEENS7_ILi96EEENS7_ILi64EEEEEELi256ENS_6half_tEfNS_4arch4Sm90ELb1ELb0ELb1ELb1ELb0ELb0ELb0ELb1ELb0ELb1ELb0ELb0EEENS1_21CollectiveEpilogueFwdINS6_IJSA_NS7_ILi256EEESB_EEES9_SE_SG_Li256ELb1ELb1ELb0ELb0EEENS1_36VarlenDynamicPersistentTileSchedulerILi128ELi96ELi256ELi128ELb0ELb1ELb1ELb1ELb1ELb1EEEEEEEEEvNT_6ParamsE)
        /*0050*/ 	.word	0x000000a8


	//----- nvinfo : EIATTR_FRAME_SIZE
	.align		4
.L_33:
        /*0054*/ 	.byte	0x04, 0x11
        /*0056*/ 	.short	(.L_35 - .L_34)
	.align		4
.L_34:
        /*0058*/ 	.word	index@(_ZN7cutlass13device_kernelIN5flash11enable_sm90INS1_16FlashAttnFwdSm90INS1_25CollectiveMainloopFwdSm90ILi2EN4cute5tupleIJNS5_1CILi1EEES8_S8_EEENS6_IJNS7_ILi128EEENS7_ILi96EEENS7_ILi64EEEEEELi256ENS_6half_tEfNS_4arch4Sm90ELb1ELb0ELb1ELb1ELb0ELb0ELb0ELb1ELb0ELb1ELb0ELb0EEENS1_21CollectiveEpilogueFwdINS6_IJSA_NS7_ILi256EEESB_EEES9_SE_SG_Li256ELb1ELb1ELb0ELb0EEENS1_36VarlenDynamicPersistentTileSchedulerILi128ELi96ELi256ELi128ELb0ELb1ELb1ELb1ELb1ELb1EEEEEEEEEvNT_6ParamsE)
        /*005c*/ 	.word	0x00000058


	//----- nvinfo : EIATTR_REGCOUNT
	.align		4
.L_35:
        /*0060*/ 	.byte	0x04, 0x2f
        /*0062*/ 	.short	(.L_37 - .L_36)
	.align		4
.L_36:
        /*0064*/ 	.word	index@(_ZN7cutlass13device_kernelIN5flash11enable_sm90INS1_16FlashAttnFwdSm90INS1_25CollectiveMainloopFwdSm90ILi2EN4cute5tupleIJNS5_1CILi1EEES8_S8_EEENS6_IJNS7_ILi128EEENS7_ILi96EEENS7_ILi64EEEEEELi256ENS_6half_tEfNS_4arch4Sm90ELb1ELb0ELb1ELb0ELb0ELb0ELb1ELb1ELb0ELb1ELb0ELb0EEENS1_21CollectiveEpilogueFwdINS6_IJSA_NS7_ILi256EEESB_EEES9_SE_SG_Li256ELb0ELb1ELb0ELb0EEENS1_30DynamicPersistentTileSchedulerILi256ELi128ELb0ELb1ELb1EEEEEEEEEvNT_6ParamsE)
        /*0068*/ 	.word	0x000000a8


	//----- nvinfo : EIATTR_FRAME_SIZE
	.align		4
.L_37:
        /*006c*/ 	.byte	0x04, 0x11
        /*006e*/ 	.short	(.L_39 - .L_38)
	.align		4
.L_38:
        /*0070*/ 	.word	index@(_ZN7cutlass13device_kernelIN5flash11enable_sm90INS1_16FlashAttnFwdSm90INS1_25CollectiveMainloopFwdSm90ILi2EN4cute5tupleIJNS5_1CILi1EEES8_S8_EEENS6_IJNS7_ILi128EEENS7_ILi96EEENS7_ILi64EEEEEELi256ENS_6half_tEfNS_4arch4Sm90ELb1ELb0ELb1ELb0ELb0ELb0ELb1ELb1ELb0ELb1ELb0ELb0EEENS1_21CollectiveEpilogueFwdINS6_IJSA_NS7_ILi256EEESB_EEES9_SE_SG_Li256ELb0ELb1ELb0ELb0EEENS1_30DynamicPersistentTileSchedulerILi256ELi128ELb0ELb1ELb1EEEEEEEEEvNT_6ParamsE)
        /*0074*/ 	.word	0x00000050


	//----- nvinfo : EIATTR_REGCOUNT
	.align		4
.L_39:
        /*0078*/ 	.byte	0x04, 0x2f
        /*007a*/ 	.short	(.L_41 - .L_40)
	.align		4
.L_40:
        /*007c*/ 	.word	index@(_ZN7cutlass13device_kernelIN5flash11enable_sm90INS1_16FlashAttnFwdSm90INS1_25CollectiveMainloopFwdSm90ILi2EN4cute5tupleIJNS5_1CILi1EEES8_S8_EEENS6_IJNS7_ILi128EEENS7_ILi96EEENS7_ILi64EEEEEELi256ENS_6half_tEfNS_4arch4Sm90ELb1ELb0ELb1ELb0ELb0ELb0ELb0ELb1ELb0ELb1ELb0ELb0EEENS1_21CollectiveEpilogueFwdINS6_IJSA_NS7_ILi256EEESB_EEES9_SE_SG_Li256ELb0ELb1ELb0ELb0EEENS1_30DynamicPersistentTileSchedulerILi256ELi128ELb0ELb1ELb1EEEEEEEEEvNT_6ParamsE)
        /*0080*/ 	.word	0x000000a8


	//----- nvinfo : EIATTR_FRAME_SIZE
	.align		4
.L_41:
        /*0084*/ 	.byte	0x04, 0x11
        /*0086*/ 	.short	(.L_43 - .L_42)
	.align		4
.L_42:
        /*0088*/ 	.word	index@(_ZN7cutlass13device_kernelIN5flash11enable_sm90INS1_16FlashAttnFwdSm90INS1_25CollectiveMainloopFwdSm90ILi2EN4cute5tupleIJNS5_1CILi1EEES8_S8_EEENS6_IJNS7_ILi128EEENS7_ILi96EEENS7_ILi64EEEEEELi256ENS_6half_tEfNS_4arch4Sm90ELb1ELb0ELb1ELb0ELb0ELb0ELb0ELb1ELb0ELb1ELb0ELb0EEENS1_21CollectiveEpilogueFwdINS6_IJSA_NS7_ILi256EEESB_EEES9_SE_SG_Li256ELb0ELb1ELb0ELb0EEENS1_30DynamicPersistentTileSchedulerILi256ELi128ELb0ELb1ELb1EEEEEEEEEvNT_6ParamsE)
        /*008c*/ 	.word	0x00000028


	//----- nvinfo : EIATTR_REGCOUNT
	.align		4
.L_43:
        /*0090*/ 	.byte	0x04, 0x2f
        /*0092*/ 	.short	(.L_45 - .L_44)
	.align		4
.L_44:
        /*0094*/ 	.word	index@(_ZN7cutlass13device_kernelIN5flash11enable_sm90INS1_16FlashAttnFwdSm90INS1_25CollectiveMainloopFwdSm90ILi2EN4cute5tupleIJNS5_1CILi1EEES8_S8_EEENS6_IJNS7_ILi128EEENS7_ILi96EEENS7_ILi64EEEEEELi256ENS_6half_tEfNS_4arch4Sm90ELb0ELb1ELb1ELb1ELb0ELb1ELb1ELb1ELb0ELb1ELb0ELb0EEENS1_21CollectiveEpilogueFwdINS6_IJSA_NS7_ILi256EEESB_EEES9_SE_SG_Li256ELb1ELb1ELb0ELb0EEENS1_36VarlenDynamicPersistentTileSchedulerILi128ELi96ELi256ELi128ELb0ELb1ELb1ELb1ELb0ELb1EEEEEEEEEvNT_6ParamsE)
        /*0098*/ 	.word	0x000000a8


	//----- nvinfo : EIATTR_FRAME_SIZE
	.align		4
.L_45:
        /*009c*/ 	.byte	0x04, 0x11
        /*009e*/ 	.short	(.L_47 - .L_46)
	.align		4
.L_46:
        /*00a0*/ 	.word	index@($_ZN7cutlass13device_kernelIN5flash11enable_sm90INS1_16FlashAttnFwdSm90INS1_25CollectiveMainloopFwdSm90ILi2EN4cute5tupleIJNS5_1CILi1EEES8_S8_EEENS6_IJNS7_ILi128EEENS7_ILi96EEENS7_ILi64EEEEEELi256ENS_6half_tEfNS_4arch4Sm90ELb0ELb1ELb1ELb1ELb0ELb1ELb1ELb1ELb0ELb1ELb0ELb0EEENS1_21CollectiveEpilogueFwdINS6_IJSA_NS7_ILi256EEESB_EEES9_SE_SG_Li256ELb1ELb1ELb0ELb0EEENS1_36VarlenDynamicPersistentTileSchedulerILi128ELi96ELi256ELi128ELb0ELb1ELb1ELb1ELb0ELb1EEEEEEEEEvNT_6ParamsE$_ZZN5flash25CollectiveMainloopFwdSm90ILi2EN4cute5tupleIJNS1_1CILi1EEES4_S4_EEENS2_IJNS3_ILi128EEENS3_ILi96EEENS3_ILi64EEEEEELi256EN7cutlass6half_tEfNSA_4arch4Sm90ELb0ELb1ELb1ELb1ELb0ELb1ELb1ELb1ELb0ELb1ELb0ELb0EE3mmaINS_16FlashAttnFwdSm90ISE_NS_21CollectiveEpilogueFwdINS2_IJS6_NS3_ILi256EEES7_EEES5_SB_SD_Li256ELb1ELb1ELb0ELb0EEENS_36VarlenDynamicPersistentTileSchedulerILi128ELi96ELi256ELi128ELb0ELb1ELb1ELb1ELb0ELb1EEEE13SharedStorageENS1_6TensorINS1_11ArrayEngineIfLm128EEENS1_6LayoutINS2_IJNS2_IJNS3_ILi2EEEST_NS3_ILi32EEEEEES4_S4_EEENS2_IJNS2_IJS4_ST_NS3_ILi4EEEEEENS3_ILi0EEESZ_EEEEEEENS_7SoftmaxILi2ELi0EEEEEbRKNSE_6ParamsENSA_25PipelineTmaAsyncNoClusterILi2ENSA_16PipelineTmaAsyncILi2EEEEES1B_RNSA_13PipelineStateILj2EEERT0_RT1_iRiRKNS_16SeqlenInfoQKNewKILb1ELb1EEENS2_IJiiiiEEERT_ENKUliT_T0_T1_E_clIZSF_ISO_S12_S14_EbS17_S1B_S1B_S1E_S1G_S1I_iS1J_S1N_S1O_S1Q_EUlRS1R_iE0_NS3_ILb1EEES1Y_EEDaiS1R_S1S_S1T_)
        /*00a4*/ 	.word	0x000004f0


	//----- nvinfo : EIATTR_FRAME_SIZE
	.align		4
.L_47:
        /*00a8*/ 	.byte	0x04, 0x11
        /*00aa*/ 	.short	(.L_49 - .L_48)
	.align		4
.L_48:
        /*00ac*/ 	.word	index@(_ZN7cutlass13device_kernelIN5flash11enable_sm90INS1_16FlashAttnFwdSm90INS1_25CollectiveMainloopFwdSm90ILi2EN4cute5tupleIJNS5_1CILi1EEES8_S8_EEENS6_IJNS7_ILi128EEENS7_ILi96EEENS7_ILi64EEEEEELi256ENS_6half_tEfNS_4arch4Sm90ELb0ELb1ELb1ELb1ELb0ELb1ELb1ELb1ELb0ELb1ELb0ELb0EEENS1_21CollectiveEpilogueFwdINS6_IJSA_NS7_ILi256EEESB_EEES9_SE_SG_Li256ELb1ELb1ELb0ELb0EEENS1_36VarlenDynamicPersistentTileSchedulerILi128ELi96ELi256ELi128ELb0ELb1ELb1ELb1ELb0ELb1EEEEEEEEEvNT_6ParamsE)
        /*00b0*/ 	.word	0x000004f0


	//----- nvinfo : EIATTR_REGCOUNT
	.align		4
.L_49:
        /*00b4*/ 	.byte	0x04, 0x2f
        /*00b6*/ 	.short	(.L_51 - .L_50)
	.align		4
.L_50:
        /*00b8*/ 	.word	index@(_ZN7cutlass13device_kernelIN5flash11enable_sm90INS1_16FlashAttnFwdSm90INS1_25CollectiveMainloopFwdSm90ILi2EN4cute5tupleIJNS5_1CILi1EEES8_S8_EEENS6_IJNS7_ILi128EEENS7_ILi96EEENS7_ILi64EEEEEELi256ENS_6half_tEfNS_4arch4Sm90ELb0ELb1ELb1ELb1ELb0ELb0ELb1ELb1ELb0ELb1ELb0ELb0EEENS1_21CollectiveEpilogueFwdINS6_IJSA_NS7_ILi256EEESB_EEES9_SE_SG_Li256ELb1ELb1ELb0ELb0EEENS1_36VarlenDynamicPersistentTileSchedulerILi128ELi96ELi256ELi128ELb0ELb1ELb1ELb1ELb0ELb1EEEEEEEEEvNT_6ParamsE)
        /*00bc*/ 	.word	0x000000a8


	//----- nvinfo : EIATTR_FRAME_SIZE
	.align		4
.L_51:
        /*00c0*/ 	.byte	0x04, 0x11
        /*00c2*/ 	.short	(.L_53 - .L_52)
	.align		4
.L_52:
        /*00c4*/ 	.word	index@($_ZN7cutlass13device_kernelIN5flash11enable_sm90INS1_16FlashAttnFwdSm90INS1_25CollectiveMainloopFwdSm90ILi2EN4cute5tupleIJNS5_1CILi1EEES8_S8_EEENS6_IJNS7_ILi128EEENS7_ILi96EEENS7_ILi64EEEEEELi256ENS_6half_tEfNS_4arch4Sm90ELb0ELb1ELb1ELb1ELb0ELb0ELb1ELb1ELb0ELb1ELb0ELb0EEENS1_21CollectiveEpilogueFwdINS6_IJSA_NS7_ILi256EEESB_EEES9_SE_SG_Li256ELb1ELb1ELb0ELb0EEENS1_36VarlenDynamicPersistentTileSchedulerILi128ELi96ELi256ELi128ELb0ELb1ELb1ELb1ELb0ELb1EEEEEEEEEvNT_6ParamsE$_ZZN5flash25CollectiveMainloopFwdSm90ILi2EN4cute5tupleIJNS1_1CILi1EEES4_S4_EEENS2_IJNS3_ILi128EEENS3_ILi96EEENS3_ILi64EEEEEELi256EN7cutlass6half_tEfNSA_4arch4Sm90ELb0ELb1ELb1ELb1ELb0ELb0ELb1ELb1ELb0ELb1ELb0ELb0EE3mmaINS_16FlashAttnFwdSm90ISE_NS_21CollectiveEpilogueFwdINS2_IJS6_NS3_ILi256EEES7_EEES5_SB_SD_Li256ELb1ELb1ELb0ELb0EEENS_36VarlenDynamicPersistentTileSchedulerILi128ELi96ELi256ELi128ELb0ELb1ELb1ELb1ELb0ELb1EEEE13SharedStorageENS1_6TensorINS1_11ArrayEngineIfLm128EEENS1_6LayoutINS2_IJNS2_IJNS3_ILi2EEEST_NS3_ILi32EEEEEES4_S4_EEENS2_IJNS2_IJS4_ST_NS3_ILi4EEEEEENS3_ILi0EEESZ_EEEEEEENS_7SoftmaxILi2ELi0EEEEEbRKNSE_6ParamsENSA_25PipelineTmaAsyncNoClusterILi2ENSA_16PipelineTmaAsyncILi2EEEEES1B_RNSA_13PipelineStateILj2EEERT0_RT1_iRiRKNS_16SeqlenInfoQKNewKILb1ELb0EEENS2_IJiiiiEEERT_ENKUliT_T0_T1_E_clIZSF_ISO_S12_S14_EbS17_S1B_S1B_S1E_S1G_S1I_iS1J_S1N_S1O_S1Q_EUlRS1R_iE1_NS3_ILb0EEENS3_ILb1EEEEEDaiS1R_S1S_S1T_)
        /*00c8*/ 	.word	0x000004e0


	//----- nvinfo : EIATTR_FRAME_SIZE
	.align		4
.L_53:
        /*00cc*/ 	.byte	0x04, 0x11
        /*00ce*/ 	.short	(.L_55 - .L_54)
	.align		4
.L_54:
        /*00d0*/ 	.word	index@(_ZN7cutlass13device_kernelIN5flash11enable_sm90INS1_16FlashAttnFwdSm90INS1_25CollectiveMainloopFwdSm90ILi2EN4cute5tupleIJNS5_1CILi1EEES8_S8_EEENS6_IJNS7_ILi128EEENS7_ILi96EEENS7_ILi64EEEEEELi256ENS_6half_tEfNS_4arch4Sm90ELb0ELb1ELb1ELb1ELb0ELb0ELb1ELb1ELb0ELb1ELb0ELb0EEENS1_21CollectiveEpilogueFwdINS6_IJSA_NS7_ILi256EEESB_EEES9_SE_SG_Li256ELb1ELb1ELb0ELb0EEENS1_36VarlenDynamicPersistentTileSchedulerILi128ELi96ELi256ELi128ELb0ELb1ELb1ELb1ELb0ELb1EEEEEEEEEvNT_6ParamsE)
        /*00d4*/ 	.word	0x000004e0


	//----- nvinfo : EIATTR_REGCOUNT
	.align		4
.L_55:
        /*00d8*/ 	.byte	0x04, 0x2f
        /*00da*/ 	.short	(.L_57 - .L_56)
	.align		4
.L_56:
        /*00dc*/ 	.word	index@(_ZN7cutlass13device_kernelIN5flash11enable_sm90INS1_16FlashAttnFwdSm90INS1_25CollectiveMainloopFwdSm90ILi2EN4cute5tupleIJNS5_1CILi1EEES8_S8_EEENS6_IJNS7_ILi128EEENS7_ILi96EEENS7_ILi64EEEEEELi256ENS_6half_tEfNS_4arch4Sm90ELb0ELb1ELb1ELb1ELb0ELb1ELb0ELb1ELb0ELb1ELb0ELb0EEENS1_21CollectiveEpilogueFwdINS6_IJSA_NS7_ILi256EEESB_EEES9_SE_SG_Li256ELb1ELb1ELb0ELb0EEENS1_36VarlenDynamicPersistentTileSchedulerILi128ELi96ELi256ELi128ELb0ELb1ELb1ELb1ELb0ELb1EEEEEEEEEvNT_6ParamsE)
        /*00e0*/ 	.word	0x000000a8


	//----- nvinfo : EIATTR_FRAME_SIZE
	.align		4
.L_57:
        /*00e4*/ 	.byte	0x04, 0x11
        /*00e6*/ 	.short	(.L_59 - .L_58)
	.align		4
.L_58:
        /*00e8*/ 	.word	index@(_ZN7cutlass13device_kernelIN5flash11enable_sm90INS1_16FlashAttnFwdSm90INS1_25CollectiveMainloopFwdSm90ILi2EN4cute5tupleIJNS5_1CILi1EEES8_S8_EEENS6_IJNS7_ILi128EEENS7_ILi96EEENS7_ILi64EEEEEELi256ENS_6half_tEfNS_4arch4Sm90ELb0ELb1ELb1ELb1ELb0ELb1ELb0ELb1ELb0ELb1ELb0ELb0EEENS1_21CollectiveEpilogueFwdINS6_IJSA_NS7_ILi256EEESB_EEES9_SE_SG_Li256ELb1ELb1ELb0ELb0EEENS1_36VarlenDynamicPersistentTileSchedulerILi128ELi96ELi256ELi128ELb0ELb1ELb1ELb1ELb0ELb1EEEEEEEEEvNT_6ParamsE)
        /*00ec*/ 	.word	0x00000058


	//----- nvinfo : EIATTR_REGCOUNT
	.align		4
.L_59:
        /*00f0*/ 	.byte	0x04, 0x2f
        /*00f2*/ 	.short	(.L_61 - .L_60)
	.align		4
.L_60:
        /*00f4*/ 	.word	index@(_ZN7cutlass13device_kernelIN5flash11enable_sm90INS1_16FlashAttnFwdSm90INS1_25CollectiveMainloopFwdSm90ILi2EN4cute5tupleIJNS5_1CILi1EEES8_S8_EEENS6_IJNS7_ILi128EEENS7_ILi96EEENS7_ILi64EEEEEELi256ENS_6half_tEfNS_4arch4Sm90ELb0ELb1ELb1ELb1ELb0ELb0ELb0ELb1ELb0ELb1ELb0ELb0EEENS1_21CollectiveEpilogueFwdINS6_IJSA_NS7_ILi256EEESB_EEES9_SE_SG_Li256ELb1ELb1ELb0ELb0EEENS1_36VarlenDynamicPersistentTileSchedulerILi128ELi96ELi256ELi128ELb0ELb1ELb1ELb1ELb0ELb1EEEEEEEEEvNT_6ParamsE)
        /*00f8*/ 	.word	0x000000a8


	//----- nvinfo : EIATTR_FRAME_SIZE
	.align		4
.L_61:
        /*00fc*/ 	.byte	0x04, 0x11
        /*00fe*/ 	.short	(.L_63 - .L_62)
	.align		4
.L_62:
        /*0100*/ 	.word	index@(_ZN7cutlass13device_kernelIN5flash11enable_sm90INS1_16FlashAttnFwdSm90INS1_25CollectiveMainloopFwdSm90ILi2EN4cute5tupleIJNS5_1CILi1EEES8_S8_EEENS6_IJNS7_ILi128EEENS7_ILi96EEENS7_ILi64EEEEEELi256ENS_6half_tEfNS_4arch4Sm90ELb0ELb1ELb1ELb1ELb0ELb0ELb0ELb1ELb0ELb1ELb0ELb0EEENS1_21CollectiveEpilogueFwdINS6_IJSA_NS7_ILi256EEESB_EEES9_SE_SG_Li256ELb1ELb1ELb0ELb0EEENS1_36VarlenDynamicPersistentTileSchedulerILi128ELi96ELi256ELi128ELb0ELb1ELb1ELb1ELb0ELb1EEEEEEEEEvNT_6ParamsE)
        /*0104*/ 	.word	0x00000048


	//----- nvinfo : EIATTR_REGCOUNT
	.align		4
.L_63:
        /*0108*/ 	.byte	0x04, 0x2f
        /*010a*/ 	.short	(.L_65 - .L_64)
	.align		4
.L_64:
        /*010c*/ 	.word	index@(_ZN7cutlass13device_kernelIN5flash11enable_sm90INS1_16FlashAttnFwdSm90INS1_25CollectiveMainloopFwdSm90ILi2EN4cute5tupleIJNS5_1CILi1EEES8_S8_EEENS6_IJNS7_ILi128EEENS7_ILi96EEENS7_ILi64EEEEEELi256ENS_6half_tEfNS_4arch4Sm90ELb0ELb1ELb1ELb0ELb0ELb0ELb1ELb1ELb0ELb1ELb0ELb0EEENS1_21CollectiveEpilogueFwdINS6_IJSA_NS7_ILi256EEESB_EEES9_SE_SG_Li256ELb0ELb1ELb0ELb0EEENS1_30DynamicPersistentTileSchedulerILi256ELi128ELb0ELb1ELb1EEEEEEEEEvNT_6ParamsE)
        /*0110*/ 	.word	0x000000a8


	//----- nvinfo : EIATTR_FRAME_SIZE
	.align		4
.L_65:
        /*0114*/ 	.byte	0x04, 0x11
        /*0116*/ 	.short	(.L_67 - .L_66)
	.align		4
.L_66:
        /*0118*/ 	.word	index@($_ZN7cutlass13device_kernelIN5flash11enable_sm90INS1_16FlashAttnFwdSm90INS1_25CollectiveMainloopFwdSm90ILi2EN4cute5tupleIJNS5_1CILi1EEES8_S8_EEENS6_IJNS7_ILi128EEENS7_ILi96EEENS7_ILi64EEEEEELi256ENS_6half_tEfNS_4arch4Sm90ELb0ELb1ELb1ELb0ELb0ELb0ELb1ELb1ELb0ELb1ELb0ELb0EEENS1_21CollectiveEpilogueFwdINS6_IJSA_NS7_ILi256EEESB_EEES9_SE_SG_Li256ELb0ELb1ELb0ELb0EEENS1_30DynamicPersistentTileSchedulerILi256ELi128ELb0ELb1ELb1EEEEEEEEEvNT_6ParamsE$_ZZN5flash25CollectiveMainloopFwdSm90ILi2EN4cute5tupleIJNS1_1CILi1EEES4_S4_EEENS2_IJNS3_ILi128EEENS3_ILi96EEENS3_ILi64EEEEEELi256EN7cutlass6half_tEfNSA_4arch4Sm90ELb0ELb1ELb1ELb0ELb0ELb0ELb1ELb1ELb0ELb1ELb0ELb0EE3mmaINS_16FlashAttnFwdSm90ISE_NS_21CollectiveEpilogueFwdINS2_IJS6_NS3_ILi256EEES7_EEES5_SB_SD_Li256ELb0ELb1ELb0ELb0EEENS_30DynamicPersistentTileSchedulerILi256ELi128ELb0ELb1ELb1EEEE13SharedStorageENS1_6TensorINS1_11ArrayEngineIfLm128EEENS1_6LayoutINS2_IJNS2_IJNS3_ILi2EEEST_NS3_ILi32EEEEEES4_S4_EEENS2_IJNS2_IJS4_ST_NS3_ILi4EEEEEENS3_ILi0EEESZ_EEEEEEENS_7SoftmaxILi2ELi0EEEEEbRKNSE_6ParamsENSA_25PipelineTmaAsyncNoClusterILi2ENSA_16PipelineTmaAsyncILi2EEEEES1B_RNSA_13PipelineStateILj2EEERT0_RT1_iRiRKNS_16SeqlenInfoQKNewKILb0ELb0EEENS2_IJiiiiEEERT_ENKUliT_T0_T1_E_clIZSF_ISO_S12_S14_EbS17_S1B_S1B_S1E_S1G_S1I_iS1J_S1N_S1O_S1Q_EUlRS1R_iE1_NS3_ILb0EEENS3_ILb1EEEEEDaiS1R_S1S_S1T_)
        /*011c*/ 	.word	0x000004c0


	//----- nvinfo : EIATTR_FRAME_SIZE
	.align		4
.L_67:
        /*0120*/ 	.byte	0x04, 0x11
        /*0122*/ 	.short	(.L_69 - .L_68)
	.align		4
.L_68:
        /*0124*/ 	.word	index@(_ZN7cutlass13device_kernelIN5flash11enable_sm90INS1_16FlashAttnFwdSm90INS1_25CollectiveMainloopFwdSm90ILi2EN4cute5tupleIJNS5_1CILi1EEES8_S8_EEENS6_IJNS7_ILi128EEENS7_ILi96EEENS7_ILi64EEEEEELi256ENS_6half_tEfNS_4arch4Sm90ELb0ELb1ELb1ELb0ELb0ELb0ELb1ELb1ELb0ELb1ELb0ELb0EEENS1_21CollectiveEpilogueFwdINS6_IJSA_NS7_ILi256EEESB_EEES9_SE_SG_Li256ELb0ELb1ELb0ELb0EEENS1_30DynamicPersistentTileSchedulerILi256ELi128ELb0ELb1ELb1EEEEEEEEEvNT_6ParamsE)
        /*0128*/ 	.word	0x000004c0


	//----- nvinfo : EIATTR_REGCOUNT
	.align		4
.L_69:
        /*012c*/ 	.byte	0x04, 0x2f
        /*012e*/ 	.short	(.L_71 - .L_70)
	.align		4
.L_70:
        /*0130*/ 	.word	index@(_ZN7cutlass13device_kernelIN5flash11enable_sm90INS1_16FlashAttnFwdSm90INS1_25CollectiveMainloopFwdSm90ILi2EN4cute5tupleIJNS5_1CILi1EEES8_S8_EEENS6_IJNS7_ILi128EEENS7_ILi96EEENS7_ILi64EEEEEELi256ENS_6half_tEfNS_4arch4Sm90ELb0ELb1ELb1ELb0ELb0ELb0ELb0ELb1ELb0ELb1ELb0ELb0EEENS1_21CollectiveEpilogueFwdINS6_IJSA_NS7_ILi256EEESB_EEES9_SE_SG_Li256ELb0ELb1ELb0ELb0EEENS1_30DynamicPersistentTileSchedulerILi256ELi128ELb0ELb1ELb1EEEEEEEEEvNT_6ParamsE)
        /*0134*/ 	.word	0x000000a8


	//----- nvinfo : EIATTR_FRAME_SIZE
	.align		4
.L_71:
        /*0138*/ 	.byte	0x04, 0x11
        /*013a*/ 	.short	(.L_73 - .L_72)
	.align		4
.L_72:
        /*013c*/ 	.word	index@(_ZN7cutlass13device_kernelIN5flash11enable_sm90INS1_16FlashAttnFwdSm90INS1_25CollectiveMainloopFwdSm90ILi2EN4cute5tupleIJNS5_1CILi1EEES8_S8_EEENS6_IJNS7_ILi128EEENS7_ILi96EEENS7_ILi64EEEEEELi256ENS_6half_tEfNS_4arch4Sm90ELb0ELb1ELb1ELb0ELb0ELb0ELb0ELb1ELb0ELb1ELb0ELb0EEENS1_21CollectiveEpilogueFwdINS6_IJSA_NS7_ILi256EEESB_EEES9_SE_SG_Li256ELb0ELb1ELb0ELb0EEENS1_30DynamicPersistentTileSchedulerILi256ELi128ELb0ELb1ELb1EEEEEEEEEvNT_6ParamsE)
        /*0140*/ 	.word	0x00000020


	//----- nvinfo : EIATTR_REGCOUNT
	.align		4
.L_73:
        /*0144*/ 	.byte	0x04, 0x2f
        /*0146*/ 	.short	(.L_75 - .L_74)
	.align		4
.L_74:
        /*0148*/ 	.word	index@(_ZN7cutlass13device_kernelIN5flash11enable_sm90INS1_16FlashAttnFwdSm90INS1_25CollectiveMainloopFwdSm90ILi2EN4cute5tupleIJNS5_1CILi1EEES8_S8_EEENS6_IJNS7_ILi128EEENS7_ILi96EEENS7_ILi64EEEEEELi256ENS_6half_tEfNS_4arch4Sm90ELb0ELb0ELb1ELb1ELb0ELb1ELb1ELb1ELb0ELb1ELb0ELb0EEENS1_21CollectiveEpilogueFwdINS6_IJSA_NS7_ILi256EEESB_EEES9_SE_SG_Li256ELb1ELb1ELb0ELb0EEENS1_36VarlenDynamicPersistentTileSchedulerILi128ELi96ELi256ELi128ELb0ELb1ELb1ELb0ELb1ELb1EEEEEEEEEvNT_6ParamsE)
        /*014c*/ 	.word	0x000000a8


	//----- nvinfo : EIATTR_FRAME_SIZE
	.align		4
.L_75:
        /*0150*/ 	.byte	0x04, 0x11
        /*0152*/ 	.short	(.L_77 - .L_76)
	.align		4
.L_76:
        /*0154*/ 	.word	index@(_ZN7cutlass13device_kernelIN5flash11enable_sm90INS1_16FlashAttnFwdSm90INS1_25CollectiveMainloopFwdSm90ILi2EN4cute5tupleIJNS5_1CILi1EEES8_S8_EEENS6_IJNS7_ILi128EEENS7_ILi96EEENS7_ILi64EEEEEELi256ENS_6half_tEfNS_4arch4Sm90ELb0ELb0ELb1ELb1ELb0ELb1ELb1ELb1ELb0ELb1ELb0ELb0EEENS1_21CollectiveEpilogueFwdINS6_IJSA_NS7_ILi256EEESB_EEES9_SE_SG_Li256ELb1ELb1ELb0ELb0EEENS1_36VarlenDynamicPersistentTileSchedulerILi128ELi96ELi256ELi128ELb0ELb1ELb1ELb0ELb1ELb1EEEEEEEEEvNT_6ParamsE)
        /*0158*/ 	.word	0x00000098


	//----- nvinfo : EIATTR_REGCOUNT
	.align		4
.L_77:
        /*015c*/ 	.byte	0x04, 0x2f
        /*015e*/ 	.short	(.L_79 - .L_78)
	.align		4
.L_78:
        /*0160*/ 	.word	index@(_ZN7cutlass13device_kernelIN5flash11enable_sm90INS1_16FlashAttnFwdSm90INS1_25CollectiveMainloopFwdSm90ILi2EN4cute5tupleIJNS5_1CILi1EEES8_S8_EEENS6_IJNS7_ILi128EEENS7_ILi96EEENS7_ILi64EEEEEELi256ENS_6half_tEfNS_4arch4Sm90ELb0ELb0ELb1ELb1ELb0ELb0ELb1ELb1ELb0ELb1ELb0ELb0EEENS1_21CollectiveEpilogueFwdINS6_IJSA_NS7_ILi256EEESB_EEES9_SE_SG_Li256ELb1ELb1ELb0ELb0EEENS1_36VarlenDynamicPersistentTileSchedulerILi128ELi96ELi256ELi128ELb0ELb1ELb1ELb0ELb1ELb1EEEEEEEEEvNT_6ParamsE)
        /*0164*/ 	.word	0x000000a8


	//----- nvinfo : EIATTR_FRAME_SIZE
	.align		4
.L_79:
        /*0168*/ 	.byte	0x04, 0x11
        /*016a*/ 	.short	(.L_81 - .L_80)
	.align		4
.L_80:
        /*016c*/ 	.word	index@(_ZN7cutlass13device_kernelIN5flash11enable_sm90INS1_16FlashAttnFwdSm90INS1_25CollectiveMainloopFwdSm90ILi2EN4cute5tupleIJNS5_1CILi1EEES8_S8_EEENS6_IJNS7_ILi128EEENS7_ILi96EEENS7_ILi64EEEEEELi256ENS_6half_tEfNS_4arch4Sm90ELb0ELb0ELb1ELb1ELb0ELb0ELb1ELb1ELb0ELb1ELb0ELb0EEENS1_21CollectiveEpilogueFwdINS6_IJSA_NS7_ILi256EEESB_EEES9_SE_SG_Li256ELb1ELb1ELb0ELb0EEENS1_36VarlenDynamicPersistentTileSchedulerILi128ELi96ELi256ELi128ELb0ELb1ELb1ELb0ELb1ELb1EEEEEEEEEvNT_6ParamsE)
        /*0170*/ 	.word	0x00000078


	//----- nvinfo : EIATTR_REGCOUNT
	.align		4
.L_81:
        /*0174*/ 	.byte	0x04, 0x2f
        /*0176*/ 	.short	(.L_83 - .L_82)
	.align		4
.L_82:
        /*0178*/ 	.word	index@(_ZN7cutlass13device_kernelIN5flash11enable_sm90INS1_16FlashAttnFwdSm90INS1_25CollectiveMainloopFwdSm90ILi2EN4cute5tupleIJNS5_1CILi1EEES8_S8_EEENS6_IJNS7_ILi128EEENS7_ILi96EEENS7_ILi64EEEEEELi256ENS_6half_tEfNS_4arch4Sm90ELb0ELb0ELb1ELb1ELb0ELb1ELb0ELb1ELb0ELb1ELb0ELb0EEENS1_21CollectiveEpilogueFwdINS6_IJSA_NS7_ILi256EEESB_EEES9_SE_SG_Li256ELb1ELb1ELb0ELb0EEENS1_36VarlenDynamicPersistentTileSchedulerILi128ELi96ELi256ELi128ELb0ELb1ELb1ELb0ELb1ELb1EEEEEEEEEvNT_6ParamsE)
        /*017c*/ 	.word	0x000000a8


	//----- nvinfo : EIATTR_FRAME_SIZE
	.align		4
.L_83:
        /*0180*/ 	.byte	0x04, 0x11
        /*0182*/ 	.short	(.L_85 - .L_84)
	.align		4
.L_84:
        /*0184*/ 	.word	index@(_ZN7cutlass13device_kernelIN5flash11enable_sm90INS1_16FlashAttnFwdSm90INS1_25CollectiveMainloopFwdSm90ILi2EN4cute5tupleIJNS5_1CILi1EEES8_S8_EEENS6_IJNS7_ILi128EEENS7_ILi96EEENS7_ILi64EEEEEELi256ENS_6half_tEfNS_4arch4Sm90ELb0ELb0ELb1ELb1ELb0ELb1ELb0ELb1ELb0ELb1ELb0ELb0EEENS1_21CollectiveEpilogueFwdINS6_IJSA_NS7_ILi256EEESB_EEES9_SE_SG_Li256ELb1ELb1ELb0ELb0EEENS1_36VarlenDynamicPersistentTileSchedulerILi128ELi96ELi256ELi128ELb0ELb1ELb1ELb0ELb1ELb1EEEEEEEEEvNT_6ParamsE)
        /*0188*/ 	.word	0x00000068


	//----- nvinfo : EIATTR_REGCOUNT
	.align		4
.L_85:
        /*018c*/ 	.byte	0x04, 0x2f
        /*018e*/ 	.short	(.L_87 - .L_86)
	.align		4
.L_86:
        /*0190*/ 	.word	index@(_ZN7cutlass13device_kernelIN5flash11enable_sm90INS1_16FlashAttnFwdSm90INS1_25CollectiveMainloopFwdSm90ILi2EN4cute5tupleIJNS5_1CILi1EEES8_S8_EEENS6_IJNS7_ILi128EEENS7_ILi96EEENS7_ILi64EEEEEELi256ENS_6half_tEfNS_4arch4Sm90ELb0ELb0ELb1ELb1ELb0ELb0ELb0ELb1ELb0ELb1ELb0ELb0EEENS1_21CollectiveEpilogueFwdINS6_IJSA_NS7_ILi256EEESB_EEES9_SE_SG_Li256ELb1ELb1ELb0ELb0EEENS1_36VarlenDynamicPersistentTileSchedulerILi128ELi96ELi256ELi128ELb0ELb1ELb1ELb0ELb1ELb1EEEEEEEEEvNT_6ParamsE)
        /*0194*/ 	.word	0x000000a8


	//----- nvinfo : EIATTR_FRAME_SIZE
	.align		4
.L_87:
        /*0198*/ 	.byte	0x04, 0x11
        /*019a*/ 	.short	(.L_89 - .L_88)
	.align		4
.L_88:
        /*019c*/ 	.word	index@(_ZN7cutlass13device_kernelIN5flash11enable_sm90INS1_16FlashAttnFwdSm90INS1_25CollectiveMainloopFwdSm90ILi2EN4cute5tupleIJNS5_1CILi1EEES8_S8_EEENS6_IJNS7_ILi128EEENS7_ILi96EEENS7_ILi64EEEEEELi256ENS_6half_tEfNS_4arch4Sm90ELb0ELb0ELb1ELb1ELb0ELb0ELb0ELb1ELb0ELb1ELb0ELb0EEENS1_21CollectiveEpilogueFwdINS6_IJSA_NS7_ILi256EEESB_EEES9_SE_SG_Li256ELb1ELb1ELb0ELb0EEENS1_36VarlenDynamicPersistentTileSchedulerILi128ELi96ELi256ELi128ELb0ELb1ELb1ELb0ELb1ELb1EEEEEEEEEvNT_6ParamsE)
        /*01a0*/ 	.word	0x00000060


	//----- nvinfo : EIATTR_REGCOUNT
	.align		4
.L_89:
        /*01a4*/ 	.byte	0x04, 0x2f
        /*01a6*/ 	.short	(.L_91 - .L_90)
	.align		4
.L_90:
        /*01a8*/ 	.word	index@(_ZN7cutlass13device_kernelIN5flash11enable_sm90INS1_16FlashAttnFwdSm90INS1_25CollectiveMainloopFwdSm90ILi2EN4cute5tupleIJNS5_1CILi1EEES8_S8_EEENS6_IJNS7_ILi128EEENS7_ILi96EEENS7_ILi64EEEEEELi256ENS_6half_tEfNS_4arch4Sm90ELb0ELb0ELb1ELb0ELb0ELb0ELb1ELb1ELb0ELb1ELb0ELb0EEENS1_21CollectiveEpilogueFwdINS6_IJSA_NS7_ILi256EEESB_EEES9_SE_SG_Li256ELb0ELb1ELb0ELb0EEENS1_29StaticPersistentTileSchedulerILb0EEEEEEEEEvNT_6ParamsE)
        /*01ac*/ 	.word	0x000000a8


	//----- nvinfo : EIATTR_FRAME_SIZE
	.align		4
.L_91:
        /*01b0*/ 	.byte	0x04, 0x11
        /*01b2*/ 	.short	(.L_93 - .L_92)
	.align		4
.L_92:
        /*01b4*/ 	.word	index@(_ZN7cutlass13device_kernelIN5flash11enable_sm90INS1_16FlashAttnFwdSm90INS1_25CollectiveMainloopFwdSm90ILi2EN4cute5tupleIJNS5_1CILi1EEES8_S8_EEENS6_IJNS7_ILi128EEENS7_ILi96EEENS7_ILi64EEEEEELi256ENS_6half_tEfNS_4arch4Sm90ELb0ELb0ELb1ELb0ELb0ELb0ELb1ELb1ELb0ELb1ELb0ELb0EEENS1_21CollectiveEpilogueFwdINS6_IJSA_NS7_ILi256EEESB_EEES9_SE_SG_Li256ELb0ELb1ELb0ELb0EEENS1_29StaticPersistentTileSchedulerILb0EEEEEEEEEvNT_6ParamsE)
        /*01b8*/ 	.word	0x00000068


	//----- nvinfo : EIATTR_REGCOUNT
	.align		4
.L_93:
        /*01bc*/ 	.byte	0x04, 0x2f
        /*01be*/ 	.short	(.L_95 - .L_94)
	.align		4
.L_94:
        /*01c0*/ 	.word	index@(_ZN7cutlass13device_kernelIN5flash11enable_sm90INS1_16FlashAttnFwdSm90INS1_25CollectiveMainloopFwdSm90ILi2EN4cute5tupleIJNS5_1CILi1EEES8_S8_EEENS6_IJNS7_ILi128EEENS7_ILi96EEENS7_ILi64EEEEEELi256ENS_6half_tEfNS_4arch4Sm90ELb0ELb0ELb1ELb0ELb0ELb0ELb0ELb1ELb0ELb1ELb0ELb0EEENS1_21CollectiveEpilogueFwdINS6_IJSA_NS7_ILi256EEESB_EEES9_SE_SG_Li256ELb0ELb1ELb0ELb0EEENS1_29StaticPersistentTileSchedulerILb0EEEEEEEEEvNT_6ParamsE)
        /*01c4*/ 	.word	0x000000a8


	//----- nvinfo : EIATTR_FRAME_SIZE
	.align		4
.L_95:
        /*01c8*/ 	.byte	0x04, 0x11
        /*01ca*/ 	.short	(.L_97 - .L_96)
	.align		4
.L_96:
        /*01cc*/ 	.word	index@(_ZN7cutlass13device_kernelIN5flash11enable_sm90INS1_16FlashAttnFwdSm90INS1_25CollectiveMainloopFwdSm90ILi2EN4cute5tupleIJNS5_1CILi1EEES8_S8_EEENS6_IJNS7_ILi128EEENS7_ILi96EEENS7_ILi64EEEEEELi256ENS_6half_tEfNS_4arch4Sm90ELb0ELb0ELb1ELb0ELb0ELb0ELb0ELb1ELb0ELb1ELb0ELb0EEENS1_21CollectiveEpilogueFwdINS6_IJSA_NS7_ILi256EEESB_EEES9_SE_SG_Li256ELb0ELb1ELb0ELb0EEENS1_29StaticPersistentTileSchedulerILb0EEEEEEEEEvNT_6ParamsE)
        /*01d0*/ 	.word	0x00000038


	//----- nvinfo : EIATTR_MIN_STACK_SIZE
	.align		4
.L_97:
        /*01d4*/ 	.byte	0x04, 0x12
        /*01d6*/ 	.short	(.L_99 - .L_98)
	.align		4
.L_98:
        /*01d8*/ 	.word	index@(_ZN7cutlass13device_kernelIN5flash11enable_sm90INS1_16FlashAttnFwdSm90INS1_25CollectiveMainloopFwdSm90ILi2EN4cute5tupleIJNS5_1CILi1EEES8_S8_EEENS6_IJNS7_ILi128EEENS7_ILi96EEENS7_ILi64EEEEEELi256ENS_6half_tEfNS_4arch4Sm90ELb0ELb0ELb1ELb0ELb0ELb0ELb0ELb1ELb0ELb1ELb0ELb0EEENS1_21CollectiveEpilogueFwdINS6_IJSA_NS7_ILi256EEESB_EEES9_SE_SG_Li256ELb0ELb1ELb0ELb0EEENS1_29StaticPersistentTileSchedulerILb0EEEEEEEEEvNT_6ParamsE)
        /*01dc*/ 	.word	0x00000038


	//----- nvinfo : EIATTR_MIN_STACK_SIZE
	.align		4
.L_99:
        /*01e0*/ 	.byte	0x04, 0x12
        /*01e2*/ 	.short	(.L_101 - .L_100)
	.align		4
.L_100:
        /*01e4*/ 	.word	index@(_ZN7cutlass13device_kernelIN5flash11enable_sm90INS1_16FlashAttnFwdSm90INS1_25CollectiveMainloopFwdSm90ILi2EN4cute5tupleIJNS5_1CILi1EEES8_S8_EEENS6_IJNS7_ILi128EEENS7_ILi96EEENS7_ILi64EEEEEELi256ENS_6half_tEfNS_4arch4Sm90ELb0ELb0ELb1ELb0ELb0ELb0ELb1ELb1ELb0ELb1ELb0ELb0EEENS1_21CollectiveEpilogueFwdINS6_IJSA_NS7_ILi256EEESB_EEES9_SE_SG_Li256ELb0ELb1ELb0ELb0EEENS1_29StaticPersistentTileSchedulerILb0EEEEEEEEEvNT_6ParamsE)
        /*01e8*/ 	.word	0x00000068


	//----- nvinfo : EIATTR_MIN_STACK_SIZE
	.align		4
.L_101:
        /*01ec*/ 	.byte	0x04, 0x12
        /*01ee*/ 	.short	(.L_103 - .L_102)
	.align		4
.L_102:
        /*01f0*/ 	.word	index@(_ZN7cutlass13device_kernelIN5flash11enable_sm90INS1_16FlashAttnFwdSm90INS1_25CollectiveMainloopFwdSm90ILi2EN4cute5tupleIJNS5_1CILi1EEES8_S8_EEENS6_IJNS7_ILi128EEENS7_ILi96EEENS7_ILi64EEEEEELi256ENS_6half_tEfNS_4arch4Sm90ELb0ELb0ELb1ELb1ELb0ELb0ELb0ELb1ELb0ELb1ELb0ELb0EEENS1_21CollectiveEpilogueFwdINS6_IJSA_NS7_ILi256EEESB_EEES9_SE_SG_Li256ELb1ELb1ELb0ELb0EEENS1_36VarlenDynamicPersistentTileSchedulerILi128ELi96ELi256ELi128ELb0ELb1ELb1ELb0ELb1ELb1EEEEEEEEEvNT_6ParamsE)
        /*01f4*/ 	.word	0x00000060


	//----- nvinfo : EIATTR_MIN_STACK_SIZE
	.align		4
.L_103:
        /*01f8*/ 	.byte	0x04, 0x12
        /*01fa*/ 	.short	(.L_105 - .L_104)
	.align		4
.L_104:
        /*01fc*/ 	.word	index@(_ZN7cutlass13device_kernelIN5flash11enable_sm90INS1_16FlashAttnFwdSm90INS1_25CollectiveMainloopFwdSm90ILi2EN4cute5tupleIJNS5_1CILi1EEES8_S8_EEENS6_IJNS7_ILi128EEENS7_ILi96EEENS7_ILi64EEEEEELi256ENS_6half_tEfNS_4arch4Sm90ELb0ELb0ELb1ELb1ELb0ELb1ELb0ELb1ELb0ELb1ELb0ELb0EEENS1_21CollectiveEpilogueFwdINS6_IJSA_NS7_ILi256EEESB_EEES9_SE_SG_Li256ELb1ELb1ELb0ELb0EEENS1_36VarlenDynamicPersistentTileSchedulerILi128ELi96ELi256ELi128ELb0ELb1ELb1ELb0ELb1ELb1EEEEEEEEEvNT_6ParamsE)
        /*0200*/ 	.word	0x00000068


	//----- nvinfo : EIATTR_MIN_STACK_SIZE
	.align		4
.L_105:
        /*0204*/ 	.byte	0x04, 0x12
        /*0206*/ 	.short	(.L_107 - .L_106)
	.align		4
.L_106:
        /*0208*/ 	.word	index@(_ZN7cutlass13device_kernelIN5flash11enable_sm90INS1_16FlashAttnFwdSm90INS1_25CollectiveMainloopFwdSm90ILi2EN4cute5tupleIJNS5_1CILi1EEES8_S8_EEENS6_IJNS7_ILi128EEENS7_ILi96EEENS7_ILi64EEEEEELi256ENS_6half_tEfNS_4arch4Sm90ELb0ELb0ELb1ELb1ELb0ELb0ELb1ELb1ELb0ELb1ELb0ELb0EEENS1_21CollectiveEpilogueFwdINS6_IJSA_NS7_ILi256EEESB_EEES9_SE_SG_Li256ELb1ELb1ELb0ELb0EEENS1_36VarlenDynamicPersistentTileSchedulerILi128ELi96ELi256ELi128ELb0ELb1ELb1ELb0ELb1ELb1EEEEEEEEEvNT_6ParamsE)
        /*020c*/ 	.word	0x00000078


	//----- nvinfo : EIATTR_MIN_STACK_SIZE
	.align		4
.L_107:
        /*0210*/ 	.byte	0x04, 0x12
        /*0212*/ 	.short	(.L_109 - .L_108)
	.align		4
.L_108:
        /*0214*/ 	.word	index@(_ZN7cutlass13device_kernelIN5flash11enable_sm90INS1_16FlashAttnFwdSm90INS1_25CollectiveMainloopFwdSm90ILi2EN4cute5tupleIJNS5_1CILi1EEES8_S8_EEENS6_IJNS7_ILi128EEENS7_ILi96EEENS7_ILi64EEEEEELi256ENS_6half_tEfNS_4arch4Sm90ELb0ELb0ELb1ELb1ELb0ELb1ELb1ELb1ELb0ELb1ELb0ELb0EEENS1_21CollectiveEpilogueFwdINS6_IJSA_NS7_ILi256EEESB_EEES9_SE_SG_Li256ELb1ELb1ELb0ELb0EEENS1_36VarlenDynamicPersistentTileSchedulerILi128ELi96ELi256ELi128ELb0ELb1ELb1ELb0ELb1ELb1EEEEEEEEEvNT_6ParamsE)
        /*0218*/ 	.word	0x00000098


	//----- nvinfo : EIATTR_MIN_STACK_SIZE
	.align		4
.L_109:
        /*021c*/ 	.byte	0x04, 0x12
        /*021e*/ 	.short	(.L_111 - .L_110)
	.align		4
.L_110:
        /*0220*/ 	.word	index@(_ZN7cutlass13device_kernelIN5flash11enable_sm90INS1_16FlashAttnFwdSm90INS1_25CollectiveMainloopFwdSm90ILi2EN4cute5tupleIJNS5_1CILi1EEES8_S8_EEENS6_IJNS7_ILi128EEENS7_ILi96EEENS7_ILi64EEEEEELi256ENS_6half_tEfNS_4arch4Sm90ELb0ELb1ELb1ELb0ELb0ELb0ELb0ELb1ELb0ELb1ELb0ELb0EEENS1_21CollectiveEpilogueFwdINS6_IJSA_NS7_ILi256EEESB_EEES9_SE_SG_Li256ELb0ELb1ELb0ELb0EEENS1_30DynamicPersistentTileSchedulerILi256ELi128ELb0ELb1ELb1EEEEEEEEEvNT_6ParamsE)
        /*0224*/ 	.word	0x00000020


	//----- nvinfo : EIATTR_MIN_STACK_SIZE
	.align		4
.L_111:
        /*0228*/ 	.byte	0x04, 0x12
        /*022a*/ 	.short	(.L_113 - .L_112)
	.align		4
.L_112:
        /*022c*/ 	.word	index@(_ZN7cutlass13device_kernelIN5flash11enable_sm90INS1_16FlashAttnFwdSm90INS1_25CollectiveMainloopFwdSm90ILi2EN4cute5tupleIJNS5_1CILi1EEES8_S8_EEENS6_IJNS7_ILi128EEENS7_ILi96EEENS7_ILi64EEEEEELi256ENS_6half_tEfNS_4arch4Sm90ELb0ELb1ELb1ELb0ELb0ELb0ELb1ELb1ELb0ELb1ELb0ELb0EEENS1_21CollectiveEpilogueFwdINS6_IJSA_NS7_ILi256EEESB_EEES9_SE_SG_Li256ELb0ELb1ELb0ELb0EEENS1_30DynamicPersistentTileSchedulerILi256ELi128ELb0ELb1ELb1EEEEEEEEEvNT_6ParamsE)
        /*0230*/ 	.word	0x000004c0


	//----- nvinfo : EIATTR_MIN_STACK_SIZE
	.align		4
.L_113:
        /*0234*/ 	.byte	0x04, 0x12
        /*0236*/ 	.short	(.L_115 - .L_114)
	.align		4
.L_114:
        /*0238*/ 	.word	index@(_ZN7cutlass13device_kernelIN5flash11enable_sm90INS1_16FlashAttnFwdSm90INS1_25CollectiveMainloopFwdSm90ILi2EN4cute5tupleIJNS5_1CILi1EEES8_S8_EEENS6_IJNS7_ILi128EEENS7_ILi96EEENS7_ILi64EEEEEELi256ENS_6half_tEfNS_4arch4Sm90ELb0ELb1ELb1ELb1ELb0ELb0ELb0ELb1ELb0ELb1ELb0ELb0EEENS1_21CollectiveEpilogueFwdINS6_IJSA_NS7_ILi256EEESB_EEES9_SE_SG_Li256ELb1ELb1ELb0ELb0EEENS1_36VarlenDynamicPersistentTileSchedulerILi128ELi96ELi256ELi128ELb0ELb1ELb1ELb1ELb0ELb1EEEEEEEEEvNT_6ParamsE)
        /*023c*/ 	.word	0x00000048


	//----- nvinfo : EIATTR_MIN_STACK_SIZE
	.align		4
.L_115:
        /*0240*/ 	.byte	0x04, 0x12
        /*0242*/ 	.short	(.L_117 - .L_116)
	.align		4
.L_116:
        /*0244*/ 	.word	index@(_ZN7cutlass13device_kernelIN5flash11enable_sm90INS1_16FlashAttnFwdSm90INS1_25CollectiveMainloopFwdSm90ILi2EN4cute5tupleIJNS5_1CILi1EEES8_S8_EEENS6_IJNS7_ILi128EEENS7_ILi96EEENS7_ILi64EEEEEELi256ENS_6half_tEfNS_4arch4Sm90ELb0ELb1ELb1ELb1ELb0ELb1ELb0ELb1ELb0ELb1ELb0ELb0EEENS1_21CollectiveEpilogueFwdINS6_IJSA_NS7_ILi256EEESB_EEES9_SE_SG_Li256ELb1ELb1ELb0ELb0EEENS1_36VarlenDynamicPersistentTileSchedulerILi128ELi96ELi256ELi128ELb0ELb1ELb1ELb1ELb0ELb1EEEEEEEEEvNT_6ParamsE)
        /*0248*/ 	.word	0x00000058


	//----- nvinfo : EIATTR_MIN_STACK_SIZE
	.align		4
.L_117:
        /*024c*/ 	.byte	0x04, 0x12
        /*024e*/ 	.short	(.L_119 - .L_118)
	.align		4
.L_118:
        /*0250*/ 	.word	index@(_ZN7cutlass13device_kernelIN5flash11enable_sm90INS1_16FlashAttnFwdSm90INS1_25CollectiveMainloopFwdSm90ILi2EN4cute5tupleIJNS5_1CILi1EEES8_S8_EEENS6_IJNS7_ILi128EEENS7_ILi96EEENS7_ILi64EEEEEELi256ENS_6half_tEfNS_4arch4Sm90ELb0ELb1ELb1ELb1ELb0ELb0ELb1ELb1ELb0ELb1ELb0ELb0EEENS1_21CollectiveEpilogueFwdINS6_IJSA_NS7_ILi256EEESB_EEES9_SE_SG_Li256ELb1ELb1ELb0ELb0EEENS1_36VarlenDynamicPersistentTileSchedulerILi128ELi96ELi256ELi128ELb0ELb1ELb1ELb1ELb0ELb1EEEEEEEEEvNT_6ParamsE)
        /*0254*/ 	.word	0x000004e0


	//----- nvinfo : EIATTR_MIN_STACK_SIZE
	.align		4
.L_119:
        /*0258*/ 	.byte	0x04, 0x12
        /*025a*/ 	.short	(.L_121 - .L_120)
	.align		4
.L_120:
        /*025c*/ 	.word	index@(_ZN7cutlass13device_kernelIN5flash11enable_sm90INS1_16FlashAttnFwdSm90INS1_25CollectiveMainloopFwdSm90ILi2EN4cute5tupleIJNS5_1CILi1EEES8_S8_EEENS6_IJNS7_ILi128EEENS7_ILi96EEENS7_ILi64EEEEEELi256ENS_6half_tEfNS_4arch4Sm90ELb0ELb1ELb1ELb1ELb0ELb1ELb1ELb1ELb0ELb1ELb0ELb0EEENS1_21CollectiveEpilogueFwdINS6_IJSA_NS7_ILi256EEESB_EEES9_SE_SG_Li256ELb1ELb1ELb0ELb0EEENS1_36VarlenDynamicPersistentTileSchedulerILi128ELi96ELi256ELi128ELb0ELb1ELb1ELb1ELb0ELb1EEEEEEEEEvNT_6ParamsE)
        /*0260*/ 	.word	0x000004f0


	//----- nvinfo : EIATTR_MIN_STACK_SIZE
	.align		4
.L_121:
        /*0264*/ 	.byte	0x04, 0x12
        /*0266*/ 	.short	(.L_123 - .L_122)
	.align		4
.L_122:
        /*0268*/ 	.word	index@(_ZN7cutlass13device_kernelIN5flash11enable_sm90INS1_16FlashAttnFwdSm90INS1_25CollectiveMainloopFwdSm90ILi2EN4cute5tupleIJNS5_1CILi1EEES8_S8_EEENS6_IJNS7_ILi128EEENS7_ILi96EEENS7_ILi64EEEEEELi256ENS_6half_tEfNS_4arch4Sm90ELb1ELb0ELb1ELb0ELb0ELb0ELb0ELb1ELb0ELb1ELb0ELb0EEENS1_21CollectiveEpilogueFwdINS6_IJSA_NS7_ILi256EEESB_EEES9_SE_SG_Li256ELb0ELb1ELb0ELb0EEENS1_30DynamicPersistentTileSchedulerILi256ELi128ELb0ELb1ELb1EEEEEEEEEvNT_6ParamsE)
        /*026c*/ 	.word	0x00000028


	//----- nvinfo : EIATTR_MIN_STACK_SIZE
	.align		4
.L_123:
        /*0270*/ 	.byte	0x04, 0x12
        /*0272*/ 	.short	(.L_125 - .L_124)
	.align		4
.L_124:
        /*0274*/ 	.word	index@(_ZN7cutlass13device_kernelIN5flash11enable_sm90INS1_16FlashAttnFwdSm90INS1_25CollectiveMainloopFwdSm90ILi2EN4cute5tupleIJNS5_1CILi1EEES8_S8_EEENS6_IJNS7_ILi128EEENS7_ILi96EEENS7_ILi64EEEEEELi256ENS_6half_tEfNS_4arch4Sm90ELb1ELb0ELb1ELb0ELb0ELb0ELb1ELb1ELb0ELb1ELb0ELb0EEENS1_21CollectiveEpilogueFwdINS6_IJSA_NS7_ILi256EEESB_EEES9_SE_SG_Li256ELb0ELb1ELb0ELb0EEENS1_30DynamicPersistentTileSchedulerILi256ELi128ELb0ELb1ELb1EEEEEEEEEvNT_6ParamsE)
        /*0278*/ 	.word	0x00000050


	//----- nvinfo : EIATTR_MIN_STACK_SIZE
	.align		4
.L_125:
        /*027c*/ 	.byte	0x04, 0x12
        /*027e*/ 	.short	(.L_127 - .L_126)
	.align		4
.L_126:
        /*0280*/ 	.word	index@(_ZN7cutlass13device_kernelIN5flash11enable_sm90INS1_16FlashAttnFwdSm90INS1_25CollectiveMainloopFwdSm90ILi2EN4cute5tupleIJNS5_1CILi1EEES8_S8_EEENS6_IJNS7_ILi128EEENS7_ILi96EEENS7_ILi64EEEEEELi256ENS_6half_tEfNS_4arch4Sm90ELb1ELb0ELb1ELb1ELb0ELb0ELb0ELb1ELb0ELb1ELb0ELb0EEENS1_21CollectiveEpilogueFwdINS6_IJSA_NS7_ILi256EEESB_EEES9_SE_SG_Li256ELb1ELb1ELb0ELb0EEENS1_36VarlenDynamicPersistentTileSchedulerILi128ELi96ELi256ELi128ELb0ELb1ELb1ELb1ELb1ELb1EEEEEEEEEvNT_6ParamsE)
        /*0284*/ 	.word	0x00000058


	//----- nvinfo : EIATTR_MIN_STACK_SIZE
	.align		4
.L_127:
        /*0288*/ 	.byte	0x04, 0x12
        /*028a*/ 	.short	(.L_129 - .L_128)
	.align		4
.L_128:
        /*028c*/ 	.word	index@(_ZN7cutlass13device_kernelIN5flash11enable_sm90INS1_16FlashAttnFwdSm90INS1_25CollectiveMainloopFwdSm90ILi2EN4cute5tupleIJNS5_1CILi1EEES8_S8_EEENS6_IJNS7_ILi128EEENS7_ILi96EEENS7_ILi64EEEEEELi256ENS_6half_tEfNS_4arch4Sm90ELb1ELb0ELb1ELb1ELb0ELb1ELb0ELb1ELb0ELb1ELb0ELb0EEENS1_21CollectiveEpilogueFwdINS6_IJSA_NS7_ILi256EEESB_EEES9_SE_SG_Li256ELb1ELb1ELb0ELb0EEENS1_36VarlenDynamicPersistentTileSchedulerILi128ELi96ELi256ELi128ELb0ELb1ELb1ELb1ELb1ELb1EEEEEEEEEvNT_6ParamsE)
        /*0290*/ 	.word	0x00000060


	//----- nvinfo : EIATTR_MIN_STACK_SIZE
	.align		4
.L_129:
        /*0294*/ 	.byte	0x04, 0x12
        /*0296*/ 	.short	(.L_131 - .L_130)
	.align		4
.L_130:
        /*0298*/ 	.word	index@(_ZN7cutlass13device_kernelIN5flash11enable_sm90INS1_16FlashAttnFwdSm90INS1_25CollectiveMainloopFwdSm90ILi2EN4cute5tupleIJNS5_1CILi1EEES8_S8_EEENS6_IJNS7_ILi128EEENS7_ILi96EEENS7_ILi64EEEEEELi256ENS_6half_tEfNS_4arch4Sm90ELb1ELb0ELb1ELb1ELb0ELb0ELb1ELb1ELb0ELb1ELb0ELb0EEENS1_21CollectiveEpilogueFwdINS6_IJSA_NS7_ILi256EEESB_EEES9_SE_SG_Li256ELb1ELb1ELb0ELb0EEENS1_36VarlenDynamicPersistentTileSchedulerILi128ELi96ELi256ELi128ELb0ELb1ELb1ELb1ELb1ELb1EEEEEEEEEvNT_6ParamsE)
        /*029c*/ 	.word	0x00000070


	//----- nvinfo : EIATTR_MIN_STACK_SIZE
	.align		4
.L_131:
        /*02a0*/ 	.byte	0x04, 0x12
        /*02a2*/ 	.short	(.L_133 - .L_132)
	.align		4
.L_132:
        /*02a4*/ 	.word	index@(_ZN7cutlass13device_kernelIN5flash11enable_sm90INS1_16FlashAttnFwdSm90INS1_25CollectiveMainloopFwdSm90ILi2EN4cute5tupleIJNS5_1CILi1EEES8_S8_EEENS6_IJNS7_ILi128EEENS7_ILi96EEENS7_ILi64EEEEEELi256ENS_6half_tEfNS_4arch4Sm90ELb1ELb0ELb1ELb1ELb0ELb1ELb1ELb1ELb0ELb1ELb0ELb0EEENS1_21CollectiveEpilogueFwdINS6_IJSA_NS7_ILi256EEESB_EEES9_SE_SG_Li256ELb1ELb1ELb0ELb0EEENS1_36VarlenDynamicPersistentTileSchedulerILi128ELi96ELi256ELi128ELb0ELb1ELb1ELb1ELb1ELb1EEEEEEEEEvNT_6ParamsE)
        /*02a8*/ 	.word	0x000000b8
.L_133:


//--------------------- .nv.compat                --------------------------
	.section	.nv.compat,"",@"SHT_CUDA_COMPAT_INFO"
	.align	4
        /*0000*/ 	.byte	0x02, 0x09, 0x01, 0x00, 0x02, 0x02, 0x04, 0x00, 0x02, 0x05, 0x05, 0x00, 0x03, 0x07, 0x01, 0x01
        /*0010*/ 	.byte	0x02, 0x03, 0x01, 0x00, 0x02, 0x06, 0x01, 0x00, 0x04, 0x0b, 0x08, 0x00, 0x00, 0x00, 0x00, 0x00
        /*0020*/ 	.byte	0x00, 0x00, 0x00, 0x00


//--------------------- .nv.info._ZN7cutlass13device_kernelIN5flash11enable_sm90INS1_16FlashAttnFwdSm90INS1_25CollectiveMainloopFwdSm90ILi2EN4cute5tupleIJNS5_1CILi1EEES8_S8_EEENS6_IJNS7_ILi128EEENS7_ILi96EEENS7_ILi64EEEEEELi256ENS_6half_tEfNS_4arch4Sm90ELb0ELb0ELb1ELb0ELb0ELb0ELb0ELb1ELb0ELb1ELb0ELb0EEENS1_21CollectiveEpilogueFwdINS6_IJSA_NS7_ILi256EEESB_EEES9_SE_SG_Li256ELb0ELb1ELb0ELb0EEENS1_29StaticPersistentTileSchedulerILb0EEEEEEEEEvNT_6ParamsE --------------------------
	.section	.nv.info._ZN7cutlass13device_kernelIN5flash11enable_sm90INS1_16FlashAttnFwdSm90INS1_25CollectiveMainloopFwdSm90ILi2EN4cute5tupleIJNS5_1CILi1EEES8_S8_EEENS6_IJNS7_ILi128EEENS7_ILi96EEENS7_ILi64EEEEEELi256ENS_6half_tEfNS_4arch4Sm90ELb0ELb0ELb1ELb0ELb0ELb0ELb0ELb1ELb0ELb1ELb0ELb0EEENS1_21CollectiveEpilogueFwdINS6_IJSA_NS7_ILi256EEESB_EEES9_SE_SG_Li256ELb0ELb1ELb0ELb0EEENS1_29StaticPersistentTileSchedulerILb0EEEEEEEEEvNT_6ParamsE,"",@"SHT_CUDA_INFO"
	.sectionflags	@""
	.align	4


	//----- nvinfo : EIATTR_CUDA_API_VERSION
	.align		4
        /*0000*/ 	.byte	0x04, 0x37
        /*0002*/ 	.short	(.L_135 - .L_134)
.L_134:
        /*0004*/ 	.word	0x00000082


	//----- nvinfo : EIATTR_KPARAM_INFO
	.align		4
.L_135:
        /*0008*/ 	.byte	0x04, 0x17
        /*000a*/ 	.short	(.L_137 - .L_136)
.L_136:
        /*000c*/ 	.word	0x00000000
        /*0010*/ 	.short	0x0000
        /*0012*/ 	.short	0x0070
        /*0014*/ 	.byte	0x00, 0xf0, 0x01, 0x28


	//----- nvinfo : EIATTR_SPARSE_MMA_MASK
	.align		4
.L_137:
        /*0018*/ 	.byte	0x03, 0x50
        /*001a*/ 	.short	0x0000


	//----- nvinfo : EIATTR_MAXREG_COUNT
	.align		4
        /*001c*/ 	.byte	0x03, 0x1b
        /*001e*/ 	.short	0x00a8


	//----- nvinfo : EIATTR_NUM_BARRIERS
	.align		4
        /*0020*/ 	.byte	0x02, 0x4c
        /*0022*/ 	.byte	0x10
	.zero		1


	//----- nvinfo : EIATTR_EXTERNS
	.align		4
        /*0024*/ 	.byte	0x04, 0x0f
        /*0026*/ 	.short	(.L_139 - .L_138)


	//   ....[0]....
	.align		4
.L_138:
        /*0028*/ 	.word	index@(__assertfail)


	//----- nvinfo : EIATTR_ANNOTATIONS
	.align		4
.L_139:
        /*002c*/ 	.byte	0x04, 0x55
        /*002e*/ 	.short	(.L_141 - .L_140)


	//   ....[0]....
.L_140:
        /*0030*/ 	.word	0x00000001
        /*0034*/ 	.byte	0xe0, 0x7d, 0x00, 0x00, 0x01, 0x00, 0x00, 0x00, 0x20, 0x7f, 0x00, 0x00, 0x01, 0x00, 0x00, 0x00
        /* <DEDUP_REMOVED lines=25> */
        /*01d4*/ 	.byte	0x70, 0xbc, 0x00, 0x00


	//----- nvinfo : EIATTR_MERCURY_ISA_VERSION
	.align		4
.L_141:
        /*01d8*/ 	.byte	0x03, 0x5f
        /*01da*/ 	.short	0x0101


	//----- nvinfo : EIATTR_INT_WARP_WIDE_INSTR_OFFSETS
	.align		4
        /*01dc*/ 	.byte	0x04, 0x31
        /*01de*/ 	.short	(.L_143 - .L_142)


	//   ....[0]....
.L_142:
        /*01e0*/ 	.word	0x00000130


	//   ....[1]....
        /*01e4*/ 	.word	0x00000170


	//   ....[2]....
        /*01e8*/ 	.word	0x000001e0


	//----- nvinfo : EIATTR_COOP_GROUP_MASK_REGIDS
	.align		4
.L_143:
        /*01ec*/ 	.byte	0x04, 0x29
        /*01ee*/ 	.short	(.L_145 - .L_144)


	//   ....[0]....
.L_144:
        /*01f0*/ 	.word	0xffffffff


	//   ....[1]....
        /*01f4*/ 	.word	0xffffffff


	//   ....[2]....
        /*01f8*/ 	.word	0xffffffff


	//   ....[3]....
        /*01fc*/ 	.word	0xffffffff


	//   ....[4]....
        /*0200*/ 	.word	0xffffffff


	//   ....[5]....
        /*0204*/ 	.word	0xffffffff


	//   ....[6]....
        /*0208*/ 	.word	0xffffffff


	//   ....[7]....
        /*020c*/ 	.word	0xffffffff


	//   ....[8]....
        /*0210*/ 	.word	0xffffffff


	//   ....[9]....
        /*0214*/ 	.word	0xffffffff


	//   ....[10]....
        /*0218*/ 	.word	0xffffffff


	//   ....[11]....
        /*021c*/ 	.word	0xffffffff


	//   ....[12]....
        /*0220*/ 	.word	0xffffffff


	//   ....[13]....
        /*0224*/ 	.word	0xffffffff


	//   ....[14]....
        /*0228*/ 	.word	0xffffffff


	//   ....[15]....
        /*022c*/ 	.word	0xffffffff


	//   ....[16]....
        /*0230*/ 	.word	0xffffffff


	//   ....[17]....
        /*0234*/ 	.word	0xffffffff


	//   ....[18]....
        /*0238*/ 	.word	0xffffffff


	//   ....[19]....
        /*023c*/ 	.word	0xffffffff


	//   ....[20]....
        /*0240*/ 	.word	0xffffffff


	//   ....[21]....
        /*0244*/ 	.word	0xffffffff


	//   ....[22]....
        /*0248*/ 	.word	0xffffffff


	//   ....[23]....
        /*024c*/ 	.word	0xffffffff


	//   ....[24]....
        /*0250*/ 	.word	0xffffffff


	//   ....[25]....
        /*0254*/ 	.word	0xffffffff


	//   ....[26]....
        /*0258*/ 	.word	0xffffffff


	//   ....[27]....
        /*025c*/ 	.word	0xffffffff


	//   ....[28]....
        /*0260*/ 	.word	0xffffffff


	//   ....[29]....
        /*0264*/ 	.word	0xffffffff


	//   ....[30]....
        /*0268*/ 	.word	0xffffffff


	//   ....[31]....
        /*026c*/ 	.word	0xffffffff


	//   ....[32]....
        /*0270*/ 	.word	0xffffffff


	//   ....[33]....
        /*0274*/ 	.word	0xffffffff


	//   ....[34]....
        /*0278*/ 	.word	0xffffffff


	//   ....[35]....
        /*027c*/ 	.word	0xffffffff


	//   ....[36]....
        /*0280*/ 	.word	0xffffffff


	//   ....[37]....
        /*0284*/ 	.word	0xffffffff


	//   ....[38]....
        /*0288*/ 	.word	0xffffffff


	//   ....[39]....
        /*028c*/ 	.word	0xffffffff


	//   ....[40]....
        /*0290*/ 	.word	0xffffffff


	//   ....[41]....
        /*0294*/ 	.word	0xffffffff


	//   ....[42]....
        /*0298*/ 	.word	0xffffffff


	//   ....[43]....
        /*029c*/ 	.word	0xffffffff


	//   ....[44]....
        /*02a0*/ 	.word	0xffffffff


	//   ....[45]....
        /*02a4*/ 	.word	0xffffffff


	//   ....[46]....
        /*02a8*/ 	.word	0xffffffff


	//   ....[47]....
        /*02ac*/ 	.word	0xffffffff


	//   ....[48]....
        /*02b0*/ 	.word	0xffffffff


	//   ....[49]....
        /*02b4*/ 	.word	0xffffffff


	//   ....[50]....
        /*02b8*/ 	.word	0x0500000f


	//   ....[51]....
        /*02bc*/ 	.word	0x0500000f


	//   ....[52]....
        /*02c0*/ 	.word	0x0500000f


	//   ....[53]....
        /*02c4*/ 	.word	0x0500000f


	//   ....[54]....
        /*02c8*/ 	.word	0x0500000f


	//   ....[55]....
        /*02cc*/ 	.word	0x0500000f


	//   ....[56]....
        /*02d0*/ 	.word	0x0500000f


	//   ....[57]....
        /*02d4*/ 	.word	0x0500000f


	//   ....[58]....
        /*02d8*/ 	.word	0x0500000f


	//   ....[59]....
        /*02dc*/ 	.word	0x0500000f


	//   ....[60]....
        /*02e0*/ 	.word	0x0500000f


	//   ....[61]....
        /*02e4*/ 	.word	0x0500000f


	//   ....[62]....
        /*02e8*/ 	.word	0x0500000f


	//   ....[63]....
        /*02ec*/ 	.word	0x0500000f


	//   ....[64]....
        /*02f0*/ 	.word	0x0500000f


	//   ....[65]....
        /*02f4*/ 	.word	0x0500000f


	//   ....[66]....
        /*02f8*/ 	.word	0x0500000f


	//   ....[67]....
        /*02fc*/ 	.word	0x0500000f


	//----- nvinfo : EIATTR_COOP_GROUP_INSTR_OFFSETS
	.align		4
.L_145:
        /*0300*/ 	.byte	0x04, 0x28
        /*0302*/ 	.short	(.L_147 - .L_146)


	//   ....[0]....
.L_146:
        /*0304*/ 	.word	0x00000070


	//   ....[1]....
        /*0308*/ 	.word	0x00000140


	//   ....[2]....
        /*030c*/ 	.word	0x00000190


	//   ....[3]....
        /*0310*/ 	.word	0x000003c0


	//   ....[4]....
        /*0314*/ 	.word	0x00000520


	//   ....[5]....
        /*0318*/ 	.word	0x00000640


	//   ....[6]....
        /*031c*/ 	.word	0x000007a0


	//   ....[7]....
        /*0320*/ 	.word	0x00000db0


	//   ....[8]....
        /*0324*/ 	.word	0x00002090


	//   ....[9]....
        /*0328*/ 	.word	0x00002120


	//   ....[10]....
        /*032c*/ 	.word	0x00002530


	//   ....[11]....
        /*0330*/ 	.word	0x000025b0


	//   ....[12]....
        /*0334*/ 	.word	0x00003b40


	//   ....[13]....
        /*0338*/ 	.word	0x00003bb0


	//   ....[14]....
        /*033c*/ 	.word	0x00004010


	//   ....[15]....
        /*0340*/ 	.word	0x000041d0


	//   ....[16]....
        /*0344*/ 	.word	0x00005580


	//   ....[17]....
        /*0348*/ 	.word	0x000055b0


	//   ....[18]....
        /*034c*/ 	.word	0x00005660


	//   ....[19]....
        /*0350*/ 	.word	0x00005680


	//   ....[20]....
        /*0354*/ 	.word	0x000070b0


	//   ....[21]....
        /*0358*/ 	.word	0x000070e0


	//   ....[22]....
        /*035c*/ 	.word	0x00007270


	//   ....[23]....
        /*0360*/ 	.word	0x00007280


	//   ....[24]....
        /*0364*/ 	.word	0x000077a0


	//   ....[25]....
        /*0368*/ 	.word	0x000077c0


	//   ....[26]....
        /*036c*/ 	.word	0x00007900


	//   ....[27]....
        /*0370*/ 	.word	0x00007920


	//   ....[28]....
        /*0374*/ 	.word	0x00007a50


	//   ....[29]....
        /*0378*/ 	.word	0x00007a70


	//   ....[30]....
        /*037c*/ 	.word	0x00007bb0


	//   ....[31]....
        /*0380*/ 	.word	0x00007bf0


	//   ....[32]....
        /*0384*/ 	.word	0x00008620


	//   ....[33]....
        /*0388*/ 	.word	0x00008f90


	//   ....[34]....
        /*038c*/ 	.word	0x00008fa0


	//   ....[35]....
        /*0390*/ 	.word	0x00008fe0


	//   ....[36]....
        /*0394*/ 	.word	0x00009020


	//   ....[37]....
        /*0398*/ 	.word	0x00009120


	//   ....[38]....
        /*039c*/ 	.word	0x00009130


	//   ....[39]....
        /*03a0*/ 	.word	0x000091c0


	//   ....[40]....
        /*03a4*/ 	.word	0x000091d0


	//   ....[41]....
        /*03a8*/ 	.word	0x00009260


	//   ....[42]....
        /*03ac*/ 	.word	0x00009270


	//   ....[43]....
        /*03b0*/ 	.word	0x00009300


	//   ....[44]....
        /*03b4*/ 	.word	0x00009310


	//   ....[45]....
        /*03b8*/ 	.word	0x00009390


	//   ....[46]....
        /*03bc*/ 	.word	0x000093a0


	//   ....[47]....
        /*03c0*/ 	.word	0x000093b0


	//   ....[48]....
        /*03c4*/ 	.word	0x000093c0


	//   ....[49]....
        /*03c8*/ 	.word	0x0000bba0


	//   ....[50]....
        /*03cc*/ 	.word	0x0000c0a0


	//   ....[51]....
        /*03d0*/ 	.word	0x0000c210


	//   ....[52]....
        /*03d4*/ 	.word	0x0000c270


	//   ....[53]....
        /*03d8*/ 	.word	0x0000c340


	//   ....[54]....
        /*03dc*/ 	.word	0x0000c3e0


	//   ....[55]....
        /*03e0*/ 	.word	0x0000c480


	//   ....[56]....
        /*03e4*/ 	.word	0x0000c590


	//   ....[57]....
        /*03e8*/ 	.word	0x0000c5f0


	//   ....[58]....
        /*03ec*/ 	.word	0x0000c6f0


	//   ....[59]....
        /*03f0*/ 	.word	0x0000c750


	//   ....[60]....
        /*03f4*/ 	.word	0x0000c850


	//   ....[61]....
        /*03f8*/ 	.word	0x0000c8b0


	//   ....[62]....
        /*03fc*/ 	.word	0x0000c9b0


	//   ....[63]....
        /*0400*/ 	.word	0x0000ca10


	//   ....[64]....
        /*0404*/ 	.word	0x0000cb00


	//   ....[65]....
        /*0408*/ 	.word	0x0000cb60


	//   ....[66]....
        /*040c*/ 	.word	0x0000cc00


	//   ....[67]....
        /*0410*/ 	.word	0x0000cff0


	//----- nvinfo : EIATTR_REG_RECONFIG
	.align		4
.L_147:
        /*0414*/ 	.byte	0x01, 0x54
	.zero		2


	//----- nvinfo : EIATTR_SYSCALL_OFFSETS
	.align		4
        /*0418*/ 	.byte	0x04, 0x46
        /*041a*/ 	.short	(.L_149 - .L_148)


	//   ....[0]....
.L_148:
        /*041c*/ 	.word	0x00001110


	//   ....[1]....
        /*0420*/ 	.word	0x00008280


	//   ....[2]....
        /*0424*/ 	.word	0x000083c0


	//   ....[3]....
        /*0428*/ 	.word	0x000084b0


	//   ....[4]....
        /*042c*/ 	.word	0x00008bb0


	//----- nvinfo : EIATTR_MBARRIER_INSTR_OFFSETS
	.align		4
.L_149:
        /*0430*/ 	.byte	0x04, 0x39
        /*0432*/ 	.short	(.L_151 - .L_150)


	//   ....[0]....
.L_150:
        /*0434*/ 	.word	0x00000270
        /*0438*/ 	.word	0x000000ff
        /*043c*/ 	.word	0x00022800
        /*0440*/ 	.short	0x0100
        /*0442*/ 	.byte	0x08
	.zero		1


	//   ....[1]....
        /*0444*/ 	.word	0x00000280
        /*0448*/ 	.word	0x000000ff
        /*044c*/ 	.word	0x00022820
        /*0450*/ 	.short	0x0100
        /*0452*/ 	.byte	0x08
	.zero		1


	//   ....[2]....
        /*0454*/ 	.word	0x00000370
        /*0458*/ 	.word	0x000000ff
        /*045c*/ 	.word	0x00022830
        /*0460*/ 	.short	0x0100
        /*0462*/ 	.byte	0x08
	.zero		1


	//   ....[3]....
        /*0464*/ 	.word	0x00000380
        /*0468*/ 	.word	0x000000ff
        /*046c*/ 	.word	0x00022840
        /*0470*/ 	.short	0x0100
        /*0472*/ 	.byte	0x08
	.zero		1


	//   ....[4]....
        /*0474*/ 	.word	0x00000390
        /*0478*/ 	.word	0x000000ff
        /*047c*/ 	.word	0x00022838
        /*0480*/ 	.short	0x0100
        /*0482*/ 	.byte	0x08
	.zero		1


	//   ....[5]....
        /*0484*/ 	.word	0x000003a0
        /*0488*/ 	.word	0x000000ff
        /*048c*/ 	.word	0x00022848
        /*0490*/ 	.short	0x0100
        /*0492*/ 	.byte	0x08
	.zero		1


	//   ....[6]....
        /*0494*/ 	.word	0x000004d0
        /*0498*/ 	.word	0x000000ff
        /*049c*/ 	.word	0x00022850
        /*04a0*/ 	.short	0x0100
        /*04a2*/ 	.byte	0x08
	.zero		1


	//   ....[7]....
        /*04a4*/ 	.word	0x000004e0
        /*04a8*/ 	.word	0x000000ff
        /*04ac*/ 	.word	0x00022860
        /*04b0*/ 	.short	0x0100
        /*04b2*/ 	.byte	0x08
	.zero		1


	//   ....[8]....
        /*04b4*/ 	.word	0x000004f0
        /*04b8*/ 	.word	0x000000ff
        /*04bc*/ 	.word	0x00022858
        /*04c0*/ 	.short	0x0100
        /*04c2*/ 	.byte	0x08
	.zero		1


	//   ....[9]....
        /*04c4*/ 	.word	0x00000500
        /*04c8*/ 	.word	0x000000ff
        /*04cc*/ 	.word	0x00022868
        /*04d0*/ 	.short	0x0100
        /*04d2*/ 	.byte	0x08
	.zero		1


	//   ....[10]....
        /*04d4*/ 	.word	0x000005f0
        /*04d8*/ 	.word	0x000000ff
        /*04dc*/ 	.word	0x00022870
        /*04e0*/ 	.short	0x0100
        /*04e2*/ 	.byte	0x06
	.zero		1


	//   ....[11]....
        /*04e4*/ 	.word	0x00000600
        /*04e8*/ 	.word	0x000000ff
        /*04ec*/ 	.word	0x00022880
        /*04f0*/ 	.short	0x0100
        /*04f2*/ 	.byte	0x06
	.zero		1


	//   ....[12]....
        /*04f4*/ 	.word	0x00000610
        /*04f8*/ 	.word	0x000000ff
        /*04fc*/ 	.word	0x00022878
        /*0500*/ 	.short	0x0100
        /*0502*/ 	.byte	0x06
	.zero		1


	//   ....[13]....
        /*0504*/ 	.word	0x00000620
        /*0508*/ 	.word	0x000000ff
        /*050c*/ 	.word	0x00022888
        /*0510*/ 	.short	0x0100
        /*0512*/ 	.byte	0x06
	.zero		1


	//   ....[14]....
        /*0514*/ 	.word	0x00000750
        /*0518*/ 	.word	0x000000ff
        /*051c*/ 	.word	0x00022890
        /*0520*/ 	.short	0x0100
        /*0522*/ 	.byte	0x08
	.zero		1


	//   ....[15]....
        /*0524*/ 	.word	0x00000760
        /*0528*/ 	.word	0x000000ff
        /*052c*/ 	.word	0x000228a0
        /*0530*/ 	.short	0x0100
        /*0532*/ 	.byte	0x08
	.zero		1


	//   ....[16]....
        /*0534*/ 	.word	0x00000770
        /*0538*/ 	.word	0x000000ff
        /*053c*/ 	.word	0x00022898
        /*0540*/ 	.short	0x0100
        /*0542*/ 	.byte	0x08
	.zero		1


	//   ....[17]....
        /*0544*/ 	.word	0x00000780
        /*0548*/ 	.word	0x000000ff
        /*054c*/ 	.word	0x000228a8
        /*0550*/ 	.short	0x0100
        /*0552*/ 	.byte	0x08
	.zero		1


	//   ....[18]....
        /*0554*/ 	.word	0x000008b0
        /*0558*/ 	.word	0x000000ff
        /*055c*/ 	.word	0x000228b0
        /*0560*/ 	.short	0x0100
        /*0562*/ 	.byte	0x08
	.zero		1


	//   ....[19]....
        /*0564*/ 	.word	0x000008c0
        /*0568*/ 	.word	0x000000ff
        /*056c*/ 	.word	0x000228c0
        /*0570*/ 	.short	0x0100
        /*0572*/ 	.byte	0x08
	.zero		1


	//   ....[20]....
        /*0574*/ 	.word	0x000008d0
        /*0578*/ 	.word	0x000000ff
        /*057c*/ 	.word	0x000228b8
        /*0580*/ 	.short	0x0100
        /*0582*/ 	.byte	0x08
	.zero		1


	//   ....[21]....
        /*0584*/ 	.word	0x000008e0
        /*0588*/ 	.word	0x000000ff
        /*058c*/ 	.word	0x000228c8
        /*0590*/ 	.short	0x0100
        /*0592*/ 	.byte	0x08
	.zero		1


	//   ....[22]....
        /*0594*/ 	.word	0x00001160
        /*0598*/ 	.word	0x000000ff
        /*059c*/ 	.word	0x00022800
        /*05a0*/ 	.short	0x010a
        /*05a2*/ 	.byte	0x2d
	.zero		1


	//   ....[23]....
        /*05a4*/ 	.word	0x00001230
        /*05a8*/ 	.word	0x000000ff
        /*05ac*/ 	.word	0x00022830
        /*05b0*/ 	.short	0x010a
        /*05b2*/ 	.byte	0x15
	.zero		1


	//   ....[24]....
        /*05b4*/ 	.word	0x00001270
        /*05b8*/ 	.word	0x000000ff
        /*05bc*/ 	.word	0x00022830
        /*05c0*/ 	.short	0x010a
        /*05c2*/ 	.byte	0x15
	.zero		1


	//   ....[25]....
        /*05c4*/ 	.word	0x00002a10
        /*05c8*/ 	.word	0x00000003
        /*05cc*/ 	.word	0x00000000
        /*05d0*/ 	.short	0x0101
        /*05d2*/ 	.byte	0x3f
	.zero		1


	//   ....[26]....
        /*05d4*/ 	.word	0x00002e80
        /*05d8*/ 	.word	0x000000ff
        /*05dc*/ 	.word	0x00022850
        /*05e0*/ 	.short	0x010a
        /*05e2*/ 	.byte	0x15
	.zero		1


	//   ....[27]....
        /*05e4*/ 	.word	0x00002ec0
        /*05e8*/ 	.word	0x000000ff
        /*05ec*/ 	.word	0x00022850
        /*05f0*/ 	.short	0x010a
        /*05f2*/ 	.byte	0x15
	.zero		1


	//   ....[28]....
        /*05f4*/ 	.word	0x000031b0
        /*05f8*/ 	.word	0x00000009
        /*05fc*/ 	.word	0x00000000
        /*0600*/ 	.short	0x0101
        /*0602*/ 	.byte	0x3f
	.zero		1


	//   ....[29]....
        /*0604*/ 	.word	0x00003340
        /*0608*/ 	.word	0x000000ff
        /*060c*/ 	.word	0x00022830
        /*0610*/ 	.short	0x010a
        /*0612*/ 	.byte	0x17
	.zero		1


	//   ....[30]....
        /*0614*/ 	.word	0x00003390
        /*0618*/ 	.word	0x000000ff
        /*061c*/ 	.word	0x00022830
        /*0620*/ 	.short	0x010a
        /*0622*/ 	.byte	0x17
	.zero		1


	//   ....[31]....
        /*0624*/ 	.word	0x00004d90
        /*0628*/ 	.word	0x000000a1
        /*062c*/ 	.word	0x00000000
        /*0630*/ 	.short	0x0101
        /*0632*/ 	.byte	0x3f
	.zero		1


	//   ....[32]....
        /*0634*/ 	.word	0x00005230
        /*0638*/ 	.word	0x000000ff
        /*063c*/ 	.word	0x00022850
        /*0640*/ 	.short	0x010a
        /*0642*/ 	.byte	0x17
	.zero		1


	//   ....[33]....
        /*0644*/ 	.word	0x00005280
        /*0648*/ 	.word	0x000000ff
        /*064c*/ 	.word	0x00022850
        /*0650*/ 	.short	0x010a
        /*0652*/ 	.byte	0x17
	.zero		1


	//   ....[34]....
        /*0654*/ 	.word	0x00005560
        /*0658*/ 	.word	0x000000c3
        /*065c*/ 	.word	0x00000000
        /*0660*/ 	.short	0x0101
        /*0662*/ 	.byte	0x3f
	.zero		1


	//   ....[35]....
        /*0664*/ 	.word	0x00007780
        /*0668*/ 	.word	0x000000ce
        /*066c*/ 	.word	0x00000000
        /*0670*/ 	.short	0x0101
        /*0672*/ 	.byte	0x3f
	.zero		1


	//   ....[36]....
        /*0674*/ 	.word	0x00008850
        /*0678*/ 	.word	0x00000000
        /*067c*/ 	.word	0x00022840
        /*0680*/ 	.short	0x010a
        /*0682*/ 	.byte	0x3f
	.zero		1


	//   ....[37]....
        /*0684*/ 	.word	0x000094c0
        /*0688*/ 	.word	0x000000ff
        /*068c*/ 	.word	0x00022800
        /*0690*/ 	.short	0x0107
        /*0692*/ 	.byte	0x24
	.zero		1


	//   ....[38]....
        /*0694*/ 	.word	0x00009520
        /*0698*/ 	.word	0x000000ff
        /*069c*/ 	.word	0x00022800
        /*06a0*/ 	.short	0x0101
        /*06a2*/ 	.byte	0x24
	.zero		1


	//   ....[39]....
        /*06a4*/ 	.word	0x00009540
        /*06a8*/ 	.word	0x000000ff
        /*06ac*/ 	.word	0x00022820
        /*06b0*/ 	.short	0x010a
        /*06b2*/ 	.byte	0x24
	.zero		1


	//   ....[40]....
        /*06b4*/ 	.word	0x00009620
        /*06b8*/ 	.word	0x00000002
        /*06bc*/ 	.word	0x00022860
        /*06c0*/ 	.short	0x010a
        /*06c2*/ 	.byte	0x3f
	.zero		1


	//   ....[41]....
        /*06c4*/ 	.word	0x00009e40
        /*06c8*/ 	.word	0x00000003
        /*06cc*/ 	.word	0x00022840
        /*06d0*/ 	.short	0x010a
        /*06d2*/ 	.byte	0x3f
	.zero		1


	//   ....[42]....
        /*06d4*/ 	.word	0x0000a090
        /*06d8*/ 	.word	0x00000003
        /*06dc*/ 	.word	0x00022860
        /*06e0*/ 	.short	0x010a
        /*06e2*/ 	.byte	0x3f
	.zero		1


	//   ....[43]....
        /*06e4*/ 	.word	0x0000a8a0
        /*06e8*/ 	.word	0x00000004
        /*06ec*/ 	.word	0x00022840
        /*06f0*/ 	.short	0x010a
        /*06f2*/ 	.byte	0x3f
	.zero		1


	//   ....[44]....
        /*06f4*/ 	.word	0x0000aad0
        /*06f8*/ 	.word	0x00000004
        /*06fc*/ 	.word	0x00022860
        /*0700*/ 	.short	0x010a
        /*0702*/ 	.byte	0x3f
	.zero		1


	//   ....[45]....
        /*0704*/ 	.word	0x0000b230
        /*0708*/ 	.word	0x00000004
        /*070c*/ 	.word	0x00022840
        /*0710*/ 	.short	0x010a
        /*0712*/ 	.byte	0x3f
	.zero		1


	//   ....[46]....
        /*0714*/ 	.word	0x0000b480
        /*0718*/ 	.word	0x00000004
        /*071c*/ 	.word	0x00022860
        /*0720*/ 	.short	0x010a
        /*0722*/ 	.byte	0x3f
	.zero		1


	//   ....[47]....
        /*0724*/ 	.word	0x0000bb20
        /*0728*/ 	.word	0x00000000
        /*072c*/ 	.word	0x00022820
        /*0730*/ 	.short	0x010a
        /*0732*/ 	.byte	0x3f
	.zero		1


	//   ....[48]....
        /*0734*/ 	.word	0x0000bcf0
        /*0738*/ 	.word	0x00000006
        /*073c*/ 	.word	0x00000000
        /*0740*/ 	.short	0x010a
        /*0742*/ 	.byte	0x3f
	.zero		1


	//   ....[49]....
        /*0744*/ 	.word	0x0000bd40
        /*0748*/ 	.word	0x00000003
        /*074c*/ 	.word	0x00000000
        /*0750*/ 	.short	0x010a
        /*0752*/ 	.byte	0x3f
	.zero		1


	//   ....[50]....
        /*0754*/ 	.word	0x0000bda0
        /*0758*/ 	.word	0x00000012
        /*075c*/ 	.word	0x00000000
        /*0760*/ 	.short	0x010a
        /*0762*/ 	.byte	0x3f
	.zero		1


	//   ....[51]....
        /*0764*/ 	.word	0x0000bdd0
        /*0768*/ 	.word	0x00000003
        /*076c*/ 	.word	0x00000000
        /*0770*/ 	.short	0x010a
        /*0772*/ 	.byte	0x3f
	.zero		1


	//   ....[52]....
        /*0774*/ 	.word	0x0000be40
        /*0778*/ 	.word	0x00000003
        /*077c*/ 	.word	0x00022800
        /*0780*/ 	.short	0x010a
        /*0782*/ 	.byte	0x3f
	.zero		1


	//   ....[53]....
        /*0784*/ 	.word	0x0000bea0
        /*0788*/ 	.word	0x00000003
        /*078c*/ 	.word	0x00022830
        /*0790*/ 	.short	0x010a
        /*0792*/ 	.byte	0x3f
	.zero		1


	//   ....[54]....
        /*0794*/ 	.word	0x0000bef0
        /*0798*/ 	.word	0x00000009
        /*079c*/ 	.word	0x00022850
        /*07a0*/ 	.short	0x010a
        /*07a2*/ 	.byte	0x3f
	.zero		1


	//   ....[55]....
        /*07a4*/ 	.word	0x0000bf60
        /*07a8*/ 	.word	0x00000000
        /*07ac*/ 	.word	0x00022830
        /*07b0*/ 	.short	0x010a
        /*07b2*/ 	.byte	0x3f
	.zero		1


	//   ....[56]....
        /*07b4*/ 	.word	0x0000bfc0
        /*07b8*/ 	.word	0x000000c3
        /*07bc*/ 	.word	0x00022850
        /*07c0*/ 	.short	0x010a
        /*07c2*/ 	.byte	0x3f
	.zero		1


	//   ....[57]....
        /*07c4*/ 	.word	0x0000c160
        /*07c8*/ 	.word	0x00000000
        /*07cc*/ 	.word	0x00022840
        /*07d0*/ 	.short	0x010a
        /*07d2*/ 	.byte	0x3f
	.zero		1


	//   ....[58]....
        /*07d4*/ 	.word	0x0000cc90
        /*07d8*/ 	.word	0x00000003
        /*07dc*/ 	.word	0x00022820
        /*07e0*/ 	.short	0x010a
        /*07e2*/ 	.byte	0x3f
	.zero		1


	//   ....[59]....
        /*07e4*/ 	.word	0x0000cce0
        /*07e8*/ 	.word	0x00000002
        /*07ec*/ 	.word	0x00022860
        /*07f0*/ 	.short	0x010a
        /*07f2*/ 	.byte	0x3f
	.zero		1


	//   ....[60]....
        /*07f4*/ 	.word	0x0000cd30
        /*07f8*/ 	.word	0x00000003
        /*07fc*/ 	.word	0x00022840
        /*0800*/ 	.short	0x010a
        /*0802*/ 	.byte	0x3f
	.zero		1


	//   ....[61]....
        /*0804*/ 	.word	0x0000cd80
        /*0808*/ 	.word	0x00000003
        /*080c*/ 	.word	0x00022860
        /*0810*/ 	.short	0x010a
        /*0812*/ 	.byte	0x3f
	.zero		1


	//   ....[62]....
        /*0814*/ 	.word	0x0000cdd0
        /*0818*/ 	.word	0x00000004
        /*081c*/ 	.word	0x00022840
        /*0820*/ 	.short	0x010a
        /*0822*/ 	.byte	0x3f
	.zero		1


	//   ....[63]....
        /*0824*/ 	.word	0x0000ce20
        /*0828*/ 	.word	0x00000004
        /*082c*/ 	.word	0x00022860
        /*0830*/ 	.short	0x010a
        /*0832*/ 	.byte	0x3f
	.zero		1


	//   ....[64]....
        /*0834*/ 	.word	0x0000ce70
        /*0838*/ 	.word	0x00000004
        /*083c*/ 	.word	0x00022840
        /*0840*/ 	.short	0x010a
        /*0842*/ 	.byte	0x3f
	.zero		1


	//   ....[65]....
        /*0844*/ 	.word	0x0000cec0
        /*0848*/ 	.word	0x00000004
        /*084c*/ 	.word	0x00022860
        /*0850*/ 	.short	0x010a
        /*0852*/ 	.byte	0x3f
	.zero		1


	//   ....[66]....
        /*0854*/ 	.word	0x0000cf10
        /*0858*/ 	.word	0x00000000
        /*085c*/ 	.word	0x00022820
        /*0860*/ 	.short	0x010a
        /*0862*/ 	.byte	0x3f
	.zero		1


	//   ....[67]....
        /*0864*/ 	.word	0x0000d0b0
        /*0868*/ 	.word	0x00000006
        /*086c*/ 	.word	0x00000000
        /*0870*/ 	.short	0x010a
        /*0872*/ 	.byte	0x3f
	.zero		1


	//   ....[68]....
        /*0874*/ 	.word	0x0000d100
        /*0878*/ 	.word	0x00000003
        /*087c*/ 	.word	0x00000000
        /*0880*/ 	.short	0x010a
        /*0882*/ 	.byte	0x3f
	.zero		1


	//   ....[69]....
        /*0884*/ 	.word	0x0000d150
        /*0888*/ 	.word	0x00000012
        /*088c*/ 	.word	0x00000000
        /*0890*/ 	.short	0x010a
        /*0892*/ 	.byte	0x3f
	.zero		1


	//----- nvinfo : EIATTR_NUM_MBARRIERS
	.align		4
.L_151:
        /*0894*/ 	.byte	0x03, 0x38
        /*0896*/ 	.short	0x0016


	//----- nvinfo : EIATTR_EXIT_INSTR_OFFSETS
	.align		4
        /*0898*/ 	.byte	0x04, 0x1c
        /*089a*/ 	.short	(.L_153 - .L_152)


	//   ....[0]....
.L_152:
        /*089c*/ 	.word	0x00000a20


	//   ....[1]....
        /*08a0*/ 	.word	0x00007d50


	//   ....[2]....
        /*08a4*/ 	.word	0x0000be20


	//----- nvinfo : EIATTR_MAX_THREADS
	.align		4
.L_153:
        /*08a8*/ 	.byte	0x04, 0x05
        /*08aa*/ 	.short	(.L_155 - .L_154)
.L_154:
        /*08ac*/ 	.word	0x00000180
        /*08b0*/ 	.word	0x00000001
        /*08b4*/ 	.word	0x00000001


	//----- nvinfo : EIATTR_CRS_STACK_SIZE
	.align		4
.L_155:
        /*08b8*/ 	.byte	0x04, 0x1e
        /*08ba*/ 	.short	(.L_157 - .L_156)
.L_156:
        /*08bc*/ 	.word	0x00000000


	//----- nvinfo : EIATTR_CBANK_PARAM_SIZE
	.align		4
.L_157:
        /*08c0*/ 	.byte	0x03, 0x19
        /*08c2*/ 	.short	0x0a70


	//----- nvinfo : EIATTR_PARAM_CBANK
	.align		4
        /*08c4*/ 	.byte	0x04, 0x0a
        /*08c6*/ 	.short	(.L_159 - .L_158)
	.align		4
.L_158:
        /*08c8*/ 	.word	index@(.nv.constant0._ZN7cutlass13device_kernelIN5flash11enable_sm90INS1_16FlashAttnFwdSm90INS1_25CollectiveMainloopFwdSm90ILi2EN4cute5tupleIJNS5_1CILi1EEES8_S8_EEENS6_IJNS7_ILi128EEENS7_ILi96EEENS7_ILi64EEEEEELi256ENS_6half_tEfNS_4arch4Sm90ELb0ELb0ELb1ELb0ELb0ELb0ELb0ELb1ELb0ELb1ELb0ELb0EEENS1_21CollectiveEpilogueFwdINS6_IJSA_NS7_ILi256EEESB_EEES9_SE_SG_Li256ELb0ELb1ELb0ELb0EEENS1_29StaticPersistentTileSchedulerILb0EEEEEEEEEvNT_6ParamsE)
        /*08cc*/ 	.short	0x0210
        /*08ce*/ 	.short	0x0a70


	//----- nvinfo : EIATTR_SW_WAR
	.align		4
.L_159:
        /*08d0*/ 	.byte	0x04, 0x36
        /*08d2*/ 	.short	(.L_161 - .L_160)
.L_160:
        /*08d4*/ 	.word	0x00000008
.L_161:


//--------------------- .nv.info._ZN7cutlass13device_kernelIN5flash11enable_sm90INS1_16FlashAttnFwdSm90INS1_25CollectiveMainloopFwdSm90ILi2EN4cute5tupleIJNS5_1CILi1EEES8_S8_EEENS6_IJNS7_ILi128EEENS7_ILi96EEENS7_ILi64EEEEEELi256ENS_6half_tEfNS_4arch4Sm90ELb0ELb0ELb1ELb0ELb0ELb0ELb1ELb1ELb0ELb1ELb0ELb0EEENS1_21CollectiveEpilogueFwdINS6_IJSA_NS7_ILi256EEESB_EEES9_SE_SG_Li256ELb0ELb1ELb0ELb0EEENS1_29StaticPersistentTileSchedulerILb0EEEEEEEEEvNT_6ParamsE --------------------------
	.section	.nv.info._ZN7cutlass13device_kernelIN5flash11enable_sm90INS1_16FlashAttnFwdSm90INS1_25CollectiveMainloopFwdSm90ILi2EN4cute5tupleIJNS5_1CILi1EEES8_S8_EEENS6_IJNS7_ILi128EEENS7_ILi96EEENS7_ILi64EEEEEELi256ENS_6half_tEfNS_4arch4Sm90ELb0ELb0ELb1ELb0ELb0ELb0ELb1ELb1ELb0ELb1ELb0ELb0EEENS1_21CollectiveEpilogueFwdINS6_IJSA_NS7_ILi256EEESB_EEES9_SE_SG_Li256ELb0ELb1ELb0ELb0EEENS1_29StaticPersistentTileSchedulerILb0EEEEEEEEEvNT_6ParamsE,"",@"SHT_CUDA_INFO"
	.sectionflags	@""
	.align	4


	//----- nvinfo : EIATTR_CUDA_API_VERSION
	.align		4
        /*0000*/ 	.byte	0x04, 0x37
        /*0002*/ 	.short	(.L_163 - .L_162)
.L_162:
        /*0004*/ 	.word	0x00000082


	//----- nvinfo : EIATTR_KPARAM_INFO
	.align		4
.L_163:
        /*0008*/ 	.byte	0x04, 0x17
        /*000a*/ 	.short	(.L_165 - .L_164)
.L_164:
        /*000c*/ 	.word	0x00000000
        /*0010*/ 	.short	0x0000
        /*0012*/ 	.short	0x0070
        /*0014*/ 	.byte	0x00, 0xf0, 0x01, 0x2c


	//----- nvinfo : EIATTR_SPARSE_MMA_MASK
	.align		4
.L_165:
        /*0018*/ 	.byte	0x03, 0x50
        /*001a*/ 	.short	0x0000


	//----- nvinfo : EIATTR_MAXREG_COUNT
	.align		4
        /*001c*/ 	.byte	0x03, 0x1b
        /*001e*/ 	.short	0x00a8


	//----- nvinfo : EIATTR_NUM_BARRIERS
	.align		4
        /*0020*/ 	.byte	0x02, 0x4c
        /*0022*/ 	.byte	0x10
	.zero		1


	//----- nvinfo : EIATTR_EXTERNS
	.align		4
        /*0024*/ 	.byte	0x04, 0x0f
        /*0026*/ 	.short	(.L_167 - .L_166)


	//   ....[0]....
	.align		4
.L_166:
        /*0028*/ 	.word	index@(__assertfail)


	//----- nvinfo : EIATTR_ANNOTATIONS
	.align		4
.L_167:
        /*002c*/ 	.byte	0x04, 0x55
        /*002e*/ 	.short	(.L_169 - .L_168)


	//   ....[0]....
.L_168:
        /* <DEDUP_REMOVED lines=50> */


	//----- nvinfo : EIATTR_MERCURY_ISA_VERSION
	.align		4
.L_169:
        /*0338*/ 	.byte	0x03, 0x5f
        /*033a*/ 	.short	0x0101


	//----- nvinfo : EIATTR_INT_WARP_WIDE_INSTR_OFFSETS
	.align		4
        /*033c*/ 	.byte	0x04, 0x31
        /*033e*/ 	.short	(.L_171 - .L_170)


	//   ....[0]....
.L_170:
        /*0340*/ 	.word	0x00000130


	//   ....[1]....
        /*0344*/ 	.word	0x00000170


	//   ....[2]....
        /*0348*/ 	.word	0x000001e0


	//   ....[3]....
        /*034c*/ 	.word	0x000001f0


	//----- nvinfo : EIATTR_COOP_GROUP_MASK_REGIDS
	.align		4
.L_171:
        /*0350*/ 	.byte	0x04, 0x29
        /*0352*/ 	.short	(.L_173 - .L_172)


	//   ....[0]....
.L_172:
        /*0354*/ 	.word	0xffffffff


	//   ....[1]....
        /*0358*/ 	.word	0xffffffff


	//   ....[2]....
        /*035c*/ 	.word	0xffffffff


	//   ....[3]....
        /*0360*/ 	.word	0xffffffff


	//   ....[4]....
        /*0364*/ 	.word	0xffffffff


	//   ....[5]....
        /*0368*/ 	.word	0xffffffff


	//   ....[6]....
        /*036c*/ 	.word	0xffffffff


	//   ....[7]....
        /*0370*/ 	.word	0xffffffff


	//   ....[8]....
        /*0374*/ 	.word	0xffffffff


	//   ....[9]....
        /*0378*/ 	.word	0xffffffff


	//   ....[10]....
        /*037c*/ 	.word	0xffffffff


	//   ....[11]....
        /*0380*/ 	.word	0xffffffff


	//   ....[12]....
        /*0384*/ 	.word	0xffffffff


	//   ....[13]....
        /*0388*/ 	.word	0xffffffff


	//   ....[14]....
        /*038c*/ 	.word	0xffffffff


	//   ....[15]....
        /*0390*/ 	.word	0xffffffff


	//   ....[16]....
        /*0394*/ 	.word	0xffffffff


	//   ....[17]....
        /*0398*/ 	.word	0xffffffff


	//   ....[18]....
        /*039c*/ 	.word	0xffffffff


	//   ....[19]....
        /*03a0*/ 	.word	0xffffffff


	//   ....[20]....
        /*03a4*/ 	.word	0xffffffff


	//   ....[21]....
        /*03a8*/ 	.word	0xffffffff


	//   ....[22]....
        /*03ac*/ 	.word	0xffffffff


	//   ....[23]....
        /*03b0*/ 	.word	0xffffffff


	//   ....[24]....
        /*03b4*/ 	.word	0xffffffff


	//   ....[25]....
        /*03b8*/ 	.word	0xffffffff


	//   ....[26]....
        /*03bc*/ 	.word	0xffffffff


	//   ....[27]....
        /*03c0*/ 	.word	0xffffffff


	//   ....[28]....
        /*03c4*/ 	.word	0xffffffff


	//   ....[29]....
        /*03c8*/ 	.word	0xffffffff


	//   ....[30]....
        /*03cc*/ 	.word	0xffffffff


	//   ....[31]....
        /*03d0*/ 	.word	0xffffffff


	//   ....[32]....
        /*03d4*/ 	.word	0xffffffff


	//   ....[33]....
        /*03d8*/ 	.word	0xffffffff


	//   ....[34]....
        /*03dc*/ 	.word	0xffffffff


	//   ....[35]....
        /*03e0*/ 	.word	0xffffffff


	//   ....[36]....
        /*03e4*/ 	.word	0xffffffff


	//   ....[37]....
        /*03e8*/ 	.word	0xffffffff


	//   ....[38]....
        /*03ec*/ 	.word	0xffffffff


	//   ....[39]....
        /*03f0*/ 	.word	0xffffffff


	//   ....[40]....
        /*03f4*/ 	.word	0xffffffff


	//   ....[41]....
        /*03f8*/ 	.word	0xffffffff


	//   ....[42]....
        /*03fc*/ 	.word	0xffffffff


	//   ....[43]....
        /*0400*/ 	.word	0xffffffff


	//   ....[44]....
        /*0404*/ 	.word	0xffffffff


	//   ....[45]....
        /*0408*/ 	.word	0xffffffff


	//   ....[46]....
        /*040c*/ 	.word	0xffffffff


	//   ....[47]....
        /*0410*/ 	.word	0xffffffff


	//   ....[48]....
        /*0414*/ 	.word	0xffffffff


	//   ....[49]....
        /*0418*/ 	.word	0xffffffff


	//   ....[50]....
        /*041c*/ 	.word	0xffffffff


	//   ....[51]....
        /*0420*/ 	.word	0xffffffff


	//   ....[52]....
        /*0424*/ 	.word	0xffffffff


	//   ....[53]....
        /*0428*/ 	.word	0xffffffff


	//   ....[54]....
        /*042c*/ 	.word	0xffffffff


	//   ....[55]....
        /*0430*/ 	.word	0xffffffff


	//   ....[56]....
        /*0434*/ 	.word	0xffffffff


	//   ....[57]....
        /*0438*/ 	.word	0xffffffff


	//   ....[58]....
        /*043c*/ 	.word	0xffffffff


	//   ....[59]....
        /*0440*/ 	.word	0xffffffff


	//   ....[60]....
        /*0444*/ 	.word	0xffffffff


	//   ....[61]....
        /*0448*/ 	.word	0xffffffff


	//   ....[62]....
        /*044c*/ 	.word	0xffffffff


	//   ....[63]....
        /*0450*/ 	.word	0xffffffff


	//   ....[64]....
        /*0454*/ 	.word	0xffffffff


	//   ....[65]....
        /*0458*/ 	.word	0xffffffff


	//   ....[66]....
        /*045c*/ 	.word	0x0500000f


	//   ....[67]....
        /*0460*/ 	.word	0x0500000f


	//   ....[68]....
        /*0464*/ 	.word	0x0500000f


	//   ....[69]....
        /*0468*/ 	.word	0x0500000f


	//   ....[70]....
        /*046c*/ 	.word	0x0500000f


	//   ....[71]....
        /*0470*/ 	.word	0x0500000f


	//   ....[72]....
        /*0474*/ 	.word	0x0500000f


	//   ....[73]....
        /*0478*/ 	.word	0x0500000f


	//   ....[74]....
        /*047c*/ 	.word	0x0500000f


	//   ....[75]....
        /*0480*/ 	.word	0x0500000f


	//   ....[76]....
        /*0484*/ 	.word	0x0500000f


	//   ....[77]....
        /*0488*/ 	.word	0x0500000f


	//   ....[78]....
        /*048c*/ 	.word	0x0500000f


	//   ....[79]....
        /*0490*/ 	.word	0x0500000f


	//   ....[80]....
        /*0494*/ 	.word	0x0500000f


	//   ....[81]....
        /*0498*/ 	.word	0x0500000f


	//   ....[82]....
        /*049c*/ 	.word	0x0500000f


	//   ....[83]....
        /*04a0*/ 	.word	0x0500000f


	//   ....[84]....
        /*04a4*/ 	.word	0x0500000f


	//   ....[85]....
        /*04a8*/ 	.word	0x0500000f


	//   ....[86]....
        /*04ac*/ 	.word	0x0500000f


	//   ....[87]....
        /*04b0*/ 	.word	0x0500000f


	//   ....[88]....
        /*04b4*/ 	.word	0x0500000f


	//   ....[89]....
        /*04b8*/ 	.word	0x0500000f


	//   ....[90]....
        /*04bc*/ 	.word	0x0500000f


	//   ....[91]....
        /*04c0*/ 	.word	0x0500000f


	//   ....[92]....
        /*04c4*/ 	.word	0x0500000f


	//   ....[93]....
        /*04c8*/ 	.word	0x0500000f


	//   ....[94]....
        /*04cc*/ 	.word	0x0500000f


	//   ....[95]....
        /*04d0*/ 	.word	0x0500000f


	//   ....[96]....
        /*04d4*/ 	.word	0x0500000f


	//   ....[97]....
        /*04d8*/ 	.word	0x0500000f


	//   ....[98]....
        /*04dc*/ 	.word	0x0500000f


	//   ....[99]....
        /*04e0*/ 	.word	0x0500000f


	//----- nvinfo : EIATTR_COOP_GROUP_INSTR_OFFSETS
	.align		4
.L_173:
        /*04e4*/ 	.byte	0x04, 0x28
        /*04e6*/ 	.short	(.L_175 - .L_174)


	//   ....[0]....
.L_174:
        /*04e8*/ 	.word	0x00000070


	//   ....[1]....
        /*04ec*/ 	.word	0x00000140


	//   ....[2]....
        /*04f0*/ 	.word	0x00000190


	//   ....[3]....
        /*04f4*/ 	.word	0x000003e0


	//   ....[4]....
        /*04f8*/ 	.word	0x00000540


	//   ....[5]....
        /*04fc*/ 	.word	0x00000660


	//   ....[6]....
        /*0500*/ 	.word	0x000007c0


	//   ....[7]....
        /*0504*/ 	.word	0x00000dd0


	//   ....[8]....
        /*0508*/ 	.word	0x00002aa0


	//   ....[9]....
        /*050c*/ 	.word	0x00002b50


	//   ....[10]....
        /*0510*/ 	.word	0x00002b60


	//   ....[11]....
        /*0514*/ 	.word	0x00002bb0


	//   ....[12]....
        /*0518*/ 	.word	0x00004d00


	//   ....[13]....
        /*051c*/ 	.word	0x00004d50


	//   ....[14]....
        /*0520*/ 	.word	0x00004d70


	//   ....[15]....
        /*0524*/ 	.word	0x00004d90


	//   ....[16]....
        /*0528*/ 	.word	0x00006360


	//   ....[17]....
        /*052c*/ 	.word	0x00006390


	//   ....[18]....
        /*0530*/ 	.word	0x00006480


	//   ....[19]....
        /*0534*/ 	.word	0x000064a0


	//   ....[20]....
        /*0538*/ 	.word	0x00007e90


	//   ....[21]....
        /*053c*/ 	.word	0x00007ec0


	//   ....[22]....
        /*0540*/ 	.word	0x00008050


	//   ....[23]....
        /*0544*/ 	.word	0x00008060


	//   ....[24]....
        /*0548*/ 	.word	0x00008580


	//   ....[25]....
        /*054c*/ 	.word	0x000085a0


	//   ....[26]....
        /*0550*/ 	.word	0x000086e0


	//   ....[27]....
        /*0554*/ 	.word	0x00008700


	//   ....[28]....
        /*0558*/ 	.word	0x00008830


	//   ....[29]....
        /*055c*/ 	.word	0x00008850


	//   ....[30]....
        /*0560*/ 	.word	0x00008990


	//   ....[31]....
        /*0564*/ 	.word	0x000089d0


	//   ....[32]....
        /*0568*/ 	.word	0x00009490


	//   ....[33]....
        /*056c*/ 	.word	0x00009e80


	//   ....[34]....
        /*0570*/ 	.word	0x00009e90


	//   ....[35]....
        /*0574*/ 	.word	0x00009ed0


	//   ....[36]....
        /*0578*/ 	.word	0x00009f00


	//   ....[37]....
        /*057c*/ 	.word	0x0000a010


	//   ....[38]....
        /*0580*/ 	.word	0x0000a080


	//   ....[39]....
        /*0584*/ 	.word	0x0000a0b0


	//   ....[40]....
        /*0588*/ 	.word	0x0000a130


	//   ....[41]....
        /*058c*/ 	.word	0x0000a160


	//   ....[42]....
        /*0590*/ 	.word	0x0000a1e0


	//   ....[43]....
        /*0594*/ 	.word	0x0000a210


	//   ....[44]....
        /*0598*/ 	.word	0x0000a290


	//   ....[45]....
        /*059c*/ 	.word	0x0000a2c0


	//   ....[46]....
        /*05a0*/ 	.word	0x0000a320


	//   ....[47]....
        /*05a4*/ 	.word	0x0000a330


	//   ....[48]....
        /*05a8*/ 	.word	0x0000a3a0


	//   ....[49]....
        /*05ac*/ 	.word	0x0000aa10


	//   ....[50]....
        /*05b0*/ 	.word	0x0000aa20


	//   ....[51]....
        /*05b4*/ 	.word	0x0000aa60


	//   ....[52]....
        /*05b8*/ 	.word	0x0000ab10


	//   ....[53]....
        /*05bc*/ 	.word	0x0000aba0


	//   ....[54]....
        /*05c0*/ 	.word	0x0000abb0


	//   ....[55]....
        /*05c4*/ 	.word	0x0000ac40


	//   ....[56]....
        /*05c8*/ 	.word	0x0000ac50


	//   ....[57]....
        /*05cc*/ 	.word	0x0000ac80


	//   ....[58]....
        /*05d0*/ 	.word	0x0000ace0


	//   ....[59]....
        /*05d4*/ 	.word	0x0000ad10


	//   ....[60]....
        /*05d8*/ 	.word	0x0000ad60


	//   ....[61]....
        /*05dc*/ 	.word	0x0000ada0


	//   ....[62]....
        /*05e0*/ 	.word	0x0000adf0


	//   ....[63]....
        /*05e4*/ 	.word	0x0000ae30


	//   ....[64]....
        /*05e8*/ 	.word	0x0000ae80


	//   ....[65]....
        /*05ec*/ 	.word	0x0000d630


	//   ....[66]....
        /*05f0*/ 	.word	0x0000db90


	//   ....[67]....
        /*05f4*/ 	.word	0x0000dd10


	//   ....[68]....
        /*05f8*/ 	.word	0x0000dd70


	//   ....[69]....
        /*05fc*/ 	.word	0x0000de30


	//   ....[70]....
        /*0600*/ 	.word	0x0000dee0


	//   ....[71]....
        /*0604*/ 	.word	0x0000dfc0


	//   ....[72]....
        /*0608*/ 	.word	0x0000e060


	//   ....[73]....
        /*060c*/ 	.word	0x0000e160


	//   ....[74]....
        /*0610*/ 	.word	0x0000e260


	//   ....[75]....
        /*0614*/ 	.word	0x0000e2d0


	//   ....[76]....
        /*0618*/ 	.word	0x0000e370


	//   ....[77]....
        /*061c*/ 	.word	0x0000e440


	//   ....[78]....
        /*0620*/ 	.word	0x0000e4e0


	//   ....[79]....
        /*0624*/ 	.word	0x0000e5b0


	//   ....[80]....
        /*0628*/ 	.word	0x0000e650


	//   ....[81]....
        /*062c*/ 	.word	0x0000e700


	//   ....[82]....
        /*0630*/ 	.word	0x0000e7f0


	//   ....[83]....
        /*0634*/ 	.word	0x0000e890


	//   ....[84]....
        /*0638*/ 	.word	0x0000e950


	//   ....[85]....
        /*063c*/ 	.word	0x0000ebb0


	//   ....[86]....
        /*0640*/ 	.word	0x0000eca0


	//   ....[87]....
        /*0644*/ 	.word	0x0000ed60


	//   ....[88]....
        /*0648*/ 	.word	0x0000ee20


	//   ....[89]....
        /*064c*/ 	.word	0x0000eee0


	//   ....[90]....
        /*0650*/ 	.word	0x0000efa0


	//   ....[91]....
        /*0654*/ 	.word	0x0000f060


	//   ....[92]....
        /*0658*/ 	.word	0x0000f120


	//   ....[93]....
        /*065c*/ 	.word	0x0000f230


	//   ....[94]....
        /*0660*/ 	.word	0x0000f280


	//   ....[95]....
        /*0664*/ 	.word	0x0000f340


	//   ....[96]....
        /*0668*/ 	.word	0x0000f3f0


	//   ....[97]....
        /*066c*/ 	.word	0x0000f4b0


	//   ....[98]....
        /*0670*/ 	.word	0x0000f560


	//   ....[99]....
        /*0674*/ 	.word	0x0000f910


	//----- nvinfo : EIATTR_REG_RECONFIG
	.align		4
.L_175:
        /*0678*/ 	.byte	0x01, 0x54
	.zero		2


	//----- nvinfo : EIATTR_SYSCALL_OFFSETS
	.align		4
        /*067c*/ 	.byte	0x04, 0x46
        /*067e*/ 	.short	(.L_177 - .L_176)


	//   ....[0]....
.L_176:
        /*0680*/ 	.word	0x00001140


	//   ....[1]....
        /*0684*/ 	.word	0x000090b0


	//   ....[2]....
        /*0688*/ 	.word	0x000091f0


	//   ....[3]....
        /*068c*/ 	.word	0x000092e0


	//   ....[4]....
        /*0690*/ 	.word	0x00009a70


	//   ....[5]....
        /*0694*/ 	.word	0x0000a670


	//----- nvinfo : EIATTR_MBARRIER_INSTR_OFFSETS
	.align		4
.L_177:
        /*0698*/ 	.byte	0x04, 0x39
        /*069a*/ 	.short	(.L_179 - .L_178)


	//   ....[0]....
.L_178:
        /*069c*/ 	.word	0x00000280
        /*06a0*/ 	.word	0x000000ff
        /*06a4*/ 	.word	0x00032400
        /*06a8*/ 	.short	0x0100
        /*06aa*/ 	.byte	0x08
	.zero		1


	//   ....[1]....
        /*06ac*/ 	.word	0x00000290
        /*06b0*/ 	.word	0x000000ff
        /*06b4*/ 	.word	0x00032410
        /*06b8*/ 	.short	0x0100
        /*06ba*/ 	.byte	0x08
	.zero		1


	//   ....[2]....
        /*06bc*/ 	.word	0x000002a0
        /*06c0*/ 	.word	0x000000ff
        /*06c4*/ 	.word	0x00032420
        /*06c8*/ 	.short	0x0100
        /*06ca*/ 	.byte	0x08
	.zero		1


	//   ....[3]....
        /*06cc*/ 	.word	0x00000390
        /*06d0*/ 	.word	0x000000ff
        /*06d4*/ 	.word	0x00032430
        /*06d8*/ 	.short	0x0100
        /*06da*/ 	.byte	0x08
	.zero		1


	//   ....[4]....
        /*06dc*/ 	.word	0x000003a0
        /*06e0*/ 	.word	0x000000ff
        /*06e4*/ 	.word	0x00032440
        /*06e8*/ 	.short	0x0100
        /*06ea*/ 	.byte	0x08
	.zero		1


	//   ....[5]....
        /*06ec*/ 	.word	0x000003b0
        /*06f0*/ 	.word	0x000000ff
        /*06f4*/ 	.word	0x00032438
        /*06f8*/ 	.short	0x0100
        /*06fa*/ 	.byte	0x08
	.zero		1


	//   ....[6]....
        /*06fc*/ 	.word	0x000003c0
        /*0700*/ 	.word	0x000000ff
        /*0704*/ 	.word	0x00032448
        /*0708*/ 	.short	0x0100
        /*070a*/ 	.byte	0x08
	.zero		1


	//   ....[7]....
        /*070c*/ 	.word	0x000004f0
        /*0710*/ 	.word	0x000000ff
        /*0714*/ 	.word	0x00032450
        /*0718*/ 	.short	0x0100
        /*071a*/ 	.byte	0x08
	.zero		1


	//   ....[8]....
        /*071c*/ 	.word	0x00000500
        /*0720*/ 	.word	0x000000ff
        /*0724*/ 	.word	0x00032460
        /*0728*/ 	.short	0x0100
        /*072a*/ 	.byte	0x08
	.zero		1


	//   ....[9]....
        /*072c*/ 	.word	0x00000510
        /*0730*/ 	.word	0x000000ff
        /*0734*/ 	.word	0x00032458
        /*0738*/ 	.short	0x0100
        /*073a*/ 	.byte	0x08
	.zero		1


	//   ....[10]....
        /*073c*/ 	.word	0x00000520
        /*0740*/ 	.word	0x000000ff
        /*0744*/ 	.word	0x00032468
        /*0748*/ 	.short	0x0100
        /*074a*/ 	.byte	0x08
	.zero		1


	//   ....[11]....
        /*074c*/ 	.word	0x00000610
        /*0750*/ 	.word	0x000000ff
        /*0754*/ 	.word	0x00032470
        /*0758*/ 	.short	0x0100
        /*075a*/ 	.byte	0x06
	.zero		1


	//   ....[12]....
        /*075c*/ 	.word	0x00000620
        /*0760*/ 	.word	0x000000ff
        /*0764*/ 	.word	0x00032480
        /*0768*/ 	.short	0x0100
        /*076a*/ 	.byte	0x06
	.zero		1


	//   ....[13]....
        /*076c*/ 	.word	0x00000630
        /*0770*/ 	.word	0x000000ff
        /*0774*/ 	.word	0x00032478
        /*0778*/ 	.short	0x0100
        /*077a*/ 	.byte	0x06
	.zero		1


	//   ....[14]....
        /*077c*/ 	.word	0x00000640
        /*0780*/ 	.word	0x000000ff
        /*0784*/ 	.word	0x00032488
        /*0788*/ 	.short	0x0100
        /*078a*/ 	.byte	0x06
	.zero		1


	//   ....[15]....
        /*078c*/ 	.word	0x00000770
        /*0790*/ 	.word	0x000000ff
        /*0794*/ 	.word	0x00032490
        /*0798*/ 	.short	0x0100
        /*079a*/ 	.byte	0x08
	.zero		1


	//   ....[16]....
        /*079c*/ 	.word	0x00000780
        /*07a0*/ 	.word	0x000000ff
        /*07a4*/ 	.word	0x000324a0
        /*07a8*/ 	.short	0x0100
        /*07aa*/ 	.byte	0x08
	.zero		1


	//   ....[17]....
        /*07ac*/ 	.word	0x00000790
        /*07b0*/ 	.word	0x000000ff
        /*07b4*/ 	.word	0x00032498
        /*07b8*/ 	.short	0x0100
        /*07ba*/ 	.byte	0x08
	.zero		1


	//   ....[18]....
        /*07bc*/ 	.word	0x000007a0
        /*07c0*/ 	.word	0x000000ff
        /*07c4*/ 	.word	0x000324a8
        /*07c8*/ 	.short	0x0100
        /*07ca*/ 	.byte	0x08
	.zero		1


	//   ....[19]....
        /*07cc*/ 	.word	0x000008d0
        /*07d0*/ 	.word	0x000000ff
        /*07d4*/ 	.word	0x000324b0
        /*07d8*/ 	.short	0x0100
        /*07da*/ 	.byte	0x08
	.zero		1


	//   ....[20]....
        /*07dc*/ 	.word	0x000008e0
        /*07e0*/ 	.word	0x000000ff
        /*07e4*/ 	.word	0x000324c0
        /*07e8*/ 	.short	0x0100
        /*07ea*/ 	.byte	0x08
	.zero		1


	//   ....[21]....
        /*07ec*/ 	.word	0x000008f0
        /*07f0*/ 	.word	0x000000ff
        /*07f4*/ 	.word	0x000324b8
        /*07f8*/ 	.short	0x0100
        /*07fa*/ 	.byte	0x08
	.zero		1


	//   ....[22]....
        /*07fc*/ 	.word	0x00000900
        /*0800*/ 	.word	0x000000ff
        /*0804*/ 	.word	0x000324c8
        /*0808*/ 	.short	0x0100
        /*080a*/ 	.byte	0x08
	.zero		1


	//   ....[23]....
        /*080c*/ 	.word	0x00001190
        /*0810*/ 	.word	0x000000ff
        /*0814*/ 	.word	0x00032400
        /*0818*/ 	.short	0x010a
        /*081a*/ 	.byte	0x32
	.zero		1


	//   ....[24]....
        /*081c*/ 	.word	0x00001260
        /*0820*/ 	.word	0x000000ff
        /*0824*/ 	.word	0x00032430
        /*0828*/ 	.short	0x010a
        /*082a*/ 	.byte	0x1a
	.zero		1


	//   ....[25]....
        /*082c*/ 	.word	0x000012a0
        /*0830*/ 	.word	0x000000ff
        /*0834*/ 	.word	0x00032430
        /*0838*/ 	.short	0x010a
        /*083a*/ 	.byte	0x1a
	.zero		1


	//   ....[26]....
        /*083c*/ 	.word	0x00001500
        /*0840*/ 	.word	0x000000ff
        /*0844*/ 	.word	0x00032410
        /*0848*/ 	.short	0x010a
        /*084a*/ 	.byte	0x32
	.zero		1


	//   ....[27]....
        /*084c*/ 	.word	0x00001540
        /*0850*/ 	.word	0x000000ff
        /*0854*/ 	.word	0x00032450
        /*0858*/ 	.short	0x010a
        /*085a*/ 	.byte	0x1a
	.zero		1


	//   ....[28]....
        /*085c*/ 	.word	0x00001580
        /*0860*/ 	.word	0x000000ff
        /*0864*/ 	.word	0x00032450
        /*0868*/ 	.short	0x010a
        /*086a*/ 	.byte	0x1a
	.zero		1


	//   ....[29]....
        /*086c*/ 	.word	0x00002ef0
        /*0870*/ 	.word	0x00000018
        /*0874*/ 	.word	0x00000000
        /*0878*/ 	.short	0x0101
        /*087a*/ 	.byte	0x3f
	.zero		1


	//   ....[30]....
        /*087c*/ 	.word	0x00003900
        /*0880*/ 	.word	0x0000000c
        /*0884*/ 	.word	0x00000000
        /*0888*/ 	.short	0x0101
        /*088a*/ 	.byte	0x3f
	.zero		1


	//   ....[31]....
        /*088c*/ 	.word	0x00003a70
        /*0890*/ 	.word	0x000000ff
        /*0894*/ 	.word	0x00032430
        /*0898*/ 	.short	0x010a
        /*089a*/ 	.byte	0x1d
	.zero		1


	//   ....[32]....
        /*089c*/ 	.word	0x00003ab0
        /*08a0*/ 	.word	0x000000ff
        /*08a4*/ 	.word	0x00032430
        /*08a8*/ 	.short	0x010a
        /*08aa*/ 	.byte	0x1d
	.zero		1


	//   ....[33]....
        /*08ac*/ 	.word	0x00003c30
        /*08b0*/ 	.word	0x000000ff
        /*08b4*/ 	.word	0x00032450
        /*08b8*/ 	.short	0x010a
        /*08ba*/ 	.byte	0x1d
	.zero		1


	//   ....[34]....
        /*08bc*/ 	.word	0x00003c70
        /*08c0*/ 	.word	0x000000ff
        /*08c4*/ 	.word	0x00032450
        /*08c8*/ 	.short	0x010a
        /*08ca*/ 	.byte	0x1d
	.zero		1


	//   ....[35]....
        /*08cc*/ 	.word	0x00004f90
        /*08d0*/ 	.word	0x00000098
        /*08d4*/ 	.word	0x00000000
        /*08d8*/ 	.short	0x0101
        /*08da*/ 	.byte	0x3f
	.zero		1


	//   ....[36]....
        /*08dc*/ 	.word	0x00006340
        /*08e0*/ 	.word	0x000000c3
        /*08e4*/ 	.word	0x00000000
        /*08e8*/ 	.short	0x0101
        /*08ea*/ 	.byte	0x3f
	.zero		1


	//   ....[37]....
        /*08ec*/ 	.word	0x00008560
        /*08f0*/ 	.word	0x000000ce
        /*08f4*/ 	.word	0x00000000
        /*08f8*/ 	.short	0x0101
        /*08fa*/ 	.byte	0x3f
	.zero		1


	//   ....[38]....
        /*08fc*/ 	.word	0x000096c0
        /*0900*/ 	.word	0x00000000
        /*0904*/ 	.word	0x00032440
        /*0908*/ 	.short	0x010a
        /*090a*/ 	.byte	0x3f
	.zero		1


	//   ....[39]....
        /*090c*/ 	.word	0x0000a480
        /*0910*/ 	.word	0x000000ff
        /*0914*/ 	.word	0x00032400
        /*0918*/ 	.short	0x0107
        /*091a*/ 	.byte	0x25
	.zero		1


	//   ....[40]....
        /*091c*/ 	.word	0x0000a4f0
        /*0920*/ 	.word	0x000000ff
        /*0924*/ 	.word	0x00032400
        /*0928*/ 	.short	0x0101
        /*092a*/ 	.byte	0x25
	.zero		1


	//   ....[41]....
        /*092c*/ 	.word	0x0000af90
        /*0930*/ 	.word	0x000000ff
        /*0934*/ 	.word	0x00032410
        /*0938*/ 	.short	0x0107
        /*093a*/ 	.byte	0x25
	.zero		1


	//   ....[42]....
        /*093c*/ 	.word	0x0000aff0
        /*0940*/ 	.word	0x000000ff
        /*0944*/ 	.word	0x00032410
        /*0948*/ 	.short	0x0101
        /*094a*/ 	.byte	0x25
	.zero		1


	//   ....[43]....
        /*094c*/ 	.word	0x0000b010
        /*0950*/ 	.word	0x000000ff
        /*0954*/ 	.word	0x00032420
        /*0958*/ 	.short	0x010a
        /*095a*/ 	.byte	0x25
	.zero		1


	//   ....[44]....
        /*095c*/ 	.word	0x0000b0e0
        /*0960*/ 	.word	0x00000002
        /*0964*/ 	.word	0x00032460
        /*0968*/ 	.short	0x010a
        /*096a*/ 	.byte	0x3f
	.zero		1


	//   ....[45]....
        /*096c*/ 	.word	0x0000b8f0
        /*0970*/ 	.word	0x00000003
        /*0974*/ 	.word	0x00032440
        /*0978*/ 	.short	0x010a
        /*097a*/ 	.byte	0x3f
	.zero		1


	//   ....[46]....
        /*097c*/ 	.word	0x0000bb40
        /*0980*/ 	.word	0x00000003
        /*0984*/ 	.word	0x00032460
        /*0988*/ 	.short	0x010a
        /*098a*/ 	.byte	0x3f
	.zero		1


	//   ....[47]....
        /*098c*/ 	.word	0x0000c340
        /*0990*/ 	.word	0x00000004
        /*0994*/ 	.word	0x00032440
        /*0998*/ 	.short	0x010a
        /*099a*/ 	.byte	0x3f
	.zero		1


	//   ....[48]....
        /*099c*/ 	.word	0x0000c570
        /*09a0*/ 	.word	0x00000004
        /*09a4*/ 	.word	0x00032460
        /*09a8*/ 	.short	0x010a
        /*09aa*/ 	.byte	0x3f
	.zero		1


	//   ....[49]....
        /*09ac*/ 	.word	0x0000ccc0
        /*09b0*/ 	.word	0x00000004
        /*09b4*/ 	.word	0x00032440
        /*09b8*/ 	.short	0x010a
        /*09ba*/ 	.byte	0x3f
	.zero		1


	//   ....[50]....
        /*09bc*/ 	.word	0x0000cf10
        /*09c0*/ 	.word	0x00000004
        /*09c4*/ 	.word	0x00032460
        /*09c8*/ 	.short	0x010a
        /*09ca*/ 	.byte	0x3f
	.zero		1


	//   ....[51]....
        /*09cc*/ 	.word	0x0000d5b0
        /*09d0*/ 	.word	0x00000000
        /*09d4*/ 	.word	0x00032420
        /*09d8*/ 	.short	0x010a
        /*09da*/ 	.byte	0x3f
	.zero		1


	//   ....[52]....
        /*09dc*/ 	.word	0x0000d7a0
        /*09e0*/ 	.word	0x00000006
        /*09e4*/ 	.word	0x00000000
        /*09e8*/ 	.short	0x010a
        /*09ea*/ 	.byte	0x3f
	.zero		1


	//   ....[53]....
        /*09ec*/ 	.word	0x0000d7d0
        /*09f0*/ 	.word	0x00000007
        /*09f4*/ 	.word	0x00000000
        /*09f8*/ 	.short	0x010a
        /*09fa*/ 	.byte	0x3f
	.zero		1


	//   ....[54]....
        /*09fc*/ 	.word	0x0000d830
        /*0a00*/ 	.word	0x00000004
        /*0a04*/ 	.word	0x00000000
        /*0a08*/ 	.short	0x010a
        /*0a0a*/ 	.byte	0x3f
	.zero		1


	//   ....[55]....
        /*0a0c*/ 	.word	0x0000d860
        /*0a10*/ 	.word	0x00000003
        /*0a14*/ 	.word	0x00000000
        /*0a18*/ 	.short	0x010a
        /*0a1a*/ 	.byte	0x3f
	.zero		1


	//   ....[56]....
        /*0a1c*/ 	.word	0x0000d8d0
        /*0a20*/ 	.word	0x00000003
        /*0a24*/ 	.word	0x00032400
        /*0a28*/ 	.short	0x010a
        /*0a2a*/ 	.byte	0x3f
	.zero		1


	//   ....[57]....
        /*0a2c*/ 	.word	0x0000d930
        /*0a30*/ 	.word	0x00000004
        /*0a34*/ 	.word	0x00032430
        /*0a38*/ 	.short	0x010a
        /*0a3a*/ 	.byte	0x3f
	.zero		1


	//   ....[58]....
        /*0a3c*/ 	.word	0x0000d990
        /*0a40*/ 	.word	0x00000005
        /*0a44*/ 	.word	0x00032410
        /*0a48*/ 	.short	0x010a
        /*0a4a*/ 	.byte	0x3f
	.zero		1


	//   ....[59]....
        /*0a4c*/ 	.word	0x0000d9f0
        /*0a50*/ 	.word	0x00000000
        /*0a54*/ 	.word	0x00032450
        /*0a58*/ 	.short	0x010a
        /*0a5a*/ 	.byte	0x3f
	.zero		1


	//   ....[60]....
        /*0a5c*/ 	.word	0x0000da50
        /*0a60*/ 	.word	0x00000004
        /*0a64*/ 	.word	0x00032430
        /*0a68*/ 	.short	0x010a
        /*0a6a*/ 	.byte	0x3f
	.zero		1


	//   ....[61]....
        /*0a6c*/ 	.word	0x0000dab0
        /*0a70*/ 	.word	0x00000004
        /*0a74*/ 	.word	0x00032450
        /*0a78*/ 	.short	0x010a
        /*0a7a*/ 	.byte	0x3f
	.zero		1


	//   ....[62]....
        /*0a7c*/ 	.word	0x0000dc50
        /*0a80*/ 	.word	0x00000000
        /*0a84*/ 	.word	0x00032440
        /*0a88*/ 	.short	0x010a
        /*0a8a*/ 	.byte	0x3f
	.zero		1


	//   ....[63]....
        /*0a8c*/ 	.word	0x0000f5b0
        /*0a90*/ 	.word	0x00000003
        /*0a94*/ 	.word	0x00032420
        /*0a98*/ 	.short	0x010a
        /*0a9a*/ 	.byte	0x3f
	.zero		1


	//   ....[64]....
        /*0a9c*/ 	.word	0x0000f600
        /*0aa0*/ 	.word	0x00000002
        /*0aa4*/ 	.word	0x00032460
        /*0aa8*/ 	.short	0x010a
        /*0aaa*/ 	.byte	0x3f
	.zero		1


	//   ....[65]....
        /*0aac*/ 	.word	0x0000f650
        /*0ab0*/ 	.word	0x00000003
        /*0ab4*/ 	.word	0x00032440
        /*0ab8*/ 	.short	0x010a
        /*0aba*/ 	.byte	0x3f
	.zero		1


	//   ....[66]....
        /*0abc*/ 	.word	0x0000f6a0
        /*0ac0*/ 	.word	0x00000003
        /*0ac4*/ 	.word	0x00032460
        /*0ac8*/ 	.short	0x010a
        /*0aca*/ 	.byte	0x3f
	.zero		1


	//   ....[67]....
        /*0acc*/ 	.word	0x0000f6f0
        /*0ad0*/ 	.word	0x00000004
        /*0ad4*/ 	.word	0x00032440
        /*0ad8*/ 	.short	0x010a
        /*0ada*/ 	.byte	0x3f
	.zero		1


	//   ....[68]....
        /*0adc*/ 	.word	0x0000f740
        /*0ae0*/ 	.word	0x00000004
        /*0ae4*/ 	.word	0x00032460
        /*0ae8*/ 	.short	0x010a
        /*0aea*/ 	.byte	0x3f
	.zero		1


	//   ....[69]....
        /*0aec*/ 	.word	0x0000f790
        /*0af0*/ 	.word	0x00000004
        /*0af4*/ 	.word	0x00032440
        /*0af8*/ 	.short	0x010a
        /*0afa*/ 	.byte	0x3f
	.zero		1


	//   ....[70]....
        /*0afc*/ 	.word	0x0000f7e0
        /*0b00*/ 	.word	0x00000004
        /*0b04*/ 	.word	0x00032460
        /*0b08*/ 	.short	0x010a
        /*0b0a*/ 	.byte	0x3f
	.zero		1


	//   ....[71]....
        /*0b0c*/ 	.word	0x0000f830
        /*0b10*/ 	.word	0x00000000
        /*0b14*/ 	.word	0x00032420
        /*0b18*/ 	.short	0x010a
        /*0b1a*/ 	.byte	0x3f
	.zero		1


	//   ....[72]....
        /*0b1c*/ 	.word	0x0000f9d0
        /*0b20*/ 	.word	0x00000006
        /*0b24*/ 	.word	0x00000000
        /*0b28*/ 	.short	0x010a
        /*0b2a*/ 	.byte	0x3f
	.zero		1


	//   ....[73]....
        /*0b2c*/ 	.word	0x0000fa20
        /*0b30*/ 	.word	0x00000007
        /*0b34*/ 	.word	0x00000000
        /*0b38*/ 	.short	0x010a
        /*0b3a*/ 	.byte	0x3f
	.zero		1


	//   ....[74]....
        /*0b3c*/ 	.word	0x0000fa70
        /*0b40*/ 	.word	0x00000004
        /*0b44*/ 	.word	0x00000000
        /*0b48*/ 	.short	0x010a
        /*0b4a*/ 	.byte	0x3f
	.zero		1


	//----- nvinfo : EIATTR_NUM_MBARRIERS
	.align		4
.L_179:
        /*0b4c*/ 	.byte	0x03, 0x38
        /*0b4e*/ 	.short	0x0017


	//----- nvinfo : EIATTR_EXIT_INSTR_OFFSETS
	.align		4
        /*0b50*/ 	.byte	0x04, 0x1c
        /*0b52*/ 	.short	(.L_181 - .L_180)


	//   ....[0]....
.L_180:
        /*0b54*/ 	.word	0x00000a40


	//   ....[1]....
        /*0b58*/ 	.word	0x00008b30


	//   ....[2]....
        /*0b5c*/ 	.word	0x0000d8b0


	//----- nvinfo : EIATTR_MAX_THREADS
	.align		4
.L_181:
        /*0b60*/ 	.byte	0x04, 0x05
        /*0b62*/ 	.short	(.L_183 - .L_182)
.L_182:
        /*0b64*/ 	.word	0x00000180
        /*0b68*/ 	.word	0x00000001
        /*0b6c*/ 	.word	0x00000001


	//----- nvinfo : EIATTR_CRS_STACK_SIZE
	.align		4
.L_183:
        /*0b70*/ 	.byte	0x04, 0x1e
        /*0b72*/ 	.short	(.L_185 - .L_184)
.L_184:
        /*0b74*/ 	.word	0x00000000


	//----- nvinfo : EIATTR_CBANK_PARAM_SIZE
	.align		4
.L_185:
        /*0b78*/ 	.byte	0x03, 0x19
        /*0b7a*/ 	.short	0x0b70


	//----- nvinfo : EIATTR_PARAM_CBANK
	.align		4
        /*0b7c*/ 	.byte	0x04, 0x0a
        /*0b7e*/ 	.short	(.L_187 - .L_186)
	.align		4
.L_186:
        /*0b80*/ 	.word	index@(.nv.constant0._ZN7cutlass13device_kernelIN5flash11enable_sm90INS1_16FlashAttnFwdSm90INS1_25CollectiveMainloopFwdSm90ILi2EN4cute5tupleIJNS5_1CILi1EEES8_S8_EEENS6_IJNS7_ILi128EEENS7_ILi96EEENS7_ILi64EEEEEELi256ENS_6half_tEfNS_4arch4Sm90ELb0ELb0ELb1ELb0ELb0ELb0ELb1ELb1ELb0ELb1ELb0ELb0EEENS1_21CollectiveEpilogueFwdINS6_IJSA_NS7_ILi256EEESB_EEES9_SE_SG_Li256ELb0ELb1ELb0ELb0EEENS1_29StaticPersistentTileSchedulerILb0EEEEEEEEEvNT_6ParamsE)
        /*0b84*/ 	.short	0x0210
        /*0b86*/ 	.short	0x0b70


	//----- nvinfo : EIATTR_SW_WAR
	.align		4
.L_187:
        /*0b88*/ 	.byte	0x04, 0x36
        /*0b8a*/ 	.short	(.L_189 - .L_188)
.L_188:
        /*0b8c*/ 	.word	0x00000008
.L_189:


//--------------------- .nv.info._ZN7cutlass13device_kernelIN5flash11enable_sm90INS1_16FlashAttnFwdSm90INS1_25CollectiveMainloopFwdSm90ILi2EN4cute5tupleIJNS5_1CILi1EEES8_S8_EEENS6_IJNS7_ILi128EEENS7_ILi96EEENS7_ILi64EEEEEELi256ENS_6half_tEfNS_4arch4Sm90ELb0ELb0ELb1ELb1ELb0ELb0ELb0ELb1ELb0ELb1ELb0ELb0EEENS1_21CollectiveEpilogueFwdINS6_IJSA_NS7_ILi256EEESB_EEES9_SE_SG_Li256ELb1ELb1ELb0ELb0EEENS1_36VarlenDynamicPersistentTileSchedulerILi128ELi96ELi256ELi128ELb0ELb1ELb1ELb0ELb1ELb1EEEEEEEEEvNT_6ParamsE --------------------------
	.section	.nv.info._ZN7cutlass13device_kernelIN5flash11enable_sm90INS1_16FlashAttnFwdSm90INS1_25CollectiveMainloopFwdSm90ILi2EN4cute5tupleIJNS5_1CILi1EEES8_S8_EEENS6_IJNS7_ILi128EEENS7_ILi96EEENS7_ILi64EEEEEELi256ENS_6half_tEfNS_4arch4Sm90ELb0ELb0ELb1ELb1ELb0ELb0ELb0ELb1ELb0ELb1ELb0ELb0EEENS1_21CollectiveEpilogueFwdINS6_IJSA_NS7_ILi256EEESB_EEES9_SE_SG_Li256ELb1ELb1ELb0ELb0EEENS1_36VarlenDynamicPersistentTileSchedulerILi128ELi96ELi256ELi128ELb0ELb1ELb1ELb0ELb1ELb1EEEEEEEEEvNT_6ParamsE,"",@"SHT_CUDA_INFO"
	.sectionflags	@""
	.align	4


	//----- nvinfo : EIATTR_CUDA_API_VERSION
	.align		4
        /*0000*/ 	.byte	0x04, 0x37
        /*0002*/ 	.short	(.L_191 - .L_190)
.L_190:
        /*0004*/ 	.word	0x00000082


	//----- nvinfo : EIATTR_KPARAM_INFO
	.align		4
.L_191:
        /*0008*/ 	.byte	0x04, 0x17
        /*000a*/ 	.short	(.L_193 - .L_192)
.L_192:
        /*000c*/ 	.word	0x00000000
        /*0010*/ 	.short	0x0000
        /*0012*/ 	.short	0x0070
        /*0014*/ 	.byte	0x00, 0xf0, 0x01, 0x2a


	//----- nvinfo : EIATTR_SPARSE_MMA_MASK
	.align		4
.L_193:
        /*0018*/ 	.byte	0x03, 0x50
        /*001a*/ 	.short	0x0000


	//----- nvinfo : EIATTR_MAXREG_COUNT
	.align		4
        /*001c*/ 	.byte	0x03, 0x1b
        /*001e*/ 	.short	0x00a8


	//----- nvinfo : EIATTR_NUM_BARRIERS
	.align		4
        /*0020*/ 	.byte	0x02, 0x4c
        /*0022*/ 	.byte	0x10
	.zero		1


	//----- nvinfo : EIATTR_EXTERNS
	.align		4
        /*0024*/ 	.byte	0x04, 0x0f
        /*0026*/ 	.short	(.L_195 - .L_194)


	//   ....[0]....
	.align		4
.L_194:
        /*0028*/ 	.word	index@(__assertfail)


	//----- nvinfo : EIATTR_ANNOTATIONS
	.align		4
.L_195:
        /*002c*/ 	.byte	0x04, 0x55
        /*002e*/ 	.short	(.L_197 - .L_196)


	//   ....[0]....
.L_196:
        /* <DEDUP_REMOVED lines=72> */
        /*04a4*/ 	.byte	0x10, 0xf7, 0x00, 0x00, 0x01, 0x00, 0x00, 0x00, 0x50, 0x01, 0x01, 0x00


	//----- nvinfo : EIATTR_MERCURY_ISA_VERSION
	.align		4
.L_197:
        /*04b0*/ 	.byte	0x03, 0x5f
        /*04b2*/ 	.short	0x0101


	//----- nvinfo : EIATTR_UNUSED_LOAD_BYTE_OFFSET
	.align		4
        /*04b4*/ 	.byte	0x04, 0x44
        /*04b6*/ 	.short	(.L_199 - .L_198)


	//   ....[0]....
.L_198:
        /*04b8*/ 	.word	0x00000a40
        /*04bc*/ 	.word	0x0000fff0


	//   ....[1]....
        /*04c0*/ 	.word	0x00006710
        /*04c4*/ 	.word	0x0000fff0


	//----- nvinfo : EIATTR_INT_WARP_WIDE_INSTR_OFFSETS
	.align		4
.L_199:
        /*04c8*/ 	.byte	0x04, 0x31
        /*04ca*/ 	.short	(.L_201 - .L_200)


	//   ....[0]....
.L_200:
        /*04cc*/ 	.word	0x00000130


	//   ....[1]....
        /*04d0*/ 	.word	0x00000170


	//   ....[2]....
        /*04d4*/ 	.word	0x000001e0


	//   ....[3]....
        /*04d8*/ 	.word	0x0000a530


	//   ....[4]....
        /*04dc*/ 	.word	0x0000a5c0


	//   ....[5]....
        /*04e0*/ 	.word	0x0000e4e0


	//   ....[6]....
        /*04e4*/ 	.word	0x0000e570


	//----- nvinfo : EIATTR_COOP_GROUP_MASK_REGIDS
	.align		4
.L_201:
        /*04e8*/ 	.byte	0x04, 0x29
        /*04ea*/ 	.short	(.L_203 - .L_202)


	//   ....[0]....
.L_202:
        /*04ec*/ 	.word	0xffffffff


	//   ....[1]....
        /*04f0*/ 	.word	0xffffffff


	//   ....[2]....
        /*04f4*/ 	.word	0xffffffff


	//   ....[3]....
        /*04f8*/ 	.word	0xffffffff


	//   ....[4]....
        /*04fc*/ 	.word	0xffffffff


	//   ....[5]....
        /*0500*/ 	.word	0xffffffff


	//   ....[6]....
        /*0504*/ 	.word	0xffffffff


	//   ....[7]....
        /*0508*/ 	.word	0xffffffff


	//   ....[8]....
        /*050c*/ 	.word	0xffffffff


	//   ....[9]....
        /*0510*/ 	.word	0xffffffff


	//   ....[10]....
        /*0514*/ 	.word	0xffffffff


	//   ....[11]....
        /*0518*/ 	.word	0xffffffff


	//   ....[12]....
        /*051c*/ 	.word	0xffffffff


	//   ....[13]....
        /*0520*/ 	.word	0xffffffff


	//   ....[14]....
        /*0524*/ 	.word	0xffffffff


	//   ....[15]....
        /*0528*/ 	.word	0xffffffff


	//   ....[16]....
        /*052c*/ 	.word	0xffffffff


	//   ....[17]....
        /*0530*/ 	.word	0xffffffff


	//   ....[18]....
        /*0534*/ 	.word	0xffffffff


	//   ....[19]....
        /*0538*/ 	.word	0xffffffff


	//   ....[20]....
        /*053c*/ 	.word	0xffffffff


	//   ....[21]....
        /*0540*/ 	.word	0xffffffff


	//   ....[22]....
        /*0544*/ 	.word	0xffffffff


	//   ....[23]....
        /*0548*/ 	.word	0xffffffff


	//   ....[24]....
        /*054c*/ 	.word	0xffffffff


	//   ....[25]....
        /*0550*/ 	.word	0xffffffff


	//   ....[26]....
        /*0554*/ 	.word	0xffffffff


	//   ....[27]....
        /*0558*/ 	.word	0xffffffff


	//   ....[28]....
        /*055c*/ 	.word	0xffffffff


	//   ....[29]....
        /*0560*/ 	.word	0xffffffff


	//   ....[30]....
        /*0564*/ 	.word	0xffffffff


	//   ....[31]....
        /*0568*/ 	.word	0xffffffff


	//   ....[32]....
        /*056c*/ 	.word	0xffffffff


	//   ....[33]....
        /*0570*/ 	.word	0xffffffff


	//   ....[34]....
        /*0574*/ 	.word	0xffffffff


	//   ....[35]....
        /*0578*/ 	.word	0xffffffff


	//   ....[36]....
        /*057c*/ 	.word	0xffffffff


	//   ....[37]....
        /*0580*/ 	.word	0xffffffff


	//   ....[38]....
        /*0584*/ 	.word	0xffffffff


	//   ....[39]....
        /*0588*/ 	.word	0xffffffff


	//   ....[40]....
        /*058c*/ 	.word	0xffffffff


	//   ....[41]....
        /*0590*/ 	.word	0xffffffff


	//   ....[42]....
        /*0594*/ 	.word	0xffffffff


	//   ....[43]....
        /*0598*/ 	.word	0xffffffff


	//   ....[44]....
        /*059c*/ 	.word	0xffffffff


	//   ....[45]....
        /*05a0*/ 	.word	0xffffffff


	//   ....[46]....
        /*05a4*/ 	.word	0xffffffff


	//   ....[47]....
        /*05a8*/ 	.word	0xffffffff


	//   ....[48]....
        /*05ac*/ 	.word	0xffffffff


	//   ....[49]....
        /*05b0*/ 	.word	0xffffffff


	//   ....[50]....
        /*05b4*/ 	.word	0xffffffff


	//   ....[51]....
        /*05b8*/ 	.word	0xffffffff


	//   ....[52]....
        /*05bc*/ 	.word	0xffffffff


	//   ....[53]....
        /*05c0*/ 	.word	0xffffffff


	//   ....[54]....
        /*05c4*/ 	.word	0xffffffff


	//   ....[55]....
        /*05c8*/ 	.word	0xffffffff


	//   ....[56]....
        /*05cc*/ 	.word	0xffffffff


	//   ....[57]....
        /*05d0*/ 	.word	0xffffffff


	//   ....[58]....
        /*05d4*/ 	.word	0xffffffff


	//   ....[59]....
        /*05d8*/ 	.word	0xffffffff


	//   ....[60]....
        /*05dc*/ 	.word	0xffffffff


	//   ....[61]....
        /*05e0*/ 	.word	0xffffffff


	//   ....[62]....
        /*05e4*/ 	.word	0xffffffff


	//   ....[63]....
        /*05e8*/ 	.word	0xffffffff


	//   ....[64]....
        /*05ec*/ 	.word	0xffffffff


	//   ....[65]....
        /*05f0*/ 	.word	0xffffffff


	//   ....[66]....
        /*05f4*/ 	.word	0xffffffff


	//   ....[67]....
        /*05f8*/ 	.word	0xffffffff


	//   ....[68]....
        /*05fc*/ 	.word	0xffffffff


	//   ....[69]....
        /*0600*/ 	.word	0xffffffff


	//   ....[70]....
        /*0604*/ 	.word	0xffffffff


	//   ....[71]....
        /*0608*/ 	.word	0xffffffff


	//   ....[72]....
        /*060c*/ 	.word	0xffffffff


	//   ....[73]....
        /*0610*/ 	.word	0xffffffff


	//   ....[74]....
        /*0614*/ 	.word	0xffffffff


	//   ....[75]....
        /*0618*/ 	.word	0xffffffff


	//   ....[76]....
        /*061c*/ 	.word	0xffffffff


	//   ....[77]....
        /*0620*/ 	.word	0xffffffff


	//   ....[78]....
        /*0624*/ 	.word	0xffffffff


	//   ....[79]....
        /*0628*/ 	.word	0xffffffff


	//   ....[80]....
        /*062c*/ 	.word	0xffffffff


	//   ....[81]....
        /*0630*/ 	.word	0xffffffff


	//   ....[82]....
        /*0634*/ 	.word	0xffffffff


	//   ....[83]....
        /*0638*/ 	.word	0xffffffff


	//   ....[84]....
        /*063c*/ 	.word	0xffffffff


	//   ....[85]....
        /*0640*/ 	.word	0xffffffff


	//   ....[86]....
        /*0644*/ 	.word	0xffffffff


	//   ....[87]....
        /*0648*/ 	.word	0xffffffff


	//   ....[88]....
        /*064c*/ 	.word	0xffffffff


	//   ....[89]....
        /*0650*/ 	.word	0xffffffff


	//   ....[90]....
        /*0654*/ 	.word	0xffffffff


	//   ....[91]....
        /*0658*/ 	.word	0x0500000f


	//   ....[92]....
        /*065c*/ 	.word	0x0500000f


	//   ....[93]....
        /*0660*/ 	.word	0x0500000f


	//   ....[94]....
        /*0664*/ 	.word	0x0500000f


	//   ....[95]....
        /*0668*/ 	.word	0x0500000f


	//   ....[96]....
        /*066c*/ 	.word	0x0500000f


	//   ....[97]....
        /*0670*/ 	.word	0x0500000f


	//   ....[98]....
        /*0674*/ 	.word	0x0500000f


	//   ....[99]....
        /*0678*/ 	.word	0x0500000f


	//   ....[100]....
        /*067c*/ 	.word	0x0500000f


	//   ....[101]....
        /*0680*/ 	.word	0x0500000f


	//   ....[102]....
        /*0684*/ 	.word	0x0500000f


	//   ....[103]....
        /*0688*/ 	.word	0x0500000f


	//   ....[104]....
        /*068c*/ 	.word	0x0500000f


	//   ....[105]....
        /*0690*/ 	.word	0x0500000f


	//   ....[106]....
        /*0694*/ 	.word	0x0500000f


	//   ....[107]....
        /*0698*/ 	.word	0x0500000f


	//   ....[108]....
        /*069c*/ 	.word	0x0500000f


	//   ....[109]....
        /*06a0*/ 	.word	0x0500000f


	//   ....[110]....
        /*06a4*/ 	.word	0x0500000f


	//   ....[111]....
        /*06a8*/ 	.word	0x0500000f


	//   ....[112]....
        /*06ac*/ 	.word	0x0500000f


	//   ....[113]....
        /*06b0*/ 	.word	0x0500000f


	//   ....[114]....
        /*06b4*/ 	.word	0x0500000f


	//   ....[115]....
        /*06b8*/ 	.word	0x0500000f


	//   ....[116]....
        /*06bc*/ 	.word	0x0500000f


	//   ....[117]....
        /*06c0*/ 	.word	0x0500000f


	//   ....[118]....
        /*06c4*/ 	.word	0x0500000f


	//   ....[119]....
        /*06c8*/ 	.word	0x0500000f


	//   ....[120]....
        /*06cc*/ 	.word	0x0500000f


	//   ....[121]....
        /*06d0*/ 	.word	0x0500000f


	//   ....[122]....
        /*06d4*/ 	.word	0x0500000f


	//   ....[123]....
        /*06d8*/ 	.word	0x0500000f


	//   ....[124]....
        /*06dc*/ 	.word	0x0500000f


	//   ....[125]....
        /*06e0*/ 	.word	0x0500000f


	//----- nvinfo : EIATTR_COOP_GROUP_INSTR_OFFSETS
	.align		4
.L_203:
        /*06e4*/ 	.byte	0x04, 0x28
        /*06e6*/ 	.short	(.L_205 - .L_204)


	//   ....[0]....
.L_204:
        /*06e8*/ 	.word	0x00000070


	//   ....[1]....
        /*06ec*/ 	.word	0x00000140


	//   ....[2]....
        /*06f0*/ 	.word	0x00000190


	//   ....[3]....
        /*06f4*/ 	.word	0x000003c0


	//   ....[4]....
        /*06f8*/ 	.word	0x00000520


	//   ....[5]....
        /*06fc*/ 	.word	0x00000640


	//   ....[6]....
        /*0700*/ 	.word	0x000007a0


	//   ....[7]....
        /*0704*/ 	.word	0x00001640


	//   ....[8]....
        /*0708*/ 	.word	0x00002800


	//   ....[9]....
        /*070c*/ 	.word	0x00002890


	//   ....[10]....
        /*0710*/ 	.word	0x00002cd0


	//   ....[11]....
        /*0714*/ 	.word	0x00002d40


	//   ....[12]....
        /*0718*/ 	.word	0x00004260


	//   ....[13]....
        /*071c*/ 	.word	0x000042f0


	//   ....[14]....
        /*0720*/ 	.word	0x00004760


	//   ....[15]....
        /*0724*/ 	.word	0x00004920


	//   ....[16]....
        /*0728*/ 	.word	0x00005c90


	//   ....[17]....
        /*072c*/ 	.word	0x00005cd0


	//   ....[18]....
        /*0730*/ 	.word	0x00005d70


	//   ....[19]....
        /*0734*/ 	.word	0x00005dd0


	//   ....[20]....
        /*0738*/ 	.word	0x000077f0


	//   ....[21]....
        /*073c*/ 	.word	0x00007830


	//   ....[22]....
        /*0740*/ 	.word	0x00007910


	//   ....[23]....
        /*0744*/ 	.word	0x00007940


	//   ....[24]....
        /*0748*/ 	.word	0x00008140


	//   ....[25]....
        /*074c*/ 	.word	0x00008170


	//   ....[26]....
        /*0750*/ 	.word	0x000082b0


	//   ....[27]....
        /*0754*/ 	.word	0x000082d0


	//   ....[28]....
        /*0758*/ 	.word	0x00008410


	//   ....[29]....
        /*075c*/ 	.word	0x00008430


	//   ....[30]....
        /*0760*/ 	.word	0x00008580


	//   ....[31]....
        /*0764*/ 	.word	0x000085a0


	//   ....[32]....
        /*0768*/ 	.word	0x00008ef0


	//   ....[33]....
        /*076c*/ 	.word	0x00008f20


	//   ....[34]....
        /*0770*/ 	.word	0x00009070


	//   ....[35]....
        /*0774*/ 	.word	0x00009090


	//   ....[36]....
        /*0778*/ 	.word	0x000091d0


	//   ....[37]....
        /*077c*/ 	.word	0x000091f0


	//   ....[38]....
        /*0780*/ 	.word	0x00009340


	//   ....[39]....
        /*0784*/ 	.word	0x00009360


	//   ....[40]....
        /*0788*/ 	.word	0x00009510


	//   ....[41]....
        /*078c*/ 	.word	0x000096f0


	//   ....[42]....
        /*0790*/ 	.word	0x00009720


	//   ....[43]....
        /*0794*/ 	.word	0x00009750


	//   ....[44]....
        /*0798*/ 	.word	0x00009780


	//   ....[45]....
        /*079c*/ 	.word	0x000097b0


	//   ....[46]....
        /*07a0*/ 	.word	0x000097e0


	//   ....[47]....
        /*07a4*/ 	.word	0x00009950


	//   ....[48]....
        /*07a8*/ 	.word	0x00009980


	//   ....[49]....
        /*07ac*/ 	.word	0x000099b0


	//   ....[50]....
        /*07b0*/ 	.word	0x000099e0


	//   ....[51]....
        /*07b4*/ 	.word	0x00009a10


	//   ....[52]....
        /*07b8*/ 	.word	0x00009a40


	//   ....[53]....
        /*07bc*/ 	.word	0x00009ae0


	//   ....[54]....
        /*07c0*/ 	.word	0x00009b10


	//   ....[55]....
        /*07c4*/ 	.word	0x00009ba0


	//   ....[56]....
        /*07c8*/ 	.word	0x0000ab40


	//   ....[57]....
        /*07cc*/ 	.word	0x0000b6b0


	//   ....[58]....
        /*07d0*/ 	.word	0x0000b6d0


	//   ....[59]....
        /*07d4*/ 	.word	0x0000b760


	//   ....[60]....
        /*07d8*/ 	.word	0x0000b770


	//   ....[61]....
        /*07dc*/ 	.word	0x0000b7f0


	//   ....[62]....
        /*07e0*/ 	.word	0x0000b800


	//   ....[63]....
        /*07e4*/ 	.word	0x0000b880


	//   ....[64]....
        /*07e8*/ 	.word	0x0000b890


	//   ....[65]....
        /*07ec*/ 	.word	0x0000b910


	//   ....[66]....
        /*07f0*/ 	.word	0x0000b920


	//   ....[67]....
        /*07f4*/ 	.word	0x0000b9a0


	//   ....[68]....
        /*07f8*/ 	.word	0x0000b9b0


	//   ....[69]....
        /*07fc*/ 	.word	0x0000ba30


	//   ....[70]....
        /*0800*/ 	.word	0x0000ba40


	//   ....[71]....
        /*0804*/ 	.word	0x0000ba50


	//   ....[72]....
        /*0808*/ 	.word	0x0000baa0


	//   ....[73]....
        /*080c*/ 	.word	0x0000e770


	//   ....[74]....
        /*0810*/ 	.word	0x0000e7a0


	//   ....[75]....
        /*0814*/ 	.word	0x0000e7e0


	//   ....[76]....
        /*0818*/ 	.word	0x0000e810


	//   ....[77]....
        /*081c*/ 	.word	0x0000e840


	//   ....[78]....
        /*0820*/ 	.word	0x0000e870


	//   ....[79]....
        /*0824*/ 	.word	0x0000e8a0


	//   ....[80]....
        /*0828*/ 	.word	0x0000e8d0


	//   ....[81]....
        /*082c*/ 	.word	0x0000ea50


	//   ....[82]....
        /*0830*/ 	.word	0x0000ea80


	//   ....[83]....
        /*0834*/ 	.word	0x0000eab0


	//   ....[84]....
        /*0838*/ 	.word	0x0000eae0


	//   ....[85]....
        /*083c*/ 	.word	0x0000eb10


	//   ....[86]....
        /*0840*/ 	.word	0x0000eb40


	//   ....[87]....
        /*0844*/ 	.word	0x0000ec00


	//   ....[88]....
        /*0848*/ 	.word	0x0000ec20


	//   ....[89]....
        /*084c*/ 	.word	0x0000ec90


	//   ....[90]....
        /*0850*/ 	.word	0x0000f120


	//   ....[91]....
        /*0854*/ 	.word	0x0000f600


	//   ....[92]....
        /*0858*/ 	.word	0x0000f7b0


	//   ....[93]....
        /*085c*/ 	.word	0x0000f800


	//   ....[94]....
        /*0860*/ 	.word	0x0000f860


	//   ....[95]....
        /*0864*/ 	.word	0x0000f950


	//   ....[96]....
        /*0868*/ 	.word	0x0000f9b0


	//   ....[97]....
        /*086c*/ 	.word	0x0000faa0


	//   ....[98]....
        /*0870*/ 	.word	0x0000fb00


	//   ....[99]....
        /*0874*/ 	.word	0x0000fbf0


	//   ....[100]....
        /*0878*/ 	.word	0x0000fc50


	//   ....[101]....
        /*087c*/ 	.word	0x0000fd40


	//   ....[102]....
        /*0880*/ 	.word	0x0000fda0


	//   ....[103]....
        /*0884*/ 	.word	0x0000fe90


	//   ....[104]....
        /*0888*/ 	.word	0x0000fef0


	//   ....[105]....
        /*088c*/ 	.word	0x0000ffc0


	//   ....[106]....
        /*0890*/ 	.word	0x00010040


	//   ....[107]....
        /*0894*/ 	.word	0x00010110


	//   ....[108]....
        /*0898*/ 	.word	0x00010440


	//   ....[109]....
        /*089c*/ 	.word	0x000104e0


	//   ....[110]....
        /*08a0*/ 	.word	0x00010600


	//   ....[111]....
        /*08a4*/ 	.word	0x00010670


	//   ....[112]....
        /*08a8*/ 	.word	0x000106e0


	//   ....[113]....
        /*08ac*/ 	.word	0x00010750


	//   ....[114]....
        /*08b0*/ 	.word	0x000107c0


	//   ....[115]....
        /*08b4*/ 	.word	0x00010840


	//   ....[116]....
        /*08b8*/ 	.word	0x000108d0


	//   ....[117]....
        /*08bc*/ 	.word	0x00010970


	//   ....[118]....
        /*08c0*/ 	.word	0x000109e0


	//   ....[119]....
        /*08c4*/ 	.word	0x00010a50


	//   ....[120]....
        /*08c8*/ 	.word	0x00010ac0


	//   ....[121]....
        /*08cc*/ 	.word	0x00010b40


	//   ....[122]....
        /*08d0*/ 	.word	0x00010bb0


	//   ....[123]....
        /*08d4*/ 	.word	0x00010c50


	//   ....[124]....
        /*08d8*/ 	.word	0x00010ce0


	//   ....[125]....
        /*08dc*/ 	.word	0x00010e00


	//----- nvinfo : EIATTR_REG_RECONFIG
	.align		4
.L_205:
        /*08e0*/ 	.byte	0x01, 0x54
	.zero		2


	//----- nvinfo : EIATTR_SYSCALL_OFFSETS
	.align		4
        /*08e4*/ 	.byte	0x04, 0x46
        /*08e6*/ 	.short	(.L_207 - .L_206)


	//   ....[0]....
.L_206:
        /*08e8*/ 	.word	0x00001820


	//   ....[1]....
        /*08ec*/ 	.word	0x0000a730


	//   ....[2]....
        /*08f0*/ 	.word	0x0000a890


	//   ....[3]....
        /*08f4*/ 	.word	0x0000a990


	//   ....[4]....
        /*08f8*/ 	.word	0x0000b2c0


	//----- nvinfo : EIATTR_MBARRIER_INSTR_OFFSETS
	.align		4
.L_207:
        /*08fc*/ 	.byte	0x04, 0x39
        /*08fe*/ 	.short	(.L_209 - .L_208)


	//   ....[0]....
.L_208:
        /*0900*/ 	.word	0x00000270
        /*0904*/ 	.word	0x000000ff
        /*0908*/ 	.word	0x00022800
        /*090c*/ 	.short	0x0100
        /*090e*/ 	.byte	0x08
	.zero		1


	//   ....[1]....
        /*0910*/ 	.word	0x00000280
        /*0914*/ 	.word	0x000000ff
        /*0918*/ 	.word	0x00022820
        /*091c*/ 	.short	0x0100
        /*091e*/ 	.byte	0x08
	.zero		1


	//   ....[2]....
        /*0920*/ 	.word	0x00000370
        /*0924*/ 	.word	0x000000ff
        /*0928*/ 	.word	0x00022830
        /*092c*/ 	.short	0x0100
        /*092e*/ 	.byte	0x08
	.zero		1


	//   ....[3]....
        /*0930*/ 	.word	0x00000380
        /*0934*/ 	.word	0x000000ff
        /*0938*/ 	.word	0x00022840
        /*093c*/ 	.short	0x0100
        /*093e*/ 	.byte	0x08
	.zero		1


	//   ....[4]....
        /*0940*/ 	.word	0x00000390
        /*0944*/ 	.word	0x000000ff
        /*0948*/ 	.word	0x00022838
        /*094c*/ 	.short	0x0100
        /*094e*/ 	.byte	0x08
	.zero		1


	//   ....[5]....
        /*0950*/ 	.word	0x000003a0
        /*0954*/ 	.word	0x000000ff
        /*0958*/ 	.word	0x00022848
        /*095c*/ 	.short	0x0100
        /*095e*/ 	.byte	0x08
	.zero		1


	//   ....[6]....
        /*0960*/ 	.word	0x000004d0
        /*0964*/ 	.word	0x000000ff
        /*0968*/ 	.word	0x00022850
        /*096c*/ 	.short	0x0100
        /*096e*/ 	.byte	0x08
	.zero		1


	//   ....[7]....
        /*0970*/ 	.word	0x000004e0
        /*0974*/ 	.word	0x000000ff
        /*0978*/ 	.word	0x00022860
        /*097c*/ 	.short	0x0100
        /*097e*/ 	.byte	0x08
	.zero		1


	//   ....[8]....
        /*0980*/ 	.word	0x000004f0
        /*0984*/ 	.word	0x000000ff
        /*0988*/ 	.word	0x00022858
        /*098c*/ 	.short	0x0100
        /*098e*/ 	.byte	0x08
	.zero		1


	//   ....[9]....
        /*0990*/ 	.word	0x00000500
        /*0994*/ 	.word	0x000000ff
        /*0998*/ 	.word	0x00022868
        /*099c*/ 	.short	0x0100
        /*099e*/ 	.byte	0x08
	.zero		1


	//   ....[10]....
        /*09a0*/ 	.word	0x000005f0
        /*09a4*/ 	.word	0x000000ff
        /*09a8*/ 	.word	0x00022870
        /*09ac*/ 	.short	0x0100
        /*09ae*/ 	.byte	0x06
	.zero		1


	//   ....[11]....
        /*09b0*/ 	.word	0x00000600
        /*09b4*/ 	.word	0x000000ff
        /*09b8*/ 	.word	0x00022880
        /*09bc*/ 	.short	0x0100
        /*09be*/ 	.byte	0x06
	.zero		1


	//   ....[12]....
        /*09c0*/ 	.word	0x00000610
        /*09c4*/ 	.word	0x000000ff
        /*09c8*/ 	.word	0x00022878
        /*09cc*/ 	.short	0x0100
        /*09ce*/ 	.byte	0x06
	.zero		1


	//   ....[13]....
        /*09d0*/ 	.word	0x00000620
        /*09d4*/ 	.word	0x000000ff
        /*09d8*/ 	.word	0x00022888
        /*09dc*/ 	.short	0x0100
        /*09de*/ 	.byte	0x06
	.zero		1


	//   ....[14]....
        /*09e0*/ 	.word	0x00000750
        /*09e4*/ 	.word	0x000000ff
        /*09e8*/ 	.word	0x00022890
        /*09ec*/ 	.short	0x0100
        /*09ee*/ 	.byte	0x08
	.zero		1


	//   ....[15]....
        /*09f0*/ 	.word	0x00000760
        /*09f4*/ 	.word	0x000000ff
        /*09f8*/ 	.word	0x000228a0
        /*09fc*/ 	.short	0x0100
        /*09fe*/ 	.byte	0x08
	.zero		1


	//   ....[16]....
        /*0a00*/ 	.word	0x00000770
        /*0a04*/ 	.word	0x000000ff
        /*0a08*/ 	.word	0x00022898
        /*0a0c*/ 	.short	0x0100
        /*0a0e*/ 	.byte	0x08
	.zero		1


	//   ....[17]....
        /*0a10*/ 	.word	0x00000780
        /*0a14*/ 	.word	0x000000ff
        /*0a18*/ 	.word	0x000228a8
        /*0a1c*/ 	.short	0x0100
        /*0a1e*/ 	.byte	0x08
	.zero		1


	//   ....[18]....
        /*0a20*/ 	.word	0x000008b0
        /*0a24*/ 	.word	0x000000ff
        /*0a28*/ 	.word	0x000228b0
        /*0a2c*/ 	.short	0x0100
        /*0a2e*/ 	.byte	0x08
	.zero		1


	//   ....[19]....
        /*0a30*/ 	.word	0x000008c0
        /*0a34*/ 	.word	0x000000ff
        /*0a38*/ 	.word	0x000228c0
        /*0a3c*/ 	.short	0x0100
        /*0a3e*/ 	.byte	0x08
	.zero		1


	//   ....[20]....
        /*0a40*/ 	.word	0x000008d0
        /*0a44*/ 	.word	0x000000ff
        /*0a48*/ 	.word	0x000228b8
        /*0a4c*/ 	.short	0x0100
        /*0a4e*/ 	.byte	0x08
	.zero		1


	//   ....[21]....
        /*0a50*/ 	.word	0x000008e0
        /*0a54*/ 	.word	0x000000ff
        /*0a58*/ 	.word	0x000228c8
        /*0a5c*/ 	.short	0x0100
        /*0a5e*/ 	.byte	0x08
	.zero		1


	//   ....[22]....
        /*0a60*/ 	.word	0x000018d0
        /*0a64*/ 	.word	0x00000007
        /*0a68*/ 	.word	0x00022800
        /*0a6c*/ 	.short	0x010a
        /*0a6e*/ 	.byte	0x3f
	.zero		1


	//   ....[23]....
        /*0a70*/ 	.word	0x000019a0
        /*0a74*/ 	.word	0x00000005
        /*0a78*/ 	.word	0x00022830
        /*0a7c*/ 	.short	0x010a
        /*0a7e*/ 	.byte	0x3f
	.zero		1


	//   ....[24]....
        /*0a80*/ 	.word	0x000019e0
        /*0a84*/ 	.word	0x00000005
        /*0a88*/ 	.word	0x00022830
        /*0a8c*/ 	.short	0x010a
        /*0a8e*/ 	.byte	0x3f
	.zero		1


	//   ....[25]....
        /*0a90*/ 	.word	0x00003170
        /*0a94*/ 	.word	0x00000004
        /*0a98*/ 	.word	0x00000000
        /*0a9c*/ 	.short	0x0101
        /*0a9e*/ 	.byte	0x3f
	.zero		1


	//   ....[26]....
        /*0aa0*/ 	.word	0x000035d0
        /*0aa4*/ 	.word	0x00000005
        /*0aa8*/ 	.word	0x00022850
        /*0aac*/ 	.short	0x010a
        /*0aae*/ 	.byte	0x3f
	.zero		1


	//   ....[27]....
        /*0ab0*/ 	.word	0x00003610
        /*0ab4*/ 	.word	0x00000005
        /*0ab8*/ 	.word	0x00022850
        /*0abc*/ 	.short	0x010a
        /*0abe*/ 	.byte	0x3f
	.zero		1


	//   ....[28]....
        /*0ac0*/ 	.word	0x00003910
        /*0ac4*/ 	.word	0x00000005
        /*0ac8*/ 	.word	0x00000000
        /*0acc*/ 	.short	0x0101
        /*0ace*/ 	.byte	0x3f
	.zero		1


	//   ....[29]....
        /*0ad0*/ 	.word	0x00003a80
        /*0ad4*/ 	.word	0x000000ff
        /*0ad8*/ 	.word	0x00022830
        /*0adc*/ 	.short	0x010a
        /*0ade*/ 	.byte	0x17
	.zero		1


	//   ....[30]....
        /*0ae0*/ 	.word	0x00003ac0
        /*0ae4*/ 	.word	0x000000ff
        /*0ae8*/ 	.word	0x00022830
        /*0aec*/ 	.short	0x010a
        /*0aee*/ 	.byte	0x17
	.zero		1


	//   ....[31]....
        /*0af0*/ 	.word	0x00004c40
        /*0af4*/ 	.word	0x00000099
        /*0af8*/ 	.word	0x00000000
        /*0afc*/ 	.short	0x0101
        /*0afe*/ 	.byte	0x3f
	.zero		1


	//   ....[32]....
        /*0b00*/ 	.word	0x00005950
        /*0b04*/ 	.word	0x000000ff
        /*0b08*/ 	.word	0x00022850
        /*0b0c*/ 	.short	0x010a
        /*0b0e*/ 	.byte	0x17
	.zero		1


	//   ....[33]....
        /*0b10*/ 	.word	0x00005990
        /*0b14*/ 	.word	0x000000ff
        /*0b18*/ 	.word	0x00022850
        /*0b1c*/ 	.short	0x010a
        /*0b1e*/ 	.byte	0x17
	.zero		1


	//   ....[34]....
        /*0b20*/ 	.word	0x00005c70
        /*0b24*/ 	.word	0x000000b6
        /*0b28*/ 	.word	0x00000000
        /*0b2c*/ 	.short	0x0101
        /*0b2e*/ 	.byte	0x3f
	.zero		1


	//   ....[35]....
        /*0b30*/ 	.word	0x00008160
        /*0b34*/ 	.word	0x00000000
        /*0b38*/ 	.word	0x00000000
        /*0b3c*/ 	.short	0x0101
        /*0b3e*/ 	.byte	0x3f
	.zero		1


	//   ....[36]....
        /*0b40*/ 	.word	0x0000adc0
        /*0b44*/ 	.word	0x00000000
        /*0b48*/ 	.word	0x00022840
        /*0b4c*/ 	.short	0x010a
        /*0b4e*/ 	.byte	0x3f
	.zero		1


	//   ....[37]....
        /*0b50*/ 	.word	0x0000bb60
        /*0b54*/ 	.word	0x00000008
        /*0b58*/ 	.word	0x00022800
        /*0b5c*/ 	.short	0x0107
        /*0b5e*/ 	.byte	0x3f
	.zero		1


	//   ....[38]....
        /*0b60*/ 	.word	0x0000bc60
        /*0b64*/ 	.word	0x00000002
        /*0b68*/ 	.word	0x00022800
        /*0b6c*/ 	.short	0x0101
        /*0b6e*/ 	.byte	0x3f
	.zero		1


	//   ....[39]....
        /*0b70*/ 	.word	0x0000bc80
        /*0b74*/ 	.word	0x00000002
        /*0b78*/ 	.word	0x00022820
        /*0b7c*/ 	.short	0x010a
        /*0b7e*/ 	.byte	0x3f
	.zero		1


	//   ....[40]....
        /*0b80*/ 	.word	0x0000bd90
        /*0b84*/ 	.word	0x00000002
        /*0b88*/ 	.word	0x00022860
        /*0b8c*/ 	.short	0x010a
        /*0b8e*/ 	.byte	0x3f
	.zero		1


	//   ....[41]....
        /*0b90*/ 	.word	0x0000c6a0
        /*0b94*/ 	.word	0x00000003
        /*0b98*/ 	.word	0x00022840
        /*0b9c*/ 	.short	0x010a
        /*0b9e*/ 	.byte	0x3f
	.zero		1


	//   ....[42]....
        /*0ba0*/ 	.word	0x0000c900
        /*0ba4*/ 	.word	0x00000003
        /*0ba8*/ 	.word	0x00022860
        /*0bac*/ 	.short	0x010a
        /*0bae*/ 	.byte	0x3f
	.zero		1


	//   ....[43]....
        /*0bb0*/ 	.word	0x0000d1a0
        /*0bb4*/ 	.word	0x00000002
        /*0bb8*/ 	.word	0x00022840
        /*0bbc*/ 	.short	0x010a
        /*0bbe*/ 	.byte	0x3f
	.zero		1


	//   ....[44]....
        /*0bc0*/ 	.word	0x0000d3f0
        /*0bc4*/ 	.word	0x00000002
        /*0bc8*/ 	.word	0x00022860
        /*0bcc*/ 	.short	0x010a
        /*0bce*/ 	.byte	0x3f
	.zero		1


	//   ....[45]....
        /*0bd0*/ 	.word	0x0000dc00
        /*0bd4*/ 	.word	0x00000002
        /*0bd8*/ 	.word	0x00022840
        /*0bdc*/ 	.short	0x010a
        /*0bde*/ 	.byte	0x3f
	.zero		1


	//   ....[46]....
        /*0be0*/ 	.word	0x0000de60
        /*0be4*/ 	.word	0x00000002
        /*0be8*/ 	.word	0x00022860
        /*0bec*/ 	.short	0x010a
        /*0bee*/ 	.byte	0x3f
	.zero		1


	//   ....[47]....
        /*0bf0*/ 	.word	0x0000f0a0
        /*0bf4*/ 	.word	0x00000000
        /*0bf8*/ 	.word	0x00022820
        /*0bfc*/ 	.short	0x010a
        /*0bfe*/ 	.byte	0x3f
	.zero		1


	//   ....[48]....
        /*0c00*/ 	.word	0x0000f260
        /*0c04*/ 	.word	0x00000006
        /*0c08*/ 	.word	0x00000000
        /*0c0c*/ 	.short	0x010a
        /*0c0e*/ 	.byte	0x3f
	.zero		1


	//   ....[49]....
        /*0c10*/ 	.word	0x0000f2d0
        /*0c14*/ 	.word	0x00000007
        /*0c18*/ 	.word	0x00000000
        /*0c1c*/ 	.short	0x010a
        /*0c1e*/ 	.byte	0x3f
	.zero		1


	//   ....[50]....
        /*0c20*/ 	.word	0x0000f340
        /*0c24*/ 	.word	0x00000004
        /*0c28*/ 	.word	0x00000000
        /*0c2c*/ 	.short	0x010a
        /*0c2e*/ 	.byte	0x3f
	.zero		1


	//   ....[51]....
        /*0c30*/ 	.word	0x0000f370
        /*0c34*/ 	.word	0x00000003
        /*0c38*/ 	.word	0x00000000
        /*0c3c*/ 	.short	0x010a
        /*0c3e*/ 	.byte	0x3f
	.zero		1


	//   ....[52]....
        /*0c40*/ 	.word	0x0000f3d0
        /*0c44*/ 	.word	0x00000007
        /*0c48*/ 	.word	0x00022800
        /*0c4c*/ 	.short	0x010a
        /*0c4e*/ 	.byte	0x3f
	.zero		1


	//   ....[53]....
        /*0c50*/ 	.word	0x0000f420
        /*0c54*/ 	.word	0x00000005
        /*0c58*/ 	.word	0x00022830
        /*0c5c*/ 	.short	0x010a
        /*0c5e*/ 	.byte	0x3f
	.zero		1


	//   ....[54]....
        /*0c60*/ 	.word	0x0000f470
        /*0c64*/ 	.word	0x00000005
        /*0c68*/ 	.word	0x00022850
        /*0c6c*/ 	.short	0x010a
        /*0c6e*/ 	.byte	0x3f
	.zero		1


	//   ....[55]....
        /*0c70*/ 	.word	0x0000f4d0
        /*0c74*/ 	.word	0x00000000
        /*0c78*/ 	.word	0x00022830
        /*0c7c*/ 	.short	0x010a
        /*0c7e*/ 	.byte	0x3f
	.zero		1


	//   ....[56]....
        /*0c80*/ 	.word	0x0000f520
        /*0c84*/ 	.word	0x000000b6
        /*0c88*/ 	.word	0x00022850
        /*0c8c*/ 	.short	0x010a
        /*0c8e*/ 	.byte	0x3f
	.zero		1


	//   ....[57]....
        /*0c90*/ 	.word	0x0000f6c0
        /*0c94*/ 	.word	0x00000000
        /*0c98*/ 	.word	0x00022840
        /*0c9c*/ 	.short	0x010a
        /*0c9e*/ 	.byte	0x3f
	.zero		1


	//   ....[58]....
        /*0ca0*/ 	.word	0x00010160
        /*0ca4*/ 	.word	0x00000002
        /*0ca8*/ 	.word	0x00022820
        /*0cac*/ 	.short	0x010a
        /*0cae*/ 	.byte	0x3f
	.zero		1


	//   ....[59]....
        /*0cb0*/ 	.word	0x000101b0
        /*0cb4*/ 	.word	0x00000002
        /*0cb8*/ 	.word	0x00022860
        /*0cbc*/ 	.short	0x010a
        /*0cbe*/ 	.byte	0x3f
	.zero		1


	//   ....[60]....
        /*0cc0*/ 	.word	0x00010200
        /*0cc4*/ 	.word	0x00000003
        /*0cc8*/ 	.word	0x00022840
        /*0ccc*/ 	.short	0x010a
        /*0cce*/ 	.byte	0x3f
	.zero		1


	//   ....[61]....
        /*0cd0*/ 	.word	0x00010250
        /*0cd4*/ 	.word	0x00000003
        /*0cd8*/ 	.word	0x00022860
        /*0cdc*/ 	.short	0x010a
        /*0cde*/ 	.byte	0x3f
	.zero		1


	//   ....[62]....
        /*0ce0*/ 	.word	0x000102a0
        /*0ce4*/ 	.word	0x00000002
        /*0ce8*/ 	.word	0x00022840
        /*0cec*/ 	.short	0x010a
        /*0cee*/ 	.byte	0x3f
	.zero		1


	//   ....[63]....
        /*0cf0*/ 	.word	0x000102f0
        /*0cf4*/ 	.word	0x00000002
        /*0cf8*/ 	.word	0x00022860
        /*0cfc*/ 	.short	0x010a
        /*0cfe*/ 	.byte	0x3f
	.zero		1


	//   ....[64]....
        /*0d00*/ 	.word	0x00010340
        /*0d04*/ 	.word	0x00000002
        /*0d08*/ 	.word	0x00022840
        /*0d0c*/ 	.short	0x010a
        /*0d0e*/ 	.byte	0x3f
	.zero		1


	//   ....[65]....
        /*0d10*/ 	.word	0x00010390
        /*0d14*/ 	.word	0x00000002
        /*0d18*/ 	.word	0x00022860
        /*0d1c*/ 	.short	0x010a
        /*0d1e*/ 	.byte	0x3f
	.zero		1


	//   ....[66]....
        /*0d20*/ 	.word	0x00010d20
        /*0d24*/ 	.word	0x00000000
        /*0d28*/ 	.word	0x00022820
        /*0d2c*/ 	.short	0x010a
        /*0d2e*/ 	.byte	0x3f
	.zero		1


	//   ....[67]....
        /*0d30*/ 	.word	0x00010ec0
        /*0d34*/ 	.word	0x00000006
        /*0d38*/ 	.word	0x00000000
        /*0d3c*/ 	.short	0x010a
        /*0d3e*/ 	.byte	0x3f
	.zero		1


	//   ....[68]....
        /*0d40*/ 	.word	0x00010f10
        /*0d44*/ 	.word	0x00000007
        /*0d48*/ 	.word	0x00000000
        /*0d4c*/ 	.short	0x010a
        /*0d4e*/ 	.byte	0x3f
	.zero		1


	//   ....[69]....
        /*0d50*/ 	.word	0x00010f60
        /*0d54*/ 	.word	0x00000004
        /*0d58*/ 	.word	0x00000000
        /*0d5c*/ 	.short	0x010a
        /*0d5e*/ 	.byte	0x3f
	.zero		1


	//----- nvinfo : EIATTR_NUM_MBARRIERS
	.align		4
.L_209:
        /*0d60*/ 	.byte	0x03, 0x38
        /*0d62*/ 	.short	0x0016


	//----- nvinfo : EIATTR_EXIT_INSTR_OFFSETS
	.align		4
        /*0d64*/ 	.byte	0x04, 0x1c
        /*0d66*/ 	.short	(.L_211 - .L_210)


	//   ....[0]....
.L_210:
        /*0d68*/ 	.word	0x00000a80


	//   ....[1]....
        /*0d6c*/ 	.word	0x000094d0


	//   ....[2]....
        /*0d70*/ 	.word	0x0000f3c0


	//----- nvinfo : EIATTR_MAX_THREADS
	.align		4
.L_211:
        /*0d74*/ 	.byte	0x04, 0x05
        /*0d76*/ 	.short	(.L_213 - .L_212)
.L_212:
        /*0d78*/ 	.word	0x00000180
        /*0d7c*/ 	.word	0x00000001
        /*0d80*/ 	.word	0x00000001


	//----- nvinfo : EIATTR_CRS_STACK_SIZE
	.align		4
.L_213:
        /*0d84*/ 	.byte	0x04, 0x1e
        /*0d86*/ 	.short	(.L_215 - .L_214)
.L_214:
        /*0d88*/ 	.word	0x00000000


	//----- nvinfo : EIATTR_CBANK_PARAM_SIZE
	.align		4
.L_215:
        /*0d8c*/ 	.byte	0x03, 0x19
        /*0d8e*/ 	.short	0x0af0


	//----- nvinfo : EIATTR_PARAM_CBANK
	.align		4
        /*0d90*/ 	.byte	0x04, 0x0a
        /*0d92*/ 	.short	(.L_217 - .L_216)
	.align		4
.L_216:
        /*0d94*/ 	.word	index@(.nv.constant0._ZN7cutlass13device_kernelIN5flash11enable_sm90INS1_16FlashAttnFwdSm90INS1_25CollectiveMainloopFwdSm90ILi2EN4cute5tupleIJNS5_1CILi1EEES8_S8_EEENS6_IJNS7_ILi128EEENS7_ILi96EEENS7_ILi64EEEEEELi256ENS_6half_tEfNS_4arch4Sm90ELb0ELb0ELb1ELb1ELb0ELb0ELb0ELb1ELb0ELb1ELb0ELb0EEENS1_21CollectiveEpilogueFwdINS6_IJSA_NS7_ILi256EEESB_EEES9_SE_SG_Li256ELb1ELb1ELb0ELb0EEENS1_36VarlenDynamicPersistentTileSchedulerILi128ELi96ELi256ELi128ELb0ELb1ELb1ELb0ELb1ELb1EEEEEEEEEvNT_6ParamsE)
        /*0d98*/ 	.short	0x0210
        /*0d9a*/ 	.short	0x0af0


	//----- nvinfo : EIATTR_SW_WAR
	.align		4
.L_217:
        /*0d9c*/ 	.byte	0x04, 0x36
        /*0d9e*/ 	.short	(.L_219 - .L_218)
.L_218:
        /*0da0*/ 	.word	0x00000008
.L_219:


//--------------------- .nv.info._ZN7cutlass13device_kernelIN5flash11enable_sm90INS1_16FlashAttnFwdSm90INS1_25CollectiveMainloopFwdSm90ILi2EN4cute5tupleIJNS5_1CILi1EEES8_S8_EEENS6_IJNS7_ILi128EEENS7_ILi96EEENS7_ILi64EEEEEELi256ENS_6half_tEfNS_4arch4Sm90ELb0ELb0ELb1ELb1ELb0ELb1ELb0ELb1ELb0ELb1ELb0ELb0EEENS1_21CollectiveEpilogueFwdINS6_IJSA_NS7_ILi256EEESB_EEES9_SE_SG_Li256ELb1ELb1ELb0ELb0EEENS1_36VarlenDynamicPersistentTileSchedulerILi128ELi96ELi256ELi128ELb0ELb1ELb1ELb0ELb1ELb1EEEEEEEEEvNT_6ParamsE --------------------------
	.section	.nv.info._ZN7cutlass13device_kernelIN5flash11enable_sm90INS1_16FlashAttnFwdSm90INS1_25CollectiveMainloopFwdSm90ILi2EN4cute5tupleIJNS5_1CILi1EEES8_S8_EEENS6_IJNS7_ILi128EEENS7_ILi96EEENS7_ILi64EEEEEELi256ENS_6half_tEfNS_4arch4Sm90ELb0ELb0ELb1ELb1ELb0ELb1ELb0ELb1ELb0ELb1ELb0ELb0EEENS1_21CollectiveEpilogueFwdINS6_IJSA_NS7_ILi256EEESB_EEES9_SE_SG_Li256ELb1ELb1ELb0ELb0EEENS1_36VarlenDynamicPersistentTileSchedulerILi128ELi96ELi256ELi128ELb0ELb1ELb1ELb0ELb1ELb1EEEEEEEEEvNT_6ParamsE,"",@"SHT_CUDA_INFO"
	.sectionflags	@""
	.align	4


	//----- nvinfo : EIATTR_CUDA_API_VERSION
	.align		4
        /*0000*/ 	.byte	0x04, 0x37
        /*0002*/ 	.short	(.L_221 - .L_220)
.L_220:
        /*0004*/ 	.word	0x00000082


	//----- nvinfo : EIATTR_KPARAM_INFO
	.align		4
.L_221:
        /*0008*/ 	.byte	0x04, 0x17
        /*000a*/ 	.short	(.L_223 - .L_222)
.L_222:
        /*000c*/ 	.word	0x00000000
        /*0010*/ 	.short	0x0000
        /*0012*/ 	.short	0x0070
        /*0014*/ 	.byte	0x00, 0xf0, 0x01, 0x2a


	//----- nvinfo : EIATTR_SPARSE_MMA_MASK
	.align		4
.L_223:
        /*0018*/ 	.byte	0x03, 0x50
        /*001a*/ 	.short	0x0000


	//----- nvinfo : EIATTR_MAXREG_COUNT
	.align		4
        /*001c*/ 	.byte	0x03, 0x1b
        /*001e*/ 	.short	0x00a8


	//----- nvinfo : EIATTR_NUM_BARRIERS
	.align		4
        /*0020*/ 	.byte	0x02, 0x4c
        /*0022*/ 	.byte	0x10
	.zero		1


	//----- nvinfo : EIATTR_EXTERNS
	.align		4
        /*0024*/ 	.byte	0x04, 0x0f
        /*0026*/ 	.short	(.L_225 - .L_224)


	//   ....[0]....
	.align		4
.L_224:
        /*0028*/ 	.word	index@(__assertfail)


	//----- nvinfo : EIATTR_ANNOTATIONS
	.align		4
.L_225:
        /*002c*/ 	.byte	0x04, 0x55
        /*002e*/ 	.short	(.L_227 - .L_226)


	//   ....[0]....
.L_226:
        /* <DEDUP_REMOVED lines=91> */


	//----- nvinfo : EIATTR_MERCURY_ISA_VERSION
	.align		4
.L_227:
        /*05d0*/ 	.byte	0x03, 0x5f
        /*05d2*/ 	.short	0x0101


	//----- nvinfo : EIATTR_UNUSED_LOAD_BYTE_OFFSET
	.align		4
        /*05d4*/ 	.byte	0x04, 0x44
        /*05d6*/ 	.short	(.L_229 - .L_228)


	//   ....[0]....
.L_228:
        /*05d8*/ 	.word	0x00000ac0
        /*05dc*/ 	.word	0x0000fff0


	//   ....[1]....
        /*05e0*/ 	.word	0x0000d0a0
        /*05e4*/ 	.word	0x0000fff0


	//----- nvinfo : EIATTR_INT_WARP_WIDE_INSTR_OFFSETS
	.align		4
.L_229:
        /*05e8*/ 	.byte	0x04, 0x31
        /*05ea*/ 	.short	(.L_231 - .L_230)


	//   ....[0]....
.L_230:
        /*05ec*/ 	.word	0x00000180


	//   ....[1]....
        /*05f0*/ 	.word	0x00000220


	//   ....[2]....
        /*05f4*/ 	.word	0x00000290


	//   ....[3]....
        /*05f8*/ 	.word	0x00012460


	//   ....[4]....
        /*05fc*/ 	.word	0x000124f0


	//   ....[5]....
        /*0600*/ 	.word	0x00016490


	//   ....[6]....
        /*0604*/ 	.word	0x00016520


	//----- nvinfo : EIATTR_COOP_GROUP_MASK_REGIDS
	.align		4
.L_231:
        /*0608*/ 	.byte	0x04, 0x29
        /*060a*/ 	.short	(.L_233 - .L_232)


	//   ....[0]....
.L_232:
        /*060c*/ 	.word	0xffffffff


	//   ....[1]....
        /*0610*/ 	.word	0xffffffff


	//   ....[2]....
        /*0614*/ 	.word	0xffffffff


	//   ....[3]....
        /*0618*/ 	.word	0xffffffff


	//   ....[4]....
        /*061c*/ 	.word	0xffffffff


	//   ....[5]....
        /*0620*/ 	.word	0xffffffff


	//   ....[6]....
        /*0624*/ 	.word	0xffffffff


	//   ....[7]....
        /*0628*/ 	.word	0xffffffff


	//   ....[8]....
        /*062c*/ 	.word	0xffffffff


	//   ....[9]....
        /*0630*/ 	.word	0xffffffff


	//   ....[10]....
        /*0634*/ 	.word	0xffffffff


	//   ....[11]....
        /*0638*/ 	.word	0xffffffff


	//   ....[12]....
        /*063c*/ 	.word	0xffffffff


	//   ....[13]....
        /*0640*/ 	.word	0xffffffff


	//   ....[14]....
        /*0644*/ 	.word	0xffffffff


	//   ....[15]....
        /*0648*/ 	.word	0xffffffff


	//   ....[16]....
        /*064c*/ 	.word	0xffffffff


	//   ....[17]....
        /*0650*/ 	.word	0xffffffff


	//   ....[18]....
        /*0654*/ 	.word	0xffffffff


	//   ....[19]....
        /*0658*/ 	.word	0xffffffff


	//   ....[20]....
        /*065c*/ 	.word	0xffffffff


	//   ....[21]....
        /*0660*/ 	.word	0xffffffff


	//   ....[22]....
        /*0664*/ 	.word	0xffffffff


	//   ....[23]....
        /*0668*/ 	.word	0xffffffff


	//   ....[24]....
        /*066c*/ 	.word	0xffffffff


	//   ....[25]....
        /*0670*/ 	.word	0xffffffff


	//   ....[26]....
        /*0674*/ 	.word	0xffffffff


	//   ....[27]....
        /*0678*/ 	.word	0xffffffff


	//   ....[28]....
        /*067c*/ 	.word	0xffffffff


	//   ....[29]....
        /*0680*/ 	.word	0xffffffff


	//   ....[30]....
        /*0684*/ 	.word	0xffffffff


	//   ....[31]....
        /*0688*/ 	.word	0xffffffff


	//   ....[32]....
        /*068c*/ 	.word	0xffffffff


	//   ....[33]....
        /*0690*/ 	.word	0xffffffff


	//   ....[34]....
        /*0694*/ 	.word	0xffffffff


	//   ....[35]....
        /*0698*/ 	.word	0xffffffff


	//   ....[36]....
        /*069c*/ 	.word	0xffffffff


	//   ....[37]....
        /*06a0*/ 	.word	0xffffffff


	//   ....[38]....
        /*06a4*/ 	.word	0xffffffff


	//   ....[39]....
        /*06a8*/ 	.word	0xffffffff


	//   ....[40]....
        /*06ac*/ 	.word	0xffffffff


	//   ....[41]....
        /*06b0*/ 	.word	0xffffffff


	//   ....[42]....
        /*06b4*/ 	.word	0xffffffff


	//   ....[43]....
        /*06b8*/ 	.word	0xffffffff


	//   ....[44]....
        /*06bc*/ 	.word	0xffffffff


	//   ....[45]....
        /*06c0*/ 	.word	0xffffffff


	//   ....[46]....
        /*06c4*/ 	.word	0xffffffff


	//   ....[47]....
        /*06c8*/ 	.word	0xffffffff


	//   ....[48]....
        /*06cc*/ 	.word	0xffffffff


	//   ....[49]....
        /*06d0*/ 	.word	0xffffffff


	//   ....[50]....
        /*06d4*/ 	.word	0xffffffff


	//   ....[51]....
        /*06d8*/ 	.word	0xffffffff


	//   ....[52]....
        /*06dc*/ 	.word	0xffffffff


	//   ....[53]....
        /*06e0*/ 	.word	0xffffffff


	//   ....[54]....
        /*06e4*/ 	.word	0xffffffff


	//   ....[55]....
        /*06e8*/ 	.word	0xffffffff


	//   ....[56]....
        /*06ec*/ 	.word	0xffffffff


	//   ....[57]....
        /*06f0*/ 	.word	0xffffffff


	//   ....[58]....
        /*06f4*/ 	.word	0xffffffff


	//   ....[59]....
        /*06f8*/ 	.word	0xffffffff


	//   ....[60]....
        /*06fc*/ 	.word	0xffffffff


	//   ....[61]....
        /*0700*/ 	.word	0xffffffff


	//   ....[62]....
        /*0704*/ 	.word	0xffffffff


	//   ....[63]....
        /*0708*/ 	.word	0xffffffff


	//   ....[64]....
        /*070c*/ 	.word	0xffffffff


	//   ....[65]....
        /*0710*/ 	.word	0xffffffff


	//   ....[66]....
        /*0714*/ 	.word	0xffffffff


	//   ....[67]....
        /*0718*/ 	.word	0xffffffff


	//   ....[68]....
        /*071c*/ 	.word	0xffffffff


	//   ....[69]....
        /*0720*/ 	.word	0xffffffff


	//   ....[70]....
        /*0724*/ 	.word	0xffffffff


	//   ....[71]....
        /*0728*/ 	.word	0xffffffff


	//   ....[72]....
        /*072c*/ 	.word	0xffffffff


	//   ....[73]....
        /*0730*/ 	.word	0xffffffff


	//   ....[74]....
        /*0734*/ 	.word	0xffffffff


	//   ....[75]....
        /*0738*/ 	.word	0xffffffff


	//   ....[76]....
        /*073c*/ 	.word	0xffffffff


	//   ....[77]....
        /*0740*/ 	.word	0xffffffff


	//   ....[78]....
        /*0744*/ 	.word	0xffffffff


	//   ....[79]....
        /*0748*/ 	.word	0xffffffff


	//   ....[80]....
        /*074c*/ 	.word	0xffffffff


	//   ....[81]....
        /*0750*/ 	.word	0xffffffff


	//   ....[82]....
        /*0754*/ 	.word	0xffffffff


	//   ....[83]....
        /*0758*/ 	.word	0xffffffff


	//   ....[84]....
        /*075c*/ 	.word	0xffffffff


	//   ....[85]....
        /*0760*/ 	.word	0xffffffff


	//   ....[86]....
        /*0764*/ 	.word	0xffffffff


	//   ....[87]....
        /*0768*/ 	.word	0xffffffff


	//   ....[88]....
        /*076c*/ 	.word	0xffffffff


	//   ....[89]....
        /*0770*/ 	.word	0xffffffff


	//   ....[90]....
        /*0774*/ 	.word	0xffffffff


	//   ....[91]....
        /*0778*/ 	.word	0xffffffff


	//   ....[92]....
        /*077c*/ 	.word	0xffffffff


	//   ....[93]....
        /*0780*/ 	.word	0xffffffff


	//   ....[94]....
        /*0784*/ 	.word	0xffffffff


	//   ....[95]....
        /*0788*/ 	.word	0xffffffff


	//   ....[96]....
        /*078c*/ 	.word	0xffffffff


	//   ....[97]....
        /*0790*/ 	.word	0xffffffff


	//   ....[98]....
        /*0794*/ 	.word	0xffffffff


	//   ....[99]....
        /*0798*/ 	.word	0xffffffff


	//   ....[100]....
        /*079c*/ 	.word	0x0500000f


	//   ....[101]....
        /*07a0*/ 	.word	0x0500000f


	//   ....[102]....
        /*07a4*/ 	.word	0x0500000f


	//   ....[103]....
        /*07a8*/ 	.word	0x0500000f


	//   ....[104]....
        /*07ac*/ 	.word	0x0500000f


	//   ....[105]....
        /*07b0*/ 	.word	0x0500000f


	//   ....[106]....
        /*07b4*/ 	.word	0x0500000f


	//   ....[107]....
        /*07b8*/ 	.word	0x0500000f


	//   ....[108]....
        /*07bc*/ 	.word	0x0500000f


	//   ....[109]....
        /*07c0*/ 	.word	0x0500000f


	//   ....[110]....
        /*07c4*/ 	.word	0x0500000f


	//   ....[111]....
        /*07c8*/ 	.word	0x0500000f


	//   ....[112]....
        /*07cc*/ 	.word	0x0500000f


	//   ....[113]....
        /*07d0*/ 	.word	0x0500000f


	//   ....[114]....
        /*07d4*/ 	.word	0x0500000f


	//   ....[115]....
        /*07d8*/ 	.word	0x0500000f


	//   ....[116]....
        /*07dc*/ 	.word	0x0500000f


	//   ....[117]....
        /*07e0*/ 	.word	0x0500000f


	//   ....[118]....
        /*07e4*/ 	.word	0x0500000f


	//   ....[119]....
        /*07e8*/ 	.word	0x0500000f


	//   ....[120]....
        /*07ec*/ 	.word	0x0500000f


	//   ....[121]....
        /*07f0*/ 	.word	0x0500000f


	//   ....[122]....
        /*07f4*/ 	.word	0x0500000f


	//   ....[123]....
        /*07f8*/ 	.word	0x0500000f


	//   ....[124]....
        /*07fc*/ 	.word	0x0500000f


	//   ....[125]....
        /*0800*/ 	.word	0x0500000f


	//   ....[126]....
        /*0804*/ 	.word	0x0500000f


	//   ....[127]....
        /*0808*/ 	.word	0x0500000f


	//   ....[128]....
        /*080c*/ 	.word	0x0500000f


	//   ....[129]....
        /*0810*/ 	.word	0x0500000f


	//   ....[130]....
        /*0814*/ 	.word	0x0500000f


	//   ....[131]....
        /*0818*/ 	.word	0x0500000f


	//   ....[132]....
        /*081c*/ 	.word	0x0500000f


	//   ....[133]....
        /*0820*/ 	.word	0x0500000f


	//   ....[134]....
        /*0824*/ 	.word	0x0500000f


	//   ....[135]....
        /*0828*/ 	.word	0x0500000f


	//   ....[136]....
        /*082c*/ 	.word	0x0500000f


	//   ....[137]....
        /*0830*/ 	.word	0x0500000f


	//   ....[138]....
        /*0834*/ 	.word	0x0500000f


	//   ....[139]....
        /*0838*/ 	.word	0x0500000f


	//   ....[140]....
        /*083c*/ 	.word	0x0500000f


	//   ....[141]....
        /*0840*/ 	.word	0x0500000f


	//   ....[142]....
        /*0844*/ 	.word	0x0500000f


	//   ....[143]....
        /*0848*/ 	.word	0x0500000f


	//   ....[144]....
        /*084c*/ 	.word	0x0500000f


	//   ....[145]....
        /*0850*/ 	.word	0x0500000f


	//   ....[146]....
        /*0854*/ 	.word	0x0500000f


	//   ....[147]....
        /*0858*/ 	.word	0x0500000f


	//   ....[148]....
        /*085c*/ 	.word	0x0500000f


	//   ....[149]....
        /*0860*/ 	.word	0x0500000f


	//   ....[150]....
        /*0864*/ 	.word	0x0500000f


	//   ....[151]....
        /*0868*/ 	.word	0x0500000f


	//   ....[152]....
        /*086c*/ 	.word	0x0500000f


	//----- nvinfo : EIATTR_COOP_GROUP_INSTR_OFFSETS
	.align		4
.L_233:
        /*0870*/ 	.byte	0x04, 0x28
        /*0872*/ 	.short	(.L_235 - .L_234)


	//   ....[0]....
.L_234:
        /*0874*/ 	.word	0x00000060


	//   ....[1]....
        /*0878*/ 	.word	0x00000190


	//   ....[2]....
        /*087c*/ 	.word	0x00000240


	//   ....[3]....
        /*0880*/ 	.word	0x00000400


	//   ....[4]....
        /*0884*/ 	.word	0x00000560


	//   ....[5]....
        /*0888*/ 	.word	0x00000680


	//   ....[6]....
        /*088c*/ 	.word	0x000007e0


	//   ....[7]....
        /*0890*/ 	.word	0x00005a70


	//   ....[8]....
        /*0894*/ 	.word	0x00006010


	//   ....[9]....
        /*0898*/ 	.word	0x00006020


	//   ....[10]....
        /*089c*/ 	.word	0x00006030


	//   ....[11]....
        /*08a0*/ 	.word	0x00006040


	//   ....[12]....
        /*08a4*/ 	.word	0x00006ff0


	//   ....[13]....
        /*08a8*/ 	.word	0x00007000


	//   ....[14]....
        /*08ac*/ 	.word	0x00007010


	//   ....[15]....
        /*08b0*/ 	.word	0x00007020


	//   ....[16]....
        /*08b4*/ 	.word	0x00008f50


	//   ....[17]....
        /*08b8*/ 	.word	0x00008fb0


	//   ....[18]....
        /*08bc*/ 	.word	0x00009380


	//   ....[19]....
        /*08c0*/ 	.word	0x000093d0


	//   ....[20]....
        /*08c4*/ 	.word	0x0000aa00


	//   ....[21]....
        /*08c8*/ 	.word	0x0000aa70


	//   ....[22]....
        /*08cc*/ 	.word	0x0000b4b0


	//   ....[23]....
        /*08d0*/ 	.word	0x0000b510


	//   ....[24]....
        /*08d4*/ 	.word	0x0000c620


	//   ....[25]....
        /*08d8*/ 	.word	0x0000c660


	//   ....[26]....
        /*08dc*/ 	.word	0x0000c6e0


	//   ....[27]....
        /*08e0*/ 	.word	0x0000c710


	//   ....[28]....
        /*08e4*/ 	.word	0x0000e050


	//   ....[29]....
        /*08e8*/ 	.word	0x0000e090


	//   ....[30]....
        /*08ec*/ 	.word	0x0000e0d0


	//   ....[31]....
        /*08f0*/ 	.word	0x0000e110


	//   ....[32]....
        /*08f4*/ 	.word	0x0000e9b0


	//   ....[33]....
        /*08f8*/ 	.word	0x0000e9f0


	//   ....[34]....
        /*08fc*/ 	.word	0x0000eb60


	//   ....[35]....
        /*0900*/ 	.word	0x0000eb80


	//   ....[36]....
        /*0904*/ 	.word	0x0000ecc0


	//   ....[37]....
        /*0908*/ 	.word	0x0000ece0


	//   ....[38]....
        /*090c*/ 	.word	0x0000ee30


	//   ....[39]....
        /*0910*/ 	.word	0x0000ee50


	//   ....[40]....
        /*0914*/ 	.word	0x0000f6b0


	//   ....[41]....
        /*0918*/ 	.word	0x0000f6c0


	//   ....[42]....
        /*091c*/ 	.word	0x0000f8a0


	//   ....[43]....
        /*0920*/ 	.word	0x0000f8b0


	//   ....[44]....
        /*0924*/ 	.word	0x0000fa80


	//   ....[45]....
        /*0928*/ 	.word	0x0000fa90


	//   ....[46]....
        /*092c*/ 	.word	0x0000fc60


	//   ....[47]....
        /*0930*/ 	.word	0x0000fc70


	//   ....[48]....
        /*0934*/ 	.word	0x0000fe90


	//   ....[49]....
        /*0938*/ 	.word	0x00010080


	//   ....[50]....
        /*093c*/ 	.word	0x000100b0


	//   ....[51]....
        /*0940*/ 	.word	0x000100e0


	//   ....[52]....
        /*0944*/ 	.word	0x00010110


	//   ....[53]....
        /*0948*/ 	.word	0x00010140


	//   ....[54]....
        /*094c*/ 	.word	0x00010170


	//   ....[55]....
        /*0950*/ 	.word	0x000102e0


	//   ....[56]....
        /*0954*/ 	.word	0x00010310


	//   ....[57]....
        /*0958*/ 	.word	0x00010340


	//   ....[58]....
        /*095c*/ 	.word	0x00010370


	//   ....[59]....
        /*0960*/ 	.word	0x000103a0


	//   ....[60]....
        /*0964*/ 	.word	0x000103d0


	//   ....[61]....
        /*0968*/ 	.word	0x00010470


	//   ....[62]....
        /*096c*/ 	.word	0x000104a0


	//   ....[63]....
        /*0970*/ 	.word	0x00010530


	//   ....[64]....
        /*0974*/ 	.word	0x00011080


	//   ....[65]....
        /*0978*/ 	.word	0x00012a70


	//   ....[66]....
        /*097c*/ 	.word	0x00013630


	//   ....[67]....
        /*0980*/ 	.word	0x00013640


	//   ....[68]....
        /*0984*/ 	.word	0x000136e0


	//   ....[69]....
        /*0988*/ 	.word	0x000136f0


	//   ....[70]....
        /*098c*/ 	.word	0x00013770


	//   ....[71]....
        /*0990*/ 	.word	0x00013780


	//   ....[72]....
        /*0994*/ 	.word	0x00013800


	//   ....[73]....
        /*0998*/ 	.word	0x00013810


	//   ....[74]....
        /*099c*/ 	.word	0x00013890


	//   ....[75]....
        /*09a0*/ 	.word	0x000138a0


	//   ....[76]....
        /*09a4*/ 	.word	0x00013920


	//   ....[77]....
        /*09a8*/ 	.word	0x00013930


	//   ....[78]....
        /*09ac*/ 	.word	0x000139b0


	//   ....[79]....
        /*09b0*/ 	.word	0x000139c0


	//   ....[80]....
        /*09b4*/ 	.word	0x00013a10


	//   ....[81]....
        /*09b8*/ 	.word	0x00013a30


	//   ....[82]....
        /*09bc*/ 	.word	0x00016720


	//   ....[83]....
        /*09c0*/ 	.word	0x00016780


	//   ....[84]....
        /*09c4*/ 	.word	0x000167b0


	//   ....[85]....
        /*09c8*/ 	.word	0x000167e0


	//   ....[86]....
        /*09cc*/ 	.word	0x00016810


	//   ....[87]....
        /*09d0*/ 	.word	0x00016840


	//   ....[88]....
        /*09d4*/ 	.word	0x00016870


	//   ....[89]....
        /*09d8*/ 	.word	0x00016880


	//   ....[90]....
        /*09dc*/ 	.word	0x00016a00


	//   ....[91]....
        /*09e0*/ 	.word	0x00016a30


	//   ....[92]....
        /*09e4*/ 	.word	0x00016a60


	//   ....[93]....
        /*09e8*/ 	.word	0x00016a90


	//   ....[94]....
        /*09ec*/ 	.word	0x00016ac0


	//   ....[95]....
        /*09f0*/ 	.word	0x00016af0


	//   ....[96]....
        /*09f4*/ 	.word	0x00016bb0


	//   ....[97]....
        /*09f8*/ 	.word	0x00016bd0


	//   ....[98]....
        /*09fc*/ 	.word	0x00016c40


	//   ....[99]....
        /*0a00*/ 	.word	0x000170d0


	//   ....[100]....
        /*0a04*/ 	.word	0x00017510


	//   ....[101]....
        /*0a08*/ 	.word	0x000175b0


	//   ....[102]....
        /*0a0c*/ 	.word	0x00017640


	//   ....[103]....
        /*0a10*/ 	.word	0x00017690


	//   ....[104]....
        /*0a14*/ 	.word	0x000176e0


	//   ....[105]....
        /*0a18*/ 	.word	0x000177c0


	//   ....[106]....
        /*0a1c*/ 	.word	0x00017850


	//   ....[107]....
        /*0a20*/ 	.word	0x000178a0


	//   ....[108]....
        /*0a24*/ 	.word	0x000178f0


	//   ....[109]....
        /*0a28*/ 	.word	0x00017b00


	//   ....[110]....
        /*0a2c*/ 	.word	0x00017b50


	//   ....[111]....
        /*0a30*/ 	.word	0x00017be0


	//   ....[112]....
        /*0a34*/ 	.word	0x00017c70


	//   ....[113]....
        /*0a38*/ 	.word	0x00017d00


	//   ....[114]....
        /*0a3c*/ 	.word	0x00017d90


	//   ....[115]....
        /*0a40*/ 	.word	0x00017e20


	//   ....[116]....
        /*0a44*/ 	.word	0x00017eb0


	//   ....[117]....
        /*0a48*/ 	.word	0x00017f70


	//   ....[118]....
        /*0a4c*/ 	.word	0x00018260


	//   ....[119]....
        /*0a50*/ 	.word	0x00018440


	//   ....[120]....
        /*0a54*/ 	.word	0x00018490


	//   ....[121]....
        /*0a58*/ 	.word	0x000184f0


	//   ....[122]....
        /*0a5c*/ 	.word	0x000185e0


	//   ....[123]....
        /*0a60*/ 	.word	0x00018640


	//   ....[124]....
        /*0a64*/ 	.word	0x00018730


	//   ....[125]....
        /*0a68*/ 	.word	0x00018790


	//   ....[126]....
        /*0a6c*/ 	.word	0x00018880


	//   ....[127]....
        /*0a70*/ 	.word	0x000188e0


	//   ....[128]....
        /*0a74*/ 	.word	0x000189d0


	//   ....[129]....
        /*0a78*/ 	.word	0x00018a30


	//   ....[130]....
        /*0a7c*/ 	.word	0x00018b20


	//   ....[131]....
        /*0a80*/ 	.word	0x00018b80


	//   ....[132]....
        /*0a84*/ 	.word	0x00018c60


	//   ....[133]....
        /*0a88*/ 	.word	0x00018cc0


	//   ....[134]....
        /*0a8c*/ 	.word	0x00018d90


	//   ....[135]....
        /*0a90*/ 	.word	0x000190c0


	//   ....[136]....
        /*0a94*/ 	.word	0x00019160


	//   ....[137]....
        /*0a98*/ 	.word	0x00019280


	//   ....[138]....
        /*0a9c*/ 	.word	0x00019300


	//   ....[139]....
        /*0aa0*/ 	.word	0x00019380


	//   ....[140]....
        /*0aa4*/ 	.word	0x00019400


	//   ....[141]....
        /*0aa8*/ 	.word	0x00019480


	//   ....[142]....
        /*0aac*/ 	.word	0x00019510


	//   ....[143]....
        /*0ab0*/ 	.word	0x000195b0


	//   ....[144]....
        /*0ab4*/ 	.word	0x00019650


	//   ....[145]....
        /*0ab8*/ 	.word	0x000196d0


	//   ....[146]....
        /*0abc*/ 	.word	0x00019750


	//   ....[147]....
        /*0ac0*/ 	.word	0x000197d0


	//   ....[148]....
        /*0ac4*/ 	.word	0x00019860


	//   ....[149]....
        /*0ac8*/ 	.word	0x000198e0


	//   ....[150]....
        /*0acc*/ 	.word	0x00019980


	//   ....[151]....
        /*0ad0*/ 	.word	0x00019a10


	//   ....[152]....
        /*0ad4*/ 	.word	0x00019b40


	//----- nvinfo : EIATTR_REG_RECONFIG
	.align		4
.L_235:
        /*0ad8*/ 	.byte	0x01, 0x54
	.zero		2


	//----- nvinfo : EIATTR_SYSCALL_OFFSETS
	.align		4
        /*0adc*/ 	.byte	0x04, 0x46
        /*0ade*/ 	.short	(.L_237 - .L_236)


	//   ....[0]....
.L_236:
        /*0ae0*/ 	.word	0x000017c0


	//   ....[1]....
        /*0ae4*/ 	.word	0x00001910


	//   ....[2]....
        /*0ae8*/ 	.word	0x00005c10


	//   ....[3]....
        /*0aec*/ 	.word	0x00005f80


	//   ....[4]....
        /*0af0*/ 	.word	0x00012660


	//   ....[5]....
        /*0af4*/ 	.word	0x000127c0


	//   ....[6]....
        /*0af8*/ 	.word	0x000128c0


	//   ....[7]....
        /*0afc*/ 	.word	0x00013230


	//----- nvinfo : EIATTR_MBARRIER_INSTR_OFFSETS
	.align		4
.L_237:
        /*0b00*/ 	.byte	0x04, 0x39
        /*0b02*/ 	.short	(.L_239 - .L_238)


	//   ....[0]....
.L_238:
        /*0b04*/ 	.word	0x000002b0
        /*0b08*/ 	.word	0x000000ff
        /*0b0c*/ 	.word	0x00022800
        /*0b10*/ 	.short	0x0100
        /*0b12*/ 	.byte	0x08
	.zero		1


	//   ....[1]....
        /*0b14*/ 	.word	0x000002c0
        /*0b18*/ 	.word	0x000000ff
        /*0b1c*/ 	.word	0x00022820
        /*0b20*/ 	.short	0x0100
        /*0b22*/ 	.byte	0x08
	.zero		1


	//   ....[2]....
        /*0b24*/ 	.word	0x000003b0
        /*0b28*/ 	.word	0x000000ff
        /*0b2c*/ 	.word	0x00022830
        /*0b30*/ 	.short	0x0100
        /*0b32*/ 	.byte	0x08
	.zero		1


	//   ....[3]....
        /*0b34*/ 	.word	0x000003c0
        /*0b38*/ 	.word	0x000000ff
        /*0b3c*/ 	.word	0x00022840
        /*0b40*/ 	.short	0x0100
        /*0b42*/ 	.byte	0x08
	.zero		1


	//   ....[4]....
        /*0b44*/ 	.word	0x000003d0
        /*0b48*/ 	.word	0x000000ff
        /*0b4c*/ 	.word	0x00022838
        /*0b50*/ 	.short	0x0100
        /*0b52*/ 	.byte	0x08
	.zero		1


	//   ....[5]....
        /*0b54*/ 	.word	0x000003e0
        /*0b58*/ 	.word	0x000000ff
        /*0b5c*/ 	.word	0x00022848
        /*0b60*/ 	.short	0x0100
        /*0b62*/ 	.byte	0x08
	.zero		1


	//   ....[6]....
        /*0b64*/ 	.word	0x00000510
        /*0b68*/ 	.word	0x000000ff
        /*0b6c*/ 	.word	0x00022850
        /*0b70*/ 	.short	0x0100
        /*0b72*/ 	.byte	0x08
	.zero		1


	//   ....[7]....
        /*0b74*/ 	.word	0x00000520
        /*0b78*/ 	.word	0x000000ff
        /*0b7c*/ 	.word	0x00022860
        /*0b80*/ 	.short	0x0100
        /*0b82*/ 	.byte	0x08
	.zero		1


	//   ....[8]....
        /*0b84*/ 	.word	0x00000530
        /*0b88*/ 	.word	0x000000ff
        /*0b8c*/ 	.word	0x00022858
        /*0b90*/ 	.short	0x0100
        /*0b92*/ 	.byte	0x08
	.zero		1


	//   ....[9]....
        /*0b94*/ 	.word	0x00000540
        /*0b98*/ 	.word	0x000000ff
        /*0b9c*/ 	.word	0x00022868
        /*0ba0*/ 	.short	0x0100
        /*0ba2*/ 	.byte	0x08
	.zero		1


	//   ....[10]....
        /*0ba4*/ 	.word	0x00000630
        /*0ba8*/ 	.word	0x000000ff
        /*0bac*/ 	.word	0x00022870
        /*0bb0*/ 	.short	0x0100
        /*0bb2*/ 	.byte	0x06
	.zero		1


	//   ....[11]....
        /*0bb4*/ 	.word	0x00000640
        /*0bb8*/ 	.word	0x000000ff
        /*0bbc*/ 	.word	0x00022880
        /*0bc0*/ 	.short	0x0100
        /*0bc2*/ 	.byte	0x06
	.zero		1


	//   ....[12]....
        /*0bc4*/ 	.word	0x00000650
        /*0bc8*/ 	.word	0x000000ff
        /*0bcc*/ 	.word	0x00022878
        /*0bd0*/ 	.short	0x0100
        /*0bd2*/ 	.byte	0x06
	.zero		1


	//   ....[13]....
        /*0bd4*/ 	.word	0x00000660
        /*0bd8*/ 	.word	0x000000ff
        /*0bdc*/ 	.word	0x00022888
        /*0be0*/ 	.short	0x0100
        /*0be2*/ 	.byte	0x06
	.zero		1


	//   ....[14]....
        /*0be4*/ 	.word	0x00000790
        /*0be8*/ 	.word	0x000000ff
        /*0bec*/ 	.word	0x00022890
        /*0bf0*/ 	.short	0x0100
        /*0bf2*/ 	.byte	0x08
	.zero		1


	//   ....[15]....
        /*0bf4*/ 	.word	0x000007a0
        /*0bf8*/ 	.word	0x000000ff
        /*0bfc*/ 	.word	0x000228a0
        /*0c00*/ 	.short	0x0100
        /*0c02*/ 	.byte	0x08
	.zero		1


	//   ....[16]....
        /*0c04*/ 	.word	0x000007b0
        /*0c08*/ 	.word	0x000000ff
        /*0c0c*/ 	.word	0x00022898
        /*0c10*/ 	.short	0x0100
        /*0c12*/ 	.byte	0x08
	.zero		1


	//   ....[17]....
        /*0c14*/ 	.word	0x000007c0
        /*0c18*/ 	.word	0x000000ff
        /*0c1c*/ 	.word	0x000228a8
        /*0c20*/ 	.short	0x0100
        /*0c22*/ 	.byte	0x08
	.zero		1


	//   ....[18]....
        /*0c24*/ 	.word	0x000008f0
        /*0c28*/ 	.word	0x000000ff
        /*0c2c*/ 	.word	0x000228b0
        /*0c30*/ 	.short	0x0100
        /*0c32*/ 	.byte	0x08
	.zero		1


	//   ....[19]....
        /*0c34*/ 	.word	0x00000900
        /*0c38*/ 	.word	0x000000ff
        /*0c3c*/ 	.word	0x000228c0
        /*0c40*/ 	.short	0x0100
        /*0c42*/ 	.byte	0x08
	.zero		1


	//   ....[20]....
        /*0c44*/ 	.word	0x00000910
        /*0c48*/ 	.word	0x000000ff
        /*0c4c*/ 	.word	0x000228b8
        /*0c50*/ 	.short	0x0100
        /*0c52*/ 	.byte	0x08
	.zero		1


	//   ....[21]....
        /*0c54*/ 	.word	0x00000920
        /*0c58*/ 	.word	0x000000ff
        /*0c5c*/ 	.word	0x000228c8
        /*0c60*/ 	.short	0x0100
        /*0c62*/ 	.byte	0x08
	.zero		1


	//   ....[22]....
        /*0c64*/ 	.word	0x00002b30
        /*0c68*/ 	.word	0x00000061
        /*0c6c*/ 	.word	0x00022890
        /*0c70*/ 	.short	0x010a
        /*0c72*/ 	.byte	0x3f
	.zero		1


	//   ....[23]....
        /*0c74*/ 	.word	0x00003c80
        /*0c78*/ 	.word	0x00000061
        /*0c7c*/ 	.word	0x00022890
        /*0c80*/ 	.short	0x010a
        /*0c82*/ 	.byte	0x3f
	.zero		1


	//   ....[24]....
        /*0c84*/ 	.word	0x00004ca0
        /*0c88*/ 	.word	0x00000061
        /*0c8c*/ 	.word	0x00022890
        /*0c90*/ 	.short	0x010a
        /*0c92*/ 	.byte	0x3f
	.zero		1


	//   ....[25]....
        /*0c94*/ 	.word	0x00004eb0
        /*0c98*/ 	.word	0x0000001c
        /*0c9c*/ 	.word	0x00000000
        /*0ca0*/ 	.short	0x0101
        /*0ca2*/ 	.byte	0x3f
	.zero		1


	//   ....[26]....
        /*0ca4*/ 	.word	0x00004ef0
        /*0ca8*/ 	.word	0x00000061
        /*0cac*/ 	.word	0x000228b0
        /*0cb0*/ 	.short	0x010a
        /*0cb2*/ 	.byte	0x3f
	.zero		1


	//   ....[27]....
        /*0cb4*/ 	.word	0x00005540
        /*0cb8*/ 	.word	0x00000061
        /*0cbc*/ 	.word	0x00000000
        /*0cc0*/ 	.short	0x0101
        /*0cc2*/ 	.byte	0x3f
	.zero		1


	//   ....[28]....
        /*0cc4*/ 	.word	0x00005ca0
        /*0cc8*/ 	.word	0x00000012
        /*0ccc*/ 	.word	0x00022800
        /*0cd0*/ 	.short	0x010a
        /*0cd2*/ 	.byte	0x3f
	.zero		1


	//   ....[29]....
        /*0cd4*/ 	.word	0x00005cf0
        /*0cd8*/ 	.word	0x00000012
        /*0cdc*/ 	.word	0x00022800
        /*0ce0*/ 	.short	0x010a
        /*0ce2*/ 	.byte	0x3f
	.zero		1


	//   ....[30]....
        /*0ce4*/ 	.word	0x00006300
        /*0ce8*/ 	.word	0x00000012
        /*0cec*/ 	.word	0x00022800
        /*0cf0*/ 	.short	0x010a
        /*0cf2*/ 	.byte	0x3f
	.zero		1


	//   ....[31]....
        /*0cf4*/ 	.word	0x000071e0
        /*0cf8*/ 	.word	0x00000012
        /*0cfc*/ 	.word	0x00022800
        /*0d00*/ 	.short	0x010a
        /*0d02*/ 	.byte	0x3f
	.zero		1


	//   ....[32]....
        /*0d04*/ 	.word	0x00007fe0
        /*0d08*/ 	.word	0x0000000e
        /*0d0c*/ 	.word	0x00022830
        /*0d10*/ 	.short	0x010a
        /*0d12*/ 	.byte	0x3f
	.zero		1


	//   ....[33]....
        /*0d14*/ 	.word	0x00008080
        /*0d18*/ 	.word	0x0000000e
        /*0d1c*/ 	.word	0x00022830
        /*0d20*/ 	.short	0x010a
        /*0d22*/ 	.byte	0x3f
	.zero		1


	//   ....[34]....
        /*0d24*/ 	.word	0x000097c0
        /*0d28*/ 	.word	0x00000003
        /*0d2c*/ 	.word	0x00000000
        /*0d30*/ 	.short	0x0101
        /*0d32*/ 	.byte	0x3f
	.zero		1


	//   ....[35]....
        /*0d34*/ 	.word	0x00009d10
        /*0d38*/ 	.word	0x0000000e
        /*0d3c*/ 	.word	0x00022850
        /*0d40*/ 	.short	0x010a
        /*0d42*/ 	.byte	0x3f
	.zero		1


	//   ....[36]....
        /*0d44*/ 	.word	0x00009d60
        /*0d48*/ 	.word	0x0000000e
        /*0d4c*/ 	.word	0x00022850
        /*0d50*/ 	.short	0x010a
        /*0d52*/ 	.byte	0x3f
	.zero		1


	//   ....[37]....
        /*0d54*/ 	.word	0x0000a120
        /*0d58*/ 	.word	0x0000000e
        /*0d5c*/ 	.word	0x00000000
        /*0d60*/ 	.short	0x0101
        /*0d62*/ 	.byte	0x3f
	.zero		1


	//   ....[38]....
        /*0d64*/ 	.word	0x0000a230
        /*0d68*/ 	.word	0x0000000f
        /*0d6c*/ 	.word	0x00022830
        /*0d70*/ 	.short	0x010a
        /*0d72*/ 	.byte	0x3f
	.zero		1


	//   ....[39]....
        /*0d74*/ 	.word	0x0000a290
        /*0d78*/ 	.word	0x0000000f
        /*0d7c*/ 	.word	0x00022830
        /*0d80*/ 	.short	0x010a
        /*0d82*/ 	.byte	0x3f
	.zero		1


	//   ....[40]....
        /*0d84*/ 	.word	0x0000bb90
        /*0d88*/ 	.word	0x00000003
        /*0d8c*/ 	.word	0x00000000
        /*0d90*/ 	.short	0x0101
        /*0d92*/ 	.byte	0x3f
	.zero		1


	//   ....[41]....
        /*0d94*/ 	.word	0x0000c200
        /*0d98*/ 	.word	0x0000000f
        /*0d9c*/ 	.word	0x00022850
        /*0da0*/ 	.short	0x010a
        /*0da2*/ 	.byte	0x3f
	.zero		1


	//   ....[42]....
        /*0da4*/ 	.word	0x0000c250
        /*0da8*/ 	.word	0x0000000f
        /*0dac*/ 	.word	0x00022850
        /*0db0*/ 	.short	0x010a
        /*0db2*/ 	.byte	0x3f
	.zero		1


	//   ....[43]....
        /*0db4*/ 	.word	0x0000c5f0
        /*0db8*/ 	.word	0x0000000f
        /*0dbc*/ 	.word	0x00000000
        /*0dc0*/ 	.short	0x0101
        /*0dc2*/ 	.byte	0x3f
	.zero		1


	//   ....[44]....
        /*0dc4*/ 	.word	0x0000e9a0
        /*0dc8*/ 	.word	0x00000000
        /*0dcc*/ 	.word	0x00000000
        /*0dd0*/ 	.short	0x0101
        /*0dd2*/ 	.byte	0x3f
	.zero		1


	//   ....[45]....
        /*0dd4*/ 	.word	0x00011170
        /*0dd8*/ 	.word	0x00000006
        /*0ddc*/ 	.word	0x00022820
        /*0de0*/ 	.short	0x010a
        /*0de2*/ 	.byte	0x3f
	.zero		1


	//   ....[46]....
        /*0de4*/ 	.word	0x00011260
        /*0de8*/ 	.word	0x00000004
        /*0dec*/ 	.word	0x000228a0
        /*0df0*/ 	.short	0x010a
        /*0df2*/ 	.byte	0x3f
	.zero		1


	//   ....[47]....
        /*0df4*/ 	.word	0x000114b0
        /*0df8*/ 	.word	0x00000004
        /*0dfc*/ 	.word	0x000228c0
        /*0e00*/ 	.short	0x010a
        /*0e02*/ 	.byte	0x3f
	.zero		1


	//   ....[48]....
        /*0e04*/ 	.word	0x00011b70
        /*0e08*/ 	.word	0x00000005
        /*0e0c*/ 	.word	0x000228a0
        /*0e10*/ 	.short	0x010a
        /*0e12*/ 	.byte	0x3f
	.zero		1


	//   ....[49]....
        /*0e14*/ 	.word	0x00011db0
        /*0e18*/ 	.word	0x00000005
        /*0e1c*/ 	.word	0x000228c0
        /*0e20*/ 	.short	0x010a
        /*0e22*/ 	.byte	0x3f
	.zero		1


	//   ....[50]....
        /*0e24*/ 	.word	0x00012d10
        /*0e28*/ 	.word	0x00000000
        /*0e2c*/ 	.word	0x00022840
        /*0e30*/ 	.short	0x010a
        /*0e32*/ 	.byte	0x3f
	.zero		1


	//   ....[51]....
        /*0e34*/ 	.word	0x00013b10
        /*0e38*/ 	.word	0x00000009
        /*0e3c*/ 	.word	0x00022800
        /*0e40*/ 	.short	0x0107
        /*0e42*/ 	.byte	0x3f
	.zero		1


	//   ....[52]....
        /*0e44*/ 	.word	0x00013c10
        /*0e48*/ 	.word	0x00000002
        /*0e4c*/ 	.word	0x00022800
        /*0e50*/ 	.short	0x0101
        /*0e52*/ 	.byte	0x3f
	.zero		1


	//   ....[53]....
        /*0e54*/ 	.word	0x00013c30
        /*0e58*/ 	.word	0x00000002
        /*0e5c*/ 	.word	0x00022820
        /*0e60*/ 	.short	0x010a
        /*0e62*/ 	.byte	0x3f
	.zero		1


	//   ....[54]....
        /*0e64*/ 	.word	0x00013d40
        /*0e68*/ 	.word	0x00000002
        /*0e6c*/ 	.word	0x00022860
        /*0e70*/ 	.short	0x010a
        /*0e72*/ 	.byte	0x3f
	.zero		1


	//   ....[55]....
        /*0e74*/ 	.word	0x00014650
        /*0e78*/ 	.word	0x00000002
        /*0e7c*/ 	.word	0x00022840
        /*0e80*/ 	.short	0x010a
        /*0e82*/ 	.byte	0x3f
	.zero		1


	//   ....[56]....
        /*0e84*/ 	.word	0x000148b0
        /*0e88*/ 	.word	0x00000002
        /*0e8c*/ 	.word	0x00022860
        /*0e90*/ 	.short	0x010a
        /*0e92*/ 	.byte	0x3f
	.zero		1


	//   ....[57]....
        /*0e94*/ 	.word	0x00015150
        /*0e98*/ 	.word	0x00000003
        /*0e9c*/ 	.word	0x00022840
        /*0ea0*/ 	.short	0x010a
        /*0ea2*/ 	.byte	0x3f
	.zero		1


	//   ....[58]....
        /*0ea4*/ 	.word	0x000153a0
        /*0ea8*/ 	.word	0x00000003
        /*0eac*/ 	.word	0x00022860
        /*0eb0*/ 	.short	0x010a
        /*0eb2*/ 	.byte	0x3f
	.zero		1


	//   ....[59]....
        /*0eb4*/ 	.word	0x00015bb0
        /*0eb8*/ 	.word	0x00000003
        /*0ebc*/ 	.word	0x00022840
        /*0ec0*/ 	.short	0x010a
        /*0ec2*/ 	.byte	0x3f
	.zero		1


	//   ....[60]....
        /*0ec4*/ 	.word	0x00015e10
        /*0ec8*/ 	.word	0x00000003
        /*0ecc*/ 	.word	0x00022860
        /*0ed0*/ 	.short	0x010a
        /*0ed2*/ 	.byte	0x3f
	.zero		1


	//   ....[61]....
        /*0ed4*/ 	.word	0x00017050
        /*0ed8*/ 	.word	0x00000000
        /*0edc*/ 	.word	0x00022820
        /*0ee0*/ 	.short	0x010a
        /*0ee2*/ 	.byte	0x3f
	.zero		1


	//   ....[62]....
        /*0ee4*/ 	.word	0x00017200
        /*0ee8*/ 	.word	0x00000006
        /*0eec*/ 	.word	0x00000000
        /*0ef0*/ 	.short	0x010a
        /*0ef2*/ 	.byte	0x3f
	.zero		1


	//   ....[63]....
        /*0ef4*/ 	.word	0x00017270
        /*0ef8*/ 	.word	0x00000007
        /*0efc*/ 	.word	0x00000000
        /*0f00*/ 	.short	0x010a
        /*0f02*/ 	.byte	0x3f
	.zero		1


	//   ....[64]....
        /*0f04*/ 	.word	0x000172e0
        /*0f08*/ 	.word	0x00000004
        /*0f0c*/ 	.word	0x00000000
        /*0f10*/ 	.short	0x010a
        /*0f12*/ 	.byte	0x3f
	.zero		1


	//   ....[65]....
        /*0f14*/ 	.word	0x00017310
        /*0f18*/ 	.word	0x00000003
        /*0f1c*/ 	.word	0x00000000
        /*0f20*/ 	.short	0x010a
        /*0f22*/ 	.byte	0x3f
	.zero		1


	//   ....[66]....
        /*0f24*/ 	.word	0x00017370
        /*0f28*/ 	.word	0x00000061
        /*0f2c*/ 	.word	0x00022890
        /*0f30*/ 	.short	0x010a
        /*0f32*/ 	.byte	0x3f
	.zero		1


	//   ....[67]....
        /*0f34*/ 	.word	0x000173c0
        /*0f38*/ 	.word	0x00000061
        /*0f3c*/ 	.word	0x00022890
        /*0f40*/ 	.short	0x010a
        /*0f42*/ 	.byte	0x3f
	.zero		1


	//   ....[68]....
        /*0f44*/ 	.word	0x00017410
        /*0f48*/ 	.word	0x00000061
        /*0f4c*/ 	.word	0x00022890
        /*0f50*/ 	.short	0x010a
        /*0f52*/ 	.byte	0x3f
	.zero		1


	//   ....[69]....
        /*0f54*/ 	.word	0x00017460
        /*0f58*/ 	.word	0x00000061
        /*0f5c*/ 	.word	0x000228b0
        /*0f60*/ 	.short	0x010a
        /*0f62*/ 	.byte	0x3f
	.zero		1


	//   ....[70]....
        /*0f64*/ 	.word	0x00017710
        /*0f68*/ 	.word	0x00000012
        /*0f6c*/ 	.word	0x00022800
        /*0f70*/ 	.short	0x010a
        /*0f72*/ 	.byte	0x3f
	.zero		1


	//   ....[71]....
        /*0f74*/ 	.word	0x00017920
        /*0f78*/ 	.word	0x00000012
        /*0f7c*/ 	.word	0x00022800
        /*0f80*/ 	.short	0x010a
        /*0f82*/ 	.byte	0x3f
	.zero		1


	//   ....[72]....
        /*0f84*/ 	.word	0x00017970
        /*0f88*/ 	.word	0x0000000e
        /*0f8c*/ 	.word	0x00022830
        /*0f90*/ 	.short	0x010a
        /*0f92*/ 	.byte	0x3f
	.zero		1


	//   ....[73]....
        /*0f94*/ 	.word	0x000179c0
        /*0f98*/ 	.word	0x0000000e
        /*0f9c*/ 	.word	0x00022850
        /*0fa0*/ 	.short	0x010a
        /*0fa2*/ 	.byte	0x3f
	.zero		1


	//   ....[74]....
        /*0fa4*/ 	.word	0x00017a10
        /*0fa8*/ 	.word	0x0000000f
        /*0fac*/ 	.word	0x00022830
        /*0fb0*/ 	.short	0x010a
        /*0fb2*/ 	.byte	0x3f
	.zero		1


	//   ....[75]....
        /*0fb4*/ 	.word	0x00017a60
        /*0fb8*/ 	.word	0x0000000f
        /*0fbc*/ 	.word	0x00022850
        /*0fc0*/ 	.short	0x010a
        /*0fc2*/ 	.byte	0x3f
	.zero		1


	//   ....[76]....
        /*0fc4*/ 	.word	0x00018040
        /*0fc8*/ 	.word	0x00000005
        /*0fcc*/ 	.word	0x00022820
        /*0fd0*/ 	.short	0x010a
        /*0fd2*/ 	.byte	0x3f
	.zero		1


	//   ....[77]....
        /*0fd4*/ 	.word	0x00018090
        /*0fd8*/ 	.word	0x00000004
        /*0fdc*/ 	.word	0x000228a0
        /*0fe0*/ 	.short	0x010a
        /*0fe2*/ 	.byte	0x3f
	.zero		1


	//   ....[78]....
        /*0fe4*/ 	.word	0x000180e0
        /*0fe8*/ 	.word	0x00000004
        /*0fec*/ 	.word	0x000228c0
        /*0ff0*/ 	.short	0x010a
        /*0ff2*/ 	.byte	0x3f
	.zero		1


	//   ....[79]....
        /*0ff4*/ 	.word	0x00018130
        /*0ff8*/ 	.word	0x00000005
        /*0ffc*/ 	.word	0x000228a0
        /*1000*/ 	.short	0x010a
        /*1002*/ 	.byte	0x3f
	.zero		1


	//   ....[80]....
        /*1004*/ 	.word	0x00018180
        /*1008*/ 	.word	0x00000005
        /*100c*/ 	.word	0x000228c0
        /*1010*/ 	.short	0x010a
        /*1012*/ 	.byte	0x3f
	.zero		1


	//   ....[81]....
        /*1014*/ 	.word	0x00018320
        /*1018*/ 	.word	0x00000000
        /*101c*/ 	.word	0x00022840
        /*1020*/ 	.short	0x010a
        /*1022*/ 	.byte	0x3f
	.zero		1


	//   ....[82]....
        /*1024*/ 	.word	0x00018de0
        /*1028*/ 	.word	0x00000002
        /*102c*/ 	.word	0x00022820
        /*1030*/ 	.short	0x010a
        /*1032*/ 	.byte	0x3f
	.zero		1


	//   ....[83]....
        /*1034*/ 	.word	0x00018e30
        /*1038*/ 	.word	0x00000002
        /*103c*/ 	.word	0x00022860
        /*1040*/ 	.short	0x010a
        /*1042*/ 	.byte	0x3f
	.zero		1


	//   ....[84]....
        /*1044*/ 	.word	0x00018e80
        /*1048*/ 	.word	0x00000002
        /*104c*/ 	.word	0x00022840
        /*1050*/ 	.short	0x010a
        /*1052*/ 	.byte	0x3f
	.zero		1


	//   ....[85]....
        /*1054*/ 	.word	0x00018ed0
        /*1058*/ 	.word	0x00000002
        /*105c*/ 	.word	0x00022860
        /*1060*/ 	.short	0x010a
        /*1062*/ 	.byte	0x3f
	.zero		1


	//   ....[86]....
        /*1064*/ 	.word	0x00018f20
        /*1068*/ 	.word	0x00000003
        /*106c*/ 	.word	0x00022840
        /*1070*/ 	.short	0x010a
        /*1072*/ 	.byte	0x3f
	.zero		1


	//   ....[87]....
        /*1074*/ 	.word	0x00018f70
        /*1078*/ 	.word	0x00000003
        /*107c*/ 	.word	0x00022860
        /*1080*/ 	.short	0x010a
        /*1082*/ 	.byte	0x3f
	.zero		1


	//   ....[88]....
        /*1084*/ 	.word	0x00018fc0
        /*1088*/ 	.word	0x00000003
        /*108c*/ 	.word	0x00022840
        /*1090*/ 	.short	0x010a
        /*1092*/ 	.byte	0x3f
	.zero		1


	//   ....[89]....
        /*1094*/ 	.word	0x00019010
        /*1098*/ 	.word	0x00000003
        /*109c*/ 	.word	0x00022860
        /*10a0*/ 	.short	0x010a
        /*10a2*/ 	.byte	0x3f
	.zero		1


	//   ....[90]....
        /*10a4*/ 	.word	0x00019a60
        /*10a8*/ 	.word	0x00000000
        /*10ac*/ 	.word	0x00022820
        /*10b0*/ 	.short	0x010a
        /*10b2*/ 	.byte	0x3f
	.zero		1


	//   ....[91]....
        /*10b4*/ 	.word	0x00019c00
        /*10b8*/ 	.word	0x00000006
        /*10bc*/ 	.word	0x00000000
        /*10c0*/ 	.short	0x010a
        /*10c2*/ 	.byte	0x3f
	.zero		1


	//   ....[92]....
        /*10c4*/ 	.word	0x00019c50
        /*10c8*/ 	.word	0x00000007
        /*10cc*/ 	.word	0x00000000
        /*10d0*/ 	.short	0x010a
        /*10d2*/ 	.byte	0x3f
	.zero		1


	//   ....[93]....
        /*10d4*/ 	.word	0x00019ca0
        /*10d8*/ 	.word	0x00000004
        /*10dc*/ 	.word	0x00000000
        /*10e0*/ 	.short	0x010a
        /*10e2*/ 	.byte	0x3f
	.zero		1


	//----- nvinfo : EIATTR_NUM_MBARRIERS
	.align		4
.L_239:
        /*10e4*/ 	.byte	0x03, 0x38
        /*10e6*/ 	.short	0x0016


	//----- nvinfo : EIATTR_EXIT_INSTR_OFFSETS
	.align		4
        /*10e8*/ 	.byte	0x04, 0x1c
        /*10ea*/ 	.short	(.L_241 - .L_240)


	//   ....[0]....
.L_240:
        /*10ec*/ 	.word	0x00017360


	//----- nvinfo : EIATTR_MAX_THREADS
	.align		4
.L_241:
        /*10f0*/ 	.byte	0x04, 0x05
        /*10f2*/ 	.short	(.L_243 - .L_242)
.L_242:
        /*10f4*/ 	.word	0x00000180
        /*10f8*/ 	.word	0x00000001
        /*10fc*/ 	.word	0x00000001


	//----- nvinfo : EIATTR_CRS_STACK_SIZE
	.align		4
.L_243:
        /*1100*/ 	.byte	0x04, 0x1e
        /*1102*/ 	.short	(.L_245 - .L_244)
.L_244:
        /*1104*/ 	.word	0x00000000


	//----- nvinfo : EIATTR_CBANK_PARAM_SIZE
	.align		4
.L_245:
        /*1108*/ 	.byte	0x03, 0x19
        /*110a*/ 	.short	0x0af0


	//----- nvinfo : EIATTR_PARAM_CBANK
	.align		4
        /*110c*/ 	.byte	0x04, 0x0a
        /*110e*/ 	.short	(.L_247 - .L_246)
	.align		4
.L_246:
        /*1110*/ 	.word	index@(.nv.constant0._ZN7cutlass13device_kernelIN5flash11enable_sm90INS1_16FlashAttnFwdSm90INS1_25CollectiveMainloopFwdSm90ILi2EN4cute5tupleIJNS5_1CILi1EEES8_S8_EEENS6_IJNS7_ILi128EEENS7_ILi96EEENS7_ILi64EEEEEELi256ENS_6half_tEfNS_4arch4Sm90ELb0ELb0ELb1ELb1ELb0ELb1ELb0ELb1ELb0ELb1ELb0ELb0EEENS1_21CollectiveEpilogueFwdINS6_IJSA_NS7_ILi256EEESB_EEES9_SE_SG_Li256ELb1ELb1ELb0ELb0EEENS1_36VarlenDynamicPersistentTileSchedulerILi128ELi96ELi256ELi128ELb0ELb1ELb1ELb0ELb1ELb1EEEEEEEEEvNT_6ParamsE)
        /*1114*/ 	.short	0x0210
        /*1116*/ 	.short	0x0af0


	//----- nvinfo : EIATTR_SW_WAR
	.align		4
.L_247:
        /*1118*/ 	.byte	0x04, 0x36
        /*111a*/ 	.short	(.L_249 - .L_248)
.L_248:
        /*111c*/ 	.word	0x00000008
.L_249:


//--------------------- .nv.info._ZN7cutlass13device_kernelIN5flash11enable_sm90INS1_16FlashAttnFwdSm90INS1_25CollectiveMainloopFwdSm90ILi2EN4cute5tupleIJNS5_1CILi1EEES8_S8_EEENS6_IJNS7_ILi128EEENS7_ILi96EEENS7_ILi64EEEEEELi256ENS_6half_tEfNS_4arch4Sm90ELb0ELb0ELb1ELb1ELb0ELb0ELb1ELb1ELb0ELb1ELb0ELb0EEENS1_21CollectiveEpilogueFwdINS6_IJSA_NS7_ILi256EEESB_EEES9_SE_SG_Li256ELb1ELb1ELb0ELb0EEENS1_36VarlenDynamicPersistentTileSchedulerILi128ELi96ELi256ELi128ELb0ELb1ELb1ELb0ELb1ELb1EEEEEEEEEvNT_6ParamsE --------------------------
	.section	.nv.info._ZN7cutlass13device_kernelIN5flash11enable_sm90INS1_16FlashAttnFwdSm90INS1_25CollectiveMainloopFwdSm90ILi2EN4cute5tupleIJNS5_1CILi1EEES8_S8_EEENS6_IJNS7_ILi128EEENS7_ILi96EEENS7_ILi64EEEEEELi256ENS_6half_tEfNS_4arch4Sm90ELb0ELb0ELb1ELb1ELb0ELb0ELb1ELb1ELb0ELb1ELb0ELb0EEENS1_21CollectiveEpilogueFwdINS6_IJSA_NS7_ILi256EEESB_EEES9_SE_SG_Li256ELb1ELb1ELb0ELb0EEENS1_36VarlenDynamicPersistentTileSchedulerILi128ELi96ELi256ELi128ELb0ELb1ELb1ELb0ELb1ELb1EEEEEEEEEvNT_6ParamsE,"",@"SHT_CUDA_INFO"
	.sectionflags	@""
	.align	4


	//----- nvinfo : EIATTR_CUDA_API_VERSION
	.align		4
        /*0000*/ 	.byte	0x04, 0x37
        /*0002*/ 	.short	(.L_251 - .L_250)
.L_250:
        /*0004*/ 	.word	0x00000082


	//----- nvinfo : EIATTR_KPARAM_INFO
	.align		4
.L_251:
        /*0008*/ 	.byte	0x04, 0x17
        /*000a*/ 	.short	(.L_253 - .L_252)
.L_252:
        /*000c*/ 	.word	0x00000000
        /*0010*/ 	.short	0x0000
        /*0012*/ 	.short	0x0070
        /*0014*/ 	.byte	0x00, 0xf0, 0x01, 0x2e


	//----- nvinfo : EIATTR_SPARSE_MMA_MASK
	.align		4
.L_253:
        /*0018*/ 	.byte	0x03, 0x50
        /*001a*/ 	.short	0x0000


	//----- nvinfo : EIATTR_MAXREG_COUNT
	.align		4
        /*001c*/ 	.byte	0x03, 0x1b
        /*001e*/ 	.short	0x00a8


	//----- nvinfo : EIATTR_NUM_BARRIERS
	.align		4
        /*0020*/ 	.byte	0x02, 0x4c
        /*0022*/ 	.byte	0x10
	.zero		1


	//----- nvinfo : EIATTR_EXTERNS
	.align		4
        /*0024*/ 	.byte	0x04, 0x0f
        /*0026*/ 	.short	(.L_255 - .L_254)


	//   ....[0]....
	.align		4
.L_254:
        /*0028*/ 	.word	index@(__assertfail)


	//----- nvinfo : EIATTR_ANNOTATIONS
	.align		4
.L_255:
        /*002c*/ 	.byte	0x04, 0x55
        /*002e*/ 	.short	(.L_257 - .L_256)


	//   ....[0]....
.L_256:
        /* <DEDUP_REMOVED lines=99> */


	//----- nvinfo : EIATTR_MERCURY_ISA_VERSION
	.align		4
.L_257:
        /*0650*/ 	.byte	0x03, 0x5f
        /*0652*/ 	.short	0x0101


	//----- nvinfo : EIATTR_UNUSED_LOAD_BYTE_OFFSET
	.align		4
        /*0654*/ 	.byte	0x04, 0x44
        /*0656*/ 	.short	(.L_259 - .L_258)


	//   ....[0]....
.L_258:
        /*0658*/ 	.word	0x00000a80
        /*065c*/ 	.word	0x0000fff0


	//   ....[1]....
        /*0660*/ 	.word	0x00007650
        /*0664*/ 	.word	0x0000fff0


	//----- nvinfo : EIATTR_INT_WARP_WIDE_INSTR_OFFSETS
	.align		4
.L_259:
        /*0668*/ 	.byte	0x04, 0x31
        /*066a*/ 	.short	(.L_261 - .L_260)


	//   ....[0]....
.L_260:
        /*066c*/ 	.word	0x00000130


	//   ....[1]....
        /*0670*/ 	.word	0x00000170


	//   ....[2]....
        /*0674*/ 	.word	0x000001e0


	//   ....[3]....
        /*0678*/ 	.word	0x000001f0


	//   ....[4]....
        /*067c*/ 	.word	0x0000b580


	//   ....[5]....
        /*0680*/ 	.word	0x0000b610


	//   ....[6]....
        /*0684*/ 	.word	0x00010220


	//   ....[7]....
        /*0688*/ 	.word	0x000102b0


	//----- nvinfo : EIATTR_COOP_GROUP_MASK_REGIDS
	.align		4
.L_261:
        /*068c*/ 	.byte	0x04, 0x29
        /*068e*/ 	.short	(.L_263 - .L_262)


	//   ....[0]....
.L_262:
        /*0690*/ 	.word	0xffffffff


	//   ....[1]....
        /*0694*/ 	.word	0xffffffff


	//   ....[2]....
        /*0698*/ 	.word	0xffffffff


	//   ....[3]....
        /*069c*/ 	.word	0xffffffff


	//   ....[4]....
        /*06a0*/ 	.word	0xffffffff


	//   ....[5]....
        /*06a4*/ 	.word	0xffffffff


	//   ....[6]....
        /*06a8*/ 	.word	0xffffffff


	//   ....[7]....
        /*06ac*/ 	.word	0xffffffff


	//   ....[8]....
        /*06b0*/ 	.word	0xffffffff


	//   ....[9]....
        /*06b4*/ 	.word	0xffffffff


	//   ....[10]....
        /*06b8*/ 	.word	0xffffffff


	//   ....[11]....
        /*06bc*/ 	.word	0xffffffff


	//   ....[12]....
        /*06c0*/ 	.word	0xffffffff


	//   ....[13]....
        /*06c4*/ 	.word	0xffffffff


	//   ....[14]....
        /*06c8*/ 	.word	0xffffffff


	//   ....[15]....
        /*06cc*/ 	.word	0xffffffff


	//   ....[16]....
        /*06d0*/ 	.word	0xffffffff


	//   ....[17]....
        /*06d4*/ 	.word	0xffffffff


	//   ....[18]....
        /*06d8*/ 	.word	0xffffffff


	//   ....[19]....
        /*06dc*/ 	.word	0xffffffff


	//   ....[20]....
        /*06e0*/ 	.word	0xffffffff


	//   ....[21]....
        /*06e4*/ 	.word	0xffffffff


	//   ....[22]....
        /*06e8*/ 	.word	0xffffffff


	//   ....[23]....
        /*06ec*/ 	.word	0xffffffff


	//   ....[24]....
        /*06f0*/ 	.word	0xffffffff


	//   ....[25]....
        /*06f4*/ 	.word	0xffffffff


	//   ....[26]....
        /*06f8*/ 	.word	0xffffffff


	//   ....[27]....
        /*06fc*/ 	.word	0xffffffff


	//   ....[28]....
        /*0700*/ 	.word	0xffffffff


	//   ....[29]....
        /*0704*/ 	.word	0xffffffff


	//   ....[30]....
        /*0708*/ 	.word	0xffffffff


	//   ....[31]....
        /*070c*/ 	.word	0xffffffff


	//   ....[32]....
        /*0710*/ 	.word	0xffffffff


	//   ....[33]....
        /*0714*/ 	.word	0xffffffff


	//   ....[34]....
        /*0718*/ 	.word	0xffffffff


	//   ....[35]....
        /*071c*/ 	.word	0xffffffff


	//   ....[36]....
        /*0720*/ 	.word	0xffffffff


	//   ....[37]....
        /*0724*/ 	.word	0xffffffff


	//   ....[38]....
        /*0728*/ 	.word	0xffffffff


	//   ....[39]....
        /*072c*/ 	.word	0xffffffff


	//   ....[40]....
        /*0730*/ 	.word	0xffffffff


	//   ....[41]....
        /*0734*/ 	.word	0xffffffff


	//   ....[42]....
        /*0738*/ 	.word	0xffffffff


	//   ....[43]....
        /*073c*/ 	.word	0xffffffff


	//   ....[44]....
        /*0740*/ 	.word	0xffffffff


	//   ....[45]....
        /*0744*/ 	.word	0xffffffff


	//   ....[46]....
        /*0748*/ 	.word	0xffffffff


	//   ....[47]....
        /*074c*/ 	.word	0xffffffff


	//   ....[48]....
        /*0750*/ 	.word	0xffffffff


	//   ....[49]....
        /*0754*/ 	.word	0xffffffff


	//   ....[50]....
        /*0758*/ 	.word	0xffffffff


	//   ....[51]....
        /*075c*/ 	.word	0xffffffff


	//   ....[52]....
        /*0760*/ 	.word	0xffffffff


	//   ....[53]....
        /*0764*/ 	.word	0xffffffff


	//   ....[54]....
        /*0768*/ 	.word	0xffffffff


	//   ....[55]....
        /*076c*/ 	.word	0xffffffff


	//   ....[56]....
        /*0770*/ 	.word	0xffffffff


	//   ....[57]....
        /*0774*/ 	.word	0xffffffff


	//   ....[58]....
        /*0778*/ 	.word	0xffffffff


	//   ....[59]....
        /*077c*/ 	.word	0xffffffff


	//   ....[60]....
        /*0780*/ 	.word	0xffffffff


	//   ....[61]....
        /*0784*/ 	.word	0xffffffff


	//   ....[62]....
        /*0788*/ 	.word	0xffffffff


	//   ....[63]....
        /*078c*/ 	.word	0xffffffff


	//   ....[64]....
        /*0790*/ 	.word	0xffffffff


	//   ....[65]....
        /*0794*/ 	.word	0xffffffff


	//   ....[66]....
        /*0798*/ 	.word	0xffffffff


	//   ....[67]....
        /*079c*/ 	.word	0xffffffff


	//   ....[68]....
        /*07a0*/ 	.word	0xffffffff


	//   ....[69]....
        /*07a4*/ 	.word	0xffffffff


	//   ....[70]....
        /*07a8*/ 	.word	0xffffffff


	//   ....[71]....
        /*07ac*/ 	.word	0xffffffff


	//   ....[72]....
        /*07b0*/ 	.word	0xffffffff


	//   ....[73]....
        /*07b4*/ 	.word	0xffffffff


	//   ....[74]....
        /*07b8*/ 	.word	0xffffffff


	//   ....[75]....
        /*07bc*/ 	.word	0xffffffff


	//   ....[76]....
        /*07c0*/ 	.word	0xffffffff


	//   ....[77]....
        /*07c4*/ 	.word	0xffffffff


	//   ....[78]....
        /*07c8*/ 	.word	0xffffffff


	//   ....[79]....
        /*07cc*/ 	.word	0xffffffff


	//   ....[80]....
        /*07d0*/ 	.word	0xffffffff


	//   ....[81]....
        /*07d4*/ 	.word	0xffffffff


	//   ....[82]....
        /*07d8*/ 	.word	0xffffffff


	//   ....[83]....
        /*07dc*/ 	.word	0xffffffff


	//   ....[84]....
        /*07e0*/ 	.word	0xffffffff


	//   ....[85]....
        /*07e4*/ 	.word	0xffffffff


	//   ....[86]....
        /*07e8*/ 	.word	0xffffffff


	//   ....[87]....
        /*07ec*/ 	.word	0xffffffff


	//   ....[88]....
        /*07f0*/ 	.word	0xffffffff


	//   ....[89]....
        /*07f4*/ 	.word	0xffffffff


	//   ....[90]....
        /*07f8*/ 	.word	0xffffffff


	//   ....[91]....
        /*07fc*/ 	.word	0xffffffff


	//   ....[92]....
        /*0800*/ 	.word	0xffffffff


	//   ....[93]....
        /*0804*/ 	.word	0xffffffff


	//   ....[94]....
        /*0808*/ 	.word	0xffffffff


	//   ....[95]....
        /*080c*/ 	.word	0xffffffff


	//   ....[96]....
        /*0810*/ 	.word	0xffffffff


	//   ....[97]....
        /*0814*/ 	.word	0xffffffff


	//   ....[98]....
        /*0818*/ 	.word	0xffffffff


	//   ....[99]....
        /*081c*/ 	.word	0xffffffff


	//   ....[100]....
        /*0820*/ 	.word	0xffffffff


	//   ....[101]....
        /*0824*/ 	.word	0xffffffff


	//   ....[102]....
        /*0828*/ 	.word	0xffffffff


	//   ....[103]....
        /*082c*/ 	.word	0xffffffff


	//   ....[104]....
        /*0830*/ 	.word	0xffffffff


	//   ....[105]....
        /*0834*/ 	.word	0xffffffff


	//   ....[106]....
        /*0838*/ 	.word	0xffffffff


	//   ....[107]....
        /*083c*/ 	.word	0x0500000f


	//   ....[108]....
        /*0840*/ 	.word	0x0500000f


	//   ....[109]....
        /*0844*/ 	.word	0x0500000f


	//   ....[110]....
        /*0848*/ 	.word	0x0500000f


	//   ....[111]....
        /*084c*/ 	.word	0x0500000f


	//   ....[112]....
        /*0850*/ 	.word	0x0500000f


	//   ....[113]....
        /*0854*/ 	.word	0x0500000f


	//   ....[114]....
        /*0858*/ 	.word	0x0500000f


	//   ....[115]....
        /*085c*/ 	.word	0x0500000f


	//   ....[116]....
        /*0860*/ 	.word	0x0500000f


	//   ....[117]....
        /*0864*/ 	.word	0x0500000f


	//   ....[118]....
        /*0868*/ 	.word	0x0500000f


	//   ....[119]....
        /*086c*/ 	.word	0x0500000f


	//   ....[120]....
        /*0870*/ 	.word	0x0500000f


	//   ....[121]....
        /*0874*/ 	.word	0x0500000f


	//   ....[122]....
        /*0878*/ 	.word	0x0500000f


	//   ....[123]....
        /*087c*/ 	.word	0x0500000f


	//   ....[124]....
        /*0880*/ 	.word	0x0500000f


	//   ....[125]....
        /*0884*/ 	.word	0x0500000f


	//   ....[126]....
        /*0888*/ 	.word	0x0500000f


	//   ....[127]....
        /*088c*/ 	.word	0x0500000f


	//   ....[128]....
        /*0890*/ 	.word	0x0500000f


	//   ....[129]....
        /*0894*/ 	.word	0x0500000f


	//   ....[130]....
        /*0898*/ 	.word	0x0500000f


	//   ....[131]....
        /*089c*/ 	.word	0x0500000f


	//   ....[132]....
        /*08a0*/ 	.word	0x0500000f


	//   ....[133]....
        /*08a4*/ 	.word	0x0500000f


	//   ....[134]....
        /*08a8*/ 	.word	0x0500000f


	//   ....[135]....
        /*08ac*/ 	.word	0x0500000f


	//   ....[136]....
        /*08b0*/ 	.word	0x0500000f


	//   ....[137]....
        /*08b4*/ 	.word	0x0500000f


	//   ....[138]....
        /*08b8*/ 	.word	0x0500000f


	//   ....[139]....
        /*08bc*/ 	.word	0x0500000f


	//   ....[140]....
        /*08c0*/ 	.word	0x0500000f


	//   ....[141]....
        /*08c4*/ 	.word	0x0500000f


	//   ....[142]....
        /*08c8*/ 	.word	0x0500000f


	//   ....[143]....
        /*08cc*/ 	.word	0x0500000f


	//   ....[144]....
        /*08d0*/ 	.word	0x0500000f


	//   ....[145]....
        /*08d4*/ 	.word	0x0500000f


	//   ....[146]....
        /*08d8*/ 	.word	0x0500000f


	//   ....[147]....
        /*08dc*/ 	.word	0x0500000f


	//   ....[148]....
        /*08e0*/ 	.word	0x0500000f


	//   ....[149]....
        /*08e4*/ 	.word	0x0500000f


	//   ....[150]....
        /*08e8*/ 	.word	0x0500000f


	//   ....[151]....
        /*08ec*/ 	.word	0x0500000f


	//   ....[152]....
        /*08f0*/ 	.word	0x0500000f


	//   ....[153]....
        /*08f4*/ 	.word	0x0500000f


	//   ....[154]....
        /*08f8*/ 	.word	0x0500000f


	//   ....[155]....
        /*08fc*/ 	.word	0x0500000f


	//   ....[156]....
        /*0900*/ 	.word	0x0500000f


	//   ....[157]....
        /*0904*/ 	.word	0x0500000f


	//----- nvinfo : EIATTR_COOP_GROUP_INSTR_OFFSETS
	.align		4
.L_263:
        /*0908*/ 	.byte	0x04, 0x28
        /*090a*/ 	.short	(.L_265 - .L_264)


	//   ....[0]....
.L_264:
        /*090c*/ 	.word	0x00000070


	//   ....[1]....
        /*0910*/ 	.word	0x00000140


	//   ....[2]....
        /*0914*/ 	.word	0x00000190


	//   ....[3]....
        /*0918*/ 	.word	0x000003e0


	//   ....[4]....
        /*091c*/ 	.word	0x00000540


	//   ....[5]....
        /*0920*/ 	.word	0x00000660


	//   ....[6]....
        /*0924*/ 	.word	0x000007c0


	//   ....[7]....
        /*0928*/ 	.word	0x000016a0


	//   ....[8]....
        /*092c*/ 	.word	0x000034a0


	//   ....[9]....
        /*0930*/ 	.word	0x000034f0


	//   ....[10]....
        /*0934*/ 	.word	0x00003510


	//   ....[11]....
        /*0938*/ 	.word	0x00003530


	//   ....[12]....
        /*093c*/ 	.word	0x00005560


	//   ....[13]....
        /*0940*/ 	.word	0x00005580


	//   ....[14]....
        /*0944*/ 	.word	0x000055a0


	//   ....[15]....
        /*0948*/ 	.word	0x000055c0


	//   ....[16]....
        /*094c*/ 	.word	0x00006bb0


	//   ....[17]....
        /*0950*/ 	.word	0x00006bf0


	//   ....[18]....
        /*0954*/ 	.word	0x00006cc0


	//   ....[19]....
        /*0958*/ 	.word	0x00006cf0


	//   ....[20]....
        /*095c*/ 	.word	0x00008770


	//   ....[21]....
        /*0960*/ 	.word	0x000087a0


	//   ....[22]....
        /*0964*/ 	.word	0x00008800


	//   ....[23]....
        /*0968*/ 	.word	0x00008860


	//   ....[24]....
        /*096c*/ 	.word	0x000090d0


	//   ....[25]....
        /*0970*/ 	.word	0x000090f0


	//   ....[26]....
        /*0974*/ 	.word	0x00009240


	//   ....[27]....
        /*0978*/ 	.word	0x00009260


	//   ....[28]....
        /*097c*/ 	.word	0x000093a0


	//   ....[29]....
        /*0980*/ 	.word	0x000093c0


	//   ....[30]....
        /*0984*/ 	.word	0x00009510


	//   ....[31]....
        /*0988*/ 	.word	0x00009530


	//   ....[32]....
        /*098c*/ 	.word	0x00009ee0


	//   ....[33]....
        /*0990*/ 	.word	0x00009f10


	//   ....[34]....
        /*0994*/ 	.word	0x0000a060


	//   ....[35]....
        /*0998*/ 	.word	0x0000a080


	//   ....[36]....
        /*099c*/ 	.word	0x0000a1c0


	//   ....[37]....
        /*09a0*/ 	.word	0x0000a1e0


	//   ....[38]....
        /*09a4*/ 	.word	0x0000a330


	//   ....[39]....
        /*09a8*/ 	.word	0x0000a350


	//   ....[40]....
        /*09ac*/ 	.word	0x0000a510


	//   ....[41]....
        /*09b0*/ 	.word	0x0000a700


	//   ....[42]....
        /*09b4*/ 	.word	0x0000a730


	//   ....[43]....
        /*09b8*/ 	.word	0x0000a760


	//   ....[44]....
        /*09bc*/ 	.word	0x0000a790


	//   ....[45]....
        /*09c0*/ 	.word	0x0000a7c0


	//   ....[46]....
        /*09c4*/ 	.word	0x0000a7f0


	//   ....[47]....
        /*09c8*/ 	.word	0x0000a960


	//   ....[48]....
        /*09cc*/ 	.word	0x0000a990


	//   ....[49]....
        /*09d0*/ 	.word	0x0000a9c0


	//   ....[50]....
        /*09d4*/ 	.word	0x0000a9f0


	//   ....[51]....
        /*09d8*/ 	.word	0x0000aa20


	//   ....[52]....
        /*09dc*/ 	.word	0x0000aa50


	//   ....[53]....
        /*09e0*/ 	.word	0x0000aaf0


	//   ....[54]....
        /*09e4*/ 	.word	0x0000ab20


	//   ....[55]....
        /*09e8*/ 	.word	0x0000abb0


	//   ....[56]....
        /*09ec*/ 	.word	0x0000bb90


	//   ....[57]....
        /*09f0*/ 	.word	0x0000c720


	//   ....[58]....
        /*09f4*/ 	.word	0x0000c740


	//   ....[59]....
        /*09f8*/ 	.word	0x0000c770


	//   ....[60]....
        /*09fc*/ 	.word	0x0000c790


	//   ....[61]....
        /*0a00*/ 	.word	0x0000c840


	//   ....[62]....
        /*0a04*/ 	.word	0x0000c8d0


	//   ....[63]....
        /*0a08*/ 	.word	0x0000c900


	//   ....[64]....
        /*0a0c*/ 	.word	0x0000c980


	//   ....[65]....
        /*0a10*/ 	.word	0x0000c9b0


	//   ....[66]....
        /*0a14*/ 	.word	0x0000ca30


	//   ....[67]....
        /*0a18*/ 	.word	0x0000ca60


	//   ....[68]....
        /*0a1c*/ 	.word	0x0000cae0


	//   ....[69]....
        /*0a20*/ 	.word	0x0000cb10


	//   ....[70]....
        /*0a24*/ 	.word	0x0000cb70


	//   ....[71]....
        /*0a28*/ 	.word	0x0000cb80


	//   ....[72]....
        /*0a2c*/ 	.word	0x0000cbf0


	//   ....[73]....
        /*0a30*/ 	.word	0x0000d2f0


	//   ....[74]....
        /*0a34*/ 	.word	0x0000d350


	//   ....[75]....
        /*0a38*/ 	.word	0x0000d400


	//   ....[76]....
        /*0a3c*/ 	.word	0x0000d410


	//   ....[77]....
        /*0a40*/ 	.word	0x0000d4a0


	//   ....[78]....
        /*0a44*/ 	.word	0x0000d4b0


	//   ....[79]....
        /*0a48*/ 	.word	0x0000d540


	//   ....[80]....
        /*0a4c*/ 	.word	0x0000d550


	//   ....[81]....
        /*0a50*/ 	.word	0x0000d5c0


	//   ....[82]....
        /*0a54*/ 	.word	0x0000d5d0


	//   ....[83]....
        /*0a58*/ 	.word	0x0000d650


	//   ....[84]....
        /*0a5c*/ 	.word	0x0000d660


	//   ....[85]....
        /*0a60*/ 	.word	0x0000d6e0


	//   ....[86]....
        /*0a64*/ 	.word	0x0000d6f0


	//   ....[87]....
        /*0a68*/ 	.word	0x0000d770


	//   ....[88]....
        /*0a6c*/ 	.word	0x0000d780


	//   ....[89]....
        /*0a70*/ 	.word	0x000104b0


	//   ....[90]....
        /*0a74*/ 	.word	0x000104e0


	//   ....[91]....
        /*0a78*/ 	.word	0x00010520


	//   ....[92]....
        /*0a7c*/ 	.word	0x00010550


	//   ....[93]....
        /*0a80*/ 	.word	0x00010580


	//   ....[94]....
        /*0a84*/ 	.word	0x000105b0


	//   ....[95]....
        /*0a88*/ 	.word	0x000105e0


	//   ....[96]....
        /*0a8c*/ 	.word	0x00010610


	//   ....[97]....
        /*0a90*/ 	.word	0x00010790


	//   ....[98]....
        /*0a94*/ 	.word	0x000107c0


	//   ....[99]....
        /*0a98*/ 	.word	0x000107f0


	//   ....[100]....
        /*0a9c*/ 	.word	0x00010820


	//   ....[101]....
        /*0aa0*/ 	.word	0x00010850


	//   ....[102]....
        /*0aa4*/ 	.word	0x00010880


	//   ....[103]....
        /*0aa8*/ 	.word	0x00010940


	//   ....[104]....
        /*0aac*/ 	.word	0x00010960


	//   ....[105]....
        /*0ab0*/ 	.word	0x000109d0


	//   ....[106]....
        /*0ab4*/ 	.word	0x00010e60


	//   ....[107]....
        /*0ab8*/ 	.word	0x000113c0


	//   ....[108]....
        /*0abc*/ 	.word	0x00011540


	//   ....[109]....
        /*0ac0*/ 	.word	0x000115b0


	//   ....[110]....
        /*0ac4*/ 	.word	0x00011610


	//   ....[111]....
        /*0ac8*/ 	.word	0x00011670


	//   ....[112]....
        /*0acc*/ 	.word	0x00011740


	//   ....[113]....
        /*0ad0*/ 	.word	0x00011800


	//   ....[114]....
        /*0ad4*/ 	.word	0x00011910


	//   ....[115]....
        /*0ad8*/ 	.word	0x000119b0


	//   ....[116]....
        /*0adc*/ 	.word	0x00011a80


	//   ....[117]....
        /*0ae0*/ 	.word	0x00011b20


	//   ....[118]....
        /*0ae4*/ 	.word	0x00011bf0


	//   ....[119]....
        /*0ae8*/ 	.word	0x00011c90


	//   ....[120]....
        /*0aec*/ 	.word	0x00011d60


	//   ....[121]....
        /*0af0*/ 	.word	0x00011e00


	//   ....[122]....
        /*0af4*/ 	.word	0x00011eb0


	//   ....[123]....
        /*0af8*/ 	.word	0x00011f90


	//   ....[124]....
        /*0afc*/ 	.word	0x000121e0


	//   ....[125]....
        /*0b00*/ 	.word	0x000122b0


	//   ....[126]....
        /*0b04*/ 	.word	0x00012390


	//   ....[127]....
        /*0b08*/ 	.word	0x00012400


	//   ....[128]....
        /*0b0c*/ 	.word	0x00012510


	//   ....[129]....
        /*0b10*/ 	.word	0x000125d0


	//   ....[130]....
        /*0b14*/ 	.word	0x00012690


	//   ....[131]....
        /*0b18*/ 	.word	0x00012750


	//   ....[132]....
        /*0b1c*/ 	.word	0x00012810


	//   ....[133]....
        /*0b20*/ 	.word	0x000128d0


	//   ....[134]....
        /*0b24*/ 	.word	0x00012990


	//   ....[135]....
        /*0b28*/ 	.word	0x00012a40


	//   ....[136]....
        /*0b2c*/ 	.word	0x00012b40


	//   ....[137]....
        /*0b30*/ 	.word	0x00012b90


	//   ....[138]....
        /*0b34*/ 	.word	0x00012bf0


	//   ....[139]....
        /*0b38*/ 	.word	0x00012cd0


	//   ....[140]....
        /*0b3c*/ 	.word	0x00013000


	//   ....[141]....
        /*0b40*/ 	.word	0x000130a0


	//   ....[142]....
        /*0b44*/ 	.word	0x000131c0


	//   ....[143]....
        /*0b48*/ 	.word	0x00013240


	//   ....[144]....
        /*0b4c*/ 	.word	0x000132c0


	//   ....[145]....
        /*0b50*/ 	.word	0x00013340


	//   ....[146]....
        /*0b54*/ 	.word	0x000133c0


	//   ....[147]....
        /*0b58*/ 	.word	0x00013450


	//   ....[148]....
        /*0b5c*/ 	.word	0x000134f0


	//   ....[149]....
        /*0b60*/ 	.word	0x000135a0


	//   ....[150]....
        /*0b64*/ 	.word	0x00013620


	//   ....[151]....
        /*0b68*/ 	.word	0x000136a0


	//   ....[152]....
        /*0b6c*/ 	.word	0x00013720


	//   ....[153]....
        /*0b70*/ 	.word	0x000137b0


	//   ....[154]....
        /*0b74*/ 	.word	0x00013830


	//   ....[155]....
        /*0b78*/ 	.word	0x000138d0


	//   ....[156]....
        /*0b7c*/ 	.word	0x00013960


	//   ....[157]....
        /*0b80*/ 	.word	0x00013a90


	//----- nvinfo : EIATTR_REG_RECONFIG
	.align		4
.L_265:
        /*0b84*/ 	.byte	0x01, 0x54
	.zero		2


	//----- nvinfo : EIATTR_SYSCALL_OFFSETS
	.align		4
        /*0b88*/ 	.byte	0x04, 0x46
        /*0b8a*/ 	.short	(.L_267 - .L_266)


	//   ....[0]....
.L_266:
        /*0b8c*/ 	.word	0x00001810


	//   ....[1]....
        /*0b90*/ 	.word	0x0000b780


	//   ....[2]....
        /*0b94*/ 	.word	0x0000b8e0


	//   ....[3]....
        /*0b98*/ 	.word	0x0000b9e0


	//   ....[4]....
        /*0b9c*/ 	.word	0x0000c2f0


	//   ....[5]....
        /*0ba0*/ 	.word	0x0000cf10


	//----- nvinfo : EIATTR_MBARRIER_INSTR_OFFSETS
	.align		4
.L_267:
        /*0ba4*/ 	.byte	0x04, 0x39
        /*0ba6*/ 	.short	(.L_269 - .L_268)


	//   ....[0]....
.L_268:
        /*0ba8*/ 	.word	0x00000280
        /*0bac*/ 	.word	0x000000ff
        /*0bb0*/ 	.word	0x00032400
        /*0bb4*/ 	.short	0x0100
        /*0bb6*/ 	.byte	0x08
	.zero		1


	//   ....[1]....
        /*0bb8*/ 	.word	0x00000290
        /*0bbc*/ 	.word	0x000000ff
        /*0bc0*/ 	.word	0x00032410
        /*0bc4*/ 	.short	0x0100
        /*0bc6*/ 	.byte	0x08
	.zero		1


	//   ....[2]....
        /*0bc8*/ 	.word	0x000002a0
        /*0bcc*/ 	.word	0x000000ff
        /*0bd0*/ 	.word	0x00032420
        /*0bd4*/ 	.short	0x0100
        /*0bd6*/ 	.byte	0x08
	.zero		1


	//   ....[3]....
        /*0bd8*/ 	.word	0x00000390
        /*0bdc*/ 	.word	0x000000ff
        /*0be0*/ 	.word	0x00032430
        /*0be4*/ 	.short	0x0100
        /*0be6*/ 	.byte	0x08
	.zero		1


	//   ....[4]....
        /*0be8*/ 	.word	0x000003a0
        /*0bec*/ 	.word	0x000000ff
        /*0bf0*/ 	.word	0x00032440
        /*0bf4*/ 	.short	0x0100
        /*0bf6*/ 	.byte	0x08
	.zero		1


	//   ....[5]....
        /*0bf8*/ 	.word	0x000003b0
        /*0bfc*/ 	.word	0x000000ff
        /*0c00*/ 	.word	0x00032438
        /*0c04*/ 	.short	0x0100
        /*0c06*/ 	.byte	0x08
	.zero		1


	//   ....[6]....
        /*0c08*/ 	.word	0x000003c0
        /*0c0c*/ 	.word	0x000000ff
        /*0c10*/ 	.word	0x00032448
        /*0c14*/ 	.short	0x0100
        /*0c16*/ 	.byte	0x08
	.zero		1


	//   ....[7]....
        /*0c18*/ 	.word	0x000004f0
        /*0c1c*/ 	.word	0x000000ff
        /*0c20*/ 	.word	0x00032450
        /*0c24*/ 	.short	0x0100
        /*0c26*/ 	.byte	0x08
	.zero		1


	//   ....[8]....
        /*0c28*/ 	.word	0x00000500
        /*0c2c*/ 	.word	0x000000ff
        /*0c30*/ 	.word	0x00032460
        /*0c34*/ 	.short	0x0100
        /*0c36*/ 	.byte	0x08
	.zero		1


	//   ....[9]....
        /*0c38*/ 	.word	0x00000510
        /*0c3c*/ 	.word	0x000000ff
        /*0c40*/ 	.word	0x00032458
        /*0c44*/ 	.short	0x0100
        /*0c46*/ 	.byte	0x08
	.zero		1


	//   ....[10]....
        /*0c48*/ 	.word	0x00000520
        /*0c4c*/ 	.word	0x000000ff
        /*0c50*/ 	.word	0x00032468
        /*0c54*/ 	.short	0x0100
        /*0c56*/ 	.byte	0x08
	.zero		1


	//   ....[11]....
        /*0c58*/ 	.word	0x00000610
        /*0c5c*/ 	.word	0x000000ff
        /*0c60*/ 	.word	0x00032470
        /*0c64*/ 	.short	0x0100
        /*0c66*/ 	.byte	0x06
	.zero		1


	//   ....[12]....
        /*0c68*/ 	.word	0x00000620
        /*0c6c*/ 	.word	0x000000ff
        /*0c70*/ 	.word	0x00032480
        /*0c74*/ 	.short	0x0100
        /*0c76*/ 	.byte	0x06
	.zero		1


	//   ....[13]....
        /*0c78*/ 	.word	0x00000630
        /*0c7c*/ 	.word	0x000000ff
        /*0c80*/ 	.word	0x00032478
        /*0c84*/ 	.short	0x0100
        /*0c86*/ 	.byte	0x06
	.zero		1


	//   ....[14]....
        /*0c88*/ 	.word	0x00000640
        /*0c8c*/ 	.word	0x000000ff
        /*0c90*/ 	.word	0x00032488
        /*0c94*/ 	.short	0x0100
        /*0c96*/ 	.byte	0x06
	.zero		1


	//   ....[15]....
        /*0c98*/ 	.word	0x00000770
        /*0c9c*/ 	.word	0x000000ff
        /*0ca0*/ 	.word	0x00032490
        /*0ca4*/ 	.short	0x0100
        /*0ca6*/ 	.byte	0x08
	.zero		1


	//   ....[16]....
        /*0ca8*/ 	.word	0x00000780
        /*0cac*/ 	.word	0x000000ff
        /*0cb0*/ 	.word	0x000324a0
        /*0cb4*/ 	.short	0x0100
        /*0cb6*/ 	.byte	0x08
	.zero		1


	//   ....[17]....
        /*0cb8*/ 	.word	0x00000790
        /*0cbc*/ 	.word	0x000000ff
        /*0cc0*/ 	.word	0x00032498
        /*0cc4*/ 	.short	0x0100
        /*0cc6*/ 	.byte	0x08
	.zero		1


	//   ....[18]....
        /*0cc8*/ 	.word	0x000007a0
        /*0ccc*/ 	.word	0x000000ff
        /*0cd0*/ 	.word	0x000324a8
        /*0cd4*/ 	.short	0x0100
        /*0cd6*/ 	.byte	0x08
	.zero		1


	//   ....[19]....
        /*0cd8*/ 	.word	0x000008d0
        /*0cdc*/ 	.word	0x000000ff
        /*0ce0*/ 	.word	0x000324b0
        /*0ce4*/ 	.short	0x0100
        /*0ce6*/ 	.byte	0x08
	.zero		1


	//   ....[20]....
        /*0ce8*/ 	.word	0x000008e0
        /*0cec*/ 	.word	0x000000ff
        /*0cf0*/ 	.word	0x000324c0
        /*0cf4*/ 	.short	0x0100
        /*0cf6*/ 	.byte	0x08
	.zero		1


	//   ....[21]....
        /*0cf8*/ 	.word	0x000008f0
        /*0cfc*/ 	.word	0x000000ff
        /*0d00*/ 	.word	0x000324b8
        /*0d04*/ 	.short	0x0100
        /*0d06*/ 	.byte	0x08
	.zero		1


	//   ....[22]....
        /*0d08*/ 	.word	0x00000900
        /*0d0c*/ 	.word	0x000000ff
        /*0d10*/ 	.word	0x000324c8
        /*0d14*/ 	.short	0x0100
        /*0d16*/ 	.byte	0x08
	.zero		1


	//   ....[23]....
        /*0d18*/ 	.word	0x000018d0
        /*0d1c*/ 	.word	0x00000004
        /*0d20*/ 	.word	0x00032400
        /*0d24*/ 	.short	0x010a
        /*0d26*/ 	.byte	0x3f
	.zero		1


	//   ....[24]....
        /*0d28*/ 	.word	0x000019b0
        /*0d2c*/ 	.word	0x00000000
        /*0d30*/ 	.word	0x00032430
        /*0d34*/ 	.short	0x010a
        /*0d36*/ 	.byte	0x3f
	.zero		1


	//   ....[25]....
        /*0d38*/ 	.word	0x00001a00
        /*0d3c*/ 	.word	0x00000000
        /*0d40*/ 	.word	0x00032430
        /*0d44*/ 	.short	0x010a
        /*0d46*/ 	.byte	0x3f
	.zero		1


	//   ....[26]....
        /*0d48*/ 	.word	0x00001d70
        /*0d4c*/ 	.word	0x00000004
        /*0d50*/ 	.word	0x00032410
        /*0d54*/ 	.short	0x010a
        /*0d56*/ 	.byte	0x3f
	.zero		1


	//   ....[27]....
        /*0d58*/ 	.word	0x00001db0
        /*0d5c*/ 	.word	0x00000000
        /*0d60*/ 	.word	0x00032450
        /*0d64*/ 	.short	0x010a
        /*0d66*/ 	.byte	0x3f
	.zero		1


	//   ....[28]....
        /*0d68*/ 	.word	0x00001df0
        /*0d6c*/ 	.word	0x00000000
        /*0d70*/ 	.word	0x00032450
        /*0d74*/ 	.short	0x010a
        /*0d76*/ 	.byte	0x3f
	.zero		1


	//   ....[29]....
        /*0d78*/ 	.word	0x00003790
        /*0d7c*/ 	.word	0x00000018
        /*0d80*/ 	.word	0x00000000
        /*0d84*/ 	.short	0x0101
        /*0d86*/ 	.byte	0x3f
	.zero		1


	//   ....[30]....
        /*0d88*/ 	.word	0x00004260
        /*0d8c*/ 	.word	0x00000000
        /*0d90*/ 	.word	0x00000000
        /*0d94*/ 	.short	0x0101
        /*0d96*/ 	.byte	0x3f
	.zero		1


	//   ....[31]....
        /*0d98*/ 	.word	0x000043c0
        /*0d9c*/ 	.word	0x000000ff
        /*0da0*/ 	.word	0x00032430
        /*0da4*/ 	.short	0x010a
        /*0da6*/ 	.byte	0x04
	.zero		1


	//   ....[32]....
        /*0da8*/ 	.word	0x00004400
        /*0dac*/ 	.word	0x000000ff
        /*0db0*/ 	.word	0x00032430
        /*0db4*/ 	.short	0x010a
        /*0db6*/ 	.byte	0x04
	.zero		1


	//   ....[33]....
        /*0db8*/ 	.word	0x00004610
        /*0dbc*/ 	.word	0x000000ff
        /*0dc0*/ 	.word	0x00032450
        /*0dc4*/ 	.short	0x010a
        /*0dc6*/ 	.byte	0x04
	.zero		1


	//   ....[34]....
        /*0dc8*/ 	.word	0x00004650
        /*0dcc*/ 	.word	0x000000ff
        /*0dd0*/ 	.word	0x00032450
        /*0dd4*/ 	.short	0x010a
        /*0dd6*/ 	.byte	0x04
	.zero		1


	//   ....[35]....
        /*0dd8*/ 	.word	0x00005750
        /*0ddc*/ 	.word	0x0000009c
        /*0de0*/ 	.word	0x00000000
        /*0de4*/ 	.short	0x0101
        /*0de6*/ 	.byte	0x3f
	.zero		1


	//   ....[36]....
        /*0de8*/ 	.word	0x00006b90
        /*0dec*/ 	.word	0x0000009b
        /*0df0*/ 	.word	0x00000000
        /*0df4*/ 	.short	0x0101
        /*0df6*/ 	.byte	0x3f
	.zero		1


	//   ....[37]....
        /*0df8*/ 	.word	0x000090c0
        /*0dfc*/ 	.word	0x00000097
        /*0e00*/ 	.word	0x00000000
        /*0e04*/ 	.short	0x0101
        /*0e06*/ 	.byte	0x3f
	.zero		1


	//   ....[38]....
        /*0e08*/ 	.word	0x0000be30
        /*0e0c*/ 	.word	0x00000000
        /*0e10*/ 	.word	0x00032440
        /*0e14*/ 	.short	0x010a
        /*0e16*/ 	.byte	0x3f
	.zero		1


	//   ....[39]....
        /*0e18*/ 	.word	0x0000ccb0
        /*0e1c*/ 	.word	0x00000008
        /*0e20*/ 	.word	0x00032400
        /*0e24*/ 	.short	0x0107
        /*0e26*/ 	.byte	0x3f
	.zero		1


	//   ....[40]....
        /*0e28*/ 	.word	0x0000cd50
        /*0e2c*/ 	.word	0x00000002
        /*0e30*/ 	.word	0x00032400
        /*0e34*/ 	.short	0x0101
        /*0e36*/ 	.byte	0x3f
	.zero		1


	//   ....[41]....
        /*0e38*/ 	.word	0x0000d8a0
        /*0e3c*/ 	.word	0x00000007
        /*0e40*/ 	.word	0x00032410
        /*0e44*/ 	.short	0x0107
        /*0e46*/ 	.byte	0x3f
	.zero		1


	//   ....[42]....
        /*0e48*/ 	.word	0x0000d9a0
        /*0e4c*/ 	.word	0x00000002
        /*0e50*/ 	.word	0x00032410
        /*0e54*/ 	.short	0x0101
        /*0e56*/ 	.byte	0x3f
	.zero		1


	//   ....[43]....
        /*0e58*/ 	.word	0x0000d9c0
        /*0e5c*/ 	.word	0x00000002
        /*0e60*/ 	.word	0x00032420
        /*0e64*/ 	.short	0x010a
        /*0e66*/ 	.byte	0x3f
	.zero		1


	//   ....[44]....
        /*0e68*/ 	.word	0x0000dad0
        /*0e6c*/ 	.word	0x00000002
        /*0e70*/ 	.word	0x00032460
        /*0e74*/ 	.short	0x010a
        /*0e76*/ 	.byte	0x3f
	.zero		1


	//   ....[45]....
        /*0e78*/ 	.word	0x0000e3e0
        /*0e7c*/ 	.word	0x00000003
        /*0e80*/ 	.word	0x00032440
        /*0e84*/ 	.short	0x010a
        /*0e86*/ 	.byte	0x3f
	.zero		1


	//   ....[46]....
        /*0e88*/ 	.word	0x0000e640
        /*0e8c*/ 	.word	0x00000003
        /*0e90*/ 	.word	0x00032460
        /*0e94*/ 	.short	0x010a
        /*0e96*/ 	.byte	0x3f
	.zero		1


	//   ....[47]....
        /*0e98*/ 	.word	0x0000eee0
        /*0e9c*/ 	.word	0x00000004
        /*0ea0*/ 	.word	0x00032440
        /*0ea4*/ 	.short	0x010a
        /*0ea6*/ 	.byte	0x3f
	.zero		1


	//   ....[48]....
        /*0ea8*/ 	.word	0x0000f130
        /*0eac*/ 	.word	0x00000004
        /*0eb0*/ 	.word	0x00032460
        /*0eb4*/ 	.short	0x010a
        /*0eb6*/ 	.byte	0x3f
	.zero		1


	//   ....[49]....
        /*0eb8*/ 	.word	0x0000f940
        /*0ebc*/ 	.word	0x00000004
        /*0ec0*/ 	.word	0x00032440
        /*0ec4*/ 	.short	0x010a
        /*0ec6*/ 	.byte	0x3f
	.zero		1


	//   ....[50]....
        /*0ec8*/ 	.word	0x0000fba0
        /*0ecc*/ 	.word	0x00000004
        /*0ed0*/ 	.word	0x00032460
        /*0ed4*/ 	.short	0x010a
        /*0ed6*/ 	.byte	0x3f
	.zero		1


	//   ....[51]....
        /*0ed8*/ 	.word	0x00010de0
        /*0edc*/ 	.word	0x00000000
        /*0ee0*/ 	.word	0x00032420
        /*0ee4*/ 	.short	0x010a
        /*0ee6*/ 	.byte	0x3f
	.zero		1


	//   ....[52]....
        /*0ee8*/ 	.word	0x00010fc0
        /*0eec*/ 	.word	0x00000006
        /*0ef0*/ 	.word	0x00000000
        /*0ef4*/ 	.short	0x010a
        /*0ef6*/ 	.byte	0x3f
	.zero		1


	//   ....[53]....
        /*0ef8*/ 	.word	0x00011030
        /*0efc*/ 	.word	0x00000007
        /*0f00*/ 	.word	0x00000000
        /*0f04*/ 	.short	0x010a
        /*0f06*/ 	.byte	0x3f
	.zero		1


	//   ....[54]....
        /*0f08*/ 	.word	0x000110a0
        /*0f0c*/ 	.word	0x00000004
        /*0f10*/ 	.word	0x00000000
        /*0f14*/ 	.short	0x010a
        /*0f16*/ 	.byte	0x3f
	.zero		1


	//   ....[55]....
        /*0f18*/ 	.word	0x000110d0
        /*0f1c*/ 	.word	0x00000003
        /*0f20*/ 	.word	0x00000000
        /*0f24*/ 	.short	0x010a
        /*0f26*/ 	.byte	0x3f
	.zero		1


	//   ....[56]....
        /*0f28*/ 	.word	0x00011130
        /*0f2c*/ 	.word	0x00000004
        /*0f30*/ 	.word	0x00032400
        /*0f34*/ 	.short	0x010a
        /*0f36*/ 	.byte	0x3f
	.zero		1


	//   ....[57]....
        /*0f38*/ 	.word	0x00011180
        /*0f3c*/ 	.word	0x00000000
        /*0f40*/ 	.word	0x00032430
        /*0f44*/ 	.short	0x010a
        /*0f46*/ 	.byte	0x3f
	.zero		1


	//   ....[58]....
        /*0f48*/ 	.word	0x000111d0
        /*0f4c*/ 	.word	0x00000004
        /*0f50*/ 	.word	0x00032410
        /*0f54*/ 	.short	0x010a
        /*0f56*/ 	.byte	0x3f
	.zero		1


	//   ....[59]....
        /*0f58*/ 	.word	0x00011220
        /*0f5c*/ 	.word	0x00000000
        /*0f60*/ 	.word	0x00032450
        /*0f64*/ 	.short	0x010a
        /*0f66*/ 	.byte	0x3f
	.zero		1


	//   ....[60]....
        /*0f68*/ 	.word	0x00011280
        /*0f6c*/ 	.word	0x00000099
        /*0f70*/ 	.word	0x00032430
        /*0f74*/ 	.short	0x010a
        /*0f76*/ 	.byte	0x3f
	.zero		1


	//   ....[61]....
        /*0f78*/ 	.word	0x000112e0
        /*0f7c*/ 	.word	0x000000d1
        /*0f80*/ 	.word	0x00032450
        /*0f84*/ 	.short	0x010a
        /*0f86*/ 	.byte	0x3f
	.zero		1


	//   ....[62]....
        /*0f88*/ 	.word	0x00011480
        /*0f8c*/ 	.word	0x00000000
        /*0f90*/ 	.word	0x00032440
        /*0f94*/ 	.short	0x010a
        /*0f96*/ 	.byte	0x3f
	.zero		1


	//   ....[63]....
        /*0f98*/ 	.word	0x00012d20
        /*0f9c*/ 	.word	0x00000002
        /*0fa0*/ 	.word	0x00032420
        /*0fa4*/ 	.short	0x010a
        /*0fa6*/ 	.byte	0x3f
	.zero		1


	//   ....[64]....
        /*0fa8*/ 	.word	0x00012d70
        /*0fac*/ 	.word	0x00000002
        /*0fb0*/ 	.word	0x00032460
        /*0fb4*/ 	.short	0x010a
        /*0fb6*/ 	.byte	0x3f
	.zero		1


	//   ....[65]....
        /*0fb8*/ 	.word	0x00012dc0
        /*0fbc*/ 	.word	0x00000003
        /*0fc0*/ 	.word	0x00032440
        /*0fc4*/ 	.short	0x010a
        /*0fc6*/ 	.byte	0x3f
	.zero		1


	//   ....[66]....
        /*0fc8*/ 	.word	0x00012e10
        /*0fcc*/ 	.word	0x00000003
        /*0fd0*/ 	.word	0x00032460
        /*0fd4*/ 	.short	0x010a
        /*0fd6*/ 	.byte	0x3f
	.zero		1


	//   ....[67]....
        /*0fd8*/ 	.word	0x00012e60
        /*0fdc*/ 	.word	0x00000004
        /*0fe0*/ 	.word	0x00032440
        /*0fe4*/ 	.short	0x010a
        /*0fe6*/ 	.byte	0x3f
	.zero		1


	//   ....[68]....
        /*0fe8*/ 	.word	0x00012eb0
        /*0fec*/ 	.word	0x00000004
        /*0ff0*/ 	.word	0x00032460
        /*0ff4*/ 	.short	0x010a
        /*0ff6*/ 	.byte	0x3f
	.zero		1


	//   ....[69]....
        /*0ff8*/ 	.word	0x00012f00
        /*0ffc*/ 	.word	0x00000004
        /*1000*/ 	.word	0x00032440
        /*1004*/ 	.short	0x010a
        /*1006*/ 	.byte	0x3f
	.zero		1


	//   ....[70]....
        /*1008*/ 	.word	0x00012f50
        /*100c*/ 	.word	0x00000004
        /*1010*/ 	.word	0x00032460
        /*1014*/ 	.short	0x010a
        /*1016*/ 	.byte	0x3f
	.zero		1


	//   ....[71]....
        /*1018*/ 	.word	0x000139b0
        /*101c*/ 	.word	0x00000000
        /*1020*/ 	.word	0x00032420
        /*1024*/ 	.short	0x010a
        /*1026*/ 	.byte	0x3f
	.zero		1


	//   ....[72]....
        /*1028*/ 	.word	0x00013b50
        /*102c*/ 	.word	0x00000006
        /*1030*/ 	.word	0x00000000
        /*1034*/ 	.short	0x010a
        /*1036*/ 	.byte	0x3f
	.zero		1


	//   ....[73]....
        /*1038*/ 	.word	0x00013ba0
        /*103c*/ 	.word	0x00000007
        /*1040*/ 	.word	0x00000000
        /*1044*/ 	.short	0x010a
        /*1046*/ 	.byte	0x3f
	.zero		1


	//   ....[74]....
        /*1048*/ 	.word	0x00013bf0
        /*104c*/ 	.word	0x00000004
        /*1050*/ 	.word	0x00000000
        /*1054*/ 	.short	0x010a
        /*1056*/ 	.byte	0x3f
	.zero		1


	//----- nvinfo : EIATTR_NUM_MBARRIERS
	.align		4
.L_269:
        /*1058*/ 	.byte	0x03, 0x38
        /*105a*/ 	.short	0x0017


	//----- nvinfo : EIATTR_EXIT_INSTR_OFFSETS
	.align		4
        /*105c*/ 	.byte	0x04, 0x1c
        /*105e*/ 	.short	(.L_271 - .L_270)


	//   ....[0]....
.L_270:
        /*1060*/ 	.word	0x00000ac0


	//   ....[1]....
        /*1064*/ 	.word	0x0000a4c0


	//   ....[2]....
        /*1068*/ 	.word	0x00011120


	//----- nvinfo : EIATTR_MAX_THREADS
	.align		4
.L_271:
        /*106c*/ 	.byte	0x04, 0x05
        /*106e*/ 	.short	(.L_273 - .L_272)
.L_272:
        /*1070*/ 	.word	0x00000180
        /*1074*/ 	.word	0x00000001
        /*1078*/ 	.word	0x00000001


	//----- nvinfo : EIATTR_CRS_STACK_SIZE
	.align		4
.L_273:
        /*107c*/ 	.byte	0x04, 0x1e
        /*107e*/ 	.short	(.L_275 - .L_274)
.L_274:
        /*1080*/ 	.word	0x00000000


	//----- nvinfo : EIATTR_CBANK_PARAM_SIZE
	.align		4
.L_275:
        /*1084*/ 	.byte	0x03, 0x19
        /*1086*/ 	.short	0x0bf0


	//----- nvinfo : EIATTR_PARAM_CBANK
	.align		4
        /*1088*/ 	.byte	0x04, 0x0a
        /*108a*/ 	.short	(.L_277 - .L_276)
	.align		4
.L_276:
        /*108c*/ 	.word	index@(.nv.constant0._ZN7cutlass13device_kernelIN5flash11enable_sm90INS1_16FlashAttnFwdSm90INS1_25CollectiveMainloopFwdSm90ILi2EN4cute5tupleIJNS5_1CILi1EEES8_S8_EEENS6_IJNS7_ILi128EEENS7_ILi96EEENS7_ILi64EEEEEELi256ENS_6half_tEfNS_4arch4Sm90ELb0ELb0ELb1ELb1ELb0ELb0ELb1ELb1ELb0ELb1ELb0ELb0EEENS1_21CollectiveEpilogueFwdINS6_IJSA_NS7_ILi256EEESB_EEES9_SE_SG_Li256ELb1ELb1ELb0ELb0EEENS1_36VarlenDynamicPersistentTileSchedulerILi128ELi96ELi256ELi128ELb0ELb1ELb1ELb0ELb1ELb1EEEEEEEEEvNT_6ParamsE)
        /*1090*/ 	.short	0x0210
        /*1092*/ 	.short	0x0bf0


	//----- nvinfo : EIATTR_SW_WAR
	.align		4
.L_277:
        /*1094*/ 	.byte	0x04, 0x36
        /*1096*/ 	.short	(.L_279 - .L_278)
.L_278:
        /*1098*/ 	.word	0x00000008
.L_279:


//--------------------- .nv.info._ZN7cutlass13device_kernelIN5flash11enable_sm90INS1_16FlashAttnFwdSm90INS1_25CollectiveMainloopFwdSm90ILi2EN4cute5tupleIJNS5_1CILi1EEES8_S8_EEENS6_IJNS7_ILi128EEENS7_ILi96EEENS7_ILi64EEEEEELi256ENS_6half_tEfNS_4arch4Sm90ELb0ELb0ELb1ELb1ELb0ELb1ELb1ELb1ELb0ELb1ELb0ELb0EEENS1_21CollectiveEpilogueFwdINS6_IJSA_NS7_ILi256EEESB_EEES9_SE_SG_Li256ELb1ELb1ELb0ELb0EEENS1_36VarlenDynamicPersistentTileSchedulerILi128ELi96ELi256ELi128ELb0ELb1ELb1ELb0ELb1ELb1EEEEEEEEEvNT_6ParamsE --------------------------
	.section	.nv.info._ZN7cutlass13device_kernelIN5flash11enable_sm90INS1_16FlashAttnFwdSm90INS1_25CollectiveMainloopFwdSm90ILi2EN4cute5tupleIJNS5_1CILi1EEES8_S8_EEENS6_IJNS7_ILi128EEENS7_ILi96EEENS7_ILi64EEEEEELi256ENS_6half_tEfNS_4arch4Sm90ELb0ELb0ELb1ELb1ELb0ELb1ELb1ELb1ELb0ELb1ELb0ELb0EEENS1_21CollectiveEpilogueFwdINS6_IJSA_NS7_ILi256EEESB_EEES9_SE_SG_Li256ELb1ELb1ELb0ELb0EEENS1_36VarlenDynamicPersistentTileSchedulerILi128ELi96ELi256ELi128ELb0ELb1ELb1ELb0ELb1ELb1EEEEEEEEEvNT_6ParamsE,"",@"SHT_CUDA_INFO"
	.sectionflags	@""
	.align	4


	//----- nvinfo : EIATTR_CUDA_API_VERSION
	.align		4
        /*0000*/ 	.byte	0x04, 0x37
        /*0002*/ 	.short	(.L_281 - .L_280)
.L_280:
        /*0004*/ 	.word	0x00000082


	//----- nvinfo : EIATTR_KPARAM_INFO
	.align		4
.L_281:
        /*0008*/ 	.byte	0x04, 0x17
        /*000a*/ 	.short	(.L_283 - .L_282)
.L_282:
        /*000c*/ 	.word	0x00000000
        /*0010*/ 	.short	0x0000
        /*0012*/ 	.short	0x0070
        /*0014*/ 	.byte	0x00, 0xf0, 0x01, 0x2e


	//----- nvinfo : EIATTR_SPARSE_MMA_MASK
	.align		4
.L_283:
        /*0018*/ 	.byte	0x03, 0x50
        /*001a*/ 	.short	0x0000


	//----- nvinfo : EIATTR_MAXREG_COUNT
	.align		4
        /*001c*/ 	.byte	0x03, 0x1b
        /*001e*/ 	.short	0x00a8


	//----- nvinfo : EIATTR_NUM_BARRIERS
	.align		4
        /*0020*/ 	.byte	0x02, 0x4c
        /*0022*/ 	.byte	0x10
	.zero		1


	//----- nvinfo : EIATTR_EXTERNS
	.align		4
        /*0024*/ 	.byte	0x04, 0x0f
        /*0026*/ 	.short	(.L_285 - .L_284)


	//   ....[0]....
	.align		4
.L_284:
        /*0028*/ 	.word	index@(__assertfail)


	//----- nvinfo : EIATTR_ANNOTATIONS
	.align		4
.L_285:
        /*002c*/ 	.byte	0x04, 0x55
        /*002e*/ 	.short	(.L_287 - .L_286)


	//   ....[0]....
.L_286:
        /* <DEDUP_REMOVED lines=132> */


	//----- nvinfo : EIATTR_MERCURY_ISA_VERSION
	.align		4
.L_287:
        /*0860*/ 	.byte	0x03, 0x5f
        /*0862*/ 	.short	0x0101


	//----- nvinfo : EIATTR_UNUSED_LOAD_BYTE_OFFSET
	.align		4
        /*0864*/ 	.byte	0x04, 0x44
        /*0866*/ 	.short	(.L_289 - .L_288)


	//   ....[0]....
.L_288:
        /*0868*/ 	.word	0x00000ae0
        /*086c*/ 	.word	0x0000fff0


	//   ....[1]....
        /*0870*/ 	.word	0x0000e7d0
        /*0874*/ 	.word	0x0000fff0


	//----- nvinfo : EIATTR_INT_WARP_WIDE_INSTR_OFFSETS
	.align		4
.L_289:
        /*0878*/ 	.byte	0x04, 0x31
        /*087a*/ 	.short	(.L_291 - .L_290)


	//   ....[0]....
.L_290:
        /*087c*/ 	.word	0x00000180


	//   ....[1]....
        /*0880*/ 	.word	0x000001c0


	//   ....[2]....
        /*0884*/ 	.word	0x00000230


	//   ....[3]....
        /*0888*/ 	.word	0x000002a0


	//   ....[4]....
        /*088c*/ 	.word	0x00013c20


	//   ....[5]....
        /*0890*/ 	.word	0x00013c80


	//   ....[6]....
        /*0894*/ 	.word	0x000189d0


	//   ....[7]....
        /*0898*/ 	.word	0x00018a30


	//----- nvinfo : EIATTR_COOP_GROUP_MASK_REGIDS
	.align		4
.L_291:
        /*089c*/ 	.byte	0x04, 0x29
        /*089e*/ 	.short	(.L_293 - .L_292)


	//   ....[0]....
.L_292:
        /*08a0*/ 	.word	0xffffffff


	//   ....[1]....
        /*08a4*/ 	.word	0xffffffff


	//   ....[2]....
        /*08a8*/ 	.word	0xffffffff


	//   ....[3]....
        /*08ac*/ 	.word	0xffffffff


	//   ....[4]....
        /*08b0*/ 	.word	0xffffffff


	//   ....[5]....
        /*08b4*/ 	.word	0xffffffff


	//   ....[6]....
        /*08b8*/ 	.word	0xffffffff


	//   ....[7]....
        /*08bc*/ 	.word	0xffffffff


	//   ....[8]....
        /*08c0*/ 	.word	0xffffffff


	//   ....[9]....
        /*08c4*/ 	.word	0xffffffff


	//   ....[10]....
        /*08c8*/ 	.word	0xffffffff


	//   ....[11]....
        /*08cc*/ 	.word	0xffffffff


	//   ....[12]....
        /*08d0*/ 	.word	0xffffffff


	//   ....[13]....
        /*08d4*/ 	.word	0xffffffff


	//   ....[14]....
        /*08d8*/ 	.word	0xffffffff


	//   ....[15]....
        /*08dc*/ 	.word	0xffffffff


	//   ....[16]....
        /*08e0*/ 	.word	0xffffffff


	//   ....[17]....
        /*08e4*/ 	.word	0xffffffff


	//   ....[18]....
        /*08e8*/ 	.word	0xffffffff


	//   ....[19]....
        /*08ec*/ 	.word	0xffffffff


	//   ....[20]....
        /*08f0*/ 	.word	0xffffffff


	//   ....[21]....
        /*08f4*/ 	.word	0xffffffff


	//   ....[22]....
        /*08f8*/ 	.word	0xffffffff


	//   ....[23]....
        /*08fc*/ 	.word	0xffffffff


	//   ....[24]....
        /*0900*/ 	.word	0xffffffff


	//   ....[25]....
        /*0904*/ 	.word	0xffffffff


	//   ....[26]....
        /*0908*/ 	.word	0xffffffff


	//   ....[27]....
        /*090c*/ 	.word	0xffffffff


	//   ....[28]....
        /*0910*/ 	.word	0xffffffff


	//   ....[29]....
        /*0914*/ 	.word	0xffffffff


	//   ....[30]....
        /*0918*/ 	.word	0xffffffff


	//   ....[31]....
        /*091c*/ 	.word	0xffffffff


	//   ....[32]....
        /*0920*/ 	.word	0xffffffff


	//   ....[33]....
        /*0924*/ 	.word	0xffffffff


	//   ....[34]....
        /*0928*/ 	.word	0xffffffff


	//   ....[35]....
        /*092c*/ 	.word	0xffffffff


	//   ....[36]....
        /*0930*/ 	.word	0xffffffff


	//   ....[37]....
        /*0934*/ 	.word	0xffffffff


	//   ....[38]....
        /*0938*/ 	.word	0xffffffff


	//   ....[39]....
        /*093c*/ 	.word	0xffffffff


	//   ....[40]....
        /*0940*/ 	.word	0xffffffff


	//   ....[41]....
        /*0944*/ 	.word	0xffffffff


	//   ....[42]....
        /*0948*/ 	.word	0xffffffff


	//   ....[43]....
        /*094c*/ 	.word	0xffffffff


	//   ....[44]....
        /*0950*/ 	.word	0xffffffff


	//   ....[45]....
        /*0954*/ 	.word	0xffffffff


	//   ....[46]....
        /*0958*/ 	.word	0xffffffff


	//   ....[47]....
        /*095c*/ 	.word	0xffffffff


	//   ....[48]....
        /*0960*/ 	.word	0xffffffff


	//   ....[49]....
        /*0964*/ 	.word	0xffffffff


	//   ....[50]....
        /*0968*/ 	.word	0xffffffff


	//   ....[51]....
        /*096c*/ 	.word	0xffffffff


	//   ....[52]....
        /*0970*/ 	.word	0xffffffff


	//   ....[53]....
        /*0974*/ 	.word	0xffffffff


	//   ....[54]....
        /*0978*/ 	.word	0xffffffff


	//   ....[55]....
        /*097c*/ 	.word	0xffffffff


	//   ....[56]....
        /*0980*/ 	.word	0xffffffff


	//   ....[57]....
        /*0984*/ 	.word	0xffffffff


	//   ....[58]....
        /*0988*/ 	.word	0xffffffff


	//   ....[59]....
        /*098c*/ 	.word	0xffffffff


	//   ....[60]....
        /*0990*/ 	.word	0xffffffff


	//   ....[61]....
        /*0994*/ 	.word	0xffffffff


	//   ....[62]....
        /*0998*/ 	.word	0xffffffff


	//   ....[63]....
        /*099c*/ 	.word	0xffffffff


	//   ....[64]....
        /*09a0*/ 	.word	0xffffffff


	//   ....[65]....
        /*09a4*/ 	.word	0xffffffff


	//   ....[66]....
        /*09a8*/ 	.word	0xffffffff


	//   ....[67]....
        /*09ac*/ 	.word	0xffffffff


	//   ....[68]....
        /*09b0*/ 	.word	0xffffffff


	//   ....[69]....
        /*09b4*/ 	.word	0xffffffff


	//   ....[70]....
        /*09b8*/ 	.word	0xffffffff


	//   ....[71]....
        /*09bc*/ 	.word	0xffffffff


	//   ....[72]....
        /*09c0*/ 	.word	0xffffffff


	//   ....[73]....
        /*09c4*/ 	.word	0xffffffff


	//   ....[74]....
        /*09c8*/ 	.word	0xffffffff


	//   ....[75]....
        /*09cc*/ 	.word	0xffffffff


	//   ....[76]....
        /*09d0*/ 	.word	0xffffffff


	//   ....[77]....
        /*09d4*/ 	.word	0xffffffff


	//   ....[78]....
        /*09d8*/ 	.word	0xffffffff


	//   ....[79]....
        /*09dc*/ 	.word	0xffffffff


	//   ....[80]....
        /*09e0*/ 	.word	0xffffffff


	//   ....[81]....
        /*09e4*/ 	.word	0xffffffff


	//   ....[82]....
        /*09e8*/ 	.word	0xffffffff


	//   ....[83]....
        /*09ec*/ 	.word	0xffffffff


	//   ....[84]....
        /*09f0*/ 	.word	0xffffffff


	//   ....[85]....
        /*09f4*/ 	.word	0xffffffff


	//   ....[86]....
        /*09f8*/ 	.word	0xffffffff


	//   ....[87]....
        /*09fc*/ 	.word	0xffffffff


	//   ....[88]....
        /*0a00*/ 	.word	0xffffffff


	//   ....[89]....
        /*0a04*/ 	.word	0xffffffff


	//   ....[90]....
        /*0a08*/ 	.word	0xffffffff


	//   ....[91]....
        /*0a0c*/ 	.word	0xffffffff


	//   ....[92]....
        /*0a10*/ 	.word	0xffffffff


	//   ....[93]....
        /*0a14*/ 	.word	0xffffffff


	//   ....[94]....
        /*0a18*/ 	.word	0xffffffff


	//   ....[95]....
        /*0a1c*/ 	.word	0xffffffff


	//   ....[96]....
        /*0a20*/ 	.word	0xffffffff


	//   ....[97]....
        /*0a24*/ 	.word	0xffffffff


	//   ....[98]....
        /*0a28*/ 	.word	0xffffffff


	//   ....[99]....
        /*0a2c*/ 	.word	0xffffffff


	//   ....[100]....
        /*0a30*/ 	.word	0xffffffff


	//   ....[101]....
        /*0a34*/ 	.word	0xffffffff


	//   ....[102]....
        /*0a38*/ 	.word	0xffffffff


	//   ....[103]....
        /*0a3c*/ 	.word	0xffffffff


	//   ....[104]....
        /*0a40*/ 	.word	0xffffffff


	//   ....[105]....
        /*0a44*/ 	.word	0xffffffff


	//   ....[106]....
        /*0a48*/ 	.word	0xffffffff


	//   ....[107]....
        /*0a4c*/ 	.word	0xffffffff


	//   ....[108]....
        /*0a50*/ 	.word	0xffffffff


	//   ....[109]....
        /*0a54*/ 	.word	0xffffffff


	//   ....[110]....
        /*0a58*/ 	.word	0xffffffff


	//   ....[111]....
        /*0a5c*/ 	.word	0xffffffff


	//   ....[112]....
        /*0a60*/ 	.word	0xffffffff


	//   ....[113]....
        /*0a64*/ 	.word	0xffffffff


	//   ....[114]....
        /*0a68*/ 	.word	0xffffffff


	//   ....[115]....
        /*0a6c*/ 	.word	0xffffffff


	//   ....[116]....
        /*0a70*/ 	.word	0x0500000f


	//   ....[117]....
        /*0a74*/ 	.word	0x0500000f


	//   ....[118]....
        /*0a78*/ 	.word	0x0500000f


	//   ....[119]....
        /*0a7c*/ 	.word	0x0500000f


	//   ....[120]....
        /*0a80*/ 	.word	0x0500000f


	//   ....[121]....
        /*0a84*/ 	.word	0x0500000f


	//   ....[122]....
        /*0a88*/ 	.word	0x0500000f


	//   ....[123]....
        /*0a8c*/ 	.word	0x0500000f


	//   ....[124]....
        /*0a90*/ 	.word	0x0500000f


	//   ....[125]....
        /*0a94*/ 	.word	0x0500000f


	//   ....[126]....
        /*0a98*/ 	.word	0x0500000f


	//   ....[127]....
        /*0a9c*/ 	.word	0x0500000f


	//   ....[128]....
        /*0aa0*/ 	.word	0x0500000f


	//   ....[129]....
        /*0aa4*/ 	.word	0x0500000f


	//   ....[130]....
        /*0aa8*/ 	.word	0x0500000f


	//   ....[131]....
        /*0aac*/ 	.word	0x0500000f


	//   ....[132]....
        /*0ab0*/ 	.word	0x0500000f


	//   ....[133]....
        /*0ab4*/ 	.word	0x0500000f


	//   ....[134]....
        /*0ab8*/ 	.word	0x0500000f


	//   ....[135]....
        /*0abc*/ 	.word	0x0500000f


	//   ....[136]....
        /*0ac0*/ 	.word	0x0500000f


	//   ....[137]....
        /*0ac4*/ 	.word	0x0500000f


	//   ....[138]....
        /*0ac8*/ 	.word	0x0500000f


	//   ....[139]....
        /*0acc*/ 	.word	0x0500000f


	//   ....[140]....
        /*0ad0*/ 	.word	0x0500000f


	//   ....[141]....
        /*0ad4*/ 	.word	0x0500000f


	//   ....[142]....
        /*0ad8*/ 	.word	0x0500000f


	//   ....[143]....
        /*0adc*/ 	.word	0x0500000f


	//   ....[144]....
        /*0ae0*/ 	.word	0x0500000f


	//   ....[145]....
        /*0ae4*/ 	.word	0x0500000f


	//   ....[146]....
        /*0ae8*/ 	.word	0x0500000f


	//   ....[147]....
        /*0aec*/ 	.word	0x0500000f


	//   ....[148]....
        /*0af0*/ 	.word	0x0500000f


	//   ....[149]....
        /*0af4*/ 	.word	0x0500000f


	//   ....[150]....
        /*0af8*/ 	.word	0x0500000f


	//   ....[151]....
        /*0afc*/ 	.word	0x0500000f


	//   ....[152]....
        /*0b00*/ 	.word	0x0500000f


	//   ....[153]....
        /*0b04*/ 	.word	0x0500000f


	//   ....[154]....
        /*0b08*/ 	.word	0x0500000f


	//   ....[155]....
        /*0b0c*/ 	.word	0x0500000f


	//   ....[156]....
        /*0b10*/ 	.word	0x0500000f


	//   ....[157]....
        /*0b14*/ 	.word	0x0500000f


	//   ....[158]....
        /*0b18*/ 	.word	0x0500000f


	//   ....[159]....
        /*0b1c*/ 	.word	0x0500000f


	//   ....[160]....
        /*0b20*/ 	.word	0x0500000f


	//   ....[161]....
        /*0b24*/ 	.word	0x0500000f


	//   ....[162]....
        /*0b28*/ 	.word	0x0500000f


	//   ....[163]....
        /*0b2c*/ 	.word	0x0500000f


	//   ....[164]....
        /*0b30*/ 	.word	0x0500000f


	//   ....[165]....
        /*0b34*/ 	.word	0x0500000f


	//   ....[166]....
        /*0b38*/ 	.word	0x0500000f


	//   ....[167]....
        /*0b3c*/ 	.word	0x0500000f


	//   ....[168]....
        /*0b40*/ 	.word	0x0500000f


	//   ....[169]....
        /*0b44*/ 	.word	0x0500000f


	//   ....[170]....
        /*0b48*/ 	.word	0x0500000f


	//   ....[171]....
        /*0b4c*/ 	.word	0x0500000f


	//   ....[172]....
        /*0b50*/ 	.word	0x0500000f


	//   ....[173]....
        /*0b54*/ 	.word	0x0500000f


	//   ....[174]....
        /*0b58*/ 	.word	0x0500000f


	//   ....[175]....
        /*0b5c*/ 	.word	0x0500000f


	//   ....[176]....
        /*0b60*/ 	.word	0x0500000f


	//   ....[177]....
        /*0b64*/ 	.word	0x0500000f


	//   ....[178]....
        /*0b68*/ 	.word	0x0500000f


	//   ....[179]....
        /*0b6c*/ 	.word	0x0500000f


	//   ....[180]....
        /*0b70*/ 	.word	0x0500000f


	//   ....[181]....
        /*0b74*/ 	.word	0x0500000f


	//   ....[182]....
        /*0b78*/ 	.word	0x0500000f


	//   ....[183]....
        /*0b7c*/ 	.word	0x0500000f


	//   ....[184]....
        /*0b80*/ 	.word	0x0500000f


	//----- nvinfo : EIATTR_COOP_GROUP_INSTR_OFFSETS
	.align		4
.L_293:
        /*0b84*/ 	.byte	0x04, 0x28
        /*0b86*/ 	.short	(.L_295 - .L_294)


	//   ....[0]....
.L_294:
        /*0b88*/ 	.word	0x00000060


	//   ....[1]....
        /*0b8c*/ 	.word	0x00000190


	//   ....[2]....
        /*0b90*/ 	.word	0x00000250


	//   ....[3]....
        /*0b94*/ 	.word	0x00000420


	//   ....[4]....
        /*0b98*/ 	.word	0x00000580


	//   ....[5]....
        /*0b9c*/ 	.word	0x000006a0


	//   ....[6]....
        /*0ba0*/ 	.word	0x00000800


	//   ....[7]....
        /*0ba4*/ 	.word	0x00005b20


	//   ....[8]....
        /*0ba8*/ 	.word	0x00006090


	//   ....[9]....
        /*0bac*/ 	.word	0x000060a0


	//   ....[10]....
        /*0bb0*/ 	.word	0x000060b0


	//   ....[11]....
        /*0bb4*/ 	.word	0x000060c0


	//   ....[12]....
        /*0bb8*/ 	.word	0x00007070


	//   ....[13]....
        /*0bbc*/ 	.word	0x00007080


	//   ....[14]....
        /*0bc0*/ 	.word	0x00007090


	//   ....[15]....
        /*0bc4*/ 	.word	0x000070a0


	//   ....[16]....
        /*0bc8*/ 	.word	0x0000a000


	//   ....[17]....
        /*0bcc*/ 	.word	0x0000a070


	//   ....[18]....
        /*0bd0*/ 	.word	0x0000a090


	//   ....[19]....
        /*0bd4*/ 	.word	0x0000a0b0


	//   ....[20]....
        /*0bd8*/ 	.word	0x0000c1a0


	//   ....[21]....
        /*0bdc*/ 	.word	0x0000c1c0


	//   ....[22]....
        /*0be0*/ 	.word	0x0000c810


	//   ....[23]....
        /*0be4*/ 	.word	0x0000c8d0


	//   ....[24]....
        /*0be8*/ 	.word	0x0000dd50


	//   ....[25]....
        /*0bec*/ 	.word	0x0000ddc0


	//   ....[26]....
        /*0bf0*/ 	.word	0x0000de20


	//   ....[27]....
        /*0bf4*/ 	.word	0x0000de50


	//   ....[28]....
        /*0bf8*/ 	.word	0x0000f7a0


	//   ....[29]....
        /*0bfc*/ 	.word	0x0000f800


	//   ....[30]....
        /*0c00*/ 	.word	0x0000f830


	//   ....[31]....
        /*0c04*/ 	.word	0x0000f880


	//   ....[32]....
        /*0c08*/ 	.word	0x00010180


	//   ....[33]....
        /*0c0c*/ 	.word	0x000101a0


	//   ....[34]....
        /*0c10*/ 	.word	0x000102f0


	//   ....[35]....
        /*0c14*/ 	.word	0x00010310


	//   ....[36]....
        /*0c18*/ 	.word	0x00010450


	//   ....[37]....
        /*0c1c*/ 	.word	0x00010470


	//   ....[38]....
        /*0c20*/ 	.word	0x000105b0


	//   ....[39]....
        /*0c24*/ 	.word	0x000105c0


	//   ....[40]....
        /*0c28*/ 	.word	0x00010e20


	//   ....[41]....
        /*0c2c*/ 	.word	0x00010e30


	//   ....[42]....
        /*0c30*/ 	.word	0x00011010


	//   ....[43]....
        /*0c34*/ 	.word	0x00011020


	//   ....[44]....
        /*0c38*/ 	.word	0x000111f0


	//   ....[45]....
        /*0c3c*/ 	.word	0x00011200


	//   ....[46]....
        /*0c40*/ 	.word	0x000113d0


	//   ....[47]....
        /*0c44*/ 	.word	0x000113e0


	//   ....[48]....
        /*0c48*/ 	.word	0x00011600


	//   ....[49]....
        /*0c4c*/ 	.word	0x000117f0


	//   ....[50]....
        /*0c50*/ 	.word	0x00011820


	//   ....[51]....
        /*0c54*/ 	.word	0x00011850


	//   ....[52]....
        /*0c58*/ 	.word	0x00011880


	//   ....[53]....
        /*0c5c*/ 	.word	0x000118b0


	//   ....[54]....
        /*0c60*/ 	.word	0x000118e0


	//   ....[55]....
        /*0c64*/ 	.word	0x00011a50


	//   ....[56]....
        /*0c68*/ 	.word	0x00011a80


	//   ....[57]....
        /*0c6c*/ 	.word	0x00011ab0


	//   ....[58]....
        /*0c70*/ 	.word	0x00011ae0


	//   ....[59]....
        /*0c74*/ 	.word	0x00011b10


	//   ....[60]....
        /*0c78*/ 	.word	0x00011b40


	//   ....[61]....
        /*0c7c*/ 	.word	0x00011be0


	//   ....[62]....
        /*0c80*/ 	.word	0x00011c10


	//   ....[63]....
        /*0c84*/ 	.word	0x00011ca0


	//   ....[64]....
        /*0c88*/ 	.word	0x00012840


	//   ....[65]....
        /*0c8c*/ 	.word	0x00014230


	//   ....[66]....
        /*0c90*/ 	.word	0x00014dc0


	//   ....[67]....
        /*0c94*/ 	.word	0x00014de0


	//   ....[68]....
        /*0c98*/ 	.word	0x00014e10


	//   ....[69]....
        /*0c9c*/ 	.word	0x00014e30


	//   ....[70]....
        /*0ca0*/ 	.word	0x00014ee0


	//   ....[71]....
        /*0ca4*/ 	.word	0x00014f70


	//   ....[72]....
        /*0ca8*/ 	.word	0x00014fa0


	//   ....[73]....
        /*0cac*/ 	.word	0x00015020


	//   ....[74]....
        /*0cb0*/ 	.word	0x00015050


	//   ....[75]....
        /*0cb4*/ 	.word	0x000150d0


	//   ....[76]....
        /*0cb8*/ 	.word	0x00015100


	//   ....[77]....
        /*0cbc*/ 	.word	0x00015180


	//   ....[78]....
        /*0cc0*/ 	.word	0x000151b0


	//   ....[79]....
        /*0cc4*/ 	.word	0x00015210


	//   ....[80]....
        /*0cc8*/ 	.word	0x00015220


	//   ....[81]....
        /*0ccc*/ 	.word	0x00015290


	//   ....[82]....
        /*0cd0*/ 	.word	0x000159b0


	//   ....[83]....
        /*0cd4*/ 	.word	0x000159d0


	//   ....[84]....
        /*0cd8*/ 	.word	0x000159f0


	//   ....[85]....
        /*0cdc*/ 	.word	0x00015aa0


	//   ....[86]....
        /*0ce0*/ 	.word	0x00015b60


	//   ....[87]....
        /*0ce4*/ 	.word	0x00015b70


	//   ....[88]....
        /*0ce8*/ 	.word	0x00015c30


	//   ....[89]....
        /*0cec*/ 	.word	0x00015c40


	//   ....[90]....
        /*0cf0*/ 	.word	0x00015ce0


	//   ....[91]....
        /*0cf4*/ 	.word	0x00015cf0


	//   ....[92]....
        /*0cf8*/ 	.word	0x00015da0


	//   ....[93]....
        /*0cfc*/ 	.word	0x00015db0


	//   ....[94]....
        /*0d00*/ 	.word	0x00015e60


	//   ....[95]....
        /*0d04*/ 	.word	0x00015e70


	//   ....[96]....
        /*0d08*/ 	.word	0x00015ee0


	//   ....[97]....
        /*0d0c*/ 	.word	0x00015f30


	//   ....[98]....
        /*0d10*/ 	.word	0x00018c60


	//   ....[99]....
        /*0d14*/ 	.word	0x00018c90


	//   ....[100]....
        /*0d18*/ 	.word	0x00018cd0


	//   ....[101]....
        /*0d1c*/ 	.word	0x00018d00


	//   ....[102]....
        /*0d20*/ 	.word	0x00018d30


	//   ....[103]....
        /*0d24*/ 	.word	0x00018d60


	//   ....[104]....
        /*0d28*/ 	.word	0x00018d90


	//   ....[105]....
        /*0d2c*/ 	.word	0x00018dc0


	//   ....[106]....
        /*0d30*/ 	.word	0x00018f40


	//   ....[107]....
        /*0d34*/ 	.word	0x00018f70


	//   ....[108]....
        /*0d38*/ 	.word	0x00018fa0


	//   ....[109]....
        /*0d3c*/ 	.word	0x00018fd0


	//   ....[110]....
        /*0d40*/ 	.word	0x00019000


	//   ....[111]....
        /*0d44*/ 	.word	0x00019030


	//   ....[112]....
        /*0d48*/ 	.word	0x000190f0


	//   ....[113]....
        /*0d4c*/ 	.word	0x00019110


	//   ....[114]....
        /*0d50*/ 	.word	0x00019180


	//   ....[115]....
        /*0d54*/ 	.word	0x00019610


	//   ....[116]....
        /*0d58*/ 	.word	0x00019aa0


	//   ....[117]....
        /*0d5c*/ 	.word	0x00019b40


	//   ....[118]....
        /*0d60*/ 	.word	0x00019bd0


	//   ....[119]....
        /*0d64*/ 	.word	0x00019c20


	//   ....[120]....
        /*0d68*/ 	.word	0x00019c70


	//   ....[121]....
        /*0d6c*/ 	.word	0x00019d50


	//   ....[122]....
        /*0d70*/ 	.word	0x00019de0


	//   ....[123]....
        /*0d74*/ 	.word	0x00019e30


	//   ....[124]....
        /*0d78*/ 	.word	0x00019e80


	//   ....[125]....
        /*0d7c*/ 	.word	0x0001a0e0


	//   ....[126]....
        /*0d80*/ 	.word	0x0001a130


	//   ....[127]....
        /*0d84*/ 	.word	0x0001a1c0


	//   ....[128]....
        /*0d88*/ 	.word	0x0001a250


	//   ....[129]....
        /*0d8c*/ 	.word	0x0001a2e0


	//   ....[130]....
        /*0d90*/ 	.word	0x0001a370


	//   ....[131]....
        /*0d94*/ 	.word	0x0001a400


	//   ....[132]....
        /*0d98*/ 	.word	0x0001a490


	//   ....[133]....
        /*0d9c*/ 	.word	0x0001a550


	//   ....[134]....
        /*0da0*/ 	.word	0x0001a840


	//   ....[135]....
        /*0da4*/ 	.word	0x0001a9c0


	//   ....[136]....
        /*0da8*/ 	.word	0x0001aa30


	//   ....[137]....
        /*0dac*/ 	.word	0x0001aa90


	//   ....[138]....
        /*0db0*/ 	.word	0x0001aaf0


	//   ....[139]....
        /*0db4*/ 	.word	0x0001abc0


	//   ....[140]....
        /*0db8*/ 	.word	0x0001ac80


	//   ....[141]....
        /*0dbc*/ 	.word	0x0001ad90


	//   ....[142]....
        /*0dc0*/ 	.word	0x0001ae90


	//   ....[143]....
        /*0dc4*/ 	.word	0x0001af00


	//   ....[144]....
        /*0dc8*/ 	.word	0x0001afa0


	//   ....[145]....
        /*0dcc*/ 	.word	0x0001b070


	//   ....[146]....
        /*0dd0*/ 	.word	0x0001b170


	//   ....[147]....
        /*0dd4*/ 	.word	0x0001b1e0


	//   ....[148]....
        /*0dd8*/ 	.word	0x0001b280


	//   ....[149]....
        /*0ddc*/ 	.word	0x0001b330


	//   ....[150]....
        /*0de0*/ 	.word	0x0001b410


	//   ....[151]....
        /*0de4*/ 	.word	0x0001b660


	//   ....[152]....
        /*0de8*/ 	.word	0x0001b720


	//   ....[153]....
        /*0dec*/ 	.word	0x0001b800


	//   ....[154]....
        /*0df0*/ 	.word	0x0001b870


	//   ....[155]....
        /*0df4*/ 	.word	0x0001b980


	//   ....[156]....
        /*0df8*/ 	.word	0x0001ba70


	//   ....[157]....
        /*0dfc*/ 	.word	0x0001bb00


	//   ....[158]....
        /*0e00*/ 	.word	0x0001bbf0


	//   ....[159]....
        /*0e04*/ 	.word	0x0001bc80


	//   ....[160]....
        /*0e08*/ 	.word	0x0001bd70


	//   ....[161]....
        /*0e0c*/ 	.word	0x0001be00


	//   ....[162]....
        /*0e10*/ 	.word	0x0001bee0


	//   ....[163]....
        /*0e14*/ 	.word	0x0001c010


	//   ....[164]....
        /*0e18*/ 	.word	0x0001c060


	//   ....[165]....
        /*0e1c*/ 	.word	0x0001c0c0


	//   ....[166]....
        /*0e20*/ 	.word	0x0001c160


	//   ....[167]....
        /*0e24*/ 	.word	0x0001c500


	//   ....[168]....
        /*0e28*/ 	.word	0x0001c5a0


	//   ....[169]....
        /*0e2c*/ 	.word	0x0001c6c0


	//   ....[170]....
        /*0e30*/ 	.word	0x0001c740


	//   ....[171]....
        /*0e34*/ 	.word	0x0001c7c0


	//   ....[172]....
        /*0e38*/ 	.word	0x0001c840


	//   ....[173]....
        /*0e3c*/ 	.word	0x0001c8c0


	//   ....[174]....
        /*0e40*/ 	.word	0x0001c950


	//   ....[175]....
        /*0e44*/ 	.word	0x0001c9f0


	//   ....[176]....
        /*0e48*/ 	.word	0x0001caa0


	//   ....[177]....
        /*0e4c*/ 	.word	0x0001cb20


	//   ....[178]....
        /*0e50*/ 	.word	0x0001cba0


	//   ....[179]....
        /*0e54*/ 	.word	0x0001cc20


	//   ....[180]....
        /*0e58*/ 	.word	0x0001ccb0


	//   ....[181]....
        /*0e5c*/ 	.word	0x0001cd30


	//   ....[182]....
        /*0e60*/ 	.word	0x0001cdd0


	//   ....[183]....
        /*0e64*/ 	.word	0x0001ce60


	//   ....[184]....
        /*0e68*/ 	.word	0x0001cf90


	//----- nvinfo : EIATTR_REG_RECONFIG
	.align		4
.L_295:
        /*0e6c*/ 	.byte	0x01, 0x54
	.zero		2


	//----- nvinfo : EIATTR_SYSCALL_OFFSETS
	.align		4
        /*0e70*/ 	.byte	0x04, 0x46
        /*0e72*/ 	.short	(.L_297 - .L_296)


	//   ....[0]....
.L_296:
        /*0e74*/ 	.word	0x00001810


	//   ....[1]....
        /*0e78*/ 	.word	0x00001960


	//   ....[2]....
        /*0e7c*/ 	.word	0x00005c90


	//   ....[3]....
        /*0e80*/ 	.word	0x00006000


	//   ....[4]....
        /*0e84*/ 	.word	0x00013e20


	//   ....[5]....
        /*0e88*/ 	.word	0x00013f80


	//   ....[6]....
        /*0e8c*/ 	.word	0x00014080


	//   ....[7]....
        /*0e90*/ 	.word	0x00014990


	//   ....[8]....
        /*0e94*/ 	.word	0x000155b0


	//----- nvinfo : EIATTR_MBARRIER_INSTR_OFFSETS
	.align		4
.L_297:
        /*0e98*/ 	.byte	0x04, 0x39
        /*0e9a*/ 	.short	(.L_299 - .L_298)


	//   ....[0]....
.L_298:
        /*0e9c*/ 	.word	0x000002c0
        /*0ea0*/ 	.word	0x000000ff
        /*0ea4*/ 	.word	0x00032400
        /*0ea8*/ 	.short	0x0100
        /*0eaa*/ 	.byte	0x08
	.zero		1


	//   ....[1]....
        /*0eac*/ 	.word	0x000002d0
        /*0eb0*/ 	.word	0x000000ff
        /*0eb4*/ 	.word	0x00032410
        /*0eb8*/ 	.short	0x0100
        /*0eba*/ 	.byte	0x08
	.zero		1


	//   ....[2]....
        /*0ebc*/ 	.word	0x000002e0
        /*0ec0*/ 	.word	0x000000ff
        /*0ec4*/ 	.word	0x00032420
        /*0ec8*/ 	.short	0x0100
        /*0eca*/ 	.byte	0x08
	.zero		1


	//   ....[3]....
        /*0ecc*/ 	.word	0x000003d0
        /*0ed0*/ 	.word	0x000000ff
        /*0ed4*/ 	.word	0x00032430
        /*0ed8*/ 	.short	0x0100
        /*0eda*/ 	.byte	0x08
	.zero		1


	//   ....[4]....
        /*0edc*/ 	.word	0x000003e0
        /*0ee0*/ 	.word	0x000000ff
        /*0ee4*/ 	.word	0x00032440
        /*0ee8*/ 	.short	0x0100
        /*0eea*/ 	.byte	0x08
	.zero		1


	//   ....[5]....
        /*0eec*/ 	.word	0x000003f0
        /*0ef0*/ 	.word	0x000000ff
        /*0ef4*/ 	.word	0x00032438
        /*0ef8*/ 	.short	0x0100
        /*0efa*/ 	.byte	0x08
	.zero		1


	//   ....[6]....
        /*0efc*/ 	.word	0x00000400
        /*0f00*/ 	.word	0x000000ff
        /*0f04*/ 	.word	0x00032448
        /*0f08*/ 	.short	0x0100
        /*0f0a*/ 	.byte	0x08
	.zero		1


	//   ....[7]....
        /*0f0c*/ 	.word	0x00000530
        /*0f10*/ 	.word	0x000000ff
        /*0f14*/ 	.word	0x00032450
        /*0f18*/ 	.short	0x0100
        /*0f1a*/ 	.byte	0x08
	.zero		1


	//   ....[8]....
        /*0f1c*/ 	.word	0x00000540
        /*0f20*/ 	.word	0x000000ff
        /*0f24*/ 	.word	0x00032460
        /*0f28*/ 	.short	0x0100
        /*0f2a*/ 	.byte	0x08
	.zero		1


	//   ....[9]....
        /*0f2c*/ 	.word	0x00000550
        /*0f30*/ 	.word	0x000000ff
        /*0f34*/ 	.word	0x00032458
        /*0f38*/ 	.short	0x0100
        /*0f3a*/ 	.byte	0x08
	.zero		1


	//   ....[10]....
        /*0f3c*/ 	.word	0x00000560
        /*0f40*/ 	.word	0x000000ff
        /*0f44*/ 	.word	0x00032468
        /*0f48*/ 	.short	0x0100
        /*0f4a*/ 	.byte	0x08
	.zero		1


	//   ....[11]....
        /*0f4c*/ 	.word	0x00000650
        /*0f50*/ 	.word	0x000000ff
        /*0f54*/ 	.word	0x00032470
        /*0f58*/ 	.short	0x0100
        /*0f5a*/ 	.byte	0x06
	.zero		1


	//   ....[12]....
        /*0f5c*/ 	.word	0x00000660
        /*0f60*/ 	.word	0x000000ff
        /*0f64*/ 	.word	0x00032480
        /*0f68*/ 	.short	0x0100
        /*0f6a*/ 	.byte	0x06
	.zero		1


	//   ....[13]....
        /*0f6c*/ 	.word	0x00000670
        /*0f70*/ 	.word	0x000000ff
        /*0f74*/ 	.word	0x00032478
        /*0f78*/ 	.short	0x0100
        /*0f7a*/ 	.byte	0x06
	.zero		1


	//   ....[14]....
        /*0f7c*/ 	.word	0x00000680
        /*0f80*/ 	.word	0x000000ff
        /*0f84*/ 	.word	0x00032488
        /*0f88*/ 	.short	0x0100
        /*0f8a*/ 	.byte	0x06
	.zero		1


	//   ....[15]....
        /*0f8c*/ 	.word	0x000007b0
        /*0f90*/ 	.word	0x000000ff
        /*0f94*/ 	.word	0x00032490
        /*0f98*/ 	.short	0x0100
        /*0f9a*/ 	.byte	0x08
	.zero		1


	//   ....[16]....
        /*0f9c*/ 	.word	0x000007c0
        /*0fa0*/ 	.word	0x000000ff
        /*0fa4*/ 	.word	0x000324a0
        /*0fa8*/ 	.short	0x0100
        /*0faa*/ 	.byte	0x08
	.zero		1


	//   ....[17]....
        /*0fac*/ 	.word	0x000007d0
        /*0fb0*/ 	.word	0x000000ff
        /*0fb4*/ 	.word	0x00032498
        /*0fb8*/ 	.short	0x0100
        /*0fba*/ 	.byte	0x08
	.zero		1


	//   ....[18]....
        /*0fbc*/ 	.word	0x000007e0
        /*0fc0*/ 	.word	0x000000ff
        /*0fc4*/ 	.word	0x000324a8
        /*0fc8*/ 	.short	0x0100
        /*0fca*/ 	.byte	0x08
	.zero		1


	//   ....[19]....
        /*0fcc*/ 	.word	0x00000910
        /*0fd0*/ 	.word	0x000000ff
        /*0fd4*/ 	.word	0x000324b0
        /*0fd8*/ 	.short	0x0100
        /*0fda*/ 	.byte	0x08
	.zero		1


	//   ....[20]....
        /*0fdc*/ 	.word	0x00000920
        /*0fe0*/ 	.word	0x000000ff
        /*0fe4*/ 	.word	0x000324c0
        /*0fe8*/ 	.short	0x0100
        /*0fea*/ 	.byte	0x08
	.zero		1


	//   ....[21]....
        /*0fec*/ 	.word	0x00000930
        /*0ff0*/ 	.word	0x000000ff
        /*0ff4*/ 	.word	0x000324b8
        /*0ff8*/ 	.short	0x0100
        /*0ffa*/ 	.byte	0x08
	.zero		1


	//   ....[22]....
        /*0ffc*/ 	.word	0x00000940
        /*1000*/ 	.word	0x000000ff
        /*1004*/ 	.word	0x000324c8
        /*1008*/ 	.short	0x0100
        /*100a*/ 	.byte	0x08
	.zero		1


	//   ....[23]....
        /*100c*/ 	.word	0x00002b60
        /*1010*/ 	.word	0x0000005e
        /*1014*/ 	.word	0x00032490
        /*1018*/ 	.short	0x010a
        /*101a*/ 	.byte	0x3f
	.zero		1


	//   ....[24]....
        /*101c*/ 	.word	0x00003cb0
        /*1020*/ 	.word	0x0000005e
        /*1024*/ 	.word	0x00032490
        /*1028*/ 	.short	0x010a
        /*102a*/ 	.byte	0x3f
	.zero		1


	//   ....[25]....
        /*102c*/ 	.word	0x00004cb0
        /*1030*/ 	.word	0x0000005e
        /*1034*/ 	.word	0x00032490
        /*1038*/ 	.short	0x010a
        /*103a*/ 	.byte	0x3f
	.zero		1


	//   ....[26]....
        /*103c*/ 	.word	0x00004ec0
        /*1040*/ 	.word	0x00000028
        /*1044*/ 	.word	0x00000000
        /*1048*/ 	.short	0x0101
        /*104a*/ 	.byte	0x3f
	.zero		1


	//   ....[27]....
        /*104c*/ 	.word	0x00004f00
        /*1050*/ 	.word	0x0000005e
        /*1054*/ 	.word	0x000324b0
        /*1058*/ 	.short	0x010a
        /*105a*/ 	.byte	0x3f
	.zero		1


	//   ....[28]....
        /*105c*/ 	.word	0x00005560
        /*1060*/ 	.word	0x0000005e
        /*1064*/ 	.word	0x00000000
        /*1068*/ 	.short	0x0101
        /*106a*/ 	.byte	0x3f
	.zero		1


	//   ....[29]....
        /*106c*/ 	.word	0x00005d20
        /*1070*/ 	.word	0x00000012
        /*1074*/ 	.word	0x00032400
        /*1078*/ 	.short	0x010a
        /*107a*/ 	.byte	0x3f
	.zero		1


	//   ....[30]....
        /*107c*/ 	.word	0x00005d70
        /*1080*/ 	.word	0x00000012
        /*1084*/ 	.word	0x00032400
        /*1088*/ 	.short	0x010a
        /*108a*/ 	.byte	0x3f
	.zero		1


	//   ....[31]....
        /*108c*/ 	.word	0x00006380
        /*1090*/ 	.word	0x00000012
        /*1094*/ 	.word	0x00032400
        /*1098*/ 	.short	0x010a
        /*109a*/ 	.byte	0x3f
	.zero		1


	//   ....[32]....
        /*109c*/ 	.word	0x00007260
        /*10a0*/ 	.word	0x00000012
        /*10a4*/ 	.word	0x00032400
        /*10a8*/ 	.short	0x010a
        /*10aa*/ 	.byte	0x3f
	.zero		1


	//   ....[33]....
        /*10ac*/ 	.word	0x00008070
        /*10b0*/ 	.word	0x00000000
        /*10b4*/ 	.word	0x00032430
        /*10b8*/ 	.short	0x010a
        /*10ba*/ 	.byte	0x3f
	.zero		1


	//   ....[34]....
        /*10bc*/ 	.word	0x000080e0
        /*10c0*/ 	.word	0x00000000
        /*10c4*/ 	.word	0x00032430
        /*10c8*/ 	.short	0x010a
        /*10ca*/ 	.byte	0x3f
	.zero		1


	//   ....[35]....
        /*10cc*/ 	.word	0x000084d0
        /*10d0*/ 	.word	0x00000012
        /*10d4*/ 	.word	0x00032410
        /*10d8*/ 	.short	0x010a
        /*10da*/ 	.byte	0x3f
	.zero		1


	//   ....[36]....
        /*10dc*/ 	.word	0x00008520
        /*10e0*/ 	.word	0x00000000
        /*10e4*/ 	.word	0x00032450
        /*10e8*/ 	.short	0x010a
        /*10ea*/ 	.byte	0x3f
	.zero		1


	//   ....[37]....
        /*10ec*/ 	.word	0x000085a0
        /*10f0*/ 	.word	0x00000000
        /*10f4*/ 	.word	0x00032450
        /*10f8*/ 	.short	0x010a
        /*10fa*/ 	.byte	0x3f
	.zero		1


	//   ....[38]....
        /*10fc*/ 	.word	0x0000a300
        /*1100*/ 	.word	0x00000005
        /*1104*/ 	.word	0x00000000
        /*1108*/ 	.short	0x0101
        /*110a*/ 	.byte	0x3f
	.zero		1


	//   ....[39]....
        /*110c*/ 	.word	0x0000aec0
        /*1110*/ 	.word	0x00000000
        /*1114*/ 	.word	0x00000000
        /*1118*/ 	.short	0x0101
        /*111a*/ 	.byte	0x3f
	.zero		1


	//   ....[40]....
        /*111c*/ 	.word	0x0000afd0
        /*1120*/ 	.word	0x00000003
        /*1124*/ 	.word	0x00032430
        /*1128*/ 	.short	0x010a
        /*112a*/ 	.byte	0x3f
	.zero		1


	//   ....[41]....
        /*112c*/ 	.word	0x0000b030
        /*1130*/ 	.word	0x00000003
        /*1134*/ 	.word	0x00032430
        /*1138*/ 	.short	0x010a
        /*113a*/ 	.byte	0x3f
	.zero		1


	//   ....[42]....
        /*113c*/ 	.word	0x0000b2e0
        /*1140*/ 	.word	0x00000003
        /*1144*/ 	.word	0x00032450
        /*1148*/ 	.short	0x010a
        /*114a*/ 	.byte	0x3f
	.zero		1


	//   ....[43]....
        /*114c*/ 	.word	0x0000b330
        /*1150*/ 	.word	0x00000003
        /*1154*/ 	.word	0x00032450
        /*1158*/ 	.short	0x010a
        /*115a*/ 	.byte	0x3f
	.zero		1


	//   ....[44]....
        /*115c*/ 	.word	0x0000ce60
        /*1160*/ 	.word	0x0000009b
        /*1164*/ 	.word	0x00000000
        /*1168*/ 	.short	0x0101
        /*116a*/ 	.byte	0x3f
	.zero		1


	//   ....[45]....
        /*116c*/ 	.word	0x0000dd20
        /*1170*/ 	.word	0x00000003
        /*1174*/ 	.word	0x00000000
        /*1178*/ 	.short	0x0101
        /*117a*/ 	.byte	0x3f
	.zero		1


	//   ....[46]....
        /*117c*/ 	.word	0x00010170
        /*1180*/ 	.word	0x00000000
        /*1184*/ 	.word	0x00000000
        /*1188*/ 	.short	0x0101
        /*118a*/ 	.byte	0x3f
	.zero		1


	//   ....[47]....
        /*118c*/ 	.word	0x00012930
        /*1190*/ 	.word	0x00000005
        /*1194*/ 	.word	0x00032420
        /*1198*/ 	.short	0x010a
        /*119a*/ 	.byte	0x3f
	.zero		1


	//   ....[48]....
        /*119c*/ 	.word	0x00012a20
        /*11a0*/ 	.word	0x00000003
        /*11a4*/ 	.word	0x000324a0
        /*11a8*/ 	.short	0x010a
        /*11aa*/ 	.byte	0x3f
	.zero		1


	//   ....[49]....
        /*11ac*/ 	.word	0x00012c70
        /*11b0*/ 	.word	0x00000003
        /*11b4*/ 	.word	0x000324c0
        /*11b8*/ 	.short	0x010a
        /*11ba*/ 	.byte	0x3f
	.zero		1


	//   ....[50]....
        /*11bc*/ 	.word	0x00013330
        /*11c0*/ 	.word	0x00000004
        /*11c4*/ 	.word	0x000324a0
        /*11c8*/ 	.short	0x010a
        /*11ca*/ 	.byte	0x3f
	.zero		1


	//   ....[51]....
        /*11cc*/ 	.word	0x00013570
        /*11d0*/ 	.word	0x00000004
        /*11d4*/ 	.word	0x000324c0
        /*11d8*/ 	.short	0x010a
        /*11da*/ 	.byte	0x3f
	.zero		1


	//   ....[52]....
        /*11dc*/ 	.word	0x000144d0
        /*11e0*/ 	.word	0x00000000
        /*11e4*/ 	.word	0x00032440
        /*11e8*/ 	.short	0x010a
        /*11ea*/ 	.byte	0x3f
	.zero		1


	//   ....[53]....
        /*11ec*/ 	.word	0x00015350
        /*11f0*/ 	.word	0x00000008
        /*11f4*/ 	.word	0x00032400
        /*11f8*/ 	.short	0x0107
        /*11fa*/ 	.byte	0x3f
	.zero		1


	//   ....[54]....
        /*11fc*/ 	.word	0x000153f0
        /*1200*/ 	.word	0x00000002
        /*1204*/ 	.word	0x00032400
        /*1208*/ 	.short	0x0101
        /*120a*/ 	.byte	0x3f
	.zero		1


	//   ....[55]....
        /*120c*/ 	.word	0x00016050
        /*1210*/ 	.word	0x00000008
        /*1214*/ 	.word	0x00032410
        /*1218*/ 	.short	0x0107
        /*121a*/ 	.byte	0x3f
	.zero		1


	//   ....[56]....
        /*121c*/ 	.word	0x00016150
        /*1220*/ 	.word	0x00000002
        /*1224*/ 	.word	0x00032410
        /*1228*/ 	.short	0x0101
        /*122a*/ 	.byte	0x3f
	.zero		1


	//   ....[57]....
        /*122c*/ 	.word	0x00016170
        /*1230*/ 	.word	0x00000002
        /*1234*/ 	.word	0x00032420
        /*1238*/ 	.short	0x010a
        /*123a*/ 	.byte	0x3f
	.zero		1


	//   ....[58]....
        /*123c*/ 	.word	0x00016280
        /*1240*/ 	.word	0x00000002
        /*1244*/ 	.word	0x00032460
        /*1248*/ 	.short	0x010a
        /*124a*/ 	.byte	0x3f
	.zero		1


	//   ....[59]....
        /*124c*/ 	.word	0x00016b90
        /*1250*/ 	.word	0x00000002
        /*1254*/ 	.word	0x00032440
        /*1258*/ 	.short	0x010a
        /*125a*/ 	.byte	0x3f
	.zero		1


	//   ....[60]....
        /*125c*/ 	.word	0x00016df0
        /*1260*/ 	.word	0x00000002
        /*1264*/ 	.word	0x00032460
        /*1268*/ 	.short	0x010a
        /*126a*/ 	.byte	0x3f
	.zero		1


	//   ....[61]....
        /*126c*/ 	.word	0x00017690
        /*1270*/ 	.word	0x00000003
        /*1274*/ 	.word	0x00032440
        /*1278*/ 	.short	0x010a
        /*127a*/ 	.byte	0x3f
	.zero		1


	//   ....[62]....
        /*127c*/ 	.word	0x000178e0
        /*1280*/ 	.word	0x00000003
        /*1284*/ 	.word	0x00032460
        /*1288*/ 	.short	0x010a
        /*128a*/ 	.byte	0x3f
	.zero		1


	//   ....[63]....
        /*128c*/ 	.word	0x000180f0
        /*1290*/ 	.word	0x00000003
        /*1294*/ 	.word	0x00032440
        /*1298*/ 	.short	0x010a
        /*129a*/ 	.byte	0x3f
	.zero		1


	//   ....[64]....
        /*129c*/ 	.word	0x00018350
        /*12a0*/ 	.word	0x00000003
        /*12a4*/ 	.word	0x00032460
        /*12a8*/ 	.short	0x010a
        /*12aa*/ 	.byte	0x3f
	.zero		1


	//   ....[65]....
        /*12ac*/ 	.word	0x00019590
        /*12b0*/ 	.word	0x00000000
        /*12b4*/ 	.word	0x00032420
        /*12b8*/ 	.short	0x010a
        /*12ba*/ 	.byte	0x3f
	.zero		1


	//   ....[66]....
        /*12bc*/ 	.word	0x00019740
        /*12c0*/ 	.word	0x00000006
        /*12c4*/ 	.word	0x00000000
        /*12c8*/ 	.short	0x010a
        /*12ca*/ 	.byte	0x3f
	.zero		1


	//   ....[67]....
        /*12cc*/ 	.word	0x000197b0
        /*12d0*/ 	.word	0x00000007
        /*12d4*/ 	.word	0x00000000
        /*12d8*/ 	.short	0x010a
        /*12da*/ 	.byte	0x3f
	.zero		1


	//   ....[68]....
        /*12dc*/ 	.word	0x00019820
        /*12e0*/ 	.word	0x00000004
        /*12e4*/ 	.word	0x00000000
        /*12e8*/ 	.short	0x010a
        /*12ea*/ 	.byte	0x3f
	.zero		1


	//   ....[69]....
        /*12ec*/ 	.word	0x00019850
        /*12f0*/ 	.word	0x00000003
        /*12f4*/ 	.word	0x00000000
        /*12f8*/ 	.short	0x010a
        /*12fa*/ 	.byte	0x3f
	.zero		1


	//   ....[70]....
        /*12fc*/ 	.word	0x000198b0
        /*1300*/ 	.word	0x0000005e
        /*1304*/ 	.word	0x00032490
        /*1308*/ 	.short	0x010a
        /*130a*/ 	.byte	0x3f
	.zero		1


	//   ....[71]....
        /*130c*/ 	.word	0x00019900
        /*1310*/ 	.word	0x0000005e
        /*1314*/ 	.word	0x00032490
        /*1318*/ 	.short	0x010a
        /*131a*/ 	.byte	0x3f
	.zero		1


	//   ....[72]....
        /*131c*/ 	.word	0x00019950
        /*1320*/ 	.word	0x0000005e
        /*1324*/ 	.word	0x00032490
        /*1328*/ 	.short	0x010a
        /*132a*/ 	.byte	0x3f
	.zero		1


	//   ....[73]....
        /*132c*/ 	.word	0x000199a0
        /*1330*/ 	.word	0x0000005e
        /*1334*/ 	.word	0x000324b0
        /*1338*/ 	.short	0x010a
        /*133a*/ 	.byte	0x3f
	.zero		1


	//   ....[74]....
        /*133c*/ 	.word	0x00019ca0
        /*1340*/ 	.word	0x00000012
        /*1344*/ 	.word	0x00032400
        /*1348*/ 	.short	0x010a
        /*134a*/ 	.byte	0x3f
	.zero		1


	//   ....[75]....
        /*134c*/ 	.word	0x00019eb0
        /*1350*/ 	.word	0x00000012
        /*1354*/ 	.word	0x00032400
        /*1358*/ 	.short	0x010a
        /*135a*/ 	.byte	0x3f
	.zero		1


	//   ....[76]....
        /*135c*/ 	.word	0x00019f00
        /*1360*/ 	.word	0x00000000
        /*1364*/ 	.word	0x00032430
        /*1368*/ 	.short	0x010a
        /*136a*/ 	.byte	0x3f
	.zero		1


	//   ....[77]....
        /*136c*/ 	.word	0x00019f50
        /*1370*/ 	.word	0x00000012
        /*1374*/ 	.word	0x00032410
        /*1378*/ 	.short	0x010a
        /*137a*/ 	.byte	0x3f
	.zero		1


	//   ....[78]....
        /*137c*/ 	.word	0x00019fa0
        /*1380*/ 	.word	0x00000000
        /*1384*/ 	.word	0x00032450
        /*1388*/ 	.short	0x010a
        /*138a*/ 	.byte	0x3f
	.zero		1


	//   ....[79]....
        /*138c*/ 	.word	0x00019ff0
        /*1390*/ 	.word	0x00000003
        /*1394*/ 	.word	0x00032430
        /*1398*/ 	.short	0x010a
        /*139a*/ 	.byte	0x3f
	.zero		1


	//   ....[80]....
        /*139c*/ 	.word	0x0001a040
        /*13a0*/ 	.word	0x00000003
        /*13a4*/ 	.word	0x00032450
        /*13a8*/ 	.short	0x010a
        /*13aa*/ 	.byte	0x3f
	.zero		1


	//   ....[81]....
        /*13ac*/ 	.word	0x0001a620
        /*13b0*/ 	.word	0x00000004
        /*13b4*/ 	.word	0x00032420
        /*13b8*/ 	.short	0x010a
        /*13ba*/ 	.byte	0x3f
	.zero		1


	//   ....[82]....
        /*13bc*/ 	.word	0x0001a670
        /*13c0*/ 	.word	0x00000003
        /*13c4*/ 	.word	0x000324a0
        /*13c8*/ 	.short	0x010a
        /*13ca*/ 	.byte	0x3f
	.zero		1


	//   ....[83]....
        /*13cc*/ 	.word	0x0001a6c0
        /*13d0*/ 	.word	0x00000003
        /*13d4*/ 	.word	0x000324c0
        /*13d8*/ 	.short	0x010a
        /*13da*/ 	.byte	0x3f
	.zero		1


	//   ....[84]....
        /*13dc*/ 	.word	0x0001a710
        /*13e0*/ 	.word	0x00000004
        /*13e4*/ 	.word	0x000324a0
        /*13e8*/ 	.short	0x010a
        /*13ea*/ 	.byte	0x3f
	.zero		1


	//   ....[85]....
        /*13ec*/ 	.word	0x0001a760
        /*13f0*/ 	.word	0x00000004
        /*13f4*/ 	.word	0x000324c0
        /*13f8*/ 	.short	0x010a
        /*13fa*/ 	.byte	0x3f
	.zero		1


	//   ....[86]....
        /*13fc*/ 	.word	0x0001a900
        /*1400*/ 	.word	0x00000000
        /*1404*/ 	.word	0x00032440
        /*1408*/ 	.short	0x010a
        /*140a*/ 	.byte	0x3f
	.zero		1


	//   ....[87]....
        /*140c*/ 	.word	0x0001c220
        /*1410*/ 	.word	0x00000002
        /*1414*/ 	.word	0x00032420
        /*1418*/ 	.short	0x010a
        /*141a*/ 	.byte	0x3f
	.zero		1


	//   ....[88]....
        /*141c*/ 	.word	0x0001c270
        /*1420*/ 	.word	0x00000002
        /*1424*/ 	.word	0x00032460
        /*1428*/ 	.short	0x010a
        /*142a*/ 	.byte	0x3f
	.zero		1


	//   ....[89]....
        /*142c*/ 	.word	0x0001c2c0
        /*1430*/ 	.word	0x00000002
        /*1434*/ 	.word	0x00032440
        /*1438*/ 	.short	0x010a
        /*143a*/ 	.byte	0x3f
	.zero		1


	//   ....[90]....
        /*143c*/ 	.word	0x0001c310
        /*1440*/ 	.word	0x00000002
        /*1444*/ 	.word	0x00032460
        /*1448*/ 	.short	0x010a
        /*144a*/ 	.byte	0x3f
	.zero		1


	//   ....[91]....
        /*144c*/ 	.word	0x0001c360
        /*1450*/ 	.word	0x00000003
        /*1454*/ 	.word	0x00032440
        /*1458*/ 	.short	0x010a
        /*145a*/ 	.byte	0x3f
	.zero		1


	//   ....[92]....
        /*145c*/ 	.word	0x0001c3b0
        /*1460*/ 	.word	0x00000003
        /*1464*/ 	.word	0x00032460
        /*1468*/ 	.short	0x010a
        /*146a*/ 	.byte	0x3f
	.zero		1


	//   ....[93]....
        /*146c*/ 	.word	0x0001c400
        /*1470*/ 	.word	0x00000003
        /*1474*/ 	.word	0x00032440
        /*1478*/ 	.short	0x010a
        /*147a*/ 	.byte	0x3f
	.zero		1


	//   ....[94]....
        /*147c*/ 	.word	0x0001c450
        /*1480*/ 	.word	0x00000003
        /*1484*/ 	.word	0x00032460
        /*1488*/ 	.short	0x010a
        /*148a*/ 	.byte	0x3f
	.zero		1


	//   ....[95]....
        /*148c*/ 	.word	0x0001ceb0
        /*1490*/ 	.word	0x00000000
        /*1494*/ 	.word	0x00032420
        /*1498*/ 	.short	0x010a
        /*149a*/ 	.byte	0x3f
	.zero		1


	//   ....[96]....
        /*149c*/ 	.word	0x0001d050
        /*14a0*/ 	.word	0x00000006
        /*14a4*/ 	.word	0x00000000
        /*14a8*/ 	.short	0x010a
        /*14aa*/ 	.byte	0x3f
	.zero		1


	//   ....[97]....
        /*14ac*/ 	.word	0x0001d0a0
        /*14b0*/ 	.word	0x00000007
        /*14b4*/ 	.word	0x00000000
        /*14b8*/ 	.short	0x010a
        /*14ba*/ 	.byte	0x3f
	.zero		1


	//   ....[98]....
        /*14bc*/ 	.word	0x0001d0f0
        /*14c0*/ 	.word	0x00000004
        /*14c4*/ 	.word	0x00000000
        /*14c8*/ 	.short	0x010a
        /*14ca*/ 	.byte	0x3f
	.zero		1


	//----- nvinfo : EIATTR_NUM_MBARRIERS
	.align		4
.L_299:
        /*14cc*/ 	.byte	0x03, 0x38
        /*14ce*/ 	.short	0x0017


	//----- nvinfo : EIATTR_EXIT_INSTR_OFFSETS
	.align		4
        /*14d0*/ 	.byte	0x04, 0x1c
        /*14d2*/ 	.short	(.L_301 - .L_300)


	//   ....[0]....
.L_300:
        /*14d4*/ 	.word	0x000198a0


	//----- nvinfo : EIATTR_MAX_THREADS
	.align		4
.L_301:
        /*14d8*/ 	.byte	0x04, 0x05
        /*14da*/ 	.short	(.L_303 - .L_302)
.L_302:
        /*14dc*/ 	.word	0x00000180
        /*14e0*/ 	.word	0x00000001
        /*14e4*/ 	.word	0x00000001


	//----- nvinfo : EIATTR_CRS_STACK_SIZE
	.align		4
.L_303:
        /*14e8*/ 	.byte	0x04, 0x1e
        /*14ea*/ 	.short	(.L_305 - .L_304)
.L_304:
        /*14ec*/ 	.word	0x00000000


	//----- nvinfo : EIATTR_CBANK_PARAM_SIZE
	.align		4
.L_305:
        /*14f0*/ 	.byte	0x03, 0x19
        /*14f2*/ 	.short	0x0bf0


	//----- nvinfo : EIATTR_PARAM_CBANK
	.align		4
        /*14f4*/ 	.byte	0x04, 0x0a
        /*14f6*/ 	.short	(.L_307 - .L_306)
	.align		4
.L_306:
        /*14f8*/ 	.word	index@(.nv.constant0._ZN7cutlass13device_kernelIN5flash11enable_sm90INS1_16FlashAttnFwdSm90INS1_25CollectiveMainloopFwdSm90ILi2EN4cute5tupleIJNS5_1CILi1EEES8_S8_EEENS6_IJNS7_ILi128EEENS7_ILi96EEENS7_ILi64EEEEEELi256ENS_6half_tEfNS_4arch4Sm90ELb0ELb0ELb1ELb1ELb0ELb1ELb1ELb1ELb0ELb1ELb0ELb0EEENS1_21CollectiveEpilogueFwdINS6_IJSA_NS7_ILi256EEESB_EEES9_SE_SG_Li256ELb1ELb1ELb0ELb0EEENS1_36VarlenDynamicPersistentTileSchedulerILi128ELi96ELi256ELi128ELb0ELb1ELb1ELb0ELb1ELb1EEEEEEEEEvNT_6ParamsE)
        /*14fc*/ 	.short	0x0210
        /*14fe*/ 	.short	0x0bf0


	//----- nvinfo : EIATTR_SW_WAR
	.align		4
.L_307:
        /*1500*/ 	.byte	0x04, 0x36
        /*1502*/ 	.short	(.L_309 - .L_308)
.L_308:
        /*1504*/ 	.word	0x00000008
.L_309:


//--------------------- .nv.info._ZN7cutlass13device_kernelIN5flash11enable_sm90INS1_16FlashAttnFwdSm90INS1_25CollectiveMainloopFwdSm90ILi2EN4cute5tupleIJNS5_1CILi1EEES8_S8_EEENS6_IJNS7_ILi128EEENS7_ILi96EEENS7_ILi64EEEEEELi256ENS_6half_tEfNS_4arch4Sm90ELb0ELb1ELb1ELb0ELb0ELb0ELb0ELb1ELb0ELb1ELb0ELb0EEENS1_21CollectiveEpilogueFwdINS6_IJSA_NS7_ILi256EEESB_EEES9_SE_SG_Li256ELb0ELb1ELb0ELb0EEENS1_30DynamicPersistentTileSchedulerILi256ELi128ELb0ELb1ELb1EEEEEEEEEvNT_6ParamsE --------------------------
	.section	.nv.info._ZN7cutlass13device_kernelIN5flash11enable_sm90INS1_16FlashAttnFwdSm90INS1_25CollectiveMainloopFwdSm90ILi2EN4cute5tupleIJNS5_1CILi1EEES8_S8_EEENS6_IJNS7_ILi128EEENS7_ILi96EEENS7_ILi64EEEEEELi256ENS_6half_tEfNS_4arch4Sm90ELb0ELb1ELb1ELb0ELb0ELb0ELb0ELb1ELb0ELb1ELb0ELb0EEENS1_21CollectiveEpilogueFwdINS6_IJSA_NS7_ILi256EEESB_EEES9_SE_SG_Li256ELb0ELb1ELb0ELb0EEENS1_30DynamicPersistentTileSchedulerILi256ELi128ELb0ELb1ELb1EEEEEEEEEvNT_6ParamsE,"",@"SHT_CUDA_INFO"
	.sectionflags	@""
	.align	4


	//----- nvinfo : EIATTR_CUDA_API_VERSION
	.align		4
        /*0000*/ 	.byte	0x04, 0x37
        /*0002*/ 	.short	(.L_311 - .L_310)
.L_310:
        /*0004*/ 	.word	0x00000082


	//----- nvinfo : EIATTR_KPARAM_INFO
	.align		4
.L_311:
        /*0008*/ 	.byte	0x04, 0x17
        /*000a*/ 	.short	(.L_313 - .L_312)
.L_312:
        /*000c*/ 	.word	0x00000000
        /*0010*/ 	.short	0x0000
        /*0012*/ 	.short	0x0070
        /*0014*/ 	.byte	0x00, 0xf0, 0x01, 0x2a


	//----- nvinfo : EIATTR_SPARSE_MMA_MASK
	.align		4
.L_313:
        /*0018*/ 	.byte	0x03, 0x50
        /*001a*/ 	.short	0x0000


	//----- nvinfo : EIATTR_MAXREG_COUNT
	.align		4
        /*001c*/ 	.byte	0x03, 0x1b
        /*001e*/ 	.short	0x00a8


	//----- nvinfo : EIATTR_NUM_BARRIERS
	.align		4
        /*0020*/ 	.byte	0x02, 0x4c
        /*0022*/ 	.byte	0x10
	.zero		1


	//----- nvinfo : EIATTR_EXTERNS
	.align		4
        /*0024*/ 	.byte	0x04, 0x0f
        /*0026*/ 	.short	(.L_315 - .L_314)


	//   ....[0]....
	.align		4
.L_314:
        /*0028*/ 	.word	index@(__assertfail)


	//----- nvinfo : EIATTR_ANNOTATIONS
	.align		4
.L_315:
        /*002c*/ 	.byte	0x04, 0x55
        /*002e*/ 	.short	(.L_317 - .L_316)


	//   ....[0]....
.L_316:
        /* <DEDUP_REMOVED lines=20> */


	//----- nvinfo : EIATTR_MERCURY_ISA_VERSION
	.align		4
.L_317:
        /*0160*/ 	.byte	0x03, 0x5f
        /*0162*/ 	.short	0x0101


	//----- nvinfo : EIATTR_INT_WARP_WIDE_INSTR_OFFSETS
	.align		4
        /*0164*/ 	.byte	0x04, 0x31
        /*0166*/ 	.short	(.L_319 - .L_318)


	//   ....[0]....
.L_318:
        /*0168*/ 	.word	0x00000130


	//   ....[1]....
        /*016c*/ 	.word	0x00000170


	//   ....[2]....
        /*0170*/ 	.word	0x000001e0


	//   ....[3]....
        /*0174*/ 	.word	0x00011db0


	//   ....[4]....
        /*0178*/ 	.word	0x00011e40


	//   ....[5]....
        /*017c*/ 	.word	0x00015760


	//   ....[6]....
        /*0180*/ 	.word	0x000157f0


	//----- nvinfo : EIATTR_COOP_GROUP_MASK_REGIDS
	.align		4
.L_319:
        /*0184*/ 	.byte	0x04, 0x29
        /*0186*/ 	.short	(.L_321 - .L_320)


	//   ....[0]....
.L_320:
        /*0188*/ 	.word	0xffffffff


	//   ....[1]....
        /*018c*/ 	.word	0xffffffff


	//   ....[2]....
        /*0190*/ 	.word	0xffffffff


	//   ....[3]....
        /*0194*/ 	.word	0xffffffff


	//   ....[4]....
        /*0198*/ 	.word	0xffffffff


	//   ....[5]....
        /*019c*/ 	.word	0xffffffff


	//   ....[6]....
        /*01a0*/ 	.word	0xffffffff


	//   ....[7]....
        /*01a4*/ 	.word	0xffffffff


	//   ....[8]....
        /*01a8*/ 	.word	0xffffffff


	//   ....[9]....
        /*01ac*/ 	.word	0xffffffff


	//   ....[10]....
        /*01b0*/ 	.word	0xffffffff


	//   ....[11]....
        /*01b4*/ 	.word	0xffffffff


	//   ....[12]....
        /*01b8*/ 	.word	0xffffffff


	//   ....[13]....
        /*01bc*/ 	.word	0xffffffff


	//   ....[14]....
        /*01c0*/ 	.word	0xffffffff


	//   ....[15]....
        /*01c4*/ 	.word	0xffffffff


	//   ....[16]....
        /*01c8*/ 	.word	0xffffffff


	//   ....[17]....
        /*01cc*/ 	.word	0xffffffff


	//   ....[18]....
        /*01d0*/ 	.word	0xffffffff


	//   ....[19]....
        /*01d4*/ 	.word	0xffffffff


	//   ....[20]....
        /*01d8*/ 	.word	0xffffffff


	//   ....[21]....
        /*01dc*/ 	.word	0xffffffff


	//   ....[22]....
        /*01e0*/ 	.word	0xffffffff


	//   ....[23]....
        /*01e4*/ 	.word	0xffffffff


	//   ....[24]....
        /*01e8*/ 	.word	0xffffffff


	//   ....[25]....
        /*01ec*/ 	.word	0xffffffff


	//   ....[26]....
        /*01f0*/ 	.word	0xffffffff


	//   ....[27]....
        /*01f4*/ 	.word	0xffffffff


	//   ....[28]....
        /*01f8*/ 	.word	0xffffffff


	//   ....[29]....
        /*01fc*/ 	.word	0xffffffff


	//   ....[30]....
        /*0200*/ 	.word	0xffffffff


	//   ....[31]....
        /*0204*/ 	.word	0xffffffff


	//   ....[32]....
        /*0208*/ 	.word	0xffffffff


	//   ....[33]....
        /*020c*/ 	.word	0xffffffff


	//   ....[34]....
        /*0210*/ 	.word	0xffffffff


	//   ....[35]....
        /*0214*/ 	.word	0xffffffff


	//   ....[36]....
        /*0218*/ 	.word	0xffffffff


	//   ....[37]....
        /*021c*/ 	.word	0xffffffff


	//   ....[38]....
        /*0220*/ 	.word	0xffffffff


	//   ....[39]....
        /*0224*/ 	.word	0xffffffff


	//   ....[40]....
        /*0228*/ 	.word	0xffffffff


	//   ....[41]....
        /*022c*/ 	.word	0xffffffff


	//   ....[42]....
        /*0230*/ 	.word	0xffffffff


	//   ....[43]....
        /*0234*/ 	.word	0xffffffff


	//   ....[44]....
        /*0238*/ 	.word	0xffffffff


	//   ....[45]....
        /*023c*/ 	.word	0xffffffff


	//   ....[46]....
        /*0240*/ 	.word	0xffffffff


	//   ....[47]....
        /*0244*/ 	.word	0xffffffff


	//   ....[48]....
        /*0248*/ 	.word	0xffffffff


	//   ....[49]....
        /*024c*/ 	.word	0xffffffff


	//   ....[50]....
        /*0250*/ 	.word	0xffffffff


	//   ....[51]....
        /*0254*/ 	.word	0xffffffff


	//   ....[52]....
        /*0258*/ 	.word	0xffffffff


	//   ....[53]....
        /*025c*/ 	.word	0xffffffff


	//   ....[54]....
        /*0260*/ 	.word	0xffffffff


	//   ....[55]....
        /*0264*/ 	.word	0xffffffff


	//   ....[56]....
        /*0268*/ 	.word	0xffffffff


	//   ....[57]....
        /*026c*/ 	.word	0xffffffff


	//   ....[58]....
        /*0270*/ 	.word	0xffffffff


	//   ....[59]....
        /*0274*/ 	.word	0xffffffff


	//   ....[60]....
        /*0278*/ 	.word	0xffffffff


	//   ....[61]....
        /*027c*/ 	.word	0xffffffff


	//   ....[62]....
        /*0280*/ 	.word	0xffffffff


	//   ....[63]....
        /*0284*/ 	.word	0xffffffff


	//   ....[64]....
        /*0288*/ 	.word	0xffffffff


	//   ....[65]....
        /*028c*/ 	.word	0xffffffff


	//   ....[66]....
        /*0290*/ 	.word	0xffffffff


	//   ....[67]....
        /*0294*/ 	.word	0xffffffff


	//   ....[68]....
        /*0298*/ 	.word	0xffffffff


	//   ....[69]....
        /*029c*/ 	.word	0xffffffff


	//   ....[70]....
        /*02a0*/ 	.word	0xffffffff


	//   ....[71]....
        /*02a4*/ 	.word	0xffffffff


	//   ....[72]....
        /*02a8*/ 	.word	0xffffffff


	//   ....[73]....
        /*02ac*/ 	.word	0xffffffff


	//   ....[74]....
        /*02b0*/ 	.word	0x0500000f


	//   ....[75]....
        /*02b4*/ 	.word	0x0500000f


	//   ....[76]....
        /*02b8*/ 	.word	0x0500000f


	//   ....[77]....
        /*02bc*/ 	.word	0x0500000f


	//   ....[78]....
        /*02c0*/ 	.word	0x0500000f


	//   ....[79]....
        /*02c4*/ 	.word	0x0500000f


	//   ....[80]....
        /*02c8*/ 	.word	0x0500000f


	//   ....[81]....
        /*02cc*/ 	.word	0x0500000f


	//   ....[82]....
        /*02d0*/ 	.word	0x0500000f


	//   ....[83]....
        /*02d4*/ 	.word	0x0500000f


	//   ....[84]....
        /*02d8*/ 	.word	0x0500000f


	//   ....[85]....
        /*02dc*/ 	.word	0x0500000f


	//   ....[86]....
        /*02e0*/ 	.word	0x0500000f


	//   ....[87]....
        /*02e4*/ 	.word	0x0500000f


	//   ....[88]....
        /*02e8*/ 	.word	0x0500000f


	//   ....[89]....
        /*02ec*/ 	.word	0x0500000f


	//   ....[90]....
        /*02f0*/ 	.word	0x0500000f


	//   ....[91]....
        /*02f4*/ 	.word	0x0500000f


	//   ....[92]....
        /*02f8*/ 	.word	0x0500000f


	//----- nvinfo : EIATTR_COOP_GROUP_INSTR_OFFSETS
	.align		4
.L_321:
        /*02fc*/ 	.byte	0x04, 0x28
        /*02fe*/ 	.short	(.L_323 - .L_322)


	//   ....[0]....
.L_322:
        /*0300*/ 	.word	0x00000070


	//   ....[1]....
        /*0304*/ 	.word	0x00000140


	//   ....[2]....
        /*0308*/ 	.word	0x00000190


	//   ....[3]....
        /*030c*/ 	.word	0x000003c0


	//   ....[4]....
        /*0310*/ 	.word	0x00000520


	//   ....[5]....
        /*0314*/ 	.word	0x00000640


	//   ....[6]....
        /*0318*/ 	.word	0x000007a0


	//   ....[7]....
        /*031c*/ 	.word	0x00001a10


	//   ....[8]....
        /*0320*/ 	.word	0x000021c0


	//   ....[9]....
        /*0324*/ 	.word	0x00003100


	//   ....[10]....
        /*0328*/ 	.word	0x00003760


	//   ....[11]....
        /*032c*/ 	.word	0x00003870


	//   ....[12]....
        /*0330*/ 	.word	0x00003d90


	//   ....[13]....
        /*0334*/ 	.word	0x00003e20


	//   ....[14]....
        /*0338*/ 	.word	0x000051b0


	//   ....[15]....
        /*033c*/ 	.word	0x00005840


	//   ....[16]....
        /*0340*/ 	.word	0x00006610


	//   ....[17]....
        /*0344*/ 	.word	0x00006730


	//   ....[18]....
        /*0348*/ 	.word	0x00006fe0


	//   ....[19]....
        /*034c*/ 	.word	0x000071b0


	//   ....[20]....
        /*0350*/ 	.word	0x00008e60


	//   ....[21]....
        /*0354*/ 	.word	0x00008f10


	//   ....[22]....
        /*0358*/ 	.word	0x00009340


	//   ....[23]....
        /*035c*/ 	.word	0x00009490


	//   ....[24]....
        /*0360*/ 	.word	0x0000ad90


	//   ....[25]....
        /*0364*/ 	.word	0x0000b4d0


	//   ....[26]....
        /*0368*/ 	.word	0x0000c2a0


	//   ....[27]....
        /*036c*/ 	.word	0x0000c3c0


	//   ....[28]....
        /*0370*/ 	.word	0x0000cb60


	//   ....[29]....
        /*0374*/ 	.word	0x0000cd30


	//   ....[30]....
        /*0378*/ 	.word	0x0000df00


	//   ....[31]....
        /*037c*/ 	.word	0x0000df80


	//   ....[32]....
        /*0380*/ 	.word	0x0000dff0


	//   ....[33]....
        /*0384*/ 	.word	0x0000e040


	//   ....[34]....
        /*0388*/ 	.word	0x0000fac0


	//   ....[35]....
        /*038c*/ 	.word	0x0000fb40


	//   ....[36]....
        /*0390*/ 	.word	0x0000fb80


	//   ....[37]....
        /*0394*/ 	.word	0x0000fbb0


	//   ....[38]....
        /*0398*/ 	.word	0x00010130


	//   ....[39]....
        /*039c*/ 	.word	0x00010160


	//   ....[40]....
        /*03a0*/ 	.word	0x000102b0


	//   ....[41]....
        /*03a4*/ 	.word	0x000102d0


	//   ....[42]....
        /*03a8*/ 	.word	0x00010410


	//   ....[43]....
        /*03ac*/ 	.word	0x00010430


	//   ....[44]....
        /*03b0*/ 	.word	0x00010580


	//   ....[45]....
        /*03b4*/ 	.word	0x000105a0


	//   ....[46]....
        /*03b8*/ 	.word	0x00010cc0


	//   ....[47]....
        /*03bc*/ 	.word	0x00010ce0


	//   ....[48]....
        /*03c0*/ 	.word	0x00010e20


	//   ....[49]....
        /*03c4*/ 	.word	0x00010e40


	//   ....[50]....
        /*03c8*/ 	.word	0x00010f80


	//   ....[51]....
        /*03cc*/ 	.word	0x00010fa0


	//   ....[52]....
        /*03d0*/ 	.word	0x000110f0


	//   ....[53]....
        /*03d4*/ 	.word	0x00011110


	//   ....[54]....
        /*03d8*/ 	.word	0x00011310


	//   ....[55]....
        /*03dc*/ 	.word	0x000123b0


	//   ....[56]....
        /*03e0*/ 	.word	0x00012cf0


	//   ....[57]....
        /*03e4*/ 	.word	0x00012d00


	//   ....[58]....
        /*03e8*/ 	.word	0x00012d10


	//   ....[59]....
        /*03ec*/ 	.word	0x00012d50


	//   ....[60]....
        /*03f0*/ 	.word	0x00012db0


	//   ....[61]....
        /*03f4*/ 	.word	0x00012e50


	//   ....[62]....
        /*03f8*/ 	.word	0x00012e60


	//   ....[63]....
        /*03fc*/ 	.word	0x00012ed0


	//   ....[64]....
        /*0400*/ 	.word	0x00012ee0


	//   ....[65]....
        /*0404*/ 	.word	0x00012f50


	//   ....[66]....
        /*0408*/ 	.word	0x00012f60


	//   ....[67]....
        /*040c*/ 	.word	0x00012fd0


	//   ....[68]....
        /*0410*/ 	.word	0x00012fe0


	//   ....[69]....
        /*0414*/ 	.word	0x00013050


	//   ....[70]....
        /*0418*/ 	.word	0x00013060


	//   ....[71]....
        /*041c*/ 	.word	0x00013070


	//   ....[72]....
        /*0420*/ 	.word	0x00015940


	//   ....[73]....
        /*0424*/ 	.word	0x00015b30


	//   ....[74]....
        /*0428*/ 	.word	0x00016130


	//   ....[75]....
        /*042c*/ 	.word	0x000162b0


	//   ....[76]....
        /*0430*/ 	.word	0x00016310


	//   ....[77]....
        /*0434*/ 	.word	0x000163a0


	//   ....[78]....
        /*0438*/ 	.word	0x00016490


	//   ....[79]....
        /*043c*/ 	.word	0x00016510


	//   ....[80]....
        /*0440*/ 	.word	0x000165f0


	//   ....[81]....
        /*0444*/ 	.word	0x00016670


	//   ....[82]....
        /*0448*/ 	.word	0x00016750


	//   ....[83]....
        /*044c*/ 	.word	0x000167b0


	//   ....[84]....
        /*0450*/ 	.word	0x00016890


	//   ....[85]....
        /*0454*/ 	.word	0x000168f0


	//   ....[86]....
        /*0458*/ 	.word	0x000169d0


	//   ....[87]....
        /*045c*/ 	.word	0x00016a30


	//   ....[88]....
        /*0460*/ 	.word	0x00016b00


	//   ....[89]....
        /*0464*/ 	.word	0x00016b60


	//   ....[90]....
        /*0468*/ 	.word	0x00016c20


	//   ....[91]....
        /*046c*/ 	.word	0x00016f30


	//   ....[92]....
        /*0470*/ 	.word	0x00017050


	//----- nvinfo : EIATTR_REG_RECONFIG
	.align		4
.L_323:
        /*0474*/ 	.byte	0x01, 0x54
	.zero		2


	//----- nvinfo : EIATTR_SYSCALL_OFFSETS
	.align		4
        /*0478*/ 	.byte	0x04, 0x46
        /*047a*/ 	.short	(.L_325 - .L_324)


	//   ....[0]....
.L_324:
        /*047c*/ 	.word	0x00001bf0


	//   ....[1]....
        /*0480*/ 	.word	0x00011fb0


	//   ....[2]....
        /*0484*/ 	.word	0x00012100


	//   ....[3]....
        /*0488*/ 	.word	0x000121f0


	//   ....[4]....
        /*048c*/ 	.word	0x00012930


	//----- nvinfo : EIATTR_MBARRIER_INSTR_OFFSETS
	.align		4
.L_325:
        /*0490*/ 	.byte	0x04, 0x39
        /*0492*/ 	.short	(.L_327 - .L_326)


	//   ....[0]....
.L_326:
        /*0494*/ 	.word	0x00000270
        /*0498*/ 	.word	0x000000ff
        /*049c*/ 	.word	0x00022800
        /*04a0*/ 	.short	0x0100
        /*04a2*/ 	.byte	0x08
	.zero		1


	//   ....[1]....
        /*04a4*/ 	.word	0x00000280
        /*04a8*/ 	.word	0x000000ff
        /*04ac*/ 	.word	0x00022820
        /*04b0*/ 	.short	0x0100
        /*04b2*/ 	.byte	0x08
	.zero		1


	//   ....[2]....
        /*04b4*/ 	.word	0x00000370
        /*04b8*/ 	.word	0x000000ff
        /*04bc*/ 	.word	0x00022830
        /*04c0*/ 	.short	0x0100
        /*04c2*/ 	.byte	0x08
	.zero		1


	//   ....[3]....
        /*04c4*/ 	.word	0x00000380
        /*04c8*/ 	.word	0x000000ff
        /*04cc*/ 	.word	0x00022840
        /*04d0*/ 	.short	0x0100
        /*04d2*/ 	.byte	0x08
	.zero		1


	//   ....[4]....
        /*04d4*/ 	.word	0x00000390
        /*04d8*/ 	.word	0x000000ff
        /*04dc*/ 	.word	0x00022838
        /*04e0*/ 	.short	0x0100
        /*04e2*/ 	.byte	0x08
	.zero		1


	//   ....[5]....
        /*04e4*/ 	.word	0x000003a0
        /*04e8*/ 	.word	0x000000ff
        /*04ec*/ 	.word	0x00022848
        /*04f0*/ 	.short	0x0100
        /*04f2*/ 	.byte	0x08
	.zero		1


	//   ....[6]....
        /*04f4*/ 	.word	0x000004d0
        /*04f8*/ 	.word	0x000000ff
        /*04fc*/ 	.word	0x00022850
        /*0500*/ 	.short	0x0100
        /*0502*/ 	.byte	0x08
	.zero		1


	//   ....[7]....
        /*0504*/ 	.word	0x000004e0
        /*0508*/ 	.word	0x000000ff
        /*050c*/ 	.word	0x00022860
        /*0510*/ 	.short	0x0100
        /*0512*/ 	.byte	0x08
	.zero		1


	//   ....[8]....
        /*0514*/ 	.word	0x000004f0
        /*0518*/ 	.word	0x000000ff
        /*051c*/ 	.word	0x00022858
        /*0520*/ 	.short	0x0100
        /*0522*/ 	.byte	0x08
	.zero		1


	//   ....[9]....
        /*0524*/ 	.word	0x00000500
        /*0528*/ 	.word	0x000000ff
        /*052c*/ 	.word	0x00022868
        /*0530*/ 	.short	0x0100
        /*0532*/ 	.byte	0x08
	.zero		1


	//   ....[10]....
        /*0534*/ 	.word	0x000005f0
        /*0538*/ 	.word	0x000000ff
        /*053c*/ 	.word	0x00022870
        /*0540*/ 	.short	0x0100
        /*0542*/ 	.byte	0x06
	.zero		1


	//   ....[11]....
        /*0544*/ 	.word	0x00000600
        /*0548*/ 	.word	0x000000ff
        /*054c*/ 	.word	0x00022880
        /*0550*/ 	.short	0x0100
        /*0552*/ 	.byte	0x06
	.zero		1


	//   ....[12]....
        /*0554*/ 	.word	0x00000610
        /*0558*/ 	.word	0x000000ff
        /*055c*/ 	.word	0x00022878
        /*0560*/ 	.short	0x0100
        /*0562*/ 	.byte	0x06
	.zero		1


	//   ....[13]....
        /*0564*/ 	.word	0x00000620
        /*0568*/ 	.word	0x000000ff
        /*056c*/ 	.word	0x00022888
        /*0570*/ 	.short	0x0100
        /*0572*/ 	.byte	0x06
	.zero		1


	//   ....[14]....
        /*0574*/ 	.word	0x00000750
        /*0578*/ 	.word	0x000000ff
        /*057c*/ 	.word	0x00022890
        /*0580*/ 	.short	0x0100
        /*0582*/ 	.byte	0x08
	.zero		1


	//   ....[15]....
        /*0584*/ 	.word	0x00000760
        /*0588*/ 	.word	0x000000ff
        /*058c*/ 	.word	0x000228a0
        /*0590*/ 	.short	0x0100
        /*0592*/ 	.byte	0x08
	.zero		1


	//   ....[16]....
        /*0594*/ 	.word	0x00000770
        /*0598*/ 	.word	0x000000ff
        /*059c*/ 	.word	0x00022898
        /*05a0*/ 	.short	0x0100
        /*05a2*/ 	.byte	0x08
	.zero		1


	//   ....[17]....
        /*05a4*/ 	.word	0x00000780
        /*05a8*/ 	.word	0x000000ff
        /*05ac*/ 	.word	0x000228a8
        /*05b0*/ 	.short	0x0100
        /*05b2*/ 	.byte	0x08
	.zero		1


	//   ....[18]....
        /*05b4*/ 	.word	0x000008b0
        /*05b8*/ 	.word	0x000000ff
        /*05bc*/ 	.word	0x000228b0
        /*05c0*/ 	.short	0x0100
        /*05c2*/ 	.byte	0x08
	.zero		1


	//   ....[19]....
        /*05c4*/ 	.word	0x000008c0
        /*05c8*/ 	.word	0x000000ff
        /*05cc*/ 	.word	0x000228c0
        /*05d0*/ 	.short	0x0100
        /*05d2*/ 	.byte	0x08
	.zero		1


	//   ....[20]....
        /*05d4*/ 	.word	0x000008d0
        /*05d8*/ 	.word	0x000000ff
        /*05dc*/ 	.word	0x000228b8
        /*05e0*/ 	.short	0x0100
        /*05e2*/ 	.byte	0x08
	.zero		1


	//   ....[21]....
        /*05e4*/ 	.word	0x000008e0
        /*05e8*/ 	.word	0x000000ff
        /*05ec*/ 	.word	0x000228c8
        /*05f0*/ 	.short	0x0100
        /*05f2*/ 	.byte	0x08
	.zero		1


	//   ....[22]....
        /*05f4*/ 	.word	0x00001ca0
        /*05f8*/ 	.word	0x00000003
        /*05fc*/ 	.word	0x00022800
        /*0600*/ 	.short	0x010a
        /*0602*/ 	.byte	0x3f
	.zero		1


	//   ....[23]....
        /*0604*/ 	.word	0x00001d70
        /*0608*/ 	.word	0x000000ff
        /*060c*/ 	.word	0x00022830
        /*0610*/ 	.short	0x010a
        /*0612*/ 	.byte	0x17
	.zero		1


	//   ....[24]....
        /*0614*/ 	.word	0x00001db0
        /*0618*/ 	.word	0x000000ff
        /*061c*/ 	.word	0x00022830
        /*0620*/ 	.short	0x010a
        /*0622*/ 	.byte	0x17
	.zero		1


	//   ....[25]....
        /*0624*/ 	.word	0x00002480
        /*0628*/ 	.word	0x00000002
        /*062c*/ 	.word	0x00000000
        /*0630*/ 	.short	0x0101
        /*0632*/ 	.byte	0x3f
	.zero		1


	//   ....[26]....
        /*0634*/ 	.word	0x000046d0
        /*0638*/ 	.word	0x000000ff
        /*063c*/ 	.word	0x00022850
        /*0640*/ 	.short	0x010a
        /*0642*/ 	.byte	0x17
	.zero		1


	//   ....[27]....
        /*0644*/ 	.word	0x00004710
        /*0648*/ 	.word	0x000000ff
        /*064c*/ 	.word	0x00022850
        /*0650*/ 	.short	0x010a
        /*0652*/ 	.byte	0x17
	.zero		1


	//   ....[28]....
        /*0654*/ 	.word	0x00004aa0
        /*0658*/ 	.word	0x00000003
        /*065c*/ 	.word	0x00000000
        /*0660*/ 	.short	0x0101
        /*0662*/ 	.byte	0x3f
	.zero		1


	//   ....[29]....
        /*0664*/ 	.word	0x00004d80
        /*0668*/ 	.word	0x000000ff
        /*066c*/ 	.word	0x00022830
        /*0670*/ 	.short	0x010a
        /*0672*/ 	.byte	0x1c
	.zero		1


	//   ....[30]....
        /*0674*/ 	.word	0x00004dc0
        /*0678*/ 	.word	0x000000ff
        /*067c*/ 	.word	0x00022830
        /*0680*/ 	.short	0x010a
        /*0682*/ 	.byte	0x1c
	.zero		1


	//   ....[31]....
        /*0684*/ 	.word	0x00005340
        /*0688*/ 	.word	0x0000000a
        /*068c*/ 	.word	0x00000000
        /*0690*/ 	.short	0x0101
        /*0692*/ 	.byte	0x3f
	.zero		1


	//   ....[32]....
        /*0694*/ 	.word	0x00007f00
        /*0698*/ 	.word	0x000000ff
        /*069c*/ 	.word	0x00022850
        /*06a0*/ 	.short	0x010a
        /*06a2*/ 	.byte	0x1c
	.zero		1


	//   ....[33]....
        /*06a4*/ 	.word	0x00007f40
        /*06a8*/ 	.word	0x000000ff
        /*06ac*/ 	.word	0x00022850
        /*06b0*/ 	.short	0x010a
        /*06b2*/ 	.byte	0x1c
	.zero		1


	//   ....[34]....
        /*06b4*/ 	.word	0x00008240
        /*06b8*/ 	.word	0x000000b1
        /*06bc*/ 	.word	0x00000000
        /*06c0*/ 	.short	0x0101
        /*06c2*/ 	.byte	0x3f
	.zero		1


	//   ....[35]....
        /*06c4*/ 	.word	0x00008670
        /*06c8*/ 	.word	0x000000ff
        /*06cc*/ 	.word	0x00022830
        /*06d0*/ 	.short	0x010a
        /*06d2*/ 	.byte	0x1a
	.zero		1


	//   ....[36]....
        /*06d4*/ 	.word	0x000086b0
        /*06d8*/ 	.word	0x000000ff
        /*06dc*/ 	.word	0x00022830
        /*06e0*/ 	.short	0x010a
        /*06e2*/ 	.byte	0x1a
	.zero		1


	//   ....[37]....
        /*06e4*/ 	.word	0x00009770
        /*06e8*/ 	.word	0x00000099
        /*06ec*/ 	.word	0x00000000
        /*06f0*/ 	.short	0x0101
        /*06f2*/ 	.byte	0x3f
	.zero		1


	//   ....[38]....
        /*06f4*/ 	.word	0x0000a550
        /*06f8*/ 	.word	0x000000ff
        /*06fc*/ 	.word	0x00022850
        /*0700*/ 	.short	0x010a
        /*0702*/ 	.byte	0x1a
	.zero		1


	//   ....[39]....
        /*0704*/ 	.word	0x0000a590
        /*0708*/ 	.word	0x000000ff
        /*070c*/ 	.word	0x00022850
        /*0710*/ 	.short	0x010a
        /*0712*/ 	.byte	0x1a
	.zero		1


	//   ....[40]....
        /*0714*/ 	.word	0x0000a880
        /*0718*/ 	.word	0x000000b2
        /*071c*/ 	.word	0x00000000
        /*0720*/ 	.short	0x0101
        /*0722*/ 	.byte	0x3f
	.zero		1


	//   ....[41]....
        /*0724*/ 	.word	0x0000aa10
        /*0728*/ 	.word	0x000000ff
        /*072c*/ 	.word	0x00022830
        /*0730*/ 	.short	0x010a
        /*0732*/ 	.byte	0x1c
	.zero		1


	//   ....[42]....
        /*0734*/ 	.word	0x0000aa50
        /*0738*/ 	.word	0x000000ff
        /*073c*/ 	.word	0x00022830
        /*0740*/ 	.short	0x010a
        /*0742*/ 	.byte	0x1c
	.zero		1


	//   ....[43]....
        /*0744*/ 	.word	0x0000b030
        /*0748*/ 	.word	0x00000004
        /*074c*/ 	.word	0x00000000
        /*0750*/ 	.short	0x0101
        /*0752*/ 	.byte	0x3f
	.zero		1


	//   ....[44]....
        /*0754*/ 	.word	0x0000db90
        /*0758*/ 	.word	0x000000ff
        /*075c*/ 	.word	0x00022850
        /*0760*/ 	.short	0x010a
        /*0762*/ 	.byte	0x1c
	.zero		1


	//   ....[45]....
        /*0764*/ 	.word	0x0000dbd0
        /*0768*/ 	.word	0x000000ff
        /*076c*/ 	.word	0x00022850
        /*0770*/ 	.short	0x010a
        /*0772*/ 	.byte	0x1c
	.zero		1


	//   ....[46]....
        /*0774*/ 	.word	0x0000dec0
        /*0778*/ 	.word	0x000000b5
        /*077c*/ 	.word	0x00000000
        /*0780*/ 	.short	0x0101
        /*0782*/ 	.byte	0x3f
	.zero		1


	//   ....[47]....
        /*0784*/ 	.word	0x00010170
        /*0788*/ 	.word	0x000000cc
        /*078c*/ 	.word	0x00000000
        /*0790*/ 	.short	0x0101
        /*0792*/ 	.byte	0x3f
	.zero		1


	//   ....[48]....
        /*0794*/ 	.word	0x00012610
        /*0798*/ 	.word	0x00000003
        /*079c*/ 	.word	0x00022840
        /*07a0*/ 	.short	0x010a
        /*07a2*/ 	.byte	0x3f
	.zero		1


	//   ....[49]....
        /*07a4*/ 	.word	0x00013180
        /*07a8*/ 	.word	0x00000012
        /*07ac*/ 	.word	0x00022800
        /*07b0*/ 	.short	0x0107
        /*07b2*/ 	.byte	0x3f
	.zero		1


	//   ....[50]....
        /*07b4*/ 	.word	0x00013270
        /*07b8*/ 	.word	0x00000012
        /*07bc*/ 	.word	0x00022800
        /*07c0*/ 	.short	0x0101
        /*07c2*/ 	.byte	0x3f
	.zero		1


	//   ....[51]....
        /*07c4*/ 	.word	0x00013290
        /*07c8*/ 	.word	0x00000012
        /*07cc*/ 	.word	0x00022820
        /*07d0*/ 	.short	0x010a
        /*07d2*/ 	.byte	0x3f
	.zero		1


	//   ....[52]....
        /*07d4*/ 	.word	0x00013360
        /*07d8*/ 	.word	0x00000000
        /*07dc*/ 	.word	0x00022860
        /*07e0*/ 	.short	0x010a
        /*07e2*/ 	.byte	0x3f
	.zero		1


	//   ....[53]....
        /*07e4*/ 	.word	0x00013b80
        /*07e8*/ 	.word	0x00000004
        /*07ec*/ 	.word	0x00022840
        /*07f0*/ 	.short	0x010a
        /*07f2*/ 	.byte	0x3f
	.zero		1


	//   ....[54]....
        /*07f4*/ 	.word	0x00013da0
        /*07f8*/ 	.word	0x00000004
        /*07fc*/ 	.word	0x00022860
        /*0800*/ 	.short	0x010a
        /*0802*/ 	.byte	0x3f
	.zero		1


	//   ....[55]....
        /*0804*/ 	.word	0x00014590
        /*0808*/ 	.word	0x00000004
        /*080c*/ 	.word	0x00022840
        /*0810*/ 	.short	0x010a
        /*0812*/ 	.byte	0x3f
	.zero		1


	//   ....[56]....
        /*0814*/ 	.word	0x000147b0
        /*0818*/ 	.word	0x00000004
        /*081c*/ 	.word	0x00022860
        /*0820*/ 	.short	0x010a
        /*0822*/ 	.byte	0x3f
	.zero		1


	//   ....[57]....
        /*0824*/ 	.word	0x00014f30
        /*0828*/ 	.word	0x00000004
        /*082c*/ 	.word	0x00022840
        /*0830*/ 	.short	0x010a
        /*0832*/ 	.byte	0x3f
	.zero		1


	//   ....[58]....
        /*0834*/ 	.word	0x00015150
        /*0838*/ 	.word	0x00000004
        /*083c*/ 	.word	0x00022860
        /*0840*/ 	.short	0x010a
        /*0842*/ 	.byte	0x3f
	.zero		1


	//   ....[59]....
        /*0844*/ 	.word	0x00015ab0
        /*0848*/ 	.word	0x00000000
        /*084c*/ 	.word	0x00022820
        /*0850*/ 	.short	0x010a
        /*0852*/ 	.byte	0x3f
	.zero		1


	//   ....[60]....
        /*0854*/ 	.word	0x00015ca0
        /*0858*/ 	.word	0x00000006
        /*085c*/ 	.word	0x00000000
        /*0860*/ 	.short	0x010a
        /*0862*/ 	.byte	0x3f
	.zero		1


	//   ....[61]....
        /*0864*/ 	.word	0x00015cd0
        /*0868*/ 	.word	0x00000007
        /*086c*/ 	.word	0x00000000
        /*0870*/ 	.short	0x010a
        /*0872*/ 	.byte	0x3f
	.zero		1


	//   ....[62]....
        /*0874*/ 	.word	0x00015d30
        /*0878*/ 	.word	0x00000004
        /*087c*/ 	.word	0x00000000
        /*0880*/ 	.short	0x010a
        /*0882*/ 	.byte	0x3f
	.zero		1


	//   ....[63]....
        /*0884*/ 	.word	0x00015d60
        /*0888*/ 	.word	0x00000003
        /*088c*/ 	.word	0x00000000
        /*0890*/ 	.short	0x010a
        /*0892*/ 	.byte	0x3f
	.zero		1


	//   ....[64]....
        /*0894*/ 	.word	0x00015dc0
        /*0898*/ 	.word	0x00000003
        /*089c*/ 	.word	0x00022800
        /*08a0*/ 	.short	0x010a
        /*08a2*/ 	.byte	0x3f
	.zero		1


	//   ....[65]....
        /*08a4*/ 	.word	0x00015e20
        /*08a8*/ 	.word	0x00000005
        /*08ac*/ 	.word	0x00022830
        /*08b0*/ 	.short	0x010a
        /*08b2*/ 	.byte	0x3f
	.zero		1


	//   ....[66]....
        /*08b4*/ 	.word	0x00015e80
        /*08b8*/ 	.word	0x0000000b
        /*08bc*/ 	.word	0x00022850
        /*08c0*/ 	.short	0x010a
        /*08c2*/ 	.byte	0x3f
	.zero		1


	//   ....[67]....
        /*08c4*/ 	.word	0x00015ee0
        /*08c8*/ 	.word	0x00000007
        /*08cc*/ 	.word	0x00022830
        /*08d0*/ 	.short	0x010a
        /*08d2*/ 	.byte	0x3f
	.zero		1


	//   ....[68]....
        /*08d4*/ 	.word	0x00015f30
        /*08d8*/ 	.word	0x000000b1
        /*08dc*/ 	.word	0x00022850
        /*08e0*/ 	.short	0x010a
        /*08e2*/ 	.byte	0x3f
	.zero		1


	//   ....[69]....
        /*08e4*/ 	.word	0x00015f90
        /*08e8*/ 	.word	0x00000004
        /*08ec*/ 	.word	0x00022830
        /*08f0*/ 	.short	0x010a
        /*08f2*/ 	.byte	0x3f
	.zero		1


	//   ....[70]....
        /*08f4*/ 	.word	0x00015fe0
        /*08f8*/ 	.word	0x000000b2
        /*08fc*/ 	.word	0x00022850
        /*0900*/ 	.short	0x010a
        /*0902*/ 	.byte	0x3f
	.zero		1


	//   ....[71]....
        /*0904*/ 	.word	0x00016040
        /*0908*/ 	.word	0x00000005
        /*090c*/ 	.word	0x00022830
        /*0910*/ 	.short	0x010a
        /*0912*/ 	.byte	0x3f
	.zero		1


	//   ....[72]....
        /*0914*/ 	.word	0x00016090
        /*0918*/ 	.word	0x000000b5
        /*091c*/ 	.word	0x00022850
        /*0920*/ 	.short	0x010a
        /*0922*/ 	.byte	0x3f
	.zero		1


	//   ....[73]....
        /*0924*/ 	.word	0x000161e0
        /*0928*/ 	.word	0x00000003
        /*092c*/ 	.word	0x00022840
        /*0930*/ 	.short	0x010a
        /*0932*/ 	.byte	0x3f
	.zero		1


	//   ....[74]....
        /*0934*/ 	.word	0x00016c50
        /*0938*/ 	.word	0x00000012
        /*093c*/ 	.word	0x00022820
        /*0940*/ 	.short	0x010a
        /*0942*/ 	.byte	0x3f
	.zero		1


	//   ....[75]....
        /*0944*/ 	.word	0x00016ca0
        /*0948*/ 	.word	0x00000000
        /*094c*/ 	.word	0x00022860
        /*0950*/ 	.short	0x010a
        /*0952*/ 	.byte	0x3f
	.zero		1


	//   ....[76]....
        /*0954*/ 	.word	0x00016cf0
        /*0958*/ 	.word	0x00000004
        /*095c*/ 	.word	0x00022840
        /*0960*/ 	.short	0x010a
        /*0962*/ 	.byte	0x3f
	.zero		1


	//   ....[77]....
        /*0964*/ 	.word	0x00016d40
        /*0968*/ 	.word	0x00000004
        /*096c*/ 	.word	0x00022860
        /*0970*/ 	.short	0x010a
        /*0972*/ 	.byte	0x3f
	.zero		1


	//   ....[78]....
        /*0974*/ 	.word	0x00016d90
        /*0978*/ 	.word	0x00000004
        /*097c*/ 	.word	0x00022840
        /*0980*/ 	.short	0x010a
        /*0982*/ 	.byte	0x3f
	.zero		1


	//   ....[79]....
        /*0984*/ 	.word	0x00016de0
        /*0988*/ 	.word	0x00000004
        /*098c*/ 	.word	0x00022860
        /*0990*/ 	.short	0x010a
        /*0992*/ 	.byte	0x3f
	.zero		1


	//   ....[80]....
        /*0994*/ 	.word	0x00016e30
        /*0998*/ 	.word	0x00000004
        /*099c*/ 	.word	0x00022840
        /*09a0*/ 	.short	0x010a
        /*09a2*/ 	.byte	0x3f
	.zero		1


	//   ....[81]....
        /*09a4*/ 	.word	0x00016e80
        /*09a8*/ 	.word	0x00000004
        /*09ac*/ 	.word	0x00022860
        /*09b0*/ 	.short	0x010a
        /*09b2*/ 	.byte	0x3f
	.zero		1


	//   ....[82]....
        /*09b4*/ 	.word	0x00016f70
        /*09b8*/ 	.word	0x00000000
        /*09bc*/ 	.word	0x00022820
        /*09c0*/ 	.short	0x010a
        /*09c2*/ 	.byte	0x3f
	.zero		1


	//   ....[83]....
        /*09c4*/ 	.word	0x00017110
        /*09c8*/ 	.word	0x00000006
        /*09cc*/ 	.word	0x00000000
        /*09d0*/ 	.short	0x010a
        /*09d2*/ 	.byte	0x3f
	.zero		1


	//   ....[84]....
        /*09d4*/ 	.word	0x00017160
        /*09d8*/ 	.word	0x00000007
        /*09dc*/ 	.word	0x00000000
        /*09e0*/ 	.short	0x010a
        /*09e2*/ 	.byte	0x3f
	.zero		1


	//   ....[85]....
        /*09e4*/ 	.word	0x000171b0
        /*09e8*/ 	.word	0x00000004
        /*09ec*/ 	.word	0x00000000
        /*09f0*/ 	.short	0x010a
        /*09f2*/ 	.byte	0x3f
	.zero		1


	//----- nvinfo : EIATTR_NUM_MBARRIERS
	.align		4
.L_327:
        /*09f4*/ 	.byte	0x03, 0x38
        /*09f6*/ 	.short	0x0016


	//----- nvinfo : EIATTR_EXIT_INSTR_OFFSETS
	.align		4
        /*09f8*/ 	.byte	0x04, 0x1c
        /*09fa*/ 	.short	(.L_329 - .L_328)


	//   ....[0]....
.L_328:
        /*09fc*/ 	.word	0x00000a40


	//   ....[1]....
        /*0a00*/ 	.word	0x00011290


	//   ....[2]....
        /*0a04*/ 	.word	0x00015db0


	//----- nvinfo : EIATTR_MAX_THREADS
	.align		4
.L_329:
        /*0a08*/ 	.byte	0x04, 0x05
        /*0a0a*/ 	.short	(.L_331 - .L_330)
.L_330:
        /*0a0c*/ 	.word	0x00000180
        /*0a10*/ 	.word	0x00000001
        /*0a14*/ 	.word	0x00000001


	//----- nvinfo : EIATTR_CRS_STACK_SIZE
	.align		4
.L_331:
        /*0a18*/ 	.byte	0x04, 0x1e
        /*0a1a*/ 	.short	(.L_333 - .L_332)
.L_332:
        /*0a1c*/ 	.word	0x00000000


	//----- nvinfo : EIATTR_CBANK_PARAM_SIZE
	.align		4
.L_333:
        /*0a20*/ 	.byte	0x03, 0x19
        /*0a22*/ 	.short	0x0af0


	//----- nvinfo : EIATTR_PARAM_CBANK
	.align		4
        /*0a24*/ 	.byte	0x04, 0x0a
        /*0a26*/ 	.short	(.L_335 - .L_334)
	.align		4
.L_334:
        /*0a28*/ 	.word	index@(.nv.constant0._ZN7cutlass13device_kernelIN5flash11enable_sm90INS1_16FlashAttnFwdSm90INS1_25CollectiveMainloopFwdSm90ILi2EN4cute5tupleIJNS5_1CILi1EEES8_S8_EEENS6_IJNS7_ILi128EEENS7_ILi96EEENS7_ILi64EEEEEELi256ENS_6half_tEfNS_4arch4Sm90ELb0ELb1ELb1ELb0ELb0ELb0ELb0ELb1ELb0ELb1ELb0ELb0EEENS1_21CollectiveEpilogueFwdINS6_IJSA_NS7_ILi256EEESB_EEES9_SE_SG_Li256ELb0ELb1ELb0ELb0EEENS1_30DynamicPersistentTileSchedulerILi256ELi128ELb0ELb1ELb1EEEEEEEEEvNT_6ParamsE)
        /*0a2c*/ 	.short	0x0210
        /*0a2e*/ 	.short	0x0af0


	//----- nvinfo : EIATTR_SW_WAR
	.align		4
.L_335:
        /*0a30*/ 	.byte	0x04, 0x36
        /*0a32*/ 	.short	(.L_337 - .L_336)
.L_336:
        /*0a34*/ 	.word	0x00000008
.L_337:


//--------------------- .nv.info._ZN7cutlass13device_kernelIN5flash11enable_sm90INS1_16FlashAttnFwdSm90INS1_25CollectiveMainloopFwdSm90ILi2EN4cute5tupleIJNS5_1CILi1EEES8_S8_EEENS6_IJNS7_ILi128EEENS7_ILi96EEENS7_ILi64EEEEEELi256ENS_6half_tEfNS_4arch4Sm90ELb0ELb1ELb1ELb0ELb0ELb0ELb1ELb1ELb0ELb1ELb0ELb0EEENS1_21CollectiveEpilogueFwdINS6_IJSA_NS7_ILi256EEESB_EEES9_SE_SG_Li256ELb0ELb1ELb0ELb0EEENS1_30DynamicPersistentTileSchedulerILi256ELi128ELb0ELb1ELb1EEEEEEEEEvNT_6ParamsE --------------------------
	.section	.nv.info._ZN7cutlass13device_kernelIN5flash11enable_sm90INS1_16FlashAttnFwdSm90INS1_25CollectiveMainloopFwdSm90ILi2EN4cute5tupleIJNS5_1CILi1EEES8_S8_EEENS6_IJNS7_ILi128EEENS7_ILi96EEENS7_ILi64EEEEEELi256ENS_6half_tEfNS_4arch4Sm90ELb0ELb1ELb1ELb0ELb0ELb0ELb1ELb1ELb0ELb1ELb0ELb0EEENS1_21CollectiveEpilogueFwdINS6_IJSA_NS7_ILi256EEESB_EEES9_SE_SG_Li256ELb0ELb1ELb0ELb0EEENS1_30DynamicPersistentTileSchedulerILi256ELi128ELb0ELb1ELb1EEEEEEEEEvNT_6ParamsE,"",@"SHT_CUDA_INFO"
	.sectionflags	@""
	.align	4


	//----- nvinfo : EIATTR_CUDA_API_VERSION
	.align		4
        /*0000*/ 	.byte	0x04, 0x37
        /*0002*/ 	.short	(.L_339 - .L_338)
.L_338:
        /*0004*/ 	.word	0x00000082


	//----- nvinfo : EIATTR_KPARAM_INFO
	.align		4
.L_339:
        /*0008*/ 	.byte	0x04, 0x17
        /*000a*/ 	.short	(.L_341 - .L_340)
.L_340:
        /*000c*/ 	.word	0x00000000
        /*0010*/ 	.short	0x0000
        /*0012*/ 	.short	0x0070
        /*0014*/ 	.byte	0x00, 0xf0, 0x01, 0x2e


	//----- nvinfo : EIATTR_SPARSE_MMA_MASK
	.align		4
.L_341:
        /*0018*/ 	.byte	0x03, 0x50
        /*001a*/ 	.short	0x0000


	//----- nvinfo : EIATTR_MAXREG_COUNT
	.align		4
        /*001c*/ 	.byte	0x03, 0x1b
        /*001e*/ 	.short	0x00a8


	//----- nvinfo : EIATTR_NUM_BARRIERS
	.align		4
        /*0020*/ 	.byte	0x02, 0x4c
        /*0022*/ 	.byte	0x10
	.zero		1


	//----- nvinfo : EIATTR_EXTERNS
	.align		4
        /*0024*/ 	.byte	0x04, 0x0f
        /*0026*/ 	.short	(.L_343 - .L_342)


	//   ....[0]....
	.align		4
.L_342:
        /*0028*/ 	.word	index@(__assertfail)


	//----- nvinfo : EIATTR_ANNOTATIONS
	.align		4
.L_343:
        /*002c*/ 	.byte	0x04, 0x55
        /*002e*/ 	.short	(.L_345 - .L_344)


	//   ....[0]....
.L_344:
        /* <DEDUP_REMOVED lines=48> */


	//----- nvinfo : EIATTR_MERCURY_ISA_VERSION
	.align		4
.L_345:
        /*0320*/ 	.byte	0x03, 0x5f
        /*0322*/ 	.short	0x0101


	//----- nvinfo : EIATTR_INT_WARP_WIDE_INSTR_OFFSETS
	.align		4
        /*0324*/ 	.byte	0x04, 0x31
        /*0326*/ 	.short	(.L_347 - .L_346)


	//   ....[0]....
.L_346:
        /*0328*/ 	.word	0x00000170


	//   ....[1]....
        /*032c*/ 	.word	0x000001b0


	//   ....[2]....
        /*0330*/ 	.word	0x00000220


	//   ....[3]....
        /*0334*/ 	.word	0x00000230


	//   ....[4]....
        /*0338*/ 	.word	0x00023430


	//   ....[5]....
        /*033c*/ 	.word	0x000234c0


	//   ....[6]....
        /*0340*/ 	.word	0x00027ac0


	//   ....[7]....
        /*0344*/ 	.word	0x00027b50


	//----- nvinfo : EIATTR_COOP_GROUP_MASK_REGIDS
	.align		4
.L_347:
        /*0348*/ 	.byte	0x04, 0x29
        /*034a*/ 	.short	(.L_349 - .L_348)


	//   ....[0]....
.L_348:
        /*034c*/ 	.word	0xffffffff


	//   ....[1]....
        /*0350*/ 	.word	0xffffffff


	//   ....[2]....
        /*0354*/ 	.word	0xffffffff


	//   ....[3]....
        /*0358*/ 	.word	0xffffffff


	//   ....[4]....
        /*035c*/ 	.word	0xffffffff


	//   ....[5]....
        /*0360*/ 	.word	0xffffffff


	//   ....[6]....
        /*0364*/ 	.word	0xffffffff


	//   ....[7]....
        /*0368*/ 	.word	0xffffffff


	//   ....[8]....
        /*036c*/ 	.word	0xffffffff


	//   ....[9]....
        /*0370*/ 	.word	0xffffffff


	//   ....[10]....
        /*0374*/ 	.word	0xffffffff


	//   ....[11]....
        /*0378*/ 	.word	0xffffffff


	//   ....[12]....
        /*037c*/ 	.word	0xffffffff


	//   ....[13]....
        /*0380*/ 	.word	0xffffffff


	//   ....[14]....
        /*0384*/ 	.word	0xffffffff


	//   ....[15]....
        /*0388*/ 	.word	0xffffffff


	//   ....[16]....
        /*038c*/ 	.word	0xffffffff


	//   ....[17]....
        /*0390*/ 	.word	0xffffffff


	//   ....[18]....
        /*0394*/ 	.word	0xffffffff


	//   ....[19]....
        /*0398*/ 	.word	0xffffffff


	//   ....[20]....
        /*039c*/ 	.word	0xffffffff


	//   ....[21]....
        /*03a0*/ 	.word	0xffffffff


	//   ....[22]....
        /*03a4*/ 	.word	0xffffffff


	//   ....[23]....
        /*03a8*/ 	.word	0xffffffff


	//   ....[24]....
        /*03ac*/ 	.word	0xffffffff


	//   ....[25]....
        /*03b0*/ 	.word	0xffffffff


	//   ....[26]....
        /*03b4*/ 	.word	0xffffffff


	//   ....[27]....
        /*03b8*/ 	.word	0xffffffff


	//   ....[28]....
        /*03bc*/ 	.word	0xffffffff


	//   ....[29]....
        /*03c0*/ 	.word	0xffffffff


	//   ....[30]....
        /*03c4*/ 	.word	0xffffffff


	//   ....[31]....
        /*03c8*/ 	.word	0xffffffff


	//   ....[32]....
        /*03cc*/ 	.word	0xffffffff


	//   ....[33]....
        /*03d0*/ 	.word	0xffffffff


	//   ....[34]....
        /*03d4*/ 	.word	0xffffffff


	//   ....[35]....
        /*03d8*/ 	.word	0xffffffff


	//   ....[36]....
        /*03dc*/ 	.word	0xffffffff


	//   ....[37]....
        /*03e0*/ 	.word	0xffffffff


	//   ....[38]....
        /*03e4*/ 	.word	0xffffffff


	//   ....[39]....
        /*03e8*/ 	.word	0xffffffff


	//   ....[40]....
        /*03ec*/ 	.word	0xffffffff


	//   ....[41]....
        /*03f0*/ 	.word	0xffffffff


	//   ....[42]....
        /*03f4*/ 	.word	0xffffffff


	//   ....[43]....
        /*03f8*/ 	.word	0xffffffff


	//   ....[44]....
        /*03fc*/ 	.word	0xffffffff


	//   ....[45]....
        /*0400*/ 	.word	0xffffffff


	//   ....[46]....
        /*0404*/ 	.word	0xffffffff


	//   ....[47]....
        /*0408*/ 	.word	0xffffffff


	//   ....[48]....
        /*040c*/ 	.word	0xffffffff


	//   ....[49]....
        /*0410*/ 	.word	0xffffffff


	//   ....[50]....
        /*0414*/ 	.word	0xffffffff


	//   ....[51]....
        /*0418*/ 	.word	0xffffffff


	//   ....[52]....
        /*041c*/ 	.word	0xffffffff


	//   ....[53]....
        /*0420*/ 	.word	0xffffffff


	//   ....[54]....
        /*0424*/ 	.word	0xffffffff


	//   ....[55]....
        /*0428*/ 	.word	0xffffffff


	//   ....[56]....
        /*042c*/ 	.word	0xffffffff


	//   ....[57]....
        /*0430*/ 	.word	0xffffffff


	//   ....[58]....
        /*0434*/ 	.word	0xffffffff


	//   ....[59]....
        /*0438*/ 	.word	0xffffffff


	//   ....[60]....
        /*043c*/ 	.word	0xffffffff


	//   ....[61]....
        /*0440*/ 	.word	0xffffffff


	//   ....[62]....
        /*0444*/ 	.word	0xffffffff


	//   ....[63]....
        /*0448*/ 	.word	0xffffffff


	//   ....[64]....
        /*044c*/ 	.word	0xffffffff


	//   ....[65]....
        /*0450*/ 	.word	0xffffffff


	//   ....[66]....
        /*0454*/ 	.word	0xffffffff


	//   ....[67]....
        /*0458*/ 	.word	0xffffffff


	//   ....[68]....
        /*045c*/ 	.word	0xffffffff


	//   ....[69]....
        /*0460*/ 	.word	0xffffffff


	//   ....[70]....
        /*0464*/ 	.word	0xffffffff


	//   ....[71]....
        /*0468*/ 	.word	0xffffffff


	//   ....[72]....
        /*046c*/ 	.word	0xffffffff


	//   ....[73]....
        /*0470*/ 	.word	0xffffffff


	//   ....[74]....
        /*0474*/ 	.word	0xffffffff


	//   ....[75]....
        /*0478*/ 	.word	0xffffffff


	//   ....[76]....
        /*047c*/ 	.word	0xffffffff


	//   ....[77]....
        /*0480*/ 	.word	0xffffffff


	//   ....[78]....
        /*0484*/ 	.word	0xffffffff


	//   ....[79]....
        /*0488*/ 	.word	0xffffffff


	//   ....[80]....
        /*048c*/ 	.word	0xffffffff


	//   ....[81]....
        /*0490*/ 	.word	0xffffffff


	//   ....[82]....
        /*0494*/ 	.word	0xffffffff


	//   ....[83]....
        /*0498*/ 	.word	0xffffffff


	//   ....[84]....
        /*049c*/ 	.word	0x0500000f


	//   ....[85]....
        /*04a0*/ 	.word	0x0500000f


	//   ....[86]....
        /*04a4*/ 	.word	0x0500000f


	//   ....[87]....
        /*04a8*/ 	.word	0x0500000f


	//   ....[88]....
        /*04ac*/ 	.word	0x0500000f


	//   ....[89]....
        /*04b0*/ 	.word	0x0500000f


	//   ....[90]....
        /*04b4*/ 	.word	0x0500000f


	//   ....[91]....
        /*04b8*/ 	.word	0x0500000f


	//   ....[92]....
        /*04bc*/ 	.word	0x0500000f


	//   ....[93]....
        /*04c0*/ 	.word	0x0500000f


	//   ....[94]....
        /*04c4*/ 	.word	0x0500000f


	//   ....[95]....
        /*04c8*/ 	.word	0x0500000f


	//   ....[96]....
        /*04cc*/ 	.word	0x0500000f


	//   ....[97]....
        /*04d0*/ 	.word	0x0500000f


	//   ....[98]....
        /*04d4*/ 	.word	0x0500000f


	//   ....[99]....
        /*04d8*/ 	.word	0x0500000f


	//   ....[100]....
        /*04dc*/ 	.word	0x0500000f


	//   ....[101]....
        /*04e0*/ 	.word	0x0500000f


	//   ....[102]....
        /*04e4*/ 	.word	0x0500000f


	//   ....[103]....
        /*04e8*/ 	.word	0x0500000f


	//   ....[104]....
        /*04ec*/ 	.word	0x0500000f


	//   ....[105]....
        /*04f0*/ 	.word	0x0500000f


	//   ....[106]....
        /*04f4*/ 	.word	0x0500000f


	//   ....[107]....
        /*04f8*/ 	.word	0x0500000f


	//   ....[108]....
        /*04fc*/ 	.word	0x0500000f


	//   ....[109]....
        /*0500*/ 	.word	0x0500000f


	//   ....[110]....
        /*0504*/ 	.word	0x0500000f


	//   ....[111]....
        /*0508*/ 	.word	0x0500000f


	//   ....[112]....
        /*050c*/ 	.word	0x0500000f


	//   ....[113]....
        /*0510*/ 	.word	0x0500000f


	//   ....[114]....
        /*0514*/ 	.word	0x0500000f


	//   ....[115]....
        /*0518*/ 	.word	0x0500000f


	//   ....[116]....
        /*051c*/ 	.word	0x0500000f


	//   ....[117]....
        /*0520*/ 	.word	0x0500000f


	//   ....[118]....
        /*0524*/ 	.word	0x0500000f


	//   ....[119]....
        /*0528*/ 	.word	0xffffffff


	//   ....[120]....
        /*052c*/ 	.word	0xffffffff


	//   ....[121]....
        /*0530*/ 	.word	0xffffffff


	//   ....[122]....
        /*0534*/ 	.word	0xffffffff


	//   ....[123]....
        /*0538*/ 	.word	0xffffffff


	//   ....[124]....
        /*053c*/ 	.word	0xffffffff


	//----- nvinfo : EIATTR_COOP_GROUP_INSTR_OFFSETS
	.align		4
.L_349:
        /*0540*/ 	.byte	0x04, 0x28
        /*0542*/ 	.short	(.L_351 - .L_350)


	//   ....[0]....
.L_350:
        /*0544*/ 	.word	0x000000b0


	//   ....[1]....
        /*0548*/ 	.word	0x00000180


	//   ....[2]....
        /*054c*/ 	.word	0x000001d0


	//   ....[3]....
        /*0550*/ 	.word	0x00000420


	//   ....[4]....
        /*0554*/ 	.word	0x00000580


	//   ....[5]....
        /*0558*/ 	.word	0x000006a0


	//   ....[6]....
        /*055c*/ 	.word	0x00000800


	//   ....[7]....
        /*0560*/ 	.word	0x00001ed0


	//   ....[8]....
        /*0564*/ 	.word	0x000040e0


	//   ....[9]....
        /*0568*/ 	.word	0x00004930


	//   ....[10]....
        /*056c*/ 	.word	0x00006000


	//   ....[11]....
        /*0570*/ 	.word	0x00006080


	//   ....[12]....
        /*0574*/ 	.word	0x00006370


	//   ....[13]....
        /*0578*/ 	.word	0x00006390


	//   ....[14]....
        /*057c*/ 	.word	0x0000bb30


	//   ....[15]....
        /*0580*/ 	.word	0x0000be80


	//   ....[16]....
        /*0584*/ 	.word	0x0000bf20


	//   ....[17]....
        /*0588*/ 	.word	0x0000bf60


	//   ....[18]....
        /*058c*/ 	.word	0x00015180


	//   ....[19]....
        /*0590*/ 	.word	0x00016060


	//   ....[20]....
        /*0594*/ 	.word	0x00016f20


	//   ....[21]....
        /*0598*/ 	.word	0x00016fc0


	//   ....[22]....
        /*059c*/ 	.word	0x000171e0


	//   ....[23]....
        /*05a0*/ 	.word	0x00017290


	//   ....[24]....
        /*05a4*/ 	.word	0x0001efd0


	//   ....[25]....
        /*05a8*/ 	.word	0x0001eff0


	//   ....[26]....
        /*05ac*/ 	.word	0x0001f050


	//   ....[27]....
        /*05b0*/ 	.word	0x0001f090


	//   ....[28]....
        /*05b4*/ 	.word	0x00020dc0


	//   ....[29]....
        /*05b8*/ 	.word	0x00020dd0


	//   ....[30]....
        /*05bc*/ 	.word	0x00020ee0


	//   ....[31]....
        /*05c0*/ 	.word	0x00020f10


	//   ....[32]....
        /*05c4*/ 	.word	0x00021760


	//   ....[33]....
        /*05c8*/ 	.word	0x00021780


	//   ....[34]....
        /*05cc*/ 	.word	0x000218e0


	//   ....[35]....
        /*05d0*/ 	.word	0x00021900


	//   ....[36]....
        /*05d4*/ 	.word	0x00021a40


	//   ....[37]....
        /*05d8*/ 	.word	0x00021a60


	//   ....[38]....
        /*05dc*/ 	.word	0x00021bb0


	//   ....[39]....
        /*05e0*/ 	.word	0x00021bd0


	//   ....[40]....
        /*05e4*/ 	.word	0x000222e0


	//   ....[41]....
        /*05e8*/ 	.word	0x00022300


	//   ....[42]....
        /*05ec*/ 	.word	0x00022440


	//   ....[43]....
        /*05f0*/ 	.word	0x00022460


	//   ....[44]....
        /*05f4*/ 	.word	0x000225a0


	//   ....[45]....
        /*05f8*/ 	.word	0x000225c0


	//   ....[46]....
        /*05fc*/ 	.word	0x00022710


	//   ....[47]....
        /*0600*/ 	.word	0x00022730


	//   ....[48]....
        /*0604*/ 	.word	0x00022930


	//   ....[49]....
        /*0608*/ 	.word	0x00023a40


	//   ....[50]....
        /*060c*/ 	.word	0x000243b0


	//   ....[51]....
        /*0610*/ 	.word	0x000243e0


	//   ....[52]....
        /*0614*/ 	.word	0x00024410


	//   ....[53]....
        /*0618*/ 	.word	0x00024430


	//   ....[54]....
        /*061c*/ 	.word	0x00024500


	//   ....[55]....
        /*0620*/ 	.word	0x00024560


	//   ....[56]....
        /*0624*/ 	.word	0x00024570


	//   ....[57]....
        /*0628*/ 	.word	0x00024610


	//   ....[58]....
        /*062c*/ 	.word	0x00024640


	//   ....[59]....
        /*0630*/ 	.word	0x000246c0


	//   ....[60]....
        /*0634*/ 	.word	0x000246f0


	//   ....[61]....
        /*0638*/ 	.word	0x00024770


	//   ....[62]....
        /*063c*/ 	.word	0x000247a0


	//   ....[63]....
        /*0640*/ 	.word	0x000247c0


	//   ....[64]....
        /*0644*/ 	.word	0x00024810


	//   ....[65]....
        /*0648*/ 	.word	0x00024820


	//   ....[66]....
        /*064c*/ 	.word	0x00024f50


	//   ....[67]....
        /*0650*/ 	.word	0x00024f70


	//   ....[68]....
        /*0654*/ 	.word	0x00024fb0


	//   ....[69]....
        /*0658*/ 	.word	0x00025050


	//   ....[70]....
        /*065c*/ 	.word	0x000250e0


	//   ....[71]....
        /*0660*/ 	.word	0x000250f0


	//   ....[72]....
        /*0664*/ 	.word	0x00025180


	//   ....[73]....
        /*0668*/ 	.word	0x00025190


	//   ....[74]....
        /*066c*/ 	.word	0x00025200


	//   ....[75]....
        /*0670*/ 	.word	0x00025210


	//   ....[76]....
        /*0674*/ 	.word	0x00025290


	//   ....[77]....
        /*0678*/ 	.word	0x000252a0


	//   ....[78]....
        /*067c*/ 	.word	0x00025320


	//   ....[79]....
        /*0680*/ 	.word	0x00025330


	//   ....[80]....
        /*0684*/ 	.word	0x000253b0


	//   ....[81]....
        /*0688*/ 	.word	0x000253c0


	//   ....[82]....
        /*068c*/ 	.word	0x00027cb0


	//   ....[83]....
        /*0690*/ 	.word	0x00027ea0


	//   ....[84]....
        /*0694*/ 	.word	0x00028420


	//   ....[85]....
        /*0698*/ 	.word	0x00028580


	//   ....[86]....
        /*069c*/ 	.word	0x000285e0


	//   ....[87]....
        /*06a0*/ 	.word	0x00028670


	//   ....[88]....
        /*06a4*/ 	.word	0x00028710


	//   ....[89]....
        /*06a8*/ 	.word	0x000287e0


	//   ....[90]....
        /*06ac*/ 	.word	0x000288e0


	//   ....[91]....
        /*06b0*/ 	.word	0x00028940


	//   ....[92]....
        /*06b4*/ 	.word	0x000289e0


	//   ....[93]....
        /*06b8*/ 	.word	0x00028ab0


	//   ....[94]....
        /*06bc*/ 	.word	0x00028b50


	//   ....[95]....
        /*06c0*/ 	.word	0x00028c20


	//   ....[96]....
        /*06c4*/ 	.word	0x00028cc0


	//   ....[97]....
        /*06c8*/ 	.word	0x00028d90


	//   ....[98]....
        /*06cc*/ 	.word	0x00028e30


	//   ....[99]....
        /*06d0*/ 	.word	0x00028ee0


	//   ....[100]....
        /*06d4*/ 	.word	0x00028f80


	//   ....[101]....
        /*06d8*/ 	.word	0x00029060


	//   ....[102]....
        /*06dc*/ 	.word	0x00029120


	//   ....[103]....
        /*06e0*/ 	.word	0x00029350


	//   ....[104]....
        /*06e4*/ 	.word	0x000293d0


	//   ....[105]....
        /*06e8*/ 	.word	0x00029510


	//   ....[106]....
        /*06ec*/ 	.word	0x000295c0


	//   ....[107]....
        /*06f0*/ 	.word	0x00029690


	//   ....[108]....
        /*06f4*/ 	.word	0x00029740


	//   ....[109]....
        /*06f8*/ 	.word	0x00029810


	//   ....[110]....
        /*06fc*/ 	.word	0x000298c0


	//   ....[111]....
        /*0700*/ 	.word	0x000299c0


	//   ....[112]....
        /*0704*/ 	.word	0x00029a10


	//   ....[113]....
        /*0708*/ 	.word	0x00029af0


	//   ....[114]....
        /*070c*/ 	.word	0x00029ba0


	//   ....[115]....
        /*0710*/ 	.word	0x00029c70


	//   ....[116]....
        /*0714*/ 	.word	0x00029d20


	//   ....[117]....
        /*0718*/ 	.word	0x0002a040


	//   ....[118]....
        /*071c*/ 	.word	0x0002a160


	//   ....[119]....
        /*0720*/ 	.word	0x0002c8b0


	//   ....[120]....
        /*0724*/ 	.word	0x0002cf90


	//   ....[121]....
        /*0728*/ 	.word	0x0002e260


	//   ....[122]....
        /*072c*/ 	.word	0x0002e2b0


	//   ....[123]....
        /*0730*/ 	.word	0x0002e310


	//   ....[124]....
        /*0734*/ 	.word	0x0002e330


	//----- nvinfo : EIATTR_REG_RECONFIG
	.align		4
.L_351:
        /*0738*/ 	.byte	0x01, 0x54
	.zero		2


	//----- nvinfo : EIATTR_SYSCALL_OFFSETS
	.align		4
        /*073c*/ 	.byte	0x04, 0x46
        /*073e*/ 	.short	(.L_353 - .L_352)


	//   ....[0]....
.L_352:
        /*0740*/ 	.word	0x00002440


	//   ....[1]....
        /*0744*/ 	.word	0x00023630


	//   ....[2]....
        /*0748*/ 	.word	0x00023780


	//   ....[3]....
        /*074c*/ 	.word	0x00023870


	//   ....[4]....
        /*0750*/ 	.word	0x00024010


	//   ....[5]....
        /*0754*/ 	.word	0x00024b70


	//----- nvinfo : EIATTR_MBARRIER_INSTR_OFFSETS
	.align		4
.L_353:
        /*0758*/ 	.byte	0x04, 0x39
        /*075a*/ 	.short	(.L_355 - .L_354)


	//   ....[0]....
.L_354:
        /*075c*/ 	.word	0x000002c0
        /*0760*/ 	.word	0x000000ff
        /*0764*/ 	.word	0x00032400
        /*0768*/ 	.short	0x0100
        /*076a*/ 	.byte	0x08
	.zero		1


	//   ....[1]....
        /*076c*/ 	.word	0x000002d0
        /*0770*/ 	.word	0x000000ff
        /*0774*/ 	.word	0x00032410
        /*0778*/ 	.short	0x0100
        /*077a*/ 	.byte	0x08
	.zero		1


	//   ....[2]....
        /*077c*/ 	.word	0x000002e0
        /*0780*/ 	.word	0x000000ff
        /*0784*/ 	.word	0x00032420
        /*0788*/ 	.short	0x0100
        /*078a*/ 	.byte	0x08
	.zero		1


	//   ....[3]....
        /*078c*/ 	.word	0x000003d0
        /*0790*/ 	.word	0x000000ff
        /*0794*/ 	.word	0x00032430
        /*0798*/ 	.short	0x0100
        /*079a*/ 	.byte	0x08
	.zero		1


	//   ....[4]....
        /*079c*/ 	.word	0x000003e0
        /*07a0*/ 	.word	0x000000ff
        /*07a4*/ 	.word	0x00032440
        /*07a8*/ 	.short	0x0100
        /*07aa*/ 	.byte	0x08
	.zero		1


	//   ....[5]....
        /*07ac*/ 	.word	0x000003f0
        /*07b0*/ 	.word	0x000000ff
        /*07b4*/ 	.word	0x00032438
        /*07b8*/ 	.short	0x0100
        /*07ba*/ 	.byte	0x08
	.zero		1


	//   ....[6]....
        /*07bc*/ 	.word	0x00000400
        /*07c0*/ 	.word	0x000000ff
        /*07c4*/ 	.word	0x00032448
        /*07c8*/ 	.short	0x0100
        /*07ca*/ 	.byte	0x08
	.zero		1


	//   ....[7]....
        /*07cc*/ 	.word	0x00000530
        /*07d0*/ 	.word	0x000000ff
        /*07d4*/ 	.word	0x00032450
        /*07d8*/ 	.short	0x0100
        /*07da*/ 	.byte	0x08
	.zero		1


	//   ....[8]....
        /*07dc*/ 	.word	0x00000540
        /*07e0*/ 	.word	0x000000ff
        /*07e4*/ 	.word	0x00032460
        /*07e8*/ 	.short	0x0100
        /*07ea*/ 	.byte	0x08
	.zero		1


	//   ....[9]....
        /*07ec*/ 	.word	0x00000550
        /*07f0*/ 	.word	0x000000ff
        /*07f4*/ 	.word	0x00032458
        /*07f8*/ 	.short	0x0100
        /*07fa*/ 	.byte	0x08
	.zero		1


	//   ....[10]....
        /*07fc*/ 	.word	0x00000560
        /*0800*/ 	.word	0x000000ff
        /*0804*/ 	.word	0x00032468
        /*0808*/ 	.short	0x0100
        /*080a*/ 	.byte	0x08
	.zero		1


	//   ....[11]....
        /*080c*/ 	.word	0x00000650
        /*0810*/ 	.word	0x000000ff
        /*0814*/ 	.word	0x00032470
        /*0818*/ 	.short	0x0100
        /*081a*/ 	.byte	0x06
	.zero		1


	//   ....[12]....
        /*081c*/ 	.word	0x00000660
        /*0820*/ 	.word	0x000000ff
        /*0824*/ 	.word	0x00032480
        /*0828*/ 	.short	0x0100
        /*082a*/ 	.byte	0x06
	.zero		1


	//   ....[13]....
        /*082c*/ 	.word	0x00000670
        /*0830*/ 	.word	0x000000ff
        /*0834*/ 	.word	0x00032478
        /*0838*/ 	.short	0x0100
        /*083a*/ 	.byte	0x06
	.zero		1


	//   ....[14]....
        /*083c*/ 	.word	0x00000680
        /*0840*/ 	.word	0x000000ff
        /*0844*/ 	.word	0x00032488
        /*0848*/ 	.short	0x0100
        /*084a*/ 	.byte	0x06
	.zero		1


	//   ....[15]....
        /*084c*/ 	.word	0x000007b0
        /*0850*/ 	.word	0x000000ff
        /*0854*/ 	.word	0x00032490
        /*0858*/ 	.short	0x0100
        /*085a*/ 	.byte	0x08
	.zero		1


	//   ....[16]....
        /*085c*/ 	.word	0x000007c0
        /*0860*/ 	.word	0x000000ff
        /*0864*/ 	.word	0x000324a0
        /*0868*/ 	.short	0x0100
        /*086a*/ 	.byte	0x08
	.zero		1


	//   ....[17]....
        /*086c*/ 	.word	0x000007d0
        /*0870*/ 	.word	0x000000ff
        /*0874*/ 	.word	0x00032498
        /*0878*/ 	.short	0x0100
        /*087a*/ 	.byte	0x08
	.zero		1


	//   ....[18]....
        /*087c*/ 	.word	0x000007e0
        /*0880*/ 	.word	0x000000ff
        /*0884*/ 	.word	0x000324a8
        /*0888*/ 	.short	0x0100
        /*088a*/ 	.byte	0x08
	.zero		1


	//   ....[19]....
        /*088c*/ 	.word	0x00000910
        /*0890*/ 	.word	0x000000ff
        /*0894*/ 	.word	0x000324b0
        /*0898*/ 	.short	0x0100
        /*089a*/ 	.byte	0x08
	.zero		1


	//   ....[20]....
        /*089c*/ 	.word	0x00000920
        /*08a0*/ 	.word	0x000000ff
        /*08a4*/ 	.word	0x000324c0
        /*08a8*/ 	.short	0x0100
        /*08aa*/ 	.byte	0x08
	.zero		1


	//   ....[21]....
        /*08ac*/ 	.word	0x00000930
        /*08b0*/ 	.word	0x000000ff
        /*08b4*/ 	.word	0x000324b8
        /*08b8*/ 	.short	0x0100
        /*08ba*/ 	.byte	0x08
	.zero		1


	//   ....[22]....
        /*08bc*/ 	.word	0x00000940
        /*08c0*/ 	.word	0x000000ff
        /*08c4*/ 	.word	0x000324c8
        /*08c8*/ 	.short	0x0100
        /*08ca*/ 	.byte	0x08
	.zero		1


	//   ....[23]....
        /*08cc*/ 	.word	0x000026c0
        /*08d0*/ 	.word	0x000000ff
        /*08d4*/ 	.word	0x00032400
        /*08d8*/ 	.short	0x010a
        /*08da*/ 	.byte	0x2c
	.zero		1


	//   ....[24]....
        /*08dc*/ 	.word	0x00002af0
        /*08e0*/ 	.word	0x00000014
        /*08e4*/ 	.word	0x00000000
        /*08e8*/ 	.short	0x010a
        /*08ea*/ 	.byte	0x3f
	.zero		1


	//   ....[25]....
        /*08ec*/ 	.word	0x00002b50
        /*08f0*/ 	.word	0x00000014
        /*08f4*/ 	.word	0x00000000
        /*08f8*/ 	.short	0x010a
        /*08fa*/ 	.byte	0x3f
	.zero		1


	//   ....[26]....
        /*08fc*/ 	.word	0x00002f00
        /*0900*/ 	.word	0x000000ff
        /*0904*/ 	.word	0x00032410
        /*0908*/ 	.short	0x010a
        /*090a*/ 	.byte	0x2c
	.zero		1


	//   ....[27]....
        /*090c*/ 	.word	0x00003000
        /*0910*/ 	.word	0x00000008
        /*0914*/ 	.word	0x00000000
        /*0918*/ 	.short	0x010a
        /*091a*/ 	.byte	0x3f
	.zero		1


	//   ....[28]....
        /*091c*/ 	.word	0x00003060
        /*0920*/ 	.word	0x00000008
        /*0924*/ 	.word	0x00000000
        /*0928*/ 	.short	0x010a
        /*092a*/ 	.byte	0x3f
	.zero		1


	//   ....[29]....
        /*092c*/ 	.word	0x00003d50
        /*0930*/ 	.word	0x00000008
        /*0934*/ 	.word	0x00000000
        /*0938*/ 	.short	0x0101
        /*093a*/ 	.byte	0x3f
	.zero		1


	//   ....[30]....
        /*093c*/ 	.word	0x00009600
        /*0940*/ 	.word	0x00000015
        /*0944*/ 	.word	0x00000000
        /*0948*/ 	.short	0x0101
        /*094a*/ 	.byte	0x3f
	.zero		1


	//   ....[31]....
        /*094c*/ 	.word	0x00009d30
        /*0950*/ 	.word	0x00000003
        /*0954*/ 	.word	0x00000000
        /*0958*/ 	.short	0x010a
        /*095a*/ 	.byte	0x3f
	.zero		1


	//   ....[32]....
        /*095c*/ 	.word	0x00009e30
        /*0960*/ 	.word	0x00000000
        /*0964*/ 	.word	0x00000000
        /*0968*/ 	.short	0x010a
        /*096a*/ 	.byte	0x3f
	.zero		1


	//   ....[33]....
        /*096c*/ 	.word	0x0000a260
        /*0970*/ 	.word	0x00000003
        /*0974*/ 	.word	0x00000000
        /*0978*/ 	.short	0x010a
        /*097a*/ 	.byte	0x3f
	.zero		1


	//   ....[34]....
        /*097c*/ 	.word	0x0000a310
        /*0980*/ 	.word	0x00000004
        /*0984*/ 	.word	0x00000000
        /*0988*/ 	.short	0x010a
        /*098a*/ 	.byte	0x3f
	.zero		1


	//   ....[35]....
        /*098c*/ 	.word	0x0000afe0
        /*0990*/ 	.word	0x00000003
        /*0994*/ 	.word	0x00000000
        /*0998*/ 	.short	0x0101
        /*099a*/ 	.byte	0x3f
	.zero		1


	//   ....[36]....
        /*099c*/ 	.word	0x00013900
        /*09a0*/ 	.word	0x00000000
        /*09a4*/ 	.word	0x00000000
        /*09a8*/ 	.short	0x0101
        /*09aa*/ 	.byte	0x3f
	.zero		1


	//   ....[37]....
        /*09ac*/ 	.word	0x00013b00
        /*09b0*/ 	.word	0x00000005
        /*09b4*/ 	.word	0x00000000
        /*09b8*/ 	.short	0x010a
        /*09ba*/ 	.byte	0x3f
	.zero		1


	//   ....[38]....
        /*09bc*/ 	.word	0x00013c00
        /*09c0*/ 	.word	0x00000000
        /*09c4*/ 	.word	0x00000000
        /*09c8*/ 	.short	0x010a
        /*09ca*/ 	.byte	0x3f
	.zero		1


	//   ....[39]....
        /*09cc*/ 	.word	0x00014030
        /*09d0*/ 	.word	0x00000005
        /*09d4*/ 	.word	0x00000000
        /*09d8*/ 	.short	0x010a
        /*09da*/ 	.byte	0x3f
	.zero		1


	//   ....[40]....
        /*09dc*/ 	.word	0x000140e0
        /*09e0*/ 	.word	0x00000004
        /*09e4*/ 	.word	0x00000000
        /*09e8*/ 	.short	0x010a
        /*09ea*/ 	.byte	0x3f
	.zero		1


	//   ....[41]....
        /*09ec*/ 	.word	0x00014dc0
        /*09f0*/ 	.word	0x00000004
        /*09f4*/ 	.word	0x00000000
        /*09f8*/ 	.short	0x0101
        /*09fa*/ 	.byte	0x3f
	.zero		1


	//   ....[42]....
        /*09fc*/ 	.word	0x0001eb60
        /*0a00*/ 	.word	0x00000000
        /*0a04*/ 	.word	0x00000000
        /*0a08*/ 	.short	0x0101
        /*0a0a*/ 	.byte	0x3f
	.zero		1


	//   ....[43]....
        /*0a0c*/ 	.word	0x00021790
        /*0a10*/ 	.word	0x000000ff
        /*0a14*/ 	.word	0x00000000
        /*0a18*/ 	.short	0x0101
        /*0a1a*/ 	.byte	0x05
	.zero		1


	//   ....[44]....
        /*0a1c*/ 	.word	0x00023c80
        /*0a20*/ 	.word	0x00000000
        /*0a24*/ 	.word	0x00032440
        /*0a28*/ 	.short	0x010a
        /*0a2a*/ 	.byte	0x3f
	.zero		1


	//   ....[45]....
        /*0a2c*/ 	.word	0x00024940
        /*0a30*/ 	.word	0x00000011
        /*0a34*/ 	.word	0x00032400
        /*0a38*/ 	.short	0x0107
        /*0a3a*/ 	.byte	0x3f
	.zero		1


	//   ....[46]....
        /*0a3c*/ 	.word	0x000249e0
        /*0a40*/ 	.word	0x00000011
        /*0a44*/ 	.word	0x00032400
        /*0a48*/ 	.short	0x0101
        /*0a4a*/ 	.byte	0x3f
	.zero		1


	//   ....[47]....
        /*0a4c*/ 	.word	0x000254c0
        /*0a50*/ 	.word	0x00000011
        /*0a54*/ 	.word	0x00032410
        /*0a58*/ 	.short	0x0107
        /*0a5a*/ 	.byte	0x3f
	.zero		1


	//   ....[48]....
        /*0a5c*/ 	.word	0x000255c0
        /*0a60*/ 	.word	0x00000011
        /*0a64*/ 	.word	0x00032410
        /*0a68*/ 	.short	0x0101
        /*0a6a*/ 	.byte	0x3f
	.zero		1


	//   ....[49]....
        /*0a6c*/ 	.word	0x000255e0
        /*0a70*/ 	.word	0x00000011
        /*0a74*/ 	.word	0x00032420
        /*0a78*/ 	.short	0x010a
        /*0a7a*/ 	.byte	0x3f
	.zero		1


	//   ....[50]....
        /*0a7c*/ 	.word	0x000256c0
        /*0a80*/ 	.word	0x00000002
        /*0a84*/ 	.word	0x00032460
        /*0a88*/ 	.short	0x010a
        /*0a8a*/ 	.byte	0x3f
	.zero		1


	//   ....[51]....
        /*0a8c*/ 	.word	0x00025ee0
        /*0a90*/ 	.word	0x00000003
        /*0a94*/ 	.word	0x00032440
        /*0a98*/ 	.short	0x010a
        /*0a9a*/ 	.byte	0x3f
	.zero		1


	//   ....[52]....
        /*0a9c*/ 	.word	0x00026100
        /*0aa0*/ 	.word	0x00000003
        /*0aa4*/ 	.word	0x00032460
        /*0aa8*/ 	.short	0x010a
        /*0aaa*/ 	.byte	0x3f
	.zero		1


	//   ....[53]....
        /*0aac*/ 	.word	0x000268f0
        /*0ab0*/ 	.word	0x00000004
        /*0ab4*/ 	.word	0x00032440
        /*0ab8*/ 	.short	0x010a
        /*0aba*/ 	.byte	0x3f
	.zero		1


	//   ....[54]....
        /*0abc*/ 	.word	0x00026b10
        /*0ac0*/ 	.word	0x00000004
        /*0ac4*/ 	.word	0x00032460
        /*0ac8*/ 	.short	0x010a
        /*0aca*/ 	.byte	0x3f
	.zero		1


	//   ....[55]....
        /*0acc*/ 	.word	0x00027290
        /*0ad0*/ 	.word	0x00000004
        /*0ad4*/ 	.word	0x00032440
        /*0ad8*/ 	.short	0x010a
        /*0ada*/ 	.byte	0x3f
	.zero		1


	//   ....[56]....
        /*0adc*/ 	.word	0x000274b0
        /*0ae0*/ 	.word	0x00000004
        /*0ae4*/ 	.word	0x00032460
        /*0ae8*/ 	.short	0x010a
        /*0aea*/ 	.byte	0x3f
	.zero		1


	//   ....[57]....
        /*0aec*/ 	.word	0x00027e20
        /*0af0*/ 	.word	0x00000000
        /*0af4*/ 	.word	0x00032420
        /*0af8*/ 	.short	0x010a
        /*0afa*/ 	.byte	0x3f
	.zero		1


	//   ....[58]....
        /*0afc*/ 	.word	0x00027ff0
        /*0b00*/ 	.word	0x00000006
        /*0b04*/ 	.word	0x00000000
        /*0b08*/ 	.short	0x010a
        /*0b0a*/ 	.byte	0x3f
	.zero		1


	//   ....[59]....
        /*0b0c*/ 	.word	0x00028040
        /*0b10*/ 	.word	0x00000003
        /*0b14*/ 	.word	0x00000000
        /*0b18*/ 	.short	0x010a
        /*0b1a*/ 	.byte	0x3f
	.zero		1


	//   ....[60]....
        /*0b1c*/ 	.word	0x000280a0
        /*0b20*/ 	.word	0x00000012
        /*0b24*/ 	.word	0x00000000
        /*0b28*/ 	.short	0x010a
        /*0b2a*/ 	.byte	0x3f
	.zero		1


	//   ....[61]....
        /*0b2c*/ 	.word	0x000280d0
        /*0b30*/ 	.word	0x00000003
        /*0b34*/ 	.word	0x00000000
        /*0b38*/ 	.short	0x010a
        /*0b3a*/ 	.byte	0x3f
	.zero		1


	//   ....[62]....
        /*0b3c*/ 	.word	0x00028140
        /*0b40*/ 	.word	0x00000009
        /*0b44*/ 	.word	0x00032400
        /*0b48*/ 	.short	0x010a
        /*0b4a*/ 	.byte	0x3f
	.zero		1


	//   ....[63]....
        /*0b4c*/ 	.word	0x00028190
        /*0b50*/ 	.word	0x00000014
        /*0b54*/ 	.word	0x00000000
        /*0b58*/ 	.short	0x010a
        /*0b5a*/ 	.byte	0x3f
	.zero		1


	//   ....[64]....
        /*0b5c*/ 	.word	0x000281f0
        /*0b60*/ 	.word	0x00000009
        /*0b64*/ 	.word	0x00032410
        /*0b68*/ 	.short	0x010a
        /*0b6a*/ 	.byte	0x3f
	.zero		1


	//   ....[65]....
        /*0b6c*/ 	.word	0x00028240
        /*0b70*/ 	.word	0x00000008
        /*0b74*/ 	.word	0x00000000
        /*0b78*/ 	.short	0x010a
        /*0b7a*/ 	.byte	0x3f
	.zero		1


	//   ....[66]....
        /*0b7c*/ 	.word	0x00028290
        /*0b80*/ 	.word	0x00000000
        /*0b84*/ 	.word	0x00000000
        /*0b88*/ 	.short	0x010a
        /*0b8a*/ 	.byte	0x3f
	.zero		1


	//   ....[67]....
        /*0b8c*/ 	.word	0x000282e0
        /*0b90*/ 	.word	0x00000004
        /*0b94*/ 	.word	0x00000000
        /*0b98*/ 	.short	0x010a
        /*0b9a*/ 	.byte	0x3f
	.zero		1


	//   ....[68]....
        /*0b9c*/ 	.word	0x00028330
        /*0ba0*/ 	.word	0x00000000
        /*0ba4*/ 	.word	0x00000000
        /*0ba8*/ 	.short	0x010a
        /*0baa*/ 	.byte	0x3f
	.zero		1


	//   ....[69]....
        /*0bac*/ 	.word	0x00028380
        /*0bb0*/ 	.word	0x00000004
        /*0bb4*/ 	.word	0x00000000
        /*0bb8*/ 	.short	0x010a
        /*0bba*/ 	.byte	0x3f
	.zero		1


	//   ....[70]....
        /*0bbc*/ 	.word	0x000284d0
        /*0bc0*/ 	.word	0x00000000
        /*0bc4*/ 	.word	0x00032440
        /*0bc8*/ 	.short	0x010a
        /*0bca*/ 	.byte	0x3f
	.zero		1


	//   ....[71]....
        /*0bcc*/ 	.word	0x00029d60
        /*0bd0*/ 	.word	0x00000011
        /*0bd4*/ 	.word	0x00032420
        /*0bd8*/ 	.short	0x010a
        /*0bda*/ 	.byte	0x3f
	.zero		1


	//   ....[72]....
        /*0bdc*/ 	.word	0x00029db0
        /*0be0*/ 	.word	0x00000002
        /*0be4*/ 	.word	0x00032460
        /*0be8*/ 	.short	0x010a
        /*0bea*/ 	.byte	0x3f
	.zero		1


	//   ....[73]....
        /*0bec*/ 	.word	0x00029e00
        /*0bf0*/ 	.word	0x00000003
        /*0bf4*/ 	.word	0x00032440
        /*0bf8*/ 	.short	0x010a
        /*0bfa*/ 	.byte	0x3f
	.zero		1


	//   ....[74]....
        /*0bfc*/ 	.word	0x00029e50
        /*0c00*/ 	.word	0x00000003
        /*0c04*/ 	.word	0x00032460
        /*0c08*/ 	.short	0x010a
        /*0c0a*/ 	.byte	0x3f
	.zero		1


	//   ....[75]....
        /*0c0c*/ 	.word	0x00029ea0
        /*0c10*/ 	.word	0x00000004
        /*0c14*/ 	.word	0x00032440
        /*0c18*/ 	.short	0x010a
        /*0c1a*/ 	.byte	0x3f
	.zero		1


	//   ....[76]....
        /*0c1c*/ 	.word	0x00029ef0
        /*0c20*/ 	.word	0x00000004
        /*0c24*/ 	.word	0x00032460
        /*0c28*/ 	.short	0x010a
        /*0c2a*/ 	.byte	0x3f
	.zero		1


	//   ....[77]....
        /*0c2c*/ 	.word	0x00029f40
        /*0c30*/ 	.word	0x00000004
        /*0c34*/ 	.word	0x00032440
        /*0c38*/ 	.short	0x010a
        /*0c3a*/ 	.byte	0x3f
	.zero		1


	//   ....[78]....
        /*0c3c*/ 	.word	0x00029f90
        /*0c40*/ 	.word	0x00000004
        /*0c44*/ 	.word	0x00032460
        /*0c48*/ 	.short	0x010a
        /*0c4a*/ 	.byte	0x3f
	.zero		1


	//   ....[79]....
        /*0c4c*/ 	.word	0x0002a080
        /*0c50*/ 	.word	0x00000000
        /*0c54*/ 	.word	0x00032420
        /*0c58*/ 	.short	0x010a
        /*0c5a*/ 	.byte	0x3f
	.zero		1


	//   ....[80]....
        /*0c5c*/ 	.word	0x0002a220
        /*0c60*/ 	.word	0x00000006
        /*0c64*/ 	.word	0x00000000
        /*0c68*/ 	.short	0x010a
        /*0c6a*/ 	.byte	0x3f
	.zero		1


	//   ....[81]....
        /*0c6c*/ 	.word	0x0002a270
        /*0c70*/ 	.word	0x00000003
        /*0c74*/ 	.word	0x00000000
        /*0c78*/ 	.short	0x010a
        /*0c7a*/ 	.byte	0x3f
	.zero		1


	//   ....[82]....
        /*0c7c*/ 	.word	0x0002a2c0
        /*0c80*/ 	.word	0x00000012
        /*0c84*/ 	.word	0x00000000
        /*0c88*/ 	.short	0x010a
        /*0c8a*/ 	.byte	0x3f
	.zero		1


	//   ....[83]....
        /*0c8c*/ 	.word	0x0002a660
        /*0c90*/ 	.word	0x0000000c
        /*0c94*/ 	.word	0x00000000
        /*0c98*/ 	.short	0x010a
        /*0c9a*/ 	.byte	0x3f
	.zero		1


	//   ....[84]....
        /*0c9c*/ 	.word	0x0002a7a0
        /*0ca0*/ 	.word	0x00000002
        /*0ca4*/ 	.word	0x00000000
        /*0ca8*/ 	.short	0x010a
        /*0caa*/ 	.byte	0x3f
	.zero		1


	//   ....[85]....
        /*0cac*/ 	.word	0x0002ae00
        /*0cb0*/ 	.word	0x0000000b
        /*0cb4*/ 	.word	0x00000000
        /*0cb8*/ 	.short	0x010a
        /*0cba*/ 	.byte	0x3f
	.zero		1


	//   ....[86]....
        /*0cbc*/ 	.word	0x0002af40
        /*0cc0*/ 	.word	0x00000008
        /*0cc4*/ 	.word	0x00000000
        /*0cc8*/ 	.short	0x010a
        /*0cca*/ 	.byte	0x3f
	.zero		1


	//   ....[87]....
        /*0ccc*/ 	.word	0x0002c190
        /*0cd0*/ 	.word	0x00000002
        /*0cd4*/ 	.word	0x00000000
        /*0cd8*/ 	.short	0x0101
        /*0cda*/ 	.byte	0x3f
	.zero		1


	//   ....[88]....
        /*0cdc*/ 	.word	0x00045f70
        /*0ce0*/ 	.word	0x00000004
        /*0ce4*/ 	.word	0x00000000
        /*0ce8*/ 	.short	0x0101
        /*0cea*/ 	.byte	0x3f
	.zero		1


	//   ....[89]....
        /*0cec*/ 	.word	0x00045fb0
        /*0cf0*/ 	.word	0x00000002
        /*0cf4*/ 	.word	0x00000000
        /*0cf8*/ 	.short	0x010a
        /*0cfa*/ 	.byte	0x3f
	.zero		1


	//   ....[90]....
        /*0cfc*/ 	.word	0x00046000
        /*0d00*/ 	.word	0x00000008
        /*0d04*/ 	.word	0x00000000
        /*0d08*/ 	.short	0x010a
        /*0d0a*/ 	.byte	0x3f
	.zero		1


	//----- nvinfo : EIATTR_NUM_MBARRIERS
	.align		4
.L_355:
        /*0d0c*/ 	.byte	0x03, 0x38
        /*0d0e*/ 	.short	0x0017


	//----- nvinfo : EIATTR_EXIT_INSTR_OFFSETS
	.align		4
        /*0d10*/ 	.byte	0x04, 0x1c
        /*0d12*/ 	.short	(.L_357 - .L_356)


	//   ....[0]....
.L_356:
        /*0d14*/ 	.word	0x00000b30


	//   ....[1]....
        /*0d18*/ 	.word	0x000228b0


	//   ....[2]....
        /*0d1c*/ 	.word	0x00028120


	//----- nvinfo : EIATTR_MAX_THREADS
	.align		4
.L_357:
        /*0d20*/ 	.byte	0x04, 0x05
        /*0d22*/ 	.short	(.L_359 - .L_358)
.L_358:
        /*0d24*/ 	.word	0x00000180
        /*0d28*/ 	.word	0x00000001
        /*0d2c*/ 	.word	0x00000001


	//----- nvinfo : EIATTR_CRS_STACK_SIZE
	.align		4
.L_359:
        /*0d30*/ 	.byte	0x04, 0x1e
        /*0d32*/ 	.short	(.L_361 - .L_360)
.L_360:
        /*0d34*/ 	.word	0x00000000


	//----- nvinfo : EIATTR_CBANK_PARAM_SIZE
	.align		4
.L_361:
        /*0d38*/ 	.byte	0x03, 0x19
        /*0d3a*/ 	.short	0x0bf0


	//----- nvinfo : EIATTR_PARAM_CBANK
	.align		4
        /*0d3c*/ 	.byte	0x04, 0x0a
        /*0d3e*/ 	.short	(.L_363 - .L_362)
	.align		4
.L_362:
        /*0d40*/ 	.word	index@(.nv.constant0._ZN7cutlass13device_kernelIN5flash11enable_sm90INS1_16FlashAttnFwdSm90INS1_25CollectiveMainloopFwdSm90ILi2EN4cute5tupleIJNS5_1CILi1EEES8_S8_EEENS6_IJNS7_ILi128EEENS7_ILi96EEENS7_ILi64EEEEEELi256ENS_6half_tEfNS_4arch4Sm90ELb0ELb1ELb1ELb0ELb0ELb0ELb1ELb1ELb0ELb1ELb0ELb0EEENS1_21CollectiveEpilogueFwdINS6_IJSA_NS7_ILi256EEESB_EEES9_SE_SG_Li256ELb0ELb1ELb0ELb0EEENS1_30DynamicPersistentTileSchedulerILi256ELi128ELb0ELb1ELb1EEEEEEEEEvNT_6ParamsE)
        /*0d44*/ 	.short	0x0210
        /*0d46*/ 	.short	0x0bf0


	//----- nvinfo : EIATTR_SW_WAR
	.align		4
.L_363:
        /*0d48*/ 	.byte	0x04, 0x36
        /*0d4a*/ 	.short	(.L_365 - .L_364)
.L_364:
        /*0d4c*/ 	.word	0x00000008
.L_365:


//--------------------- .nv.info._ZN7cutlass13device_kernelIN5flash11enable_sm90INS1_16FlashAttnFwdSm90INS1_25CollectiveMainloopFwdSm90ILi2EN4cute5tupleIJNS5_1CILi1EEES8_S8_EEENS6_IJNS7_ILi128EEENS7_ILi96EEENS7_ILi64EEEEEELi256ENS_6half_tEfNS_4arch4Sm90ELb0ELb1ELb1ELb1ELb0ELb0ELb0ELb1ELb0ELb1ELb0ELb0EEENS1_21CollectiveEpilogueFwdINS6_IJSA_NS7_ILi256EEESB_EEES9_SE_SG_Li256ELb1ELb1ELb0ELb0EEENS1_36VarlenDynamicPersistentTileSchedulerILi128ELi96ELi256ELi128ELb0ELb1ELb1ELb1ELb0ELb1EEEEEEEEEvNT_6ParamsE --------------------------
	.section	.nv.info._ZN7cutlass13device_kernelIN5flash11enable_sm90INS1_16FlashAttnFwdSm90INS1_25CollectiveMainloopFwdSm90ILi2EN4cute5tupleIJNS5_1CILi1EEES8_S8_EEENS6_IJNS7_ILi128EEENS7_ILi96EEENS7_ILi64EEEEEELi256ENS_6half_tEfNS_4arch4Sm90ELb0ELb1ELb1ELb1ELb0ELb0ELb0ELb1ELb0ELb1ELb0ELb0EEENS1_21CollectiveEpilogueFwdINS6_IJSA_NS7_ILi256EEESB_EEES9_SE_SG_Li256ELb1ELb1ELb0ELb0EEENS1_36VarlenDynamicPersistentTileSchedulerILi128ELi96ELi256ELi128ELb0ELb1ELb1ELb1ELb0ELb1EEEEEEEEEvNT_6ParamsE,"",@"SHT_CUDA_INFO"
	.sectionflags	@""
	.align	4


	//----- nvinfo : EIATTR_CUDA_API_VERSION
	.align		4
        /*0000*/ 	.byte	0x04, 0x37
        /*0002*/ 	.short	(.L_367 - .L_366)
.L_366:
        /*0004*/ 	.word	0x00000082


	//----- nvinfo : EIATTR_KPARAM_INFO
	.align		4
.L_367:
        /*0008*/ 	.byte	0x04, 0x17
        /*000a*/ 	.short	(.L_369 - .L_368)
.L_368:
        /*000c*/ 	.word	0x00000000
        /*0010*/ 	.short	0x0000
        /*0012*/ 	.short	0x0070
        /*0014*/ 	.byte	0x00, 0xf0, 0x01, 0x2a


	//----- nvinfo : EIATTR_SPARSE_MMA_MASK
	.align		4
.L_369:
        /*0018*/ 	.byte	0x03, 0x50
        /*001a*/ 	.short	0x0000


	//----- nvinfo : EIATTR_MAXREG_COUNT
	.align		4
        /*001c*/ 	.byte	0x03, 0x1b
        /*001e*/ 	.short	0x00a8


	//----- nvinfo : EIATTR_NUM_BARRIERS
	.align		4
        /*0020*/ 	.byte	0x02, 0x4c
        /*0022*/ 	.byte	0x10
	.zero		1


	//----- nvinfo : EIATTR_EXTERNS
	.align		4
        /*0024*/ 	.byte	0x04, 0x0f
        /*0026*/ 	.short	(.L_371 - .L_370)


	//   ....[0]....
	.align		4
.L_370:
        /*0028*/ 	.word	index@(__assertfail)


	//----- nvinfo : EIATTR_ANNOTATIONS
	.align		4
.L_371:
        /*002c*/ 	.byte	0x04, 0x55
        /*002e*/ 	.short	(.L_373 - .L_372)


	//   ....[0]....
.L_372:
        /* <DEDUP_REMOVED lines=57> */


	//----- nvinfo : EIATTR_MERCURY_ISA_VERSION
	.align		4
.L_373:
        /*03b0*/ 	.byte	0x03, 0x5f
        /*03b2*/ 	.short	0x0101


	//----- nvinfo : EIATTR_UNUSED_LOAD_BYTE_OFFSET
	.align		4
        /*03b4*/ 	.byte	0x04, 0x44
        /*03b6*/ 	.short	(.L_375 - .L_374)


	//   ....[0]....
.L_374:
        /*03b8*/ 	.word	0x00000a40
        /*03bc*/ 	.word	0x0000fff0


	//   ....[1]....
        /*03c0*/ 	.word	0x0000e980
        /*03c4*/ 	.word	0x0000fff0


	//----- nvinfo : EIATTR_INT_WARP_WIDE_INSTR_OFFSETS
	.align		4
.L_375:
        /*03c8*/ 	.byte	0x04, 0x31
        /*03ca*/ 	.short	(.L_377 - .L_376)


	//   ....[0]....
.L_376:
        /*03cc*/ 	.word	0x00000130


	//   ....[1]....
        /*03d0*/ 	.word	0x00000170


	//   ....[2]....
        /*03d4*/ 	.word	0x000001e0


	//   ....[3]....
        /*03d8*/ 	.word	0x00012d10


	//   ....[4]....
        /*03dc*/ 	.word	0x00012da0


	//   ....[5]....
        /*03e0*/ 	.word	0x00016b10


	//   ....[6]....
        /*03e4*/ 	.word	0x00016ba0


	//----- nvinfo : EIATTR_COOP_GROUP_MASK_REGIDS
	.align		4
.L_377:
        /*03e8*/ 	.byte	0x04, 0x29
        /*03ea*/ 	.short	(.L_379 - .L_378)


	//   ....[0]....
.L_378:
        /*03ec*/ 	.word	0xffffffff


	//   ....[1]....
        /*03f0*/ 	.word	0xffffffff


	//   ....[2]....
        /*03f4*/ 	.word	0xffffffff


	//   ....[3]....
        /*03f8*/ 	.word	0xffffffff


	//   ....[4]....
        /*03fc*/ 	.word	0xffffffff


	//   ....[5]....
        /*0400*/ 	.word	0xffffffff


	//   ....[6]....
        /*0404*/ 	.word	0xffffffff


	//   ....[7]....
        /*0408*/ 	.word	0xffffffff


	//   ....[8]....
        /*040c*/ 	.word	0xffffffff


	//   ....[9]....
        /*0410*/ 	.word	0xffffffff


	//   ....[10]....
        /*0414*/ 	.word	0xffffffff


	//   ....[11]....
        /*0418*/ 	.word	0xffffffff


	//   ....[12]....
        /*041c*/ 	.word	0xffffffff


	//   ....[13]....
        /*0420*/ 	.word	0xffffffff


	//   ....[14]....
        /*0424*/ 	.word	0xffffffff


	//   ....[15]....
        /*0428*/ 	.word	0xffffffff


	//   ....[16]....
        /*042c*/ 	.word	0xffffffff


	//   ....[17]....
        /*0430*/ 	.word	0xffffffff


	//   ....[18]....
        /*0434*/ 	.word	0xffffffff


	//   ....[19]....
        /*0438*/ 	.word	0xffffffff


	//   ....[20]....
        /*043c*/ 	.word	0xffffffff


	//   ....[21]....
        /*0440*/ 	.word	0xffffffff


	//   ....[22]....
        /*0444*/ 	.word	0xffffffff


	//   ....[23]....
        /*0448*/ 	.word	0xffffffff


	//   ....[24]....
        /*044c*/ 	.word	0xffffffff


	//   ....[25]....
        /*0450*/ 	.word	0xffffffff


	//   ....[26]....
        /*0454*/ 	.word	0xffffffff


	//   ....[27]....
        /*0458*/ 	.word	0xffffffff


	//   ....[28]....
        /*045c*/ 	.word	0xffffffff


	//   ....[29]....
        /*0460*/ 	.word	0xffffffff


	//   ....[30]....
        /*0464*/ 	.word	0xffffffff


	//   ....[31]....
        /*0468*/ 	.word	0xffffffff


	//   ....[32]....
        /*046c*/ 	.word	0xffffffff


	//   ....[33]....
        /*0470*/ 	.word	0xffffffff


	//   ....[34]....
        /*0474*/ 	.word	0xffffffff


	//   ....[35]....
        /*0478*/ 	.word	0xffffffff


	//   ....[36]....
        /*047c*/ 	.word	0xffffffff


	//   ....[37]....
        /*0480*/ 	.word	0xffffffff


	//   ....[38]....
        /*0484*/ 	.word	0xffffffff


	//   ....[39]....
        /*0488*/ 	.word	0xffffffff


	//   ....[40]....
        /*048c*/ 	.word	0xffffffff


	//   ....[41]....
        /*0490*/ 	.word	0xffffffff


	//   ....[42]....
        /*0494*/ 	.word	0xffffffff


	//   ....[43]....
        /*0498*/ 	.word	0xffffffff


	//   ....[44]....
        /*049c*/ 	.word	0xffffffff


	//   ....[45]....
        /*04a0*/ 	.word	0xffffffff


	//   ....[46]....
        /*04a4*/ 	.word	0xffffffff


	//   ....[47]....
        /*04a8*/ 	.word	0xffffffff


	//   ....[48]....
        /*04ac*/ 	.word	0xffffffff


	//   ....[49]....
        /*04b0*/ 	.word	0xffffffff


	//   ....[50]....
        /*04b4*/ 	.word	0xffffffff


	//   ....[51]....
        /*04b8*/ 	.word	0xffffffff


	//   ....[52]....
        /*04bc*/ 	.word	0xffffffff


	//   ....[53]....
        /*04c0*/ 	.word	0xffffffff


	//   ....[54]....
        /*04c4*/ 	.word	0xffffffff


	//   ....[55]....
        /*04c8*/ 	.word	0xffffffff


	//   ....[56]....
        /*04cc*/ 	.word	0xffffffff


	//   ....[57]....
        /*04d0*/ 	.word	0xffffffff


	//   ....[58]....
        /*04d4*/ 	.word	0xffffffff


	//   ....[59]....
        /*04d8*/ 	.word	0xffffffff


	//   ....[60]....
        /*04dc*/ 	.word	0xffffffff


	//   ....[61]....
        /*04e0*/ 	.word	0xffffffff


	//   ....[62]....
        /*04e4*/ 	.word	0xffffffff


	//   ....[63]....
        /*04e8*/ 	.word	0xffffffff


	//   ....[64]....
        /*04ec*/ 	.word	0xffffffff


	//   ....[65]....
        /*04f0*/ 	.word	0xffffffff


	//   ....[66]....
        /*04f4*/ 	.word	0xffffffff


	//   ....[67]....
        /*04f8*/ 	.word	0xffffffff


	//   ....[68]....
        /*04fc*/ 	.word	0xffffffff


	//   ....[69]....
        /*0500*/ 	.word	0xffffffff


	//   ....[70]....
        /*0504*/ 	.word	0xffffffff


	//   ....[71]....
        /*0508*/ 	.word	0xffffffff


	//   ....[72]....
        /*050c*/ 	.word	0xffffffff


	//   ....[73]....
        /*0510*/ 	.word	0xffffffff


	//   ....[74]....
        /*0514*/ 	.word	0xffffffff


	//   ....[75]....
        /*0518*/ 	.word	0xffffffff


	//   ....[76]....
        /*051c*/ 	.word	0xffffffff


	//   ....[77]....
        /*0520*/ 	.word	0xffffffff


	//   ....[78]....
        /*0524*/ 	.word	0xffffffff


	//   ....[79]....
        /*0528*/ 	.word	0xffffffff


	//   ....[80]....
        /*052c*/ 	.word	0xffffffff


	//   ....[81]....
        /*0530*/ 	.word	0xffffffff


	//   ....[82]....
        /*0534*/ 	.word	0xffffffff


	//   ....[83]....
        /*0538*/ 	.word	0xffffffff


	//   ....[84]....
        /*053c*/ 	.word	0xffffffff


	//   ....[85]....
        /*0540*/ 	.word	0xffffffff


	//   ....[86]....
        /*0544*/ 	.word	0xffffffff


	//   ....[87]....
        /*0548*/ 	.word	0xffffffff


	//   ....[88]....
        /*054c*/ 	.word	0xffffffff


	//   ....[89]....
        /*0550*/ 	.word	0xffffffff


	//   ....[90]....
        /*0554*/ 	.word	0xffffffff


	//   ....[91]....
        /*0558*/ 	.word	0xffffffff


	//   ....[92]....
        /*055c*/ 	.word	0xffffffff


	//   ....[93]....
        /*0560*/ 	.word	0xffffffff


	//   ....[94]....
        /*0564*/ 	.word	0xffffffff


	//   ....[95]....
        /*0568*/ 	.word	0xffffffff


	//   ....[96]....
        /*056c*/ 	.word	0xffffffff


	//   ....[97]....
        /*0570*/ 	.word	0xffffffff


	//   ....[98]....
        /*0574*/ 	.word	0xffffffff


	//   ....[99]....
        /*0578*/ 	.word	0xffffffff


	//   ....[100]....
        /*057c*/ 	.word	0xffffffff


	//   ....[101]....
        /*0580*/ 	.word	0xffffffff


	//   ....[102]....
        /*0584*/ 	.word	0xffffffff


	//   ....[103]....
        /*0588*/ 	.word	0xffffffff


	//   ....[104]....
        /*058c*/ 	.word	0xffffffff


	//   ....[105]....
        /*0590*/ 	.word	0x0500000f


	//   ....[106]....
        /*0594*/ 	.word	0x0500000f


	//   ....[107]....
        /*0598*/ 	.word	0x0500000f


	//   ....[108]....
        /*059c*/ 	.word	0x0500000f


	//   ....[109]....
        /*05a0*/ 	.word	0x0500000f


	//   ....[110]....
        /*05a4*/ 	.word	0x0500000f


	//   ....[111]....
        /*05a8*/ 	.word	0x0500000f


	//   ....[112]....
        /*05ac*/ 	.word	0x0500000f


	//   ....[113]....
        /*05b0*/ 	.word	0x0500000f


	//   ....[114]....
        /*05b4*/ 	.word	0x0500000f


	//   ....[115]....
        /*05b8*/ 	.word	0x0500000f


	//   ....[116]....
        /*05bc*/ 	.word	0x0500000f


	//   ....[117]....
        /*05c0*/ 	.word	0x0500000f


	//   ....[118]....
        /*05c4*/ 	.word	0x0500000f


	//   ....[119]....
        /*05c8*/ 	.word	0x0500000f


	//   ....[120]....
        /*05cc*/ 	.word	0x0500000f


	//   ....[121]....
        /*05d0*/ 	.word	0x0500000f


	//   ....[122]....
        /*05d4*/ 	.word	0x0500000f


	//   ....[123]....
        /*05d8*/ 	.word	0x0500000f


	//   ....[124]....
        /*05dc*/ 	.word	0x0500000f


	//   ....[125]....
        /*05e0*/ 	.word	0x0500000f


	//   ....[126]....
        /*05e4*/ 	.word	0x0500000f


	//   ....[127]....
        /*05e8*/ 	.word	0x0500000f


	//   ....[128]....
        /*05ec*/ 	.word	0x0500000f


	//   ....[129]....
        /*05f0*/ 	.word	0x0500000f


	//   ....[130]....
        /*05f4*/ 	.word	0x0500000f


	//   ....[131]....
        /*05f8*/ 	.word	0x0500000f


	//   ....[132]....
        /*05fc*/ 	.word	0x0500000f


	//   ....[133]....
        /*0600*/ 	.word	0x0500000f


	//   ....[134]....
        /*0604*/ 	.word	0x0500000f


	//   ....[135]....
        /*0608*/ 	.word	0x0500000f


	//   ....[136]....
        /*060c*/ 	.word	0x0500000f


	//   ....[137]....
        /*0610*/ 	.word	0x0500000f


	//   ....[138]....
        /*0614*/ 	.word	0x0500000f


	//   ....[139]....
        /*0618*/ 	.word	0x0500000f


	//----- nvinfo : EIATTR_COOP_GROUP_INSTR_OFFSETS
	.align		4
.L_379:
        /*061c*/ 	.byte	0x04, 0x28
        /*061e*/ 	.short	(.L_381 - .L_380)


	//   ....[0]....
.L_380:
        /*0620*/ 	.word	0x00000070


	//   ....[1]....
        /*0624*/ 	.word	0x00000140


	//   ....[2]....
        /*0628*/ 	.word	0x00000190


	//   ....[3]....
        /*062c*/ 	.word	0x000003c0


	//   ....[4]....
        /*0630*/ 	.word	0x00000520


	//   ....[5]....
        /*0634*/ 	.word	0x00000640


	//   ....[6]....
        /*0638*/ 	.word	0x000007a0


	//   ....[7]....
        /*063c*/ 	.word	0x00001b50


	//   ....[8]....
        /*0640*/ 	.word	0x00002250


	//   ....[9]....
        /*0644*/ 	.word	0x00002b30


	//   ....[10]....
        /*0648*/ 	.word	0x00003890


	//   ....[11]....
        /*064c*/ 	.word	0x000039a0


	//   ....[12]....
        /*0650*/ 	.word	0x00003eb0


	//   ....[13]....
        /*0654*/ 	.word	0x00003f50


	//   ....[14]....
        /*0658*/ 	.word	0x00005270


	//   ....[15]....
        /*065c*/ 	.word	0x000059d0


	//   ....[16]....
        /*0660*/ 	.word	0x00006750


	//   ....[17]....
        /*0664*/ 	.word	0x00006870


	//   ....[18]....
        /*0668*/ 	.word	0x00006ed0


	//   ....[19]....
        /*066c*/ 	.word	0x00006f50


	//   ....[20]....
        /*0670*/ 	.word	0x00008fa0


	//   ....[21]....
        /*0674*/ 	.word	0x00009010


	//   ....[22]....
        /*0678*/ 	.word	0x000094a0


	//   ....[23]....
        /*067c*/ 	.word	0x00009660


	//   ....[24]....
        /*0680*/ 	.word	0x0000aec0


	//   ....[25]....
        /*0684*/ 	.word	0x0000b600


	//   ....[26]....
        /*0688*/ 	.word	0x0000c2a0


	//   ....[27]....
        /*068c*/ 	.word	0x0000c3c0


	//   ....[28]....
        /*0690*/ 	.word	0x0000cc30


	//   ....[29]....
        /*0694*/ 	.word	0x0000ce00


	//   ....[30]....
        /*0698*/ 	.word	0x0000df00


	//   ....[31]....
        /*069c*/ 	.word	0x0000df40


	//   ....[32]....
        /*06a0*/ 	.word	0x0000dfe0


	//   ....[33]....
        /*06a4*/ 	.word	0x0000e040


	//   ....[34]....
        /*06a8*/ 	.word	0x0000fa10


	//   ....[35]....
        /*06ac*/ 	.word	0x0000fa50


	//   ....[36]....
        /*06b0*/ 	.word	0x0000fa90


	//   ....[37]....
        /*06b4*/ 	.word	0x0000fac0


	//   ....[38]....
        /*06b8*/ 	.word	0x00010360


	//   ....[39]....
        /*06bc*/ 	.word	0x000103a0


	//   ....[40]....
        /*06c0*/ 	.word	0x000104e0


	//   ....[41]....
        /*06c4*/ 	.word	0x00010500


	//   ....[42]....
        /*06c8*/ 	.word	0x00010640


	//   ....[43]....
        /*06cc*/ 	.word	0x00010660


	//   ....[44]....
        /*06d0*/ 	.word	0x000107b0


	//   ....[45]....
        /*06d4*/ 	.word	0x000107d0


	//   ....[46]....
        /*06d8*/ 	.word	0x00011120


	//   ....[47]....
        /*06dc*/ 	.word	0x00011140


	//   ....[48]....
        /*06e0*/ 	.word	0x00011280


	//   ....[49]....
        /*06e4*/ 	.word	0x000112a0


	//   ....[50]....
        /*06e8*/ 	.word	0x000113e0


	//   ....[51]....
        /*06ec*/ 	.word	0x00011400


	//   ....[52]....
        /*06f0*/ 	.word	0x00011550


	//   ....[53]....
        /*06f4*/ 	.word	0x00011570


	//   ....[54]....
        /*06f8*/ 	.word	0x00011750


	//   ....[55]....
        /*06fc*/ 	.word	0x00011930


	//   ....[56]....
        /*0700*/ 	.word	0x00011960


	//   ....[57]....
        /*0704*/ 	.word	0x00011990


	//   ....[58]....
        /*0708*/ 	.word	0x000119c0


	//   ....[59]....
        /*070c*/ 	.word	0x000119f0


	//   ....[60]....
        /*0710*/ 	.word	0x00011a20


	//   ....[61]....
        /*0714*/ 	.word	0x00011b90


	//   ....[62]....
        /*0718*/ 	.word	0x00011bc0


	//   ....[63]....
        /*071c*/ 	.word	0x00011bf0


	//   ....[64]....
        /*0720*/ 	.word	0x00011c20


	//   ....[65]....
        /*0724*/ 	.word	0x00011c50


	//   ....[66]....
        /*0728*/ 	.word	0x00011c80


	//   ....[67]....
        /*072c*/ 	.word	0x00011d20


	//   ....[68]....
        /*0730*/ 	.word	0x00011d80


	//   ....[69]....
        /*0734*/ 	.word	0x00011e10


	//   ....[70]....
        /*0738*/ 	.word	0x000132d0


	//   ....[71]....
        /*073c*/ 	.word	0x00013df0


	//   ....[72]....
        /*0740*/ 	.word	0x00013e10


	//   ....[73]....
        /*0744*/ 	.word	0x00013ec0


	//   ....[74]....
        /*0748*/ 	.word	0x00013ed0


	//   ....[75]....
        /*074c*/ 	.word	0x00013f50


	//   ....[76]....
        /*0750*/ 	.word	0x00013f60


	//   ....[77]....
        /*0754*/ 	.word	0x00013fe0


	//   ....[78]....
        /*0758*/ 	.word	0x00013ff0


	//   ....[79]....
        /*075c*/ 	.word	0x00014070


	//   ....[80]....
        /*0760*/ 	.word	0x00014080


	//   ....[81]....
        /*0764*/ 	.word	0x00014100


	//   ....[82]....
        /*0768*/ 	.word	0x00014110


	//   ....[83]....
        /*076c*/ 	.word	0x00014190


	//   ....[84]....
        /*0770*/ 	.word	0x000141a0


	//   ....[85]....
        /*0774*/ 	.word	0x000141b0


	//   ....[86]....
        /*0778*/ 	.word	0x00014200


	//   ....[87]....
        /*077c*/ 	.word	0x00016da0


	//   ....[88]....
        /*0780*/ 	.word	0x00016e00


	//   ....[89]....
        /*0784*/ 	.word	0x00016e30


	//   ....[90]....
        /*0788*/ 	.word	0x00016e40


	//   ....[91]....
        /*078c*/ 	.word	0x00016e70


	//   ....[92]....
        /*0790*/ 	.word	0x00016ea0


	//   ....[93]....
        /*0794*/ 	.word	0x00016ed0


	//   ....[94]....
        /*0798*/ 	.word	0x00016f00


	//   ....[95]....
        /*079c*/ 	.word	0x00017080


	//   ....[96]....
        /*07a0*/ 	.word	0x000170b0


	//   ....[97]....
        /*07a4*/ 	.word	0x000170e0


	//   ....[98]....
        /*07a8*/ 	.word	0x00017110


	//   ....[99]....
        /*07ac*/ 	.word	0x00017140


	//   ....[100]....
        /*07b0*/ 	.word	0x00017170


	//   ....[101]....
        /*07b4*/ 	.word	0x00017230


	//   ....[102]....
        /*07b8*/ 	.word	0x00017250


	//   ....[103]....
        /*07bc*/ 	.word	0x000172c0


	//   ....[104]....
        /*07c0*/ 	.word	0x00017980


	//   ....[105]....
        /*07c4*/ 	.word	0x00017fc0


	//   ....[106]....
        /*07c8*/ 	.word	0x00018180


	//   ....[107]....
        /*07cc*/ 	.word	0x000181d0


	//   ....[108]....
        /*07d0*/ 	.word	0x00018230


	//   ....[109]....
        /*07d4*/ 	.word	0x00018320


	//   ....[110]....
        /*07d8*/ 	.word	0x00018380


	//   ....[111]....
        /*07dc*/ 	.word	0x00018470


	//   ....[112]....
        /*07e0*/ 	.word	0x000184d0


	//   ....[113]....
        /*07e4*/ 	.word	0x000185c0


	//   ....[114]....
        /*07e8*/ 	.word	0x00018620


	//   ....[115]....
        /*07ec*/ 	.word	0x00018710


	//   ....[116]....
        /*07f0*/ 	.word	0x00018770


	//   ....[117]....
        /*07f4*/ 	.word	0x00018860


	//   ....[118]....
        /*07f8*/ 	.word	0x000188c0


	//   ....[119]....
        /*07fc*/ 	.word	0x00018990


	//   ....[120]....
        /*0800*/ 	.word	0x00018a10


	//   ....[121]....
        /*0804*/ 	.word	0x00018ae0


	//   ....[122]....
        /*0808*/ 	.word	0x00018e10


	//   ....[123]....
        /*080c*/ 	.word	0x00018eb0


	//   ....[124]....
        /*0810*/ 	.word	0x00018fd0


	//   ....[125]....
        /*0814*/ 	.word	0x00019040


	//   ....[126]....
        /*0818*/ 	.word	0x000190b0


	//   ....[127]....
        /*081c*/ 	.word	0x00019120


	//   ....[128]....
        /*0820*/ 	.word	0x00019190


	//   ....[129]....
        /*0824*/ 	.word	0x00019210


	//   ....[130]....
        /*0828*/ 	.word	0x000192a0


	//   ....[131]....
        /*082c*/ 	.word	0x00019330


	//   ....[132]....
        /*0830*/ 	.word	0x000193a0


	//   ....[133]....
        /*0834*/ 	.word	0x00019410


	//   ....[134]....
        /*0838*/ 	.word	0x00019480


	//   ....[135]....
        /*083c*/ 	.word	0x00019500


	//   ....[136]....
        /*0840*/ 	.word	0x00019570


	//   ....[137]....
        /*0844*/ 	.word	0x00019610


	//   ....[138]....
        /*0848*/ 	.word	0x000196a0


	//   ....[139]....
        /*084c*/ 	.word	0x000197d0


	//----- nvinfo : EIATTR_REG_RECONFIG
	.align		4
.L_381:
        /*0850*/ 	.byte	0x01, 0x54
	.zero		2


	//----- nvinfo : EIATTR_SYSCALL_OFFSETS
	.align		4
        /*0854*/ 	.byte	0x04, 0x46
        /*0856*/ 	.short	(.L_383 - .L_382)


	//   ....[0]....
.L_382:
        /*0858*/ 	.word	0x00001d30


	//   ....[1]....
        /*085c*/ 	.word	0x00012f10


	//   ....[2]....
        /*0860*/ 	.word	0x00013060


	//   ....[3]....
        /*0864*/ 	.word	0x00013150


	//   ....[4]....
        /*0868*/ 	.word	0x000139c0


	//----- nvinfo : EIATTR_MBARRIER_INSTR_OFFSETS
	.align		4
.L_383:
        /*086c*/ 	.byte	0x04, 0x39
        /*086e*/ 	.short	(.L_385 - .L_384)


	//   ....[0]....
.L_384:
        /*0870*/ 	.word	0x00000270
        /*0874*/ 	.word	0x000000ff
        /*0878*/ 	.word	0x00022800
        /*087c*/ 	.short	0x0100
        /*087e*/ 	.byte	0x08
	.zero		1


	//   ....[1]....
        /*0880*/ 	.word	0x00000280
        /*0884*/ 	.word	0x000000ff
        /*0888*/ 	.word	0x00022820
        /*088c*/ 	.short	0x0100
        /*088e*/ 	.byte	0x08
	.zero		1


	//   ....[2]....
        /*0890*/ 	.word	0x00000370
        /*0894*/ 	.word	0x000000ff
        /*0898*/ 	.word	0x00022830
        /*089c*/ 	.short	0x0100
        /*089e*/ 	.byte	0x08
	.zero		1


	//   ....[3]....
        /*08a0*/ 	.word	0x00000380
        /*08a4*/ 	.word	0x000000ff
        /*08a8*/ 	.word	0x00022840
        /*08ac*/ 	.short	0x0100
        /*08ae*/ 	.byte	0x08
	.zero		1


	//   ....[4]....
        /*08b0*/ 	.word	0x00000390
        /*08b4*/ 	.word	0x000000ff
        /*08b8*/ 	.word	0x00022838
        /*08bc*/ 	.short	0x0100
        /*08be*/ 	.byte	0x08
	.zero		1


	//   ....[5]....
        /*08c0*/ 	.word	0x000003a0
        /*08c4*/ 	.word	0x000000ff
        /*08c8*/ 	.word	0x00022848
        /*08cc*/ 	.short	0x0100
        /*08ce*/ 	.byte	0x08
	.zero		1


	//   ....[6]....
        /*08d0*/ 	.word	0x000004d0
        /*08d4*/ 	.word	0x000000ff
        /*08d8*/ 	.word	0x00022850
        /*08dc*/ 	.short	0x0100
        /*08de*/ 	.byte	0x08
	.zero		1


	//   ....[7]....
        /*08e0*/ 	.word	0x000004e0
        /*08e4*/ 	.word	0x000000ff
        /*08e8*/ 	.word	0x00022860
        /*08ec*/ 	.short	0x0100
        /*08ee*/ 	.byte	0x08
	.zero		1


	//   ....[8]....
        /*08f0*/ 	.word	0x000004f0
        /*08f4*/ 	.word	0x000000ff
        /*08f8*/ 	.word	0x00022858
        /*08fc*/ 	.short	0x0100
        /*08fe*/ 	.byte	0x08
	.zero		1


	//   ....[9]....
        /*0900*/ 	.word	0x00000500
        /*0904*/ 	.word	0x000000ff
        /*0908*/ 	.word	0x00022868
        /*090c*/ 	.short	0x0100
        /*090e*/ 	.byte	0x08
	.zero		1


	//   ....[10]....
        /*0910*/ 	.word	0x000005f0
        /*0914*/ 	.word	0x000000ff
        /*0918*/ 	.word	0x00022870
        /*091c*/ 	.short	0x0100
        /*091e*/ 	.byte	0x06
	.zero		1


	//   ....[11]....
        /*0920*/ 	.word	0x00000600
        /*0924*/ 	.word	0x000000ff
        /*0928*/ 	.word	0x00022880
        /*092c*/ 	.short	0x0100
        /*092e*/ 	.byte	0x06
	.zero		1


	//   ....[12]....
        /*0930*/ 	.word	0x00000610
        /*0934*/ 	.word	0x000000ff
        /*0938*/ 	.word	0x00022878
        /*093c*/ 	.short	0x0100
        /*093e*/ 	.byte	0x06
	.zero		1


	//   ....[13]....
        /*0940*/ 	.word	0x00000620
        /*0944*/ 	.word	0x000000ff
        /*0948*/ 	.word	0x00022888
        /*094c*/ 	.short	0x0100
        /*094e*/ 	.byte	0x06
	.zero		1


	//   ....[14]....
        /*0950*/ 	.word	0x00000750
        /*0954*/ 	.word	0x000000ff
        /*0958*/ 	.word	0x00022890
        /*095c*/ 	.short	0x0100
        /*095e*/ 	.byte	0x08
	.zero		1


	//   ....[15]....
        /*0960*/ 	.word	0x00000760
        /*0964*/ 	.word	0x000000ff
        /*0968*/ 	.word	0x000228a0
        /*096c*/ 	.short	0x0100
        /*096e*/ 	.byte	0x08
	.zero		1


	//   ....[16]....
        /*0970*/ 	.word	0x00000770
        /*0974*/ 	.word	0x000000ff
        /*0978*/ 	.word	0x00022898
        /*097c*/ 	.short	0x0100
        /*097e*/ 	.byte	0x08
	.zero		1


	//   ....[17]....
        /*0980*/ 	.word	0x00000780
        /*0984*/ 	.word	0x000000ff
        /*0988*/ 	.word	0x000228a8
        /*098c*/ 	.short	0x0100
        /*098e*/ 	.byte	0x08
	.zero		1


	//   ....[18]....
        /*0990*/ 	.word	0x000008b0
        /*0994*/ 	.word	0x000000ff
        /*0998*/ 	.word	0x000228b0
        /*099c*/ 	.short	0x0100
        /*099e*/ 	.byte	0x08
	.zero		1


	//   ....[19]....
        /*09a0*/ 	.word	0x000008c0
        /*09a4*/ 	.word	0x000000ff
        /*09a8*/ 	.word	0x000228c0
        /*09ac*/ 	.short	0x0100
        /*09ae*/ 	.byte	0x08
	.zero		1


	//   ....[20]....
        /*09b0*/ 	.word	0x000008d0
        /*09b4*/ 	.word	0x000000ff
        /*09b8*/ 	.word	0x000228b8
        /*09bc*/ 	.short	0x0100
        /*09be*/ 	.byte	0x08
	.zero		1


	//   ....[21]....
        /*09c0*/ 	.word	0x000008e0
        /*09c4*/ 	.word	0x000000ff
        /*09c8*/ 	.word	0x000228c8
        /*09cc*/ 	.short	0x0100
        /*09ce*/ 	.byte	0x08
	.zero		1


	//   ....[22]....
        /*09d0*/ 	.word	0x00001de0
        /*09d4*/ 	.word	0x00000008
        /*09d8*/ 	.word	0x00022800
        /*09dc*/ 	.short	0x010a
        /*09de*/ 	.byte	0x3f
	.zero		1


	//   ....[23]....
        /*09e0*/ 	.word	0x00001eb0
        /*09e4*/ 	.word	0x00000003
        /*09e8*/ 	.word	0x00022830
        /*09ec*/ 	.short	0x010a
        /*09ee*/ 	.byte	0x3f
	.zero		1


	//   ....[24]....
        /*09f0*/ 	.word	0x00001ef0
        /*09f4*/ 	.word	0x00000003
        /*09f8*/ 	.word	0x00022830
        /*09fc*/ 	.short	0x010a
        /*09fe*/ 	.byte	0x3f
	.zero		1


	//   ....[25]....
        /*0a00*/ 	.word	0x00002600
        /*0a04*/ 	.word	0x00000002
        /*0a08*/ 	.word	0x00000000
        /*0a0c*/ 	.short	0x0101
        /*0a0e*/ 	.byte	0x3f
	.zero		1


	//   ....[26]....
        /*0a10*/ 	.word	0x00004810
        /*0a14*/ 	.word	0x00000003
        /*0a18*/ 	.word	0x00022850
        /*0a1c*/ 	.short	0x010a
        /*0a1e*/ 	.byte	0x3f
	.zero		1


	//   ....[27]....
        /*0a20*/ 	.word	0x00004850
        /*0a24*/ 	.word	0x00000003
        /*0a28*/ 	.word	0x00022850
        /*0a2c*/ 	.short	0x010a
        /*0a2e*/ 	.byte	0x3f
	.zero		1


	//   ....[28]....
        /*0a30*/ 	.word	0x00004bd0
        /*0a34*/ 	.word	0x00000003
        /*0a38*/ 	.word	0x00000000
        /*0a3c*/ 	.short	0x0101
        /*0a3e*/ 	.byte	0x3f
	.zero		1


	//   ....[29]....
        /*0a40*/ 	.word	0x00004eb0
        /*0a44*/ 	.word	0x000000ff
        /*0a48*/ 	.word	0x00022830
        /*0a4c*/ 	.short	0x010a
        /*0a4e*/ 	.byte	0x1c
	.zero		1


	//   ....[30]....
        /*0a50*/ 	.word	0x00004ef0
        /*0a54*/ 	.word	0x000000ff
        /*0a58*/ 	.word	0x00022830
        /*0a5c*/ 	.short	0x010a
        /*0a5e*/ 	.byte	0x1c
	.zero		1


	//   ....[31]....
        /*0a60*/ 	.word	0x00005460
        /*0a64*/ 	.word	0x0000000a
        /*0a68*/ 	.word	0x00000000
        /*0a6c*/ 	.short	0x0101
        /*0a6e*/ 	.byte	0x3f
	.zero		1


	//   ....[32]....
        /*0a70*/ 	.word	0x00008040
        /*0a74*/ 	.word	0x000000ff
        /*0a78*/ 	.word	0x00022850
        /*0a7c*/ 	.short	0x010a
        /*0a7e*/ 	.byte	0x1c
	.zero		1


	//   ....[33]....
        /*0a80*/ 	.word	0x00008080
        /*0a84*/ 	.word	0x000000ff
        /*0a88*/ 	.word	0x00022850
        /*0a8c*/ 	.short	0x010a
        /*0a8e*/ 	.byte	0x1c
	.zero		1


	//   ....[34]....
        /*0a90*/ 	.word	0x00008380
        /*0a94*/ 	.word	0x000000b1
        /*0a98*/ 	.word	0x00000000
        /*0a9c*/ 	.short	0x0101
        /*0a9e*/ 	.byte	0x3f
	.zero		1


	//   ....[35]....
        /*0aa0*/ 	.word	0x000087b0
        /*0aa4*/ 	.word	0x000000ff
        /*0aa8*/ 	.word	0x00022830
        /*0aac*/ 	.short	0x010a
        /*0aae*/ 	.byte	0x1a
	.zero		1


	//   ....[36]....
        /*0ab0*/ 	.word	0x000087f0
        /*0ab4*/ 	.word	0x000000ff
        /*0ab8*/ 	.word	0x00022830
        /*0abc*/ 	.short	0x010a
        /*0abe*/ 	.byte	0x1a
	.zero		1


	//   ....[37]....
        /*0ac0*/ 	.word	0x000099d0
        /*0ac4*/ 	.word	0x00000099
        /*0ac8*/ 	.word	0x00000000
        /*0acc*/ 	.short	0x0101
        /*0ace*/ 	.byte	0x3f
	.zero		1


	//   ....[38]....
        /*0ad0*/ 	.word	0x0000a690
        /*0ad4*/ 	.word	0x000000ff
        /*0ad8*/ 	.word	0x00022850
        /*0adc*/ 	.short	0x010a
        /*0ade*/ 	.byte	0x1a
	.zero		1


	//   ....[39]....
        /*0ae0*/ 	.word	0x0000a6d0
        /*0ae4*/ 	.word	0x000000ff
        /*0ae8*/ 	.word	0x00022850
        /*0aec*/ 	.short	0x010a
        /*0aee*/ 	.byte	0x1a
	.zero		1


	//   ....[40]....
        /*0af0*/ 	.word	0x0000a9c0
        /*0af4*/ 	.word	0x000000b2
        /*0af8*/ 	.word	0x00000000
        /*0afc*/ 	.short	0x0101
        /*0afe*/ 	.byte	0x3f
	.zero		1


	//   ....[41]....
        /*0b00*/ 	.word	0x0000ab40
        /*0b04*/ 	.word	0x000000ff
        /*0b08*/ 	.word	0x00022830
        /*0b0c*/ 	.short	0x010a
        /*0b0e*/ 	.byte	0x1b
	.zero		1


	//   ....[42]....
        /*0b10*/ 	.word	0x0000ab80
        /*0b14*/ 	.word	0x000000ff
        /*0b18*/ 	.word	0x00022830
        /*0b1c*/ 	.short	0x010a
        /*0b1e*/ 	.byte	0x1b
	.zero		1


	//   ....[43]....
        /*0b20*/ 	.word	0x0000b160
        /*0b24*/ 	.word	0x00000004
        /*0b28*/ 	.word	0x00000000
        /*0b2c*/ 	.short	0x0101
        /*0b2e*/ 	.byte	0x3f
	.zero		1


	//   ....[44]....
        /*0b30*/ 	.word	0x0000db90
        /*0b34*/ 	.word	0x000000ff
        /*0b38*/ 	.word	0x00022850
        /*0b3c*/ 	.short	0x010a
        /*0b3e*/ 	.byte	0x1b
	.zero		1


	//   ....[45]....
        /*0b40*/ 	.word	0x0000dbd0
        /*0b44*/ 	.word	0x000000ff
        /*0b48*/ 	.word	0x00022850
        /*0b4c*/ 	.short	0x010a
        /*0b4e*/ 	.byte	0x1b
	.zero		1


	//   ....[46]....
        /*0b50*/ 	.word	0x0000dec0
        /*0b54*/ 	.word	0x000000b1
        /*0b58*/ 	.word	0x00000000
        /*0b5c*/ 	.short	0x0101
        /*0b5e*/ 	.byte	0x3f
	.zero		1


	//   ....[47]....
        /*0b60*/ 	.word	0x00010390
        /*0b64*/ 	.word	0x00000097
        /*0b68*/ 	.word	0x00000000
        /*0b6c*/ 	.short	0x0101
        /*0b6e*/ 	.byte	0x3f
	.zero		1


	//   ....[48]....
        /*0b70*/ 	.word	0x00013560
        /*0b74*/ 	.word	0x00000000
        /*0b78*/ 	.word	0x00022840
        /*0b7c*/ 	.short	0x010a
        /*0b7e*/ 	.byte	0x3f
	.zero		1


	//   ....[49]....
        /*0b80*/ 	.word	0x000142c0
        /*0b84*/ 	.word	0x00000008
        /*0b88*/ 	.word	0x00022800
        /*0b8c*/ 	.short	0x0107
        /*0b8e*/ 	.byte	0x3f
	.zero		1


	//   ....[50]....
        /*0b90*/ 	.word	0x000143c0
        /*0b94*/ 	.word	0x00000002
        /*0b98*/ 	.word	0x00022800
        /*0b9c*/ 	.short	0x0101
        /*0b9e*/ 	.byte	0x3f
	.zero		1


	//   ....[51]....
        /*0ba0*/ 	.word	0x000143e0
        /*0ba4*/ 	.word	0x00000002
        /*0ba8*/ 	.word	0x00022820
        /*0bac*/ 	.short	0x010a
        /*0bae*/ 	.byte	0x3f
	.zero		1


	//   ....[52]....
        /*0bb0*/ 	.word	0x000144f0
        /*0bb4*/ 	.word	0x00000002
        /*0bb8*/ 	.word	0x00022860
        /*0bbc*/ 	.short	0x010a
        /*0bbe*/ 	.byte	0x3f
	.zero		1


	//   ....[53]....
        /*0bc0*/ 	.word	0x00014db0
        /*0bc4*/ 	.word	0x00000003
        /*0bc8*/ 	.word	0x00022840
        /*0bcc*/ 	.short	0x010a
        /*0bce*/ 	.byte	0x3f
	.zero		1


	//   ....[54]....
        /*0bd0*/ 	.word	0x00015000
        /*0bd4*/ 	.word	0x00000003
        /*0bd8*/ 	.word	0x00022860
        /*0bdc*/ 	.short	0x010a
        /*0bde*/ 	.byte	0x3f
	.zero		1


	//   ....[55]....
        /*0be0*/ 	.word	0x00015860
        /*0be4*/ 	.word	0x00000002
        /*0be8*/ 	.word	0x00022840
        /*0bec*/ 	.short	0x010a
        /*0bee*/ 	.byte	0x3f
	.zero		1


	//   ....[56]....
        /*0bf0*/ 	.word	0x00015aa0
        /*0bf4*/ 	.word	0x00000002
        /*0bf8*/ 	.word	0x00022860
        /*0bfc*/ 	.short	0x010a
        /*0bfe*/ 	.byte	0x3f
	.zero		1


	//   ....[57]....
        /*0c00*/ 	.word	0x00016270
        /*0c04*/ 	.word	0x00000003
        /*0c08*/ 	.word	0x00022840
        /*0c0c*/ 	.short	0x010a
        /*0c0e*/ 	.byte	0x3f
	.zero		1


	//   ....[58]....
        /*0c10*/ 	.word	0x000164c0
        /*0c14*/ 	.word	0x00000003
        /*0c18*/ 	.word	0x00022860
        /*0c1c*/ 	.short	0x010a
        /*0c1e*/ 	.byte	0x3f
	.zero		1


	//   ....[59]....
        /*0c20*/ 	.word	0x00017900
        /*0c24*/ 	.word	0x00000000
        /*0c28*/ 	.word	0x00022820
        /*0c2c*/ 	.short	0x010a
        /*0c2e*/ 	.byte	0x3f
	.zero		1


	//   ....[60]....
        /*0c30*/ 	.word	0x00017ac0
        /*0c34*/ 	.word	0x00000006
        /*0c38*/ 	.word	0x00000000
        /*0c3c*/ 	.short	0x010a
        /*0c3e*/ 	.byte	0x3f
	.zero		1


	//   ....[61]....
        /*0c40*/ 	.word	0x00017b30
        /*0c44*/ 	.word	0x00000007
        /*0c48*/ 	.word	0x00000000
        /*0c4c*/ 	.short	0x010a
        /*0c4e*/ 	.byte	0x3f
	.zero		1


	//   ....[62]....
        /*0c50*/ 	.word	0x00017ba0
        /*0c54*/ 	.word	0x00000004
        /*0c58*/ 	.word	0x00000000
        /*0c5c*/ 	.short	0x010a
        /*0c5e*/ 	.byte	0x3f
	.zero		1


	//   ....[63]....
        /*0c60*/ 	.word	0x00017bd0
        /*0c64*/ 	.word	0x00000003
        /*0c68*/ 	.word	0x00000000
        /*0c6c*/ 	.short	0x010a
        /*0c6e*/ 	.byte	0x3f
	.zero		1


	//   ....[64]....
        /*0c70*/ 	.word	0x00017c30
        /*0c74*/ 	.word	0x00000008
        /*0c78*/ 	.word	0x00022800
        /*0c7c*/ 	.short	0x010a
        /*0c7e*/ 	.byte	0x3f
	.zero		1


	//   ....[65]....
        /*0c80*/ 	.word	0x00017c80
        /*0c84*/ 	.word	0x00000003
        /*0c88*/ 	.word	0x00022830
        /*0c8c*/ 	.short	0x010a
        /*0c8e*/ 	.byte	0x3f
	.zero		1


	//   ....[66]....
        /*0c90*/ 	.word	0x00017cd0
        /*0c94*/ 	.word	0x00000003
        /*0c98*/ 	.word	0x00022850
        /*0c9c*/ 	.short	0x010a
        /*0c9e*/ 	.byte	0x3f
	.zero		1


	//   ....[67]....
        /*0ca0*/ 	.word	0x00017d30
        /*0ca4*/ 	.word	0x00000007
        /*0ca8*/ 	.word	0x00022830
        /*0cac*/ 	.short	0x010a
        /*0cae*/ 	.byte	0x3f
	.zero		1


	//   ....[68]....
        /*0cb0*/ 	.word	0x00017d80
        /*0cb4*/ 	.word	0x000000b1
        /*0cb8*/ 	.word	0x00022850
        /*0cbc*/ 	.short	0x010a
        /*0cbe*/ 	.byte	0x3f
	.zero		1


	//   ....[69]....
        /*0cc0*/ 	.word	0x00017de0
        /*0cc4*/ 	.word	0x00000004
        /*0cc8*/ 	.word	0x00022830
        /*0ccc*/ 	.short	0x010a
        /*0cce*/ 	.byte	0x3f
	.zero		1


	//   ....[70]....
        /*0cd0*/ 	.word	0x00017e30
        /*0cd4*/ 	.word	0x000000b2
        /*0cd8*/ 	.word	0x00022850
        /*0cdc*/ 	.short	0x010a
        /*0cde*/ 	.byte	0x3f
	.zero		1


	//   ....[71]....
        /*0ce0*/ 	.word	0x00017e90
        /*0ce4*/ 	.word	0x00000005
        /*0ce8*/ 	.word	0x00022830
        /*0cec*/ 	.short	0x010a
        /*0cee*/ 	.byte	0x3f
	.zero		1


	//   ....[72]....
        /*0cf0*/ 	.word	0x00017ee0
        /*0cf4*/ 	.word	0x000000b1
        /*0cf8*/ 	.word	0x00022850
        /*0cfc*/ 	.short	0x010a
        /*0cfe*/ 	.byte	0x3f
	.zero		1


	//   ....[73]....
        /*0d00*/ 	.word	0x00018080
        /*0d04*/ 	.word	0x00000000
        /*0d08*/ 	.word	0x00022840
        /*0d0c*/ 	.short	0x010a
        /*0d0e*/ 	.byte	0x3f
	.zero		1


	//   ....[74]....
        /*0d10*/ 	.word	0x00018b30
        /*0d14*/ 	.word	0x00000002
        /*0d18*/ 	.word	0x00022820
        /*0d1c*/ 	.short	0x010a
        /*0d1e*/ 	.byte	0x3f
	.zero		1


	//   ....[75]....
        /*0d20*/ 	.word	0x00018b80
        /*0d24*/ 	.word	0x00000002
        /*0d28*/ 	.word	0x00022860
        /*0d2c*/ 	.short	0x010a
        /*0d2e*/ 	.byte	0x3f
	.zero		1


	//   ....[76]....
        /*0d30*/ 	.word	0x00018bd0
        /*0d34*/ 	.word	0x00000003
        /*0d38*/ 	.word	0x00022840
        /*0d3c*/ 	.short	0x010a
        /*0d3e*/ 	.byte	0x3f
	.zero		1


	//   ....[77]....
        /*0d40*/ 	.word	0x00018c20
        /*0d44*/ 	.word	0x00000003
        /*0d48*/ 	.word	0x00022860
        /*0d4c*/ 	.short	0x010a
        /*0d4e*/ 	.byte	0x3f
	.zero		1


	//   ....[78]....
        /*0d50*/ 	.word	0x00018c70
        /*0d54*/ 	.word	0x00000002
        /*0d58*/ 	.word	0x00022840
        /*0d5c*/ 	.short	0x010a
        /*0d5e*/ 	.byte	0x3f
	.zero		1


	//   ....[79]....
        /*0d60*/ 	.word	0x00018cc0
        /*0d64*/ 	.word	0x00000002
        /*0d68*/ 	.word	0x00022860
        /*0d6c*/ 	.short	0x010a
        /*0d6e*/ 	.byte	0x3f
	.zero		1


	//   ....[80]....
        /*0d70*/ 	.word	0x00018d10
        /*0d74*/ 	.word	0x00000003
        /*0d78*/ 	.word	0x00022840
        /*0d7c*/ 	.short	0x010a
        /*0d7e*/ 	.byte	0x3f
	.zero		1


	//   ....[81]....
        /*0d80*/ 	.word	0x00018d60
        /*0d84*/ 	.word	0x00000003
        /*0d88*/ 	.word	0x00022860
        /*0d8c*/ 	.short	0x010a
        /*0d8e*/ 	.byte	0x3f
	.zero		1


	//   ....[82]....
        /*0d90*/ 	.word	0x000196f0
        /*0d94*/ 	.word	0x00000000
        /*0d98*/ 	.word	0x00022820
        /*0d9c*/ 	.short	0x010a
        /*0d9e*/ 	.byte	0x3f
	.zero		1


	//   ....[83]....
        /*0da0*/ 	.word	0x00019890
        /*0da4*/ 	.word	0x00000006
        /*0da8*/ 	.word	0x00000000
        /*0dac*/ 	.short	0x010a
        /*0dae*/ 	.byte	0x3f
	.zero		1


	//   ....[84]....
        /*0db0*/ 	.word	0x000198e0
        /*0db4*/ 	.word	0x00000007
        /*0db8*/ 	.word	0x00000000
        /*0dbc*/ 	.short	0x010a
        /*0dbe*/ 	.byte	0x3f
	.zero		1


	//   ....[85]....
        /*0dc0*/ 	.word	0x00019930
        /*0dc4*/ 	.word	0x00000004
        /*0dc8*/ 	.word	0x00000000
        /*0dcc*/ 	.short	0x010a
        /*0dce*/ 	.byte	0x3f
	.zero		1


	//----- nvinfo : EIATTR_NUM_MBARRIERS
	.align		4
.L_385:
        /*0dd0*/ 	.byte	0x03, 0x38
        /*0dd2*/ 	.short	0x0016


	//----- nvinfo : EIATTR_EXIT_INSTR_OFFSETS
	.align		4
        /*0dd4*/ 	.byte	0x04, 0x1c
        /*0dd6*/ 	.short	(.L_387 - .L_386)


	//   ....[0]....
.L_386:
        /*0dd8*/ 	.word	0x00000a80


	//   ....[1]....
        /*0ddc*/ 	.word	0x000116f0


	//   ....[2]....
        /*0de0*/ 	.word	0x00017c20


	//----- nvinfo : EIATTR_MAX_THREADS
	.align		4
.L_387:
        /*0de4*/ 	.byte	0x04, 0x05
        /*0de6*/ 	.short	(.L_389 - .L_388)
.L_388:
        /*0de8*/ 	.word	0x00000180
        /*0dec*/ 	.word	0x00000001
        /*0df0*/ 	.word	0x00000001


	//----- nvinfo : EIATTR_CRS_STACK_SIZE
	.align		4
.L_389:
        /*0df4*/ 	.byte	0x04, 0x1e
        /*0df6*/ 	.short	(.L_391 - .L_390)
.L_390:
        /*0df8*/ 	.word	0x00000000


	//----- nvinfo : EIATTR_CBANK_PARAM_SIZE
	.align		4
.L_391:
        /*0dfc*/ 	.byte	0x03, 0x19
        /*0dfe*/ 	.short	0x0af0


	//----- nvinfo : EIATTR_PARAM_CBANK
	.align		4
        /*0e00*/ 	.byte	0x04, 0x0a
        /*0e02*/ 	.short	(.L_393 - .L_392)
	.align		4
.L_392:
        /*0e04*/ 	.word	index@(.nv.constant0._ZN7cutlass13device_kernelIN5flash11enable_sm90INS1_16FlashAttnFwdSm90INS1_25CollectiveMainloopFwdSm90ILi2EN4cute5tupleIJNS5_1CILi1EEES8_S8_EEENS6_IJNS7_ILi128EEENS7_ILi96EEENS7_ILi64EEEEEELi256ENS_6half_tEfNS_4arch4Sm90ELb0ELb1ELb1ELb1ELb0ELb0ELb0ELb1ELb0ELb1ELb0ELb0EEENS1_21CollectiveEpilogueFwdINS6_IJSA_NS7_ILi256EEESB_EEES9_SE_SG_Li256ELb1ELb1ELb0ELb0EEENS1_36VarlenDynamicPersistentTileSchedulerILi128ELi96ELi256ELi128ELb0ELb1ELb1ELb1ELb0ELb1EEEEEEEEEvNT_6ParamsE)
        /*0e08*/ 	.short	0x0210
        /*0e0a*/ 	.short	0x0af0


	//----- nvinfo : EIATTR_SW_WAR
	.align		4
.L_393:
        /*0e0c*/ 	.byte	0x04, 0x36
        /*0e0e*/ 	.short	(.L_395 - .L_394)
.L_394:
        /*0e10*/ 	.word	0x00000008
.L_395:


//--------------------- .nv.info._ZN7cutlass13device_kernelIN5flash11enable_sm90INS1_16FlashAttnFwdSm90INS1_25CollectiveMainloopFwdSm90ILi2EN4cute5tupleIJNS5_1CILi1EEES8_S8_EEENS6_IJNS7_ILi128EEENS7_ILi96EEENS7_ILi64EEEEEELi256ENS_6half_tEfNS_4arch4Sm90ELb0ELb1ELb1ELb1ELb0ELb1ELb0ELb1ELb0ELb1ELb0ELb0EEENS1_21CollectiveEpilogueFwdINS6_IJSA_NS7_ILi256EEESB_EEES9_SE_SG_Li256ELb1ELb1ELb0ELb0EEENS1_36VarlenDynamicPersistentTileSchedulerILi128ELi96ELi256ELi128ELb0ELb1ELb1ELb1ELb0ELb1EEEEEEEEEvNT_6ParamsE --------------------------
	.section	.nv.info._ZN7cutlass13device_kernelIN5flash11enable_sm90INS1_16FlashAttnFwdSm90INS1_25CollectiveMainloopFwdSm90ILi2EN4cute5tupleIJNS5_1CILi1EEES8_S8_EEENS6_IJNS7_ILi128EEENS7_ILi96EEENS7_ILi64EEEEEELi256ENS_6half_tEfNS_4arch4Sm90ELb0ELb1ELb1ELb1ELb0ELb1ELb0ELb1ELb0ELb1ELb0ELb0EEENS1_21CollectiveEpilogueFwdINS6_IJSA_NS7_ILi256EEESB_EEES9_SE_SG_Li256ELb1ELb1ELb0ELb0EEENS1_36VarlenDynamicPersistentTileSchedulerILi128ELi96ELi256ELi128ELb0ELb1ELb1ELb1ELb0ELb1EEEEEEEEEvNT_6ParamsE,"",@"SHT_CUDA_INFO"
	.sectionflags	@""
	.align	4


	//----- nvinfo : EIATTR_CUDA_API_VERSION
	.align		4
        /*0000*/ 	.byte	0x04, 0x37
        /*0002*/ 	.short	(.L_397 - .L_396)
.L_396:
        /*0004*/ 	.word	0x00000082


	//----- nvinfo : EIATTR_KPARAM_INFO
	.align		4
.L_397:
        /*0008*/ 	.byte	0x04, 0x17
        /*000a*/ 	.short	(.L_399 - .L_398)
.L_398:
        /*000c*/ 	.word	0x00000000
        /*0010*/ 	.short	0x0000
        /*0012*/ 	.short	0x0070
        /*0014*/ 	.byte	0x00, 0xf0, 0x01, 0x2a


	//----- nvinfo : EIATTR_SPARSE_MMA_MASK
	.align		4
.L_399:
        /*0018*/ 	.byte	0x03, 0x50
        /*001a*/ 	.short	0x0000


	//----- nvinfo : EIATTR_MAXREG_COUNT
	.align		4
        /*001c*/ 	.byte	0x03, 0x1b
        /*001e*/ 	.short	0x00a8


	//----- nvinfo : EIATTR_NUM_BARRIERS
	.align		4
        /*0020*/ 	.byte	0x02, 0x4c
        /*0022*/ 	.byte	0x10
	.zero		1


	//----- nvinfo : EIATTR_EXTERNS
	.align		4
        /*0024*/ 	.byte	0x04, 0x0f
        /*0026*/ 	.short	(.L_401 - .L_400)


	//   ....[0]....
	.align		4
.L_400:
        /*0028*/ 	.word	index@(__assertfail)


	//----- nvinfo : EIATTR_ANNOTATIONS
	.align		4
.L_401:
        /*002c*/ 	.byte	0x04, 0x55
        /*002e*/ 	.short	(.L_403 - .L_402)


	//   ....[0]....
.L_402:
        /* <DEDUP_REMOVED lines=79> */


	//----- nvinfo : EIATTR_MERCURY_ISA_VERSION
	.align		4
.L_403:
        /*0510*/ 	.byte	0x03, 0x5f
        /*0512*/ 	.short	0x0101


	//----- nvinfo : EIATTR_UNUSED_LOAD_BYTE_OFFSET
	.align		4
        /*0514*/ 	.byte	0x04, 0x44
        /*0516*/ 	.short	(.L_405 - .L_404)


	//   ....[0]....
.L_404:
        /*0518*/ 	.word	0x00000ac0
        /*051c*/ 	.word	0x0000fff0


	//   ....[1]....
        /*0520*/ 	.word	0x00016490
        /*0524*/ 	.word	0x0000fff0


	//----- nvinfo : EIATTR_INT_WARP_WIDE_INSTR_OFFSETS
	.align		4
.L_405:
        /*0528*/ 	.byte	0x04, 0x31
        /*052a*/ 	.short	(.L_407 - .L_406)


	//   ....[0]....
.L_406:
        /*052c*/ 	.word	0x00000180


	//   ....[1]....
        /*0530*/ 	.word	0x00000220


	//   ....[2]....
        /*0534*/ 	.word	0x00000290


	//   ....[3]....
        /*0538*/ 	.word	0x0001c240


	//   ....[4]....
        /*053c*/ 	.word	0x0001c2d0


	//   ....[5]....
        /*0540*/ 	.word	0x00020040


	//   ....[6]....
        /*0544*/ 	.word	0x000200d0


	//----- nvinfo : EIATTR_COOP_GROUP_MASK_REGIDS
	.align		4
.L_407:
        /*0548*/ 	.byte	0x04, 0x29
        /*054a*/ 	.short	(.L_409 - .L_408)


	//   ....[0]....
.L_408:
        /*054c*/ 	.word	0xffffffff


	//   ....[1]....
        /*0550*/ 	.word	0xffffffff


	//   ....[2]....
        /*0554*/ 	.word	0xffffffff


	//   ....[3]....
        /*0558*/ 	.word	0xffffffff


	//   ....[4]....
        /*055c*/ 	.word	0xffffffff


	//   ....[5]....
        /*0560*/ 	.word	0xffffffff


	//   ....[6]....
        /*0564*/ 	.word	0xffffffff


	//   ....[7]....
        /*0568*/ 	.word	0xffffffff


	//   ....[8]....
        /*056c*/ 	.word	0xffffffff


	//   ....[9]....
        /*0570*/ 	.word	0xffffffff


	//   ....[10]....
        /*0574*/ 	.word	0xffffffff


	//   ....[11]....
        /*0578*/ 	.word	0xffffffff


	//   ....[12]....
        /*057c*/ 	.word	0xffffffff


	//   ....[13]....
        /*0580*/ 	.word	0xffffffff


	//   ....[14]....
        /*0584*/ 	.word	0xffffffff


	//   ....[15]....
        /*0588*/ 	.word	0xffffffff


	//   ....[16]....
        /*058c*/ 	.word	0xffffffff


	//   ....[17]....
        /*0590*/ 	.word	0xffffffff


	//   ....[18]....
        /*0594*/ 	.word	0xffffffff


	//   ....[19]....
        /*0598*/ 	.word	0xffffffff


	//   ....[20]....
        /*059c*/ 	.word	0xffffffff


	//   ....[21]....
        /*05a0*/ 	.word	0xffffffff


	//   ....[22]....
        /*05a4*/ 	.word	0xffffffff


	//   ....[23]....
        /*05a8*/ 	.word	0xffffffff


	//   ....[24]....
        /*05ac*/ 	.word	0xffffffff


	//   ....[25]....
        /*05b0*/ 	.word	0xffffffff


	//   ....[26]....
        /*05b4*/ 	.word	0xffffffff


	//   ....[27]....
        /*05b8*/ 	.word	0xffffffff


	//   ....[28]....
        /*05bc*/ 	.word	0xffffffff


	//   ....[29]....
        /*05c0*/ 	.word	0xffffffff


	//   ....[30]....
        /*05c4*/ 	.word	0xffffffff


	//   ....[31]....
        /*05c8*/ 	.word	0xffffffff


	//   ....[32]....
        /*05cc*/ 	.word	0xffffffff


	//   ....[33]....
        /*05d0*/ 	.word	0xffffffff


	//   ....[34]....
        /*05d4*/ 	.word	0xffffffff


	//   ....[35]....
        /*05d8*/ 	.word	0xffffffff


	//   ....[36]....
        /*05dc*/ 	.word	0xffffffff


	//   ....[37]....
        /*05e0*/ 	.word	0xffffffff


	//   ....[38]....
        /*05e4*/ 	.word	0xffffffff


	//   ....[39]....
        /*05e8*/ 	.word	0xffffffff


	//   ....[40]....
        /*05ec*/ 	.word	0xffffffff


	//   ....[41]....
        /*05f0*/ 	.word	0xffffffff


	//   ....[42]....
        /*05f4*/ 	.word	0xffffffff


	//   ....[43]....
        /*05f8*/ 	.word	0xffffffff


	//   ....[44]....
        /*05fc*/ 	.word	0xffffffff


	//   ....[45]....
        /*0600*/ 	.word	0xffffffff


	//   ....[46]....
        /*0604*/ 	.word	0xffffffff


	//   ....[47]....
        /*0608*/ 	.word	0xffffffff


	//   ....[48]....
        /*060c*/ 	.word	0xffffffff


	//   ....[49]....
        /*0610*/ 	.word	0xffffffff


	//   ....[50]....
        /*0614*/ 	.word	0xffffffff


	//   ....[51]....
        /*0618*/ 	.word	0xffffffff


	//   ....[52]....
        /*061c*/ 	.word	0xffffffff


	//   ....[53]....
        /*0620*/ 	.word	0xffffffff


	//   ....[54]....
        /*0624*/ 	.word	0xffffffff


	//   ....[55]....
        /*0628*/ 	.word	0xffffffff


	//   ....[56]....
        /*062c*/ 	.word	0xffffffff


	//   ....[57]....
        /*0630*/ 	.word	0xffffffff


	//   ....[58]....
        /*0634*/ 	.word	0xffffffff


	//   ....[59]....
        /*0638*/ 	.word	0xffffffff


	//   ....[60]....
        /*063c*/ 	.word	0xffffffff


	//   ....[61]....
        /*0640*/ 	.word	0xffffffff


	//   ....[62]....
        /*0644*/ 	.word	0xffffffff


	//   ....[63]....
        /*0648*/ 	.word	0xffffffff


	//   ....[64]....
        /*064c*/ 	.word	0xffffffff


	//   ....[65]....
        /*0650*/ 	.word	0xffffffff


	//   ....[66]....
        /*0654*/ 	.word	0xffffffff


	//   ....[67]....
        /*0658*/ 	.word	0xffffffff


	//   ....[68]....
        /*065c*/ 	.word	0xffffffff


	//   ....[69]....
        /*0660*/ 	.word	0xffffffff


	//   ....[70]....
        /*0664*/ 	.word	0xffffffff


	//   ....[71]....
        /*0668*/ 	.word	0xffffffff


	//   ....[72]....
        /*066c*/ 	.word	0xffffffff


	//   ....[73]....
        /*0670*/ 	.word	0xffffffff


	//   ....[74]....
        /*0674*/ 	.word	0xffffffff


	//   ....[75]....
        /*0678*/ 	.word	0xffffffff


	//   ....[76]....
        /*067c*/ 	.word	0xffffffff


	//   ....[77]....
        /*0680*/ 	.word	0xffffffff


	//   ....[78]....
        /*0684*/ 	.word	0xffffffff


	//   ....[79]....
        /*0688*/ 	.word	0xffffffff


	//   ....[80]....
        /*068c*/ 	.word	0xffffffff


	//   ....[81]....
        /*0690*/ 	.word	0xffffffff


	//   ....[82]....
        /*0694*/ 	.word	0xffffffff


	//   ....[83]....
        /*0698*/ 	.word	0xffffffff


	//   ....[84]....
        /*069c*/ 	.word	0xffffffff


	//   ....[85]....
        /*06a0*/ 	.word	0xffffffff


	//   ....[86]....
        /*06a4*/ 	.word	0xffffffff


	//   ....[87]....
        /*06a8*/ 	.word	0xffffffff


	//   ....[88]....
        /*06ac*/ 	.word	0xffffffff


	//   ....[89]....
        /*06b0*/ 	.word	0xffffffff


	//   ....[90]....
        /*06b4*/ 	.word	0xffffffff


	//   ....[91]....
        /*06b8*/ 	.word	0xffffffff


	//   ....[92]....
        /*06bc*/ 	.word	0xffffffff


	//   ....[93]....
        /*06c0*/ 	.word	0xffffffff


	//   ....[94]....
        /*06c4*/ 	.word	0xffffffff


	//   ....[95]....
        /*06c8*/ 	.word	0xffffffff


	//   ....[96]....
        /*06cc*/ 	.word	0xffffffff


	//   ....[97]....
        /*06d0*/ 	.word	0xffffffff


	//   ....[98]....
        /*06d4*/ 	.word	0xffffffff


	//   ....[99]....
        /*06d8*/ 	.word	0xffffffff


	//   ....[100]....
        /*06dc*/ 	.word	0xffffffff


	//   ....[101]....
        /*06e0*/ 	.word	0xffffffff


	//   ....[102]....
        /*06e4*/ 	.word	0xffffffff


	//   ....[103]....
        /*06e8*/ 	.word	0xffffffff


	//   ....[104]....
        /*06ec*/ 	.word	0xffffffff


	//   ....[105]....
        /*06f0*/ 	.word	0xffffffff


	//   ....[106]....
        /*06f4*/ 	.word	0xffffffff


	//   ....[107]....
        /*06f8*/ 	.word	0xffffffff


	//   ....[108]....
        /*06fc*/ 	.word	0xffffffff


	//   ....[109]....
        /*0700*/ 	.word	0xffffffff


	//   ....[110]....
        /*0704*/ 	.word	0xffffffff


	//   ....[111]....
        /*0708*/ 	.word	0xffffffff


	//   ....[112]....
        /*070c*/ 	.word	0xffffffff


	//   ....[113]....
        /*0710*/ 	.word	0xffffffff


	//   ....[114]....
        /*0714*/ 	.word	0xffffffff


	//   ....[115]....
        /*0718*/ 	.word	0xffffffff


	//   ....[116]....
        /*071c*/ 	.word	0xffffffff


	//   ....[117]....
        /*0720*/ 	.word	0xffffffff


	//   ....[118]....
        /*0724*/ 	.word	0xffffffff


	//   ....[119]....
        /*0728*/ 	.word	0xffffffff


	//   ....[120]....
        /*072c*/ 	.word	0xffffffff


	//   ....[121]....
        /*0730*/ 	.word	0xffffffff


	//   ....[122]....
        /*0734*/ 	.word	0x0500000f


	//   ....[123]....
        /*0738*/ 	.word	0x0500000f


	//   ....[124]....
        /*073c*/ 	.word	0x0500000f


	//   ....[125]....
        /*0740*/ 	.word	0x0500000f


	//   ....[126]....
        /*0744*/ 	.word	0x0500000f


	//   ....[127]....
        /*0748*/ 	.word	0x0500000f


	//   ....[128]....
        /*074c*/ 	.word	0x0500000f


	//   ....[129]....
        /*0750*/ 	.word	0x0500000f


	//   ....[130]....
        /*0754*/ 	.word	0x0500000f


	//   ....[131]....
        /*0758*/ 	.word	0x0500000f


	//   ....[132]....
        /*075c*/ 	.word	0x0500000f


	//   ....[133]....
        /*0760*/ 	.word	0x0500000f


	//   ....[134]....
        /*0764*/ 	.word	0x0500000f


	//   ....[135]....
        /*0768*/ 	.word	0x0500000f


	//   ....[136]....
        /*076c*/ 	.word	0x0500000f


	//   ....[137]....
        /*0770*/ 	.word	0x0500000f


	//   ....[138]....
        /*0774*/ 	.word	0x0500000f


	//   ....[139]....
        /*0778*/ 	.word	0x0500000f


	//   ....[140]....
        /*077c*/ 	.word	0x0500000f


	//   ....[141]....
        /*0780*/ 	.word	0x0500000f


	//   ....[142]....
        /*0784*/ 	.word	0x0500000f


	//   ....[143]....
        /*0788*/ 	.word	0x0500000f


	//   ....[144]....
        /*078c*/ 	.word	0x0500000f


	//   ....[145]....
        /*0790*/ 	.word	0x0500000f


	//   ....[146]....
        /*0794*/ 	.word	0x0500000f


	//   ....[147]....
        /*0798*/ 	.word	0x0500000f


	//   ....[148]....
        /*079c*/ 	.word	0x0500000f


	//   ....[149]....
        /*07a0*/ 	.word	0x0500000f


	//   ....[150]....
        /*07a4*/ 	.word	0x0500000f


	//   ....[151]....
        /*07a8*/ 	.word	0x0500000f


	//   ....[152]....
        /*07ac*/ 	.word	0x0500000f


	//   ....[153]....
        /*07b0*/ 	.word	0x0500000f


	//   ....[154]....
        /*07b4*/ 	.word	0x0500000f


	//   ....[155]....
        /*07b8*/ 	.word	0x0500000f


	//   ....[156]....
        /*07bc*/ 	.word	0x0500000f


	//   ....[157]....
        /*07c0*/ 	.word	0x0500000f


	//   ....[158]....
        /*07c4*/ 	.word	0x0500000f


	//   ....[159]....
        /*07c8*/ 	.word	0x0500000f


	//   ....[160]....
        /*07cc*/ 	.word	0x0500000f


	//   ....[161]....
        /*07d0*/ 	.word	0x0500000f


	//   ....[162]....
        /*07d4*/ 	.word	0x0500000f


	//   ....[163]....
        /*07d8*/ 	.word	0x0500000f


	//   ....[164]....
        /*07dc*/ 	.word	0x0500000f


	//   ....[165]....
        /*07e0*/ 	.word	0x0500000f


	//   ....[166]....
        /*07e4*/ 	.word	0x0500000f


	//   ....[167]....
        /*07e8*/ 	.word	0x0500000f


	//   ....[168]....
        /*07ec*/ 	.word	0x0500000f


	//   ....[169]....
        /*07f0*/ 	.word	0x0500000f


	//   ....[170]....
        /*07f4*/ 	.word	0x0500000f


	//   ....[171]....
        /*07f8*/ 	.word	0x0500000f


	//   ....[172]....
        /*07fc*/ 	.word	0x0500000f


	//   ....[173]....
        /*0800*/ 	.word	0x0500000f


	//   ....[174]....
        /*0804*/ 	.word	0x0500000f


	//   ....[175]....
        /*0808*/ 	.word	0x0500000f


	//   ....[176]....
        /*080c*/ 	.word	0x0500000f


	//   ....[177]....
        /*0810*/ 	.word	0x0500000f


	//   ....[178]....
        /*0814*/ 	.word	0x0500000f


	//   ....[179]....
        /*0818*/ 	.word	0x0500000f


	//   ....[180]....
        /*081c*/ 	.word	0x0500000f


	//   ....[181]....
        /*0820*/ 	.word	0x0500000f


	//   ....[182]....
        /*0824*/ 	.word	0x0500000f


	//----- nvinfo : EIATTR_COOP_GROUP_INSTR_OFFSETS
	.align		4
.L_409:
        /*0828*/ 	.byte	0x04, 0x28
        /*082a*/ 	.short	(.L_411 - .L_410)


	//   ....[0]....
.L_410:
        /*082c*/ 	.word	0x00000060


	//   ....[1]....
        /*0830*/ 	.word	0x00000190


	//   ....[2]....
        /*0834*/ 	.word	0x00000240


	//   ....[3]....
        /*0838*/ 	.word	0x00000400


	//   ....[4]....
        /*083c*/ 	.word	0x00000560


	//   ....[5]....
        /*0840*/ 	.word	0x00000680


	//   ....[6]....
        /*0844*/ 	.word	0x000007e0


	//   ....[7]....
        /*0848*/ 	.word	0x000062d0


	//   ....[8]....
        /*084c*/ 	.word	0x000069f0


	//   ....[9]....
        /*0850*/ 	.word	0x00006a00


	//   ....[10]....
        /*0854*/ 	.word	0x00006a10


	//   ....[11]....
        /*0858*/ 	.word	0x00006a20


	//   ....[12]....
        /*085c*/ 	.word	0x00006d10


	//   ....[13]....
        /*0860*/ 	.word	0x00006d20


	//   ....[14]....
        /*0864*/ 	.word	0x00006d30


	//   ....[15]....
        /*0868*/ 	.word	0x00006d40


	//   ....[16]....
        /*086c*/ 	.word	0x00007f30


	//   ....[17]....
        /*0870*/ 	.word	0x00007f50


	//   ....[18]....
        /*0874*/ 	.word	0x00007f60


	//   ....[19]....
        /*0878*/ 	.word	0x00007f70


	//   ....[20]....
        /*087c*/ 	.word	0x00008050


	//   ....[21]....
        /*0880*/ 	.word	0x00008060


	//   ....[22]....
        /*0884*/ 	.word	0x00008120


	//   ....[23]....
        /*0888*/ 	.word	0x00008150


	//   ....[24]....
        /*088c*/ 	.word	0x00009900


	//   ....[25]....
        /*0890*/ 	.word	0x0000a230


	//   ....[26]....
        /*0894*/ 	.word	0x0000aca0


	//   ....[27]....
        /*0898*/ 	.word	0x0000ad80


	//   ....[28]....
        /*089c*/ 	.word	0x0000b340


	//   ....[29]....
        /*08a0*/ 	.word	0x0000b3b0


	//   ....[30]....
        /*08a4*/ 	.word	0x0000c650


	//   ....[31]....
        /*08a8*/ 	.word	0x0000cf30


	//   ....[32]....
        /*08ac*/ 	.word	0x0000dd10


	//   ....[33]....
        /*08b0*/ 	.word	0x0000de70


	//   ....[34]....
        /*08b4*/ 	.word	0x0000e7a0


	//   ....[35]....
        /*08b8*/ 	.word	0x0000e970


	//   ....[36]....
        /*08bc*/ 	.word	0x00010630


	//   ....[37]....
        /*08c0*/ 	.word	0x00010690


	//   ....[38]....
        /*08c4*/ 	.word	0x000110e0


	//   ....[39]....
        /*08c8*/ 	.word	0x00011140


	//   ....[40]....
        /*08cc*/ 	.word	0x00012630


	//   ....[41]....
        /*08d0*/ 	.word	0x00012ee0


	//   ....[42]....
        /*08d4*/ 	.word	0x00013cc0


	//   ....[43]....
        /*08d8*/ 	.word	0x00013de0


	//   ....[44]....
        /*08dc*/ 	.word	0x00014740


	//   ....[45]....
        /*08e0*/ 	.word	0x00014910


	//   ....[46]....
        /*08e4*/ 	.word	0x00015a10


	//   ....[47]....
        /*08e8*/ 	.word	0x00015a70


	//   ....[48]....
        /*08ec*/ 	.word	0x00015ab0


	//   ....[49]....
        /*08f0*/ 	.word	0x00015ae0


	//   ....[50]....
        /*08f4*/ 	.word	0x00017470


	//   ....[51]....
        /*08f8*/ 	.word	0x000174b0


	//   ....[52]....
        /*08fc*/ 	.word	0x000174e0


	//   ....[53]....
        /*0900*/ 	.word	0x00017510


	//   ....[54]....
        /*0904*/ 	.word	0x00017e50


	//   ....[55]....
        /*0908*/ 	.word	0x00017e70


	//   ....[56]....
        /*090c*/ 	.word	0x00017fc0


	//   ....[57]....
        /*0910*/ 	.word	0x00017fe0


	//   ....[58]....
        /*0914*/ 	.word	0x00018120


	//   ....[59]....
        /*0918*/ 	.word	0x00018140


	//   ....[60]....
        /*091c*/ 	.word	0x00018280


	//   ....[61]....
        /*0920*/ 	.word	0x00018290


	//   ....[62]....
        /*0924*/ 	.word	0x00018af0


	//   ....[63]....
        /*0928*/ 	.word	0x00018b00


	//   ....[64]....
        /*092c*/ 	.word	0x00018ce0


	//   ....[65]....
        /*0930*/ 	.word	0x00018cf0


	//   ....[66]....
        /*0934*/ 	.word	0x00018ec0


	//   ....[67]....
        /*0938*/ 	.word	0x00018ed0


	//   ....[68]....
        /*093c*/ 	.word	0x000190a0


	//   ....[69]....
        /*0940*/ 	.word	0x000190b0


	//   ....[70]....
        /*0944*/ 	.word	0x000192e0


	//   ....[71]....
        /*0948*/ 	.word	0x000194b0


	//   ....[72]....
        /*094c*/ 	.word	0x000194e0


	//   ....[73]....
        /*0950*/ 	.word	0x00019510


	//   ....[74]....
        /*0954*/ 	.word	0x00019540


	//   ....[75]....
        /*0958*/ 	.word	0x00019570


	//   ....[76]....
        /*095c*/ 	.word	0x000195a0


	//   ....[77]....
        /*0960*/ 	.word	0x00019710


	//   ....[78]....
        /*0964*/ 	.word	0x00019740


	//   ....[79]....
        /*0968*/ 	.word	0x00019770


	//   ....[80]....
        /*096c*/ 	.word	0x000197a0


	//   ....[81]....
        /*0970*/ 	.word	0x000197d0


	//   ....[82]....
        /*0974*/ 	.word	0x00019800


	//   ....[83]....
        /*0978*/ 	.word	0x000198a0


	//   ....[84]....
        /*097c*/ 	.word	0x00019900


	//   ....[85]....
        /*0980*/ 	.word	0x00019990


	//   ....[86]....
        /*0984*/ 	.word	0x0001aa40


	//   ....[87]....
        /*0988*/ 	.word	0x0001c800


	//   ....[88]....
        /*098c*/ 	.word	0x0001d330


	//   ....[89]....
        /*0990*/ 	.word	0x0001d350


	//   ....[90]....
        /*0994*/ 	.word	0x0001d400


	//   ....[91]....
        /*0998*/ 	.word	0x0001d410


	//   ....[92]....
        /*099c*/ 	.word	0x0001d490


	//   ....[93]....
        /*09a0*/ 	.word	0x0001d4a0


	//   ....[94]....
        /*09a4*/ 	.word	0x0001d520


	//   ....[95]....
        /*09a8*/ 	.word	0x0001d530


	//   ....[96]....
        /*09ac*/ 	.word	0x0001d5b0


	//   ....[97]....
        /*09b0*/ 	.word	0x0001d5c0


	//   ....[98]....
        /*09b4*/ 	.word	0x0001d640


	//   ....[99]....
        /*09b8*/ 	.word	0x0001d650


	//   ....[100]....
        /*09bc*/ 	.word	0x0001d6d0


	//   ....[101]....
        /*09c0*/ 	.word	0x0001d6e0


	//   ....[102]....
        /*09c4*/ 	.word	0x0001d730


	//   ....[103]....
        /*09c8*/ 	.word	0x0001d750


	//   ....[104]....
        /*09cc*/ 	.word	0x000202d0


	//   ....[105]....
        /*09d0*/ 	.word	0x00020330


	//   ....[106]....
        /*09d4*/ 	.word	0x00020360


	//   ....[107]....
        /*09d8*/ 	.word	0x00020390


	//   ....[108]....
        /*09dc*/ 	.word	0x000203c0


	//   ....[109]....
        /*09e0*/ 	.word	0x000203f0


	//   ....[110]....
        /*09e4*/ 	.word	0x00020420


	//   ....[111]....
        /*09e8*/ 	.word	0x00020430


	//   ....[112]....
        /*09ec*/ 	.word	0x000205b0


	//   ....[113]....
        /*09f0*/ 	.word	0x000205e0


	//   ....[114]....
        /*09f4*/ 	.word	0x00020610


	//   ....[115]....
        /*09f8*/ 	.word	0x00020640


	//   ....[116]....
        /*09fc*/ 	.word	0x00020670


	//   ....[117]....
        /*0a00*/ 	.word	0x000206a0


	//   ....[118]....
        /*0a04*/ 	.word	0x00020760


	//   ....[119]....
        /*0a08*/ 	.word	0x00020780


	//   ....[120]....
        /*0a0c*/ 	.word	0x000207f0


	//   ....[121]....
        /*0a10*/ 	.word	0x00020ec0


	//   ....[122]....
        /*0a14*/ 	.word	0x00021350


	//   ....[123]....
        /*0a18*/ 	.word	0x000213f0


	//   ....[124]....
        /*0a1c*/ 	.word	0x00021480


	//   ....[125]....
        /*0a20*/ 	.word	0x000214d0


	//   ....[126]....
        /*0a24*/ 	.word	0x00021520


	//   ....[127]....
        /*0a28*/ 	.word	0x000215b0


	//   ....[128]....
        /*0a2c*/ 	.word	0x00021640


	//   ....[129]....
        /*0a30*/ 	.word	0x00021690


	//   ....[130]....
        /*0a34*/ 	.word	0x000216e0


	//   ....[131]....
        /*0a38*/ 	.word	0x000217d0


	//   ....[132]....
        /*0a3c*/ 	.word	0x00021880


	//   ....[133]....
        /*0a40*/ 	.word	0x00021900


	//   ....[134]....
        /*0a44*/ 	.word	0x00021980


	//   ....[135]....
        /*0a48*/ 	.word	0x00021a20


	//   ....[136]....
        /*0a4c*/ 	.word	0x00021ae0


	//   ....[137]....
        /*0a50*/ 	.word	0x00021b30


	//   ....[138]....
        /*0a54*/ 	.word	0x00021c40


	//   ....[139]....
        /*0a58*/ 	.word	0x00021ff0


	//   ....[140]....
        /*0a5c*/ 	.word	0x00022040


	//   ....[141]....
        /*0a60*/ 	.word	0x000220d0


	//   ....[142]....
        /*0a64*/ 	.word	0x00022160


	//   ....[143]....
        /*0a68*/ 	.word	0x000221f0


	//   ....[144]....
        /*0a6c*/ 	.word	0x00022280


	//   ....[145]....
        /*0a70*/ 	.word	0x00022310


	//   ....[146]....
        /*0a74*/ 	.word	0x000223a0


	//   ....[147]....
        /*0a78*/ 	.word	0x00022460


	//   ....[148]....
        /*0a7c*/ 	.word	0x00022750


	//   ....[149]....
        /*0a80*/ 	.word	0x00022910


	//   ....[150]....
        /*0a84*/ 	.word	0x00022960


	//   ....[151]....
        /*0a88*/ 	.word	0x000229c0


	//   ....[152]....
        /*0a8c*/ 	.word	0x00022ab0


	//   ....[153]....
        /*0a90*/ 	.word	0x00022b10


	//   ....[154]....
        /*0a94*/ 	.word	0x00022c00


	//   ....[155]....
        /*0a98*/ 	.word	0x00022c60


	//   ....[156]....
        /*0a9c*/ 	.word	0x00022d50


	//   ....[157]....
        /*0aa0*/ 	.word	0x00022db0


	//   ....[158]....
        /*0aa4*/ 	.word	0x00022ea0


	//   ....[159]....
        /*0aa8*/ 	.word	0x00022f00


	//   ....[160]....
        /*0aac*/ 	.word	0x00022ff0


	//   ....[161]....
        /*0ab0*/ 	.word	0x00023050


	//   ....[162]....
        /*0ab4*/ 	.word	0x00023120


	//   ....[163]....
        /*0ab8*/ 	.word	0x000231a0


	//   ....[164]....
        /*0abc*/ 	.word	0x00023270


	//   ....[165]....
        /*0ac0*/ 	.word	0x000235a0


	//   ....[166]....
        /*0ac4*/ 	.word	0x00023640


	//   ....[167]....
        /*0ac8*/ 	.word	0x00023760


	//   ....[168]....
        /*0acc*/ 	.word	0x000237d0


	//   ....[169]....
        /*0ad0*/ 	.word	0x00023850


	//   ....[170]....
        /*0ad4*/ 	.word	0x000238d0


	//   ....[171]....
        /*0ad8*/ 	.word	0x00023950


	//   ....[172]....
        /*0adc*/ 	.word	0x000239e0


	//   ....[173]....
        /*0ae0*/ 	.word	0x00023a80


	//   ....[174]....
        /*0ae4*/ 	.word	0x00023b20


	//   ....[175]....
        /*0ae8*/ 	.word	0x00023b90


	//   ....[176]....
        /*0aec*/ 	.word	0x00023c00


	//   ....[177]....
        /*0af0*/ 	.word	0x00023c70


	//   ....[178]....
        /*0af4*/ 	.word	0x00023cf0


	//   ....[179]....
        /*0af8*/ 	.word	0x00023d70


	//   ....[180]....
        /*0afc*/ 	.word	0x00023e10


	//   ....[181]....
        /*0b00*/ 	.word	0x00023ea0


	//   ....[182]....
        /*0b04*/ 	.word	0x00023fd0


	//----- nvinfo : EIATTR_REG_RECONFIG
	.align		4
.L_411:
        /*0b08*/ 	.byte	0x01, 0x54
	.zero		2


	//----- nvinfo : EIATTR_SYSCALL_OFFSETS
	.align		4
        /*0b0c*/ 	.byte	0x04, 0x46
        /*0b0e*/ 	.short	(.L_413 - .L_412)


	//   ....[0]....
.L_412:
        /*0b10*/ 	.word	0x00001b90


	//   ....[1]....
        /*0b14*/ 	.word	0x00001ce0


	//   ....[2]....
        /*0b18*/ 	.word	0x00006470


	//   ....[3]....
        /*0b1c*/ 	.word	0x00006780


	//   ....[4]....
        /*0b20*/ 	.word	0x0001c440


	//   ....[5]....
        /*0b24*/ 	.word	0x0001c590


	//   ....[6]....
        /*0b28*/ 	.word	0x0001c680


	//   ....[7]....
        /*0b2c*/ 	.word	0x0001cef0


	//----- nvinfo : EIATTR_MBARRIER_INSTR_OFFSETS
	.align		4
.L_413:
        /*0b30*/ 	.byte	0x04, 0x39
        /*0b32*/ 	.short	(.L_415 - .L_414)


	//   ....[0]....
.L_414:
        /*0b34*/ 	.word	0x000002b0
        /*0b38*/ 	.word	0x000000ff
        /*0b3c*/ 	.word	0x00022800
        /*0b40*/ 	.short	0x0100
        /*0b42*/ 	.byte	0x08
	.zero		1


	//   ....[1]....
        /*0b44*/ 	.word	0x000002c0
        /*0b48*/ 	.word	0x000000ff
        /*0b4c*/ 	.word	0x00022820
        /*0b50*/ 	.short	0x0100
        /*0b52*/ 	.byte	0x08
	.zero		1


	//   ....[2]....
        /*0b54*/ 	.word	0x000003b0
        /*0b58*/ 	.word	0x000000ff
        /*0b5c*/ 	.word	0x00022830
        /*0b60*/ 	.short	0x0100
        /*0b62*/ 	.byte	0x08
	.zero		1


	//   ....[3]....
        /*0b64*/ 	.word	0x000003c0
        /*0b68*/ 	.word	0x000000ff
        /*0b6c*/ 	.word	0x00022840
        /*0b70*/ 	.short	0x0100
        /*0b72*/ 	.byte	0x08
	.zero		1


	//   ....[4]....
        /*0b74*/ 	.word	0x000003d0
        /*0b78*/ 	.word	0x000000ff
        /*0b7c*/ 	.word	0x00022838
        /*0b80*/ 	.short	0x0100
        /*0b82*/ 	.byte	0x08
	.zero		1


	//   ....[5]....
        /*0b84*/ 	.word	0x000003e0
        /*0b88*/ 	.word	0x000000ff
        /*0b8c*/ 	.word	0x00022848
        /*0b90*/ 	.short	0x0100
        /*0b92*/ 	.byte	0x08
	.zero		1


	//   ....[6]....
        /*0b94*/ 	.word	0x00000510
        /*0b98*/ 	.word	0x000000ff
        /*0b9c*/ 	.word	0x00022850
        /*0ba0*/ 	.short	0x0100
        /*0ba2*/ 	.byte	0x08
	.zero		1


	//   ....[7]....
        /*0ba4*/ 	.word	0x00000520
        /*0ba8*/ 	.word	0x000000ff
        /*0bac*/ 	.word	0x00022860
        /*0bb0*/ 	.short	0x0100
        /*0bb2*/ 	.byte	0x08
	.zero		1


	//   ....[8]....
        /*0bb4*/ 	.word	0x00000530
        /*0bb8*/ 	.word	0x000000ff
        /*0bbc*/ 	.word	0x00022858
        /*0bc0*/ 	.short	0x0100
        /*0bc2*/ 	.byte	0x08
	.zero		1


	//   ....[9]....
        /*0bc4*/ 	.word	0x00000540
        /*0bc8*/ 	.word	0x000000ff
        /*0bcc*/ 	.word	0x00022868
        /*0bd0*/ 	.short	0x0100
        /*0bd2*/ 	.byte	0x08
	.zero		1


	//   ....[10]....
        /*0bd4*/ 	.word	0x00000630
        /*0bd8*/ 	.word	0x000000ff
        /*0bdc*/ 	.word	0x00022870
        /*0be0*/ 	.short	0x0100
        /*0be2*/ 	.byte	0x06
	.zero		1


	//   ....[11]....
        /*0be4*/ 	.word	0x00000640
        /*0be8*/ 	.word	0x000000ff
        /*0bec*/ 	.word	0x00022880
        /*0bf0*/ 	.short	0x0100
        /*0bf2*/ 	.byte	0x06
	.zero		1


	//   ....[12]....
        /*0bf4*/ 	.word	0x00000650
        /*0bf8*/ 	.word	0x000000ff
        /*0bfc*/ 	.word	0x00022878
        /*0c00*/ 	.short	0x0100
        /*0c02*/ 	.byte	0x06
	.zero		1


	//   ....[13]....
        /*0c04*/ 	.word	0x00000660
        /*0c08*/ 	.word	0x000000ff
        /*0c0c*/ 	.word	0x00022888
        /*0c10*/ 	.short	0x0100
        /*0c12*/ 	.byte	0x06
	.zero		1


	//   ....[14]....
        /*0c14*/ 	.word	0x00000790
        /*0c18*/ 	.word	0x000000ff
        /*0c1c*/ 	.word	0x00022890
        /*0c20*/ 	.short	0x0100
        /*0c22*/ 	.byte	0x08
	.zero		1


	//   ....[15]....
        /*0c24*/ 	.word	0x000007a0
        /*0c28*/ 	.word	0x000000ff
        /*0c2c*/ 	.word	0x000228a0
        /*0c30*/ 	.short	0x0100
        /*0c32*/ 	.byte	0x08
	.zero		1


	//   ....[16]....
        /*0c34*/ 	.word	0x000007b0
        /*0c38*/ 	.word	0x000000ff
        /*0c3c*/ 	.word	0x00022898
        /*0c40*/ 	.short	0x0100
        /*0c42*/ 	.byte	0x08
	.zero		1


	//   ....[17]....
        /*0c44*/ 	.word	0x000007c0
        /*0c48*/ 	.word	0x000000ff
        /*0c4c*/ 	.word	0x000228a8
        /*0c50*/ 	.short	0x0100
        /*0c52*/ 	.byte	0x08
	.zero		1


	//   ....[18]....
        /*0c54*/ 	.word	0x000008f0
        /*0c58*/ 	.word	0x000000ff
        /*0c5c*/ 	.word	0x000228b0
        /*0c60*/ 	.short	0x0100
        /*0c62*/ 	.byte	0x08
	.zero		1


	//   ....[19]....
        /*0c64*/ 	.word	0x00000900
        /*0c68*/ 	.word	0x000000ff
        /*0c6c*/ 	.word	0x000228c0
        /*0c70*/ 	.short	0x0100
        /*0c72*/ 	.byte	0x08
	.zero		1


	//   ....[20]....
        /*0c74*/ 	.word	0x00000910
        /*0c78*/ 	.word	0x000000ff
        /*0c7c*/ 	.word	0x000228b8
        /*0c80*/ 	.short	0x0100
        /*0c82*/ 	.byte	0x08
	.zero		1


	//   ....[21]....
        /*0c84*/ 	.word	0x00000920
        /*0c88*/ 	.word	0x000000ff
        /*0c8c*/ 	.word	0x000228c8
        /*0c90*/ 	.short	0x0100
        /*0c92*/ 	.byte	0x08
	.zero		1


	//   ....[22]....
        /*0c94*/ 	.word	0x00002f30
        /*0c98*/ 	.word	0x00000062
        /*0c9c*/ 	.word	0x00022890
        /*0ca0*/ 	.short	0x010a
        /*0ca2*/ 	.byte	0x3f
	.zero		1


	//   ....[23]....
        /*0ca4*/ 	.word	0x00004080
        /*0ca8*/ 	.word	0x00000062
        /*0cac*/ 	.word	0x00022890
        /*0cb0*/ 	.short	0x010a
        /*0cb2*/ 	.byte	0x3f
	.zero		1


	//   ....[24]....
        /*0cb4*/ 	.word	0x00005090
        /*0cb8*/ 	.word	0x00000062
        /*0cbc*/ 	.word	0x00022890
        /*0cc0*/ 	.short	0x010a
        /*0cc2*/ 	.byte	0x3f
	.zero		1


	//   ....[25]....
        /*0cc4*/ 	.word	0x000052a0
        /*0cc8*/ 	.word	0x00000020
        /*0ccc*/ 	.word	0x00000000
        /*0cd0*/ 	.short	0x0101
        /*0cd2*/ 	.byte	0x3f
	.zero		1


	//   ....[26]....
        /*0cd4*/ 	.word	0x000052e0
        /*0cd8*/ 	.word	0x00000062
        /*0cdc*/ 	.word	0x000228b0
        /*0ce0*/ 	.short	0x010a
        /*0ce2*/ 	.byte	0x3f
	.zero		1


	//   ....[27]....
        /*0ce4*/ 	.word	0x00005930
        /*0ce8*/ 	.word	0x00000062
        /*0cec*/ 	.word	0x00000000
        /*0cf0*/ 	.short	0x0101
        /*0cf2*/ 	.byte	0x3f
	.zero		1


	//   ....[28]....
        /*0cf4*/ 	.word	0x00006500
        /*0cf8*/ 	.word	0x00000010
        /*0cfc*/ 	.word	0x00022800
        /*0d00*/ 	.short	0x010a
        /*0d02*/ 	.byte	0x3f
	.zero		1


	//   ....[29]....
        /*0d04*/ 	.word	0x00006550
        /*0d08*/ 	.word	0x00000010
        /*0d0c*/ 	.word	0x00022800
        /*0d10*/ 	.short	0x010a
        /*0d12*/ 	.byte	0x3f
	.zero		1


	//   ....[30]....
        /*0d14*/ 	.word	0x00006f80
        /*0d18*/ 	.word	0x00000010
        /*0d1c*/ 	.word	0x00022800
        /*0d20*/ 	.short	0x010a
        /*0d22*/ 	.byte	0x3f
	.zero		1


	//   ....[31]....
        /*0d24*/ 	.word	0x00008380
        /*0d28*/ 	.word	0x00000010
        /*0d2c*/ 	.word	0x00022800
        /*0d30*/ 	.short	0x010a
        /*0d32*/ 	.byte	0x3f
	.zero		1


	//   ....[32]....
        /*0d34*/ 	.word	0x000091b0
        /*0d38*/ 	.word	0x00000006
        /*0d3c*/ 	.word	0x00022830
        /*0d40*/ 	.short	0x010a
        /*0d42*/ 	.byte	0x3f
	.zero		1


	//   ....[33]....
        /*0d44*/ 	.word	0x00009250
        /*0d48*/ 	.word	0x00000006
        /*0d4c*/ 	.word	0x00022830
        /*0d50*/ 	.short	0x010a
        /*0d52*/ 	.byte	0x3f
	.zero		1


	//   ....[34]....
        /*0d54*/ 	.word	0x00009aa0
        /*0d58*/ 	.word	0x0000000c
        /*0d5c*/ 	.word	0x00000000
        /*0d60*/ 	.short	0x0101
        /*0d62*/ 	.byte	0x3f
	.zero		1


	//   ....[35]....
        /*0d64*/ 	.word	0x0000bbf0
        /*0d68*/ 	.word	0x00000006
        /*0d6c*/ 	.word	0x00022850
        /*0d70*/ 	.short	0x010a
        /*0d72*/ 	.byte	0x3f
	.zero		1


	//   ....[36]....
        /*0d74*/ 	.word	0x0000bc40
        /*0d78*/ 	.word	0x00000006
        /*0d7c*/ 	.word	0x00022850
        /*0d80*/ 	.short	0x010a
        /*0d82*/ 	.byte	0x3f
	.zero		1


	//   ....[37]....
        /*0d84*/ 	.word	0x0000c010
        /*0d88*/ 	.word	0x00000006
        /*0d8c*/ 	.word	0x00000000
        /*0d90*/ 	.short	0x0101
        /*0d92*/ 	.byte	0x3f
	.zero		1


	//   ....[38]....
        /*0d94*/ 	.word	0x0000c350
        /*0d98*/ 	.word	0x000000d2
        /*0d9c*/ 	.word	0x00022830
        /*0da0*/ 	.short	0x010a
        /*0da2*/ 	.byte	0x3f
	.zero		1


	//   ....[39]....
        /*0da4*/ 	.word	0x0000c3b0
        /*0da8*/ 	.word	0x000000d2
        /*0dac*/ 	.word	0x00022830
        /*0db0*/ 	.short	0x010a
        /*0db2*/ 	.byte	0x3f
	.zero		1


	//   ....[40]....
        /*0db4*/ 	.word	0x0000c8b0
        /*0db8*/ 	.word	0x000000a4
        /*0dbc*/ 	.word	0x00000000
        /*0dc0*/ 	.short	0x0101
        /*0dc2*/ 	.byte	0x3f
	.zero		1


	//   ....[41]....
        /*0dc4*/ 	.word	0x0000f620
        /*0dc8*/ 	.word	0x000000d2
        /*0dcc*/ 	.word	0x00022850
        /*0dd0*/ 	.short	0x010a
        /*0dd2*/ 	.byte	0x3f
	.zero		1


	//   ....[42]....
        /*0dd4*/ 	.word	0x0000f670
        /*0dd8*/ 	.word	0x000000d2
        /*0ddc*/ 	.word	0x00022850
        /*0de0*/ 	.short	0x010a
        /*0de2*/ 	.byte	0x3f
	.zero		1


	//   ....[43]....
        /*0de4*/ 	.word	0x0000fa30
        /*0de8*/ 	.word	0x000000d2
        /*0dec*/ 	.word	0x00000000
        /*0df0*/ 	.short	0x0101
        /*0df2*/ 	.byte	0x3f
	.zero		1


	//   ....[44]....
        /*0df4*/ 	.word	0x0000fe40
        /*0df8*/ 	.word	0x00000006
        /*0dfc*/ 	.word	0x00022830
        /*0e00*/ 	.short	0x010a
        /*0e02*/ 	.byte	0x3f
	.zero		1


	//   ....[45]....
        /*0e04*/ 	.word	0x0000fea0
        /*0e08*/ 	.word	0x00000006
        /*0e0c*/ 	.word	0x00022830
        /*0e10*/ 	.short	0x010a
        /*0e12*/ 	.byte	0x3f
	.zero		1


	//   ....[46]....
        /*0e14*/ 	.word	0x000118a0
        /*0e18*/ 	.word	0x00000003
        /*0e1c*/ 	.word	0x00000000
        /*0e20*/ 	.short	0x0101
        /*0e22*/ 	.byte	0x3f
	.zero		1


	//   ....[47]....
        /*0e24*/ 	.word	0x00011e10
        /*0e28*/ 	.word	0x00000006
        /*0e2c*/ 	.word	0x00022850
        /*0e30*/ 	.short	0x010a
        /*0e32*/ 	.byte	0x3f
	.zero		1


	//   ....[48]....
        /*0e34*/ 	.word	0x00011e60
        /*0e38*/ 	.word	0x00000006
        /*0e3c*/ 	.word	0x00022850
        /*0e40*/ 	.short	0x010a
        /*0e42*/ 	.byte	0x3f
	.zero		1


	//   ....[49]....
        /*0e44*/ 	.word	0x00012200
        /*0e48*/ 	.word	0x00000006
        /*0e4c*/ 	.word	0x00000000
        /*0e50*/ 	.short	0x0101
        /*0e52*/ 	.byte	0x3f
	.zero		1


	//   ....[50]....
        /*0e54*/ 	.word	0x00012310
        /*0e58*/ 	.word	0x000000d2
        /*0e5c*/ 	.word	0x00022830
        /*0e60*/ 	.short	0x010a
        /*0e62*/ 	.byte	0x3f
	.zero		1


	//   ....[51]....
        /*0e64*/ 	.word	0x00012370
        /*0e68*/ 	.word	0x000000d2
        /*0e6c*/ 	.word	0x00022830
        /*0e70*/ 	.short	0x010a
        /*0e72*/ 	.byte	0x3f
	.zero		1


	//   ....[52]....
        /*0e74*/ 	.word	0x00012860
        /*0e78*/ 	.word	0x000000a2
        /*0e7c*/ 	.word	0x00000000
        /*0e80*/ 	.short	0x0101
        /*0e82*/ 	.byte	0x3f
	.zero		1


	//   ....[53]....
        /*0e84*/ 	.word	0x000155d0
        /*0e88*/ 	.word	0x000000d2
        /*0e8c*/ 	.word	0x00022850
        /*0e90*/ 	.short	0x010a
        /*0e92*/ 	.byte	0x3f
	.zero		1


	//   ....[54]....
        /*0e94*/ 	.word	0x00015620
        /*0e98*/ 	.word	0x000000d2
        /*0e9c*/ 	.word	0x00022850
        /*0ea0*/ 	.short	0x010a
        /*0ea2*/ 	.byte	0x3f
	.zero		1


	//   ....[55]....
        /*0ea4*/ 	.word	0x000159e0
        /*0ea8*/ 	.word	0x000000d2
        /*0eac*/ 	.word	0x00000000
        /*0eb0*/ 	.short	0x0101
        /*0eb2*/ 	.byte	0x3f
	.zero		1


	//   ....[56]....
        /*0eb4*/ 	.word	0x00017e40
        /*0eb8*/ 	.word	0x00000000
        /*0ebc*/ 	.word	0x00000000
        /*0ec0*/ 	.short	0x0101
        /*0ec2*/ 	.byte	0x3f
	.zero		1


	//   ....[57]....
        /*0ec4*/ 	.word	0x0001ab30
        /*0ec8*/ 	.word	0x00000007
        /*0ecc*/ 	.word	0x00022820
        /*0ed0*/ 	.short	0x010a
        /*0ed2*/ 	.byte	0x3f
	.zero		1


	//   ....[58]....
        /*0ed4*/ 	.word	0x0001ac10
        /*0ed8*/ 	.word	0x00000006
        /*0edc*/ 	.word	0x000228a0
        /*0ee0*/ 	.short	0x010a
        /*0ee2*/ 	.byte	0x3f
	.zero		1


	//   ....[59]....
        /*0ee4*/ 	.word	0x0001ae60
        /*0ee8*/ 	.word	0x00000006
        /*0eec*/ 	.word	0x000228c0
        /*0ef0*/ 	.short	0x010a
        /*0ef2*/ 	.byte	0x3f
	.zero		1


	//   ....[60]....
        /*0ef4*/ 	.word	0x0001b520
        /*0ef8*/ 	.word	0x00000005
        /*0efc*/ 	.word	0x000228a0
        /*0f00*/ 	.short	0x010a
        /*0f02*/ 	.byte	0x3f
	.zero		1


	//   ....[61]....
        /*0f04*/ 	.word	0x0001b760
        /*0f08*/ 	.word	0x00000005
        /*0f0c*/ 	.word	0x000228c0
        /*0f10*/ 	.short	0x010a
        /*0f12*/ 	.byte	0x3f
	.zero		1


	//   ....[62]....
        /*0f14*/ 	.word	0x0001ca90
        /*0f18*/ 	.word	0x00000000
        /*0f1c*/ 	.word	0x00022840
        /*0f20*/ 	.short	0x010a
        /*0f22*/ 	.byte	0x3f
	.zero		1


	//   ....[63]....
        /*0f24*/ 	.word	0x0001d800
        /*0f28*/ 	.word	0x00000008
        /*0f2c*/ 	.word	0x00022800
        /*0f30*/ 	.short	0x0107
        /*0f32*/ 	.byte	0x3f
	.zero		1


	//   ....[64]....
        /*0f34*/ 	.word	0x0001d900
        /*0f38*/ 	.word	0x00000002
        /*0f3c*/ 	.word	0x00022800
        /*0f40*/ 	.short	0x0101
        /*0f42*/ 	.byte	0x3f
	.zero		1


	//   ....[65]....
        /*0f44*/ 	.word	0x0001d920
        /*0f48*/ 	.word	0x00000002
        /*0f4c*/ 	.word	0x00022820
        /*0f50*/ 	.short	0x010a
        /*0f52*/ 	.byte	0x3f
	.zero		1


	//   ....[66]....
        /*0f54*/ 	.word	0x0001da20
        /*0f58*/ 	.word	0x00000002
        /*0f5c*/ 	.word	0x00022860
        /*0f60*/ 	.short	0x010a
        /*0f62*/ 	.byte	0x3f
	.zero		1


	//   ....[67]....
        /*0f64*/ 	.word	0x0001e2e0
        /*0f68*/ 	.word	0x00000002
        /*0f6c*/ 	.word	0x00022840
        /*0f70*/ 	.short	0x010a
        /*0f72*/ 	.byte	0x3f
	.zero		1


	//   ....[68]....
        /*0f74*/ 	.word	0x0001e530
        /*0f78*/ 	.word	0x00000002
        /*0f7c*/ 	.word	0x00022860
        /*0f80*/ 	.short	0x010a
        /*0f82*/ 	.byte	0x3f
	.zero		1


	//   ....[69]....
        /*0f84*/ 	.word	0x0001ed90
        /*0f88*/ 	.word	0x00000003
        /*0f8c*/ 	.word	0x00022840
        /*0f90*/ 	.short	0x010a
        /*0f92*/ 	.byte	0x3f
	.zero		1


	//   ....[70]....
        /*0f94*/ 	.word	0x0001efd0
        /*0f98*/ 	.word	0x00000003
        /*0f9c*/ 	.word	0x00022860
        /*0fa0*/ 	.short	0x010a
        /*0fa2*/ 	.byte	0x3f
	.zero		1


	//   ....[71]....
        /*0fa4*/ 	.word	0x0001f7a0
        /*0fa8*/ 	.word	0x00000003
        /*0fac*/ 	.word	0x00022840
        /*0fb0*/ 	.short	0x010a
        /*0fb2*/ 	.byte	0x3f
	.zero		1


	//   ....[72]....
        /*0fb4*/ 	.word	0x0001f9f0
        /*0fb8*/ 	.word	0x00000003
        /*0fbc*/ 	.word	0x00022860
        /*0fc0*/ 	.short	0x010a
        /*0fc2*/ 	.byte	0x3f
	.zero		1


	//   ....[73]....
        /*0fc4*/ 	.word	0x00020e40
        /*0fc8*/ 	.word	0x00000000
        /*0fcc*/ 	.word	0x00022820
        /*0fd0*/ 	.short	0x010a
        /*0fd2*/ 	.byte	0x3f
	.zero		1


	//   ....[74]....
        /*0fd4*/ 	.word	0x00020ff0
        /*0fd8*/ 	.word	0x00000006
        /*0fdc*/ 	.word	0x00000000
        /*0fe0*/ 	.short	0x010a
        /*0fe2*/ 	.byte	0x3f
	.zero		1


	//   ....[75]....
        /*0fe4*/ 	.word	0x00021060
        /*0fe8*/ 	.word	0x00000007
        /*0fec*/ 	.word	0x00000000
        /*0ff0*/ 	.short	0x010a
        /*0ff2*/ 	.byte	0x3f
	.zero		1


	//   ....[76]....
        /*0ff4*/ 	.word	0x000210d0
        /*0ff8*/ 	.word	0x00000004
        /*0ffc*/ 	.word	0x00000000
        /*1000*/ 	.short	0x010a
        /*1002*/ 	.byte	0x3f
	.zero		1


	//   ....[77]....
        /*1004*/ 	.word	0x00021100
        /*1008*/ 	.word	0x00000003
        /*100c*/ 	.word	0x00000000
        /*1010*/ 	.short	0x010a
        /*1012*/ 	.byte	0x3f
	.zero		1


	//   ....[78]....
        /*1014*/ 	.word	0x00021160
        /*1018*/ 	.word	0x00000062
        /*101c*/ 	.word	0x00022890
        /*1020*/ 	.short	0x010a
        /*1022*/ 	.byte	0x3f
	.zero		1


	//   ....[79]....
        /*1024*/ 	.word	0x000211b0
        /*1028*/ 	.word	0x00000062
        /*102c*/ 	.word	0x00022890
        /*1030*/ 	.short	0x010a
        /*1032*/ 	.byte	0x3f
	.zero		1


	//   ....[80]....
        /*1034*/ 	.word	0x00021200
        /*1038*/ 	.word	0x00000062
        /*103c*/ 	.word	0x00022890
        /*1040*/ 	.short	0x010a
        /*1042*/ 	.byte	0x3f
	.zero		1


	//   ....[81]....
        /*1044*/ 	.word	0x00021250
        /*1048*/ 	.word	0x00000062
        /*104c*/ 	.word	0x000228b0
        /*1050*/ 	.short	0x010a
        /*1052*/ 	.byte	0x3f
	.zero		1


	//   ....[82]....
        /*1054*/ 	.word	0x00021710
        /*1058*/ 	.word	0x00000010
        /*105c*/ 	.word	0x00022800
        /*1060*/ 	.short	0x010a
        /*1062*/ 	.byte	0x3f
	.zero		1


	//   ....[83]....
        /*1064*/ 	.word	0x00021cd0
        /*1068*/ 	.word	0x00000010
        /*106c*/ 	.word	0x00022800
        /*1070*/ 	.short	0x010a
        /*1072*/ 	.byte	0x3f
	.zero		1


	//   ....[84]....
        /*1074*/ 	.word	0x00021d20
        /*1078*/ 	.word	0x00000006
        /*107c*/ 	.word	0x00022830
        /*1080*/ 	.short	0x010a
        /*1082*/ 	.byte	0x3f
	.zero		1


	//   ....[85]....
        /*1084*/ 	.word	0x00021d70
        /*1088*/ 	.word	0x00000006
        /*108c*/ 	.word	0x00022850
        /*1090*/ 	.short	0x010a
        /*1092*/ 	.byte	0x3f
	.zero		1


	//   ....[86]....
        /*1094*/ 	.word	0x00021dc0
        /*1098*/ 	.word	0x000000d2
        /*109c*/ 	.word	0x00022830
        /*10a0*/ 	.short	0x010a
        /*10a2*/ 	.byte	0x3f
	.zero		1


	//   ....[87]....
        /*10a4*/ 	.word	0x00021e10
        /*10a8*/ 	.word	0x000000d2
        /*10ac*/ 	.word	0x00022850
        /*10b0*/ 	.short	0x010a
        /*10b2*/ 	.byte	0x3f
	.zero		1


	//   ....[88]....
        /*10b4*/ 	.word	0x00021e60
        /*10b8*/ 	.word	0x00000006
        /*10bc*/ 	.word	0x00022830
        /*10c0*/ 	.short	0x010a
        /*10c2*/ 	.byte	0x3f
	.zero		1


	//   ....[89]....
        /*10c4*/ 	.word	0x00021eb0
        /*10c8*/ 	.word	0x00000006
        /*10cc*/ 	.word	0x00022850
        /*10d0*/ 	.short	0x010a
        /*10d2*/ 	.byte	0x3f
	.zero		1


	//   ....[90]....
        /*10d4*/ 	.word	0x00021f00
        /*10d8*/ 	.word	0x000000d2
        /*10dc*/ 	.word	0x00022830
        /*10e0*/ 	.short	0x010a
        /*10e2*/ 	.byte	0x3f
	.zero		1


	//   ....[91]....
        /*10e4*/ 	.word	0x00021f50
        /*10e8*/ 	.word	0x000000d2
        /*10ec*/ 	.word	0x00022850
        /*10f0*/ 	.short	0x010a
        /*10f2*/ 	.byte	0x3f
	.zero		1


	//   ....[92]....
        /*10f4*/ 	.word	0x00022530
        /*10f8*/ 	.word	0x00000006
        /*10fc*/ 	.word	0x00022820
        /*1100*/ 	.short	0x010a
        /*1102*/ 	.byte	0x3f
	.zero		1


	//   ....[93]....
        /*1104*/ 	.word	0x00022580
        /*1108*/ 	.word	0x00000006
        /*110c*/ 	.word	0x000228a0
        /*1110*/ 	.short	0x010a
        /*1112*/ 	.byte	0x3f
	.zero		1


	//   ....[94]....
        /*1114*/ 	.word	0x000225d0
        /*1118*/ 	.word	0x00000006
        /*111c*/ 	.word	0x000228c0
        /*1120*/ 	.short	0x010a
        /*1122*/ 	.byte	0x3f
	.zero		1


	//   ....[95]....
        /*1124*/ 	.word	0x00022620
        /*1128*/ 	.word	0x00000005
        /*112c*/ 	.word	0x000228a0
        /*1130*/ 	.short	0x010a
        /*1132*/ 	.byte	0x3f
	.zero		1


	//   ....[96]....
        /*1134*/ 	.word	0x00022670
        /*1138*/ 	.word	0x00000005
        /*113c*/ 	.word	0x000228c0
        /*1140*/ 	.short	0x010a
        /*1142*/ 	.byte	0x3f
	.zero		1


	//   ....[97]....
        /*1144*/ 	.word	0x00022810
        /*1148*/ 	.word	0x00000000
        /*114c*/ 	.word	0x00022840
        /*1150*/ 	.short	0x010a
        /*1152*/ 	.byte	0x3f
	.zero		1


	//   ....[98]....
        /*1154*/ 	.word	0x000232c0
        /*1158*/ 	.word	0x00000002
        /*115c*/ 	.word	0x00022820
        /*1160*/ 	.short	0x010a
        /*1162*/ 	.byte	0x3f
	.zero		1


	//   ....[99]....
        /*1164*/ 	.word	0x00023310
        /*1168*/ 	.word	0x00000002
        /*116c*/ 	.word	0x00022860
        /*1170*/ 	.short	0x010a
        /*1172*/ 	.byte	0x3f
	.zero		1


	//   ....[100]....
        /*1174*/ 	.word	0x00023360
        /*1178*/ 	.word	0x00000002
        /*117c*/ 	.word	0x00022840
        /*1180*/ 	.short	0x010a
        /*1182*/ 	.byte	0x3f
	.zero		1


	//   ....[101]....
        /*1184*/ 	.word	0x000233b0
        /*1188*/ 	.word	0x00000002
        /*118c*/ 	.word	0x00022860
        /*1190*/ 	.short	0x010a
        /*1192*/ 	.byte	0x3f
	.zero		1


	//   ....[102]....
        /*1194*/ 	.word	0x00023400
        /*1198*/ 	.word	0x00000003
        /*119c*/ 	.word	0x00022840
        /*11a0*/ 	.short	0x010a
        /*11a2*/ 	.byte	0x3f
	.zero		1


	//   ....[103]....
        /*11a4*/ 	.word	0x00023450
        /*11a8*/ 	.word	0x00000003
        /*11ac*/ 	.word	0x00022860
        /*11b0*/ 	.short	0x010a
        /*11b2*/ 	.byte	0x3f
	.zero		1


	//   ....[104]....
        /*11b4*/ 	.word	0x000234a0
        /*11b8*/ 	.word	0x00000003
        /*11bc*/ 	.word	0x00022840
        /*11c0*/ 	.short	0x010a
        /*11c2*/ 	.byte	0x3f
	.zero		1


	//   ....[105]....
        /*11c4*/ 	.word	0x000234f0
        /*11c8*/ 	.word	0x00000003
        /*11cc*/ 	.word	0x00022860
        /*11d0*/ 	.short	0x010a
        /*11d2*/ 	.byte	0x3f
	.zero		1


	//   ....[106]....
        /*11d4*/ 	.word	0x00023ef0
        /*11d8*/ 	.word	0x00000000
        /*11dc*/ 	.word	0x00022820
        /*11e0*/ 	.short	0x010a
        /*11e2*/ 	.byte	0x3f
	.zero		1


	//   ....[107]....
        /*11e4*/ 	.word	0x00024090
        /*11e8*/ 	.word	0x00000006
        /*11ec*/ 	.word	0x00000000
        /*11f0*/ 	.short	0x010a
        /*11f2*/ 	.byte	0x3f
	.zero		1


	//   ....[108]....
        /*11f4*/ 	.word	0x000240e0
        /*11f8*/ 	.word	0x00000007
        /*11fc*/ 	.word	0x00000000
        /*1200*/ 	.short	0x010a
        /*1202*/ 	.byte	0x3f
	.zero		1


	//   ....[109]....
        /*1204*/ 	.word	0x00024130
        /*1208*/ 	.word	0x00000004
        /*120c*/ 	.word	0x00000000
        /*1210*/ 	.short	0x010a
        /*1212*/ 	.byte	0x3f
	.zero		1


	//----- nvinfo : EIATTR_NUM_MBARRIERS
	.align		4
.L_415:
        /*1214*/ 	.byte	0x03, 0x38
        /*1216*/ 	.short	0x0016


	//----- nvinfo : EIATTR_EXIT_INSTR_OFFSETS
	.align		4
        /*1218*/ 	.byte	0x04, 0x1c
        /*121a*/ 	.short	(.L_417 - .L_416)


	//   ....[0]....
.L_416:
        /*121c*/ 	.word	0x00021150


	//----- nvinfo : EIATTR_MAX_THREADS
	.align		4
.L_417:
        /*1220*/ 	.byte	0x04, 0x05
        /*1222*/ 	.short	(.L_419 - .L_418)
.L_418:
        /*1224*/ 	.word	0x00000180
        /*1228*/ 	.word	0x00000001
        /*122c*/ 	.word	0x00000001


	//----- nvinfo : EIATTR_CRS_STACK_SIZE
	.align		4
.L_419:
        /*1230*/ 	.byte	0x04, 0x1e
        /*1232*/ 	.short	(.L_421 - .L_420)
.L_420:
        /*1234*/ 	.word	0x00000000


	//----- nvinfo : EIATTR_CBANK_PARAM_SIZE
	.align		4
.L_421:
        /*1238*/ 	.byte	0x03, 0x19
        /*123a*/ 	.short	0x0af0


	//----- nvinfo : EIATTR_PARAM_CBANK
	.align		4
        /*123c*/ 	.byte	0x04, 0x0a
        /*123e*/ 	.short	(.L_423 - .L_422)
	.align		4
.L_422:
        /*1240*/ 	.word	index@(.nv.constant0._ZN7cutlass13device_kernelIN5flash11enable_sm90INS1_16FlashAttnFwdSm90INS1_25CollectiveMainloopFwdSm90ILi2EN4cute5tupleIJNS5_1CILi1EEES8_S8_EEENS6_IJNS7_ILi128EEENS7_ILi96EEENS7_ILi64EEEEEELi256ENS_6half_tEfNS_4arch4Sm90ELb0ELb1ELb1ELb1ELb0ELb1ELb0ELb1ELb0ELb1ELb0ELb0EEENS1_21CollectiveEpilogueFwdINS6_IJSA_NS7_ILi256EEESB_EEES9_SE_SG_Li256ELb1ELb1ELb0ELb0EEENS1_36VarlenDynamicPersistentTileSchedulerILi128ELi96ELi256ELi128ELb0ELb1ELb1ELb1ELb0ELb1EEEEEEEEEvNT_6ParamsE)
        /*1244*/ 	.short	0x0210
        /*1246*/ 	.short	0x0af0


	//----- nvinfo : EIATTR_SW_WAR
	.align		4
.L_423:
        /*1248*/ 	.byte	0x04, 0x36
        /*124a*/ 	.short	(.L_425 - .L_424)
.L_424:
        /*124c*/ 	.word	0x00000008
.L_425:


//--------------------- .nv.info._ZN7cutlass13device_kernelIN5flash11enable_sm90INS1_16FlashAttnFwdSm90INS1_25CollectiveMainloopFwdSm90ILi2EN4cute5tupleIJNS5_1CILi1EEES8_S8_EEENS6_IJNS7_ILi128EEENS7_ILi96EEENS7_ILi64EEEEEELi256ENS_6half_tEfNS_4arch4Sm90ELb0ELb1ELb1ELb1ELb0ELb0ELb1ELb1ELb0ELb1ELb0ELb0EEENS1_21CollectiveEpilogueFwdINS6_IJSA_NS7_ILi256EEESB_EEES9_SE_SG_Li256ELb1ELb1ELb0ELb0EEENS1_36VarlenDynamicPersistentTileSchedulerILi128ELi96ELi256ELi128ELb0ELb1ELb1ELb1ELb0ELb1EEEEEEEEEvNT_6ParamsE --------------------------
	.section	.nv.info._ZN7cutlass13device_kernelIN5flash11enable_sm90INS1_16FlashAttnFwdSm90INS1_25CollectiveMainloopFwdSm90ILi2EN4cute5tupleIJNS5_1CILi1EEES8_S8_EEENS6_IJNS7_ILi128EEENS7_ILi96EEENS7_ILi64EEEEEELi256ENS_6half_tEfNS_4arch4Sm90ELb0ELb1ELb1ELb1ELb0ELb0ELb1ELb1ELb0ELb1ELb0ELb0EEENS1_21CollectiveEpilogueFwdINS6_IJSA_NS7_ILi256EEESB_EEES9_SE_SG_Li256ELb1ELb1ELb0ELb0EEENS1_36VarlenDynamicPersistentTileSchedulerILi128ELi96ELi256ELi128ELb0ELb1ELb1ELb1ELb0ELb1EEEEEEEEEvNT_6ParamsE,"",@"SHT_CUDA_INFO"
	.sectionflags	@""
	.align	4


	//----- nvinfo : EIATTR_CUDA_API_VERSION
	.align		4
        /*0000*/ 	.byte	0x04, 0x37
        /*0002*/ 	.short	(.L_427 - .L_426)
.L_426:
        /*0004*/ 	.word	0x00000082


	//----- nvinfo : EIATTR_KPARAM_INFO
	.align		4
.L_427:
        /*0008*/ 	.byte	0x04, 0x17
        /*000a*/ 	.short	(.L_429 - .L_428)
.L_428:
        /*000c*/ 	.word	0x00000000
        /*0010*/ 	.short	0x0000
        /*0012*/ 	.short	0x0070
        /*0014*/ 	.byte	0x00, 0xf0, 0x01, 0x2e


	//----- nvinfo : EIATTR_SPARSE_MMA_MASK
	.align		4
.L_429:
        /*0018*/ 	.byte	0x03, 0x50
        /*001a*/ 	.short	0x0000


	//----- nvinfo : EIATTR_MAXREG_COUNT
	.align		4
        /*001c*/ 	.byte	0x03, 0x1b
        /*001e*/ 	.short	0x00a8


	//----- nvinfo : EIATTR_NUM_BARRIERS
	.align		4
        /*0020*/ 	.byte	0x02, 0x4c
        /*0022*/ 	.byte	0x10
	.zero		1


	//----- nvinfo : EIATTR_EXTERNS
	.align		4
        /*0024*/ 	.byte	0x04, 0x0f
        /*0026*/ 	.short	(.L_431 - .L_430)


	//   ....[0]....
	.align		4
.L_430:
        /*0028*/ 	.word	index@(__assertfail)


	//----- nvinfo : EIATTR_ANNOTATIONS
	.align		4
.L_431:
        /*002c*/ 	.byte	0x04, 0x55
        /*002e*/ 	.short	(.L_433 - .L_432)


	//   ....[0]....
.L_432:
        /* <DEDUP_REMOVED lines=87> */


	//----- nvinfo : EIATTR_MERCURY_ISA_VERSION
	.align		4
.L_433:
        /*0590*/ 	.byte	0x03, 0x5f
        /*0592*/ 	.short	0x0101


	//----- nvinfo : EIATTR_UNUSED_LOAD_BYTE_OFFSET
	.align		4
        /*0594*/ 	.byte	0x04, 0x44
        /*0596*/ 	.short	(.L_435 - .L_434)


	//   ....[0]....
.L_434:
        /*0598*/ 	.word	0x00000b40
        /*059c*/ 	.word	0x0000fff0


	//   ....[1]....
        /*05a0*/ 	.word	0x000201a0
        /*05a4*/ 	.word	0x0000fff0


	//----- nvinfo : EIATTR_INT_WARP_WIDE_INSTR_OFFSETS
	.align		4
.L_435:
        /*05a8*/ 	.byte	0x04, 0x31
        /*05aa*/ 	.short	(.L_437 - .L_436)


	//   ....[0]....
.L_436:
        /*05ac*/ 	.word	0x00000170


	//   ....[1]....
        /*05b0*/ 	.word	0x000001b0


	//   ....[2]....
        /*05b4*/ 	.word	0x00000220


	//   ....[3]....
        /*05b8*/ 	.word	0x00000230


	//   ....[4]....
        /*05bc*/ 	.word	0x000244b0


	//   ....[5]....
        /*05c0*/ 	.word	0x00024540


	//   ....[6]....
        /*05c4*/ 	.word	0x00028fd0


	//   ....[7]....
        /*05c8*/ 	.word	0x00029060


	//----- nvinfo : EIATTR_COOP_GROUP_MASK_REGIDS
	.align		4
.L_437:
        /*05cc*/ 	.byte	0x04, 0x29
        /*05ce*/ 	.short	(.L_439 - .L_438)


	//   ....[0]....
.L_438:
        /*05d0*/ 	.word	0xffffffff


	//   ....[1]....
        /*05d4*/ 	.word	0xffffffff


	//   ....[2]....
        /*05d8*/ 	.word	0xffffffff


	//   ....[3]....
        /*05dc*/ 	.word	0xffffffff


	//   ....[4]....
        /*05e0*/ 	.word	0xffffffff


	//   ....[5]....
        /*05e4*/ 	.word	0xffffffff


	//   ....[6]....
        /*05e8*/ 	.word	0xffffffff


	//   ....[7]....
        /*05ec*/ 	.word	0xffffffff


	//   ....[8]....
        /*05f0*/ 	.word	0xffffffff


	//   ....[9]....
        /*05f4*/ 	.word	0xffffffff


	//   ....[10]....
        /*05f8*/ 	.word	0xffffffff


	//   ....[11]....
        /*05fc*/ 	.word	0xffffffff


	//   ....[12]....
        /*0600*/ 	.word	0xffffffff


	//   ....[13]....
        /*0604*/ 	.word	0xffffffff


	//   ....[14]....
        /*0608*/ 	.word	0xffffffff


	//   ....[15]....
        /*060c*/ 	.word	0xffffffff


	//   ....[16]....
        /*0610*/ 	.word	0xffffffff


	//   ....[17]....
        /*0614*/ 	.word	0xffffffff


	//   ....[18]....
        /*0618*/ 	.word	0xffffffff


	//   ....[19]....
        /*061c*/ 	.word	0xffffffff


	//   ....[20]....
        /*0620*/ 	.word	0xffffffff


	//   ....[21]....
        /*0624*/ 	.word	0xffffffff


	//   ....[22]....
        /*0628*/ 	.word	0xffffffff


	//   ....[23]....
        /*062c*/ 	.word	0xffffffff


	//   ....[24]....
        /*0630*/ 	.word	0xffffffff


	//   ....[25]....
        /*0634*/ 	.word	0xffffffff


	//   ....[26]....
        /*0638*/ 	.word	0xffffffff


	//   ....[27]....
        /*063c*/ 	.word	0xffffffff


	//   ....[28]....
        /*0640*/ 	.word	0xffffffff


	//   ....[29]....
        /*0644*/ 	.word	0xffffffff


	//   ....[30]....
        /*0648*/ 	.word	0xffffffff


	//   ....[31]....
        /*064c*/ 	.word	0xffffffff


	//   ....[32]....
        /*0650*/ 	.word	0xffffffff


	//   ....[33]....
        /*0654*/ 	.word	0xffffffff


	//   ....[34]....
        /*0658*/ 	.word	0xffffffff


	//   ....[35]....
        /*065c*/ 	.word	0xffffffff


	//   ....[36]....
        /*0660*/ 	.word	0xffffffff


	//   ....[37]....
        /*0664*/ 	.word	0xffffffff


	//   ....[38]....
        /*0668*/ 	.word	0xffffffff


	//   ....[39]....
        /*066c*/ 	.word	0xffffffff


	//   ....[40]....
        /*0670*/ 	.word	0xffffffff


	//   ....[41]....
        /*0674*/ 	.word	0xffffffff


	//   ....[42]....
        /*0678*/ 	.word	0xffffffff


	//   ....[43]....
        /*067c*/ 	.word	0xffffffff


	//   ....[44]....
        /*0680*/ 	.word	0xffffffff


	//   ....[45]....
        /*0684*/ 	.word	0xffffffff


	//   ....[46]....
        /*0688*/ 	.word	0xffffffff


	//   ....[47]....
        /*068c*/ 	.word	0xffffffff


	//   ....[48]....
        /*0690*/ 	.word	0xffffffff


	//   ....[49]....
        /*0694*/ 	.word	0xffffffff


	//   ....[50]....
        /*0698*/ 	.word	0xffffffff


	//   ....[51]....
        /*069c*/ 	.word	0xffffffff


	//   ....[52]....
        /*06a0*/ 	.word	0xffffffff


	//   ....[53]....
        /*06a4*/ 	.word	0xffffffff


	//   ....[54]....
        /*06a8*/ 	.word	0xffffffff


	//   ....[55]....
        /*06ac*/ 	.word	0xffffffff


	//   ....[56]....
        /*06b0*/ 	.word	0xffffffff


	//   ....[57]....
        /*06b4*/ 	.word	0xffffffff


	//   ....[58]....
        /*06b8*/ 	.word	0xffffffff


	//   ....[59]....
        /*06bc*/ 	.word	0xffffffff


	//   ....[60]....
        /*06c0*/ 	.word	0xffffffff


	//   ....[61]....
        /*06c4*/ 	.word	0xffffffff


	//   ....[62]....
        /*06c8*/ 	.word	0xffffffff


	//   ....[63]....
        /*06cc*/ 	.word	0xffffffff


	//   ....[64]....
        /*06d0*/ 	.word	0xffffffff


	//   ....[65]....
        /*06d4*/ 	.word	0xffffffff


	//   ....[66]....
        /*06d8*/ 	.word	0xffffffff


	//   ....[67]....
        /*06dc*/ 	.word	0xffffffff


	//   ....[68]....
        /*06e0*/ 	.word	0xffffffff


	//   ....[69]....
        /*06e4*/ 	.word	0xffffffff


	//   ....[70]....
        /*06e8*/ 	.word	0xffffffff


	//   ....[71]....
        /*06ec*/ 	.word	0xffffffff


	//   ....[72]....
        /*06f0*/ 	.word	0xffffffff


	//   ....[73]....
        /*06f4*/ 	.word	0xffffffff


	//   ....[74]....
        /*06f8*/ 	.word	0xffffffff


	//   ....[75]....
        /*06fc*/ 	.word	0xffffffff


	//   ....[76]....
        /*0700*/ 	.word	0xffffffff


	//   ....[77]....
        /*0704*/ 	.word	0xffffffff


	//   ....[78]....
        /*0708*/ 	.word	0xffffffff


	//   ....[79]....
        /*070c*/ 	.word	0xffffffff


	//   ....[80]....
        /*0710*/ 	.word	0xffffffff


	//   ....[81]....
        /*0714*/ 	.word	0xffffffff


	//   ....[82]....
        /*0718*/ 	.word	0xffffffff


	//   ....[83]....
        /*071c*/ 	.word	0xffffffff


	//   ....[84]....
        /*0720*/ 	.word	0xffffffff


	//   ....[85]....
        /*0724*/ 	.word	0xffffffff


	//   ....[86]....
        /*0728*/ 	.word	0xffffffff


	//   ....[87]....
        /*072c*/ 	.word	0xffffffff


	//   ....[88]....
        /*0730*/ 	.word	0xffffffff


	//   ....[89]....
        /*0734*/ 	.word	0xffffffff


	//   ....[90]....
        /*0738*/ 	.word	0xffffffff


	//   ....[91]....
        /*073c*/ 	.word	0xffffffff


	//   ....[92]....
        /*0740*/ 	.word	0xffffffff


	//   ....[93]....
        /*0744*/ 	.word	0xffffffff


	//   ....[94]....
        /*0748*/ 	.word	0xffffffff


	//   ....[95]....
        /*074c*/ 	.word	0xffffffff


	//   ....[96]....
        /*0750*/ 	.word	0xffffffff


	//   ....[97]....
        /*0754*/ 	.word	0xffffffff


	//   ....[98]....
        /*0758*/ 	.word	0xffffffff


	//   ....[99]....
        /*075c*/ 	.word	0xffffffff


	//   ....[100]....
        /*0760*/ 	.word	0xffffffff


	//   ....[101]....
        /*0764*/ 	.word	0xffffffff


	//   ....[102]....
        /*0768*/ 	.word	0xffffffff


	//   ....[103]....
        /*076c*/ 	.word	0xffffffff


	//   ....[104]....
        /*0770*/ 	.word	0xffffffff


	//   ....[105]....
        /*0774*/ 	.word	0xffffffff


	//   ....[106]....
        /*0778*/ 	.word	0xffffffff


	//   ....[107]....
        /*077c*/ 	.word	0xffffffff


	//   ....[108]....
        /*0780*/ 	.word	0xffffffff


	//   ....[109]....
        /*0784*/ 	.word	0xffffffff


	//   ....[110]....
        /*0788*/ 	.word	0xffffffff


	//   ....[111]....
        /*078c*/ 	.word	0xffffffff


	//   ....[112]....
        /*0790*/ 	.word	0xffffffff


	//   ....[113]....
        /*0794*/ 	.word	0xffffffff


	//   ....[114]....
        /*0798*/ 	.word	0xffffffff


	//   ....[115]....
        /*079c*/ 	.word	0x0500000f


	//   ....[116]....
        /*07a0*/ 	.word	0x0500000f


	//   ....[117]....
        /*07a4*/ 	.word	0x0500000f


	//   ....[118]....
        /*07a8*/ 	.word	0x0500000f


	//   ....[119]....
        /*07ac*/ 	.word	0x0500000f


	//   ....[120]....
        /*07b0*/ 	.word	0x0500000f


	//   ....[121]....
        /*07b4*/ 	.word	0x0500000f


	//   ....[122]....
        /*07b8*/ 	.word	0x0500000f


	//   ....[123]....
        /*07bc*/ 	.word	0x0500000f


	//   ....[124]....
        /*07c0*/ 	.word	0x0500000f


	//   ....[125]....
        /*07c4*/ 	.word	0x0500000f


	//   ....[126]....
        /*07c8*/ 	.word	0x0500000f


	//   ....[127]....
        /*07cc*/ 	.word	0x0500000f


	//   ....[128]....
        /*07d0*/ 	.word	0x0500000f


	//   ....[129]....
        /*07d4*/ 	.word	0x0500000f


	//   ....[130]....
        /*07d8*/ 	.word	0x0500000f


	//   ....[131]....
        /*07dc*/ 	.word	0x0500000f


	//   ....[132]....
        /*07e0*/ 	.word	0x0500000f


	//   ....[133]....
        /*07e4*/ 	.word	0x0500000f


	//   ....[134]....
        /*07e8*/ 	.word	0x0500000f


	//   ....[135]....
        /*07ec*/ 	.word	0x0500000f


	//   ....[136]....
        /*07f0*/ 	.word	0x0500000f


	//   ....[137]....
        /*07f4*/ 	.word	0x0500000f


	//   ....[138]....
        /*07f8*/ 	.word	0x0500000f


	//   ....[139]....
        /*07fc*/ 	.word	0x0500000f


	//   ....[140]....
        /*0800*/ 	.word	0x0500000f


	//   ....[141]....
        /*0804*/ 	.word	0x0500000f


	//   ....[142]....
        /*0808*/ 	.word	0x0500000f


	//   ....[143]....
        /*080c*/ 	.word	0x0500000f


	//   ....[144]....
        /*0810*/ 	.word	0x0500000f


	//   ....[145]....
        /*0814*/ 	.word	0x0500000f


	//   ....[146]....
        /*0818*/ 	.word	0x0500000f


	//   ....[147]....
        /*081c*/ 	.word	0x0500000f


	//   ....[148]....
        /*0820*/ 	.word	0x0500000f


	//   ....[149]....
        /*0824*/ 	.word	0x0500000f


	//   ....[150]....
        /*0828*/ 	.word	0x0500000f


	//   ....[151]....
        /*082c*/ 	.word	0x0500000f


	//   ....[152]....
        /*0830*/ 	.word	0x0500000f


	//   ....[153]....
        /*0834*/ 	.word	0x0500000f


	//   ....[154]....
        /*0838*/ 	.word	0x0500000f


	//   ....[155]....
        /*083c*/ 	.word	0x0500000f


	//   ....[156]....
        /*0840*/ 	.word	0x0500000f


	//   ....[157]....
        /*0844*/ 	.word	0x0500000f


	//   ....[158]....
        /*0848*/ 	.word	0x0500000f


	//   ....[159]....
        /*084c*/ 	.word	0x0500000f


	//   ....[160]....
        /*0850*/ 	.word	0x0500000f


	//   ....[161]....
        /*0854*/ 	.word	0x0500000f


	//   ....[162]....
        /*0858*/ 	.word	0x0500000f


	//   ....[163]....
        /*085c*/ 	.word	0x0500000f


	//   ....[164]....
        /*0860*/ 	.word	0x0500000f


	//   ....[165]....
        /*0864*/ 	.word	0x0500000f


	//   ....[166]....
        /*0868*/ 	.word	0xffffffff


	//   ....[167]....
        /*086c*/ 	.word	0xffffffff


	//   ....[168]....
        /*0870*/ 	.word	0xffffffff


	//   ....[169]....
        /*0874*/ 	.word	0xffffffff


	//   ....[170]....
        /*0878*/ 	.word	0xffffffff


	//   ....[171]....
        /*087c*/ 	.word	0xffffffff


	//----- nvinfo : EIATTR_COOP_GROUP_INSTR_OFFSETS
	.align		4
.L_439:
        /*0880*/ 	.byte	0x04, 0x28
        /*0882*/ 	.short	(.L_441 - .L_440)


	//   ....[0]....
.L_440:
        /*0884*/ 	.word	0x000000b0


	//   ....[1]....
        /*0888*/ 	.word	0x00000180


	//   ....[2]....
        /*088c*/ 	.word	0x000001d0


	//   ....[3]....
        /*0890*/ 	.word	0x00000420


	//   ....[4]....
        /*0894*/ 	.word	0x00000580


	//   ....[5]....
        /*0898*/ 	.word	0x000006a0


	//   ....[6]....
        /*089c*/ 	.word	0x00000800


	//   ....[7]....
        /*08a0*/ 	.word	0x00002150


	//   ....[8]....
        /*08a4*/ 	.word	0x00004380


	//   ....[9]....
        /*08a8*/ 	.word	0x00004bb0


	//   ....[10]....
        /*08ac*/ 	.word	0x00006260


	//   ....[11]....
        /*08b0*/ 	.word	0x000062e0


	//   ....[12]....
        /*08b4*/ 	.word	0x00006640


	//   ....[13]....
        /*08b8*/ 	.word	0x00006660


	//   ....[14]....
        /*08bc*/ 	.word	0x0000bdc0


	//   ....[15]....
        /*08c0*/ 	.word	0x0000bfd0


	//   ....[16]....
        /*08c4*/ 	.word	0x0000c1e0


	//   ....[17]....
        /*08c8*/ 	.word	0x0000c200


	//   ....[18]....
        /*08cc*/ 	.word	0x000153f0


	//   ....[19]....
        /*08d0*/ 	.word	0x00015b90


	//   ....[20]....
        /*08d4*/ 	.word	0x00016fe0


	//   ....[21]....
        /*08d8*/ 	.word	0x000171c0


	//   ....[22]....
        /*08dc*/ 	.word	0x000172f0


	//   ....[23]....
        /*08e0*/ 	.word	0x00017310


	//   ....[24]....
        /*08e4*/ 	.word	0x0001f220


	//   ....[25]....
        /*08e8*/ 	.word	0x0001f240


	//   ....[26]....
        /*08ec*/ 	.word	0x0001f2a0


	//   ....[27]....
        /*08f0*/ 	.word	0x0001f2e0


	//   ....[28]....
        /*08f4*/ 	.word	0x000210f0


	//   ....[29]....
        /*08f8*/ 	.word	0x00021110


	//   ....[30]....
        /*08fc*/ 	.word	0x00021170


	//   ....[31]....
        /*0900*/ 	.word	0x00021190


	//   ....[32]....
        /*0904*/ 	.word	0x00021ae0


	//   ....[33]....
        /*0908*/ 	.word	0x00021b00


	//   ....[34]....
        /*090c*/ 	.word	0x00021c50


	//   ....[35]....
        /*0910*/ 	.word	0x00021c70


	//   ....[36]....
        /*0914*/ 	.word	0x00021db0


	//   ....[37]....
        /*0918*/ 	.word	0x00021dd0


	//   ....[38]....
        /*091c*/ 	.word	0x00021f20


	//   ....[39]....
        /*0920*/ 	.word	0x00021f40


	//   ....[40]....
        /*0924*/ 	.word	0x00022880


	//   ....[41]....
        /*0928*/ 	.word	0x000228a0


	//   ....[42]....
        /*092c*/ 	.word	0x000229e0


	//   ....[43]....
        /*0930*/ 	.word	0x00022a00


	//   ....[44]....
        /*0934*/ 	.word	0x00022b40


	//   ....[45]....
        /*0938*/ 	.word	0x00022b60


	//   ....[46]....
        /*093c*/ 	.word	0x00022cb0


	//   ....[47]....
        /*0940*/ 	.word	0x00022cd0


	//   ....[48]....
        /*0944*/ 	.word	0x00022eb0


	//   ....[49]....
        /*0948*/ 	.word	0x00023090


	//   ....[50]....
        /*094c*/ 	.word	0x000230c0


	//   ....[51]....
        /*0950*/ 	.word	0x000230f0


	//   ....[52]....
        /*0954*/ 	.word	0x00023120


	//   ....[53]....
        /*0958*/ 	.word	0x00023150


	//   ....[54]....
        /*095c*/ 	.word	0x00023180


	//   ....[55]....
        /*0960*/ 	.word	0x000232f0


	//   ....[56]....
        /*0964*/ 	.word	0x00023320


	//   ....[57]....
        /*0968*/ 	.word	0x00023350


	//   ....[58]....
        /*096c*/ 	.word	0x00023380


	//   ....[59]....
        /*0970*/ 	.word	0x000233b0


	//   ....[60]....
        /*0974*/ 	.word	0x000233e0


	//   ....[61]....
        /*0978*/ 	.word	0x00023480


	//   ....[62]....
        /*097c*/ 	.word	0x000234e0


	//   ....[63]....
        /*0980*/ 	.word	0x00023570


	//   ....[64]....
        /*0984*/ 	.word	0x00024a70


	//   ....[65]....
        /*0988*/ 	.word	0x000255d0


	//   ....[66]....
        /*098c*/ 	.word	0x000255f0


	//   ....[67]....
        /*0990*/ 	.word	0x00025610


	//   ....[68]....
        /*0994*/ 	.word	0x00025640


	//   ....[69]....
        /*0998*/ 	.word	0x00025710


	//   ....[70]....
        /*099c*/ 	.word	0x000257a0


	//   ....[71]....
        /*09a0*/ 	.word	0x000257d0


	//   ....[72]....
        /*09a4*/ 	.word	0x00025850


	//   ....[73]....
        /*09a8*/ 	.word	0x00025880


	//   ....[74]....
        /*09ac*/ 	.word	0x00025900


	//   ....[75]....
        /*09b0*/ 	.word	0x00025930


	//   ....[76]....
        /*09b4*/ 	.word	0x000259b0


	//   ....[77]....
        /*09b8*/ 	.word	0x000259e0


	//   ....[78]....
        /*09bc*/ 	.word	0x00025a00


	//   ....[79]....
        /*09c0*/ 	.word	0x00025a50


	//   ....[80]....
        /*09c4*/ 	.word	0x00025a60


	//   ....[81]....
        /*09c8*/ 	.word	0x000261f0


	//   ....[82]....
        /*09cc*/ 	.word	0x00026230


	//   ....[83]....
        /*09d0*/ 	.word	0x00026250


	//   ....[84]....
        /*09d4*/ 	.word	0x000262f0


	//   ....[85]....
        /*09d8*/ 	.word	0x00026380


	//   ....[86]....
        /*09dc*/ 	.word	0x00026390


	//   ....[87]....
        /*09e0*/ 	.word	0x00026420


	//   ....[88]....
        /*09e4*/ 	.word	0x00026430


	//   ....[89]....
        /*09e8*/ 	.word	0x000264a0


	//   ....[90]....
        /*09ec*/ 	.word	0x000264b0


	//   ....[91]....
        /*09f0*/ 	.word	0x00026530


	//   ....[92]....
        /*09f4*/ 	.word	0x00026540


	//   ....[93]....
        /*09f8*/ 	.word	0x000265c0


	//   ....[94]....
        /*09fc*/ 	.word	0x000265d0


	//   ....[95]....
        /*0a00*/ 	.word	0x000265e0


	//   ....[96]....
        /*0a04*/ 	.word	0x00026620


	//   ....[97]....
        /*0a08*/ 	.word	0x00029260


	//   ....[98]....
        /*0a0c*/ 	.word	0x000292c0


	//   ....[99]....
        /*0a10*/ 	.word	0x000292f0


	//   ....[100]....
        /*0a14*/ 	.word	0x00029300


	//   ....[101]....
        /*0a18*/ 	.word	0x00029330


	//   ....[102]....
        /*0a1c*/ 	.word	0x00029360


	//   ....[103]....
        /*0a20*/ 	.word	0x00029390


	//   ....[104]....
        /*0a24*/ 	.word	0x000293c0


	//   ....[105]....
        /*0a28*/ 	.word	0x00029540


	//   ....[106]....
        /*0a2c*/ 	.word	0x00029570


	//   ....[107]....
        /*0a30*/ 	.word	0x000295a0


	//   ....[108]....
        /*0a34*/ 	.word	0x000295d0


	//   ....[109]....
        /*0a38*/ 	.word	0x00029600


	//   ....[110]....
        /*0a3c*/ 	.word	0x00029630


	//   ....[111]....
        /*0a40*/ 	.word	0x000296f0


	//   ....[112]....
        /*0a44*/ 	.word	0x00029710


	//   ....[113]....
        /*0a48*/ 	.word	0x00029780


	//   ....[114]....
        /*0a4c*/ 	.word	0x00029e50


	//   ....[115]....
        /*0a50*/ 	.word	0x0002a430


	//   ....[116]....
        /*0a54*/ 	.word	0x0002a5c0


	//   ....[117]....
        /*0a58*/ 	.word	0x0002a620


	//   ....[118]....
        /*0a5c*/ 	.word	0x0002a680


	//   ....[119]....
        /*0a60*/ 	.word	0x0002a6e0


	//   ....[120]....
        /*0a64*/ 	.word	0x0002a780


	//   ....[121]....
        /*0a68*/ 	.word	0x0002a870


	//   ....[122]....
        /*0a6c*/ 	.word	0x0002a9a0


	//   ....[123]....
        /*0a70*/ 	.word	0x0002aa40


	//   ....[124]....
        /*0a74*/ 	.word	0x0002ab10


	//   ....[125]....
        /*0a78*/ 	.word	0x0002abb0


	//   ....[126]....
        /*0a7c*/ 	.word	0x0002ac80


	//   ....[127]....
        /*0a80*/ 	.word	0x0002ad20


	//   ....[128]....
        /*0a84*/ 	.word	0x0002adf0


	//   ....[129]....
        /*0a88*/ 	.word	0x0002ae90


	//   ....[130]....
        /*0a8c*/ 	.word	0x0002af40


	//   ....[131]....
        /*0a90*/ 	.word	0x0002afe0


	//   ....[132]....
        /*0a94*/ 	.word	0x0002b280


	//   ....[133]....
        /*0a98*/ 	.word	0x0002b330


	//   ....[134]....
        /*0a9c*/ 	.word	0x0002b430


	//   ....[135]....
        /*0aa0*/ 	.word	0x0002b520


	//   ....[136]....
        /*0aa4*/ 	.word	0x0002b5e0


	//   ....[137]....
        /*0aa8*/ 	.word	0x0002b6a0


	//   ....[138]....
        /*0aac*/ 	.word	0x0002b760


	//   ....[139]....
        /*0ab0*/ 	.word	0x0002b820


	//   ....[140]....
        /*0ab4*/ 	.word	0x0002b8e0


	//   ....[141]....
        /*0ab8*/ 	.word	0x0002b9a0


	//   ....[142]....
        /*0abc*/ 	.word	0x0002ba60


	//   ....[143]....
        /*0ac0*/ 	.word	0x0002bb10


	//   ....[144]....
        /*0ac4*/ 	.word	0x0002bc10


	//   ....[145]....
        /*0ac8*/ 	.word	0x0002bc60


	//   ....[146]....
        /*0acc*/ 	.word	0x0002bcc0


	//   ....[147]....
        /*0ad0*/ 	.word	0x0002bda0


	//   ....[148]....
        /*0ad4*/ 	.word	0x0002c0d0


	//   ....[149]....
        /*0ad8*/ 	.word	0x0002c170


	//   ....[150]....
        /*0adc*/ 	.word	0x0002c290


	//   ....[151]....
        /*0ae0*/ 	.word	0x0002c300


	//   ....[152]....
        /*0ae4*/ 	.word	0x0002c380


	//   ....[153]....
        /*0ae8*/ 	.word	0x0002c400


	//   ....[154]....
        /*0aec*/ 	.word	0x0002c480


	//   ....[155]....
        /*0af0*/ 	.word	0x0002c510


	//   ....[156]....
        /*0af4*/ 	.word	0x0002c5b0


	//   ....[157]....
        /*0af8*/ 	.word	0x0002c650


	//   ....[158]....
        /*0afc*/ 	.word	0x0002c6c0


	//   ....[159]....
        /*0b00*/ 	.word	0x0002c730


	//   ....[160]....
        /*0b04*/ 	.word	0x0002c7a0


	//   ....[161]....
        /*0b08*/ 	.word	0x0002c820


	//   ....[162]....
        /*0b0c*/ 	.word	0x0002c8a0


	//   ....[163]....
        /*0b10*/ 	.word	0x0002c940


	//   ....[164]....
        /*0b14*/ 	.word	0x0002c9d0


	//   ....[165]....
        /*0b18*/ 	.word	0x0002cb00


	//   ....[166]....
        /*0b1c*/ 	.word	0x0002f1b0


	//   ....[167]....
        /*0b20*/ 	.word	0x0002f930


	//   ....[168]....
        /*0b24*/ 	.word	0x00030c00


	//   ....[169]....
        /*0b28*/ 	.word	0x00030c50


	//   ....[170]....
        /*0b2c*/ 	.word	0x00030cb0


	//   ....[171]....
        /*0b30*/ 	.word	0x00030cd0


	//----- nvinfo : EIATTR_REG_RECONFIG
	.align		4
.L_441:
        /*0b34*/ 	.byte	0x01, 0x54
	.zero		2


	//----- nvinfo : EIATTR_SYSCALL_OFFSETS
	.align		4
        /*0b38*/ 	.byte	0x04, 0x46
        /*0b3a*/ 	.short	(.L_443 - .L_442)


	//   ....[0]....
.L_442:
        /*0b3c*/ 	.word	0x000026c0


	//   ....[1]....
        /*0b40*/ 	.word	0x000246b0


	//   ....[2]....
        /*0b44*/ 	.word	0x00024800


	//   ....[3]....
        /*0b48*/ 	.word	0x000248f0


	//   ....[4]....
        /*0b4c*/ 	.word	0x000251a0


	//   ....[5]....
        /*0b50*/ 	.word	0x00025df0


	//----- nvinfo : EIATTR_MBARRIER_INSTR_OFFSETS
	.align		4
.L_443:
        /*0b54*/ 	.byte	0x04, 0x39
        /*0b56*/ 	.short	(.L_445 - .L_444)


	//   ....[0]....
.L_444:
        /*0b58*/ 	.word	0x000002c0
        /*0b5c*/ 	.word	0x000000ff
        /*0b60*/ 	.word	0x00032400
        /*0b64*/ 	.short	0x0100
        /*0b66*/ 	.byte	0x08
	.zero		1


	//   ....[1]....
        /*0b68*/ 	.word	0x000002d0
        /*0b6c*/ 	.word	0x000000ff
        /*0b70*/ 	.word	0x00032410
        /*0b74*/ 	.short	0x0100
        /*0b76*/ 	.byte	0x08
	.zero		1


	//   ....[2]....
        /*0b78*/ 	.word	0x000002e0
        /*0b7c*/ 	.word	0x000000ff
        /*0b80*/ 	.word	0x00032420
        /*0b84*/ 	.short	0x0100
        /*0b86*/ 	.byte	0x08
	.zero		1


	//   ....[3]....
        /*0b88*/ 	.word	0x000003d0
        /*0b8c*/ 	.word	0x000000ff
        /*0b90*/ 	.word	0x00032430
        /*0b94*/ 	.short	0x0100
        /*0b96*/ 	.byte	0x08
	.zero		1


	//   ....[4]....
        /*0b98*/ 	.word	0x000003e0
        /*0b9c*/ 	.word	0x000000ff
        /*0ba0*/ 	.word	0x00032440
        /*0ba4*/ 	.short	0x0100
        /*0ba6*/ 	.byte	0x08
	.zero		1


	//   ....[5]....
        /*0ba8*/ 	.word	0x000003f0
        /*0bac*/ 	.word	0x000000ff
        /*0bb0*/ 	.word	0x00032438
        /*0bb4*/ 	.short	0x0100
        /*0bb6*/ 	.byte	0x08
	.zero		1


	//   ....[6]....
        /*0bb8*/ 	.word	0x00000400
        /*0bbc*/ 	.word	0x000000ff
        /*0bc0*/ 	.word	0x00032448
        /*0bc4*/ 	.short	0x0100
        /*0bc6*/ 	.byte	0x08
	.zero		1


	//   ....[7]....
        /*0bc8*/ 	.word	0x00000530
        /*0bcc*/ 	.word	0x000000ff
        /*0bd0*/ 	.word	0x00032450
        /*0bd4*/ 	.short	0x0100
        /*0bd6*/ 	.byte	0x08
	.zero		1


	//   ....[8]....
        /*0bd8*/ 	.word	0x00000540
        /*0bdc*/ 	.word	0x000000ff
        /*0be0*/ 	.word	0x00032460
        /*0be4*/ 	.short	0x0100
        /*0be6*/ 	.byte	0x08
	.zero		1


	//   ....[9]....
        /*0be8*/ 	.word	0x00000550
        /*0bec*/ 	.word	0x000000ff
        /*0bf0*/ 	.word	0x00032458
        /*0bf4*/ 	.short	0x0100
        /*0bf6*/ 	.byte	0x08
	.zero		1


	//   ....[10]....
        /*0bf8*/ 	.word	0x00000560
        /*0bfc*/ 	.word	0x000000ff
        /*0c00*/ 	.word	0x00032468
        /*0c04*/ 	.short	0x0100
        /*0c06*/ 	.byte	0x08
	.zero		1


	//   ....[11]....
        /*0c08*/ 	.word	0x00000650
        /*0c0c*/ 	.word	0x000000ff
        /*0c10*/ 	.word	0x00032470
        /*0c14*/ 	.short	0x0100
        /*0c16*/ 	.byte	0x06
	.zero		1


	//   ....[12]....
        /*0c18*/ 	.word	0x00000660
        /*0c1c*/ 	.word	0x000000ff
        /*0c20*/ 	.word	0x00032480
        /*0c24*/ 	.short	0x0100
        /*0c26*/ 	.byte	0x06
	.zero		1


	//   ....[13]....
        /*0c28*/ 	.word	0x00000670
        /*0c2c*/ 	.word	0x000000ff
        /*0c30*/ 	.word	0x00032478
        /*0c34*/ 	.short	0x0100
        /*0c36*/ 	.byte	0x06
	.zero		1


	//   ....[14]....
        /*0c38*/ 	.word	0x00000680
        /*0c3c*/ 	.word	0x000000ff
        /*0c40*/ 	.word	0x00032488
        /*0c44*/ 	.short	0x0100
        /*0c46*/ 	.byte	0x06
	.zero		1


	//   ....[15]....
        /*0c48*/ 	.word	0x000007b0
        /*0c4c*/ 	.word	0x000000ff
        /*0c50*/ 	.word	0x00032490
        /*0c54*/ 	.short	0x0100
        /*0c56*/ 	.byte	0x08
	.zero		1


	//   ....[16]....
        /*0c58*/ 	.word	0x000007c0
        /*0c5c*/ 	.word	0x000000ff
        /*0c60*/ 	.word	0x000324a0
        /*0c64*/ 	.short	0x0100
        /*0c66*/ 	.byte	0x08
	.zero		1


	//   ....[17]....
        /*0c68*/ 	.word	0x000007d0
        /*0c6c*/ 	.word	0x000000ff
        /*0c70*/ 	.word	0x00032498
        /*0c74*/ 	.short	0x0100
        /*0c76*/ 	.byte	0x08
	.zero		1


	//   ....[18]....
        /*0c78*/ 	.word	0x000007e0
        /*0c7c*/ 	.word	0x000000ff
        /*0c80*/ 	.word	0x000324a8
        /*0c84*/ 	.short	0x0100
        /*0c86*/ 	.byte	0x08
	.zero		1


	//   ....[19]....
        /*0c88*/ 	.word	0x00000910
        /*0c8c*/ 	.word	0x000000ff
        /*0c90*/ 	.word	0x000324b0
        /*0c94*/ 	.short	0x0100
        /*0c96*/ 	.byte	0x08
	.zero		1


	//   ....[20]....
        /*0c98*/ 	.word	0x00000920
        /*0c9c*/ 	.word	0x000000ff
        /*0ca0*/ 	.word	0x000324c0
        /*0ca4*/ 	.short	0x0100
        /*0ca6*/ 	.byte	0x08
	.zero		1


	//   ....[21]....
        /*0ca8*/ 	.word	0x00000930
        /*0cac*/ 	.word	0x000000ff
        /*0cb0*/ 	.word	0x000324b8
        /*0cb4*/ 	.short	0x0100
        /*0cb6*/ 	.byte	0x08
	.zero		1


	//   ....[22]....
        /*0cb8*/ 	.word	0x00000940
        /*0cbc*/ 	.word	0x000000ff
        /*0cc0*/ 	.word	0x000324c8
        /*0cc4*/ 	.short	0x0100
        /*0cc6*/ 	.byte	0x08
	.zero		1


	//   ....[23]....
        /*0cc8*/ 	.word	0x00002940
        /*0ccc*/ 	.word	0x000000ff
        /*0cd0*/ 	.word	0x00032400
        /*0cd4*/ 	.short	0x010a
        /*0cd6*/ 	.byte	0x2e
	.zero		1


	//   ....[24]....
        /*0cd8*/ 	.word	0x00002d70
        /*0cdc*/ 	.word	0x00000014
        /*0ce0*/ 	.word	0x00000000
        /*0ce4*/ 	.short	0x010a
        /*0ce6*/ 	.byte	0x3f
	.zero		1


	//   ....[25]....
        /*0ce8*/ 	.word	0x00002dd0
        /*0cec*/ 	.word	0x00000014
        /*0cf0*/ 	.word	0x00000000
        /*0cf4*/ 	.short	0x010a
        /*0cf6*/ 	.byte	0x3f
	.zero		1


	//   ....[26]....
        /*0cf8*/ 	.word	0x00003180
        /*0cfc*/ 	.word	0x000000ff
        /*0d00*/ 	.word	0x00032410
        /*0d04*/ 	.short	0x010a
        /*0d06*/ 	.byte	0x2e
	.zero		1


	//   ....[27]....
        /*0d08*/ 	.word	0x00003280
        /*0d0c*/ 	.word	0x00000008
        /*0d10*/ 	.word	0x00000000
        /*0d14*/ 	.short	0x010a
        /*0d16*/ 	.byte	0x3f
	.zero		1


	//   ....[28]....
        /*0d18*/ 	.word	0x000032e0
        /*0d1c*/ 	.word	0x00000008
        /*0d20*/ 	.word	0x00000000
        /*0d24*/ 	.short	0x010a
        /*0d26*/ 	.byte	0x3f
	.zero		1


	//   ....[29]....
        /*0d28*/ 	.word	0x00003fd0
        /*0d2c*/ 	.word	0x00000008
        /*0d30*/ 	.word	0x00000000
        /*0d34*/ 	.short	0x0101
        /*0d36*/ 	.byte	0x3f
	.zero		1


	//   ....[30]....
        /*0d38*/ 	.word	0x00009880
        /*0d3c*/ 	.word	0x0000000b
        /*0d40*/ 	.word	0x00000000
        /*0d44*/ 	.short	0x0101
        /*0d46*/ 	.byte	0x3f
	.zero		1


	//   ....[31]....
        /*0d48*/ 	.word	0x00009fb0
        /*0d4c*/ 	.word	0x00000003
        /*0d50*/ 	.word	0x00000000
        /*0d54*/ 	.short	0x010a
        /*0d56*/ 	.byte	0x3f
	.zero		1


	//   ....[32]....
        /*0d58*/ 	.word	0x0000a0b0
        /*0d5c*/ 	.word	0x00000000
        /*0d60*/ 	.word	0x00000000
        /*0d64*/ 	.short	0x010a
        /*0d66*/ 	.byte	0x3f
	.zero		1


	//   ....[33]....
        /*0d68*/ 	.word	0x0000a4e0
        /*0d6c*/ 	.word	0x00000003
        /*0d70*/ 	.word	0x00000000
        /*0d74*/ 	.short	0x010a
        /*0d76*/ 	.byte	0x3f
	.zero		1


	//   ....[34]....
        /*0d78*/ 	.word	0x0000a590
        /*0d7c*/ 	.word	0x00000004
        /*0d80*/ 	.word	0x00000000
        /*0d84*/ 	.short	0x010a
        /*0d86*/ 	.byte	0x3f
	.zero		1


	//   ....[35]....
        /*0d88*/ 	.word	0x0000b250
        /*0d8c*/ 	.word	0x00000003
        /*0d90*/ 	.word	0x00000000
        /*0d94*/ 	.short	0x0101
        /*0d96*/ 	.byte	0x3f
	.zero		1


	//   ....[36]....
        /*0d98*/ 	.word	0x00013b70
        /*0d9c*/ 	.word	0x00000000
        /*0da0*/ 	.word	0x00000000
        /*0da4*/ 	.short	0x0101
        /*0da6*/ 	.byte	0x3f
	.zero		1


	//   ....[37]....
        /*0da8*/ 	.word	0x00013d70
        /*0dac*/ 	.word	0x00000005
        /*0db0*/ 	.word	0x00000000
        /*0db4*/ 	.short	0x010a
        /*0db6*/ 	.byte	0x3f
	.zero		1


	//   ....[38]....
        /*0db8*/ 	.word	0x00013e70
        /*0dbc*/ 	.word	0x00000000
        /*0dc0*/ 	.word	0x00000000
        /*0dc4*/ 	.short	0x010a
        /*0dc6*/ 	.byte	0x3f
	.zero		1


	//   ....[39]....
        /*0dc8*/ 	.word	0x000142a0
        /*0dcc*/ 	.word	0x00000005
        /*0dd0*/ 	.word	0x00000000
        /*0dd4*/ 	.short	0x010a
        /*0dd6*/ 	.byte	0x3f
	.zero		1


	//   ....[40]....
        /*0dd8*/ 	.word	0x00014350
        /*0ddc*/ 	.word	0x00000004
        /*0de0*/ 	.word	0x00000000
        /*0de4*/ 	.short	0x010a
        /*0de6*/ 	.byte	0x3f
	.zero		1


	//   ....[41]....
        /*0de8*/ 	.word	0x00015010
        /*0dec*/ 	.word	0x00000004
        /*0df0*/ 	.word	0x00000000
        /*0df4*/ 	.short	0x0101
        /*0df6*/ 	.byte	0x3f
	.zero		1


	//   ....[42]....
        /*0df8*/ 	.word	0x0001edb0
        /*0dfc*/ 	.word	0x00000000
        /*0e00*/ 	.word	0x00000000
        /*0e04*/ 	.short	0x0101
        /*0e06*/ 	.byte	0x3f
	.zero		1


	//   ....[43]....
        /*0e08*/ 	.word	0x00021b10
        /*0e0c*/ 	.word	0x000000ff
        /*0e10*/ 	.word	0x00000000
        /*0e14*/ 	.short	0x0101
        /*0e16*/ 	.byte	0x04
	.zero		1


	//   ....[44]....
        /*0e18*/ 	.word	0x00024d00
        /*0e1c*/ 	.word	0x00000000
        /*0e20*/ 	.word	0x00032440
        /*0e24*/ 	.short	0x010a
        /*0e26*/ 	.byte	0x3f
	.zero		1


	//   ....[45]....
        /*0e28*/ 	.word	0x00025b90
        /*0e2c*/ 	.word	0x00000008
        /*0e30*/ 	.word	0x00032400
        /*0e34*/ 	.short	0x0107
        /*0e36*/ 	.byte	0x3f
	.zero		1


	//   ....[46]....
        /*0e38*/ 	.word	0x00025c30
        /*0e3c*/ 	.word	0x00000002
        /*0e40*/ 	.word	0x00032400
        /*0e44*/ 	.short	0x0101
        /*0e46*/ 	.byte	0x3f
	.zero		1


	//   ....[47]....
        /*0e48*/ 	.word	0x00026780
        /*0e4c*/ 	.word	0x00000008
        /*0e50*/ 	.word	0x00032410
        /*0e54*/ 	.short	0x0107
        /*0e56*/ 	.byte	0x3f
	.zero		1


	//   ....[48]....
        /*0e58*/ 	.word	0x00026880
        /*0e5c*/ 	.word	0x00000002
        /*0e60*/ 	.word	0x00032410
        /*0e64*/ 	.short	0x0101
        /*0e66*/ 	.byte	0x3f
	.zero		1


	//   ....[49]....
        /*0e68*/ 	.word	0x000268a0
        /*0e6c*/ 	.word	0x00000002
        /*0e70*/ 	.word	0x00032420
        /*0e74*/ 	.short	0x010a
        /*0e76*/ 	.byte	0x3f
	.zero		1


	//   ....[50]....
        /*0e78*/ 	.word	0x000269b0
        /*0e7c*/ 	.word	0x00000002
        /*0e80*/ 	.word	0x00032460
        /*0e84*/ 	.short	0x010a
        /*0e86*/ 	.byte	0x3f
	.zero		1


	//   ....[51]....
        /*0e88*/ 	.word	0x00027270
        /*0e8c*/ 	.word	0x00000003
        /*0e90*/ 	.word	0x00032440
        /*0e94*/ 	.short	0x010a
        /*0e96*/ 	.byte	0x3f
	.zero		1


	//   ....[52]....
        /*0e98*/ 	.word	0x000274c0
        /*0e9c*/ 	.word	0x00000003
        /*0ea0*/ 	.word	0x00032460
        /*0ea4*/ 	.short	0x010a
        /*0ea6*/ 	.byte	0x3f
	.zero		1


	//   ....[53]....
        /*0ea8*/ 	.word	0x00027d20
        /*0eac*/ 	.word	0x00000002
        /*0eb0*/ 	.word	0x00032440
        /*0eb4*/ 	.short	0x010a
        /*0eb6*/ 	.byte	0x3f
	.zero		1


	//   ....[54]....
        /*0eb8*/ 	.word	0x00027f60
        /*0ebc*/ 	.word	0x00000002
        /*0ec0*/ 	.word	0x00032460
        /*0ec4*/ 	.short	0x010a
        /*0ec6*/ 	.byte	0x3f
	.zero		1


	//   ....[55]....
        /*0ec8*/ 	.word	0x00028730
        /*0ecc*/ 	.word	0x00000003
        /*0ed0*/ 	.word	0x00032440
        /*0ed4*/ 	.short	0x010a
        /*0ed6*/ 	.byte	0x3f
	.zero		1


	//   ....[56]....
        /*0ed8*/ 	.word	0x00028980
        /*0edc*/ 	.word	0x00000003
        /*0ee0*/ 	.word	0x00032460
        /*0ee4*/ 	.short	0x010a
        /*0ee6*/ 	.byte	0x3f
	.zero		1


	//   ....[57]....
        /*0ee8*/ 	.word	0x00029dd0
        /*0eec*/ 	.word	0x00000000
        /*0ef0*/ 	.word	0x00032420
        /*0ef4*/ 	.short	0x010a
        /*0ef6*/ 	.byte	0x3f
	.zero		1


	//   ....[58]....
        /*0ef8*/ 	.word	0x00029f90
        /*0efc*/ 	.word	0x00000006
        /*0f00*/ 	.word	0x00000000
        /*0f04*/ 	.short	0x010a
        /*0f06*/ 	.byte	0x3f
	.zero		1


	//   ....[59]....
        /*0f08*/ 	.word	0x0002a000
        /*0f0c*/ 	.word	0x00000007
        /*0f10*/ 	.word	0x00000000
        /*0f14*/ 	.short	0x010a
        /*0f16*/ 	.byte	0x3f
	.zero		1


	//   ....[60]....
        /*0f18*/ 	.word	0x0002a070
        /*0f1c*/ 	.word	0x00000004
        /*0f20*/ 	.word	0x00000000
        /*0f24*/ 	.short	0x010a
        /*0f26*/ 	.byte	0x3f
	.zero		1


	//   ....[61]....
        /*0f28*/ 	.word	0x0002a0a0
        /*0f2c*/ 	.word	0x00000003
        /*0f30*/ 	.word	0x00000000
        /*0f34*/ 	.short	0x010a
        /*0f36*/ 	.byte	0x3f
	.zero		1


	//   ....[62]....
        /*0f38*/ 	.word	0x0002a110
        /*0f3c*/ 	.word	0x00000009
        /*0f40*/ 	.word	0x00032400
        /*0f44*/ 	.short	0x010a
        /*0f46*/ 	.byte	0x3f
	.zero		1


	//   ....[63]....
        /*0f48*/ 	.word	0x0002a160
        /*0f4c*/ 	.word	0x00000014
        /*0f50*/ 	.word	0x00000000
        /*0f54*/ 	.short	0x010a
        /*0f56*/ 	.byte	0x3f
	.zero		1


	//   ....[64]....
        /*0f58*/ 	.word	0x0002a1c0
        /*0f5c*/ 	.word	0x00000009
        /*0f60*/ 	.word	0x00032410
        /*0f64*/ 	.short	0x010a
        /*0f66*/ 	.byte	0x3f
	.zero		1


	//   ....[65]....
        /*0f68*/ 	.word	0x0002a210
        /*0f6c*/ 	.word	0x00000008
        /*0f70*/ 	.word	0x00000000
        /*0f74*/ 	.short	0x010a
        /*0f76*/ 	.byte	0x3f
	.zero		1


	//   ....[66]....
        /*0f78*/ 	.word	0x0002a260
        /*0f7c*/ 	.word	0x00000000
        /*0f80*/ 	.word	0x00000000
        /*0f84*/ 	.short	0x010a
        /*0f86*/ 	.byte	0x3f
	.zero		1


	//   ....[67]....
        /*0f88*/ 	.word	0x0002a2b0
        /*0f8c*/ 	.word	0x00000004
        /*0f90*/ 	.word	0x00000000
        /*0f94*/ 	.short	0x010a
        /*0f96*/ 	.byte	0x3f
	.zero		1


	//   ....[68]....
        /*0f98*/ 	.word	0x0002a300
        /*0f9c*/ 	.word	0x00000000
        /*0fa0*/ 	.word	0x00000000
        /*0fa4*/ 	.short	0x010a
        /*0fa6*/ 	.byte	0x3f
	.zero		1


	//   ....[69]....
        /*0fa8*/ 	.word	0x0002a350
        /*0fac*/ 	.word	0x00000004
        /*0fb0*/ 	.word	0x00000000
        /*0fb4*/ 	.short	0x010a
        /*0fb6*/ 	.byte	0x3f
	.zero		1


	//   ....[70]....
        /*0fb8*/ 	.word	0x0002a4f0
        /*0fbc*/ 	.word	0x00000000
        /*0fc0*/ 	.word	0x00032440
        /*0fc4*/ 	.short	0x010a
        /*0fc6*/ 	.byte	0x3f
	.zero		1


	//   ....[71]....
        /*0fc8*/ 	.word	0x0002bdf0
        /*0fcc*/ 	.word	0x00000002
        /*0fd0*/ 	.word	0x00032420
        /*0fd4*/ 	.short	0x010a
        /*0fd6*/ 	.byte	0x3f
	.zero		1


	//   ....[72]....
        /*0fd8*/ 	.word	0x0002be40
        /*0fdc*/ 	.word	0x00000002
        /*0fe0*/ 	.word	0x00032460
        /*0fe4*/ 	.short	0x010a
        /*0fe6*/ 	.byte	0x3f
	.zero		1


	//   ....[73]....
        /*0fe8*/ 	.word	0x0002be90
        /*0fec*/ 	.word	0x00000003
        /*0ff0*/ 	.word	0x00032440
        /*0ff4*/ 	.short	0x010a
        /*0ff6*/ 	.byte	0x3f
	.zero		1


	//   ....[74]....
        /*0ff8*/ 	.word	0x0002bee0
        /*0ffc*/ 	.word	0x00000003
        /*1000*/ 	.word	0x00032460
        /*1004*/ 	.short	0x010a
        /*1006*/ 	.byte	0x3f
	.zero		1


	//   ....[75]....
        /*1008*/ 	.word	0x0002bf30
        /*100c*/ 	.word	0x00000002
        /*1010*/ 	.word	0x00032440
        /*1014*/ 	.short	0x010a
        /*1016*/ 	.byte	0x3f
	.zero		1


	//   ....[76]....
        /*1018*/ 	.word	0x0002bf80
        /*101c*/ 	.word	0x00000002
        /*1020*/ 	.word	0x00032460
        /*1024*/ 	.short	0x010a
        /*1026*/ 	.byte	0x3f
	.zero		1


	//   ....[77]....
        /*1028*/ 	.word	0x0002bfd0
        /*102c*/ 	.word	0x00000003
        /*1030*/ 	.word	0x00032440
        /*1034*/ 	.short	0x010a
        /*1036*/ 	.byte	0x3f
	.zero		1


	//   ....[78]....
        /*1038*/ 	.word	0x0002c020
        /*103c*/ 	.word	0x00000003
        /*1040*/ 	.word	0x00032460
        /*1044*/ 	.short	0x010a
        /*1046*/ 	.byte	0x3f
	.zero		1


	//   ....[79]....
        /*1048*/ 	.word	0x0002ca20
        /*104c*/ 	.word	0x00000000
        /*1050*/ 	.word	0x00032420
        /*1054*/ 	.short	0x010a
        /*1056*/ 	.byte	0x3f
	.zero		1


	//   ....[80]....
        /*1058*/ 	.word	0x0002cbc0
        /*105c*/ 	.word	0x00000006
        /*1060*/ 	.word	0x00000000
        /*1064*/ 	.short	0x010a
        /*1066*/ 	.byte	0x3f
	.zero		1


	//   ....[81]....
        /*1068*/ 	.word	0x0002cc10
        /*106c*/ 	.word	0x00000007
        /*1070*/ 	.word	0x00000000
        /*1074*/ 	.short	0x010a
        /*1076*/ 	.byte	0x3f
	.zero		1


	//   ....[82]....
        /*1078*/ 	.word	0x0002cc60
        /*107c*/ 	.word	0x00000004
        /*1080*/ 	.word	0x00000000
        /*1084*/ 	.short	0x010a
        /*1086*/ 	.byte	0x3f
	.zero		1


	//   ....[83]....
        /*1088*/ 	.word	0x0002d000
        /*108c*/ 	.word	0x0000000c
        /*1090*/ 	.word	0x00000000
        /*1094*/ 	.short	0x010a
        /*1096*/ 	.byte	0x3f
	.zero		1


	//   ....[84]....
        /*1098*/ 	.word	0x0002d140
        /*109c*/ 	.word	0x00000002
        /*10a0*/ 	.word	0x00000000
        /*10a4*/ 	.short	0x010a
        /*10a6*/ 	.byte	0x3f
	.zero		1


	//   ....[85]....
        /*10a8*/ 	.word	0x0002d7a0
        /*10ac*/ 	.word	0x0000000b
        /*10b0*/ 	.word	0x00000000
        /*10b4*/ 	.short	0x010a
        /*10b6*/ 	.byte	0x3f
	.zero		1


	//   ....[86]....
        /*10b8*/ 	.word	0x0002d8e0
        /*10bc*/ 	.word	0x00000008
        /*10c0*/ 	.word	0x00000000
        /*10c4*/ 	.short	0x010a
        /*10c6*/ 	.byte	0x3f
	.zero		1


	//   ....[87]....
        /*10c8*/ 	.word	0x0002eb30
        /*10cc*/ 	.word	0x00000002
        /*10d0*/ 	.word	0x00000000
        /*10d4*/ 	.short	0x0101
        /*10d6*/ 	.byte	0x3f
	.zero		1


	//   ....[88]....
        /*10d8*/ 	.word	0x00048910
        /*10dc*/ 	.word	0x00000004
        /*10e0*/ 	.word	0x00000000
        /*10e4*/ 	.short	0x0101
        /*10e6*/ 	.byte	0x3f
	.zero		1


	//   ....[89]....
        /*10e8*/ 	.word	0x00048940
        /*10ec*/ 	.word	0x00000002
        /*10f0*/ 	.word	0x00000000
        /*10f4*/ 	.short	0x010a
        /*10f6*/ 	.byte	0x3f
	.zero		1


	//   ....[90]....
        /*10f8*/ 	.word	0x00048990
        /*10fc*/ 	.word	0x00000008
        /*1100*/ 	.word	0x00000000
        /*1104*/ 	.short	0x010a
        /*1106*/ 	.byte	0x3f
	.zero		1


	//----- nvinfo : EIATTR_NUM_MBARRIERS
	.align		4
.L_445:
        /*1108*/ 	.byte	0x03, 0x38
        /*110a*/ 	.short	0x0017


	//----- nvinfo : EIATTR_EXIT_INSTR_OFFSETS
	.align		4
        /*110c*/ 	.byte	0x04, 0x1c
        /*110e*/ 	.short	(.L_447 - .L_446)


	//   ....[0]....
.L_446:
        /*1110*/ 	.word	0x00000b70


	//   ....[1]....
        /*1114*/ 	.word	0x00022e50


	//   ....[2]....
        /*1118*/ 	.word	0x0002a0f0


	//----- nvinfo : EIATTR_MAX_THREADS
	.align		4
.L_447:
        /*111c*/ 	.byte	0x04, 0x05
        /*111e*/ 	.short	(.L_449 - .L_448)
.L_448:
        /*1120*/ 	.word	0x00000180
        /*1124*/ 	.word	0x00000001
        /*1128*/ 	.word	0x00000001


	//----- nvinfo : EIATTR_CRS_STACK_SIZE
	.align		4
.L_449:
        /*112c*/ 	.byte	0x04, 0x1e
        /*112e*/ 	.short	(.L_451 - .L_450)
.L_450:
        /*1130*/ 	.word	0x00000000


	//----- nvinfo : EIATTR_CBANK_PARAM_SIZE
	.align		4
.L_451:
        /*1134*/ 	.byte	0x03, 0x19
        /*1136*/ 	.short	0x0bf0


	//----- nvinfo : EIATTR_PARAM_CBANK
	.align		4
        /*1138*/ 	.byte	0x04, 0x0a
        /*113a*/ 	.short	(.L_453 - .L_452)
	.align		4
.L_452:
        /*113c*/ 	.word	index@(.nv.constant0._ZN7cutlass13device_kernelIN5flash11enable_sm90INS1_16FlashAttnFwdSm90INS1_25CollectiveMainloopFwdSm90ILi2EN4cute5tupleIJNS5_1CILi1EEES8_S8_EEENS6_IJNS7_ILi128EEENS7_ILi96EEENS7_ILi64EEEEEELi256ENS_6half_tEfNS_4arch4Sm90ELb0ELb1ELb1ELb1ELb0ELb0ELb1ELb1ELb0ELb1ELb0ELb0EEENS1_21CollectiveEpilogueFwdINS6_IJSA_NS7_ILi256EEESB_EEES9_SE_SG_Li256ELb1ELb1ELb0ELb0EEENS1_36VarlenDynamicPersistentTileSchedulerILi128ELi96ELi256ELi128ELb0ELb1ELb1ELb1ELb0ELb1EEEEEEEEEvNT_6ParamsE)
        /*1140*/ 	.short	0x0210
        /*1142*/ 	.short	0x0bf0


	//----- nvinfo : EIATTR_SW_WAR
	.align		4
.L_453:
        /*1144*/ 	.byte	0x04, 0x36
        /*1146*/ 	.short	(.L_455 - .L_454)
.L_454:
        /*1148*/ 	.word	0x00000008
.L_455:


//--------------------- .nv.info._ZN7cutlass13device_kernelIN5flash11enable_sm90INS1_16FlashAttnFwdSm90INS1_25CollectiveMainloopFwdSm90ILi2EN4cute5tupleIJNS5_1CILi1EEES8_S8_EEENS6_IJNS7_ILi128EEENS7_ILi96EEENS7_ILi64EEEEEELi256ENS_6half_tEfNS_4arch4Sm90ELb0ELb1ELb1ELb1ELb0ELb1ELb1ELb1ELb0ELb1ELb0ELb0EEENS1_21CollectiveEpilogueFwdINS6_IJSA_NS7_ILi256EEESB_EEES9_SE_SG_Li256ELb1ELb1ELb0ELb0EEENS1_36VarlenDynamicPersistentTileSchedulerILi128ELi96ELi256ELi128ELb0ELb1ELb1ELb1ELb0ELb1EEEEEEEEEvNT_6ParamsE --------------------------
	.section	.nv.info._ZN7cutlass13device_kernelIN5flash11enable_sm90INS1_16FlashAttnFwdSm90INS1_25CollectiveMainloopFwdSm90ILi2EN4cute5tupleIJNS5_1CILi1EEES8_S8_EEENS6_IJNS7_ILi128EEENS7_ILi96EEENS7_ILi64EEEEEELi256ENS_6half_tEfNS_4arch4Sm90ELb0ELb1ELb1ELb1ELb0ELb1ELb1ELb1ELb0ELb1ELb0ELb0EEENS1_21CollectiveEpilogueFwdINS6_IJSA_NS7_ILi256EEESB_EEES9_SE_SG_Li256ELb1ELb1ELb0ELb0EEENS1_36VarlenDynamicPersistentTileSchedulerILi128ELi96ELi256ELi128ELb0ELb1ELb1ELb1ELb0ELb1EEEEEEEEEvNT_6ParamsE,"",@"SHT_CUDA_INFO"
	.sectionflags	@""
	.align	4


	//----- nvinfo : EIATTR_CUDA_API_VERSION
	.align		4
        /*0000*/ 	.byte	0x04, 0x37
        /*0002*/ 	.short	(.L_457 - .L_456)
.L_456:
        /*0004*/ 	.word	0x00000082


	//----- nvinfo : EIATTR_KPARAM_INFO
	.align		4
.L_457:
        /*0008*/ 	.byte	0x04, 0x17
        /*000a*/ 	.short	(.L_459 - .L_458)
.L_458:
        /*000c*/ 	.word	0x00000000
        /*0010*/ 	.short	0x0000
        /*0012*/ 	.short	0x0070
        /*0014*/ 	.byte	0x00, 0xf0, 0x01, 0x2e


	//----- nvinfo : EIATTR_SPARSE_MMA_MASK
	.align		4
.L_459:
        /*0018*/ 	.byte	0x03, 0x50
        /*001a*/ 	.short	0x0000


	//----- nvinfo : EIATTR_MAXREG_COUNT
	.align		4
        /*001c*/ 	.byte	0x03, 0x1b
        /*001e*/ 	.short	0x00a8


	//----- nvinfo : EIATTR_NUM_BARRIERS
	.align		4
        /*0020*/ 	.byte	0x02, 0x4c
        /*0022*/ 	.byte	0x10
	.zero		1


	//----- nvinfo : EIATTR_EXTERNS
	.align		4
        /*0024*/ 	.byte	0x04, 0x0f
        /*0026*/ 	.short	(.L_461 - .L_460)


	//   ....[0]....
	.align		4
.L_460:
        /*0028*/ 	.word	index@(__assertfail)


	//----- nvinfo : EIATTR_ANNOTATIONS
	.align		4
.L_461:
        /*002c*/ 	.byte	0x04, 0x55
        /*002e*/ 	.short	(.L_463 - .L_462)


	//   ....[0]....
.L_462:
        /* <DEDUP_REMOVED lines=100> */


	//----- nvinfo : EIATTR_MERCURY_ISA_VERSION
	.align		4
.L_463:
        /*0660*/ 	.byte	0x03, 0x5f
        /*0662*/ 	.short	0x0101


	//----- nvinfo : EIATTR_UNUSED_LOAD_BYTE_OFFSET
	.align		4
        /*0664*/ 	.byte	0x04, 0x44
        /*0666*/ 	.short	(.L_465 - .L_464)


	//   ....[0]....
.L_464:
        /*0668*/ 	.word	0x00000be0
        /*066c*/ 	.word	0x0000fff0


	//   ....[1]....
        /*0670*/ 	.word	0x0002ba00
        /*0674*/ 	.word	0x0000fff0


	//----- nvinfo : EIATTR_INT_WARP_WIDE_INSTR_OFFSETS
	.align		4
.L_465:
        /*0678*/ 	.byte	0x04, 0x31
        /*067a*/ 	.short	(.L_467 - .L_466)


	//   ....[0]....
.L_466:
        /*067c*/ 	.word	0x000001e0


	//   ....[1]....
        /*0680*/ 	.word	0x00000220


	//   ....[2]....
        /*0684*/ 	.word	0x00000290


	//   ....[3]....
        /*0688*/ 	.word	0x000002a0


	//   ....[4]....
        /*068c*/ 	.word	0x00031880


	//   ....[5]....
        /*0690*/ 	.word	0x00031910


	//   ....[6]....
        /*0694*/ 	.word	0x000364d0


	//   ....[7]....
        /*0698*/ 	.word	0x00036560


	//----- nvinfo : EIATTR_COOP_GROUP_MASK_REGIDS
	.align		4
.L_467:
        /*069c*/ 	.byte	0x04, 0x29
        /*069e*/ 	.short	(.L_469 - .L_468)


	//   ....[0]....
.L_468:
        /*06a0*/ 	.word	0xffffffff


	//   ....[1]....
        /*06a4*/ 	.word	0xffffffff


	//   ....[2]....
        /*06a8*/ 	.word	0xffffffff


	//   ....[3]....
        /*06ac*/ 	.word	0xffffffff


	//   ....[4]....
        /*06b0*/ 	.word	0xffffffff


	//   ....[5]....
        /*06b4*/ 	.word	0xffffffff


	//   ....[6]....
        /*06b8*/ 	.word	0xffffffff


	//   ....[7]....
        /*06bc*/ 	.word	0xffffffff


	//   ....[8]....
        /*06c0*/ 	.word	0xffffffff


	//   ....[9]....
        /*06c4*/ 	.word	0xffffffff


	//   ....[10]....
        /*06c8*/ 	.word	0xffffffff


	//   ....[11]....
        /*06cc*/ 	.word	0xffffffff


	//   ....[12]....
        /*06d0*/ 	.word	0xffffffff


	//   ....[13]....
        /*06d4*/ 	.word	0xffffffff


	//   ....[14]....
        /*06d8*/ 	.word	0xffffffff


	//   ....[15]....
        /*06dc*/ 	.word	0xffffffff


	//   ....[16]....
        /*06e0*/ 	.word	0xffffffff


	//   ....[17]....
        /*06e4*/ 	.word	0xffffffff


	//   ....[18]....
        /*06e8*/ 	.word	0xffffffff


	//   ....[19]....
        /*06ec*/ 	.word	0xffffffff


	//   ....[20]....
        /*06f0*/ 	.word	0xffffffff


	//   ....[21]....
        /*06f4*/ 	.word	0xffffffff


	//   ....[22]....
        /*06f8*/ 	.word	0xffffffff


	//   ....[23]....
        /*06fc*/ 	.word	0xffffffff


	//   ....[24]....
        /*0700*/ 	.word	0xffffffff


	//   ....[25]....
        /*0704*/ 	.word	0xffffffff


	//   ....[26]....
        /*0708*/ 	.word	0xffffffff


	//   ....[27]....
        /*070c*/ 	.word	0xffffffff


	//   ....[28]....
        /*0710*/ 	.word	0xffffffff


	//   ....[29]....
        /*0714*/ 	.word	0xffffffff


	//   ....[30]....
        /*0718*/ 	.word	0xffffffff


	//   ....[31]....
        /*071c*/ 	.word	0xffffffff


	//   ....[32]....
        /*0720*/ 	.word	0xffffffff


	//   ....[33]....
        /*0724*/ 	.word	0xffffffff


	//   ....[34]....
        /*0728*/ 	.word	0xffffffff


	//   ....[35]....
        /*072c*/ 	.word	0xffffffff


	//   ....[36]....
        /*0730*/ 	.word	0xffffffff


	//   ....[37]....
        /*0734*/ 	.word	0xffffffff


	//   ....[38]....
        /*0738*/ 	.word	0xffffffff


	//   ....[39]....
        /*073c*/ 	.word	0xffffffff


	//   ....[40]....
        /*0740*/ 	.word	0xffffffff


	//   ....[41]....
        /*0744*/ 	.word	0xffffffff


	//   ....[42]....
        /*0748*/ 	.word	0xffffffff


	//   ....[43]....
        /*074c*/ 	.word	0xffffffff


	//   ....[44]....
        /*0750*/ 	.word	0xffffffff


	//   ....[45]....
        /*0754*/ 	.word	0xffffffff


	//   ....[46]....
        /*0758*/ 	.word	0xffffffff


	//   ....[47]....
        /*075c*/ 	.word	0xffffffff


	//   ....[48]....
        /*0760*/ 	.word	0xffffffff


	//   ....[49]....
        /*0764*/ 	.word	0xffffffff


	//   ....[50]....
        /*0768*/ 	.word	0xffffffff


	//   ....[51]....
        /*076c*/ 	.word	0xffffffff


	//   ....[52]....
        /*0770*/ 	.word	0xffffffff


	//   ....[53]....
        /*0774*/ 	.word	0xffffffff


	//   ....[54]....
        /*0778*/ 	.word	0xffffffff


	//   ....[55]....
        /*077c*/ 	.word	0xffffffff


	//   ....[56]....
        /*0780*/ 	.word	0xffffffff


	//   ....[57]....
        /*0784*/ 	.word	0xffffffff


	//   ....[58]....
        /*0788*/ 	.word	0xffffffff


	//   ....[59]....
        /*078c*/ 	.word	0xffffffff


	//   ....[60]....
        /*0790*/ 	.word	0xffffffff


	//   ....[61]....
        /*0794*/ 	.word	0xffffffff


	//   ....[62]....
        /*0798*/ 	.word	0xffffffff


	//   ....[63]....
        /*079c*/ 	.word	0xffffffff


	//   ....[64]....
        /*07a0*/ 	.word	0xffffffff


	//   ....[65]....
        /*07a4*/ 	.word	0xffffffff


	//   ....[66]....
        /*07a8*/ 	.word	0xffffffff


	//   ....[67]....
        /*07ac*/ 	.word	0xffffffff


	//   ....[68]....
        /*07b0*/ 	.word	0xffffffff


	//   ....[69]....
        /*07b4*/ 	.word	0xffffffff


	//   ....[70]....
        /*07b8*/ 	.word	0xffffffff


	//   ....[71]....
        /*07bc*/ 	.word	0xffffffff


	//   ....[72]....
        /*07c0*/ 	.word	0xffffffff


	//   ....[73]....
        /*07c4*/ 	.word	0xffffffff


	//   ....[74]....
        /*07c8*/ 	.word	0xffffffff


	//   ....[75]....
        /*07cc*/ 	.word	0xffffffff


	//   ....[76]....
        /*07d0*/ 	.word	0xffffffff


	//   ....[77]....
        /*07d4*/ 	.word	0xffffffff


	//   ....[78]....
        /*07d8*/ 	.word	0xffffffff


	//   ....[79]....
        /*07dc*/ 	.word	0xffffffff


	//   ....[80]....
        /*07e0*/ 	.word	0xffffffff


	//   ....[81]....
        /*07e4*/ 	.word	0xffffffff


	//   ....[82]....
        /*07e8*/ 	.word	0xffffffff


	//   ....[83]....
        /*07ec*/ 	.word	0xffffffff


	//   ....[84]....
        /*07f0*/ 	.word	0xffffffff


	//   ....[85]....
        /*07f4*/ 	.word	0xffffffff


	//   ....[86]....
        /*07f8*/ 	.word	0xffffffff


	//   ....[87]....
        /*07fc*/ 	.word	0xffffffff


	//   ....[88]....
        /*0800*/ 	.word	0xffffffff


	//   ....[89]....
        /*0804*/ 	.word	0xffffffff


	//   ....[90]....
        /*0808*/ 	.word	0xffffffff


	//   ....[91]....
        /*080c*/ 	.word	0xffffffff


	//   ....[92]....
        /*0810*/ 	.word	0xffffffff


	//   ....[93]....
        /*0814*/ 	.word	0xffffffff


	//   ....[94]....
        /*0818*/ 	.word	0xffffffff


	//   ....[95]....
        /*081c*/ 	.word	0xffffffff


	//   ....[96]....
        /*0820*/ 	.word	0xffffffff


	//   ....[97]....
        /*0824*/ 	.word	0xffffffff


	//   ....[98]....
        /*0828*/ 	.word	0xffffffff


	//   ....[99]....
        /*082c*/ 	.word	0xffffffff


	//   ....[100]....
        /*0830*/ 	.word	0xffffffff


	//   ....[101]....
        /*0834*/ 	.word	0xffffffff


	//   ....[102]....
        /*0838*/ 	.word	0xffffffff


	//   ....[103]....
        /*083c*/ 	.word	0xffffffff


	//   ....[104]....
        /*0840*/ 	.word	0xffffffff


	//   ....[105]....
        /*0844*/ 	.word	0xffffffff


	//   ....[106]....
        /*0848*/ 	.word	0xffffffff


	//   ....[107]....
        /*084c*/ 	.word	0xffffffff


	//   ....[108]....
        /*0850*/ 	.word	0xffffffff


	//   ....[109]....
        /*0854*/ 	.word	0xffffffff


	//   ....[110]....
        /*0858*/ 	.word	0xffffffff


	//   ....[111]....
        /*085c*/ 	.word	0xffffffff


	//   ....[112]....
        /*0860*/ 	.word	0xffffffff


	//   ....[113]....
        /*0864*/ 	.word	0xffffffff


	//   ....[114]....
        /*0868*/ 	.word	0xffffffff


	//   ....[115]....
        /*086c*/ 	.word	0xffffffff


	//   ....[116]....
        /*0870*/ 	.word	0xffffffff


	//   ....[117]....
        /*0874*/ 	.word	0xffffffff


	//   ....[118]....
        /*0878*/ 	.word	0xffffffff


	//   ....[119]....
        /*087c*/ 	.word	0xffffffff


	//   ....[120]....
        /*0880*/ 	.word	0xffffffff


	//   ....[121]....
        /*0884*/ 	.word	0xffffffff


	//   ....[122]....
        /*0888*/ 	.word	0xffffffff


	//   ....[123]....
        /*088c*/ 	.word	0xffffffff


	//   ....[124]....
        /*0890*/ 	.word	0xffffffff


	//   ....[125]....
        /*0894*/ 	.word	0xffffffff


	//   ....[126]....
        /*0898*/ 	.word	0xffffffff


	//   ....[127]....
        /*089c*/ 	.word	0xffffffff


	//   ....[128]....
        /*08a0*/ 	.word	0xffffffff


	//   ....[129]....
        /*08a4*/ 	.word	0xffffffff


	//   ....[130]....
        /*08a8*/ 	.word	0xffffffff


	//   ....[131]....
        /*08ac*/ 	.word	0xffffffff


	//   ....[132]....
        /*08b0*/ 	.word	0x0500000f


	//   ....[133]....
        /*08b4*/ 	.word	0x0500000f


	//   ....[134]....
        /*08b8*/ 	.word	0x0500000f


	//   ....[135]....
        /*08bc*/ 	.word	0x0500000f


	//   ....[136]....
        /*08c0*/ 	.word	0x0500000f


	//   ....[137]....
        /*08c4*/ 	.word	0x0500000f


	//   ....[138]....
        /*08c8*/ 	.word	0x0500000f


	//   ....[139]....
        /*08cc*/ 	.word	0x0500000f


	//   ....[140]....
        /*08d0*/ 	.word	0x0500000f


	//   ....[141]....
        /*08d4*/ 	.word	0x0500000f


	//   ....[142]....
        /*08d8*/ 	.word	0x0500000f


	//   ....[143]....
        /*08dc*/ 	.word	0x0500000f


	//   ....[144]....
        /*08e0*/ 	.word	0x0500000f


	//   ....[145]....
        /*08e4*/ 	.word	0x0500000f


	//   ....[146]....
        /*08e8*/ 	.word	0x0500000f


	//   ....[147]....
        /*08ec*/ 	.word	0x0500000f


	//   ....[148]....
        /*08f0*/ 	.word	0x0500000f


	//   ....[149]....
        /*08f4*/ 	.word	0x0500000f


	//   ....[150]....
        /*08f8*/ 	.word	0x0500000f


	//   ....[151]....
        /*08fc*/ 	.word	0x0500000f


	//   ....[152]....
        /*0900*/ 	.word	0x0500000f


	//   ....[153]....
        /*0904*/ 	.word	0x0500000f


	//   ....[154]....
        /*0908*/ 	.word	0x0500000f


	//   ....[155]....
        /*090c*/ 	.word	0x0500000f


	//   ....[156]....
        /*0910*/ 	.word	0x0500000f


	//   ....[157]....
        /*0914*/ 	.word	0x0500000f


	//   ....[158]....
        /*0918*/ 	.word	0x0500000f


	//   ....[159]....
        /*091c*/ 	.word	0x0500000f


	//   ....[160]....
        /*0920*/ 	.word	0x0500000f


	//   ....[161]....
        /*0924*/ 	.word	0x0500000f


	//   ....[162]....
        /*0928*/ 	.word	0x0500000f


	//   ....[163]....
        /*092c*/ 	.word	0x0500000f


	//   ....[164]....
        /*0930*/ 	.word	0x0500000f


	//   ....[165]....
        /*0934*/ 	.word	0x0500000f


	//   ....[166]....
        /*0938*/ 	.word	0x0500000f


	//   ....[167]....
        /*093c*/ 	.word	0x0500000f


	//   ....[168]....
        /*0940*/ 	.word	0x0500000f


	//   ....[169]....
        /*0944*/ 	.word	0x0500000f


	//   ....[170]....
        /*0948*/ 	.word	0x0500000f


	//   ....[171]....
        /*094c*/ 	.word	0x0500000f


	//   ....[172]....
        /*0950*/ 	.word	0x0500000f


	//   ....[173]....
        /*0954*/ 	.word	0x0500000f


	//   ....[174]....
        /*0958*/ 	.word	0x0500000f


	//   ....[175]....
        /*095c*/ 	.word	0x0500000f


	//   ....[176]....
        /*0960*/ 	.word	0x0500000f


	//   ....[177]....
        /*0964*/ 	.word	0x0500000f


	//   ....[178]....
        /*0968*/ 	.word	0x0500000f


	//   ....[179]....
        /*096c*/ 	.word	0x0500000f


	//   ....[180]....
        /*0970*/ 	.word	0x0500000f


	//   ....[181]....
        /*0974*/ 	.word	0x0500000f


	//   ....[182]....
        /*0978*/ 	.word	0x0500000f


	//   ....[183]....
        /*097c*/ 	.word	0x0500000f


	//   ....[184]....
        /*0980*/ 	.word	0x0500000f


	//   ....[185]....
        /*0984*/ 	.word	0x0500000f


	//   ....[186]....
        /*0988*/ 	.word	0x0500000f


	//   ....[187]....
        /*098c*/ 	.word	0x0500000f


	//   ....[188]....
        /*0990*/ 	.word	0x0500000f


	//   ....[189]....
        /*0994*/ 	.word	0x0500000f


	//   ....[190]....
        /*0998*/ 	.word	0x0500000f


	//   ....[191]....
        /*099c*/ 	.word	0x0500000f


	//   ....[192]....
        /*09a0*/ 	.word	0x0500000f


	//   ....[193]....
        /*09a4*/ 	.word	0x0500000f


	//   ....[194]....
        /*09a8*/ 	.word	0x0500000f


	//   ....[195]....
        /*09ac*/ 	.word	0x0500000f


	//   ....[196]....
        /*09b0*/ 	.word	0x0500000f


	//   ....[197]....
        /*09b4*/ 	.word	0x0500000f


	//   ....[198]....
        /*09b8*/ 	.word	0x0500000f


	//   ....[199]....
        /*09bc*/ 	.word	0x0500000f


	//   ....[200]....
        /*09c0*/ 	.word	0x0500000f


	//   ....[201]....
        /*09c4*/ 	.word	0x0500000f


	//   ....[202]....
        /*09c8*/ 	.word	0x0500000f


	//   ....[203]....
        /*09cc*/ 	.word	0x0500000f


	//   ....[204]....
        /*09d0*/ 	.word	0x0500000f


	//   ....[205]....
        /*09d4*/ 	.word	0x0500000f


	//   ....[206]....
        /*09d8*/ 	.word	0x0500000f


	//   ....[207]....
        /*09dc*/ 	.word	0x0500000f


	//   ....[208]....
        /*09e0*/ 	.word	0x0500000f


	//   ....[209]....
        /*09e4*/ 	.word	0xffffffff


	//   ....[210]....
        /*09e8*/ 	.word	0xffffffff


	//   ....[211]....
        /*09ec*/ 	.word	0xffffffff


	//   ....[212]....
        /*09f0*/ 	.word	0xffffffff


	//   ....[213]....
        /*09f4*/ 	.word	0xffffffff


	//   ....[214]....
        /*09f8*/ 	.word	0xffffffff


	//----- nvinfo : EIATTR_COOP_GROUP_INSTR_OFFSETS
	.align		4
.L_469:
        /*09fc*/ 	.byte	0x04, 0x28
        /*09fe*/ 	.short	(.L_471 - .L_470)


	//   ....[0]....
.L_470:
        /*0a00*/ 	.word	0x000000c0


	//   ....[1]....
        /*0a04*/ 	.word	0x000001f0


	//   ....[2]....
        /*0a08*/ 	.word	0x00000240


	//   ....[3]....
        /*0a0c*/ 	.word	0x00000490


	//   ....[4]....
        /*0a10*/ 	.word	0x000005f0


	//   ....[5]....
        /*0a14*/ 	.word	0x00000710


	//   ....[6]....
        /*0a18*/ 	.word	0x00000870


	//   ....[7]....
        /*0a1c*/ 	.word	0x000065c0


	//   ....[8]....
        /*0a20*/ 	.word	0x000072d0


	//   ....[9]....
        /*0a24*/ 	.word	0x000072e0


	//   ....[10]....
        /*0a28*/ 	.word	0x000072f0


	//   ....[11]....
        /*0a2c*/ 	.word	0x00007300


	//   ....[12]....
        /*0a30*/ 	.word	0x000075f0


	//   ....[13]....
        /*0a34*/ 	.word	0x00007600


	//   ....[14]....
        /*0a38*/ 	.word	0x00007610


	//   ....[15]....
        /*0a3c*/ 	.word	0x00007620


	//   ....[16]....
        /*0a40*/ 	.word	0x000087b0


	//   ....[17]....
        /*0a44*/ 	.word	0x000087d0


	//   ....[18]....
        /*0a48*/ 	.word	0x000087e0


	//   ....[19]....
        /*0a4c*/ 	.word	0x000087f0


	//   ....[20]....
        /*0a50*/ 	.word	0x000088e0


	//   ....[21]....
        /*0a54*/ 	.word	0x00008910


	//   ....[22]....
        /*0a58*/ 	.word	0x00008940


	//   ....[23]....
        /*0a5c*/ 	.word	0x000089b0


	//   ....[24]....
        /*0a60*/ 	.word	0x0000b8d0


	//   ....[25]....
        /*0a64*/ 	.word	0x0000bef0


	//   ....[26]....
        /*0a68*/ 	.word	0x0000cf90


	//   ....[27]....
        /*0a6c*/ 	.word	0x0000d020


	//   ....[28]....
        /*0a70*/ 	.word	0x0000d0f0


	//   ....[29]....
        /*0a74*/ 	.word	0x0000d160


	//   ....[30]....
        /*0a78*/ 	.word	0x00016ff0


	//   ....[31]....
        /*0a7c*/ 	.word	0x00017170


	//   ....[32]....
        /*0a80*/ 	.word	0x00017290


	//   ....[33]....
        /*0a84*/ 	.word	0x000172b0


	//   ....[34]....
        /*0a88*/ 	.word	0x00020bb0


	//   ....[35]....
        /*0a8c*/ 	.word	0x00021230


	//   ....[36]....
        /*0a90*/ 	.word	0x00022170


	//   ....[37]....
        /*0a94*/ 	.word	0x00022230


	//   ....[38]....
        /*0a98*/ 	.word	0x000224d0


	//   ....[39]....
        /*0a9c*/ 	.word	0x00022500


	//   ....[40]....
        /*0aa0*/ 	.word	0x0002aa60


	//   ....[41]....
        /*0aa4*/ 	.word	0x0002aa80


	//   ....[42]....
        /*0aa8*/ 	.word	0x0002aae0


	//   ....[43]....
        /*0aac*/ 	.word	0x0002ab20


	//   ....[44]....
        /*0ab0*/ 	.word	0x0002cb70


	//   ....[45]....
        /*0ab4*/ 	.word	0x0002cba0


	//   ....[46]....
        /*0ab8*/ 	.word	0x0002cbf0


	//   ....[47]....
        /*0abc*/ 	.word	0x0002cc10


	//   ....[48]....
        /*0ac0*/ 	.word	0x0002d4f0


	//   ....[49]....
        /*0ac4*/ 	.word	0x0002d550


	//   ....[50]....
        /*0ac8*/ 	.word	0x0002d690


	//   ....[51]....
        /*0acc*/ 	.word	0x0002d6b0


	//   ....[52]....
        /*0ad0*/ 	.word	0x0002d7f0


	//   ....[53]....
        /*0ad4*/ 	.word	0x0002d810


	//   ....[54]....
        /*0ad8*/ 	.word	0x0002d960


	//   ....[55]....
        /*0adc*/ 	.word	0x0002d980


	//   ....[56]....
        /*0ae0*/ 	.word	0x0002e1b0


	//   ....[57]....
        /*0ae4*/ 	.word	0x0002e1c0


	//   ....[58]....
        /*0ae8*/ 	.word	0x0002e360


	//   ....[59]....
        /*0aec*/ 	.word	0x0002e370


	//   ....[60]....
        /*0af0*/ 	.word	0x0002e500


	//   ....[61]....
        /*0af4*/ 	.word	0x0002e510


	//   ....[62]....
        /*0af8*/ 	.word	0x0002e6a0


	//   ....[63]....
        /*0afc*/ 	.word	0x0002e6b0


	//   ....[64]....
        /*0b00*/ 	.word	0x0002e8a0


	//   ....[65]....
        /*0b04*/ 	.word	0x0002ea80


	//   ....[66]....
        /*0b08*/ 	.word	0x0002eab0


	//   ....[67]....
        /*0b0c*/ 	.word	0x0002eae0


	//   ....[68]....
        /*0b10*/ 	.word	0x0002eb10


	//   ....[69]....
        /*0b14*/ 	.word	0x0002eb40


	//   ....[70]....
        /*0b18*/ 	.word	0x0002eb70


	//   ....[71]....
        /*0b1c*/ 	.word	0x0002ece0


	//   ....[72]....
        /*0b20*/ 	.word	0x0002ed10


	//   ....[73]....
        /*0b24*/ 	.word	0x0002ed40


	//   ....[74]....
        /*0b28*/ 	.word	0x0002ed70


	//   ....[75]....
        /*0b2c*/ 	.word	0x0002eda0


	//   ....[76]....
        /*0b30*/ 	.word	0x0002edd0


	//   ....[77]....
        /*0b34*/ 	.word	0x0002ee70


	//   ....[78]....
        /*0b38*/ 	.word	0x0002eed0


	//   ....[79]....
        /*0b3c*/ 	.word	0x0002ef60


	//   ....[80]....
        /*0b40*/ 	.word	0x00030070


	//   ....[81]....
        /*0b44*/ 	.word	0x00031e40


	//   ....[82]....
        /*0b48*/ 	.word	0x000329a0


	//   ....[83]....
        /*0b4c*/ 	.word	0x000329b0


	//   ....[84]....
        /*0b50*/ 	.word	0x000329d0


	//   ....[85]....
        /*0b54*/ 	.word	0x000329f0


	//   ....[86]....
        /*0b58*/ 	.word	0x00032ae0


	//   ....[87]....
        /*0b5c*/ 	.word	0x00032b70


	//   ....[88]....
        /*0b60*/ 	.word	0x00032ba0


	//   ....[89]....
        /*0b64*/ 	.word	0x00032c20


	//   ....[90]....
        /*0b68*/ 	.word	0x00032c50


	//   ....[91]....
        /*0b6c*/ 	.word	0x00032cd0


	//   ....[92]....
        /*0b70*/ 	.word	0x00032d00


	//   ....[93]....
        /*0b74*/ 	.word	0x00032d80


	//   ....[94]....
        /*0b78*/ 	.word	0x00032db0


	//   ....[95]....
        /*0b7c*/ 	.word	0x00032e10


	//   ....[96]....
        /*0b80*/ 	.word	0x00032e20


	//   ....[97]....
        /*0b84*/ 	.word	0x00032e90


	//   ....[98]....
        /*0b88*/ 	.word	0x000335b0


	//   ....[99]....
        /*0b8c*/ 	.word	0x00033600


	//   ....[100]....
        /*0b90*/ 	.word	0x000336c0


	//   ....[101]....
        /*0b94*/ 	.word	0x000336d0


	//   ....[102]....
        /*0b98*/ 	.word	0x00033790


	//   ....[103]....
        /*0b9c*/ 	.word	0x000337a0


	//   ....[104]....
        /*0ba0*/ 	.word	0x00033860


	//   ....[105]....
        /*0ba4*/ 	.word	0x00033870


	//   ....[106]....
        /*0ba8*/ 	.word	0x00033910


	//   ....[107]....
        /*0bac*/ 	.word	0x00033920


	//   ....[108]....
        /*0bb0*/ 	.word	0x000339d0


	//   ....[109]....
        /*0bb4*/ 	.word	0x000339e0


	//   ....[110]....
        /*0bb8*/ 	.word	0x00033a90


	//   ....[111]....
        /*0bbc*/ 	.word	0x00033aa0


	//   ....[112]....
        /*0bc0*/ 	.word	0x00033ab0


	//   ....[113]....
        /*0bc4*/ 	.word	0x00033b20


	//   ....[114]....
        /*0bc8*/ 	.word	0x00036760


	//   ....[115]....
        /*0bcc*/ 	.word	0x000367c0


	//   ....[116]....
        /*0bd0*/ 	.word	0x000367f0


	//   ....[117]....
        /*0bd4*/ 	.word	0x00036800


	//   ....[118]....
        /*0bd8*/ 	.word	0x00036830


	//   ....[119]....
        /*0bdc*/ 	.word	0x00036860


	//   ....[120]....
        /*0be0*/ 	.word	0x00036890


	//   ....[121]....
        /*0be4*/ 	.word	0x000368c0


	//   ....[122]....
        /*0be8*/ 	.word	0x00036a40


	//   ....[123]....
        /*0bec*/ 	.word	0x00036a70


	//   ....[124]....
        /*0bf0*/ 	.word	0x00036aa0


	//   ....[125]....
        /*0bf4*/ 	.word	0x00036ad0


	//   ....[126]....
        /*0bf8*/ 	.word	0x00036b00


	//   ....[127]....
        /*0bfc*/ 	.word	0x00036b30


	//   ....[128]....
        /*0c00*/ 	.word	0x00036bf0


	//   ....[129]....
        /*0c04*/ 	.word	0x00036c10


	//   ....[130]....
        /*0c08*/ 	.word	0x00036c80


	//   ....[131]....
        /*0c0c*/ 	.word	0x00037350


	//   ....[132]....
        /*0c10*/ 	.word	0x00037790


	//   ....[133]....
        /*0c14*/ 	.word	0x00037830


	//   ....[134]....
        /*0c18*/ 	.word	0x000378c0


	//   ....[135]....
        /*0c1c*/ 	.word	0x00037910


	//   ....[136]....
        /*0c20*/ 	.word	0x00037960


	//   ....[137]....
        /*0c24*/ 	.word	0x000379f0


	//   ....[138]....
        /*0c28*/ 	.word	0x00037a80


	//   ....[139]....
        /*0c2c*/ 	.word	0x00037ad0


	//   ....[140]....
        /*0c30*/ 	.word	0x00037b20


	//   ....[141]....
        /*0c34*/ 	.word	0x00037c10


	//   ....[142]....
        /*0c38*/ 	.word	0x00037cc0


	//   ....[143]....
        /*0c3c*/ 	.word	0x00037d40


	//   ....[144]....
        /*0c40*/ 	.word	0x00037dc0


	//   ....[145]....
        /*0c44*/ 	.word	0x00037e60


	//   ....[146]....
        /*0c48*/ 	.word	0x00037ef0


	//   ....[147]....
        /*0c4c*/ 	.word	0x00037f50


	//   ....[148]....
        /*0c50*/ 	.word	0x00037fe0


	//   ....[149]....
        /*0c54*/ 	.word	0x000383c0


	//   ....[150]....
        /*0c58*/ 	.word	0x00038410


	//   ....[151]....
        /*0c5c*/ 	.word	0x000384a0


	//   ....[152]....
        /*0c60*/ 	.word	0x00038530


	//   ....[153]....
        /*0c64*/ 	.word	0x000385c0


	//   ....[154]....
        /*0c68*/ 	.word	0x00038650


	//   ....[155]....
        /*0c6c*/ 	.word	0x000386e0


	//   ....[156]....
        /*0c70*/ 	.word	0x00038770


	//   ....[157]....
        /*0c74*/ 	.word	0x00038830


	//   ....[158]....
        /*0c78*/ 	.word	0x00038b20


	//   ....[159]....
        /*0c7c*/ 	.word	0x00038cb0


	//   ....[160]....
        /*0c80*/ 	.word	0x00038d10


	//   ....[161]....
        /*0c84*/ 	.word	0x00038d70


	//   ....[162]....
        /*0c88*/ 	.word	0x00038dd0


	//   ....[163]....
        /*0c8c*/ 	.word	0x00038e70


	//   ....[164]....
        /*0c90*/ 	.word	0x00038f60


	//   ....[165]....
        /*0c94*/ 	.word	0x00039090


	//   ....[166]....
        /*0c98*/ 	.word	0x00039130


	//   ....[167]....
        /*0c9c*/ 	.word	0x00039200


	//   ....[168]....
        /*0ca0*/ 	.word	0x000392a0


	//   ....[169]....
        /*0ca4*/ 	.word	0x00039370


	//   ....[170]....
        /*0ca8*/ 	.word	0x00039410


	//   ....[171]....
        /*0cac*/ 	.word	0x000394e0


	//   ....[172]....
        /*0cb0*/ 	.word	0x00039580


	//   ....[173]....
        /*0cb4*/ 	.word	0x00039630


	//   ....[174]....
        /*0cb8*/ 	.word	0x00039710


	//   ....[175]....
        /*0cbc*/ 	.word	0x00039970


	//   ....[176]....
        /*0cc0*/ 	.word	0x00039a20


	//   ....[177]....
        /*0cc4*/ 	.word	0x00039b20


	//   ....[178]....
        /*0cc8*/ 	.word	0x00039c10


	//   ....[179]....
        /*0ccc*/ 	.word	0x00039ca0


	//   ....[180]....
        /*0cd0*/ 	.word	0x00039d90


	//   ....[181]....
        /*0cd4*/ 	.word	0x00039e20


	//   ....[182]....
        /*0cd8*/ 	.word	0x00039f10


	//   ....[183]....
        /*0cdc*/ 	.word	0x00039fa0


	//   ....[184]....
        /*0ce0*/ 	.word	0x0003a090


	//   ....[185]....
        /*0ce4*/ 	.word	0x0003a120


	//   ....[186]....
        /*0ce8*/ 	.word	0x0003a200


	//   ....[187]....
        /*0cec*/ 	.word	0x0003a330


	//   ....[188]....
        /*0cf0*/ 	.word	0x0003a380


	//   ....[189]....
        /*0cf4*/ 	.word	0x0003a3e0


	//   ....[190]....
        /*0cf8*/ 	.word	0x0003a480


	//   ....[191]....
        /*0cfc*/ 	.word	0x0003a820


	//   ....[192]....
        /*0d00*/ 	.word	0x0003a8c0


	//   ....[193]....
        /*0d04*/ 	.word	0x0003a9e0


	//   ....[194]....
        /*0d08*/ 	.word	0x0003aa60


	//   ....[195]....
        /*0d0c*/ 	.word	0x0003aae0


	//   ....[196]....
        /*0d10*/ 	.word	0x0003ab60


	//   ....[197]....
        /*0d14*/ 	.word	0x0003abe0


	//   ....[198]....
        /*0d18*/ 	.word	0x0003ac70


	//   ....[199]....
        /*0d1c*/ 	.word	0x0003ad10


	//   ....[200]....
        /*0d20*/ 	.word	0x0003adc0


	//   ....[201]....
        /*0d24*/ 	.word	0x0003ae40


	//   ....[202]....
        /*0d28*/ 	.word	0x0003aec0


	//   ....[203]....
        /*0d2c*/ 	.word	0x0003af40


	//   ....[204]....
        /*0d30*/ 	.word	0x0003afd0


	//   ....[205]....
        /*0d34*/ 	.word	0x0003b050


	//   ....[206]....
        /*0d38*/ 	.word	0x0003b0f0


	//   ....[207]....
        /*0d3c*/ 	.word	0x0003b180


	//   ....[208]....
        /*0d40*/ 	.word	0x0003b2b0


	//   ....[209]....
        /*0d44*/ 	.word	0x0003cf70


	//   ....[210]....
        /*0d48*/ 	.word	0x0003d660


	//   ....[211]....
        /*0d4c*/ 	.word	0x0003e820


	//   ....[212]....
        /*0d50*/ 	.word	0x0003e840


	//   ....[213]....
        /*0d54*/ 	.word	0x0003e880


	//   ....[214]....
        /*0d58*/ 	.word	0x0003e8a0


	//----- nvinfo : EIATTR_REG_RECONFIG
	.align		4
.L_471:
        /*0d5c*/ 	.byte	0x01, 0x54
	.zero		2


	//----- nvinfo : EIATTR_SYSCALL_OFFSETS
	.align		4
        /*0d60*/ 	.byte	0x04, 0x46
        /*0d62*/ 	.short	(.L_473 - .L_472)


	//   ....[0]....
.L_472:
        /*0d64*/ 	.word	0x00001d20


	//   ....[1]....
        /*0d68*/ 	.word	0x00001e70


	//   ....[2]....
        /*0d6c*/ 	.word	0x00006aa0


	//   ....[3]....
        /*0d70*/ 	.word	0x00007070


	//   ....[4]....
        /*0d74*/ 	.word	0x00031a80


	//   ....[5]....
        /*0d78*/ 	.word	0x00031bd0


	//   ....[6]....
        /*0d7c*/ 	.word	0x00031cc0


	//   ....[7]....
        /*0d80*/ 	.word	0x00032570


	//   ....[8]....
        /*0d84*/ 	.word	0x000331c0


	//----- nvinfo : EIATTR_MBARRIER_INSTR_OFFSETS
	.align		4
.L_473:
        /*0d88*/ 	.byte	0x04, 0x39
        /*0d8a*/ 	.short	(.L_475 - .L_474)


	//   ....[0]....
.L_474:
        /*0d8c*/ 	.word	0x00000330
        /*0d90*/ 	.word	0x000000ff
        /*0d94*/ 	.word	0x00032400
        /*0d98*/ 	.short	0x0100
        /*0d9a*/ 	.byte	0x08
	.zero		1


	//   ....[1]....
        /*0d9c*/ 	.word	0x00000340
        /*0da0*/ 	.word	0x000000ff
        /*0da4*/ 	.word	0x00032410
        /*0da8*/ 	.short	0x0100
        /*0daa*/ 	.byte	0x08
	.zero		1


	//   ....[2]....
        /*0dac*/ 	.word	0x00000350
        /*0db0*/ 	.word	0x000000ff
        /*0db4*/ 	.word	0x00032420
        /*0db8*/ 	.short	0x0100
        /*0dba*/ 	.byte	0x08
	.zero		1


	//   ....[3]....
        /*0dbc*/ 	.word	0x00000440
        /*0dc0*/ 	.word	0x000000ff
        /*0dc4*/ 	.word	0x00032430
        /*0dc8*/ 	.short	0x0100
        /*0dca*/ 	.byte	0x08
	.zero		1


	//   ....[4]....
        /*0dcc*/ 	.word	0x00000450
        /*0dd0*/ 	.word	0x000000ff
        /*0dd4*/ 	.word	0x00032440
        /*0dd8*/ 	.short	0x0100
        /*0dda*/ 	.byte	0x08
	.zero		1


	//   ....[5]....
        /*0ddc*/ 	.word	0x00000460
        /*0de0*/ 	.word	0x000000ff
        /*0de4*/ 	.word	0x00032438
        /*0de8*/ 	.short	0x0100
        /*0dea*/ 	.byte	0x08
	.zero		1


	//   ....[6]....
        /*0dec*/ 	.word	0x00000470
        /*0df0*/ 	.word	0x000000ff
        /*0df4*/ 	.word	0x00032448
        /*0df8*/ 	.short	0x0100
        /*0dfa*/ 	.byte	0x08
	.zero		1


	//   ....[7]....
        /*0dfc*/ 	.word	0x000005a0
        /*0e00*/ 	.word	0x000000ff
        /*0e04*/ 	.word	0x00032450
        /*0e08*/ 	.short	0x0100
        /*0e0a*/ 	.byte	0x08
	.zero		1


	//   ....[8]....
        /*0e0c*/ 	.word	0x000005b0
        /*0e10*/ 	.word	0x000000ff
        /*0e14*/ 	.word	0x00032460
        /*0e18*/ 	.short	0x0100
        /*0e1a*/ 	.byte	0x08
	.zero		1


	//   ....[9]....
        /*0e1c*/ 	.word	0x000005c0
        /*0e20*/ 	.word	0x000000ff
        /*0e24*/ 	.word	0x00032458
        /*0e28*/ 	.short	0x0100
        /*0e2a*/ 	.byte	0x08
	.zero		1


	//   ....[10]....
        /*0e2c*/ 	.word	0x000005d0
        /*0e30*/ 	.word	0x000000ff
        /*0e34*/ 	.word	0x00032468
        /*0e38*/ 	.short	0x0100
        /*0e3a*/ 	.byte	0x08
	.zero		1


	//   ....[11]....
        /*0e3c*/ 	.word	0x000006c0
        /*0e40*/ 	.word	0x000000ff
        /*0e44*/ 	.word	0x00032470
        /*0e48*/ 	.short	0x0100
        /*0e4a*/ 	.byte	0x06
	.zero		1


	//   ....[12]....
        /*0e4c*/ 	.word	0x000006d0
        /*0e50*/ 	.word	0x000000ff
        /*0e54*/ 	.word	0x00032480
        /*0e58*/ 	.short	0x0100
        /*0e5a*/ 	.byte	0x06
	.zero		1


	//   ....[13]....
        /*0e5c*/ 	.word	0x000006e0
        /*0e60*/ 	.word	0x000000ff
        /*0e64*/ 	.word	0x00032478
        /*0e68*/ 	.short	0x0100
        /*0e6a*/ 	.byte	0x06
	.zero		1


	//   ....[14]....
        /*0e6c*/ 	.word	0x000006f0
        /*0e70*/ 	.word	0x000000ff
        /*0e74*/ 	.word	0x00032488
        /*0e78*/ 	.short	0x0100
        /*0e7a*/ 	.byte	0x06
	.zero		1


	//   ....[15]....
        /*0e7c*/ 	.word	0x00000820
        /*0e80*/ 	.word	0x000000ff
        /*0e84*/ 	.word	0x00032490
        /*0e88*/ 	.short	0x0100
        /*0e8a*/ 	.byte	0x08
	.zero		1


	//   ....[16]....
        /*0e8c*/ 	.word	0x00000830
        /*0e90*/ 	.word	0x000000ff
        /*0e94*/ 	.word	0x000324a0
        /*0e98*/ 	.short	0x0100
        /*0e9a*/ 	.byte	0x08
	.zero		1


	//   ....[17]....
        /*0e9c*/ 	.word	0x00000840
        /*0ea0*/ 	.word	0x000000ff
        /*0ea4*/ 	.word	0x00032498
        /*0ea8*/ 	.short	0x0100
        /*0eaa*/ 	.byte	0x08
	.zero		1


	//   ....[18]....
        /*0eac*/ 	.word	0x00000850
        /*0eb0*/ 	.word	0x000000ff
        /*0eb4*/ 	.word	0x000324a8
        /*0eb8*/ 	.short	0x0100
        /*0eba*/ 	.byte	0x08
	.zero		1


	//   ....[19]....
        /*0ebc*/ 	.word	0x00000980
        /*0ec0*/ 	.word	0x000000ff
        /*0ec4*/ 	.word	0x000324b0
        /*0ec8*/ 	.short	0x0100
        /*0eca*/ 	.byte	0x08
	.zero		1


	//   ....[20]....
        /*0ecc*/ 	.word	0x00000990
        /*0ed0*/ 	.word	0x000000ff
        /*0ed4*/ 	.word	0x000324c0
        /*0ed8*/ 	.short	0x0100
        /*0eda*/ 	.byte	0x08
	.zero		1


	//   ....[21]....
        /*0edc*/ 	.word	0x000009a0
        /*0ee0*/ 	.word	0x000000ff
        /*0ee4*/ 	.word	0x000324b8
        /*0ee8*/ 	.short	0x0100
        /*0eea*/ 	.byte	0x08
	.zero		1


	//   ....[22]....
        /*0eec*/ 	.word	0x000009b0
        /*0ef0*/ 	.word	0x000000ff
        /*0ef4*/ 	.word	0x000324c8
        /*0ef8*/ 	.short	0x0100
        /*0efa*/ 	.byte	0x08
	.zero		1


	//   ....[23]....
        /*0efc*/ 	.word	0x00003020
        /*0f00*/ 	.word	0x00000059
        /*0f04*/ 	.word	0x00032490
        /*0f08*/ 	.short	0x010a
        /*0f0a*/ 	.byte	0x3f
	.zero		1


	//   ....[24]....
        /*0f0c*/ 	.word	0x00004150
        /*0f10*/ 	.word	0x00000059
        /*0f14*/ 	.word	0x00032490
        /*0f18*/ 	.short	0x010a
        /*0f1a*/ 	.byte	0x3f
	.zero		1


	//   ....[25]....
        /*0f1c*/ 	.word	0x00005170
        /*0f20*/ 	.word	0x00000059
        /*0f24*/ 	.word	0x00032490
        /*0f28*/ 	.short	0x010a
        /*0f2a*/ 	.byte	0x3f
	.zero		1


	//   ....[26]....
        /*0f2c*/ 	.word	0x00005380
        /*0f30*/ 	.word	0x0000001c
        /*0f34*/ 	.word	0x00000000
        /*0f38*/ 	.short	0x0101
        /*0f3a*/ 	.byte	0x3f
	.zero		1


	//   ....[27]....
        /*0f3c*/ 	.word	0x000053c0
        /*0f40*/ 	.word	0x00000059
        /*0f44*/ 	.word	0x000324b0
        /*0f48*/ 	.short	0x010a
        /*0f4a*/ 	.byte	0x3f
	.zero		1


	//   ....[28]....
        /*0f4c*/ 	.word	0x00005a10
        /*0f50*/ 	.word	0x00000059
        /*0f54*/ 	.word	0x00000000
        /*0f58*/ 	.short	0x0101
        /*0f5a*/ 	.byte	0x3f
	.zero		1


	//   ....[29]....
        /*0f5c*/ 	.word	0x00006df0
        /*0f60*/ 	.word	0x00000090
        /*0f64*/ 	.word	0x00032400
        /*0f68*/ 	.short	0x010a
        /*0f6a*/ 	.byte	0x3f
	.zero		1


	//   ....[30]....
        /*0f6c*/ 	.word	0x00006e40
        /*0f70*/ 	.word	0x00000090
        /*0f74*/ 	.word	0x00032400
        /*0f78*/ 	.short	0x010a
        /*0f7a*/ 	.byte	0x3f
	.zero		1


	//   ....[31]....
        /*0f7c*/ 	.word	0x00007840
        /*0f80*/ 	.word	0x00000090
        /*0f84*/ 	.word	0x00032400
        /*0f88*/ 	.short	0x010a
        /*0f8a*/ 	.byte	0x3f
	.zero		1


	//   ....[32]....
        /*0f8c*/ 	.word	0x00008c40
        /*0f90*/ 	.word	0x00000090
        /*0f94*/ 	.word	0x00032400
        /*0f98*/ 	.short	0x010a
        /*0f9a*/ 	.byte	0x3f
	.zero		1


	//   ....[33]....
        /*0f9c*/ 	.word	0x0000a180
        /*0fa0*/ 	.word	0x00000005
        /*0fa4*/ 	.word	0x00000000
        /*0fa8*/ 	.short	0x010a
        /*0faa*/ 	.byte	0x3f
	.zero		1


	//   ....[34]....
        /*0fac*/ 	.word	0x0000a280
        /*0fb0*/ 	.word	0x00000002
        /*0fb4*/ 	.word	0x00000000
        /*0fb8*/ 	.short	0x010a
        /*0fba*/ 	.byte	0x3f
	.zero		1


	//   ....[35]....
        /*0fbc*/ 	.word	0x0000a6b0
        /*0fc0*/ 	.word	0x00000005
        /*0fc4*/ 	.word	0x00000000
        /*0fc8*/ 	.short	0x010a
        /*0fca*/ 	.byte	0x3f
	.zero		1


	//   ....[36]....
        /*0fcc*/ 	.word	0x0000a760
        /*0fd0*/ 	.word	0x00000004
        /*0fd4*/ 	.word	0x00000000
        /*0fd8*/ 	.short	0x010a
        /*0fda*/ 	.byte	0x3f
	.zero		1


	//   ....[37]....
        /*0fdc*/ 	.word	0x0000b440
        /*0fe0*/ 	.word	0x00000004
        /*0fe4*/ 	.word	0x00000000
        /*0fe8*/ 	.short	0x0101
        /*0fea*/ 	.byte	0x3f
	.zero		1


	//   ....[38]....
        /*0fec*/ 	.word	0x00015110
        /*0ff0*/ 	.word	0x00000002
        /*0ff4*/ 	.word	0x00000000
        /*0ff8*/ 	.short	0x0101
        /*0ffa*/ 	.byte	0x3f
	.zero		1


	//   ....[39]....
        /*0ffc*/ 	.word	0x000155c0
        /*1000*/ 	.word	0x00000007
        /*1004*/ 	.word	0x00000000
        /*1008*/ 	.short	0x010a
        /*100a*/ 	.byte	0x3f
	.zero		1


	//   ....[40]....
        /*100c*/ 	.word	0x000156c0
        /*1010*/ 	.word	0x00000000
        /*1014*/ 	.word	0x00000000
        /*1018*/ 	.short	0x010a
        /*101a*/ 	.byte	0x3f
	.zero		1


	//   ....[41]....
        /*101c*/ 	.word	0x00015af0
        /*1020*/ 	.word	0x00000007
        /*1024*/ 	.word	0x00000000
        /*1028*/ 	.short	0x010a
        /*102a*/ 	.byte	0x3f
	.zero		1


	//   ....[42]....
        /*102c*/ 	.word	0x00015ba0
        /*1030*/ 	.word	0x00000006
        /*1034*/ 	.word	0x00000000
        /*1038*/ 	.short	0x010a
        /*103a*/ 	.byte	0x3f
	.zero		1


	//   ....[43]....
        /*103c*/ 	.word	0x00016880
        /*1040*/ 	.word	0x00000006
        /*1044*/ 	.word	0x00000000
        /*1048*/ 	.short	0x0101
        /*104a*/ 	.byte	0x3f
	.zero		1


	//   ....[44]....
        /*104c*/ 	.word	0x0001f2a0
        /*1050*/ 	.word	0x00000000
        /*1054*/ 	.word	0x00000000
        /*1058*/ 	.short	0x0101
        /*105a*/ 	.byte	0x3f
	.zero		1


	//   ....[45]....
        /*105c*/ 	.word	0x0001f4b0
        /*1060*/ 	.word	0x00000005
        /*1064*/ 	.word	0x00000000
        /*1068*/ 	.short	0x010a
        /*106a*/ 	.byte	0x3f
	.zero		1


	//   ....[46]....
        /*106c*/ 	.word	0x0001f5b0
        /*1070*/ 	.word	0x00000006
        /*1074*/ 	.word	0x00000000
        /*1078*/ 	.short	0x010a
        /*107a*/ 	.byte	0x3f
	.zero		1


	//   ....[47]....
        /*107c*/ 	.word	0x0001f9e0
        /*1080*/ 	.word	0x00000005
        /*1084*/ 	.word	0x00000000
        /*1088*/ 	.short	0x010a
        /*108a*/ 	.byte	0x3f
	.zero		1


	//   ....[48]....
        /*108c*/ 	.word	0x0001fa90
        /*1090*/ 	.word	0x00000006
        /*1094*/ 	.word	0x00000000
        /*1098*/ 	.short	0x010a
        /*109a*/ 	.byte	0x3f
	.zero		1


	//   ....[49]....
        /*109c*/ 	.word	0x00020780
        /*10a0*/ 	.word	0x00000005
        /*10a4*/ 	.word	0x00000000
        /*10a8*/ 	.short	0x0101
        /*10aa*/ 	.byte	0x3f
	.zero		1


	//   ....[50]....
        /*10ac*/ 	.word	0x0002a5f0
        /*10b0*/ 	.word	0x00000004
        /*10b4*/ 	.word	0x00000000
        /*10b8*/ 	.short	0x0101
        /*10ba*/ 	.byte	0x3f
	.zero		1


	//   ....[51]....
        /*10bc*/ 	.word	0x0002d530
        /*10c0*/ 	.word	0x00000000
        /*10c4*/ 	.word	0x00000000
        /*10c8*/ 	.short	0x0101
        /*10ca*/ 	.byte	0x3f
	.zero		1


	//   ....[52]....
        /*10cc*/ 	.word	0x00030160
        /*10d0*/ 	.word	0x00000006
        /*10d4*/ 	.word	0x00032420
        /*10d8*/ 	.short	0x010a
        /*10da*/ 	.byte	0x3f
	.zero		1


	//   ....[53]....
        /*10dc*/ 	.word	0x00030250
        /*10e0*/ 	.word	0x00000004
        /*10e4*/ 	.word	0x000324a0
        /*10e8*/ 	.short	0x010a
        /*10ea*/ 	.byte	0x3f
	.zero		1


	//   ....[54]....
        /*10ec*/ 	.word	0x000304a0
        /*10f0*/ 	.word	0x00000004
        /*10f4*/ 	.word	0x000324c0
        /*10f8*/ 	.short	0x010a
        /*10fa*/ 	.byte	0x3f
	.zero		1


	//   ....[55]....
        /*10fc*/ 	.word	0x00030b60
        /*1100*/ 	.word	0x00000005
        /*1104*/ 	.word	0x000324a0
        /*1108*/ 	.short	0x010a
        /*110a*/ 	.byte	0x3f
	.zero		1


	//   ....[56]....
        /*110c*/ 	.word	0x00030da0
        /*1110*/ 	.word	0x00000005
        /*1114*/ 	.word	0x000324c0
        /*1118*/ 	.short	0x010a
        /*111a*/ 	.byte	0x3f
	.zero		1


	//   ....[57]....
        /*111c*/ 	.word	0x000320d0
        /*1120*/ 	.word	0x00000000
        /*1124*/ 	.word	0x00032440
        /*1128*/ 	.short	0x010a
        /*112a*/ 	.byte	0x3f
	.zero		1


	//   ....[58]....
        /*112c*/ 	.word	0x00032f60
        /*1130*/ 	.word	0x00000008
        /*1134*/ 	.word	0x00032400
        /*1138*/ 	.short	0x0107
        /*113a*/ 	.byte	0x3f
	.zero		1


	//   ....[59]....
        /*113c*/ 	.word	0x00033000
        /*1140*/ 	.word	0x00000002
        /*1144*/ 	.word	0x00032400
        /*1148*/ 	.short	0x0101
        /*114a*/ 	.byte	0x3f
	.zero		1


	//   ....[60]....
        /*114c*/ 	.word	0x00033c80
        /*1150*/ 	.word	0x00000008
        /*1154*/ 	.word	0x00032410
        /*1158*/ 	.short	0x0107
        /*115a*/ 	.byte	0x3f
	.zero		1


	//   ....[61]....
        /*115c*/ 	.word	0x00033d80
        /*1160*/ 	.word	0x00000002
        /*1164*/ 	.word	0x00032410
        /*1168*/ 	.short	0x0101
        /*116a*/ 	.byte	0x3f
	.zero		1


	//   ....[62]....
        /*116c*/ 	.word	0x00033da0
        /*1170*/ 	.word	0x00000002
        /*1174*/ 	.word	0x00032420
        /*1178*/ 	.short	0x010a
        /*117a*/ 	.byte	0x3f
	.zero		1


	//   ....[63]....
        /*117c*/ 	.word	0x00033eb0
        /*1180*/ 	.word	0x00000002
        /*1184*/ 	.word	0x00032460
        /*1188*/ 	.short	0x010a
        /*118a*/ 	.byte	0x3f
	.zero		1


	//   ....[64]....
        /*118c*/ 	.word	0x00034770
        /*1190*/ 	.word	0x00000002
        /*1194*/ 	.word	0x00032440
        /*1198*/ 	.short	0x010a
        /*119a*/ 	.byte	0x3f
	.zero		1


	//   ....[65]....
        /*119c*/ 	.word	0x000349c0
        /*11a0*/ 	.word	0x00000002
        /*11a4*/ 	.word	0x00032460
        /*11a8*/ 	.short	0x010a
        /*11aa*/ 	.byte	0x3f
	.zero		1


	//   ....[66]....
        /*11ac*/ 	.word	0x00035220
        /*11b0*/ 	.word	0x00000003
        /*11b4*/ 	.word	0x00032440
        /*11b8*/ 	.short	0x010a
        /*11ba*/ 	.byte	0x3f
	.zero		1


	//   ....[67]....
        /*11bc*/ 	.word	0x00035460
        /*11c0*/ 	.word	0x00000003
        /*11c4*/ 	.word	0x00032460
        /*11c8*/ 	.short	0x010a
        /*11ca*/ 	.byte	0x3f
	.zero		1


	//   ....[68]....
        /*11cc*/ 	.word	0x00035c30
        /*11d0*/ 	.word	0x00000003
        /*11d4*/ 	.word	0x00032440
        /*11d8*/ 	.short	0x010a
        /*11da*/ 	.byte	0x3f
	.zero		1


	//   ....[69]....
        /*11dc*/ 	.word	0x00035e80
        /*11e0*/ 	.word	0x00000003
        /*11e4*/ 	.word	0x00032460
        /*11e8*/ 	.short	0x010a
        /*11ea*/ 	.byte	0x3f
	.zero		1


	//   ....[70]....
        /*11ec*/ 	.word	0x000372d0
        /*11f0*/ 	.word	0x00000000
        /*11f4*/ 	.word	0x00032420
        /*11f8*/ 	.short	0x010a
        /*11fa*/ 	.byte	0x3f
	.zero		1


	//   ....[71]....
        /*11fc*/ 	.word	0x00037480
        /*1200*/ 	.word	0x00000006
        /*1204*/ 	.word	0x00000000
        /*1208*/ 	.short	0x010a
        /*120a*/ 	.byte	0x3f
	.zero		1


	//   ....[72]....
        /*120c*/ 	.word	0x000374f0
        /*1210*/ 	.word	0x00000007
        /*1214*/ 	.word	0x00000000
        /*1218*/ 	.short	0x010a
        /*121a*/ 	.byte	0x3f
	.zero		1


	//   ....[73]....
        /*121c*/ 	.word	0x00037560
        /*1220*/ 	.word	0x00000004
        /*1224*/ 	.word	0x00000000
        /*1228*/ 	.short	0x010a
        /*122a*/ 	.byte	0x3f
	.zero		1


	//   ....[74]....
        /*122c*/ 	.word	0x00037590
        /*1230*/ 	.word	0x00000003
        /*1234*/ 	.word	0x00000000
        /*1238*/ 	.short	0x010a
        /*123a*/ 	.byte	0x3f
	.zero		1


	//   ....[75]....
        /*123c*/ 	.word	0x000375f0
        /*1240*/ 	.word	0x00000059
        /*1244*/ 	.word	0x00032490
        /*1248*/ 	.short	0x010a
        /*124a*/ 	.byte	0x3f
	.zero		1


	//   ....[76]....
        /*124c*/ 	.word	0x00037640
        /*1250*/ 	.word	0x00000059
        /*1254*/ 	.word	0x00032490
        /*1258*/ 	.short	0x010a
        /*125a*/ 	.byte	0x3f
	.zero		1


	//   ....[77]....
        /*125c*/ 	.word	0x00037690
        /*1260*/ 	.word	0x00000059
        /*1264*/ 	.word	0x00032490
        /*1268*/ 	.short	0x010a
        /*126a*/ 	.byte	0x3f
	.zero		1


	//   ....[78]....
        /*126c*/ 	.word	0x000376e0
        /*1270*/ 	.word	0x00000059
        /*1274*/ 	.word	0x000324b0
        /*1278*/ 	.short	0x010a
        /*127a*/ 	.byte	0x3f
	.zero		1


	//   ....[79]....
        /*127c*/ 	.word	0x00037b50
        /*1280*/ 	.word	0x00000090
        /*1284*/ 	.word	0x00032400
        /*1288*/ 	.short	0x010a
        /*128a*/ 	.byte	0x3f
	.zero		1


	//   ....[80]....
        /*128c*/ 	.word	0x00038140
        /*1290*/ 	.word	0x00000090
        /*1294*/ 	.word	0x00032400
        /*1298*/ 	.short	0x010a
        /*129a*/ 	.byte	0x3f
	.zero		1


	//   ....[81]....
        /*129c*/ 	.word	0x00038190
        /*12a0*/ 	.word	0x00000002
        /*12a4*/ 	.word	0x00000000
        /*12a8*/ 	.short	0x010a
        /*12aa*/ 	.byte	0x3f
	.zero		1


	//   ....[82]....
        /*12ac*/ 	.word	0x000381e0
        /*12b0*/ 	.word	0x00000004
        /*12b4*/ 	.word	0x00000000
        /*12b8*/ 	.short	0x010a
        /*12ba*/ 	.byte	0x3f
	.zero		1


	//   ....[83]....
        /*12bc*/ 	.word	0x00038230
        /*12c0*/ 	.word	0x00000000
        /*12c4*/ 	.word	0x00000000
        /*12c8*/ 	.short	0x010a
        /*12ca*/ 	.byte	0x3f
	.zero		1


	//   ....[84]....
        /*12cc*/ 	.word	0x00038280
        /*12d0*/ 	.word	0x00000006
        /*12d4*/ 	.word	0x00000000
        /*12d8*/ 	.short	0x010a
        /*12da*/ 	.byte	0x3f
	.zero		1


	//   ....[85]....
        /*12dc*/ 	.word	0x000382d0
        /*12e0*/ 	.word	0x00000006
        /*12e4*/ 	.word	0x00000000
        /*12e8*/ 	.short	0x010a
        /*12ea*/ 	.byte	0x3f
	.zero		1


	//   ....[86]....
        /*12ec*/ 	.word	0x00038320
        /*12f0*/ 	.word	0x00000006
        /*12f4*/ 	.word	0x00000000
        /*12f8*/ 	.short	0x010a
        /*12fa*/ 	.byte	0x3f
	.zero		1


	//   ....[87]....
        /*12fc*/ 	.word	0x00038900
        /*1300*/ 	.word	0x00000005
        /*1304*/ 	.word	0x00032420
        /*1308*/ 	.short	0x010a
        /*130a*/ 	.byte	0x3f
	.zero		1


	//   ....[88]....
        /*130c*/ 	.word	0x00038950
        /*1310*/ 	.word	0x00000004
        /*1314*/ 	.word	0x000324a0
        /*1318*/ 	.short	0x010a
        /*131a*/ 	.byte	0x3f
	.zero		1


	//   ....[89]....
        /*131c*/ 	.word	0x000389a0
        /*1320*/ 	.word	0x00000004
        /*1324*/ 	.word	0x000324c0
        /*1328*/ 	.short	0x010a
        /*132a*/ 	.byte	0x3f
	.zero		1


	//   ....[90]....
        /*132c*/ 	.word	0x000389f0
        /*1330*/ 	.word	0x00000005
        /*1334*/ 	.word	0x000324a0
        /*1338*/ 	.short	0x010a
        /*133a*/ 	.byte	0x3f
	.zero		1


	//   ....[91]....
        /*133c*/ 	.word	0x00038a40
        /*1340*/ 	.word	0x00000005
        /*1344*/ 	.word	0x000324c0
        /*1348*/ 	.short	0x010a
        /*134a*/ 	.byte	0x3f
	.zero		1


	//   ....[92]....
        /*134c*/ 	.word	0x00038be0
        /*1350*/ 	.word	0x00000000
        /*1354*/ 	.word	0x00032440
        /*1358*/ 	.short	0x010a
        /*135a*/ 	.byte	0x3f
	.zero		1


	//   ....[93]....
        /*135c*/ 	.word	0x0003a540
        /*1360*/ 	.word	0x00000002
        /*1364*/ 	.word	0x00032420
        /*1368*/ 	.short	0x010a
        /*136a*/ 	.byte	0x3f
	.zero		1


	//   ....[94]....
        /*136c*/ 	.word	0x0003a590
        /*1370*/ 	.word	0x00000002
        /*1374*/ 	.word	0x00032460
        /*1378*/ 	.short	0x010a
        /*137a*/ 	.byte	0x3f
	.zero		1


	//   ....[95]....
        /*137c*/ 	.word	0x0003a5e0
        /*1380*/ 	.word	0x00000002
        /*1384*/ 	.word	0x00032440
        /*1388*/ 	.short	0x010a
        /*138a*/ 	.byte	0x3f
	.zero		1


	//   ....[96]....
        /*138c*/ 	.word	0x0003a630
        /*1390*/ 	.word	0x00000002
        /*1394*/ 	.word	0x00032460
        /*1398*/ 	.short	0x010a
        /*139a*/ 	.byte	0x3f
	.zero		1


	//   ....[97]....
        /*139c*/ 	.word	0x0003a680
        /*13a0*/ 	.word	0x00000003
        /*13a4*/ 	.word	0x00032440
        /*13a8*/ 	.short	0x010a
        /*13aa*/ 	.byte	0x3f
	.zero		1


	//   ....[98]....
        /*13ac*/ 	.word	0x0003a6d0
        /*13b0*/ 	.word	0x00000003
        /*13b4*/ 	.word	0x00032460
        /*13b8*/ 	.short	0x010a
        /*13ba*/ 	.byte	0x3f
	.zero		1


	//   ....[99]....
        /*13bc*/ 	.word	0x0003a720
        /*13c0*/ 	.word	0x00000003
        /*13c4*/ 	.word	0x00032440
        /*13c8*/ 	.short	0x010a
        /*13ca*/ 	.byte	0x3f
	.zero		1


	//   ....[100]....
        /*13cc*/ 	.word	0x0003a770
        /*13d0*/ 	.word	0x00000003
        /*13d4*/ 	.word	0x00032460
        /*13d8*/ 	.short	0x010a
        /*13da*/ 	.byte	0x3f
	.zero		1


	//   ....[101]....
        /*13dc*/ 	.word	0x0003b1d0
        /*13e0*/ 	.word	0x00000000
        /*13e4*/ 	.word	0x00032420
        /*13e8*/ 	.short	0x010a
        /*13ea*/ 	.byte	0x3f
	.zero		1


	//   ....[102]....
        /*13ec*/ 	.word	0x0003b370
        /*13f0*/ 	.word	0x00000006
        /*13f4*/ 	.word	0x00000000
        /*13f8*/ 	.short	0x010a
        /*13fa*/ 	.byte	0x3f
	.zero		1


	//   ....[103]....
        /*13fc*/ 	.word	0x0003b3c0
        /*1400*/ 	.word	0x00000007
        /*1404*/ 	.word	0x00000000
        /*1408*/ 	.short	0x010a
        /*140a*/ 	.byte	0x3f
	.zero		1


	//   ....[104]....
        /*140c*/ 	.word	0x0003b410
        /*1410*/ 	.word	0x00000004
        /*1414*/ 	.word	0x00000000
        /*1418*/ 	.short	0x010a
        /*141a*/ 	.byte	0x3f
	.zero		1


	//   ....[105]....
        /*141c*/ 	.word	0x0003b5b0
        /*1420*/ 	.word	0x0000000a
        /*1424*/ 	.word	0x00000000
        /*1428*/ 	.short	0x010a
        /*142a*/ 	.byte	0x3f
	.zero		1


	//   ....[106]....
        /*142c*/ 	.word	0x0003b6b0
        /*1430*/ 	.word	0x00000008
        /*1434*/ 	.word	0x00000000
        /*1438*/ 	.short	0x010a
        /*143a*/ 	.byte	0x3f
	.zero		1


	//   ....[107]....
        /*143c*/ 	.word	0x0003bad0
        /*1440*/ 	.word	0x00000004
        /*1444*/ 	.word	0x00032410
        /*1448*/ 	.short	0x010a
        /*144a*/ 	.byte	0x3f
	.zero		1


	//   ....[108]....
        /*144c*/ 	.word	0x0003bbf0
        /*1450*/ 	.word	0x0000000a
        /*1454*/ 	.word	0x00000000
        /*1458*/ 	.short	0x010a
        /*145a*/ 	.byte	0x3f
	.zero		1


	//   ....[109]....
        /*145c*/ 	.word	0x0003bcf0
        /*1460*/ 	.word	0x00000008
        /*1464*/ 	.word	0x00000000
        /*1468*/ 	.short	0x010a
        /*146a*/ 	.byte	0x3f
	.zero		1


	//   ....[110]....
        /*146c*/ 	.word	0x0003ca80
        /*1470*/ 	.word	0x0000000a
        /*1474*/ 	.word	0x00000000
        /*1478*/ 	.short	0x0101
        /*147a*/ 	.byte	0x3f
	.zero		1


	//   ....[111]....
        /*147c*/ 	.word	0x00046ff0
        /*1480*/ 	.word	0x00000000
        /*1484*/ 	.word	0x00000000
        /*1488*/ 	.short	0x0101
        /*148a*/ 	.byte	0x3f
	.zero		1


	//   ....[112]....
        /*148c*/ 	.word	0x00047020
        /*1490*/ 	.word	0x00000008
        /*1494*/ 	.word	0x00000000
        /*1498*/ 	.short	0x010a
        /*149a*/ 	.byte	0x3f
	.zero		1


	//   ....[113]....
        /*149c*/ 	.word	0x00047070
        /*14a0*/ 	.word	0x00000004
        /*14a4*/ 	.word	0x00032410
        /*14a8*/ 	.short	0x010a
        /*14aa*/ 	.byte	0x3f
	.zero		1


	//   ....[114]....
        /*14ac*/ 	.word	0x000470c0
        /*14b0*/ 	.word	0x00000008
        /*14b4*/ 	.word	0x00000000
        /*14b8*/ 	.short	0x010a
        /*14ba*/ 	.byte	0x3f
	.zero		1


	//----- nvinfo : EIATTR_NUM_MBARRIERS
	.align		4
.L_475:
        /*14bc*/ 	.byte	0x03, 0x38
        /*14be*/ 	.short	0x0017


	//----- nvinfo : EIATTR_EXIT_INSTR_OFFSETS
	.align		4
        /*14c0*/ 	.byte	0x04, 0x1c
        /*14c2*/ 	.short	(.L_477 - .L_476)


	//   ....[0]....
.L_476:
        /*14c4*/ 	.word	0x000375e0


	//----- nvinfo : EIATTR_MAX_THREADS
	.align		4
.L_477:
        /*14c8*/ 	.byte	0x04, 0x05
        /*14ca*/ 	.short	(.L_479 - .L_478)
.L_478:
        /*14cc*/ 	.word	0x00000180
        /*14d0*/ 	.word	0x00000001
        /*14d4*/ 	.word	0x00000001


	//----- nvinfo : EIATTR_CRS_STACK_SIZE
	.align		4
.L_479:
        /*14d8*/ 	.byte	0x04, 0x1e
        /*14da*/ 	.short	(.L_481 - .L_480)
.L_480:
        /*14dc*/ 	.word	0x00000000


	//----- nvinfo : EIATTR_CBANK_PARAM_SIZE
	.align		4
.L_481:
        /*14e0*/ 	.byte	0x03, 0x19
        /*14e2*/ 	.short	0x0bf0


	//----- nvinfo : EIATTR_PARAM_CBANK
	.align		4
        /*14e4*/ 	.byte	0x04, 0x0a
        /*14e6*/ 	.short	(.L_483 - .L_482)
	.align		4
.L_482:
        /*14e8*/ 	.word	index@(.nv.constant0._ZN7cutlass13device_kernelIN5flash11enable_sm90INS1_16FlashAttnFwdSm90INS1_25CollectiveMainloopFwdSm90ILi2EN4cute5tupleIJNS5_1CILi1EEES8_S8_EEENS6_IJNS7_ILi128EEENS7_ILi96EEENS7_ILi64EEEEEELi256ENS_6half_tEfNS_4arch4Sm90ELb0ELb1ELb1ELb1ELb0ELb1ELb1ELb1ELb0ELb1ELb0ELb0EEENS1_21CollectiveEpilogueFwdINS6_IJSA_NS7_ILi256EEESB_EEES9_SE_SG_Li256ELb1ELb1ELb0ELb0EEENS1_36VarlenDynamicPersistentTileSchedulerILi128ELi96ELi256ELi128ELb0ELb1ELb1ELb1ELb0ELb1EEEEEEEEEvNT_6ParamsE)
        /*14ec*/ 	.short	0x0210
        /*14ee*/ 	.short	0x0bf0


	//----- nvinfo : EIATTR_SW_WAR
	.align		4
.L_483:
        /*14f0*/ 	.byte	0x04, 0x36
        /*14f2*/ 	.short	(.L_485 - .L_484)
.L_484:
        /*14f4*/ 	.word	0x00000008
.L_485:


//--------------------- .nv.info._ZN7cutlass13device_kernelIN5flash11enable_sm90INS1_16FlashAttnFwdSm90INS1_25CollectiveMainloopFwdSm90ILi2EN4cute5tupleIJNS5_1CILi1EEES8_S8_EEENS6_IJNS7_ILi128EEENS7_ILi96EEENS7_ILi64EEEEEELi256ENS_6half_tEfNS_4arch4Sm90ELb1ELb0ELb1ELb0ELb0ELb0ELb0ELb1ELb0ELb1ELb0ELb0EEENS1_21CollectiveEpilogueFwdINS6_IJSA_NS7_ILi256EEESB_EEES9_SE_SG_Li256ELb0ELb1ELb0ELb0EEENS1_30DynamicPersistentTileSchedulerILi256ELi128ELb0ELb1ELb1EEEEEEEEEvNT_6ParamsE --------------------------
	.section	.nv.info._ZN7cutlass13device_kernelIN5flash11enable_sm90INS1_16FlashAttnFwdSm90INS1_25CollectiveMainloopFwdSm90ILi2EN4cute5tupleIJNS5_1CILi1EEES8_S8_EEENS6_IJNS7_ILi128EEENS7_ILi96EEENS7_ILi64EEEEEELi256ENS_6half_tEfNS_4arch4Sm90ELb1ELb0ELb1ELb0ELb0ELb0ELb0ELb1ELb0ELb1ELb0ELb0EEENS1_21CollectiveEpilogueFwdINS6_IJSA_NS7_ILi256EEESB_EEES9_SE_SG_Li256ELb0ELb1ELb0ELb0EEENS1_30DynamicPersistentTileSchedulerILi256ELi128ELb0ELb1ELb1EEEEEEEEEvNT_6ParamsE,"",@"SHT_CUDA_INFO"
	.sectionflags	@""
	.align	4


	//----- nvinfo : EIATTR_CUDA_API_VERSION
	.align		4
        /*0000*/ 	.byte	0x04, 0x37
        /*0002*/ 	.short	(.L_487 - .L_486)
.L_486:
        /*0004*/ 	.word	0x00000082


	//----- nvinfo : EIATTR_KPARAM_INFO
	.align		4
.L_487:
        /*0008*/ 	.byte	0x04, 0x17
        /*000a*/ 	.short	(.L_489 - .L_488)
.L_488:
        /*000c*/ 	.word	0x00000000
        /*0010*/ 	.short	0x0000
        /*0012*/ 	.short	0x0070
        /*0014*/ 	.byte	0x00, 0xf0, 0x01, 0x2a


	//----- nvinfo : EIATTR_SPARSE_MMA_MASK
	.align		4
.L_489:
        /*0018*/ 	.byte	0x03, 0x50
        /*001a*/ 	.short	0x0000


	//----- nvinfo : EIATTR_MAXREG_COUNT
	.align		4
        /*001c*/ 	.byte	0x03, 0x1b
        /*001e*/ 	.short	0x00a8


	//----- nvinfo : EIATTR_NUM_BARRIERS
	.align		4
        /*0020*/ 	.byte	0x02, 0x4c
        /*0022*/ 	.byte	0x10
	.zero		1


	//----- nvinfo : EIATTR_EXTERNS
	.align		4
        /*0024*/ 	.byte	0x04, 0x0f
        /*0026*/ 	.short	(.L_491 - .L_490)


	//   ....[0]....
	.align		4
.L_490:
        /*0028*/ 	.word	index@(__assertfail)


	//----- nvinfo : EIATTR_ANNOTATIONS
	.align		4
.L_491:
        /*002c*/ 	.byte	0x04, 0x55
        /*002e*/ 	.short	(.L_493 - .L_492)


	//   ....[0]....
.L_492:
        /* <DEDUP_REMOVED lines=24> */


	//----- nvinfo : EIATTR_MERCURY_ISA_VERSION
	.align		4
.L_493:
        /*01a0*/ 	.byte	0x03, 0x5f
        /*01a2*/ 	.short	0x0101


	//----- nvinfo : EIATTR_INT_WARP_WIDE_INSTR_OFFSETS
	.align		4
        /*01a4*/ 	.byte	0x04, 0x31
        /*01a6*/ 	.short	(.L_495 - .L_494)


	//   ....[0]....
.L_494:
        /*01a8*/ 	.word	0x00000130


	//   ....[1]....
        /*01ac*/ 	.word	0x00000170


	//   ....[2]....
        /*01b0*/ 	.word	0x000001e0


	//   ....[3]....
        /*01b4*/ 	.word	0x0000c610


	//   ....[4]....
        /*01b8*/ 	.word	0x0000c6a0


	//   ....[5]....
        /*01bc*/ 	.word	0x0000ffe0


	//   ....[6]....
        /*01c0*/ 	.word	0x00010070


	//----- nvinfo : EIATTR_COOP_GROUP_MASK_REGIDS
	.align		4
.L_495:
        /*01c4*/ 	.byte	0x04, 0x29
        /*01c6*/ 	.short	(.L_497 - .L_496)


	//   ....[0]....
.L_496:
        /*01c8*/ 	.word	0xffffffff


	//   ....[1]....
        /*01cc*/ 	.word	0xffffffff


	//   ....[2]....
        /*01d0*/ 	.word	0xffffffff


	//   ....[3]....
        /*01d4*/ 	.word	0xffffffff


	//   ....[4]....
        /*01d8*/ 	.word	0xffffffff


	//   ....[5]....
        /*01dc*/ 	.word	0xffffffff


	//   ....[6]....
        /*01e0*/ 	.word	0xffffffff


	//   ....[7]....
        /*01e4*/ 	.word	0xffffffff


	//   ....[8]....
        /*01e8*/ 	.word	0xffffffff


	//   ....[9]....
        /*01ec*/ 	.word	0xffffffff


	//   ....[10]....
        /*01f0*/ 	.word	0xffffffff


	//   ....[11]....
        /*01f4*/ 	.word	0xffffffff


	//   ....[12]....
        /*01f8*/ 	.word	0xffffffff


	//   ....[13]....
        /*01fc*/ 	.word	0xffffffff


	//   ....[14]....
        /*0200*/ 	.word	0xffffffff


	//   ....[15]....
        /*0204*/ 	.word	0xffffffff


	//   ....[16]....
        /*0208*/ 	.word	0xffffffff


	//   ....[17]....
        /*020c*/ 	.word	0xffffffff


	//   ....[18]....
        /*0210*/ 	.word	0xffffffff


	//   ....[19]....
        /*0214*/ 	.word	0xffffffff


	//   ....[20]....
        /*0218*/ 	.word	0xffffffff


	//   ....[21]....
        /*021c*/ 	.word	0xffffffff


	//   ....[22]....
        /*0220*/ 	.word	0xffffffff


	//   ....[23]....
        /*0224*/ 	.word	0xffffffff


	//   ....[24]....
        /*0228*/ 	.word	0xffffffff


	//   ....[25]....
        /*022c*/ 	.word	0xffffffff


	//   ....[26]....
        /*0230*/ 	.word	0xffffffff


	//   ....[27]....
        /*0234*/ 	.word	0xffffffff


	//   ....[28]....
        /*0238*/ 	.word	0xffffffff


	//   ....[29]....
        /*023c*/ 	.word	0xffffffff


	//   ....[30]....
        /*0240*/ 	.word	0xffffffff


	//   ....[31]....
        /*0244*/ 	.word	0xffffffff


	//   ....[32]....
        /*0248*/ 	.word	0xffffffff


	//   ....[33]....
        /*024c*/ 	.word	0xffffffff


	//   ....[34]....
        /*0250*/ 	.word	0xffffffff


	//   ....[35]....
        /*0254*/ 	.word	0xffffffff


	//   ....[36]....
        /*0258*/ 	.word	0xffffffff


	//   ....[37]....
        /*025c*/ 	.word	0xffffffff


	//   ....[38]....
        /*0260*/ 	.word	0xffffffff


	//   ....[39]....
        /*0264*/ 	.word	0xffffffff


	//   ....[40]....
        /*0268*/ 	.word	0xffffffff


	//   ....[41]....
        /*026c*/ 	.word	0xffffffff


	//   ....[42]....
        /*0270*/ 	.word	0xffffffff


	//   ....[43]....
        /*0274*/ 	.word	0xffffffff


	//   ....[44]....
        /*0278*/ 	.word	0xffffffff


	//   ....[45]....
        /*027c*/ 	.word	0xffffffff


	//   ....[46]....
        /*0280*/ 	.word	0xffffffff


	//   ....[47]....
        /*0284*/ 	.word	0xffffffff


	//   ....[48]....
        /*0288*/ 	.word	0xffffffff


	//   ....[49]....
        /*028c*/ 	.word	0xffffffff


	//   ....[50]....
        /*0290*/ 	.word	0xffffffff


	//   ....[51]....
        /*0294*/ 	.word	0xffffffff


	//   ....[52]....
        /*0298*/ 	.word	0xffffffff


	//   ....[53]....
        /*029c*/ 	.word	0xffffffff


	//   ....[54]....
        /*02a0*/ 	.word	0xffffffff


	//   ....[55]....
        /*02a4*/ 	.word	0xffffffff


	//   ....[56]....
        /*02a8*/ 	.word	0xffffffff


	//   ....[57]....
        /*02ac*/ 	.word	0xffffffff


	//   ....[58]....
        /*02b0*/ 	.word	0xffffffff


	//   ....[59]....
        /*02b4*/ 	.word	0xffffffff


	//   ....[60]....
        /*02b8*/ 	.word	0xffffffff


	//   ....[61]....
        /*02bc*/ 	.word	0xffffffff


	//   ....[62]....
        /*02c0*/ 	.word	0xffffffff


	//   ....[63]....
        /*02c4*/ 	.word	0xffffffff


	//   ....[64]....
        /*02c8*/ 	.word	0xffffffff


	//   ....[65]....
        /*02cc*/ 	.word	0xffffffff


	//   ....[66]....
        /*02d0*/ 	.word	0xffffffff


	//   ....[67]....
        /*02d4*/ 	.word	0xffffffff


	//   ....[68]....
        /*02d8*/ 	.word	0x0500000f


	//   ....[69]....
        /*02dc*/ 	.word	0x0500000f


	//   ....[70]....
        /*02e0*/ 	.word	0x0500000f


	//   ....[71]....
        /*02e4*/ 	.word	0x0500000f


	//   ....[72]....
        /*02e8*/ 	.word	0x0500000f


	//   ....[73]....
        /*02ec*/ 	.word	0x0500000f


	//   ....[74]....
        /*02f0*/ 	.word	0x0500000f


	//   ....[75]....
        /*02f4*/ 	.word	0x0500000f


	//   ....[76]....
        /*02f8*/ 	.word	0x0500000f


	//   ....[77]....
        /*02fc*/ 	.word	0x0500000f


	//   ....[78]....
        /*0300*/ 	.word	0x0500000f


	//   ....[79]....
        /*0304*/ 	.word	0x0500000f


	//   ....[80]....
        /*0308*/ 	.word	0x0500000f


	//   ....[81]....
        /*030c*/ 	.word	0x0500000f


	//   ....[82]....
        /*0310*/ 	.word	0x0500000f


	//   ....[83]....
        /*0314*/ 	.word	0x0500000f


	//   ....[84]....
        /*0318*/ 	.word	0x0500000f


	//   ....[85]....
        /*031c*/ 	.word	0x0500000f


	//   ....[86]....
        /*0320*/ 	.word	0x0500000f


	//----- nvinfo : EIATTR_COOP_GROUP_INSTR_OFFSETS
	.align		4
.L_497:
        /*0324*/ 	.byte	0x04, 0x28
        /*0326*/ 	.short	(.L_499 - .L_498)


	//   ....[0]....
.L_498:
        /*0328*/ 	.word	0x00000070


	//   ....[1]....
        /*032c*/ 	.word	0x00000140


	//   ....[2]....
        /*0330*/ 	.word	0x00000190


	//   ....[3]....
        /*0334*/ 	.word	0x000003c0


	//   ....[4]....
        /*0338*/ 	.word	0x00000520


	//   ....[5]....
        /*033c*/ 	.word	0x00000640


	//   ....[6]....
        /*0340*/ 	.word	0x000007a0


	//   ....[7]....
        /*0344*/ 	.word	0x000016b0


	//   ....[8]....
        /*0348*/ 	.word	0x00001ca0


	//   ....[9]....
        /*034c*/ 	.word	0x00001cb0


	//   ....[10]....
        /*0350*/ 	.word	0x000027e0


	//   ....[11]....
        /*0354*/ 	.word	0x00002840


	//   ....[12]....
        /*0358*/ 	.word	0x00002f60


	//   ....[13]....
        /*035c*/ 	.word	0x00002fb0


	//   ....[14]....
        /*0360*/ 	.word	0x00003f90


	//   ....[15]....
        /*0364*/ 	.word	0x00004890


	//   ....[16]....
        /*0368*/ 	.word	0x00004a20


	//   ....[17]....
        /*036c*/ 	.word	0x00004b10


	//   ....[18]....
        /*0370*/ 	.word	0x00005200


	//   ....[19]....
        /*0374*/ 	.word	0x00005260


	//   ....[20]....
        /*0378*/ 	.word	0x000070a0


	//   ....[21]....
        /*037c*/ 	.word	0x00007120


	//   ....[22]....
        /*0380*/ 	.word	0x000075b0


	//   ....[23]....
        /*0384*/ 	.word	0x00007770


	//   ....[24]....
        /*0388*/ 	.word	0x00008af0


	//   ....[25]....
        /*038c*/ 	.word	0x00008b70


	//   ....[26]....
        /*0390*/ 	.word	0x00008bd0


	//   ....[27]....
        /*0394*/ 	.word	0x00008c00


	//   ....[28]....
        /*0398*/ 	.word	0x0000a450


	//   ....[29]....
        /*039c*/ 	.word	0x0000a4e0


	//   ....[30]....
        /*03a0*/ 	.word	0x0000a510


	//   ....[31]....
        /*03a4*/ 	.word	0x0000a540


	//   ....[32]....
        /*03a8*/ 	.word	0x0000ad30


	//   ....[33]....
        /*03ac*/ 	.word	0x0000ad50


	//   ....[34]....
        /*03b0*/ 	.word	0x0000aea0


	//   ....[35]....
        /*03b4*/ 	.word	0x0000aec0


	//   ....[36]....
        /*03b8*/ 	.word	0x0000b000


	//   ....[37]....
        /*03bc*/ 	.word	0x0000b020


	//   ....[38]....
        /*03c0*/ 	.word	0x0000b170


	//   ....[39]....
        /*03c4*/ 	.word	0x0000b190


	//   ....[40]....
        /*03c8*/ 	.word	0x0000b890


	//   ....[41]....
        /*03cc*/ 	.word	0x0000b8c0


	//   ....[42]....
        /*03d0*/ 	.word	0x0000ba10


	//   ....[43]....
        /*03d4*/ 	.word	0x0000ba30


	//   ....[44]....
        /*03d8*/ 	.word	0x0000bb70


	//   ....[45]....
        /*03dc*/ 	.word	0x0000bb90


	//   ....[46]....
        /*03e0*/ 	.word	0x0000bce0


	//   ....[47]....
        /*03e4*/ 	.word	0x0000bd00


	//   ....[48]....
        /*03e8*/ 	.word	0x0000bee0


	//   ....[49]....
        /*03ec*/ 	.word	0x0000cc00


	//   ....[50]....
        /*03f0*/ 	.word	0x0000d570


	//   ....[51]....
        /*03f4*/ 	.word	0x0000d5b0


	//   ....[52]....
        /*03f8*/ 	.word	0x0000d5e0


	//   ....[53]....
        /*03fc*/ 	.word	0x0000d620


	//   ....[54]....
        /*0400*/ 	.word	0x0000d6c0


	//   ....[55]....
        /*0404*/ 	.word	0x0000d6d0


	//   ....[56]....
        /*0408*/ 	.word	0x0000d740


	//   ....[57]....
        /*040c*/ 	.word	0x0000d750


	//   ....[58]....
        /*0410*/ 	.word	0x0000d7c0


	//   ....[59]....
        /*0414*/ 	.word	0x0000d7d0


	//   ....[60]....
        /*0418*/ 	.word	0x0000d840


	//   ....[61]....
        /*041c*/ 	.word	0x0000d850


	//   ....[62]....
        /*0420*/ 	.word	0x0000d8c0


	//   ....[63]....
        /*0424*/ 	.word	0x0000d8d0


	//   ....[64]....
        /*0428*/ 	.word	0x0000d8e0


	//   ....[65]....
        /*042c*/ 	.word	0x0000d920


	//   ....[66]....
        /*0430*/ 	.word	0x000101d0


	//   ....[67]....
        /*0434*/ 	.word	0x000103c0


	//   ....[68]....
        /*0438*/ 	.word	0x000108f0


	//   ....[69]....
        /*043c*/ 	.word	0x00010a70


	//   ....[70]....
        /*0440*/ 	.word	0x00010ad0


	//   ....[71]....
        /*0444*/ 	.word	0x00010b60


	//   ....[72]....
        /*0448*/ 	.word	0x00010c60


	//   ....[73]....
        /*044c*/ 	.word	0x00010ce0


	//   ....[74]....
        /*0450*/ 	.word	0x00010db0


	//   ....[75]....
        /*0454*/ 	.word	0x00010e40


	//   ....[76]....
        /*0458*/ 	.word	0x00010f20


	//   ....[77]....
        /*045c*/ 	.word	0x00010f80


	//   ....[78]....
        /*0460*/ 	.word	0x00011060


	//   ....[79]....
        /*0464*/ 	.word	0x000110c0


	//   ....[80]....
        /*0468*/ 	.word	0x000111a0


	//   ....[81]....
        /*046c*/ 	.word	0x00011200


	//   ....[82]....
        /*0470*/ 	.word	0x000112d0


	//   ....[83]....
        /*0474*/ 	.word	0x00011330


	//   ....[84]....
        /*0478*/ 	.word	0x000113f0


	//   ....[85]....
        /*047c*/ 	.word	0x00011710


	//   ....[86]....
        /*0480*/ 	.word	0x00011830


	//----- nvinfo : EIATTR_REG_RECONFIG
	.align		4
.L_499:
        /*0484*/ 	.byte	0x01, 0x54
	.zero		2


	//----- nvinfo : EIATTR_SYSCALL_OFFSETS
	.align		4
        /*0488*/ 	.byte	0x04, 0x46
        /*048a*/ 	.short	(.L_501 - .L_500)


	//   ....[0]....
.L_500:
        /*048c*/ 	.word	0x00001890


	//   ....[1]....
        /*0490*/ 	.word	0x0000c810


	//   ....[2]....
        /*0494*/ 	.word	0x0000c960


	//   ....[3]....
        /*0498*/ 	.word	0x0000ca50


	//   ....[4]....
        /*049c*/ 	.word	0x0000d180


	//----- nvinfo : EIATTR_MBARRIER_INSTR_OFFSETS
	.align		4
.L_501:
        /*04a0*/ 	.byte	0x04, 0x39
        /*04a2*/ 	.short	(.L_503 - .L_502)


	//   ....[0]....
.L_502:
        /*04a4*/ 	.word	0x00000270
        /*04a8*/ 	.word	0x000000ff
        /*04ac*/ 	.word	0x00022800
        /*04b0*/ 	.short	0x0100
        /*04b2*/ 	.byte	0x08
	.zero		1


	//   ....[1]....
        /*04b4*/ 	.word	0x00000280
        /*04b8*/ 	.word	0x000000ff
        /*04bc*/ 	.word	0x00022820
        /*04c0*/ 	.short	0x0100
        /*04c2*/ 	.byte	0x08
	.zero		1


	//   ....[2]....
        /*04c4*/ 	.word	0x00000370
        /*04c8*/ 	.word	0x000000ff
        /*04cc*/ 	.word	0x00022830
        /*04d0*/ 	.short	0x0100
        /*04d2*/ 	.byte	0x08
	.zero		1


	//   ....[3]....
        /*04d4*/ 	.word	0x00000380
        /*04d8*/ 	.word	0x000000ff
        /*04dc*/ 	.word	0x00022840
        /*04e0*/ 	.short	0x0100
        /*04e2*/ 	.byte	0x08
	.zero		1


	//   ....[4]....
        /*04e4*/ 	.word	0x00000390
        /*04e8*/ 	.word	0x000000ff
        /*04ec*/ 	.word	0x00022838
        /*04f0*/ 	.short	0x0100
        /*04f2*/ 	.byte	0x08
	.zero		1


	//   ....[5]....
        /*04f4*/ 	.word	0x000003a0
        /*04f8*/ 	.word	0x000000ff
        /*04fc*/ 	.word	0x00022848
        /*0500*/ 	.short	0x0100
        /*0502*/ 	.byte	0x08
	.zero		1


	//   ....[6]....
        /*0504*/ 	.word	0x000004d0
        /*0508*/ 	.word	0x000000ff
        /*050c*/ 	.word	0x00022850
        /*0510*/ 	.short	0x0100
        /*0512*/ 	.byte	0x08
	.zero		1


	//   ....[7]....
        /*0514*/ 	.word	0x000004e0
        /*0518*/ 	.word	0x000000ff
        /*051c*/ 	.word	0x00022860
        /*0520*/ 	.short	0x0100
        /*0522*/ 	.byte	0x08
	.zero		1


	//   ....[8]....
        /*0524*/ 	.word	0x000004f0
        /*0528*/ 	.word	0x000000ff
        /*052c*/ 	.word	0x00022858
        /*0530*/ 	.short	0x0100
        /*0532*/ 	.byte	0x08
	.zero		1


	//   ....[9]....
        /*0534*/ 	.word	0x00000500
        /*0538*/ 	.word	0x000000ff
        /*053c*/ 	.word	0x00022868
        /*0540*/ 	.short	0x0100
        /*0542*/ 	.byte	0x08
	.zero		1


	//   ....[10]....
        /*0544*/ 	.word	0x000005f0
        /*0548*/ 	.word	0x000000ff
        /*054c*/ 	.word	0x00022870
        /*0550*/ 	.short	0x0100
        /*0552*/ 	.byte	0x06
	.zero		1


	//   ....[11]....
        /*0554*/ 	.word	0x00000600
        /*0558*/ 	.word	0x000000ff
        /*055c*/ 	.word	0x00022880
        /*0560*/ 	.short	0x0100
        /*0562*/ 	.byte	0x06
	.zero		1


	//   ....[12]....
        /*0564*/ 	.word	0x00000610
        /*0568*/ 	.word	0x000000ff
        /*056c*/ 	.word	0x00022878
        /*0570*/ 	.short	0x0100
        /*0572*/ 	.byte	0x06
	.zero		1


	//   ....[13]....
        /*0574*/ 	.word	0x00000620
        /*0578*/ 	.word	0x000000ff
        /*057c*/ 	.word	0x00022888
        /*0580*/ 	.short	0x0100
        /*0582*/ 	.byte	0x06
	.zero		1


	//   ....[14]....
        /*0584*/ 	.word	0x00000750
        /*0588*/ 	.word	0x000000ff
        /*058c*/ 	.word	0x00022890
        /*0590*/ 	.short	0x0100
        /*0592*/ 	.byte	0x08
	.zero		1


	//   ....[15]....
        /*0594*/ 	.word	0x00000760
        /*0598*/ 	.word	0x000000ff
        /*059c*/ 	.word	0x000228a0
        /*05a0*/ 	.short	0x0100
        /*05a2*/ 	.byte	0x08
	.zero		1


	//   ....[16]....
        /*05a4*/ 	.word	0x00000770
        /*05a8*/ 	.word	0x000000ff
        /*05ac*/ 	.word	0x00022898
        /*05b0*/ 	.short	0x0100
        /*05b2*/ 	.byte	0x08
	.zero		1


	//   ....[17]....
        /*05b4*/ 	.word	0x00000780
        /*05b8*/ 	.word	0x000000ff
        /*05bc*/ 	.word	0x000228a8
        /*05c0*/ 	.short	0x0100
        /*05c2*/ 	.byte	0x08
	.zero		1


	//   ....[18]....
        /*05c4*/ 	.word	0x000008b0
        /*05c8*/ 	.word	0x000000ff
        /*05cc*/ 	.word	0x000228b0
        /*05d0*/ 	.short	0x0100
        /*05d2*/ 	.byte	0x08
	.zero		1


	//   ....[19]....
        /*05d4*/ 	.word	0x000008c0
        /*05d8*/ 	.word	0x000000ff
        /*05dc*/ 	.word	0x000228c0
        /*05e0*/ 	.short	0x0100
        /*05e2*/ 	.byte	0x08
	.zero		1


	//   ....[20]....
        /*05e4*/ 	.word	0x000008d0
        /*05e8*/ 	.word	0x000000ff
        /*05ec*/ 	.word	0x000228b8
        /*05f0*/ 	.short	0x0100
        /*05f2*/ 	.byte	0x08
	.zero		1


	//   ....[21]....
        /*05f4*/ 	.word	0x000008e0
        /*05f8*/ 	.word	0x000000ff
        /*05fc*/ 	.word	0x000228c8
        /*0600*/ 	.short	0x0100
        /*0602*/ 	.byte	0x08
	.zero		1


	//   ....[22]....
        /*0604*/ 	.word	0x00001940
        /*0608*/ 	.word	0x00000007
        /*060c*/ 	.word	0x00022800
        /*0610*/ 	.short	0x010a
        /*0612*/ 	.byte	0x3f
	.zero		1


	//   ....[23]....
        /*0614*/ 	.word	0x00001a10
        /*0618*/ 	.word	0x00000006
        /*061c*/ 	.word	0x00022830
        /*0620*/ 	.short	0x010a
        /*0622*/ 	.byte	0x3f
	.zero		1


	//   ....[24]....
        /*0624*/ 	.word	0x00001a50
        /*0628*/ 	.word	0x00000006
        /*062c*/ 	.word	0x00022830
        /*0630*/ 	.short	0x010a
        /*0632*/ 	.byte	0x3f
	.zero		1


	//   ....[25]....
        /*0634*/ 	.word	0x00003420
        /*0638*/ 	.word	0x00000004
        /*063c*/ 	.word	0x00000000
        /*0640*/ 	.short	0x0101
        /*0642*/ 	.byte	0x3f
	.zero		1


	//   ....[26]....
        /*0644*/ 	.word	0x000038b0
        /*0648*/ 	.word	0x00000006
        /*064c*/ 	.word	0x00022850
        /*0650*/ 	.short	0x010a
        /*0652*/ 	.byte	0x3f
	.zero		1


	//   ....[27]....
        /*0654*/ 	.word	0x000038f0
        /*0658*/ 	.word	0x00000006
        /*065c*/ 	.word	0x00022850
        /*0660*/ 	.short	0x010a
        /*0662*/ 	.byte	0x3f
	.zero		1


	//   ....[28]....
        /*0664*/ 	.word	0x00003cc0
        /*0668*/ 	.word	0x00000006
        /*066c*/ 	.word	0x00000000
        /*0670*/ 	.short	0x0101
        /*0672*/ 	.byte	0x3f
	.zero		1


	//   ....[29]....
        /*0674*/ 	.word	0x00003e00
        /*0678*/ 	.word	0x000000ff
        /*067c*/ 	.word	0x00022830
        /*0680*/ 	.short	0x010a
        /*0682*/ 	.byte	0x1b
	.zero		1


	//   ....[30]....
        /*0684*/ 	.word	0x00003e40
        /*0688*/ 	.word	0x000000ff
        /*068c*/ 	.word	0x00022830
        /*0690*/ 	.short	0x010a
        /*0692*/ 	.byte	0x1b
	.zero		1


	//   ....[31]....
        /*0694*/ 	.word	0x00005890
        /*0698*/ 	.word	0x00000004
        /*069c*/ 	.word	0x00000000
        /*06a0*/ 	.short	0x0101
        /*06a2*/ 	.byte	0x3f
	.zero		1


	//   ....[32]....
        /*06a4*/ 	.word	0x00006420
        /*06a8*/ 	.word	0x000000ff
        /*06ac*/ 	.word	0x00022850
        /*06b0*/ 	.short	0x010a
        /*06b2*/ 	.byte	0x1b
	.zero		1


	//   ....[33]....
        /*06b4*/ 	.word	0x00006460
        /*06b8*/ 	.word	0x000000ff
        /*06bc*/ 	.word	0x00022850
        /*06c0*/ 	.short	0x010a
        /*06c2*/ 	.byte	0x1b
	.zero		1


	//   ....[34]....
        /*06c4*/ 	.word	0x00006770
        /*06c8*/ 	.word	0x000000c7
        /*06cc*/ 	.word	0x00000000
        /*06d0*/ 	.short	0x0101
        /*06d2*/ 	.byte	0x3f
	.zero		1


	//   ....[35]....
        /*06d4*/ 	.word	0x000068c0
        /*06d8*/ 	.word	0x000000ff
        /*06dc*/ 	.word	0x00022830
        /*06e0*/ 	.short	0x010a
        /*06e2*/ 	.byte	0x18
	.zero		1


	//   ....[36]....
        /*06e4*/ 	.word	0x00006900
        /*06e8*/ 	.word	0x000000ff
        /*06ec*/ 	.word	0x00022830
        /*06f0*/ 	.short	0x010a
        /*06f2*/ 	.byte	0x18
	.zero		1


	//   ....[37]....
        /*06f4*/ 	.word	0x00007c00
        /*06f8*/ 	.word	0x00000099
        /*06fc*/ 	.word	0x00000000
        /*0700*/ 	.short	0x0101
        /*0702*/ 	.byte	0x3f
	.zero		1


	//   ....[38]....
        /*0704*/ 	.word	0x00008790
        /*0708*/ 	.word	0x000000ff
        /*070c*/ 	.word	0x00022850
        /*0710*/ 	.short	0x010a
        /*0712*/ 	.byte	0x18
	.zero		1


	//   ....[39]....
        /*0714*/ 	.word	0x000087d0
        /*0718*/ 	.word	0x000000ff
        /*071c*/ 	.word	0x00022850
        /*0720*/ 	.short	0x010a
        /*0722*/ 	.byte	0x18
	.zero		1


	//   ....[40]....
        /*0724*/ 	.word	0x00008ad0
        /*0728*/ 	.word	0x000000b5
        /*072c*/ 	.word	0x00000000
        /*0730*/ 	.short	0x0101
        /*0732*/ 	.byte	0x3f
	.zero		1


	//   ....[41]....
        /*0734*/ 	.word	0x0000ad20
        /*0738*/ 	.word	0x000000cb
        /*073c*/ 	.word	0x00000000
        /*0740*/ 	.short	0x0101
        /*0742*/ 	.byte	0x3f
	.zero		1


	//   ....[42]....
        /*0744*/ 	.word	0x0000ce60
        /*0748*/ 	.word	0x00000003
        /*074c*/ 	.word	0x00022840
        /*0750*/ 	.short	0x010a
        /*0752*/ 	.byte	0x3f
	.zero		1


	//   ....[43]....
        /*0754*/ 	.word	0x0000da00
        /*0758*/ 	.word	0x00000011
        /*075c*/ 	.word	0x00022800
        /*0760*/ 	.short	0x0107
        /*0762*/ 	.byte	0x3f
	.zero		1


	//   ....[44]....
        /*0764*/ 	.word	0x0000daf0
        /*0768*/ 	.word	0x00000011
        /*076c*/ 	.word	0x00022800
        /*0770*/ 	.short	0x0101
        /*0772*/ 	.byte	0x3f
	.zero		1


	//   ....[45]....
        /*0774*/ 	.word	0x0000db10
        /*0778*/ 	.word	0x00000011
        /*077c*/ 	.word	0x00022820
        /*0780*/ 	.short	0x010a
        /*0782*/ 	.byte	0x3f
	.zero		1


	//   ....[46]....
        /*0784*/ 	.word	0x0000dbf0
        /*0788*/ 	.word	0x00000002
        /*078c*/ 	.word	0x00022860
        /*0790*/ 	.short	0x010a
        /*0792*/ 	.byte	0x3f
	.zero		1


	//   ....[47]....
        /*0794*/ 	.word	0x0000e410
        /*0798*/ 	.word	0x00000003
        /*079c*/ 	.word	0x00022840
        /*07a0*/ 	.short	0x010a
        /*07a2*/ 	.byte	0x3f
	.zero		1


	//   ....[48]....
        /*07a4*/ 	.word	0x0000e630
        /*07a8*/ 	.word	0x00000003
        /*07ac*/ 	.word	0x00022860
        /*07b0*/ 	.short	0x010a
        /*07b2*/ 	.byte	0x3f
	.zero		1


	//   ....[49]....
        /*07b4*/ 	.word	0x0000ee10
        /*07b8*/ 	.word	0x00000004
        /*07bc*/ 	.word	0x00022840
        /*07c0*/ 	.short	0x010a
        /*07c2*/ 	.byte	0x3f
	.zero		1


	//   ....[50]....
        /*07c4*/ 	.word	0x0000f030
        /*07c8*/ 	.word	0x00000004
        /*07cc*/ 	.word	0x00022860
        /*07d0*/ 	.short	0x010a
        /*07d2*/ 	.byte	0x3f
	.zero		1


	//   ....[51]....
        /*07d4*/ 	.word	0x0000f7b0
        /*07d8*/ 	.word	0x00000004
        /*07dc*/ 	.word	0x00022840
        /*07e0*/ 	.short	0x010a
        /*07e2*/ 	.byte	0x3f
	.zero		1


	//   ....[52]....
        /*07e4*/ 	.word	0x0000f9d0
        /*07e8*/ 	.word	0x00000004
        /*07ec*/ 	.word	0x00022860
        /*07f0*/ 	.short	0x010a
        /*07f2*/ 	.byte	0x3f
	.zero		1


	//   ....[53]....
        /*07f4*/ 	.word	0x00010340
        /*07f8*/ 	.word	0x00000000
        /*07fc*/ 	.word	0x00022820
        /*0800*/ 	.short	0x010a
        /*0802*/ 	.byte	0x3f
	.zero		1


	//   ....[54]....
        /*0804*/ 	.word	0x00010510
        /*0808*/ 	.word	0x00000006
        /*080c*/ 	.word	0x00000000
        /*0810*/ 	.short	0x010a
        /*0812*/ 	.byte	0x3f
	.zero		1


	//   ....[55]....
        /*0814*/ 	.word	0x00010560
        /*0818*/ 	.word	0x00000003
        /*081c*/ 	.word	0x00000000
        /*0820*/ 	.short	0x010a
        /*0822*/ 	.byte	0x3f
	.zero		1


	//   ....[56]....
        /*0824*/ 	.word	0x000105c0
        /*0828*/ 	.word	0x00000012
        /*082c*/ 	.word	0x00000000
        /*0830*/ 	.short	0x010a
        /*0832*/ 	.byte	0x3f
	.zero		1


	//   ....[57]....
        /*0834*/ 	.word	0x000105f0
        /*0838*/ 	.word	0x00000003
        /*083c*/ 	.word	0x00000000
        /*0840*/ 	.short	0x010a
        /*0842*/ 	.byte	0x3f
	.zero		1


	//   ....[58]....
        /*0844*/ 	.word	0x00010650
        /*0848*/ 	.word	0x00000007
        /*084c*/ 	.word	0x00022800
        /*0850*/ 	.short	0x010a
        /*0852*/ 	.byte	0x3f
	.zero		1


	//   ....[59]....
        /*0854*/ 	.word	0x000106a0
        /*0858*/ 	.word	0x00000006
        /*085c*/ 	.word	0x00022830
        /*0860*/ 	.short	0x010a
        /*0862*/ 	.byte	0x3f
	.zero		1


	//   ....[60]....
        /*0864*/ 	.word	0x000106f0
        /*0868*/ 	.word	0x00000006
        /*086c*/ 	.word	0x00022850
        /*0870*/ 	.short	0x010a
        /*0872*/ 	.byte	0x3f
	.zero		1


	//   ....[61]....
        /*0874*/ 	.word	0x00010750
        /*0878*/ 	.word	0x00000003
        /*087c*/ 	.word	0x00022830
        /*0880*/ 	.short	0x010a
        /*0882*/ 	.byte	0x3f
	.zero		1


	//   ....[62]....
        /*0884*/ 	.word	0x000107a0
        /*0888*/ 	.word	0x000000c7
        /*088c*/ 	.word	0x00022850
        /*0890*/ 	.short	0x010a
        /*0892*/ 	.byte	0x3f
	.zero		1


	//   ....[63]....
        /*0894*/ 	.word	0x00010800
        /*0898*/ 	.word	0x00000003
        /*089c*/ 	.word	0x00022830
        /*08a0*/ 	.short	0x010a
        /*08a2*/ 	.byte	0x3f
	.zero		1


	//   ....[64]....
        /*08a4*/ 	.word	0x00010850
        /*08a8*/ 	.word	0x000000b5
        /*08ac*/ 	.word	0x00022850
        /*08b0*/ 	.short	0x010a
        /*08b2*/ 	.byte	0x3f
	.zero		1


	//   ....[65]....
        /*08b4*/ 	.word	0x000109a0
        /*08b8*/ 	.word	0x00000003
        /*08bc*/ 	.word	0x00022840
        /*08c0*/ 	.short	0x010a
        /*08c2*/ 	.byte	0x3f
	.zero		1


	//   ....[66]....
        /*08c4*/ 	.word	0x00011430
        /*08c8*/ 	.word	0x00000011
        /*08cc*/ 	.word	0x00022820
        /*08d0*/ 	.short	0x010a
        /*08d2*/ 	.byte	0x3f
	.zero		1


	//   ....[67]....
        /*08d4*/ 	.word	0x00011480
        /*08d8*/ 	.word	0x00000002
        /*08dc*/ 	.word	0x00022860
        /*08e0*/ 	.short	0x010a
        /*08e2*/ 	.byte	0x3f
	.zero		1


	//   ....[68]....
        /*08e4*/ 	.word	0x000114d0
        /*08e8*/ 	.word	0x00000003
        /*08ec*/ 	.word	0x00022840
        /*08f0*/ 	.short	0x010a
        /*08f2*/ 	.byte	0x3f
	.zero		1


	//   ....[69]....
        /*08f4*/ 	.word	0x00011520
        /*08f8*/ 	.word	0x00000003
        /*08fc*/ 	.word	0x00022860
        /*0900*/ 	.short	0x010a
        /*0902*/ 	.byte	0x3f
	.zero		1


	//   ....[70]....
        /*0904*/ 	.word	0x00011570
        /*0908*/ 	.word	0x00000004
        /*090c*/ 	.word	0x00022840
        /*0910*/ 	.short	0x010a
        /*0912*/ 	.byte	0x3f
	.zero		1


	//   ....[71]....
        /*0914*/ 	.word	0x000115c0
        /*0918*/ 	.word	0x00000004
        /*091c*/ 	.word	0x00022860
        /*0920*/ 	.short	0x010a
        /*0922*/ 	.byte	0x3f
	.zero		1


	//   ....[72]....
        /*0924*/ 	.word	0x00011610
        /*0928*/ 	.word	0x00000004
        /*092c*/ 	.word	0x00022840
        /*0930*/ 	.short	0x010a
        /*0932*/ 	.byte	0x3f
	.zero		1


	//   ....[73]....
        /*0934*/ 	.word	0x00011660
        /*0938*/ 	.word	0x00000004
        /*093c*/ 	.word	0x00022860
        /*0940*/ 	.short	0x010a
        /*0942*/ 	.byte	0x3f
	.zero		1


	//   ....[74]....
        /*0944*/ 	.word	0x00011750
        /*0948*/ 	.word	0x00000000
        /*094c*/ 	.word	0x00022820
        /*0950*/ 	.short	0x010a
        /*0952*/ 	.byte	0x3f
	.zero		1


	//   ....[75]....
        /*0954*/ 	.word	0x000118f0
        /*0958*/ 	.word	0x00000006
        /*095c*/ 	.word	0x00000000
        /*0960*/ 	.short	0x010a
        /*0962*/ 	.byte	0x3f
	.zero		1


	//   ....[76]....
        /*0964*/ 	.word	0x00011940
        /*0968*/ 	.word	0x00000003
        /*096c*/ 	.word	0x00000000
        /*0970*/ 	.short	0x010a
        /*0972*/ 	.byte	0x3f
	.zero		1


	//   ....[77]....
        /*0974*/ 	.word	0x00011990
        /*0978*/ 	.word	0x00000012
        /*097c*/ 	.word	0x00000000
        /*0980*/ 	.short	0x010a
        /*0982*/ 	.byte	0x3f
	.zero		1


	//----- nvinfo : EIATTR_NUM_MBARRIERS
	.align		4
.L_503:
        /*0984*/ 	.byte	0x03, 0x38
        /*0986*/ 	.short	0x0016


	//----- nvinfo : EIATTR_EXIT_INSTR_OFFSETS
	.align		4
        /*0988*/ 	.byte	0x04, 0x1c
        /*098a*/ 	.short	(.L_505 - .L_504)


	//   ....[0]....
.L_504:
        /*098c*/ 	.word	0x00000a40


	//   ....[1]....
        /*0990*/ 	.word	0x0000be80


	//   ....[2]....
        /*0994*/ 	.word	0x00010640


	//----- nvinfo : EIATTR_MAX_THREADS
	.align		4
.L_505:
        /*0998*/ 	.byte	0x04, 0x05
        /*099a*/ 	.short	(.L_507 - .L_506)
.L_506:
        /*099c*/ 	.word	0x00000180
        /*09a0*/ 	.word	0x00000001
        /*09a4*/ 	.word	0x00000001


	//----- nvinfo : EIATTR_CRS_STACK_SIZE
	.align		4
.L_507:
        /*09a8*/ 	.byte	0x04, 0x1e
        /*09aa*/ 	.short	(.L_509 - .L_508)
.L_508:
        /*09ac*/ 	.word	0x00000000


	//----- nvinfo : EIATTR_CBANK_PARAM_SIZE
	.align		4
.L_509:
        /*09b0*/ 	.byte	0x03, 0x19
        /*09b2*/ 	.short	0x0af0


	//----- nvinfo : EIATTR_PARAM_CBANK
	.align		4
        /*09b4*/ 	.byte	0x04, 0x0a
        /*09b6*/ 	.short	(.L_511 - .L_510)
	.align		4
.L_510:
        /*09b8*/ 	.word	index@(.nv.constant0._ZN7cutlass13device_kernelIN5flash11enable_sm90INS1_16FlashAttnFwdSm90INS1_25CollectiveMainloopFwdSm90ILi2EN4cute5tupleIJNS5_1CILi1EEES8_S8_EEENS6_IJNS7_ILi128EEENS7_ILi96EEENS7_ILi64EEEEEELi256ENS_6half_tEfNS_4arch4Sm90ELb1ELb0ELb1ELb0ELb0ELb0ELb0ELb1ELb0ELb1ELb0ELb0EEENS1_21CollectiveEpilogueFwdINS6_IJSA_NS7_ILi256EEESB_EEES9_SE_SG_Li256ELb0ELb1ELb0ELb0EEENS1_30DynamicPersistentTileSchedulerILi256ELi128ELb0ELb1ELb1EEEEEEEEEvNT_6ParamsE)
        /*09bc*/ 	.short	0x0210
        /*09be*/ 	.short	0x0af0


	//----- nvinfo : EIATTR_SW_WAR
	.align		4
.L_511:
        /*09c0*/ 	.byte	0x04, 0x36
        /*09c2*/ 	.short	(.L_513 - .L_512)
.L_512:
        /*09c4*/ 	.word	0x00000008
.L_513:


//--------------------- .nv.info._ZN7cutlass13device_kernelIN5flash11enable_sm90INS1_16FlashAttnFwdSm90INS1_25CollectiveMainloopFwdSm90ILi2EN4cute5tupleIJNS5_1CILi1EEES8_S8_EEENS6_IJNS7_ILi128EEENS7_ILi96EEENS7_ILi64EEEEEELi256ENS_6half_tEfNS_4arch4Sm90ELb1ELb0ELb1ELb0ELb0ELb0ELb1ELb1ELb0ELb1ELb0ELb0EEENS1_21CollectiveEpilogueFwdINS6_IJSA_NS7_ILi256EEESB_EEES9_SE_SG_Li256ELb0ELb1ELb0ELb0EEENS1_30DynamicPersistentTileSchedulerILi256ELi128ELb0ELb1ELb1EEEEEEEEEvNT_6ParamsE --------------------------
	.section	.nv.info._ZN7cutlass13device_kernelIN5flash11enable_sm90INS1_16FlashAttnFwdSm90INS1_25CollectiveMainloopFwdSm90ILi2EN4cute5tupleIJNS5_1CILi1EEES8_S8_EEENS6_IJNS7_ILi128EEENS7_ILi96EEENS7_ILi64EEEEEELi256ENS_6half_tEfNS_4arch4Sm90ELb1ELb0ELb1ELb0ELb0ELb0ELb1ELb1ELb0ELb1ELb0ELb0EEENS1_21CollectiveEpilogueFwdINS6_IJSA_NS7_ILi256EEESB_EEES9_SE_SG_Li256ELb0ELb1ELb0ELb0EEENS1_30DynamicPersistentTileSchedulerILi256ELi128ELb0ELb1ELb1EEEEEEEEEvNT_6ParamsE,"",@"SHT_CUDA_INFO"
	.sectionflags	@""
	.align	4


	//----- nvinfo : EIATTR_CUDA_API_VERSION
	.align		4
        /*0000*/ 	.byte	0x04, 0x37
        /*0002*/ 	.short	(.L_515 - .L_514)
.L_514:
        /*0004*/ 	.word	0x00000082


	//----- nvinfo : EIATTR_KPARAM_INFO
	.align		4
.L_515:
        /*0008*/ 	.byte	0x04, 0x17
        /*000a*/ 	.short	(.L_517 - .L_516)
.L_516:
        /*000c*/ 	.word	0x00000000
        /*0010*/ 	.short	0x0000
        /*0012*/ 	.short	0x0070
        /*0014*/ 	.byte	0x00, 0xf0, 0x01, 0x2e


	//----- nvinfo : EIATTR_SPARSE_MMA_MASK
	.align		4
.L_517:
        /*0018*/ 	.byte	0x03, 0x50
        /*001a*/ 	.short	0x0000


	//----- nvinfo : EIATTR_MAXREG_COUNT
	.align		4
        /*001c*/ 	.byte	0x03, 0x1b
        /*001e*/ 	.short	0x00a8


	//----- nvinfo : EIATTR_NUM_BARRIERS
	.align		4
        /*0020*/ 	.byte	0x02, 0x4c
        /*0022*/ 	.byte	0x10
	.zero		1


	//----- nvinfo : EIATTR_EXTERNS
	.align		4
        /*0024*/ 	.byte	0x04, 0x0f
        /*0026*/ 	.short	(.L_519 - .L_518)


	//   ....[0]....
	.align		4
.L_518:
        /*0028*/ 	.word	index@(__assertfail)


	//----- nvinfo : EIATTR_ANNOTATIONS
	.align		4
.L_519:
        /*002c*/ 	.byte	0x04, 0x55
        /*002e*/ 	.short	(.L_521 - .L_520)


	//   ....[0]....
.L_520:
        /* <DEDUP_REMOVED lines=42> */


	//----- nvinfo : EIATTR_MERCURY_ISA_VERSION
	.align		4
.L_521:
        /*02b8*/ 	.byte	0x03, 0x5f
        /*02ba*/ 	.short	0x0101


	//----- nvinfo : EIATTR_INT_WARP_WIDE_INSTR_OFFSETS
	.align		4
        /*02bc*/ 	.byte	0x04, 0x31
        /*02be*/ 	.short	(.L_523 - .L_522)


	//   ....[0]....
.L_522:
        /*02c0*/ 	.word	0x00000130


	//   ....[1]....
        /*02c4*/ 	.word	0x00000170


	//   ....[2]....
        /*02c8*/ 	.word	0x000001e0


	//   ....[3]....
        /*02cc*/ 	.word	0x000001f0


	//   ....[4]....
        /*02d0*/ 	.word	0x0000dd10


	//   ....[5]....
        /*02d4*/ 	.word	0x0000ddb0


	//   ....[6]....
        /*02d8*/ 	.word	0x000123d0


	//   ....[7]....
        /*02dc*/ 	.word	0x00012470


	//----- nvinfo : EIATTR_COOP_GROUP_MASK_REGIDS
	.align		4
.L_523:
        /*02e0*/ 	.byte	0x04, 0x29
        /*02e2*/ 	.short	(.L_525 - .L_524)


	//   ....[0]....
.L_524:
        /*02e4*/ 	.word	0xffffffff


	//   ....[1]....
        /*02e8*/ 	.word	0xffffffff


	//   ....[2]....
        /*02ec*/ 	.word	0xffffffff


	//   ....[3]....
        /*02f0*/ 	.word	0xffffffff


	//   ....[4]....
        /*02f4*/ 	.word	0xffffffff


	//   ....[5]....
        /*02f8*/ 	.word	0xffffffff


	//   ....[6]....
        /*02fc*/ 	.word	0xffffffff


	//   ....[7]....
        /*0300*/ 	.word	0xffffffff


	//   ....[8]....
        /*0304*/ 	.word	0xffffffff


	//   ....[9]....
        /*0308*/ 	.word	0xffffffff


	//   ....[10]....
        /*030c*/ 	.word	0xffffffff


	//   ....[11]....
        /*0310*/ 	.word	0xffffffff


	//   ....[12]....
        /*0314*/ 	.word	0xffffffff


	//   ....[13]....
        /*0318*/ 	.word	0xffffffff


	//   ....[14]....
        /*031c*/ 	.word	0xffffffff


	//   ....[15]....
        /*0320*/ 	.word	0xffffffff


	//   ....[16]....
        /*0324*/ 	.word	0xffffffff


	//   ....[17]....
        /*0328*/ 	.word	0xffffffff


	//   ....[18]....
        /*032c*/ 	.word	0xffffffff


	//   ....[19]....
        /*0330*/ 	.word	0xffffffff


	//   ....[20]....
        /*0334*/ 	.word	0xffffffff


	//   ....[21]....
        /*0338*/ 	.word	0xffffffff


	//   ....[22]....
        /*033c*/ 	.word	0xffffffff


	//   ....[23]....
        /*0340*/ 	.word	0xffffffff


	//   ....[24]....
        /*0344*/ 	.word	0xffffffff


	//   ....[25]....
        /*0348*/ 	.word	0xffffffff


	//   ....[26]....
        /*034c*/ 	.word	0xffffffff


	//   ....[27]....
        /*0350*/ 	.word	0xffffffff


	//   ....[28]....
        /*0354*/ 	.word	0xffffffff


	//   ....[29]....
        /*0358*/ 	.word	0xffffffff


	//   ....[30]....
        /*035c*/ 	.word	0xffffffff


	//   ....[31]....
        /*0360*/ 	.word	0xffffffff


	//   ....[32]....
        /*0364*/ 	.word	0xffffffff


	//   ....[33]....
        /*0368*/ 	.word	0xffffffff


	//   ....[34]....
        /*036c*/ 	.word	0xffffffff


	//   ....[35]....
        /*0370*/ 	.word	0xffffffff


	//   ....[36]....
        /*0374*/ 	.word	0xffffffff


	//   ....[37]....
        /*0378*/ 	.word	0xffffffff


	//   ....[38]....
        /*037c*/ 	.word	0xffffffff


	//   ....[39]....
        /*0380*/ 	.word	0xffffffff


	//   ....[40]....
        /*0384*/ 	.word	0xffffffff


	//   ....[41]....
        /*0388*/ 	.word	0xffffffff


	//   ....[42]....
        /*038c*/ 	.word	0xffffffff


	//   ....[43]....
        /*0390*/ 	.word	0xffffffff


	//   ....[44]....
        /*0394*/ 	.word	0xffffffff


	//   ....[45]....
        /*0398*/ 	.word	0xffffffff


	//   ....[46]....
        /*039c*/ 	.word	0xffffffff


	//   ....[47]....
        /*03a0*/ 	.word	0xffffffff


	//   ....[48]....
        /*03a4*/ 	.word	0xffffffff


	//   ....[49]....
        /*03a8*/ 	.word	0xffffffff


	//   ....[50]....
        /*03ac*/ 	.word	0xffffffff


	//   ....[51]....
        /*03b0*/ 	.word	0xffffffff


	//   ....[52]....
        /*03b4*/ 	.word	0xffffffff


	//   ....[53]....
        /*03b8*/ 	.word	0xffffffff


	//   ....[54]....
        /*03bc*/ 	.word	0xffffffff


	//   ....[55]....
        /*03c0*/ 	.word	0xffffffff


	//   ....[56]....
        /*03c4*/ 	.word	0xffffffff


	//   ....[57]....
        /*03c8*/ 	.word	0xffffffff


	//   ....[58]....
        /*03cc*/ 	.word	0xffffffff


	//   ....[59]....
        /*03d0*/ 	.word	0xffffffff


	//   ....[60]....
        /*03d4*/ 	.word	0xffffffff


	//   ....[61]....
        /*03d8*/ 	.word	0xffffffff


	//   ....[62]....
        /*03dc*/ 	.word	0xffffffff


	//   ....[63]....
        /*03e0*/ 	.word	0xffffffff


	//   ....[64]....
        /*03e4*/ 	.word	0xffffffff


	//   ....[65]....
        /*03e8*/ 	.word	0xffffffff


	//   ....[66]....
        /*03ec*/ 	.word	0xffffffff


	//   ....[67]....
        /*03f0*/ 	.word	0xffffffff


	//   ....[68]....
        /*03f4*/ 	.word	0xffffffff


	//   ....[69]....
        /*03f8*/ 	.word	0xffffffff


	//   ....[70]....
        /*03fc*/ 	.word	0xffffffff


	//   ....[71]....
        /*0400*/ 	.word	0xffffffff


	//   ....[72]....
        /*0404*/ 	.word	0xffffffff


	//   ....[73]....
        /*0408*/ 	.word	0xffffffff


	//   ....[74]....
        /*040c*/ 	.word	0xffffffff


	//   ....[75]....
        /*0410*/ 	.word	0xffffffff


	//   ....[76]....
        /*0414*/ 	.word	0xffffffff


	//   ....[77]....
        /*0418*/ 	.word	0xffffffff


	//   ....[78]....
        /*041c*/ 	.word	0xffffffff


	//   ....[79]....
        /*0420*/ 	.word	0xffffffff


	//   ....[80]....
        /*0424*/ 	.word	0xffffffff


	//   ....[81]....
        /*0428*/ 	.word	0xffffffff


	//   ....[82]....
        /*042c*/ 	.word	0xffffffff


	//   ....[83]....
        /*0430*/ 	.word	0xffffffff


	//   ....[84]....
        /*0434*/ 	.word	0x0500000f


	//   ....[85]....
        /*0438*/ 	.word	0x0500000f


	//   ....[86]....
        /*043c*/ 	.word	0x0500000f


	//   ....[87]....
        /*0440*/ 	.word	0x0500000f


	//   ....[88]....
        /*0444*/ 	.word	0x0500000f


	//   ....[89]....
        /*0448*/ 	.word	0x0500000f


	//   ....[90]....
        /*044c*/ 	.word	0x0500000f


	//   ....[91]....
        /*0450*/ 	.word	0x0500000f


	//   ....[92]....
        /*0454*/ 	.word	0x0500000f


	//   ....[93]....
        /*0458*/ 	.word	0x0500000f


	//   ....[94]....
        /*045c*/ 	.word	0x0500000f


	//   ....[95]....
        /*0460*/ 	.word	0x0500000f


	//   ....[96]....
        /*0464*/ 	.word	0x0500000f


	//   ....[97]....
        /*0468*/ 	.word	0x0500000f


	//   ....[98]....
        /*046c*/ 	.word	0x0500000f


	//   ....[99]....
        /*0470*/ 	.word	0x0500000f


	//   ....[100]....
        /*0474*/ 	.word	0x0500000f


	//   ....[101]....
        /*0478*/ 	.word	0x0500000f


	//   ....[102]....
        /*047c*/ 	.word	0x0500000f


	//   ....[103]....
        /*0480*/ 	.word	0x0500000f


	//   ....[104]....
        /*0484*/ 	.word	0x0500000f


	//   ....[105]....
        /*0488*/ 	.word	0x0500000f


	//   ....[106]....
        /*048c*/ 	.word	0x0500000f


	//   ....[107]....
        /*0490*/ 	.word	0x0500000f


	//   ....[108]....
        /*0494*/ 	.word	0x0500000f


	//   ....[109]....
        /*0498*/ 	.word	0x0500000f


	//   ....[110]....
        /*049c*/ 	.word	0x0500000f


	//   ....[111]....
        /*04a0*/ 	.word	0x0500000f


	//   ....[112]....
        /*04a4*/ 	.word	0x0500000f


	//   ....[113]....
        /*04a8*/ 	.word	0x0500000f


	//   ....[114]....
        /*04ac*/ 	.word	0x0500000f


	//   ....[115]....
        /*04b0*/ 	.word	0x0500000f


	//   ....[116]....
        /*04b4*/ 	.word	0x0500000f


	//   ....[117]....
        /*04b8*/ 	.word	0x0500000f


	//   ....[118]....
        /*04bc*/ 	.word	0x0500000f


	//----- nvinfo : EIATTR_COOP_GROUP_INSTR_OFFSETS
	.align		4
.L_525:
        /*04c0*/ 	.byte	0x04, 0x28
        /*04c2*/ 	.short	(.L_527 - .L_526)


	//   ....[0]....
.L_526:
        /*04c4*/ 	.word	0x00000070


	//   ....[1]....
        /*04c8*/ 	.word	0x00000140


	//   ....[2]....
        /*04cc*/ 	.word	0x00000190


	//   ....[3]....
        /*04d0*/ 	.word	0x000003e0


	//   ....[4]....
        /*04d4*/ 	.word	0x00000540


	//   ....[5]....
        /*04d8*/ 	.word	0x00000660


	//   ....[6]....
        /*04dc*/ 	.word	0x000007c0


	//   ....[7]....
        /*04e0*/ 	.word	0x00001730


	//   ....[8]....
        /*04e4*/ 	.word	0x00002b10


	//   ....[9]....
        /*04e8*/ 	.word	0x00002b50


	//   ....[10]....
        /*04ec*/ 	.word	0x00003780


	//   ....[11]....
        /*04f0*/ 	.word	0x00003850


	//   ....[12]....
        /*04f4*/ 	.word	0x00003860


	//   ....[13]....
        /*04f8*/ 	.word	0x00003890


	//   ....[14]....
        /*04fc*/ 	.word	0x000051c0


	//   ....[15]....
        /*0500*/ 	.word	0x000052a0


	//   ....[16]....
        /*0504*/ 	.word	0x00006020


	//   ....[17]....
        /*0508*/ 	.word	0x000060a0


	//   ....[18]....
        /*050c*/ 	.word	0x000060c0


	//   ....[19]....
        /*0510*/ 	.word	0x000060e0


	//   ....[20]....
        /*0514*/ 	.word	0x000089e0


	//   ....[21]....
        /*0518*/ 	.word	0x00008a30


	//   ....[22]....
        /*051c*/ 	.word	0x00008a50


	//   ....[23]....
        /*0520*/ 	.word	0x00008a70


	//   ....[24]....
        /*0524*/ 	.word	0x0000a060


	//   ....[25]....
        /*0528*/ 	.word	0x0000a0a0


	//   ....[26]....
        /*052c*/ 	.word	0x0000a150


	//   ....[27]....
        /*0530*/ 	.word	0x0000a1b0


	//   ....[28]....
        /*0534*/ 	.word	0x0000bd30


	//   ....[29]....
        /*0538*/ 	.word	0x0000bd60


	//   ....[30]....
        /*053c*/ 	.word	0x0000bd90


	//   ....[31]....
        /*0540*/ 	.word	0x0000bdf0


	//   ....[32]....
        /*0544*/ 	.word	0x0000c2e0


	//   ....[33]....
        /*0548*/ 	.word	0x0000c310


	//   ....[34]....
        /*054c*/ 	.word	0x0000c470


	//   ....[35]....
        /*0550*/ 	.word	0x0000c490


	//   ....[36]....
        /*0554*/ 	.word	0x0000c5e0


	//   ....[37]....
        /*0558*/ 	.word	0x0000c600


	//   ....[38]....
        /*055c*/ 	.word	0x0000c760


	//   ....[39]....
        /*0560*/ 	.word	0x0000c780


	//   ....[40]....
        /*0564*/ 	.word	0x0000cf30


	//   ....[41]....
        /*0568*/ 	.word	0x0000cf50


	//   ....[42]....
        /*056c*/ 	.word	0x0000d0a0


	//   ....[43]....
        /*0570*/ 	.word	0x0000d0c0


	//   ....[44]....
        /*0574*/ 	.word	0x0000d210


	//   ....[45]....
        /*0578*/ 	.word	0x0000d230


	//   ....[46]....
        /*057c*/ 	.word	0x0000d390


	//   ....[47]....
        /*0580*/ 	.word	0x0000d3b0


	//   ....[48]....
        /*0584*/ 	.word	0x0000d5c0


	//   ....[49]....
        /*0588*/ 	.word	0x0000e330


	//   ....[50]....
        /*058c*/ 	.word	0x0000eca0


	//   ....[51]....
        /*0590*/ 	.word	0x0000ece0


	//   ....[52]....
        /*0594*/ 	.word	0x0000ed00


	//   ....[53]....
        /*0598*/ 	.word	0x0000ed30


	//   ....[54]....
        /*059c*/ 	.word	0x0000ee00


	//   ....[55]....
        /*05a0*/ 	.word	0x0000ee60


	//   ....[56]....
        /*05a4*/ 	.word	0x0000ee70


	//   ....[57]....
        /*05a8*/ 	.word	0x0000ef10


	//   ....[58]....
        /*05ac*/ 	.word	0x0000ef40


	//   ....[59]....
        /*05b0*/ 	.word	0x0000efc0


	//   ....[60]....
        /*05b4*/ 	.word	0x0000eff0


	//   ....[61]....
        /*05b8*/ 	.word	0x0000f070


	//   ....[62]....
        /*05bc*/ 	.word	0x0000f0a0


	//   ....[63]....
        /*05c0*/ 	.word	0x0000f0c0


	//   ....[64]....
        /*05c4*/ 	.word	0x0000f110


	//   ....[65]....
        /*05c8*/ 	.word	0x0000f120


	//   ....[66]....
        /*05cc*/ 	.word	0x0000f860


	//   ....[67]....
        /*05d0*/ 	.word	0x0000f880


	//   ....[68]....
        /*05d4*/ 	.word	0x0000f8c0


	//   ....[69]....
        /*05d8*/ 	.word	0x0000f970


	//   ....[70]....
        /*05dc*/ 	.word	0x0000fa00


	//   ....[71]....
        /*05e0*/ 	.word	0x0000fa10


	//   ....[72]....
        /*05e4*/ 	.word	0x0000faa0


	//   ....[73]....
        /*05e8*/ 	.word	0x0000fab0


	//   ....[74]....
        /*05ec*/ 	.word	0x0000fb20


	//   ....[75]....
        /*05f0*/ 	.word	0x0000fb30


	//   ....[76]....
        /*05f4*/ 	.word	0x0000fbb0


	//   ....[77]....
        /*05f8*/ 	.word	0x0000fbc0


	//   ....[78]....
        /*05fc*/ 	.word	0x0000fc40


	//   ....[79]....
        /*0600*/ 	.word	0x0000fc50


	//   ....[80]....
        /*0604*/ 	.word	0x0000fcd0


	//   ....[81]....
        /*0608*/ 	.word	0x0000fce0


	//   ....[82]....
        /*060c*/ 	.word	0x000125c0


	//   ....[83]....
        /*0610*/ 	.word	0x000127b0


	//   ....[84]....
        /*0614*/ 	.word	0x00012d70


	//   ....[85]....
        /*0618*/ 	.word	0x00012ed0


	//   ....[86]....
        /*061c*/ 	.word	0x00012f40


	//   ....[87]....
        /*0620*/ 	.word	0x00013070


	//   ....[88]....
        /*0624*/ 	.word	0x000130f0


	//   ....[89]....
        /*0628*/ 	.word	0x00013200


	//   ....[90]....
        /*062c*/ 	.word	0x00013260


	//   ....[91]....
        /*0630*/ 	.word	0x00013380


	//   ....[92]....
        /*0634*/ 	.word	0x000133e0


	//   ....[93]....
        /*0638*/ 	.word	0x00013500


	//   ....[94]....
        /*063c*/ 	.word	0x00013560


	//   ....[95]....
        /*0640*/ 	.word	0x00013680


	//   ....[96]....
        /*0644*/ 	.word	0x000136e0


	//   ....[97]....
        /*0648*/ 	.word	0x000137f0


	//   ....[98]....
        /*064c*/ 	.word	0x00013840


	//   ....[99]....
        /*0650*/ 	.word	0x00013940


	//   ....[100]....
        /*0654*/ 	.word	0x00013990


	//   ....[101]....
        /*0658*/ 	.word	0x00013a30


	//   ....[102]....
        /*065c*/ 	.word	0x00013af0


	//   ....[103]....
        /*0660*/ 	.word	0x00013e00


	//   ....[104]....
        /*0664*/ 	.word	0x00013e50


	//   ....[105]....
        /*0668*/ 	.word	0x00013f60


	//   ....[106]....
        /*066c*/ 	.word	0x00013fb0


	//   ....[107]....
        /*0670*/ 	.word	0x000140c0


	//   ....[108]....
        /*0674*/ 	.word	0x00014110


	//   ....[109]....
        /*0678*/ 	.word	0x00014220


	//   ....[110]....
        /*067c*/ 	.word	0x00014270


	//   ....[111]....
        /*0680*/ 	.word	0x00014390


	//   ....[112]....
        /*0684*/ 	.word	0x000143e0


	//   ....[113]....
        /*0688*/ 	.word	0x000144e0


	//   ....[114]....
        /*068c*/ 	.word	0x00014530


	//   ....[115]....
        /*0690*/ 	.word	0x00014630


	//   ....[116]....
        /*0694*/ 	.word	0x00014680


	//   ....[117]....
        /*0698*/ 	.word	0x000149a0


	//   ....[118]....
        /*069c*/ 	.word	0x00014ac0


	//----- nvinfo : EIATTR_REG_RECONFIG
	.align		4
.L_527:
        /*06a0*/ 	.byte	0x01, 0x54
	.zero		2


	//----- nvinfo : EIATTR_SYSCALL_OFFSETS
	.align		4
        /*06a4*/ 	.byte	0x04, 0x46
        /*06a6*/ 	.short	(.L_529 - .L_528)


	//   ....[0]....
.L_528:
        /*06a8*/ 	.word	0x00001990


	//   ....[1]....
        /*06ac*/ 	.word	0x0000df20


	//   ....[2]....
        /*06b0*/ 	.word	0x0000e070


	//   ....[3]....
        /*06b4*/ 	.word	0x0000e160


	//   ....[4]....
        /*06b8*/ 	.word	0x0000e8e0


	//   ....[5]....
        /*06bc*/ 	.word	0x0000f480


	//----- nvinfo : EIATTR_MBARRIER_INSTR_OFFSETS
	.align		4
.L_529:
        /*06c0*/ 	.byte	0x04, 0x39
        /*06c2*/ 	.short	(.L_531 - .L_530)


	//   ....[0]....
.L_530:
        /*06c4*/ 	.word	0x00000280
        /*06c8*/ 	.word	0x000000ff
        /*06cc*/ 	.word	0x00032400
        /*06d0*/ 	.short	0x0100
        /*06d2*/ 	.byte	0x08
	.zero		1


	//   ....[1]....
        /*06d4*/ 	.word	0x00000290
        /*06d8*/ 	.word	0x000000ff
        /*06dc*/ 	.word	0x00032410
        /*06e0*/ 	.short	0x0100
        /*06e2*/ 	.byte	0x08
	.zero		1


	//   ....[2]....
        /*06e4*/ 	.word	0x000002a0
        /*06e8*/ 	.word	0x000000ff
        /*06ec*/ 	.word	0x00032420
        /*06f0*/ 	.short	0x0100
        /*06f2*/ 	.byte	0x08
	.zero		1


	//   ....[3]....
        /*06f4*/ 	.word	0x00000390
        /*06f8*/ 	.word	0x000000ff
        /*06fc*/ 	.word	0x00032430
        /*0700*/ 	.short	0x0100
        /*0702*/ 	.byte	0x08
	.zero		1


	//   ....[4]....
        /*0704*/ 	.word	0x000003a0
        /*0708*/ 	.word	0x000000ff
        /*070c*/ 	.word	0x00032440
        /*0710*/ 	.short	0x0100
        /*0712*/ 	.byte	0x08
	.zero		1


	//   ....[5]....
        /*0714*/ 	.word	0x000003b0
        /*0718*/ 	.word	0x000000ff
        /*071c*/ 	.word	0x00032438
        /*0720*/ 	.short	0x0100
        /*0722*/ 	.byte	0x08
	.zero		1


	//   ....[6]....
        /*0724*/ 	.word	0x000003c0
        /*0728*/ 	.word	0x000000ff
        /*072c*/ 	.word	0x00032448
        /*0730*/ 	.short	0x0100
        /*0732*/ 	.byte	0x08
	.zero		1


	//   ....[7]....
        /*0734*/ 	.word	0x000004f0
        /*0738*/ 	.word	0x000000ff
        /*073c*/ 	.word	0x00032450
        /*0740*/ 	.short	0x0100
        /*0742*/ 	.byte	0x08
	.zero		1


	//   ....[8]....
        /*0744*/ 	.word	0x00000500
        /*0748*/ 	.word	0x000000ff
        /*074c*/ 	.word	0x00032460
        /*0750*/ 	.short	0x0100
        /*0752*/ 	.byte	0x08
	.zero		1


	//   ....[9]....
        /*0754*/ 	.word	0x00000510
        /*0758*/ 	.word	0x000000ff
        /*075c*/ 	.word	0x00032458
        /*0760*/ 	.short	0x0100
        /*0762*/ 	.byte	0x08
	.zero		1


	//   ....[10]....
        /*0764*/ 	.word	0x00000520
        /*0768*/ 	.word	0x000000ff
        /*076c*/ 	.word	0x00032468
        /*0770*/ 	.short	0x0100
        /*0772*/ 	.byte	0x08
	.zero		1


	//   ....[11]....
        /*0774*/ 	.word	0x00000610
        /*0778*/ 	.word	0x000000ff
        /*077c*/ 	.word	0x00032470
        /*0780*/ 	.short	0x0100
        /*0782*/ 	.byte	0x06
	.zero		1


	//   ....[12]....
        /*0784*/ 	.word	0x00000620
        /*0788*/ 	.word	0x000000ff
        /*078c*/ 	.word	0x00032480
        /*0790*/ 	.short	0x0100
        /*0792*/ 	.byte	0x06
	.zero		1


	//   ....[13]....
        /*0794*/ 	.word	0x00000630
        /*0798*/ 	.word	0x000000ff
        /*079c*/ 	.word	0x00032478
        /*07a0*/ 	.short	0x0100
        /*07a2*/ 	.byte	0x06
	.zero		1


	//   ....[14]....
        /*07a4*/ 	.word	0x00000640
        /*07a8*/ 	.word	0x000000ff
        /*07ac*/ 	.word	0x00032488
        /*07b0*/ 	.short	0x0100
        /*07b2*/ 	.byte	0x06
	.zero		1


	//   ....[15]....
        /*07b4*/ 	.word	0x00000770
        /*07b8*/ 	.word	0x000000ff
        /*07bc*/ 	.word	0x00032490
        /*07c0*/ 	.short	0x0100
        /*07c2*/ 	.byte	0x08
	.zero		1


	//   ....[16]....
        /*07c4*/ 	.word	0x00000780
        /*07c8*/ 	.word	0x000000ff
        /*07cc*/ 	.word	0x000324a0
        /*07d0*/ 	.short	0x0100
        /*07d2*/ 	.byte	0x08
	.zero		1


	//   ....[17]....
        /*07d4*/ 	.word	0x00000790
        /*07d8*/ 	.word	0x000000ff
        /*07dc*/ 	.word	0x00032498
        /*07e0*/ 	.short	0x0100
        /*07e2*/ 	.byte	0x08
	.zero		1


	//   ....[18]....
        /*07e4*/ 	.word	0x000007a0
        /*07e8*/ 	.word	0x000000ff
        /*07ec*/ 	.word	0x000324a8
        /*07f0*/ 	.short	0x0100
        /*07f2*/ 	.byte	0x08
	.zero		1


	//   ....[19]....
        /*07f4*/ 	.word	0x000008d0
        /*07f8*/ 	.word	0x000000ff
        /*07fc*/ 	.word	0x000324b0
        /*0800*/ 	.short	0x0100
        /*0802*/ 	.byte	0x08
	.zero		1


	//   ....[20]....
        /*0804*/ 	.word	0x000008e0
        /*0808*/ 	.word	0x000000ff
        /*080c*/ 	.word	0x000324c0
        /*0810*/ 	.short	0x0100
        /*0812*/ 	.byte	0x08
	.zero		1


	//   ....[21]....
        /*0814*/ 	.word	0x000008f0
        /*0818*/ 	.word	0x000000ff
        /*081c*/ 	.word	0x000324b8
        /*0820*/ 	.short	0x0100
        /*0822*/ 	.byte	0x08
	.zero		1


	//   ....[22]....
        /*0824*/ 	.word	0x00000900
        /*0828*/ 	.word	0x000000ff
        /*082c*/ 	.word	0x000324c8
        /*0830*/ 	.short	0x0100
        /*0832*/ 	.byte	0x08
	.zero		1


	//   ....[23]....
        /*0834*/ 	.word	0x00001a50
        /*0838*/ 	.word	0x00000005
        /*083c*/ 	.word	0x00032400
        /*0840*/ 	.short	0x010a
        /*0842*/ 	.byte	0x3f
	.zero		1


	//   ....[24]....
        /*0844*/ 	.word	0x00001b30
        /*0848*/ 	.word	0x00000000
        /*084c*/ 	.word	0x00032430
        /*0850*/ 	.short	0x010a
        /*0852*/ 	.byte	0x3f
	.zero		1


	//   ....[25]....
        /*0854*/ 	.word	0x00001b70
        /*0858*/ 	.word	0x00000000
        /*085c*/ 	.word	0x00032430
        /*0860*/ 	.short	0x010a
        /*0862*/ 	.byte	0x3f
	.zero		1


	//   ....[26]....
        /*0864*/ 	.word	0x00001e70
        /*0868*/ 	.word	0x00000005
        /*086c*/ 	.word	0x00032410
        /*0870*/ 	.short	0x010a
        /*0872*/ 	.byte	0x3f
	.zero		1


	//   ....[27]....
        /*0874*/ 	.word	0x00001eb0
        /*0878*/ 	.word	0x00000000
        /*087c*/ 	.word	0x00032450
        /*0880*/ 	.short	0x010a
        /*0882*/ 	.byte	0x3f
	.zero		1


	//   ....[28]....
        /*0884*/ 	.word	0x00001ef0
        /*0888*/ 	.word	0x00000000
        /*088c*/ 	.word	0x00032450
        /*0890*/ 	.short	0x010a
        /*0892*/ 	.byte	0x3f
	.zero		1


	//   ....[29]....
        /*0894*/ 	.word	0x00003b70
        /*0898*/ 	.word	0x00000018
        /*089c*/ 	.word	0x00000000
        /*08a0*/ 	.short	0x0101
        /*08a2*/ 	.byte	0x3f
	.zero		1


	//   ....[30]....
        /*08a4*/ 	.word	0x000045f0
        /*08a8*/ 	.word	0x00000000
        /*08ac*/ 	.word	0x00000000
        /*08b0*/ 	.short	0x0101
        /*08b2*/ 	.byte	0x3f
	.zero		1


	//   ....[31]....
        /*08b4*/ 	.word	0x000047a0
        /*08b8*/ 	.word	0x000000ff
        /*08bc*/ 	.word	0x00032430
        /*08c0*/ 	.short	0x010a
        /*08c2*/ 	.byte	0x04
	.zero		1


	//   ....[32]....
        /*08c4*/ 	.word	0x000047e0
        /*08c8*/ 	.word	0x000000ff
        /*08cc*/ 	.word	0x00032430
        /*08d0*/ 	.short	0x010a
        /*08d2*/ 	.byte	0x04
	.zero		1


	//   ....[33]....
        /*08d4*/ 	.word	0x000049f0
        /*08d8*/ 	.word	0x000000ff
        /*08dc*/ 	.word	0x00032450
        /*08e0*/ 	.short	0x010a
        /*08e2*/ 	.byte	0x04
	.zero		1


	//   ....[34]....
        /*08e4*/ 	.word	0x00004a30
        /*08e8*/ 	.word	0x000000ff
        /*08ec*/ 	.word	0x00032450
        /*08f0*/ 	.short	0x010a
        /*08f2*/ 	.byte	0x04
	.zero		1


	//   ....[35]....
        /*08f4*/ 	.word	0x000062f0
        /*08f8*/ 	.word	0x00000098
        /*08fc*/ 	.word	0x00000000
        /*0900*/ 	.short	0x0101
        /*0902*/ 	.byte	0x3f
	.zero		1


	//   ....[36]....
        /*0904*/ 	.word	0x00007700
        /*0908*/ 	.word	0x000000bb
        /*090c*/ 	.word	0x00000000
        /*0910*/ 	.short	0x0101
        /*0912*/ 	.byte	0x3f
	.zero		1


	//   ....[37]....
        /*0914*/ 	.word	0x00007840
        /*0918*/ 	.word	0x000000ff
        /*091c*/ 	.word	0x00032430
        /*0920*/ 	.short	0x010a
        /*0922*/ 	.byte	0x05
	.zero		1


	//   ....[38]....
        /*0924*/ 	.word	0x00007880
        /*0928*/ 	.word	0x000000ff
        /*092c*/ 	.word	0x00032430
        /*0930*/ 	.short	0x010a
        /*0932*/ 	.byte	0x05
	.zero		1


	//   ....[39]....
        /*0934*/ 	.word	0x00007a90
        /*0938*/ 	.word	0x000000ff
        /*093c*/ 	.word	0x00032450
        /*0940*/ 	.short	0x010a
        /*0942*/ 	.byte	0x05
	.zero		1


	//   ....[40]....
        /*0944*/ 	.word	0x00007ad0
        /*0948*/ 	.word	0x000000ff
        /*094c*/ 	.word	0x00032450
        /*0950*/ 	.short	0x010a
        /*0952*/ 	.byte	0x05
	.zero		1


	//   ....[41]....
        /*0954*/ 	.word	0x00008cb0
        /*0958*/ 	.word	0x00000098
        /*095c*/ 	.word	0x00000000
        /*0960*/ 	.short	0x0101
        /*0962*/ 	.byte	0x3f
	.zero		1


	//   ....[42]....
        /*0964*/ 	.word	0x0000a040
        /*0968*/ 	.word	0x000000d7
        /*096c*/ 	.word	0x00000000
        /*0970*/ 	.short	0x0101
        /*0972*/ 	.byte	0x3f
	.zero		1


	//   ....[43]....
        /*0974*/ 	.word	0x0000c320
        /*0978*/ 	.word	0x000000c2
        /*097c*/ 	.word	0x00000000
        /*0980*/ 	.short	0x0101
        /*0982*/ 	.byte	0x3f
	.zero		1


	//   ....[44]....
        /*0984*/ 	.word	0x0000e570
        /*0988*/ 	.word	0x00000000
        /*098c*/ 	.word	0x00032440
        /*0990*/ 	.short	0x010a
        /*0992*/ 	.byte	0x3f
	.zero		1


	//   ....[45]....
        /*0994*/ 	.word	0x0000f250
        /*0998*/ 	.word	0x00000011
        /*099c*/ 	.word	0x00032400
        /*09a0*/ 	.short	0x0107
        /*09a2*/ 	.byte	0x3f
	.zero		1


	//   ....[46]....
        /*09a4*/ 	.word	0x0000f2f0
        /*09a8*/ 	.word	0x00000011
        /*09ac*/ 	.word	0x00032400
        /*09b0*/ 	.short	0x0101
        /*09b2*/ 	.byte	0x3f
	.zero		1


	//   ....[47]....
        /*09b4*/ 	.word	0x0000fdf0
        /*09b8*/ 	.word	0x00000011
        /*09bc*/ 	.word	0x00032410
        /*09c0*/ 	.short	0x0107
        /*09c2*/ 	.byte	0x3f
	.zero		1


	//   ....[48]....
        /*09c4*/ 	.word	0x0000fef0
        /*09c8*/ 	.word	0x00000011
        /*09cc*/ 	.word	0x00032410
        /*09d0*/ 	.short	0x0101
        /*09d2*/ 	.byte	0x3f
	.zero		1


	//   ....[49]....
        /*09d4*/ 	.word	0x0000ff10
        /*09d8*/ 	.word	0x00000011
        /*09dc*/ 	.word	0x00032420
        /*09e0*/ 	.short	0x010a
        /*09e2*/ 	.byte	0x3f
	.zero		1


	//   ....[50]....
        /*09e4*/ 	.word	0x0000ffe0
        /*09e8*/ 	.word	0x00000002
        /*09ec*/ 	.word	0x00032460
        /*09f0*/ 	.short	0x010a
        /*09f2*/ 	.byte	0x3f
	.zero		1


	//   ....[51]....
        /*09f4*/ 	.word	0x00010800
        /*09f8*/ 	.word	0x00000003
        /*09fc*/ 	.word	0x00032440
        /*0a00*/ 	.short	0x010a
        /*0a02*/ 	.byte	0x3f
	.zero		1


	//   ....[52]....
        /*0a04*/ 	.word	0x00010a20
        /*0a08*/ 	.word	0x00000003
        /*0a0c*/ 	.word	0x00032460
        /*0a10*/ 	.short	0x010a
        /*0a12*/ 	.byte	0x3f
	.zero		1


	//   ....[53]....
        /*0a14*/ 	.word	0x00011200
        /*0a18*/ 	.word	0x00000004
        /*0a1c*/ 	.word	0x00032440
        /*0a20*/ 	.short	0x010a
        /*0a22*/ 	.byte	0x3f
	.zero		1


	//   ....[54]....
        /*0a24*/ 	.word	0x00011420
        /*0a28*/ 	.word	0x00000004
        /*0a2c*/ 	.word	0x00032460
        /*0a30*/ 	.short	0x010a
        /*0a32*/ 	.byte	0x3f
	.zero		1


	//   ....[55]....
        /*0a34*/ 	.word	0x00011ba0
        /*0a38*/ 	.word	0x00000004
        /*0a3c*/ 	.word	0x00032440
        /*0a40*/ 	.short	0x010a
        /*0a42*/ 	.byte	0x3f
	.zero		1


	//   ....[56]....
        /*0a44*/ 	.word	0x00011dc0
        /*0a48*/ 	.word	0x00000004
        /*0a4c*/ 	.word	0x00032460
        /*0a50*/ 	.short	0x010a
        /*0a52*/ 	.byte	0x3f
	.zero		1


	//   ....[57]....
        /*0a54*/ 	.word	0x00012730
        /*0a58*/ 	.word	0x00000000
        /*0a5c*/ 	.word	0x00032420
        /*0a60*/ 	.short	0x010a
        /*0a62*/ 	.byte	0x3f
	.zero		1


	//   ....[58]....
        /*0a64*/ 	.word	0x00012940
        /*0a68*/ 	.word	0x00000006
        /*0a6c*/ 	.word	0x00000000
        /*0a70*/ 	.short	0x010a
        /*0a72*/ 	.byte	0x3f
	.zero		1


	//   ....[59]....
        /*0a74*/ 	.word	0x00012970
        /*0a78*/ 	.word	0x00000007
        /*0a7c*/ 	.word	0x00000000
        /*0a80*/ 	.short	0x010a
        /*0a82*/ 	.byte	0x3f
	.zero		1


	//   ....[60]....
        /*0a84*/ 	.word	0x000129d0
        /*0a88*/ 	.word	0x00000004
        /*0a8c*/ 	.word	0x00000000
        /*0a90*/ 	.short	0x010a
        /*0a92*/ 	.byte	0x3f
	.zero		1


	//   ....[61]....
        /*0a94*/ 	.word	0x00012a00
        /*0a98*/ 	.word	0x00000003
        /*0a9c*/ 	.word	0x00000000
        /*0aa0*/ 	.short	0x010a
        /*0aa2*/ 	.byte	0x3f
	.zero		1


	//   ....[62]....
        /*0aa4*/ 	.word	0x00012a60
        /*0aa8*/ 	.word	0x00000005
        /*0aac*/ 	.word	0x00032400
        /*0ab0*/ 	.short	0x010a
        /*0ab2*/ 	.byte	0x3f
	.zero		1


	//   ....[63]....
        /*0ab4*/ 	.word	0x00012ab0
        /*0ab8*/ 	.word	0x00000000
        /*0abc*/ 	.word	0x00032430
        /*0ac0*/ 	.short	0x010a
        /*0ac2*/ 	.byte	0x3f
	.zero		1


	//   ....[64]....
        /*0ac4*/ 	.word	0x00012b00
        /*0ac8*/ 	.word	0x00000005
        /*0acc*/ 	.word	0x00032410
        /*0ad0*/ 	.short	0x010a
        /*0ad2*/ 	.byte	0x3f
	.zero		1


	//   ....[65]....
        /*0ad4*/ 	.word	0x00012b50
        /*0ad8*/ 	.word	0x00000000
        /*0adc*/ 	.word	0x00032450
        /*0ae0*/ 	.short	0x010a
        /*0ae2*/ 	.byte	0x3f
	.zero		1


	//   ....[66]....
        /*0ae4*/ 	.word	0x00012bb0
        /*0ae8*/ 	.word	0x00000015
        /*0aec*/ 	.word	0x00032430
        /*0af0*/ 	.short	0x010a
        /*0af2*/ 	.byte	0x3f
	.zero		1


	//   ....[67]....
        /*0af4*/ 	.word	0x00012c10
        /*0af8*/ 	.word	0x00000015
        /*0afc*/ 	.word	0x00032450
        /*0b00*/ 	.short	0x010a
        /*0b02*/ 	.byte	0x3f
	.zero		1


	//   ....[68]....
        /*0b04*/ 	.word	0x00012c70
        /*0b08*/ 	.word	0x00000015
        /*0b0c*/ 	.word	0x00032430
        /*0b10*/ 	.short	0x010a
        /*0b12*/ 	.byte	0x3f
	.zero		1


	//   ....[69]....
        /*0b14*/ 	.word	0x00012cd0
        /*0b18*/ 	.word	0x00000015
        /*0b1c*/ 	.word	0x00032450
        /*0b20*/ 	.short	0x010a
        /*0b22*/ 	.byte	0x3f
	.zero		1


	//   ....[70]....
        /*0b24*/ 	.word	0x00012e20
        /*0b28*/ 	.word	0x00000000
        /*0b2c*/ 	.word	0x00032440
        /*0b30*/ 	.short	0x010a
        /*0b32*/ 	.byte	0x3f
	.zero		1


	//   ....[71]....
        /*0b34*/ 	.word	0x000146c0
        /*0b38*/ 	.word	0x00000011
        /*0b3c*/ 	.word	0x00032420
        /*0b40*/ 	.short	0x010a
        /*0b42*/ 	.byte	0x3f
	.zero		1


	//   ....[72]....
        /*0b44*/ 	.word	0x00014710
        /*0b48*/ 	.word	0x00000002
        /*0b4c*/ 	.word	0x00032460
        /*0b50*/ 	.short	0x010a
        /*0b52*/ 	.byte	0x3f
	.zero		1


	//   ....[73]....
        /*0b54*/ 	.word	0x00014760
        /*0b58*/ 	.word	0x00000003
        /*0b5c*/ 	.word	0x00032440
        /*0b60*/ 	.short	0x010a
        /*0b62*/ 	.byte	0x3f
	.zero		1


	//   ....[74]....
        /*0b64*/ 	.word	0x000147b0
        /*0b68*/ 	.word	0x00000003
        /*0b6c*/ 	.word	0x00032460
        /*0b70*/ 	.short	0x010a
        /*0b72*/ 	.byte	0x3f
	.zero		1


	//   ....[75]....
        /*0b74*/ 	.word	0x00014800
        /*0b78*/ 	.word	0x00000004
        /*0b7c*/ 	.word	0x00032440
        /*0b80*/ 	.short	0x010a
        /*0b82*/ 	.byte	0x3f
	.zero		1


	//   ....[76]....
        /*0b84*/ 	.word	0x00014850
        /*0b88*/ 	.word	0x00000004
        /*0b8c*/ 	.word	0x00032460
        /*0b90*/ 	.short	0x010a
        /*0b92*/ 	.byte	0x3f
	.zero		1


	//   ....[77]....
        /*0b94*/ 	.word	0x000148a0
        /*0b98*/ 	.word	0x00000004
        /*0b9c*/ 	.word	0x00032440
        /*0ba0*/ 	.short	0x010a
        /*0ba2*/ 	.byte	0x3f
	.zero		1


	//   ....[78]....
        /*0ba4*/ 	.word	0x000148f0
        /*0ba8*/ 	.word	0x00000004
        /*0bac*/ 	.word	0x00032460
        /*0bb0*/ 	.short	0x010a
        /*0bb2*/ 	.byte	0x3f
	.zero		1


	//   ....[79]....
        /*0bb4*/ 	.word	0x000149e0
        /*0bb8*/ 	.word	0x00000000
        /*0bbc*/ 	.word	0x00032420
        /*0bc0*/ 	.short	0x010a
        /*0bc2*/ 	.byte	0x3f
	.zero		1


	//   ....[80]....
        /*0bc4*/ 	.word	0x00014b80
        /*0bc8*/ 	.word	0x00000006
        /*0bcc*/ 	.word	0x00000000
        /*0bd0*/ 	.short	0x010a
        /*0bd2*/ 	.byte	0x3f
	.zero		1


	//   ....[81]....
        /*0bd4*/ 	.word	0x00014bd0
        /*0bd8*/ 	.word	0x00000007
        /*0bdc*/ 	.word	0x00000000
        /*0be0*/ 	.short	0x010a
        /*0be2*/ 	.byte	0x3f
	.zero		1


	//   ....[82]....
        /*0be4*/ 	.word	0x00014c20
        /*0be8*/ 	.word	0x00000004
        /*0bec*/ 	.word	0x00000000
        /*0bf0*/ 	.short	0x010a
        /*0bf2*/ 	.byte	0x3f
	.zero		1


	//----- nvinfo : EIATTR_NUM_MBARRIERS
	.align		4
.L_531:
        /*0bf4*/ 	.byte	0x03, 0x38
        /*0bf6*/ 	.short	0x0017


	//----- nvinfo : EIATTR_EXIT_INSTR_OFFSETS
	.align		4
        /*0bf8*/ 	.byte	0x04, 0x1c
        /*0bfa*/ 	.short	(.L_533 - .L_532)


	//   ....[0]....
.L_532:
        /*0bfc*/ 	.word	0x00000a70


	//   ....[1]....
        /*0c00*/ 	.word	0x0000d540


	//   ....[2]....
        /*0c04*/ 	.word	0x00012a50


	//----- nvinfo : EIATTR_MAX_THREADS
	.align		4
.L_533:
        /*0c08*/ 	.byte	0x04, 0x05
        /*0c0a*/ 	.short	(.L_535 - .L_534)
.L_534:
        /*0c0c*/ 	.word	0x00000180
        /*0c10*/ 	.word	0x00000001
        /*0c14*/ 	.word	0x00000001


	//----- nvinfo : EIATTR_CRS_STACK_SIZE
	.align		4
.L_535:
        /*0c18*/ 	.byte	0x04, 0x1e
        /*0c1a*/ 	.short	(.L_537 - .L_536)
.L_536:
        /*0c1c*/ 	.word	0x00000000


	//----- nvinfo : EIATTR_CBANK_PARAM_SIZE
	.align		4
.L_537:
        /*0c20*/ 	.byte	0x03, 0x19
        /*0c22*/ 	.short	0x0bf0


	//----- nvinfo : EIATTR_PARAM_CBANK
	.align		4
        /*0c24*/ 	.byte	0x04, 0x0a
        /*0c26*/ 	.short	(.L_539 - .L_538)
	.align		4
.L_538:
        /*0c28*/ 	.word	index@(.nv.constant0._ZN7cutlass13device_kernelIN5flash11enable_sm90INS1_16FlashAttnFwdSm90INS1_25CollectiveMainloopFwdSm90ILi2EN4cute5tupleIJNS5_1CILi1EEES8_S8_EEENS6_IJNS7_ILi128EEENS7_ILi96EEENS7_ILi64EEEEEELi256ENS_6half_tEfNS_4arch4Sm90ELb1ELb0ELb1ELb0ELb0ELb0ELb1ELb1ELb0ELb1ELb0ELb0EEENS1_21CollectiveEpilogueFwdINS6_IJSA_NS7_ILi256EEESB_EEES9_SE_SG_Li256ELb0ELb1ELb0ELb0EEENS1_30DynamicPersistentTileSchedulerILi256ELi128ELb0ELb1ELb1EEEEEEEEEvNT_6ParamsE)
        /*0c2c*/ 	.short	0x0210
        /*0c2e*/ 	.short	0x0bf0


	//----- nvinfo : EIATTR_SW_WAR
	.align		4
.L_539:
        /*0c30*/ 	.byte	0x04, 0x36
        /*0c32*/ 	.short	(.L_541 - .L_540)
.L_540:
        /*0c34*/ 	.word	0x00000008
.L_541:


//--------------------- .nv.info._ZN7cutlass13device_kernelIN5flash11enable_sm90INS1_16FlashAttnFwdSm90INS1_25CollectiveMainloopFwdSm90ILi2EN4cute5tupleIJNS5_1CILi1EEES8_S8_EEENS6_IJNS7_ILi128EEENS7_ILi96EEENS7_ILi64EEEEEELi256ENS_6half_tEfNS_4arch4Sm90ELb1ELb0ELb1ELb1ELb0ELb0ELb0ELb1ELb0ELb1ELb0ELb0EEENS1_21CollectiveEpilogueFwdINS6_IJSA_NS7_ILi256EEESB_EEES9_SE_SG_Li256ELb1ELb1ELb0ELb0EEENS1_36VarlenDynamicPersistentTileSchedulerILi128ELi96ELi256ELi128ELb0ELb1ELb1ELb1ELb1ELb1EEEEEEEEEvNT_6ParamsE --------------------------
	.section	.nv.info._ZN7cutlass13device_kernelIN5flash11enable_sm90INS1_16FlashAttnFwdSm90INS1_25CollectiveMainloopFwdSm90ILi2EN4cute5tupleIJNS5_1CILi1EEES8_S8_EEENS6_IJNS7_ILi128EEENS7_ILi96EEENS7_ILi64EEEEEELi256ENS_6half_tEfNS_4arch4Sm90ELb1ELb0ELb1ELb1ELb0ELb0ELb0ELb1ELb0ELb1ELb0ELb0EEENS1_21CollectiveEpilogueFwdINS6_IJSA_NS7_ILi256EEESB_EEES9_SE_SG_Li256ELb1ELb1ELb0ELb0EEENS1_36VarlenDynamicPersistentTileSchedulerILi128ELi96ELi256ELi128ELb0ELb1ELb1ELb1ELb1ELb1EEEEEEEEEvNT_6ParamsE,"",@"SHT_CUDA_INFO"
	.sectionflags	@""
	.align	4


	//----- nvinfo : EIATTR_CUDA_API_VERSION
	.align		4
        /*0000*/ 	.byte	0x04, 0x37
        /*0002*/ 	.short	(.L_543 - .L_542)
.L_542:
        /*0004*/ 	.word	0x00000082


	//----- nvinfo : EIATTR_KPARAM_INFO
	.align		4
.L_543:
        /*0008*/ 	.byte	0x04, 0x17
        /*000a*/ 	.short	(.L_545 - .L_544)
.L_544:
        /*000c*/ 	.word	0x00000000
        /*0010*/ 	.short	0x0000
        /*0012*/ 	.short	0x0070
        /*0014*/ 	.byte	0x00, 0xf0, 0x01, 0x2a


	//----- nvinfo : EIATTR_SPARSE_MMA_MASK
	.align		4
.L_545:
        /*0018*/ 	.byte	0x03, 0x50
        /*001a*/ 	.short	0x0000


	//----- nvinfo : EIATTR_MAXREG_COUNT
	.align		4
        /*001c*/ 	.byte	0x03, 0x1b
        /*001e*/ 	.short	0x00a8


	//----- nvinfo : EIATTR_NUM_BARRIERS
	.align		4
        /*0020*/ 	.byte	0x02, 0x4c
        /*0022*/ 	.byte	0x10
	.zero		1


	//----- nvinfo : EIATTR_EXTERNS
	.align		4
        /*0024*/ 	.byte	0x04, 0x0f
        /*0026*/ 	.short	(.L_547 - .L_546)


	//   ....[0]....
	.align		4
.L_546:
        /*0028*/ 	.word	index@(__assertfail)


	//----- nvinfo : EIATTR_ANNOTATIONS
	.align		4
.L_547:
        /*002c*/ 	.byte	0x04, 0x55
        /*002e*/ 	.short	(.L_549 - .L_548)


	//   ....[0]....
.L_548:
        /* <DEDUP_REMOVED lines=71> */


	//----- nvinfo : EIATTR_MERCURY_ISA_VERSION
	.align		4
.L_549:
        /*0490*/ 	.byte	0x03, 0x5f
        /*0492*/ 	.short	0x0101


	//----- nvinfo : EIATTR_UNUSED_LOAD_BYTE_OFFSET
	.align		4
        /*0494*/ 	.byte	0x04, 0x44
        /*0496*/ 	.short	(.L_551 - .L_550)


	//   ....[0]....
.L_550:
        /*0498*/ 	.word	0x00000a40
        /*049c*/ 	.word	0x0000fff0


	//   ....[1]....
        /*04a0*/ 	.word	0x00009710
        /*04a4*/ 	.word	0x0000fff0


	//----- nvinfo : EIATTR_INT_WARP_WIDE_INSTR_OFFSETS
	.align		4
.L_551:
        /*04a8*/ 	.byte	0x04, 0x31
        /*04aa*/ 	.short	(.L_553 - .L_552)


	//   ....[0]....
.L_552:
        /*04ac*/ 	.word	0x00000130


	//   ....[1]....
        /*04b0*/ 	.word	0x00000170


	//   ....[2]....
        /*04b4*/ 	.word	0x000001e0


	//   ....[3]....
        /*04b8*/ 	.word	0x0000d7b0


	//   ....[4]....
        /*04bc*/ 	.word	0x0000d840


	//   ....[5]....
        /*04c0*/ 	.word	0x00011770


	//   ....[6]....
        /*04c4*/ 	.word	0x00011800


	//----- nvinfo : EIATTR_COOP_GROUP_MASK_REGIDS
	.align		4
.L_553:
        /*04c8*/ 	.byte	0x04, 0x29
        /*04ca*/ 	.short	(.L_555 - .L_554)


	//   ....[0]....
.L_554:
        /*04cc*/ 	.word	0xffffffff


	//   ....[1]....
        /*04d0*/ 	.word	0xffffffff


	//   ....[2]....
        /*04d4*/ 	.word	0xffffffff


	//   ....[3]....
        /*04d8*/ 	.word	0xffffffff


	//   ....[4]....
        /*04dc*/ 	.word	0xffffffff


	//   ....[5]....
        /*04e0*/ 	.word	0xffffffff


	//   ....[6]....
        /*04e4*/ 	.word	0xffffffff


	//   ....[7]....
        /*04e8*/ 	.word	0xffffffff


	//   ....[8]....
        /*04ec*/ 	.word	0xffffffff


	//   ....[9]....
        /*04f0*/ 	.word	0xffffffff


	//   ....[10]....
        /*04f4*/ 	.word	0xffffffff


	//   ....[11]....
        /*04f8*/ 	.word	0xffffffff


	//   ....[12]....
        /*04fc*/ 	.word	0xffffffff


	//   ....[13]....
        /*0500*/ 	.word	0xffffffff


	//   ....[14]....
        /*0504*/ 	.word	0xffffffff


	//   ....[15]....
        /*0508*/ 	.word	0xffffffff


	//   ....[16]....
        /*050c*/ 	.word	0xffffffff


	//   ....[17]....
        /*0510*/ 	.word	0xffffffff


	//   ....[18]....
        /*0514*/ 	.word	0xffffffff


	//   ....[19]....
        /*0518*/ 	.word	0xffffffff


	//   ....[20]....
        /*051c*/ 	.word	0xffffffff


	//   ....[21]....
        /*0520*/ 	.word	0xffffffff


	//   ....[22]....
        /*0524*/ 	.word	0xffffffff


	//   ....[23]....
        /*0528*/ 	.word	0xffffffff


	//   ....[24]....
        /*052c*/ 	.word	0xffffffff


	//   ....[25]....
        /*0530*/ 	.word	0xffffffff


	//   ....[26]....
        /*0534*/ 	.word	0xffffffff


	//   ....[27]....
        /*0538*/ 	.word	0xffffffff


	//   ....[28]....
        /*053c*/ 	.word	0xffffffff


	//   ....[29]....
        /*0540*/ 	.word	0xffffffff


	//   ....[30]....
        /*0544*/ 	.word	0xffffffff


	//   ....[31]....
        /*0548*/ 	.word	0xffffffff


	//   ....[32]....
        /*054c*/ 	.word	0xffffffff


	//   ....[33]....
        /*0550*/ 	.word	0xffffffff


	//   ....[34]....
        /*0554*/ 	.word	0xffffffff


	//   ....[35]....
        /*0558*/ 	.word	0xffffffff


	//   ....[36]....
        /*055c*/ 	.word	0xffffffff


	//   ....[37]....
        /*0560*/ 	.word	0xffffffff


	//   ....[38]....
        /*0564*/ 	.word	0xffffffff


	//   ....[39]....
        /*0568*/ 	.word	0xffffffff


	//   ....[40]....
        /*056c*/ 	.word	0xffffffff


	//   ....[41]....
        /*0570*/ 	.word	0xffffffff


	//   ....[42]....
        /*0574*/ 	.word	0xffffffff


	//   ....[43]....
        /*0578*/ 	.word	0xffffffff


	//   ....[44]....
        /*057c*/ 	.word	0xffffffff


	//   ....[45]....
        /*0580*/ 	.word	0xffffffff


	//   ....[46]....
        /*0584*/ 	.word	0xffffffff


	//   ....[47]....
        /*0588*/ 	.word	0xffffffff


	//   ....[48]....
        /*058c*/ 	.word	0xffffffff


	//   ....[49]....
        /*0590*/ 	.word	0xffffffff


	//   ....[50]....
        /*0594*/ 	.word	0xffffffff


	//   ....[51]....
        /*0598*/ 	.word	0xffffffff


	//   ....[52]....
        /*059c*/ 	.word	0xffffffff


	//   ....[53]....
        /*05a0*/ 	.word	0xffffffff


	//   ....[54]....
        /*05a4*/ 	.word	0xffffffff


	//   ....[55]....
        /*05a8*/ 	.word	0xffffffff


	//   ....[56]....
        /*05ac*/ 	.word	0xffffffff


	//   ....[57]....
        /*05b0*/ 	.word	0xffffffff


	//   ....[58]....
        /*05b4*/ 	.word	0xffffffff


	//   ....[59]....
        /*05b8*/ 	.word	0xffffffff


	//   ....[60]....
        /*05bc*/ 	.word	0xffffffff


	//   ....[61]....
        /*05c0*/ 	.word	0xffffffff


	//   ....[62]....
        /*05c4*/ 	.word	0xffffffff


	//   ....[63]....
        /*05c8*/ 	.word	0xffffffff


	//   ....[64]....
        /*05cc*/ 	.word	0xffffffff


	//   ....[65]....
        /*05d0*/ 	.word	0xffffffff


	//   ....[66]....
        /*05d4*/ 	.word	0xffffffff


	//   ....[67]....
        /*05d8*/ 	.word	0xffffffff


	//   ....[68]....
        /*05dc*/ 	.word	0xffffffff


	//   ....[69]....
        /*05e0*/ 	.word	0xffffffff


	//   ....[70]....
        /*05e4*/ 	.word	0xffffffff


	//   ....[71]....
        /*05e8*/ 	.word	0xffffffff


	//   ....[72]....
        /*05ec*/ 	.word	0xffffffff


	//   ....[73]....
        /*05f0*/ 	.word	0xffffffff


	//   ....[74]....
        /*05f4*/ 	.word	0xffffffff


	//   ....[75]....
        /*05f8*/ 	.word	0xffffffff


	//   ....[76]....
        /*05fc*/ 	.word	0xffffffff


	//   ....[77]....
        /*0600*/ 	.word	0xffffffff


	//   ....[78]....
        /*0604*/ 	.word	0xffffffff


	//   ....[79]....
        /*0608*/ 	.word	0xffffffff


	//   ....[80]....
        /*060c*/ 	.word	0xffffffff


	//   ....[81]....
        /*0610*/ 	.word	0xffffffff


	//   ....[82]....
        /*0614*/ 	.word	0xffffffff


	//   ....[83]....
        /*0618*/ 	.word	0xffffffff


	//   ....[84]....
        /*061c*/ 	.word	0xffffffff


	//   ....[85]....
        /*0620*/ 	.word	0xffffffff


	//   ....[86]....
        /*0624*/ 	.word	0xffffffff


	//   ....[87]....
        /*0628*/ 	.word	0xffffffff


	//   ....[88]....
        /*062c*/ 	.word	0xffffffff


	//   ....[89]....
        /*0630*/ 	.word	0xffffffff


	//   ....[90]....
        /*0634*/ 	.word	0xffffffff


	//   ....[91]....
        /*0638*/ 	.word	0xffffffff


	//   ....[92]....
        /*063c*/ 	.word	0xffffffff


	//   ....[93]....
        /*0640*/ 	.word	0xffffffff


	//   ....[94]....
        /*0644*/ 	.word	0xffffffff


	//   ....[95]....
        /*0648*/ 	.word	0xffffffff


	//   ....[96]....
        /*064c*/ 	.word	0xffffffff


	//   ....[97]....
        /*0650*/ 	.word	0xffffffff


	//   ....[98]....
        /*0654*/ 	.word	0xffffffff


	//   ....[99]....
        /*0658*/ 	.word	0x0500000f


	//   ....[100]....
        /*065c*/ 	.word	0x0500000f


	//   ....[101]....
        /*0660*/ 	.word	0x0500000f


	//   ....[102]....
        /*0664*/ 	.word	0x0500000f


	//   ....[103]....
        /*0668*/ 	.word	0x0500000f


	//   ....[104]....
        /*066c*/ 	.word	0x0500000f


	//   ....[105]....
        /*0670*/ 	.word	0x0500000f


	//   ....[106]....
        /*0674*/ 	.word	0x0500000f


	//   ....[107]....
        /*0678*/ 	.word	0x0500000f


	//   ....[108]....
        /*067c*/ 	.word	0x0500000f


	//   ....[109]....
        /*0680*/ 	.word	0x0500000f


	//   ....[110]....
        /*0684*/ 	.word	0x0500000f


	//   ....[111]....
        /*0688*/ 	.word	0x0500000f


	//   ....[112]....
        /*068c*/ 	.word	0x0500000f


	//   ....[113]....
        /*0690*/ 	.word	0x0500000f


	//   ....[114]....
        /*0694*/ 	.word	0x0500000f


	//   ....[115]....
        /*0698*/ 	.word	0x0500000f


	//   ....[116]....
        /*069c*/ 	.word	0x0500000f


	//   ....[117]....
        /*06a0*/ 	.word	0x0500000f


	//   ....[118]....
        /*06a4*/ 	.word	0x0500000f


	//   ....[119]....
        /*06a8*/ 	.word	0x0500000f


	//   ....[120]....
        /*06ac*/ 	.word	0x0500000f


	//   ....[121]....
        /*06b0*/ 	.word	0x0500000f


	//   ....[122]....
        /*06b4*/ 	.word	0x0500000f


	//   ....[123]....
        /*06b8*/ 	.word	0x0500000f


	//   ....[124]....
        /*06bc*/ 	.word	0x0500000f


	//   ....[125]....
        /*06c0*/ 	.word	0x0500000f


	//   ....[126]....
        /*06c4*/ 	.word	0x0500000f


	//   ....[127]....
        /*06c8*/ 	.word	0x0500000f


	//   ....[128]....
        /*06cc*/ 	.word	0x0500000f


	//   ....[129]....
        /*06d0*/ 	.word	0x0500000f


	//   ....[130]....
        /*06d4*/ 	.word	0x0500000f


	//   ....[131]....
        /*06d8*/ 	.word	0x0500000f


	//   ....[132]....
        /*06dc*/ 	.word	0x0500000f


	//   ....[133]....
        /*06e0*/ 	.word	0x0500000f


	//----- nvinfo : EIATTR_COOP_GROUP_INSTR_OFFSETS
	.align		4
.L_555:
        /*06e4*/ 	.byte	0x04, 0x28
        /*06e6*/ 	.short	(.L_557 - .L_556)


	//   ....[0]....
.L_556:
        /*06e8*/ 	.word	0x00000070


	//   ....[1]....
        /*06ec*/ 	.word	0x00000140


	//   ....[2]....
        /*06f0*/ 	.word	0x00000190


	//   ....[3]....
        /*06f4*/ 	.word	0x000003c0


	//   ....[4]....
        /*06f8*/ 	.word	0x00000520


	//   ....[5]....
        /*06fc*/ 	.word	0x00000640


	//   ....[6]....
        /*0700*/ 	.word	0x000007a0


	//   ....[7]....
        /*0704*/ 	.word	0x000018a0


	//   ....[8]....
        /*0708*/ 	.word	0x00001eb0


	//   ....[9]....
        /*070c*/ 	.word	0x00001ed0


	//   ....[10]....
        /*0710*/ 	.word	0x000029c0


	//   ....[11]....
        /*0714*/ 	.word	0x00002a10


	//   ....[12]....
        /*0718*/ 	.word	0x00003120


	//   ....[13]....
        /*071c*/ 	.word	0x00003180


	//   ....[14]....
        /*0720*/ 	.word	0x00004170


	//   ....[15]....
        /*0724*/ 	.word	0x00004b80


	//   ....[16]....
        /*0728*/ 	.word	0x00004bd0


	//   ....[17]....
        /*072c*/ 	.word	0x00004be0


	//   ....[18]....
        /*0730*/ 	.word	0x00005390


	//   ....[19]....
        /*0734*/ 	.word	0x000053f0


	//   ....[20]....
        /*0738*/ 	.word	0x00007240


	//   ....[21]....
        /*073c*/ 	.word	0x000072c0


	//   ....[22]....
        /*0740*/ 	.word	0x00007750


	//   ....[23]....
        /*0744*/ 	.word	0x00007910


	//   ....[24]....
        /*0748*/ 	.word	0x00008c90


	//   ....[25]....
        /*074c*/ 	.word	0x00008d10


	//   ....[26]....
        /*0750*/ 	.word	0x00008d70


	//   ....[27]....
        /*0754*/ 	.word	0x00008da0


	//   ....[28]....
        /*0758*/ 	.word	0x0000a7a0


	//   ....[29]....
        /*075c*/ 	.word	0x0000a7d0


	//   ....[30]....
        /*0760*/ 	.word	0x0000a800


	//   ....[31]....
        /*0764*/ 	.word	0x0000a840


	//   ....[32]....
        /*0768*/ 	.word	0x0000b100


	//   ....[33]....
        /*076c*/ 	.word	0x0000b120


	//   ....[34]....
        /*0770*/ 	.word	0x0000b270


	//   ....[35]....
        /*0774*/ 	.word	0x0000b290


	//   ....[36]....
        /*0778*/ 	.word	0x0000b3d0


	//   ....[37]....
        /*077c*/ 	.word	0x0000b3f0


	//   ....[38]....
        /*0780*/ 	.word	0x0000b540


	//   ....[39]....
        /*0784*/ 	.word	0x0000b560


	//   ....[40]....
        /*0788*/ 	.word	0x0000be80


	//   ....[41]....
        /*078c*/ 	.word	0x0000beb0


	//   ....[42]....
        /*0790*/ 	.word	0x0000c000


	//   ....[43]....
        /*0794*/ 	.word	0x0000c020


	//   ....[44]....
        /*0798*/ 	.word	0x0000c160


	//   ....[45]....
        /*079c*/ 	.word	0x0000c180


	//   ....[46]....
        /*07a0*/ 	.word	0x0000c2d0


	//   ....[47]....
        /*07a4*/ 	.word	0x0000c2f0


	//   ....[48]....
        /*07a8*/ 	.word	0x0000c4b0


	//   ....[49]....
        /*07ac*/ 	.word	0x0000c680


	//   ....[50]....
        /*07b0*/ 	.word	0x0000c6b0


	//   ....[51]....
        /*07b4*/ 	.word	0x0000c6e0


	//   ....[52]....
        /*07b8*/ 	.word	0x0000c710


	//   ....[53]....
        /*07bc*/ 	.word	0x0000c740


	//   ....[54]....
        /*07c0*/ 	.word	0x0000c770


	//   ....[55]....
        /*07c4*/ 	.word	0x0000c8e0


	//   ....[56]....
        /*07c8*/ 	.word	0x0000c910


	//   ....[57]....
        /*07cc*/ 	.word	0x0000c940


	//   ....[58]....
        /*07d0*/ 	.word	0x0000c970


	//   ....[59]....
        /*07d4*/ 	.word	0x0000c9a0


	//   ....[60]....
        /*07d8*/ 	.word	0x0000c9d0


	//   ....[61]....
        /*07dc*/ 	.word	0x0000ca70


	//   ....[62]....
        /*07e0*/ 	.word	0x0000cad0


	//   ....[63]....
        /*07e4*/ 	.word	0x0000cb60


	//   ....[64]....
        /*07e8*/ 	.word	0x0000ddb0


	//   ....[65]....
        /*07ec*/ 	.word	0x0000e910


	//   ....[66]....
        /*07f0*/ 	.word	0x0000e930


	//   ....[67]....
        /*07f4*/ 	.word	0x0000e9d0


	//   ....[68]....
        /*07f8*/ 	.word	0x0000e9f0


	//   ....[69]....
        /*07fc*/ 	.word	0x0000ea70


	//   ....[70]....
        /*0800*/ 	.word	0x0000ea90


	//   ....[71]....
        /*0804*/ 	.word	0x0000eb10


	//   ....[72]....
        /*0808*/ 	.word	0x0000eb30


	//   ....[73]....
        /*080c*/ 	.word	0x0000ebb0


	//   ....[74]....
        /*0810*/ 	.word	0x0000ebd0


	//   ....[75]....
        /*0814*/ 	.word	0x0000ec50


	//   ....[76]....
        /*0818*/ 	.word	0x0000ec70


	//   ....[77]....
        /*081c*/ 	.word	0x0000ecf0


	//   ....[78]....
        /*0820*/ 	.word	0x0000ed10


	//   ....[79]....
        /*0824*/ 	.word	0x0000ed20


	//   ....[80]....
        /*0828*/ 	.word	0x0000ed30


	//   ....[81]....
        /*082c*/ 	.word	0x00011a00


	//   ....[82]....
        /*0830*/ 	.word	0x00011a60


	//   ....[83]....
        /*0834*/ 	.word	0x00011a90


	//   ....[84]....
        /*0838*/ 	.word	0x00011aa0


	//   ....[85]....
        /*083c*/ 	.word	0x00011ad0


	//   ....[86]....
        /*0840*/ 	.word	0x00011b00


	//   ....[87]....
        /*0844*/ 	.word	0x00011b30


	//   ....[88]....
        /*0848*/ 	.word	0x00011b60


	//   ....[89]....
        /*084c*/ 	.word	0x00011ce0


	//   ....[90]....
        /*0850*/ 	.word	0x00011d10


	//   ....[91]....
        /*0854*/ 	.word	0x00011d40


	//   ....[92]....
        /*0858*/ 	.word	0x00011d70


	//   ....[93]....
        /*085c*/ 	.word	0x00011da0


	//   ....[94]....
        /*0860*/ 	.word	0x00011dd0


	//   ....[95]....
        /*0864*/ 	.word	0x00011e90


	//   ....[96]....
        /*0868*/ 	.word	0x00011eb0


	//   ....[97]....
        /*086c*/ 	.word	0x00011f20


	//   ....[98]....
        /*0870*/ 	.word	0x000125e0


	//   ....[99]....
        /*0874*/ 	.word	0x00012b70


	//   ....[100]....
        /*0878*/ 	.word	0x00012d20


	//   ....[101]....
        /*087c*/ 	.word	0x00012d70


	//   ....[102]....
        /*0880*/ 	.word	0x00012dd0


	//   ....[103]....
        /*0884*/ 	.word	0x00012ed0


	//   ....[104]....
        /*0888*/ 	.word	0x00012f30


	//   ....[105]....
        /*088c*/ 	.word	0x00013030


	//   ....[106]....
        /*0890*/ 	.word	0x00013090


	//   ....[107]....
        /*0894*/ 	.word	0x00013190


	//   ....[108]....
        /*0898*/ 	.word	0x000131f0


	//   ....[109]....
        /*089c*/ 	.word	0x000132f0


	//   ....[110]....
        /*08a0*/ 	.word	0x00013350


	//   ....[111]....
        /*08a4*/ 	.word	0x00013450


	//   ....[112]....
        /*08a8*/ 	.word	0x000134b0


	//   ....[113]....
        /*08ac*/ 	.word	0x000135a0


	//   ....[114]....
        /*08b0*/ 	.word	0x00013600


	//   ....[115]....
        /*08b4*/ 	.word	0x000136a0


	//   ....[116]....
        /*08b8*/ 	.word	0x00013a10


	//   ....[117]....
        /*08bc*/ 	.word	0x00013ab0


	//   ....[118]....
        /*08c0*/ 	.word	0x00013bd0


	//   ....[119]....
        /*08c4*/ 	.word	0x00013c40


	//   ....[120]....
        /*08c8*/ 	.word	0x00013cb0


	//   ....[121]....
        /*08cc*/ 	.word	0x00013d20


	//   ....[122]....
        /*08d0*/ 	.word	0x00013d90


	//   ....[123]....
        /*08d4*/ 	.word	0x00013e10


	//   ....[124]....
        /*08d8*/ 	.word	0x00013ea0


	//   ....[125]....
        /*08dc*/ 	.word	0x00013f30


	//   ....[126]....
        /*08e0*/ 	.word	0x00013fa0


	//   ....[127]....
        /*08e4*/ 	.word	0x00014010


	//   ....[128]....
        /*08e8*/ 	.word	0x00014080


	//   ....[129]....
        /*08ec*/ 	.word	0x00014100


	//   ....[130]....
        /*08f0*/ 	.word	0x00014170


	//   ....[131]....
        /*08f4*/ 	.word	0x00014210


	//   ....[132]....
        /*08f8*/ 	.word	0x000142a0


	//   ....[133]....
        /*08fc*/ 	.word	0x000143d0


	//----- nvinfo : EIATTR_REG_RECONFIG
	.align		4
.L_557:
        /*0900*/ 	.byte	0x01, 0x54
	.zero		2


	//----- nvinfo : EIATTR_SYSCALL_OFFSETS
	.align		4
        /*0904*/ 	.byte	0x04, 0x46
        /*0906*/ 	.short	(.L_559 - .L_558)


	//   ....[0]....
.L_558:
        /*0908*/ 	.word	0x00001a80


	//   ....[1]....
        /*090c*/ 	.word	0x0000d9b0


	//   ....[2]....
        /*0910*/ 	.word	0x0000db10


	//   ....[3]....
        /*0914*/ 	.word	0x0000dc10


	//   ....[4]....
        /*0918*/ 	.word	0x0000e540


	//----- nvinfo : EIATTR_MBARRIER_INSTR_OFFSETS
	.align		4
.L_559:
        /*091c*/ 	.byte	0x04, 0x39
        /*091e*/ 	.short	(.L_561 - .L_560)


	//   ....[0]....
.L_560:
        /*0920*/ 	.word	0x00000270
        /*0924*/ 	.word	0x000000ff
        /*0928*/ 	.word	0x00022800
        /*092c*/ 	.short	0x0100
        /*092e*/ 	.byte	0x08
	.zero		1


	//   ....[1]....
        /*0930*/ 	.word	0x00000280
        /*0934*/ 	.word	0x000000ff
        /*0938*/ 	.word	0x00022820
        /*093c*/ 	.short	0x0100
        /*093e*/ 	.byte	0x08
	.zero		1


	//   ....[2]....
        /*0940*/ 	.word	0x00000370
        /*0944*/ 	.word	0x000000ff
        /*0948*/ 	.word	0x00022830
        /*094c*/ 	.short	0x0100
        /*094e*/ 	.byte	0x08
	.zero		1


	//   ....[3]....
        /*0950*/ 	.word	0x00000380
        /*0954*/ 	.word	0x000000ff
        /*0958*/ 	.word	0x00022840
        /*095c*/ 	.short	0x0100
        /*095e*/ 	.byte	0x08
	.zero		1


	//   ....[4]....
        /*0960*/ 	.word	0x00000390
        /*0964*/ 	.word	0x000000ff
        /*0968*/ 	.word	0x00022838
        /*096c*/ 	.short	0x0100
        /*096e*/ 	.byte	0x08
	.zero		1


	//   ....[5]....
        /*0970*/ 	.word	0x000003a0
        /*0974*/ 	.word	0x000000ff
        /*0978*/ 	.word	0x00022848
        /*097c*/ 	.short	0x0100
        /*097e*/ 	.byte	0x08
	.zero		1


	//   ....[6]....
        /*0980*/ 	.word	0x000004d0
        /*0984*/ 	.word	0x000000ff
        /*0988*/ 	.word	0x00022850
        /*098c*/ 	.short	0x0100
        /*098e*/ 	.byte	0x08
	.zero		1


	//   ....[7]....
        /*0990*/ 	.word	0x000004e0
        /*0994*/ 	.word	0x000000ff
        /*0998*/ 	.word	0x00022860
        /*099c*/ 	.short	0x0100
        /*099e*/ 	.byte	0x08
	.zero		1


	//   ....[8]....
        /*09a0*/ 	.word	0x000004f0
        /*09a4*/ 	.word	0x000000ff
        /*09a8*/ 	.word	0x00022858
        /*09ac*/ 	.short	0x0100
        /*09ae*/ 	.byte	0x08
	.zero		1


	//   ....[9]....
        /*09b0*/ 	.word	0x00000500
        /*09b4*/ 	.word	0x000000ff
        /*09b8*/ 	.word	0x00022868
        /*09bc*/ 	.short	0x0100
        /*09be*/ 	.byte	0x08
	.zero		1


	//   ....[10]....
        /*09c0*/ 	.word	0x000005f0
        /*09c4*/ 	.word	0x000000ff
        /*09c8*/ 	.word	0x00022870
        /*09cc*/ 	.short	0x0100
        /*09ce*/ 	.byte	0x06
	.zero		1


	//   ....[11]....
        /*09d0*/ 	.word	0x00000600
        /*09d4*/ 	.word	0x000000ff
        /*09d8*/ 	.word	0x00022880
        /*09dc*/ 	.short	0x0100
        /*09de*/ 	.byte	0x06
	.zero		1


	//   ....[12]....
        /*09e0*/ 	.word	0x00000610
        /*09e4*/ 	.word	0x000000ff
        /*09e8*/ 	.word	0x00022878
        /*09ec*/ 	.short	0x0100
        /*09ee*/ 	.byte	0x06
	.zero		1


	//   ....[13]....
        /*09f0*/ 	.word	0x00000620
        /*09f4*/ 	.word	0x000000ff
        /*09f8*/ 	.word	0x00022888
        /*09fc*/ 	.short	0x0100
        /*09fe*/ 	.byte	0x06
	.zero		1


	//   ....[14]....
        /*0a00*/ 	.word	0x00000750
        /*0a04*/ 	.word	0x000000ff
        /*0a08*/ 	.word	0x00022890
        /*0a0c*/ 	.short	0x0100
        /*0a0e*/ 	.byte	0x08
	.zero		1


	//   ....[15]....
        /*0a10*/ 	.word	0x00000760
        /*0a14*/ 	.word	0x000000ff
        /*0a18*/ 	.word	0x000228a0
        /*0a1c*/ 	.short	0x0100
        /*0a1e*/ 	.byte	0x08
	.zero		1


	//   ....[16]....
        /*0a20*/ 	.word	0x00000770
        /*0a24*/ 	.word	0x000000ff
        /*0a28*/ 	.word	0x00022898
        /*0a2c*/ 	.short	0x0100
        /*0a2e*/ 	.byte	0x08
	.zero		1


	//   ....[17]....
        /*0a30*/ 	.word	0x00000780
        /*0a34*/ 	.word	0x000000ff
        /*0a38*/ 	.word	0x000228a8
        /*0a3c*/ 	.short	0x0100
        /*0a3e*/ 	.byte	0x08
	.zero		1


	//   ....[18]....
        /*0a40*/ 	.word	0x000008b0
        /*0a44*/ 	.word	0x000000ff
        /*0a48*/ 	.word	0x000228b0
        /*0a4c*/ 	.short	0x0100
        /*0a4e*/ 	.byte	0x08
	.zero		1


	//   ....[19]....
        /*0a50*/ 	.word	0x000008c0
        /*0a54*/ 	.word	0x000000ff
        /*0a58*/ 	.word	0x000228c0
        /*0a5c*/ 	.short	0x0100
        /*0a5e*/ 	.byte	0x08
	.zero		1


	//   ....[20]....
        /*0a60*/ 	.word	0x000008d0
        /*0a64*/ 	.word	0x000000ff
        /*0a68*/ 	.word	0x000228b8
        /*0a6c*/ 	.short	0x0100
        /*0a6e*/ 	.byte	0x08
	.zero		1


	//   ....[21]....
        /*0a70*/ 	.word	0x000008e0
        /*0a74*/ 	.word	0x000000ff
        /*0a78*/ 	.word	0x000228c8
        /*0a7c*/ 	.short	0x0100
        /*0a7e*/ 	.byte	0x08
	.zero		1


	//   ....[22]....
        /*0a80*/ 	.word	0x00001b30
        /*0a84*/ 	.word	0x00000007
        /*0a88*/ 	.word	0x00022800
        /*0a8c*/ 	.short	0x010a
        /*0a8e*/ 	.byte	0x3f
	.zero		1


	//   ....[23]....
        /*0a90*/ 	.word	0x00001c00
        /*0a94*/ 	.word	0x00000006
        /*0a98*/ 	.word	0x00022830
        /*0a9c*/ 	.short	0x010a
        /*0a9e*/ 	.byte	0x3f
	.zero		1


	//   ....[24]....
        /*0aa0*/ 	.word	0x00001c40
        /*0aa4*/ 	.word	0x00000006
        /*0aa8*/ 	.word	0x00022830
        /*0aac*/ 	.short	0x010a
        /*0aae*/ 	.byte	0x3f
	.zero		1


	//   ....[25]....
        /*0ab0*/ 	.word	0x000035c0
        /*0ab4*/ 	.word	0x00000000
        /*0ab8*/ 	.word	0x00000000
        /*0abc*/ 	.short	0x0101
        /*0abe*/ 	.byte	0x3f
	.zero		1


	//   ....[26]....
        /*0ac0*/ 	.word	0x00003a70
        /*0ac4*/ 	.word	0x00000006
        /*0ac8*/ 	.word	0x00022850
        /*0acc*/ 	.short	0x010a
        /*0ace*/ 	.byte	0x3f
	.zero		1


	//   ....[27]....
        /*0ad0*/ 	.word	0x00003ab0
        /*0ad4*/ 	.word	0x00000006
        /*0ad8*/ 	.word	0x00022850
        /*0adc*/ 	.short	0x010a
        /*0ade*/ 	.byte	0x3f
	.zero		1


	//   ....[28]....
        /*0ae0*/ 	.word	0x00003e70
        /*0ae4*/ 	.word	0x00000006
        /*0ae8*/ 	.word	0x00000000
        /*0aec*/ 	.short	0x0101
        /*0aee*/ 	.byte	0x3f
	.zero		1


	//   ....[29]....
        /*0af0*/ 	.word	0x00003fa0
        /*0af4*/ 	.word	0x000000ff
        /*0af8*/ 	.word	0x00022830
        /*0afc*/ 	.short	0x010a
        /*0afe*/ 	.byte	0x1a
	.zero		1


	//   ....[30]....
        /*0b00*/ 	.word	0x00003fe0
        /*0b04*/ 	.word	0x000000ff
        /*0b08*/ 	.word	0x00022830
        /*0b0c*/ 	.short	0x010a
        /*0b0e*/ 	.byte	0x1a
	.zero		1


	//   ....[31]....
        /*0b10*/ 	.word	0x00005a50
        /*0b14*/ 	.word	0x00000000
        /*0b18*/ 	.word	0x00000000
        /*0b1c*/ 	.short	0x0101
        /*0b1e*/ 	.byte	0x3f
	.zero		1


	//   ....[32]....
        /*0b20*/ 	.word	0x000065c0
        /*0b24*/ 	.word	0x000000ff
        /*0b28*/ 	.word	0x00022850
        /*0b2c*/ 	.short	0x010a
        /*0b2e*/ 	.byte	0x1a
	.zero		1


	//   ....[33]....
        /*0b30*/ 	.word	0x00006600
        /*0b34*/ 	.word	0x000000ff
        /*0b38*/ 	.word	0x00022850
        /*0b3c*/ 	.short	0x010a
        /*0b3e*/ 	.byte	0x1a
	.zero		1


	//   ....[34]....
        /*0b40*/ 	.word	0x00006910
        /*0b44*/ 	.word	0x000000c7
        /*0b48*/ 	.word	0x00000000
        /*0b4c*/ 	.short	0x0101
        /*0b4e*/ 	.byte	0x3f
	.zero		1


	//   ....[35]....
        /*0b50*/ 	.word	0x00006a60
        /*0b54*/ 	.word	0x000000ff
        /*0b58*/ 	.word	0x00022830
        /*0b5c*/ 	.short	0x010a
        /*0b5e*/ 	.byte	0x19
	.zero		1


	//   ....[36]....
        /*0b60*/ 	.word	0x00006aa0
        /*0b64*/ 	.word	0x000000ff
        /*0b68*/ 	.word	0x00022830
        /*0b6c*/ 	.short	0x010a
        /*0b6e*/ 	.byte	0x19
	.zero		1


	//   ....[37]....
        /*0b70*/ 	.word	0x00007da0
        /*0b74*/ 	.word	0x00000099
        /*0b78*/ 	.word	0x00000000
        /*0b7c*/ 	.short	0x0101
        /*0b7e*/ 	.byte	0x3f
	.zero		1


	//   ....[38]....
        /*0b80*/ 	.word	0x00008930
        /*0b84*/ 	.word	0x000000ff
        /*0b88*/ 	.word	0x00022850
        /*0b8c*/ 	.short	0x010a
        /*0b8e*/ 	.byte	0x19
	.zero		1


	//   ....[39]....
        /*0b90*/ 	.word	0x00008970
        /*0b94*/ 	.word	0x000000ff
        /*0b98*/ 	.word	0x00022850
        /*0b9c*/ 	.short	0x010a
        /*0b9e*/ 	.byte	0x19
	.zero		1


	//   ....[40]....
        /*0ba0*/ 	.word	0x00008c70
        /*0ba4*/ 	.word	0x000000b5
        /*0ba8*/ 	.word	0x00000000
        /*0bac*/ 	.short	0x0101
        /*0bae*/ 	.byte	0x3f
	.zero		1


	//   ....[41]....
        /*0bb0*/ 	.word	0x0000b0f0
        /*0bb4*/ 	.word	0x00000097
        /*0bb8*/ 	.word	0x00000000
        /*0bbc*/ 	.short	0x0101
        /*0bbe*/ 	.byte	0x3f
	.zero		1


	//   ....[42]....
        /*0bc0*/ 	.word	0x0000e040
        /*0bc4*/ 	.word	0x00000000
        /*0bc8*/ 	.word	0x00022840
        /*0bcc*/ 	.short	0x010a
        /*0bce*/ 	.byte	0x3f
	.zero		1


	//   ....[43]....
        /*0bd0*/ 	.word	0x0000ee40
        /*0bd4*/ 	.word	0x00000008
        /*0bd8*/ 	.word	0x00022800
        /*0bdc*/ 	.short	0x0107
        /*0bde*/ 	.byte	0x3f
	.zero		1


	//   ....[44]....
        /*0be0*/ 	.word	0x0000ef40
        /*0be4*/ 	.word	0x00000002
        /*0be8*/ 	.word	0x00022800
        /*0bec*/ 	.short	0x0101
        /*0bee*/ 	.byte	0x3f
	.zero		1


	//   ....[45]....
        /*0bf0*/ 	.word	0x0000ef60
        /*0bf4*/ 	.word	0x00000002
        /*0bf8*/ 	.word	0x00022820
        /*0bfc*/ 	.short	0x010a
        /*0bfe*/ 	.byte	0x3f
	.zero		1


	//   ....[46]....
        /*0c00*/ 	.word	0x0000f070
        /*0c04*/ 	.word	0x00000002
        /*0c08*/ 	.word	0x00022860
        /*0c0c*/ 	.short	0x010a
        /*0c0e*/ 	.byte	0x3f
	.zero		1


	//   ....[47]....
        /*0c10*/ 	.word	0x0000f950
        /*0c14*/ 	.word	0x00000003
        /*0c18*/ 	.word	0x00022840
        /*0c1c*/ 	.short	0x010a
        /*0c1e*/ 	.byte	0x3f
	.zero		1


	//   ....[48]....
        /*0c20*/ 	.word	0x0000fbb0
        /*0c24*/ 	.word	0x00000003
        /*0c28*/ 	.word	0x00022860
        /*0c2c*/ 	.short	0x010a
        /*0c2e*/ 	.byte	0x3f
	.zero		1


	//   ....[49]....
        /*0c30*/ 	.word	0x00010430
        /*0c34*/ 	.word	0x00000004
        /*0c38*/ 	.word	0x00022840
        /*0c3c*/ 	.short	0x010a
        /*0c3e*/ 	.byte	0x3f
	.zero		1


	//   ....[50]....
        /*0c40*/ 	.word	0x00010680
        /*0c44*/ 	.word	0x00000004
        /*0c48*/ 	.word	0x00022860
        /*0c4c*/ 	.short	0x010a
        /*0c4e*/ 	.byte	0x3f
	.zero		1


	//   ....[51]....
        /*0c50*/ 	.word	0x00010e90
        /*0c54*/ 	.word	0x00000004
        /*0c58*/ 	.word	0x00022840
        /*0c5c*/ 	.short	0x010a
        /*0c5e*/ 	.byte	0x3f
	.zero		1


	//   ....[52]....
        /*0c60*/ 	.word	0x000110f0
        /*0c64*/ 	.word	0x00000004
        /*0c68*/ 	.word	0x00022860
        /*0c6c*/ 	.short	0x010a
        /*0c6e*/ 	.byte	0x3f
	.zero		1


	//   ....[53]....
        /*0c70*/ 	.word	0x00012560
        /*0c74*/ 	.word	0x00000000
        /*0c78*/ 	.word	0x00022820
        /*0c7c*/ 	.short	0x010a
        /*0c7e*/ 	.byte	0x3f
	.zero		1


	//   ....[54]....
        /*0c80*/ 	.word	0x00012720
        /*0c84*/ 	.word	0x00000006
        /*0c88*/ 	.word	0x00000000
        /*0c8c*/ 	.short	0x010a
        /*0c8e*/ 	.byte	0x3f
	.zero		1


	//   ....[55]....
        /*0c90*/ 	.word	0x00012790
        /*0c94*/ 	.word	0x00000007
        /*0c98*/ 	.word	0x00000000
        /*0c9c*/ 	.short	0x010a
        /*0c9e*/ 	.byte	0x3f
	.zero		1


	//   ....[56]....
        /*0ca0*/ 	.word	0x00012800
        /*0ca4*/ 	.word	0x00000004
        /*0ca8*/ 	.word	0x00000000
        /*0cac*/ 	.short	0x010a
        /*0cae*/ 	.byte	0x3f
	.zero		1


	//   ....[57]....
        /*0cb0*/ 	.word	0x00012830
        /*0cb4*/ 	.word	0x00000003
        /*0cb8*/ 	.word	0x00000000
        /*0cbc*/ 	.short	0x010a
        /*0cbe*/ 	.byte	0x3f
	.zero		1


	//   ....[58]....
        /*0cc0*/ 	.word	0x00012890
        /*0cc4*/ 	.word	0x00000007
        /*0cc8*/ 	.word	0x00022800
        /*0ccc*/ 	.short	0x010a
        /*0cce*/ 	.byte	0x3f
	.zero		1


	//   ....[59]....
        /*0cd0*/ 	.word	0x000128e0
        /*0cd4*/ 	.word	0x00000006
        /*0cd8*/ 	.word	0x00022830
        /*0cdc*/ 	.short	0x010a
        /*0cde*/ 	.byte	0x3f
	.zero		1


	//   ....[60]....
        /*0ce0*/ 	.word	0x00012930
        /*0ce4*/ 	.word	0x00000006
        /*0ce8*/ 	.word	0x00022850
        /*0cec*/ 	.short	0x010a
        /*0cee*/ 	.byte	0x3f
	.zero		1


	//   ....[61]....
        /*0cf0*/ 	.word	0x00012990
        /*0cf4*/ 	.word	0x00000005
        /*0cf8*/ 	.word	0x00022830
        /*0cfc*/ 	.short	0x010a
        /*0cfe*/ 	.byte	0x3f
	.zero		1


	//   ....[62]....
        /*0d00*/ 	.word	0x000129e0
        /*0d04*/ 	.word	0x000000c7
        /*0d08*/ 	.word	0x00022850
        /*0d0c*/ 	.short	0x010a
        /*0d0e*/ 	.byte	0x3f
	.zero		1


	//   ....[63]....
        /*0d10*/ 	.word	0x00012a40
        /*0d14*/ 	.word	0x00000005
        /*0d18*/ 	.word	0x00022830
        /*0d1c*/ 	.short	0x010a
        /*0d1e*/ 	.byte	0x3f
	.zero		1


	//   ....[64]....
        /*0d20*/ 	.word	0x00012a90
        /*0d24*/ 	.word	0x000000b5
        /*0d28*/ 	.word	0x00022850
        /*0d2c*/ 	.short	0x010a
        /*0d2e*/ 	.byte	0x3f
	.zero		1


	//   ....[65]....
        /*0d30*/ 	.word	0x00012c30
        /*0d34*/ 	.word	0x00000000
        /*0d38*/ 	.word	0x00022840
        /*0d3c*/ 	.short	0x010a
        /*0d3e*/ 	.byte	0x3f
	.zero		1


	//   ....[66]....
        /*0d40*/ 	.word	0x00013730
        /*0d44*/ 	.word	0x00000002
        /*0d48*/ 	.word	0x00022820
        /*0d4c*/ 	.short	0x010a
        /*0d4e*/ 	.byte	0x3f
	.zero		1


	//   ....[67]....
        /*0d50*/ 	.word	0x00013780
        /*0d54*/ 	.word	0x00000002
        /*0d58*/ 	.word	0x00022860
        /*0d5c*/ 	.short	0x010a
        /*0d5e*/ 	.byte	0x3f
	.zero		1


	//   ....[68]....
        /*0d60*/ 	.word	0x000137d0
        /*0d64*/ 	.word	0x00000003
        /*0d68*/ 	.word	0x00022840
        /*0d6c*/ 	.short	0x010a
        /*0d6e*/ 	.byte	0x3f
	.zero		1


	//   ....[69]....
        /*0d70*/ 	.word	0x00013820
        /*0d74*/ 	.word	0x00000003
        /*0d78*/ 	.word	0x00022860
        /*0d7c*/ 	.short	0x010a
        /*0d7e*/ 	.byte	0x3f
	.zero		1


	//   ....[70]....
        /*0d80*/ 	.word	0x00013870
        /*0d84*/ 	.word	0x00000004
        /*0d88*/ 	.word	0x00022840
        /*0d8c*/ 	.short	0x010a
        /*0d8e*/ 	.byte	0x3f
	.zero		1


	//   ....[71]....
        /*0d90*/ 	.word	0x000138c0
        /*0d94*/ 	.word	0x00000004
        /*0d98*/ 	.word	0x00022860
        /*0d9c*/ 	.short	0x010a
        /*0d9e*/ 	.byte	0x3f
	.zero		1


	//   ....[72]....
        /*0da0*/ 	.word	0x00013910
        /*0da4*/ 	.word	0x00000004
        /*0da8*/ 	.word	0x00022840
        /*0dac*/ 	.short	0x010a
        /*0dae*/ 	.byte	0x3f
	.zero		1


	//   ....[73]....
        /*0db0*/ 	.word	0x00013960
        /*0db4*/ 	.word	0x00000004
        /*0db8*/ 	.word	0x00022860
        /*0dbc*/ 	.short	0x010a
        /*0dbe*/ 	.byte	0x3f
	.zero		1


	//   ....[74]....
        /*0dc0*/ 	.word	0x000142f0
        /*0dc4*/ 	.word	0x00000000
        /*0dc8*/ 	.word	0x00022820
        /*0dcc*/ 	.short	0x010a
        /*0dce*/ 	.byte	0x3f
	.zero		1


	//   ....[75]....
        /*0dd0*/ 	.word	0x00014490
        /*0dd4*/ 	.word	0x00000006
        /*0dd8*/ 	.word	0x00000000
        /*0ddc*/ 	.short	0x010a
        /*0dde*/ 	.byte	0x3f
	.zero		1


	//   ....[76]....
        /*0de0*/ 	.word	0x000144e0
        /*0de4*/ 	.word	0x00000007
        /*0de8*/ 	.word	0x00000000
        /*0dec*/ 	.short	0x010a
        /*0dee*/ 	.byte	0x3f
	.zero		1


	//   ....[77]....
        /*0df0*/ 	.word	0x00014530
        /*0df4*/ 	.word	0x00000004
        /*0df8*/ 	.word	0x00000000
        /*0dfc*/ 	.short	0x010a
        /*0dfe*/ 	.byte	0x3f
	.zero		1


	//----- nvinfo : EIATTR_NUM_MBARRIERS
	.align		4
.L_561:
        /*0e00*/ 	.byte	0x03, 0x38
        /*0e02*/ 	.short	0x0016


	//----- nvinfo : EIATTR_EXIT_INSTR_OFFSETS
	.align		4
        /*0e04*/ 	.byte	0x04, 0x1c
        /*0e06*/ 	.short	(.L_563 - .L_562)


	//   ....[0]....
.L_562:
        /*0e08*/ 	.word	0x00000a80


	//   ....[1]....
        /*0e0c*/ 	.word	0x0000c460


	//   ....[2]....
        /*0e10*/ 	.word	0x00012880


	//----- nvinfo : EIATTR_MAX_THREADS
	.align		4
.L_563:
        /*0e14*/ 	.byte	0x04, 0x05
        /*0e16*/ 	.short	(.L_565 - .L_564)
.L_564:
        /*0e18*/ 	.word	0x00000180
        /*0e1c*/ 	.word	0x00000001
        /*0e20*/ 	.word	0x00000001


	//----- nvinfo : EIATTR_CRS_STACK_SIZE
	.align		4
.L_565:
        /*0e24*/ 	.byte	0x04, 0x1e
        /*0e26*/ 	.short	(.L_567 - .L_566)
.L_566:
        /*0e28*/ 	.word	0x00000000


	//----- nvinfo : EIATTR_CBANK_PARAM_SIZE
	.align		4
.L_567:
        /*0e2c*/ 	.byte	0x03, 0x19
        /*0e2e*/ 	.short	0x0af0


	//----- nvinfo : EIATTR_PARAM_CBANK
	.align		4
        /*0e30*/ 	.byte	0x04, 0x0a
        /*0e32*/ 	.short	(.L_569 - .L_568)
	.align		4
.L_568:
        /*0e34*/ 	.word	index@(.nv.constant0._ZN7cutlass13device_kernelIN5flash11enable_sm90INS1_16FlashAttnFwdSm90INS1_25CollectiveMainloopFwdSm90ILi2EN4cute5tupleIJNS5_1CILi1EEES8_S8_EEENS6_IJNS7_ILi128EEENS7_ILi96EEENS7_ILi64EEEEEELi256ENS_6half_tEfNS_4arch4Sm90ELb1ELb0ELb1ELb1ELb0ELb0ELb0ELb1ELb0ELb1ELb0ELb0EEENS1_21CollectiveEpilogueFwdINS6_IJSA_NS7_ILi256EEESB_EEES9_SE_SG_Li256ELb1ELb1ELb0ELb0EEENS1_36VarlenDynamicPersistentTileSchedulerILi128ELi96ELi256ELi128ELb0ELb1ELb1ELb1ELb1ELb1EEEEEEEEEvNT_6ParamsE)
        /*0e38*/ 	.short	0x0210
        /*0e3a*/ 	.short	0x0af0


	//----- nvinfo : EIATTR_SW_WAR
	.align		4
.L_569:
        /*0e3c*/ 	.byte	0x04, 0x36
        /*0e3e*/ 	.short	(.L_571 - .L_570)
.L_570:
        /*0e40*/ 	.word	0x00000008
.L_571:


//--------------------- .nv.info._ZN7cutlass13device_kernelIN5flash11enable_sm90INS1_16FlashAttnFwdSm90INS1_25CollectiveMainloopFwdSm90ILi2EN4cute5tupleIJNS5_1CILi1EEES8_S8_EEENS6_IJNS7_ILi128EEENS7_ILi96EEENS7_ILi64EEEEEELi256ENS_6half_tEfNS_4arch4Sm90ELb1ELb0ELb1ELb1ELb0ELb1ELb0ELb1ELb0ELb1ELb0ELb0EEENS1_21CollectiveEpilogueFwdINS6_IJSA_NS7_ILi256EEESB_EEES9_SE_SG_Li256ELb1ELb1ELb0ELb0EEENS1_36VarlenDynamicPersistentTileSchedulerILi128ELi96ELi256ELi128ELb0ELb1ELb1ELb1ELb1ELb1EEEEEEEEEvNT_6ParamsE --------------------------
	.section	.nv.info._ZN7cutlass13device_kernelIN5flash11enable_sm90INS1_16FlashAttnFwdSm90INS1_25CollectiveMainloopFwdSm90ILi2EN4cute5tupleIJNS5_1CILi1EEES8_S8_EEENS6_IJNS7_ILi128EEENS7_ILi96EEENS7_ILi64EEEEEELi256ENS_6half_tEfNS_4arch4Sm90ELb1ELb0ELb1ELb1ELb0ELb1ELb0ELb1ELb0ELb1ELb0ELb0EEENS1_21CollectiveEpilogueFwdINS6_IJSA_NS7_ILi256EEESB_EEES9_SE_SG_Li256ELb1ELb1ELb0ELb0EEENS1_36VarlenDynamicPersistentTileSchedulerILi128ELi96ELi256ELi128ELb0ELb1ELb1ELb1ELb1ELb1EEEEEEEEEvNT_6ParamsE,"",@"SHT_CUDA_INFO"
	.sectionflags	@""
	.align	4


	//----- nvinfo : EIATTR_CUDA_API_VERSION
	.align		4
        /*0000*/ 	.byte	0x04, 0x37
        /*0002*/ 	.short	(.L_573 - .L_572)
.L_572:
        /*0004*/ 	.word	0x00000082


	//----- nvinfo : EIATTR_KPARAM_INFO
	.align		4
.L_573:
        /*0008*/ 	.byte	0x04, 0x17
        /*000a*/ 	.short	(.L_575 - .L_574)
.L_574:
        /*000c*/ 	.word	0x00000000
        /*0010*/ 	.short	0x0000
        /*0012*/ 	.short	0x0070
        /*0014*/ 	.byte	0x00, 0xf0, 0x01, 0x2a


	//----- nvinfo : EIATTR_SPARSE_MMA_MASK
	.align		4
.L_575:
        /*0018*/ 	.byte	0x03, 0x50
        /*001a*/ 	.short	0x0000


	//----- nvinfo : EIATTR_MAXREG_COUNT
	.align		4
        /*001c*/ 	.byte	0x03, 0x1b
        /*001e*/ 	.short	0x00a8


	//----- nvinfo : EIATTR_NUM_BARRIERS
	.align		4
        /*0020*/ 	.byte	0x02, 0x4c
        /*0022*/ 	.byte	0x10
	.zero		1


	//----- nvinfo : EIATTR_EXTERNS
	.align		4
        /*0024*/ 	.byte	0x04, 0x0f
        /*0026*/ 	.short	(.L_577 - .L_576)


	//   ....[0]....
	.align		4
.L_576:
        /*0028*/ 	.word	index@(__assertfail)


	//----- nvinfo : EIATTR_ANNOTATIONS
	.align		4
.L_577:
        /*002c*/ 	.byte	0x04, 0x55
        /*002e*/ 	.short	(.L_579 - .L_578)


	//   ....[0]....
.L_578:
        /* <DEDUP_REMOVED lines=95> */


	//----- nvinfo : EIATTR_MERCURY_ISA_VERSION
	.align		4
.L_579:
        /*0608*/ 	.byte	0x03, 0x5f
        /*060a*/ 	.short	0x0101


	//----- nvinfo : EIATTR_UNUSED_LOAD_BYTE_OFFSET
	.align		4
        /*060c*/ 	.byte	0x04, 0x44
        /*060e*/ 	.short	(.L_581 - .L_580)


	//   ....[0]....
.L_580:
        /*0610*/ 	.word	0x00000ac0
        /*0614*/ 	.word	0x0000fff0


	//   ....[1]....
        /*0618*/ 	.word	0x00010ce0
        /*061c*/ 	.word	0x0000fff0


	//----- nvinfo : EIATTR_INT_WARP_WIDE_INSTR_OFFSETS
	.align		4
.L_581:
        /*0620*/ 	.byte	0x04, 0x31
        /*0622*/ 	.short	(.L_583 - .L_582)


	//   ....[0]....
.L_582:
        /*0624*/ 	.word	0x00000180


	//   ....[1]....
        /*0628*/ 	.word	0x00000220


	//   ....[2]....
        /*062c*/ 	.word	0x00000290


	//   ....[3]....
        /*0630*/ 	.word	0x000164c0


	//   ....[4]....
        /*0634*/ 	.word	0x00016550


	//   ....[5]....
        /*0638*/ 	.word	0x0001a4c0


	//   ....[6]....
        /*063c*/ 	.word	0x0001a550


	//----- nvinfo : EIATTR_COOP_GROUP_MASK_REGIDS
	.align		4
.L_583:
        /*0640*/ 	.byte	0x04, 0x29
        /*0642*/ 	.short	(.L_585 - .L_584)


	//   ....[0]....
.L_584:
        /*0644*/ 	.word	0xffffffff


	//   ....[1]....
        /*0648*/ 	.word	0xffffffff


	//   ....[2]....
        /*064c*/ 	.word	0xffffffff


	//   ....[3]....
        /*0650*/ 	.word	0xffffffff


	//   ....[4]....
        /*0654*/ 	.word	0xffffffff


	//   ....[5]....
        /*0658*/ 	.word	0xffffffff


	//   ....[6]....
        /*065c*/ 	.word	0xffffffff


	//   ....[7]....
        /*0660*/ 	.word	0xffffffff


	//   ....[8]....
        /*0664*/ 	.word	0xffffffff


	//   ....[9]....
        /*0668*/ 	.word	0xffffffff


	//   ....[10]....
        /*066c*/ 	.word	0xffffffff


	//   ....[11]....
        /*0670*/ 	.word	0xffffffff


	//   ....[12]....
        /*0674*/ 	.word	0xffffffff


	//   ....[13]....
        /*0678*/ 	.word	0xffffffff


	//   ....[14]....
        /*067c*/ 	.word	0xffffffff


	//   ....[15]....
        /*0680*/ 	.word	0xffffffff


	//   ....[16]....
        /*0684*/ 	.word	0xffffffff


	//   ....[17]....
        /*0688*/ 	.word	0xffffffff


	//   ....[18]....
        /*068c*/ 	.word	0xffffffff


	//   ....[19]....
        /*0690*/ 	.word	0xffffffff


	//   ....[20]....
        /*0694*/ 	.word	0xffffffff


	//   ....[21]....
        /*0698*/ 	.word	0xffffffff


	//   ....[22]....
        /*069c*/ 	.word	0xffffffff


	//   ....[23]....
        /*06a0*/ 	.word	0xffffffff


	//   ....[24]....
        /*06a4*/ 	.word	0xffffffff


	//   ....[25]....
        /*06a8*/ 	.word	0xffffffff


	//   ....[26]....
        /*06ac*/ 	.word	0xffffffff


	//   ....[27]....
        /*06b0*/ 	.word	0xffffffff


	//   ....[28]....
        /*06b4*/ 	.word	0xffffffff


	//   ....[29]....
        /*06b8*/ 	.word	0xffffffff


	//   ....[30]....
        /*06bc*/ 	.word	0xffffffff


	//   ....[31]....
        /*06c0*/ 	.word	0xffffffff


	//   ....[32]....
        /*06c4*/ 	.word	0xffffffff


	//   ....[33]....
        /*06c8*/ 	.word	0xffffffff


	//   ....[34]....
        /*06cc*/ 	.word	0xffffffff


	//   ....[35]....
        /*06d0*/ 	.word	0xffffffff


	//   ....[36]....
        /*06d4*/ 	.word	0xffffffff


	//   ....[37]....
        /*06d8*/ 	.word	0xffffffff


	//   ....[38]....
        /*06dc*/ 	.word	0xffffffff


	//   ....[39]....
        /*06e0*/ 	.word	0xffffffff


	//   ....[40]....
        /*06e4*/ 	.word	0xffffffff


	//   ....[41]....
        /*06e8*/ 	.word	0xffffffff


	//   ....[42]....
        /*06ec*/ 	.word	0xffffffff


	//   ....[43]....
        /*06f0*/ 	.word	0xffffffff


	//   ....[44]....
        /*06f4*/ 	.word	0xffffffff


	//   ....[45]....
        /*06f8*/ 	.word	0xffffffff


	//   ....[46]....
        /*06fc*/ 	.word	0xffffffff


	//   ....[47]....
        /*0700*/ 	.word	0xffffffff


	//   ....[48]....
        /*0704*/ 	.word	0xffffffff


	//   ....[49]....
        /*0708*/ 	.word	0xffffffff


	//   ....[50]....
        /*070c*/ 	.word	0xffffffff


	//   ....[51]....
        /*0710*/ 	.word	0xffffffff


	//   ....[52]....
        /*0714*/ 	.word	0xffffffff


	//   ....[53]....
        /*0718*/ 	.word	0xffffffff


	//   ....[54]....
        /*071c*/ 	.word	0xffffffff


	//   ....[55]....
        /*0720*/ 	.word	0xffffffff


	//   ....[56]....
        /*0724*/ 	.word	0xffffffff


	//   ....[57]....
        /*0728*/ 	.word	0xffffffff


	//   ....[58]....
        /*072c*/ 	.word	0xffffffff


	//   ....[59]....
        /*0730*/ 	.word	0xffffffff


	//   ....[60]....
        /*0734*/ 	.word	0xffffffff


	//   ....[61]....
        /*0738*/ 	.word	0xffffffff


	//   ....[62]....
        /*073c*/ 	.word	0xffffffff


	//   ....[63]....
        /*0740*/ 	.word	0xffffffff


	//   ....[64]....
        /*0744*/ 	.word	0xffffffff


	//   ....[65]....
        /*0748*/ 	.word	0xffffffff


	//   ....[66]....
        /*074c*/ 	.word	0xffffffff


	//   ....[67]....
        /*0750*/ 	.word	0xffffffff


	//   ....[68]....
        /*0754*/ 	.word	0xffffffff


	//   ....[69]....
        /*0758*/ 	.word	0xffffffff


	//   ....[70]....
        /*075c*/ 	.word	0xffffffff


	//   ....[71]....
        /*0760*/ 	.word	0xffffffff


	//   ....[72]....
        /*0764*/ 	.word	0xffffffff


	//   ....[73]....
        /*0768*/ 	.word	0xffffffff


	//   ....[74]....
        /*076c*/ 	.word	0xffffffff


	//   ....[75]....
        /*0770*/ 	.word	0xffffffff


	//   ....[76]....
        /*0774*/ 	.word	0xffffffff


	//   ....[77]....
        /*0778*/ 	.word	0xffffffff


	//   ....[78]....
        /*077c*/ 	.word	0xffffffff


	//   ....[79]....
        /*0780*/ 	.word	0xffffffff


	//   ....[80]....
        /*0784*/ 	.word	0xffffffff


	//   ....[81]....
        /*0788*/ 	.word	0xffffffff


	//   ....[82]....
        /*078c*/ 	.word	0xffffffff


	//   ....[83]....
        /*0790*/ 	.word	0xffffffff


	//   ....[84]....
        /*0794*/ 	.word	0xffffffff


	//   ....[85]....
        /*0798*/ 	.word	0xffffffff


	//   ....[86]....
        /*079c*/ 	.word	0xffffffff


	//   ....[87]....
        /*07a0*/ 	.word	0xffffffff


	//   ....[88]....
        /*07a4*/ 	.word	0xffffffff


	//   ....[89]....
        /*07a8*/ 	.word	0xffffffff


	//   ....[90]....
        /*07ac*/ 	.word	0xffffffff


	//   ....[91]....
        /*07b0*/ 	.word	0xffffffff


	//   ....[92]....
        /*07b4*/ 	.word	0xffffffff


	//   ....[93]....
        /*07b8*/ 	.word	0xffffffff


	//   ....[94]....
        /*07bc*/ 	.word	0xffffffff


	//   ....[95]....
        /*07c0*/ 	.word	0xffffffff


	//   ....[96]....
        /*07c4*/ 	.word	0xffffffff


	//   ....[97]....
        /*07c8*/ 	.word	0xffffffff


	//   ....[98]....
        /*07cc*/ 	.word	0xffffffff


	//   ....[99]....
        /*07d0*/ 	.word	0xffffffff


	//   ....[100]....
        /*07d4*/ 	.word	0xffffffff


	//   ....[101]....
        /*07d8*/ 	.word	0xffffffff


	//   ....[102]....
        /*07dc*/ 	.word	0xffffffff


	//   ....[103]....
        /*07e0*/ 	.word	0xffffffff


	//   ....[104]....
        /*07e4*/ 	.word	0xffffffff


	//   ....[105]....
        /*07e8*/ 	.word	0xffffffff


	//   ....[106]....
        /*07ec*/ 	.word	0xffffffff


	//   ....[107]....
        /*07f0*/ 	.word	0xffffffff


	//   ....[108]....
        /*07f4*/ 	.word	0xffffffff


	//   ....[109]....
        /*07f8*/ 	.word	0xffffffff


	//   ....[110]....
        /*07fc*/ 	.word	0xffffffff


	//   ....[111]....
        /*0800*/ 	.word	0xffffffff


	//   ....[112]....
        /*0804*/ 	.word	0xffffffff


	//   ....[113]....
        /*0808*/ 	.word	0xffffffff


	//   ....[114]....
        /*080c*/ 	.word	0xffffffff


	//   ....[115]....
        /*0810*/ 	.word	0xffffffff


	//   ....[116]....
        /*0814*/ 	.word	0x0500000f


	//   ....[117]....
        /*0818*/ 	.word	0x0500000f


	//   ....[118]....
        /*081c*/ 	.word	0x0500000f


	//   ....[119]....
        /*0820*/ 	.word	0x0500000f


	//   ....[120]....
        /*0824*/ 	.word	0x0500000f


	//   ....[121]....
        /*0828*/ 	.word	0x0500000f


	//   ....[122]....
        /*082c*/ 	.word	0x0500000f


	//   ....[123]....
        /*0830*/ 	.word	0x0500000f


	//   ....[124]....
        /*0834*/ 	.word	0x0500000f


	//   ....[125]....
        /*0838*/ 	.word	0x0500000f


	//   ....[126]....
        /*083c*/ 	.word	0x0500000f


	//   ....[127]....
        /*0840*/ 	.word	0x0500000f


	//   ....[128]....
        /*0844*/ 	.word	0x0500000f


	//   ....[129]....
        /*0848*/ 	.word	0x0500000f


	//   ....[130]....
        /*084c*/ 	.word	0x0500000f


	//   ....[131]....
        /*0850*/ 	.word	0x0500000f


	//   ....[132]....
        /*0854*/ 	.word	0x0500000f


	//   ....[133]....
        /*0858*/ 	.word	0x0500000f


	//   ....[134]....
        /*085c*/ 	.word	0x0500000f


	//   ....[135]....
        /*0860*/ 	.word	0x0500000f


	//   ....[136]....
        /*0864*/ 	.word	0x0500000f


	//   ....[137]....
        /*0868*/ 	.word	0x0500000f


	//   ....[138]....
        /*086c*/ 	.word	0x0500000f


	//   ....[139]....
        /*0870*/ 	.word	0x0500000f


	//   ....[140]....
        /*0874*/ 	.word	0x0500000f


	//   ....[141]....
        /*0878*/ 	.word	0x0500000f


	//   ....[142]....
        /*087c*/ 	.word	0x0500000f


	//   ....[143]....
        /*0880*/ 	.word	0x0500000f


	//   ....[144]....
        /*0884*/ 	.word	0x0500000f


	//   ....[145]....
        /*0888*/ 	.word	0x0500000f


	//   ....[146]....
        /*088c*/ 	.word	0x0500000f


	//   ....[147]....
        /*0890*/ 	.word	0x0500000f


	//   ....[148]....
        /*0894*/ 	.word	0x0500000f


	//   ....[149]....
        /*0898*/ 	.word	0x0500000f


	//   ....[150]....
        /*089c*/ 	.word	0x0500000f


	//   ....[151]....
        /*08a0*/ 	.word	0x0500000f


	//   ....[152]....
        /*08a4*/ 	.word	0x0500000f


	//   ....[153]....
        /*08a8*/ 	.word	0x0500000f


	//   ....[154]....
        /*08ac*/ 	.word	0x0500000f


	//   ....[155]....
        /*08b0*/ 	.word	0x0500000f


	//   ....[156]....
        /*08b4*/ 	.word	0x0500000f


	//   ....[157]....
        /*08b8*/ 	.word	0x0500000f


	//   ....[158]....
        /*08bc*/ 	.word	0x0500000f


	//   ....[159]....
        /*08c0*/ 	.word	0x0500000f


	//   ....[160]....
        /*08c4*/ 	.word	0x0500000f


	//   ....[161]....
        /*08c8*/ 	.word	0x0500000f


	//   ....[162]....
        /*08cc*/ 	.word	0x0500000f


	//   ....[163]....
        /*08d0*/ 	.word	0x0500000f


	//   ....[164]....
        /*08d4*/ 	.word	0x0500000f


	//   ....[165]....
        /*08d8*/ 	.word	0x0500000f


	//   ....[166]....
        /*08dc*/ 	.word	0x0500000f


	//   ....[167]....
        /*08e0*/ 	.word	0x0500000f


	//   ....[168]....
        /*08e4*/ 	.word	0x0500000f


	//   ....[169]....
        /*08e8*/ 	.word	0x0500000f


	//   ....[170]....
        /*08ec*/ 	.word	0x0500000f


	//   ....[171]....
        /*08f0*/ 	.word	0x0500000f


	//   ....[172]....
        /*08f4*/ 	.word	0x0500000f


	//   ....[173]....
        /*08f8*/ 	.word	0x0500000f


	//   ....[174]....
        /*08fc*/ 	.word	0x0500000f


	//   ....[175]....
        /*0900*/ 	.word	0x0500000f


	//   ....[176]....
        /*0904*/ 	.word	0x0500000f


	//----- nvinfo : EIATTR_COOP_GROUP_INSTR_OFFSETS
	.align		4
.L_585:
        /*0908*/ 	.byte	0x04, 0x28
        /*090a*/ 	.short	(.L_587 - .L_586)


	//   ....[0]....
.L_586:
        /*090c*/ 	.word	0x00000060


	//   ....[1]....
        /*0910*/ 	.word	0x00000190


	//   ....[2]....
        /*0914*/ 	.word	0x00000240


	//   ....[3]....
        /*0918*/ 	.word	0x00000400


	//   ....[4]....
        /*091c*/ 	.word	0x00000560


	//   ....[5]....
        /*0920*/ 	.word	0x00000680


	//   ....[6]....
        /*0924*/ 	.word	0x000007e0


	//   ....[7]....
        /*0928*/ 	.word	0x00005ca0


	//   ....[8]....
        /*092c*/ 	.word	0x000063a0


	//   ....[9]....
        /*0930*/ 	.word	0x000063b0


	//   ....[10]....
        /*0934*/ 	.word	0x000063c0


	//   ....[11]....
        /*0938*/ 	.word	0x000063d0


	//   ....[12]....
        /*093c*/ 	.word	0x000066e0


	//   ....[13]....
        /*0940*/ 	.word	0x000066f0


	//   ....[14]....
        /*0944*/ 	.word	0x00006700


	//   ....[15]....
        /*0948*/ 	.word	0x00006710


	//   ....[16]....
        /*094c*/ 	.word	0x000078f0


	//   ....[17]....
        /*0950*/ 	.word	0x00007910


	//   ....[18]....
        /*0954*/ 	.word	0x00007920


	//   ....[19]....
        /*0958*/ 	.word	0x00007930


	//   ....[20]....
        /*095c*/ 	.word	0x00007a10


	//   ....[21]....
        /*0960*/ 	.word	0x00007a20


	//   ....[22]....
        /*0964*/ 	.word	0x00007ad0


	//   ....[23]....
        /*0968*/ 	.word	0x00007b10


	//   ....[24]....
        /*096c*/ 	.word	0x00009280


	//   ....[25]....
        /*0970*/ 	.word	0x00009310


	//   ....[26]....
        /*0974*/ 	.word	0x00009a40


	//   ....[27]....
        /*0978*/ 	.word	0x00009af0


	//   ....[28]....
        /*097c*/ 	.word	0x0000a230


	//   ....[29]....
        /*0980*/ 	.word	0x0000a290


	//   ....[30]....
        /*0984*/ 	.word	0x0000b230


	//   ....[31]....
        /*0988*/ 	.word	0x0000b240


	//   ....[32]....
        /*098c*/ 	.word	0x0000bf70


	//   ....[33]....
        /*0990*/ 	.word	0x0000c010


	//   ....[34]....
        /*0994*/ 	.word	0x0000cb30


	//   ....[35]....
        /*0998*/ 	.word	0x0000cbc0


	//   ....[36]....
        /*099c*/ 	.word	0x0000e6d0


	//   ....[37]....
        /*09a0*/ 	.word	0x0000e730


	//   ....[38]....
        /*09a4*/ 	.word	0x0000f0f0


	//   ....[39]....
        /*09a8*/ 	.word	0x0000f150


	//   ....[40]....
        /*09ac*/ 	.word	0x00010260


	//   ....[41]....
        /*09b0*/ 	.word	0x000102d0


	//   ....[42]....
        /*09b4*/ 	.word	0x00010330


	//   ....[43]....
        /*09b8*/ 	.word	0x00010370


	//   ....[44]....
        /*09bc*/ 	.word	0x00011cf0


	//   ....[45]....
        /*09c0*/ 	.word	0x00011d20


	//   ....[46]....
        /*09c4*/ 	.word	0x00011d50


	//   ....[47]....
        /*09c8*/ 	.word	0x00011da0


	//   ....[48]....
        /*09cc*/ 	.word	0x000124a0


	//   ....[49]....
        /*09d0*/ 	.word	0x00012700


	//   ....[50]....
        /*09d4*/ 	.word	0x00012840


	//   ....[51]....
        /*09d8*/ 	.word	0x00012870


	//   ....[52]....
        /*09dc*/ 	.word	0x000129b0


	//   ....[53]....
        /*09e0*/ 	.word	0x000129d0


	//   ....[54]....
        /*09e4*/ 	.word	0x00012b20


	//   ....[55]....
        /*09e8*/ 	.word	0x00012b30


	//   ....[56]....
        /*09ec*/ 	.word	0x00013380


	//   ....[57]....
        /*09f0*/ 	.word	0x00013390


	//   ....[58]....
        /*09f4*/ 	.word	0x00013570


	//   ....[59]....
        /*09f8*/ 	.word	0x00013580


	//   ....[60]....
        /*09fc*/ 	.word	0x00013750


	//   ....[61]....
        /*0a00*/ 	.word	0x00013760


	//   ....[62]....
        /*0a04*/ 	.word	0x00013930


	//   ....[63]....
        /*0a08*/ 	.word	0x00013940


	//   ....[64]....
        /*0a0c*/ 	.word	0x00013b70


	//   ....[65]....
        /*0a10*/ 	.word	0x00013d40


	//   ....[66]....
        /*0a14*/ 	.word	0x00013d70


	//   ....[67]....
        /*0a18*/ 	.word	0x00013da0


	//   ....[68]....
        /*0a1c*/ 	.word	0x00013dd0


	//   ....[69]....
        /*0a20*/ 	.word	0x00013e00


	//   ....[70]....
        /*0a24*/ 	.word	0x00013e30


	//   ....[71]....
        /*0a28*/ 	.word	0x00013fa0


	//   ....[72]....
        /*0a2c*/ 	.word	0x00013fd0


	//   ....[73]....
        /*0a30*/ 	.word	0x00014000


	//   ....[74]....
        /*0a34*/ 	.word	0x00014030


	//   ....[75]....
        /*0a38*/ 	.word	0x00014060


	//   ....[76]....
        /*0a3c*/ 	.word	0x00014090


	//   ....[77]....
        /*0a40*/ 	.word	0x00014130


	//   ....[78]....
        /*0a44*/ 	.word	0x00014190


	//   ....[79]....
        /*0a48*/ 	.word	0x00014220


	//   ....[80]....
        /*0a4c*/ 	.word	0x00015030


	//   ....[81]....
        /*0a50*/ 	.word	0x00016ac0


	//   ....[82]....
        /*0a54*/ 	.word	0x00017670


	//   ....[83]....
        /*0a58*/ 	.word	0x00017680


	//   ....[84]....
        /*0a5c*/ 	.word	0x000176a0


	//   ....[85]....
        /*0a60*/ 	.word	0x00017740


	//   ....[86]....
        /*0a64*/ 	.word	0x00017770


	//   ....[87]....
        /*0a68*/ 	.word	0x000177e0


	//   ....[88]....
        /*0a6c*/ 	.word	0x00017810


	//   ....[89]....
        /*0a70*/ 	.word	0x00017880


	//   ....[90]....
        /*0a74*/ 	.word	0x000178b0


	//   ....[91]....
        /*0a78*/ 	.word	0x00017920


	//   ....[92]....
        /*0a7c*/ 	.word	0x00017950


	//   ....[93]....
        /*0a80*/ 	.word	0x000179c0


	//   ....[94]....
        /*0a84*/ 	.word	0x000179f0


	//   ....[95]....
        /*0a88*/ 	.word	0x00017a10


	//   ....[96]....
        /*0a8c*/ 	.word	0x00017a70


	//   ....[97]....
        /*0a90*/ 	.word	0x00017a80


	//   ....[98]....
        /*0a94*/ 	.word	0x0001a750


	//   ....[99]....
        /*0a98*/ 	.word	0x0001a7b0


	//   ....[100]....
        /*0a9c*/ 	.word	0x0001a7e0


	//   ....[101]....
        /*0aa0*/ 	.word	0x0001a7f0


	//   ....[102]....
        /*0aa4*/ 	.word	0x0001a820


	//   ....[103]....
        /*0aa8*/ 	.word	0x0001a850


	//   ....[104]....
        /*0aac*/ 	.word	0x0001a880


	//   ....[105]....
        /*0ab0*/ 	.word	0x0001a8b0


	//   ....[106]....
        /*0ab4*/ 	.word	0x0001aa30


	//   ....[107]....
        /*0ab8*/ 	.word	0x0001aa60


	//   ....[108]....
        /*0abc*/ 	.word	0x0001aa90


	//   ....[109]....
        /*0ac0*/ 	.word	0x0001aac0


	//   ....[110]....
        /*0ac4*/ 	.word	0x0001aaf0


	//   ....[111]....
        /*0ac8*/ 	.word	0x0001ab20


	//   ....[112]....
        /*0acc*/ 	.word	0x0001abe0


	//   ....[113]....
        /*0ad0*/ 	.word	0x0001ac00


	//   ....[114]....
        /*0ad4*/ 	.word	0x0001ac70


	//   ....[115]....
        /*0ad8*/ 	.word	0x0001b340


	//   ....[116]....
        /*0adc*/ 	.word	0x0001b7d0


	//   ....[117]....
        /*0ae0*/ 	.word	0x0001b870


	//   ....[118]....
        /*0ae4*/ 	.word	0x0001b900


	//   ....[119]....
        /*0ae8*/ 	.word	0x0001b950


	//   ....[120]....
        /*0aec*/ 	.word	0x0001b9a0


	//   ....[121]....
        /*0af0*/ 	.word	0x0001ba30


	//   ....[122]....
        /*0af4*/ 	.word	0x0001bac0


	//   ....[123]....
        /*0af8*/ 	.word	0x0001bb10


	//   ....[124]....
        /*0afc*/ 	.word	0x0001bb60


	//   ....[125]....
        /*0b00*/ 	.word	0x0001bc50


	//   ....[126]....
        /*0b04*/ 	.word	0x0001bd00


	//   ....[127]....
        /*0b08*/ 	.word	0x0001bd80


	//   ....[128]....
        /*0b0c*/ 	.word	0x0001be00


	//   ....[129]....
        /*0b10*/ 	.word	0x0001bea0


	//   ....[130]....
        /*0b14*/ 	.word	0x0001bf40


	//   ....[131]....
        /*0b18*/ 	.word	0x0001bfc0


	//   ....[132]....
        /*0b1c*/ 	.word	0x0001c0d0


	//   ....[133]....
        /*0b20*/ 	.word	0x0001c400


	//   ....[134]....
        /*0b24*/ 	.word	0x0001c450


	//   ....[135]....
        /*0b28*/ 	.word	0x0001c4e0


	//   ....[136]....
        /*0b2c*/ 	.word	0x0001c570


	//   ....[137]....
        /*0b30*/ 	.word	0x0001c600


	//   ....[138]....
        /*0b34*/ 	.word	0x0001c690


	//   ....[139]....
        /*0b38*/ 	.word	0x0001c720


	//   ....[140]....
        /*0b3c*/ 	.word	0x0001c7b0


	//   ....[141]....
        /*0b40*/ 	.word	0x0001c870


	//   ....[142]....
        /*0b44*/ 	.word	0x0001cb60


	//   ....[143]....
        /*0b48*/ 	.word	0x0001cd00


	//   ....[144]....
        /*0b4c*/ 	.word	0x0001cd50


	//   ....[145]....
        /*0b50*/ 	.word	0x0001cdb0


	//   ....[146]....
        /*0b54*/ 	.word	0x0001ce50


	//   ....[147]....
        /*0b58*/ 	.word	0x0001cf10


	//   ....[148]....
        /*0b5c*/ 	.word	0x0001cfa0


	//   ....[149]....
        /*0b60*/ 	.word	0x0001d070


	//   ....[150]....
        /*0b64*/ 	.word	0x0001d100


	//   ....[151]....
        /*0b68*/ 	.word	0x0001d1d0


	//   ....[152]....
        /*0b6c*/ 	.word	0x0001d260


	//   ....[153]....
        /*0b70*/ 	.word	0x0001d330


	//   ....[154]....
        /*0b74*/ 	.word	0x0001d3c0


	//   ....[155]....
        /*0b78*/ 	.word	0x0001d490


	//   ....[156]....
        /*0b7c*/ 	.word	0x0001d520


	//   ....[157]....
        /*0b80*/ 	.word	0x0001d5f0


	//   ....[158]....
        /*0b84*/ 	.word	0x0001d680


	//   ....[159]....
        /*0b88*/ 	.word	0x0001da00


	//   ....[160]....
        /*0b8c*/ 	.word	0x0001daa0


	//   ....[161]....
        /*0b90*/ 	.word	0x0001dbc0


	//   ....[162]....
        /*0b94*/ 	.word	0x0001dc30


	//   ....[163]....
        /*0b98*/ 	.word	0x0001dcb0


	//   ....[164]....
        /*0b9c*/ 	.word	0x0001dd30


	//   ....[165]....
        /*0ba0*/ 	.word	0x0001ddb0


	//   ....[166]....
        /*0ba4*/ 	.word	0x0001de40


	//   ....[167]....
        /*0ba8*/ 	.word	0x0001dee0


	//   ....[168]....
        /*0bac*/ 	.word	0x0001df80


	//   ....[169]....
        /*0bb0*/ 	.word	0x0001dff0


	//   ....[170]....
        /*0bb4*/ 	.word	0x0001e060


	//   ....[171]....
        /*0bb8*/ 	.word	0x0001e0d0


	//   ....[172]....
        /*0bbc*/ 	.word	0x0001e150


	//   ....[173]....
        /*0bc0*/ 	.word	0x0001e1d0


	//   ....[174]....
        /*0bc4*/ 	.word	0x0001e270


	//   ....[175]....
        /*0bc8*/ 	.word	0x0001e300


	//   ....[176]....
        /*0bcc*/ 	.word	0x0001e430


	//----- nvinfo : EIATTR_REG_RECONFIG
	.align		4
.L_587:
        /*0bd0*/ 	.byte	0x01, 0x54
	.zero		2


	//----- nvinfo : EIATTR_SYSCALL_OFFSETS
	.align		4
        /*0bd4*/ 	.byte	0x04, 0x46
        /*0bd6*/ 	.short	(.L_589 - .L_588)


	//   ....[0]....
.L_588:
        /*0bd8*/ 	.word	0x000018c0


	//   ....[1]....
        /*0bdc*/ 	.word	0x00001a10


	//   ....[2]....
        /*0be0*/ 	.word	0x00005e40


	//   ....[3]....
        /*0be4*/ 	.word	0x00006150


	//   ....[4]....
        /*0be8*/ 	.word	0x000166c0


	//   ....[5]....
        /*0bec*/ 	.word	0x00016820


	//   ....[6]....
        /*0bf0*/ 	.word	0x00016920


	//   ....[7]....
        /*0bf4*/ 	.word	0x00017290


	//----- nvinfo : EIATTR_MBARRIER_INSTR_OFFSETS
	.align		4
.L_589:
        /*0bf8*/ 	.byte	0x04, 0x39
        /*0bfa*/ 	.short	(.L_591 - .L_590)


	//   ....[0]....
.L_590:
        /*0bfc*/ 	.word	0x000002b0
        /*0c00*/ 	.word	0x000000ff
        /*0c04*/ 	.word	0x00022800
        /*0c08*/ 	.short	0x0100
        /*0c0a*/ 	.byte	0x08
	.zero		1


	//   ....[1]....
        /*0c0c*/ 	.word	0x000002c0
        /*0c10*/ 	.word	0x000000ff
        /*0c14*/ 	.word	0x00022820
        /*0c18*/ 	.short	0x0100
        /*0c1a*/ 	.byte	0x08
	.zero		1


	//   ....[2]....
        /*0c1c*/ 	.word	0x000003b0
        /*0c20*/ 	.word	0x000000ff
        /*0c24*/ 	.word	0x00022830
        /*0c28*/ 	.short	0x0100
        /*0c2a*/ 	.byte	0x08
	.zero		1


	//   ....[3]....
        /*0c2c*/ 	.word	0x000003c0
        /*0c30*/ 	.word	0x000000ff
        /*0c34*/ 	.word	0x00022840
        /*0c38*/ 	.short	0x0100
        /*0c3a*/ 	.byte	0x08
	.zero		1


	//   ....[4]....
        /*0c3c*/ 	.word	0x000003d0
        /*0c40*/ 	.word	0x000000ff
        /*0c44*/ 	.word	0x00022838
        /*0c48*/ 	.short	0x0100
        /*0c4a*/ 	.byte	0x08
	.zero		1


	//   ....[5]....
        /*0c4c*/ 	.word	0x000003e0
        /*0c50*/ 	.word	0x000000ff
        /*0c54*/ 	.word	0x00022848
        /*0c58*/ 	.short	0x0100
        /*0c5a*/ 	.byte	0x08
	.zero		1


	//   ....[6]....
        /*0c5c*/ 	.word	0x00000510
        /*0c60*/ 	.word	0x000000ff
        /*0c64*/ 	.word	0x00022850
        /*0c68*/ 	.short	0x0100
        /*0c6a*/ 	.byte	0x08
	.zero		1


	//   ....[7]....
        /*0c6c*/ 	.word	0x00000520
        /*0c70*/ 	.word	0x000000ff
        /*0c74*/ 	.word	0x00022860
        /*0c78*/ 	.short	0x0100
        /*0c7a*/ 	.byte	0x08
	.zero		1


	//   ....[8]....
        /*0c7c*/ 	.word	0x00000530
        /*0c80*/ 	.word	0x000000ff
        /*0c84*/ 	.word	0x00022858
        /*0c88*/ 	.short	0x0100
        /*0c8a*/ 	.byte	0x08
	.zero		1


	//   ....[9]....
        /*0c8c*/ 	.word	0x00000540
        /*0c90*/ 	.word	0x000000ff
        /*0c94*/ 	.word	0x00022868
        /*0c98*/ 	.short	0x0100
        /*0c9a*/ 	.byte	0x08
	.zero		1


	//   ....[10]....
        /*0c9c*/ 	.word	0x00000630
        /*0ca0*/ 	.word	0x000000ff
        /*0ca4*/ 	.word	0x00022870
        /*0ca8*/ 	.short	0x0100
        /*0caa*/ 	.byte	0x06
	.zero		1


	//   ....[11]....
        /*0cac*/ 	.word	0x00000640
        /*0cb0*/ 	.word	0x000000ff
        /*0cb4*/ 	.word	0x00022880
        /*0cb8*/ 	.short	0x0100
        /*0cba*/ 	.byte	0x06
	.zero		1


	//   ....[12]....
        /*0cbc*/ 	.word	0x00000650
        /*0cc0*/ 	.word	0x000000ff
        /*0cc4*/ 	.word	0x00022878
        /*0cc8*/ 	.short	0x0100
        /*0cca*/ 	.byte	0x06
	.zero		1


	//   ....[13]....
        /*0ccc*/ 	.word	0x00000660
        /*0cd0*/ 	.word	0x000000ff
        /*0cd4*/ 	.word	0x00022888
        /*0cd8*/ 	.short	0x0100
        /*0cda*/ 	.byte	0x06
	.zero		1


	//   ....[14]....
        /*0cdc*/ 	.word	0x00000790
        /*0ce0*/ 	.word	0x000000ff
        /*0ce4*/ 	.word	0x00022890
        /*0ce8*/ 	.short	0x0100
        /*0cea*/ 	.byte	0x08
	.zero		1


	//   ....[15]....
        /*0cec*/ 	.word	0x000007a0
        /*0cf0*/ 	.word	0x000000ff
        /*0cf4*/ 	.word	0x000228a0
        /*0cf8*/ 	.short	0x0100
        /*0cfa*/ 	.byte	0x08
	.zero		1


	//   ....[16]....
        /*0cfc*/ 	.word	0x000007b0
        /*0d00*/ 	.word	0x000000ff
        /*0d04*/ 	.word	0x00022898
        /*0d08*/ 	.short	0x0100
        /*0d0a*/ 	.byte	0x08
	.zero		1


	//   ....[17]....
        /*0d0c*/ 	.word	0x000007c0
        /*0d10*/ 	.word	0x000000ff
        /*0d14*/ 	.word	0x000228a8
        /*0d18*/ 	.short	0x0100
        /*0d1a*/ 	.byte	0x08
	.zero		1


	//   ....[18]....
        /*0d1c*/ 	.word	0x000008f0
        /*0d20*/ 	.word	0x000000ff
        /*0d24*/ 	.word	0x000228b0
        /*0d28*/ 	.short	0x0100
        /*0d2a*/ 	.byte	0x08
	.zero		1


	//   ....[19]....
        /*0d2c*/ 	.word	0x00000900
        /*0d30*/ 	.word	0x000000ff
        /*0d34*/ 	.word	0x000228c0
        /*0d38*/ 	.short	0x0100
        /*0d3a*/ 	.byte	0x08
	.zero		1


	//   ....[20]....
        /*0d3c*/ 	.word	0x00000910
        /*0d40*/ 	.word	0x000000ff
        /*0d44*/ 	.word	0x000228b8
        /*0d48*/ 	.short	0x0100
        /*0d4a*/ 	.byte	0x08
	.zero		1


	//   ....[21]....
        /*0d4c*/ 	.word	0x00000920
        /*0d50*/ 	.word	0x000000ff
        /*0d54*/ 	.word	0x000228c8
        /*0d58*/ 	.short	0x0100
        /*0d5a*/ 	.byte	0x08
	.zero		1


	//   ....[22]....
        /*0d5c*/ 	.word	0x00002c30
        /*0d60*/ 	.word	0x00000060
        /*0d64*/ 	.word	0x00022890
        /*0d68*/ 	.short	0x010a
        /*0d6a*/ 	.byte	0x3f
	.zero		1


	//   ....[23]....
        /*0d6c*/ 	.word	0x00003d80
        /*0d70*/ 	.word	0x00000060
        /*0d74*/ 	.word	0x00022890
        /*0d78*/ 	.short	0x010a
        /*0d7a*/ 	.byte	0x3f
	.zero		1


	//   ....[24]....
        /*0d7c*/ 	.word	0x00004db0
        /*0d80*/ 	.word	0x00000060
        /*0d84*/ 	.word	0x00022890
        /*0d88*/ 	.short	0x010a
        /*0d8a*/ 	.byte	0x3f
	.zero		1


	//   ....[25]....
        /*0d8c*/ 	.word	0x00004fc0
        /*0d90*/ 	.word	0x00000020
        /*0d94*/ 	.word	0x00000000
        /*0d98*/ 	.short	0x0101
        /*0d9a*/ 	.byte	0x3f
	.zero		1


	//   ....[26]....
        /*0d9c*/ 	.word	0x00005000
        /*0da0*/ 	.word	0x00000060
        /*0da4*/ 	.word	0x000228b0
        /*0da8*/ 	.short	0x010a
        /*0daa*/ 	.byte	0x3f
	.zero		1


	//   ....[27]....
        /*0dac*/ 	.word	0x00005650
        /*0db0*/ 	.word	0x00000060
        /*0db4*/ 	.word	0x00000000
        /*0db8*/ 	.short	0x0101
        /*0dba*/ 	.byte	0x3f
	.zero		1


	//   ....[28]....
        /*0dbc*/ 	.word	0x00005ed0
        /*0dc0*/ 	.word	0x00000012
        /*0dc4*/ 	.word	0x00022800
        /*0dc8*/ 	.short	0x010a
        /*0dca*/ 	.byte	0x3f
	.zero		1


	//   ....[29]....
        /*0dcc*/ 	.word	0x00005f20
        /*0dd0*/ 	.word	0x00000012
        /*0dd4*/ 	.word	0x00022800
        /*0dd8*/ 	.short	0x010a
        /*0dda*/ 	.byte	0x3f
	.zero		1


	//   ....[30]....
        /*0ddc*/ 	.word	0x00006950
        /*0de0*/ 	.word	0x00000012
        /*0de4*/ 	.word	0x00022800
        /*0de8*/ 	.short	0x010a
        /*0dea*/ 	.byte	0x3f
	.zero		1


	//   ....[31]....
        /*0dec*/ 	.word	0x00007d70
        /*0df0*/ 	.word	0x00000012
        /*0df4*/ 	.word	0x00022800
        /*0df8*/ 	.short	0x010a
        /*0dfa*/ 	.byte	0x3f
	.zero		1


	//   ....[32]....
        /*0dfc*/ 	.word	0x00008bc0
        /*0e00*/ 	.word	0x00000014
        /*0e04*/ 	.word	0x00022830
        /*0e08*/ 	.short	0x010a
        /*0e0a*/ 	.byte	0x3f
	.zero		1


	//   ....[33]....
        /*0e0c*/ 	.word	0x00008c60
        /*0e10*/ 	.word	0x00000014
        /*0e14*/ 	.word	0x00022830
        /*0e18*/ 	.short	0x010a
        /*0e1a*/ 	.byte	0x3f
	.zero		1


	//   ....[34]....
        /*0e1c*/ 	.word	0x0000a6d0
        /*0e20*/ 	.word	0x00000003
        /*0e24*/ 	.word	0x00000000
        /*0e28*/ 	.short	0x0101
        /*0e2a*/ 	.byte	0x3f
	.zero		1


	//   ....[35]....
        /*0e2c*/ 	.word	0x0000ab80
        /*0e30*/ 	.word	0x00000014
        /*0e34*/ 	.word	0x00022850
        /*0e38*/ 	.short	0x010a
        /*0e3a*/ 	.byte	0x3f
	.zero		1


	//   ....[36]....
        /*0e3c*/ 	.word	0x0000abd0
        /*0e40*/ 	.word	0x00000014
        /*0e44*/ 	.word	0x00022850
        /*0e48*/ 	.short	0x010a
        /*0e4a*/ 	.byte	0x3f
	.zero		1


	//   ....[37]....
        /*0e4c*/ 	.word	0x0000b030
        /*0e50*/ 	.word	0x00000014
        /*0e54*/ 	.word	0x00000000
        /*0e58*/ 	.short	0x0101
        /*0e5a*/ 	.byte	0x3f
	.zero		1


	//   ....[38]....
        /*0e5c*/ 	.word	0x0000b150
        /*0e60*/ 	.word	0x000000d3
        /*0e64*/ 	.word	0x00022830
        /*0e68*/ 	.short	0x010a
        /*0e6a*/ 	.byte	0x3f
	.zero		1


	//   ....[39]....
        /*0e6c*/ 	.word	0x0000b200
        /*0e70*/ 	.word	0x000000d3
        /*0e74*/ 	.word	0x00022830
        /*0e78*/ 	.short	0x010a
        /*0e7a*/ 	.byte	0x3f
	.zero		1


	//   ....[40]....
        /*0e7c*/ 	.word	0x0000ce90
        /*0e80*/ 	.word	0x0000009d
        /*0e84*/ 	.word	0x00000000
        /*0e88*/ 	.short	0x0101
        /*0e8a*/ 	.byte	0x3f
	.zero		1


	//   ....[41]....
        /*0e8c*/ 	.word	0x0000d940
        /*0e90*/ 	.word	0x000000d3
        /*0e94*/ 	.word	0x00022850
        /*0e98*/ 	.short	0x010a
        /*0e9a*/ 	.byte	0x3f
	.zero		1


	//   ....[42]....
        /*0e9c*/ 	.word	0x0000d990
        /*0ea0*/ 	.word	0x000000d3
        /*0ea4*/ 	.word	0x00022850
        /*0ea8*/ 	.short	0x010a
        /*0eaa*/ 	.byte	0x3f
	.zero		1


	//   ....[43]....
        /*0eac*/ 	.word	0x0000dd50
        /*0eb0*/ 	.word	0x000000d3
        /*0eb4*/ 	.word	0x00000000
        /*0eb8*/ 	.short	0x0101
        /*0eba*/ 	.byte	0x3f
	.zero		1


	//   ....[44]....
        /*0ebc*/ 	.word	0x0000de50
        /*0ec0*/ 	.word	0x00000014
        /*0ec4*/ 	.word	0x00022830
        /*0ec8*/ 	.short	0x010a
        /*0eca*/ 	.byte	0x3f
	.zero		1


	//   ....[45]....
        /*0ecc*/ 	.word	0x0000deb0
        /*0ed0*/ 	.word	0x00000014
        /*0ed4*/ 	.word	0x00022830
        /*0ed8*/ 	.short	0x010a
        /*0eda*/ 	.byte	0x3f
	.zero		1


	//   ....[46]....
        /*0edc*/ 	.word	0x0000f5a0
        /*0ee0*/ 	.word	0x00000003
        /*0ee4*/ 	.word	0x00000000
        /*0ee8*/ 	.short	0x0101
        /*0eea*/ 	.byte	0x3f
	.zero		1


	//   ....[47]....
        /*0eec*/ 	.word	0x0000fe20
        /*0ef0*/ 	.word	0x00000014
        /*0ef4*/ 	.word	0x00022850
        /*0ef8*/ 	.short	0x010a
        /*0efa*/ 	.byte	0x3f
	.zero		1


	//   ....[48]....
        /*0efc*/ 	.word	0x0000fe70
        /*0f00*/ 	.word	0x00000014
        /*0f04*/ 	.word	0x00022850
        /*0f08*/ 	.short	0x010a
        /*0f0a*/ 	.byte	0x3f
	.zero		1


	//   ....[49]....
        /*0f0c*/ 	.word	0x00010230
        /*0f10*/ 	.word	0x00000014
        /*0f14*/ 	.word	0x00000000
        /*0f18*/ 	.short	0x0101
        /*0f1a*/ 	.byte	0x3f
	.zero		1


	//   ....[50]....
        /*0f1c*/ 	.word	0x000126f0
        /*0f20*/ 	.word	0x00000000
        /*0f24*/ 	.word	0x00000000
        /*0f28*/ 	.short	0x0101
        /*0f2a*/ 	.byte	0x3f
	.zero		1


	//   ....[51]....
        /*0f2c*/ 	.word	0x00015120
        /*0f30*/ 	.word	0x00000006
        /*0f34*/ 	.word	0x00022820
        /*0f38*/ 	.short	0x010a
        /*0f3a*/ 	.byte	0x3f
	.zero		1


	//   ....[52]....
        /*0f3c*/ 	.word	0x00015200
        /*0f40*/ 	.word	0x00000004
        /*0f44*/ 	.word	0x000228a0
        /*0f48*/ 	.short	0x010a
        /*0f4a*/ 	.byte	0x3f
	.zero		1


	//   ....[53]....
        /*0f4c*/ 	.word	0x00015450
        /*0f50*/ 	.word	0x00000004
        /*0f54*/ 	.word	0x000228c0
        /*0f58*/ 	.short	0x010a
        /*0f5a*/ 	.byte	0x3f
	.zero		1


	//   ....[54]....
        /*0f5c*/ 	.word	0x00015b10
        /*0f60*/ 	.word	0x00000005
        /*0f64*/ 	.word	0x000228a0
        /*0f68*/ 	.short	0x010a
        /*0f6a*/ 	.byte	0x3f
	.zero		1


	//   ....[55]....
        /*0f6c*/ 	.word	0x00015d50
        /*0f70*/ 	.word	0x00000005
        /*0f74*/ 	.word	0x000228c0
        /*0f78*/ 	.short	0x010a
        /*0f7a*/ 	.byte	0x3f
	.zero		1


	//   ....[56]....
        /*0f7c*/ 	.word	0x00016d70
        /*0f80*/ 	.word	0x00000000
        /*0f84*/ 	.word	0x00022840
        /*0f88*/ 	.short	0x010a
        /*0f8a*/ 	.byte	0x3f
	.zero		1


	//   ....[57]....
        /*0f8c*/ 	.word	0x00017b90
        /*0f90*/ 	.word	0x00000008
        /*0f94*/ 	.word	0x00022800
        /*0f98*/ 	.short	0x0107
        /*0f9a*/ 	.byte	0x3f
	.zero		1


	//   ....[58]....
        /*0f9c*/ 	.word	0x00017c90
        /*0fa0*/ 	.word	0x00000002
        /*0fa4*/ 	.word	0x00022800
        /*0fa8*/ 	.short	0x0101
        /*0faa*/ 	.byte	0x3f
	.zero		1


	//   ....[59]....
        /*0fac*/ 	.word	0x00017cb0
        /*0fb0*/ 	.word	0x00000002
        /*0fb4*/ 	.word	0x00022820
        /*0fb8*/ 	.short	0x010a
        /*0fba*/ 	.byte	0x3f
	.zero		1


	//   ....[60]....
        /*0fbc*/ 	.word	0x00017db0
        /*0fc0*/ 	.word	0x00000002
        /*0fc4*/ 	.word	0x00022860
        /*0fc8*/ 	.short	0x010a
        /*0fca*/ 	.byte	0x3f
	.zero		1


	//   ....[61]....
        /*0fcc*/ 	.word	0x000186a0
        /*0fd0*/ 	.word	0x00000002
        /*0fd4*/ 	.word	0x00022840
        /*0fd8*/ 	.short	0x010a
        /*0fda*/ 	.byte	0x3f
	.zero		1


	//   ....[62]....
        /*0fdc*/ 	.word	0x00018900
        /*0fe0*/ 	.word	0x00000002
        /*0fe4*/ 	.word	0x00022860
        /*0fe8*/ 	.short	0x010a
        /*0fea*/ 	.byte	0x3f
	.zero		1


	//   ....[63]....
        /*0fec*/ 	.word	0x00019180
        /*0ff0*/ 	.word	0x00000003
        /*0ff4*/ 	.word	0x00022840
        /*0ff8*/ 	.short	0x010a
        /*0ffa*/ 	.byte	0x3f
	.zero		1


	//   ....[64]....
        /*0ffc*/ 	.word	0x000193d0
        /*1000*/ 	.word	0x00000003
        /*1004*/ 	.word	0x00022860
        /*1008*/ 	.short	0x010a
        /*100a*/ 	.byte	0x3f
	.zero		1


	//   ....[65]....
        /*100c*/ 	.word	0x00019be0
        /*1010*/ 	.word	0x00000003
        /*1014*/ 	.word	0x00022840
        /*1018*/ 	.short	0x010a
        /*101a*/ 	.byte	0x3f
	.zero		1


	//   ....[66]....
        /*101c*/ 	.word	0x00019e40
        /*1020*/ 	.word	0x00000003
        /*1024*/ 	.word	0x00022860
        /*1028*/ 	.short	0x010a
        /*102a*/ 	.byte	0x3f
	.zero		1


	//   ....[67]....
        /*102c*/ 	.word	0x0001b2c0
        /*1030*/ 	.word	0x00000000
        /*1034*/ 	.word	0x00022820
        /*1038*/ 	.short	0x010a
        /*103a*/ 	.byte	0x3f
	.zero		1


	//   ....[68]....
        /*103c*/ 	.word	0x0001b470
        /*1040*/ 	.word	0x00000006
        /*1044*/ 	.word	0x00000000
        /*1048*/ 	.short	0x010a
        /*104a*/ 	.byte	0x3f
	.zero		1


	//   ....[69]....
        /*104c*/ 	.word	0x0001b4e0
        /*1050*/ 	.word	0x00000007
        /*1054*/ 	.word	0x00000000
        /*1058*/ 	.short	0x010a
        /*105a*/ 	.byte	0x3f
	.zero		1


	//   ....[70]....
        /*105c*/ 	.word	0x0001b550
        /*1060*/ 	.word	0x00000004
        /*1064*/ 	.word	0x00000000
        /*1068*/ 	.short	0x010a
        /*106a*/ 	.byte	0x3f
	.zero		1


	//   ....[71]....
        /*106c*/ 	.word	0x0001b580
        /*1070*/ 	.word	0x00000003
        /*1074*/ 	.word	0x00000000
        /*1078*/ 	.short	0x010a
        /*107a*/ 	.byte	0x3f
	.zero		1


	//   ....[72]....
        /*107c*/ 	.word	0x0001b5e0
        /*1080*/ 	.word	0x00000060
        /*1084*/ 	.word	0x00022890
        /*1088*/ 	.short	0x010a
        /*108a*/ 	.byte	0x3f
	.zero		1


	//   ....[73]....
        /*108c*/ 	.word	0x0001b630
        /*1090*/ 	.word	0x00000060
        /*1094*/ 	.word	0x00022890
        /*1098*/ 	.short	0x010a
        /*109a*/ 	.byte	0x3f
	.zero		1


	//   ....[74]....
        /*109c*/ 	.word	0x0001b680
        /*10a0*/ 	.word	0x00000060
        /*10a4*/ 	.word	0x00022890
        /*10a8*/ 	.short	0x010a
        /*10aa*/ 	.byte	0x3f
	.zero		1


	//   ....[75]....
        /*10ac*/ 	.word	0x0001b6d0
        /*10b0*/ 	.word	0x00000060
        /*10b4*/ 	.word	0x000228b0
        /*10b8*/ 	.short	0x010a
        /*10ba*/ 	.byte	0x3f
	.zero		1


	//   ....[76]....
        /*10bc*/ 	.word	0x0001bb90
        /*10c0*/ 	.word	0x00000012
        /*10c4*/ 	.word	0x00022800
        /*10c8*/ 	.short	0x010a
        /*10ca*/ 	.byte	0x3f
	.zero		1


	//   ....[77]....
        /*10cc*/ 	.word	0x0001c180
        /*10d0*/ 	.word	0x00000012
        /*10d4*/ 	.word	0x00022800
        /*10d8*/ 	.short	0x010a
        /*10da*/ 	.byte	0x3f
	.zero		1


	//   ....[78]....
        /*10dc*/ 	.word	0x0001c1d0
        /*10e0*/ 	.word	0x00000014
        /*10e4*/ 	.word	0x00022830
        /*10e8*/ 	.short	0x010a
        /*10ea*/ 	.byte	0x3f
	.zero		1


	//   ....[79]....
        /*10ec*/ 	.word	0x0001c220
        /*10f0*/ 	.word	0x00000014
        /*10f4*/ 	.word	0x00022850
        /*10f8*/ 	.short	0x010a
        /*10fa*/ 	.byte	0x3f
	.zero		1


	//   ....[80]....
        /*10fc*/ 	.word	0x0001c270
        /*1100*/ 	.word	0x000000d3
        /*1104*/ 	.word	0x00022830
        /*1108*/ 	.short	0x010a
        /*110a*/ 	.byte	0x3f
	.zero		1


	//   ....[81]....
        /*110c*/ 	.word	0x0001c2c0
        /*1110*/ 	.word	0x000000d3
        /*1114*/ 	.word	0x00022850
        /*1118*/ 	.short	0x010a
        /*111a*/ 	.byte	0x3f
	.zero		1


	//   ....[82]....
        /*111c*/ 	.word	0x0001c310
        /*1120*/ 	.word	0x00000014
        /*1124*/ 	.word	0x00022830
        /*1128*/ 	.short	0x010a
        /*112a*/ 	.byte	0x3f
	.zero		1


	//   ....[83]....
        /*112c*/ 	.word	0x0001c360
        /*1130*/ 	.word	0x00000014
        /*1134*/ 	.word	0x00022850
        /*1138*/ 	.short	0x010a
        /*113a*/ 	.byte	0x3f
	.zero		1


	//   ....[84]....
        /*113c*/ 	.word	0x0001c940
        /*1140*/ 	.word	0x00000005
        /*1144*/ 	.word	0x00022820
        /*1148*/ 	.short	0x010a
        /*114a*/ 	.byte	0x3f
	.zero		1


	//   ....[85]....
        /*114c*/ 	.word	0x0001c990
        /*1150*/ 	.word	0x00000004
        /*1154*/ 	.word	0x000228a0
        /*1158*/ 	.short	0x010a
        /*115a*/ 	.byte	0x3f
	.zero		1


	//   ....[86]....
        /*115c*/ 	.word	0x0001c9e0
        /*1160*/ 	.word	0x00000004
        /*1164*/ 	.word	0x000228c0
        /*1168*/ 	.short	0x010a
        /*116a*/ 	.byte	0x3f
	.zero		1


	//   ....[87]....
        /*116c*/ 	.word	0x0001ca30
        /*1170*/ 	.word	0x00000005
        /*1174*/ 	.word	0x000228a0
        /*1178*/ 	.short	0x010a
        /*117a*/ 	.byte	0x3f
	.zero		1


	//   ....[88]....
        /*117c*/ 	.word	0x0001ca80
        /*1180*/ 	.word	0x00000005
        /*1184*/ 	.word	0x000228c0
        /*1188*/ 	.short	0x010a
        /*118a*/ 	.byte	0x3f
	.zero		1


	//   ....[89]....
        /*118c*/ 	.word	0x0001cc20
        /*1190*/ 	.word	0x00000000
        /*1194*/ 	.word	0x00022840
        /*1198*/ 	.short	0x010a
        /*119a*/ 	.byte	0x3f
	.zero		1


	//   ....[90]....
        /*119c*/ 	.word	0x0001d720
        /*11a0*/ 	.word	0x00000002
        /*11a4*/ 	.word	0x00022820
        /*11a8*/ 	.short	0x010a
        /*11aa*/ 	.byte	0x3f
	.zero		1


	//   ....[91]....
        /*11ac*/ 	.word	0x0001d770
        /*11b0*/ 	.word	0x00000002
        /*11b4*/ 	.word	0x00022860
        /*11b8*/ 	.short	0x010a
        /*11ba*/ 	.byte	0x3f
	.zero		1


	//   ....[92]....
        /*11bc*/ 	.word	0x0001d7c0
        /*11c0*/ 	.word	0x00000002
        /*11c4*/ 	.word	0x00022840
        /*11c8*/ 	.short	0x010a
        /*11ca*/ 	.byte	0x3f
	.zero		1


	//   ....[93]....
        /*11cc*/ 	.word	0x0001d810
        /*11d0*/ 	.word	0x00000002
        /*11d4*/ 	.word	0x00022860
        /*11d8*/ 	.short	0x010a
        /*11da*/ 	.byte	0x3f
	.zero		1


	//   ....[94]....
        /*11dc*/ 	.word	0x0001d860
        /*11e0*/ 	.word	0x00000003
        /*11e4*/ 	.word	0x00022840
        /*11e8*/ 	.short	0x010a
        /*11ea*/ 	.byte	0x3f
	.zero		1


	//   ....[95]....
        /*11ec*/ 	.word	0x0001d8b0
        /*11f0*/ 	.word	0x00000003
        /*11f4*/ 	.word	0x00022860
        /*11f8*/ 	.short	0x010a
        /*11fa*/ 	.byte	0x3f
	.zero		1


	//   ....[96]....
        /*11fc*/ 	.word	0x0001d900
        /*1200*/ 	.word	0x00000003
        /*1204*/ 	.word	0x00022840
        /*1208*/ 	.short	0x010a
        /*120a*/ 	.byte	0x3f
	.zero		1


	//   ....[97]....
        /*120c*/ 	.word	0x0001d950
        /*1210*/ 	.word	0x00000003
        /*1214*/ 	.word	0x00022860
        /*1218*/ 	.short	0x010a
        /*121a*/ 	.byte	0x3f
	.zero		1


	//   ....[98]....
        /*121c*/ 	.word	0x0001e350
        /*1220*/ 	.word	0x00000000
        /*1224*/ 	.word	0x00022820
        /*1228*/ 	.short	0x010a
        /*122a*/ 	.byte	0x3f
	.zero		1


	//   ....[99]....
        /*122c*/ 	.word	0x0001e4f0
        /*1230*/ 	.word	0x00000006
        /*1234*/ 	.word	0x00000000
        /*1238*/ 	.short	0x010a
        /*123a*/ 	.byte	0x3f
	.zero		1


	//   ....[100]....
        /*123c*/ 	.word	0x0001e540
        /*1240*/ 	.word	0x00000007
        /*1244*/ 	.word	0x00000000
        /*1248*/ 	.short	0x010a
        /*124a*/ 	.byte	0x3f
	.zero		1


	//   ....[101]....
        /*124c*/ 	.word	0x0001e590
        /*1250*/ 	.word	0x00000004
        /*1254*/ 	.word	0x00000000
        /*1258*/ 	.short	0x010a
        /*125a*/ 	.byte	0x3f
	.zero		1


	//----- nvinfo : EIATTR_NUM_MBARRIERS
	.align		4
.L_591:
        /*125c*/ 	.byte	0x03, 0x38
        /*125e*/ 	.short	0x0016


	//----- nvinfo : EIATTR_EXIT_INSTR_OFFSETS
	.align		4
        /*1260*/ 	.byte	0x04, 0x1c
        /*1262*/ 	.short	(.L_593 - .L_592)


	//   ....[0]....
.L_592:
        /*1264*/ 	.word	0x0001b5d0


	//----- nvinfo : EIATTR_MAX_THREADS
	.align		4
.L_593:
        /*1268*/ 	.byte	0x04, 0x05
        /*126a*/ 	.short	(.L_595 - .L_594)
.L_594:
        /*126c*/ 	.word	0x00000180
        /*1270*/ 	.word	0x00000001
        /*1274*/ 	.word	0x00000001


	//----- nvinfo : EIATTR_CRS_STACK_SIZE
	.align		4
.L_595:
        /*1278*/ 	.byte	0x04, 0x1e
        /*127a*/ 	.short	(.L_597 - .L_596)
.L_596:
        /*127c*/ 	.word	0x00000000


	//----- nvinfo : EIATTR_CBANK_PARAM_SIZE
	.align		4
.L_597:
        /*1280*/ 	.byte	0x03, 0x19
        /*1282*/ 	.short	0x0af0


	//----- nvinfo : EIATTR_PARAM_CBANK
	.align		4
        /*1284*/ 	.byte	0x04, 0x0a
        /*1286*/ 	.short	(.L_599 - .L_598)
	.align		4
.L_598:
        /*1288*/ 	.word	index@(.nv.constant0._ZN7cutlass13device_kernelIN5flash11enable_sm90INS1_16FlashAttnFwdSm90INS1_25CollectiveMainloopFwdSm90ILi2EN4cute5tupleIJNS5_1CILi1EEES8_S8_EEENS6_IJNS7_ILi128EEENS7_ILi96EEENS7_ILi64EEEEEELi256ENS_6half_tEfNS_4arch4Sm90ELb1ELb0ELb1ELb1ELb0ELb1ELb0ELb1ELb0ELb1ELb0ELb0EEENS1_21CollectiveEpilogueFwdINS6_IJSA_NS7_ILi256EEESB_EEES9_SE_SG_Li256ELb1ELb1ELb0ELb0EEENS1_36VarlenDynamicPersistentTileSchedulerILi128ELi96ELi256ELi128ELb0ELb1ELb1ELb1ELb1ELb1EEEEEEEEEvNT_6ParamsE)
        /*128c*/ 	.short	0x0210
        /*128e*/ 	.short	0x0af0


	//----- nvinfo : EIATTR_SW_WAR
	.align		4
.L_599:
        /*1290*/ 	.byte	0x04, 0x36
        /*1292*/ 	.short	(.L_601 - .L_600)
.L_600:
        /*1294*/ 	.word	0x00000008
.L_601:


//--------------------- .nv.info._ZN7cutlass13device_kernelIN5flash11enable_sm90INS1_16FlashAttnFwdSm90INS1_25CollectiveMainloopFwdSm90ILi2EN4cute5tupleIJNS5_1CILi1EEES8_S8_EEENS6_IJNS7_ILi128EEENS7_ILi96EEENS7_ILi64EEEEEELi256ENS_6half_tEfNS_4arch4Sm90ELb1ELb0ELb1ELb1ELb0ELb0ELb1ELb1ELb0ELb1ELb0ELb0EEENS1_21CollectiveEpilogueFwdINS6_IJSA_NS7_ILi256EEESB_EEES9_SE_SG_Li256ELb1ELb1ELb0ELb0EEENS1_36VarlenDynamicPersistentTileSchedulerILi128ELi96ELi256ELi128ELb0ELb1ELb1ELb1ELb1ELb1EEEEEEEEEvNT_6ParamsE --------------------------
	.section	.nv.info._ZN7cutlass13device_kernelIN5flash11enable_sm90INS1_16FlashAttnFwdSm90INS1_25CollectiveMainloopFwdSm90ILi2EN4cute5tupleIJNS5_1CILi1EEES8_S8_EEENS6_IJNS7_ILi128EEENS7_ILi96EEENS7_ILi64EEEEEELi256ENS_6half_tEfNS_4arch4Sm90ELb1ELb0ELb1ELb1ELb0ELb0ELb1ELb1ELb0ELb1ELb0ELb0EEENS1_21CollectiveEpilogueFwdINS6_IJSA_NS7_ILi256EEESB_EEES9_SE_SG_Li256ELb1ELb1ELb0ELb0EEENS1_36VarlenDynamicPersistentTileSchedulerILi128ELi96ELi256ELi128ELb0ELb1ELb1ELb1ELb1ELb1EEEEEEEEEvNT_6ParamsE,"",@"SHT_CUDA_INFO"
	.sectionflags	@""
	.align	4


	//----- nvinfo : EIATTR_CUDA_API_VERSION
	.align		4
        /*0000*/ 	.byte	0x04, 0x37
        /*0002*/ 	.short	(.L_603 - .L_602)
.L_602:
        /*0004*/ 	.word	0x00000082


	//----- nvinfo : EIATTR_KPARAM_INFO
	.align		4
.L_603:
        /*0008*/ 	.byte	0x04, 0x17
        /*000a*/ 	.short	(.L_605 - .L_604)
.L_604:
        /*000c*/ 	.word	0x00000000
        /*0010*/ 	.short	0x0000
        /*0012*/ 	.short	0x0070
        /*0014*/ 	.byte	0x00, 0xf0, 0x01, 0x2e


	//----- nvinfo : EIATTR_SPARSE_MMA_MASK
	.align		4
.L_605:
        /*0018*/ 	.byte	0x03, 0x50
        /*001a*/ 	.short	0x0000


	//----- nvinfo : EIATTR_MAXREG_COUNT
	.align		4
        /*001c*/ 	.byte	0x03, 0x1b
        /*001e*/ 	.short	0x00a8


	//----- nvinfo : EIATTR_NUM_BARRIERS
	.align		4
        /*0020*/ 	.byte	0x02, 0x4c
        /*0022*/ 	.byte	0x10
	.zero		1


	//----- nvinfo : EIATTR_EXTERNS
	.align		4
        /*0024*/ 	.byte	0x04, 0x0f
        /*0026*/ 	.short	(.L_607 - .L_606)


	//   ....[0]....
	.align		4
.L_606:
        /*0028*/ 	.word	index@(__assertfail)


	//----- nvinfo : EIATTR_ANNOTATIONS
	.align		4
.L_607:
        /*002c*/ 	.byte	0x04, 0x55
        /*002e*/ 	.short	(.L_609 - .L_608)


	//   ....[0]....
.L_608:
        /* <DEDUP_REMOVED lines=97> */


	//----- nvinfo : EIATTR_MERCURY_ISA_VERSION
	.align		4
.L_609:
        /*0630*/ 	.byte	0x03, 0x5f
        /*0632*/ 	.short	0x0101


	//----- nvinfo : EIATTR_UNUSED_LOAD_BYTE_OFFSET
	.align		4
        /*0634*/ 	.byte	0x04, 0x44
        /*0636*/ 	.short	(.L_611 - .L_610)


	//   ....[0]....
.L_610:
        /*0638*/ 	.word	0x00000a80
        /*063c*/ 	.word	0x0000fff0


	//   ....[1]....
        /*0640*/ 	.word	0x0000ac50
        /*0644*/ 	.word	0x0000fff0


	//----- nvinfo : EIATTR_INT_WARP_WIDE_INSTR_OFFSETS
	.align		4
.L_611:
        /*0648*/ 	.byte	0x04, 0x31
        /*064a*/ 	.short	(.L_613 - .L_612)


	//   ....[0]....
.L_612:
        /*064c*/ 	.word	0x00000130


	//   ....[1]....
        /*0650*/ 	.word	0x00000170


	//   ....[2]....
        /*0654*/ 	.word	0x000001e0


	//   ....[3]....
        /*0658*/ 	.word	0x000001f0


	//   ....[4]....
        /*065c*/ 	.word	0x0000ee10


	//   ....[5]....
        /*0660*/ 	.word	0x0000eea0


	//   ....[6]....
        /*0664*/ 	.word	0x00013a50


	//   ....[7]....
        /*0668*/ 	.word	0x00013ae0


	//----- nvinfo : EIATTR_COOP_GROUP_MASK_REGIDS
	.align		4
.L_613:
        /*066c*/ 	.byte	0x04, 0x29
        /*066e*/ 	.short	(.L_615 - .L_614)


	//   ....[0]....
.L_614:
        /*0670*/ 	.word	0xffffffff


	//   ....[1]....
        /*0674*/ 	.word	0xffffffff


	//   ....[2]....
        /*0678*/ 	.word	0xffffffff


	//   ....[3]....
        /*067c*/ 	.word	0xffffffff


	//   ....[4]....
        /*0680*/ 	.word	0xffffffff


	//   ....[5]....
        /*0684*/ 	.word	0xffffffff


	//   ....[6]....
        /*0688*/ 	.word	0xffffffff


	//   ....[7]....
        /*068c*/ 	.word	0xffffffff


	//   ....[8]....
        /*0690*/ 	.word	0xffffffff


	//   ....[9]....
        /*0694*/ 	.word	0xffffffff


	//   ....[10]....
        /*0698*/ 	.word	0xffffffff


	//   ....[11]....
        /*069c*/ 	.word	0xffffffff


	//   ....[12]....
        /*06a0*/ 	.word	0xffffffff


	//   ....[13]....
        /*06a4*/ 	.word	0xffffffff


	//   ....[14]....
        /*06a8*/ 	.word	0xffffffff


	//   ....[15]....
        /*06ac*/ 	.word	0xffffffff


	//   ....[16]....
        /*06b0*/ 	.word	0xffffffff


	//   ....[17]....
        /*06b4*/ 	.word	0xffffffff


	//   ....[18]....
        /*06b8*/ 	.word	0xffffffff


	//   ....[19]....
        /*06bc*/ 	.word	0xffffffff


	//   ....[20]....
        /*06c0*/ 	.word	0xffffffff


	//   ....[21]....
        /*06c4*/ 	.word	0xffffffff


	//   ....[22]....
        /*06c8*/ 	.word	0xffffffff


	//   ....[23]....
        /*06cc*/ 	.word	0xffffffff


	//   ....[24]....
        /*06d0*/ 	.word	0xffffffff


	//   ....[25]....
        /*06d4*/ 	.word	0xffffffff


	//   ....[26]....
        /*06d8*/ 	.word	0xffffffff


	//   ....[27]....
        /*06dc*/ 	.word	0xffffffff


	//   ....[28]....
        /*06e0*/ 	.word	0xffffffff


	//   ....[29]....
        /*06e4*/ 	.word	0xffffffff


	//   ....[30]....
        /*06e8*/ 	.word	0xffffffff


	//   ....[31]....
        /*06ec*/ 	.word	0xffffffff


	//   ....[32]....
        /*06f0*/ 	.word	0xffffffff


	//   ....[33]....
        /*06f4*/ 	.word	0xffffffff


	//   ....[34]....
        /*06f8*/ 	.word	0xffffffff


	//   ....[35]....
        /*06fc*/ 	.word	0xffffffff


	//   ....[36]....
        /*0700*/ 	.word	0xffffffff


	//   ....[37]....
        /*0704*/ 	.word	0xffffffff


	//   ....[38]....
        /*0708*/ 	.word	0xffffffff


	//   ....[39]....
        /*070c*/ 	.word	0xffffffff


	//   ....[40]....
        /*0710*/ 	.word	0xffffffff


	//   ....[41]....
        /*0714*/ 	.word	0xffffffff


	//   ....[42]....
        /*0718*/ 	.word	0xffffffff


	//   ....[43]....
        /*071c*/ 	.word	0xffffffff


	//   ....[44]....
        /*0720*/ 	.word	0xffffffff


	//   ....[45]....
        /*0724*/ 	.word	0xffffffff


	//   ....[46]....
        /*0728*/ 	.word	0xffffffff


	//   ....[47]....
        /*072c*/ 	.word	0xffffffff


	//   ....[48]....
        /*0730*/ 	.word	0xffffffff


	//   ....[49]....
        /*0734*/ 	.word	0xffffffff


	//   ....[50]....
        /*0738*/ 	.word	0xffffffff


	//   ....[51]....
        /*073c*/ 	.word	0xffffffff


	//   ....[52]....
        /*0740*/ 	.word	0xffffffff


	//   ....[53]....
        /*0744*/ 	.word	0xffffffff


	//   ....[54]....
        /*0748*/ 	.word	0xffffffff


	//   ....[55]....
        /*074c*/ 	.word	0xffffffff


	//   ....[56]....
        /*0750*/ 	.word	0xffffffff


	//   ....[57]....
        /*0754*/ 	.word	0xffffffff


	//   ....[58]....
        /*0758*/ 	.word	0xffffffff


	//   ....[59]....
        /*075c*/ 	.word	0xffffffff


	//   ....[60]....
        /*0760*/ 	.word	0xffffffff


	//   ....[61]....
        /*0764*/ 	.word	0xffffffff


	//   ....[62]....
        /*0768*/ 	.word	0xffffffff


	//   ....[63]....
        /*076c*/ 	.word	0xffffffff


	//   ....[64]....
        /*0770*/ 	.word	0xffffffff


	//   ....[65]....
        /*0774*/ 	.word	0xffffffff


	//   ....[66]....
        /*0778*/ 	.word	0xffffffff


	//   ....[67]....
        /*077c*/ 	.word	0xffffffff


	//   ....[68]....
        /*0780*/ 	.word	0xffffffff


	//   ....[69]....
        /*0784*/ 	.word	0xffffffff


	//   ....[70]....
        /*0788*/ 	.word	0xffffffff


	//   ....[71]....
        /*078c*/ 	.word	0xffffffff


	//   ....[72]....
        /*0790*/ 	.word	0xffffffff


	//   ....[73]....
        /*0794*/ 	.word	0xffffffff


	//   ....[74]....
        /*0798*/ 	.word	0xffffffff


	//   ....[75]....
        /*079c*/ 	.word	0xffffffff


	//   ....[76]....
        /*07a0*/ 	.word	0xffffffff


	//   ....[77]....
        /*07a4*/ 	.word	0xffffffff


	//   ....[78]....
        /*07a8*/ 	.word	0xffffffff


	//   ....[79]....
        /*07ac*/ 	.word	0xffffffff


	//   ....[80]....
        /*07b0*/ 	.word	0xffffffff


	//   ....[81]....
        /*07b4*/ 	.word	0xffffffff


	//   ....[82]....
        /*07b8*/ 	.word	0xffffffff


	//   ....[83]....
        /*07bc*/ 	.word	0xffffffff


	//   ....[84]....
        /*07c0*/ 	.word	0xffffffff


	//   ....[85]....
        /*07c4*/ 	.word	0xffffffff


	//   ....[86]....
        /*07c8*/ 	.word	0xffffffff


	//   ....[87]....
        /*07cc*/ 	.word	0xffffffff


	//   ....[88]....
        /*07d0*/ 	.word	0xffffffff


	//   ....[89]....
        /*07d4*/ 	.word	0xffffffff


	//   ....[90]....
        /*07d8*/ 	.word	0xffffffff


	//   ....[91]....
        /*07dc*/ 	.word	0xffffffff


	//   ....[92]....
        /*07e0*/ 	.word	0xffffffff


	//   ....[93]....
        /*07e4*/ 	.word	0xffffffff


	//   ....[94]....
        /*07e8*/ 	.word	0xffffffff


	//   ....[95]....
        /*07ec*/ 	.word	0xffffffff


	//   ....[96]....
        /*07f0*/ 	.word	0xffffffff


	//   ....[97]....
        /*07f4*/ 	.word	0xffffffff


	//   ....[98]....
        /*07f8*/ 	.word	0xffffffff


	//   ....[99]....
        /*07fc*/ 	.word	0xffffffff


	//   ....[100]....
        /*0800*/ 	.word	0xffffffff


	//   ....[101]....
        /*0804*/ 	.word	0xffffffff


	//   ....[102]....
        /*0808*/ 	.word	0xffffffff


	//   ....[103]....
        /*080c*/ 	.word	0xffffffff


	//   ....[104]....
        /*0810*/ 	.word	0xffffffff


	//   ....[105]....
        /*0814*/ 	.word	0xffffffff


	//   ....[106]....
        /*0818*/ 	.word	0xffffffff


	//   ....[107]....
        /*081c*/ 	.word	0xffffffff


	//   ....[108]....
        /*0820*/ 	.word	0xffffffff


	//   ....[109]....
        /*0824*/ 	.word	0xffffffff


	//   ....[110]....
        /*0828*/ 	.word	0xffffffff


	//   ....[111]....
        /*082c*/ 	.word	0xffffffff


	//   ....[112]....
        /*0830*/ 	.word	0xffffffff


	//   ....[113]....
        /*0834*/ 	.word	0xffffffff


	//   ....[114]....
        /*0838*/ 	.word	0xffffffff


	//   ....[115]....
        /*083c*/ 	.word	0x0500000f


	//   ....[116]....
        /*0840*/ 	.word	0x0500000f


	//   ....[117]....
        /*0844*/ 	.word	0x0500000f


	//   ....[118]....
        /*0848*/ 	.word	0x0500000f


	//   ....[119]....
        /*084c*/ 	.word	0x0500000f


	//   ....[120]....
        /*0850*/ 	.word	0x0500000f


	//   ....[121]....
        /*0854*/ 	.word	0x0500000f


	//   ....[122]....
        /*0858*/ 	.word	0x0500000f


	//   ....[123]....
        /*085c*/ 	.word	0x0500000f


	//   ....[124]....
        /*0860*/ 	.word	0x0500000f


	//   ....[125]....
        /*0864*/ 	.word	0x0500000f


	//   ....[126]....
        /*0868*/ 	.word	0x0500000f


	//   ....[127]....
        /*086c*/ 	.word	0x0500000f


	//   ....[128]....
        /*0870*/ 	.word	0x0500000f


	//   ....[129]....
        /*0874*/ 	.word	0x0500000f


	//   ....[130]....
        /*0878*/ 	.word	0x0500000f


	//   ....[131]....
        /*087c*/ 	.word	0x0500000f


	//   ....[132]....
        /*0880*/ 	.word	0x0500000f


	//   ....[133]....
        /*0884*/ 	.word	0x0500000f


	//   ....[134]....
        /*0888*/ 	.word	0x0500000f


	//   ....[135]....
        /*088c*/ 	.word	0x0500000f


	//   ....[136]....
        /*0890*/ 	.word	0x0500000f


	//   ....[137]....
        /*0894*/ 	.word	0x0500000f


	//   ....[138]....
        /*0898*/ 	.word	0x0500000f


	//   ....[139]....
        /*089c*/ 	.word	0x0500000f


	//   ....[140]....
        /*08a0*/ 	.word	0x0500000f


	//   ....[141]....
        /*08a4*/ 	.word	0x0500000f


	//   ....[142]....
        /*08a8*/ 	.word	0x0500000f


	//   ....[143]....
        /*08ac*/ 	.word	0x0500000f


	//   ....[144]....
        /*08b0*/ 	.word	0x0500000f


	//   ....[145]....
        /*08b4*/ 	.word	0x0500000f


	//   ....[146]....
        /*08b8*/ 	.word	0x0500000f


	//   ....[147]....
        /*08bc*/ 	.word	0x0500000f


	//   ....[148]....
        /*08c0*/ 	.word	0x0500000f


	//   ....[149]....
        /*08c4*/ 	.word	0x0500000f


	//   ....[150]....
        /*08c8*/ 	.word	0x0500000f


	//   ....[151]....
        /*08cc*/ 	.word	0x0500000f


	//   ....[152]....
        /*08d0*/ 	.word	0x0500000f


	//   ....[153]....
        /*08d4*/ 	.word	0x0500000f


	//   ....[154]....
        /*08d8*/ 	.word	0x0500000f


	//   ....[155]....
        /*08dc*/ 	.word	0x0500000f


	//   ....[156]....
        /*08e0*/ 	.word	0x0500000f


	//   ....[157]....
        /*08e4*/ 	.word	0x0500000f


	//   ....[158]....
        /*08e8*/ 	.word	0x0500000f


	//   ....[159]....
        /*08ec*/ 	.word	0x0500000f


	//   ....[160]....
        /*08f0*/ 	.word	0x0500000f


	//   ....[161]....
        /*08f4*/ 	.word	0x0500000f


	//   ....[162]....
        /*08f8*/ 	.word	0x0500000f


	//   ....[163]....
        /*08fc*/ 	.word	0x0500000f


	//   ....[164]....
        /*0900*/ 	.word	0x0500000f


	//   ....[165]....
        /*0904*/ 	.word	0x0500000f


	//----- nvinfo : EIATTR_COOP_GROUP_INSTR_OFFSETS
	.align		4
.L_615:
        /*0908*/ 	.byte	0x04, 0x28
        /*090a*/ 	.short	(.L_617 - .L_616)


	//   ....[0]....
.L_616:
        /*090c*/ 	.word	0x00000070


	//   ....[1]....
        /*0910*/ 	.word	0x00000140


	//   ....[2]....
        /*0914*/ 	.word	0x00000190


	//   ....[3]....
        /*0918*/ 	.word	0x000003e0


	//   ....[4]....
        /*091c*/ 	.word	0x00000540


	//   ....[5]....
        /*0920*/ 	.word	0x00000660


	//   ....[6]....
        /*0924*/ 	.word	0x000007c0


	//   ....[7]....
        /*0928*/ 	.word	0x00001920


	//   ....[8]....
        /*092c*/ 	.word	0x00002590


	//   ....[9]....
        /*0930*/ 	.word	0x000025d0


	//   ....[10]....
        /*0934*/ 	.word	0x000039a0


	//   ....[11]....
        /*0938*/ 	.word	0x000039e0


	//   ....[12]....
        /*093c*/ 	.word	0x00003a00


	//   ....[13]....
        /*0940*/ 	.word	0x00003a20


	//   ....[14]....
        /*0944*/ 	.word	0x000053f0


	//   ....[15]....
        /*0948*/ 	.word	0x00005430


	//   ....[16]....
        /*094c*/ 	.word	0x00006160


	//   ....[17]....
        /*0950*/ 	.word	0x00006210


	//   ....[18]....
        /*0954*/ 	.word	0x00006230


	//   ....[19]....
        /*0958*/ 	.word	0x00006250


	//   ....[20]....
        /*095c*/ 	.word	0x00008ab0


	//   ....[21]....
        /*0960*/ 	.word	0x00008b50


	//   ....[22]....
        /*0964*/ 	.word	0x00008bb0


	//   ....[23]....
        /*0968*/ 	.word	0x00008d50


	//   ....[24]....
        /*096c*/ 	.word	0x0000a1b0


	//   ....[25]....
        /*0970*/ 	.word	0x0000a1f0


	//   ....[26]....
        /*0974*/ 	.word	0x0000a2a0


	//   ....[27]....
        /*0978*/ 	.word	0x0000a300


	//   ....[28]....
        /*097c*/ 	.word	0x0000bda0


	//   ....[29]....
        /*0980*/ 	.word	0x0000bdd0


	//   ....[30]....
        /*0984*/ 	.word	0x0000be10


	//   ....[31]....
        /*0988*/ 	.word	0x0000be40


	//   ....[32]....
        /*098c*/ 	.word	0x0000c680


	//   ....[33]....
        /*0990*/ 	.word	0x0000c6c0


	//   ....[34]....
        /*0994*/ 	.word	0x0000c800


	//   ....[35]....
        /*0998*/ 	.word	0x0000c820


	//   ....[36]....
        /*099c*/ 	.word	0x0000c960


	//   ....[37]....
        /*09a0*/ 	.word	0x0000c980


	//   ....[38]....
        /*09a4*/ 	.word	0x0000cad0


	//   ....[39]....
        /*09a8*/ 	.word	0x0000caf0


	//   ....[40]....
        /*09ac*/ 	.word	0x0000d490


	//   ....[41]....
        /*09b0*/ 	.word	0x0000d4b0


	//   ....[42]....
        /*09b4*/ 	.word	0x0000d5f0


	//   ....[43]....
        /*09b8*/ 	.word	0x0000d610


	//   ....[44]....
        /*09bc*/ 	.word	0x0000d750


	//   ....[45]....
        /*09c0*/ 	.word	0x0000d770


	//   ....[46]....
        /*09c4*/ 	.word	0x0000d8c0


	//   ....[47]....
        /*09c8*/ 	.word	0x0000d8e0


	//   ....[48]....
        /*09cc*/ 	.word	0x0000dab0


	//   ....[49]....
        /*09d0*/ 	.word	0x0000dc90


	//   ....[50]....
        /*09d4*/ 	.word	0x0000dcc0


	//   ....[51]....
        /*09d8*/ 	.word	0x0000dcf0


	//   ....[52]....
        /*09dc*/ 	.word	0x0000dd20


	//   ....[53]....
        /*09e0*/ 	.word	0x0000dd50


	//   ....[54]....
        /*09e4*/ 	.word	0x0000dd80


	//   ....[55]....
        /*09e8*/ 	.word	0x0000def0


	//   ....[56]....
        /*09ec*/ 	.word	0x0000df20


	//   ....[57]....
        /*09f0*/ 	.word	0x0000df50


	//   ....[58]....
        /*09f4*/ 	.word	0x0000df80


	//   ....[59]....
        /*09f8*/ 	.word	0x0000dfb0


	//   ....[60]....
        /*09fc*/ 	.word	0x0000dfe0


	//   ....[61]....
        /*0a00*/ 	.word	0x0000e080


	//   ....[62]....
        /*0a04*/ 	.word	0x0000e0e0


	//   ....[63]....
        /*0a08*/ 	.word	0x0000e170


	//   ....[64]....
        /*0a0c*/ 	.word	0x0000f410


	//   ....[65]....
        /*0a10*/ 	.word	0x0000ffa0


	//   ....[66]....
        /*0a14*/ 	.word	0x0000ffc0


	//   ....[67]....
        /*0a18*/ 	.word	0x0000fff0


	//   ....[68]....
        /*0a1c*/ 	.word	0x00010010


	//   ....[69]....
        /*0a20*/ 	.word	0x000100c0


	//   ....[70]....
        /*0a24*/ 	.word	0x00010150


	//   ....[71]....
        /*0a28*/ 	.word	0x00010180


	//   ....[72]....
        /*0a2c*/ 	.word	0x00010200


	//   ....[73]....
        /*0a30*/ 	.word	0x00010230


	//   ....[74]....
        /*0a34*/ 	.word	0x000102b0


	//   ....[75]....
        /*0a38*/ 	.word	0x000102e0


	//   ....[76]....
        /*0a3c*/ 	.word	0x00010360


	//   ....[77]....
        /*0a40*/ 	.word	0x00010390


	//   ....[78]....
        /*0a44*/ 	.word	0x000103b0


	//   ....[79]....
        /*0a48*/ 	.word	0x00010400


	//   ....[80]....
        /*0a4c*/ 	.word	0x00010410


	//   ....[81]....
        /*0a50*/ 	.word	0x00010b70


	//   ....[82]....
        /*0a54*/ 	.word	0x00010bd0


	//   ....[83]....
        /*0a58*/ 	.word	0x00010c80


	//   ....[84]....
        /*0a5c*/ 	.word	0x00010c90


	//   ....[85]....
        /*0a60*/ 	.word	0x00010d20


	//   ....[86]....
        /*0a64*/ 	.word	0x00010d30


	//   ....[87]....
        /*0a68*/ 	.word	0x00010dc0


	//   ....[88]....
        /*0a6c*/ 	.word	0x00010dd0


	//   ....[89]....
        /*0a70*/ 	.word	0x00010e40


	//   ....[90]....
        /*0a74*/ 	.word	0x00010e50


	//   ....[91]....
        /*0a78*/ 	.word	0x00010ed0


	//   ....[92]....
        /*0a7c*/ 	.word	0x00010ee0


	//   ....[93]....
        /*0a80*/ 	.word	0x00010f60


	//   ....[94]....
        /*0a84*/ 	.word	0x00010f70


	//   ....[95]....
        /*0a88*/ 	.word	0x00010ff0


	//   ....[96]....
        /*0a8c*/ 	.word	0x00011000


	//   ....[97]....
        /*0a90*/ 	.word	0x00013ce0


	//   ....[98]....
        /*0a94*/ 	.word	0x00013d40


	//   ....[99]....
        /*0a98*/ 	.word	0x00013d70


	//   ....[100]....
        /*0a9c*/ 	.word	0x00013d80


	//   ....[101]....
        /*0aa0*/ 	.word	0x00013db0


	//   ....[102]....
        /*0aa4*/ 	.word	0x00013de0


	//   ....[103]....
        /*0aa8*/ 	.word	0x00013e10


	//   ....[104]....
        /*0aac*/ 	.word	0x00013e40


	//   ....[105]....
        /*0ab0*/ 	.word	0x00013fc0


	//   ....[106]....
        /*0ab4*/ 	.word	0x00013ff0


	//   ....[107]....
        /*0ab8*/ 	.word	0x00014020


	//   ....[108]....
        /*0abc*/ 	.word	0x00014050


	//   ....[109]....
        /*0ac0*/ 	.word	0x00014080


	//   ....[110]....
        /*0ac4*/ 	.word	0x000140b0


	//   ....[111]....
        /*0ac8*/ 	.word	0x00014170


	//   ....[112]....
        /*0acc*/ 	.word	0x00014190


	//   ....[113]....
        /*0ad0*/ 	.word	0x00014200


	//   ....[114]....
        /*0ad4*/ 	.word	0x000148d0


	//   ....[115]....
        /*0ad8*/ 	.word	0x00014ef0


	//   ....[116]....
        /*0adc*/ 	.word	0x00015070


	//   ....[117]....
        /*0ae0*/ 	.word	0x000150e0


	//   ....[118]....
        /*0ae4*/ 	.word	0x00015140


	//   ....[119]....
        /*0ae8*/ 	.word	0x000151a0


	//   ....[120]....
        /*0aec*/ 	.word	0x00015270


	//   ....[121]....
        /*0af0*/ 	.word	0x00015330


	//   ....[122]....
        /*0af4*/ 	.word	0x00015440


	//   ....[123]....
        /*0af8*/ 	.word	0x000154e0


	//   ....[124]....
        /*0afc*/ 	.word	0x000155b0


	//   ....[125]....
        /*0b00*/ 	.word	0x00015650


	//   ....[126]....
        /*0b04*/ 	.word	0x00015720


	//   ....[127]....
        /*0b08*/ 	.word	0x000157c0


	//   ....[128]....
        /*0b0c*/ 	.word	0x00015890


	//   ....[129]....
        /*0b10*/ 	.word	0x00015930


	//   ....[130]....
        /*0b14*/ 	.word	0x000159e0


	//   ....[131]....
        /*0b18*/ 	.word	0x00015a80


	//   ....[132]....
        /*0b1c*/ 	.word	0x00015d10


	//   ....[133]....
        /*0b20*/ 	.word	0x00015de0


	//   ....[134]....
        /*0b24*/ 	.word	0x00015ec0


	//   ....[135]....
        /*0b28*/ 	.word	0x00015f30


	//   ....[136]....
        /*0b2c*/ 	.word	0x00016040


	//   ....[137]....
        /*0b30*/ 	.word	0x00016100


	//   ....[138]....
        /*0b34*/ 	.word	0x000161c0


	//   ....[139]....
        /*0b38*/ 	.word	0x00016280


	//   ....[140]....
        /*0b3c*/ 	.word	0x00016340


	//   ....[141]....
        /*0b40*/ 	.word	0x00016400


	//   ....[142]....
        /*0b44*/ 	.word	0x000164c0


	//   ....[143]....
        /*0b48*/ 	.word	0x00016570


	//   ....[144]....
        /*0b4c*/ 	.word	0x00016670


	//   ....[145]....
        /*0b50*/ 	.word	0x000166c0


	//   ....[146]....
        /*0b54*/ 	.word	0x00016720


	//   ....[147]....
        /*0b58*/ 	.word	0x00016800


	//   ....[148]....
        /*0b5c*/ 	.word	0x00016b30


	//   ....[149]....
        /*0b60*/ 	.word	0x00016bd0


	//   ....[150]....
        /*0b64*/ 	.word	0x00016cf0


	//   ....[151]....
        /*0b68*/ 	.word	0x00016d70


	//   ....[152]....
        /*0b6c*/ 	.word	0x00016df0


	//   ....[153]....
        /*0b70*/ 	.word	0x00016e70


	//   ....[154]....
        /*0b74*/ 	.word	0x00016ef0


	//   ....[155]....
        /*0b78*/ 	.word	0x00016f80


	//   ....[156]....
        /*0b7c*/ 	.word	0x00017020


	//   ....[157]....
        /*0b80*/ 	.word	0x000170c0


	//   ....[158]....
        /*0b84*/ 	.word	0x00017140


	//   ....[159]....
        /*0b88*/ 	.word	0x000171c0


	//   ....[160]....
        /*0b8c*/ 	.word	0x00017240


	//   ....[161]....
        /*0b90*/ 	.word	0x000172d0


	//   ....[162]....
        /*0b94*/ 	.word	0x00017350


	//   ....[163]....
        /*0b98*/ 	.word	0x000173f0


	//   ....[164]....
        /*0b9c*/ 	.word	0x00017480


	//   ....[165]....
        /*0ba0*/ 	.word	0x000175b0


	//----- nvinfo : EIATTR_REG_RECONFIG
	.align		4
.L_617:
        /*0ba4*/ 	.byte	0x01, 0x54
	.zero		2


	//----- nvinfo : EIATTR_SYSCALL_OFFSETS
	.align		4
        /*0ba8*/ 	.byte	0x04, 0x46
        /*0baa*/ 	.short	(.L_619 - .L_618)


	//   ....[0]....
.L_618:
        /*0bac*/ 	.word	0x00001b80


	//   ....[1]....
        /*0bb0*/ 	.word	0x0000f010


	//   ....[2]....
        /*0bb4*/ 	.word	0x0000f170


	//   ....[3]....
        /*0bb8*/ 	.word	0x0000f270


	//   ....[4]....
        /*0bbc*/ 	.word	0x0000fb80


	//   ....[5]....
        /*0bc0*/ 	.word	0x00010790


	//----- nvinfo : EIATTR_MBARRIER_INSTR_OFFSETS
	.align		4
.L_619:
        /*0bc4*/ 	.byte	0x04, 0x39
        /*0bc6*/ 	.short	(.L_621 - .L_620)


	//   ....[0]....
.L_620:
        /*0bc8*/ 	.word	0x00000280
        /*0bcc*/ 	.word	0x000000ff
        /*0bd0*/ 	.word	0x00032400
        /*0bd4*/ 	.short	0x0100
        /*0bd6*/ 	.byte	0x08
	.zero		1


	//   ....[1]....
        /*0bd8*/ 	.word	0x00000290
        /*0bdc*/ 	.word	0x000000ff
        /*0be0*/ 	.word	0x00032410
        /*0be4*/ 	.short	0x0100
        /*0be6*/ 	.byte	0x08
	.zero		1


	//   ....[2]....
        /*0be8*/ 	.word	0x000002a0
        /*0bec*/ 	.word	0x000000ff
        /*0bf0*/ 	.word	0x00032420
        /*0bf4*/ 	.short	0x0100
        /*0bf6*/ 	.byte	0x08
	.zero		1


	//   ....[3]....
        /*0bf8*/ 	.word	0x00000390
        /*0bfc*/ 	.word	0x000000ff
        /*0c00*/ 	.word	0x00032430
        /*0c04*/ 	.short	0x0100
        /*0c06*/ 	.byte	0x08
	.zero		1


	//   ....[4]....
        /*0c08*/ 	.word	0x000003a0
        /*0c0c*/ 	.word	0x000000ff
        /*0c10*/ 	.word	0x00032440
        /*0c14*/ 	.short	0x0100
        /*0c16*/ 	.byte	0x08
	.zero		1


	//   ....[5]....
        /*0c18*/ 	.word	0x000003b0
        /*0c1c*/ 	.word	0x000000ff
        /*0c20*/ 	.word	0x00032438
        /*0c24*/ 	.short	0x0100
        /*0c26*/ 	.byte	0x08
	.zero		1


	//   ....[6]....
        /*0c28*/ 	.word	0x000003c0
        /*0c2c*/ 	.word	0x000000ff
        /*0c30*/ 	.word	0x00032448
        /*0c34*/ 	.short	0x0100
        /*0c36*/ 	.byte	0x08
	.zero		1


	//   ....[7]....
        /*0c38*/ 	.word	0x000004f0
        /*0c3c*/ 	.word	0x000000ff
        /*0c40*/ 	.word	0x00032450
        /*0c44*/ 	.short	0x0100
        /*0c46*/ 	.byte	0x08
	.zero		1


	//   ....[8]....
        /*0c48*/ 	.word	0x00000500
        /*0c4c*/ 	.word	0x000000ff
        /*0c50*/ 	.word	0x00032460
        /*0c54*/ 	.short	0x0100
        /*0c56*/ 	.byte	0x08
	.zero		1


	//   ....[9]....
        /*0c58*/ 	.word	0x00000510
        /*0c5c*/ 	.word	0x000000ff
        /*0c60*/ 	.word	0x00032458
        /*0c64*/ 	.short	0x0100
        /*0c66*/ 	.byte	0x08
	.zero		1


	//   ....[10]....
        /*0c68*/ 	.word	0x00000520
        /*0c6c*/ 	.word	0x000000ff
        /*0c70*/ 	.word	0x00032468
        /*0c74*/ 	.short	0x0100
        /*0c76*/ 	.byte	0x08
	.zero		1


	//   ....[11]....
        /*0c78*/ 	.word	0x00000610
        /*0c7c*/ 	.word	0x000000ff
        /*0c80*/ 	.word	0x00032470
        /*0c84*/ 	.short	0x0100
        /*0c86*/ 	.byte	0x06
	.zero		1


	//   ....[12]....
        /*0c88*/ 	.word	0x00000620
        /*0c8c*/ 	.word	0x000000ff
        /*0c90*/ 	.word	0x00032480
        /*0c94*/ 	.short	0x0100
        /*0c96*/ 	.byte	0x06
	.zero		1


	//   ....[13]....
        /*0c98*/ 	.word	0x00000630
        /*0c9c*/ 	.word	0x000000ff
        /*0ca0*/ 	.word	0x00032478
        /*0ca4*/ 	.short	0x0100
        /*0ca6*/ 	.byte	0x06
	.zero		1


	//   ....[14]....
        /*0ca8*/ 	.word	0x00000640
        /*0cac*/ 	.word	0x000000ff
        /*0cb0*/ 	.word	0x00032488
        /*0cb4*/ 	.short	0x0100
        /*0cb6*/ 	.byte	0x06
	.zero		1


	//   ....[15]....
        /*0cb8*/ 	.word	0x00000770
        /*0cbc*/ 	.word	0x000000ff
        /*0cc0*/ 	.word	0x00032490
        /*0cc4*/ 	.short	0x0100
        /*0cc6*/ 	.byte	0x08
	.zero		1


	//   ....[16]....
        /*0cc8*/ 	.word	0x00000780
        /*0ccc*/ 	.word	0x000000ff
        /*0cd0*/ 	.word	0x000324a0
        /*0cd4*/ 	.short	0x0100
        /*0cd6*/ 	.byte	0x08
	.zero		1


	//   ....[17]....
        /*0cd8*/ 	.word	0x00000790
        /*0cdc*/ 	.word	0x000000ff
        /*0ce0*/ 	.word	0x00032498
        /*0ce4*/ 	.short	0x0100
        /*0ce6*/ 	.byte	0x08
	.zero		1


	//   ....[18]....
        /*0ce8*/ 	.word	0x000007a0
        /*0cec*/ 	.word	0x000000ff
        /*0cf0*/ 	.word	0x000324a8
        /*0cf4*/ 	.short	0x0100
        /*0cf6*/ 	.byte	0x08
	.zero		1


	//   ....[19]....
        /*0cf8*/ 	.word	0x000008d0
        /*0cfc*/ 	.word	0x000000ff
        /*0d00*/ 	.word	0x000324b0
        /*0d04*/ 	.short	0x0100
        /*0d06*/ 	.byte	0x08
	.zero		1


	//   ....[20]....
        /*0d08*/ 	.word	0x000008e0
        /*0d0c*/ 	.word	0x000000ff
        /*0d10*/ 	.word	0x000324c0
        /*0d14*/ 	.short	0x0100
        /*0d16*/ 	.byte	0x08
	.zero		1


	//   ....[21]....
        /*0d18*/ 	.word	0x000008f0
        /*0d1c*/ 	.word	0x000000ff
        /*0d20*/ 	.word	0x000324b8
        /*0d24*/ 	.short	0x0100
        /*0d26*/ 	.byte	0x08
	.zero		1


	//   ....[22]....
        /*0d28*/ 	.word	0x00000900
        /*0d2c*/ 	.word	0x000000ff
        /*0d30*/ 	.word	0x000324c8
        /*0d34*/ 	.short	0x0100
        /*0d36*/ 	.byte	0x08
	.zero		1


	//   ....[23]....
        /*0d38*/ 	.word	0x00001c40
        /*0d3c*/ 	.word	0x00000005
        /*0d40*/ 	.word	0x00032400
        /*0d44*/ 	.short	0x010a
        /*0d46*/ 	.byte	0x3f
	.zero		1


	//   ....[24]....
        /*0d48*/ 	.word	0x00001d20
        /*0d4c*/ 	.word	0x00000000
        /*0d50*/ 	.word	0x00032430
        /*0d54*/ 	.short	0x010a
        /*0d56*/ 	.byte	0x3f
	.zero		1


	//   ....[25]....
        /*0d58*/ 	.word	0x00001d60
        /*0d5c*/ 	.word	0x00000000
        /*0d60*/ 	.word	0x00032430
        /*0d64*/ 	.short	0x010a
        /*0d66*/ 	.byte	0x3f
	.zero		1


	//   ....[26]....
        /*0d68*/ 	.word	0x00002060
        /*0d6c*/ 	.word	0x00000005
        /*0d70*/ 	.word	0x00032410
        /*0d74*/ 	.short	0x010a
        /*0d76*/ 	.byte	0x3f
	.zero		1


	//   ....[27]....
        /*0d78*/ 	.word	0x000020a0
        /*0d7c*/ 	.word	0x00000000
        /*0d80*/ 	.word	0x00032450
        /*0d84*/ 	.short	0x010a
        /*0d86*/ 	.byte	0x3f
	.zero		1


	//   ....[28]....
        /*0d88*/ 	.word	0x000020e0
        /*0d8c*/ 	.word	0x00000000
        /*0d90*/ 	.word	0x00032450
        /*0d94*/ 	.short	0x010a
        /*0d96*/ 	.byte	0x3f
	.zero		1


	//   ....[29]....
        /*0d98*/ 	.word	0x00003c80
        /*0d9c*/ 	.word	0x00000018
        /*0da0*/ 	.word	0x00000000
        /*0da4*/ 	.short	0x0101
        /*0da6*/ 	.byte	0x3f
	.zero		1


	//   ....[30]....
        /*0da8*/ 	.word	0x00004820
        /*0dac*/ 	.word	0x00000000
        /*0db0*/ 	.word	0x00000000
        /*0db4*/ 	.short	0x0101
        /*0db6*/ 	.byte	0x3f
	.zero		1


	//   ....[31]....
        /*0db8*/ 	.word	0x00004940
        /*0dbc*/ 	.word	0x000000ff
        /*0dc0*/ 	.word	0x00032430
        /*0dc4*/ 	.short	0x010a
        /*0dc6*/ 	.byte	0x04
	.zero		1


	//   ....[32]....
        /*0dc8*/ 	.word	0x00004980
        /*0dcc*/ 	.word	0x000000ff
        /*0dd0*/ 	.word	0x00032430
        /*0dd4*/ 	.short	0x010a
        /*0dd6*/ 	.byte	0x04
	.zero		1


	//   ....[33]....
        /*0dd8*/ 	.word	0x00004b90
        /*0ddc*/ 	.word	0x000000ff
        /*0de0*/ 	.word	0x00032450
        /*0de4*/ 	.short	0x010a
        /*0de6*/ 	.byte	0x04
	.zero		1


	//   ....[34]....
        /*0de8*/ 	.word	0x00004bd0
        /*0dec*/ 	.word	0x000000ff
        /*0df0*/ 	.word	0x00032450
        /*0df4*/ 	.short	0x010a
        /*0df6*/ 	.byte	0x04
	.zero		1


	//   ....[35]....
        /*0df8*/ 	.word	0x00006480
        /*0dfc*/ 	.word	0x00000099
        /*0e00*/ 	.word	0x00000000
        /*0e04*/ 	.short	0x0101
        /*0e06*/ 	.byte	0x3f
	.zero		1


	//   ....[36]....
        /*0e08*/ 	.word	0x00007870
        /*0e0c*/ 	.word	0x000000bb
        /*0e10*/ 	.word	0x00000000
        /*0e14*/ 	.short	0x0101
        /*0e16*/ 	.byte	0x3f
	.zero		1


	//   ....[37]....
        /*0e18*/ 	.word	0x000079a0
        /*0e1c*/ 	.word	0x000000ff
        /*0e20*/ 	.word	0x00032430
        /*0e24*/ 	.short	0x010a
        /*0e26*/ 	.byte	0x04
	.zero		1


	//   ....[38]....
        /*0e28*/ 	.word	0x000079e0
        /*0e2c*/ 	.word	0x000000ff
        /*0e30*/ 	.word	0x00032430
        /*0e34*/ 	.short	0x010a
        /*0e36*/ 	.byte	0x04
	.zero		1


	//   ....[39]....
        /*0e38*/ 	.word	0x00007bf0
        /*0e3c*/ 	.word	0x000000ff
        /*0e40*/ 	.word	0x00032450
        /*0e44*/ 	.short	0x010a
        /*0e46*/ 	.byte	0x04
	.zero		1


	//   ....[40]....
        /*0e48*/ 	.word	0x00007c30
        /*0e4c*/ 	.word	0x000000ff
        /*0e50*/ 	.word	0x00032450
        /*0e54*/ 	.short	0x010a
        /*0e56*/ 	.byte	0x04
	.zero		1


	//   ....[41]....
        /*0e58*/ 	.word	0x00008fe0
        /*0e5c*/ 	.word	0x00000098
        /*0e60*/ 	.word	0x00000000
        /*0e64*/ 	.short	0x0101
        /*0e66*/ 	.byte	0x3f
	.zero		1


	//   ....[42]....
        /*0e68*/ 	.word	0x0000a190
        /*0e6c*/ 	.word	0x000000d6
        /*0e70*/ 	.word	0x00000000
        /*0e74*/ 	.short	0x0101
        /*0e76*/ 	.byte	0x3f
	.zero		1


	//   ....[43]....
        /*0e78*/ 	.word	0x0000c6b0
        /*0e7c*/ 	.word	0x00000097
        /*0e80*/ 	.word	0x00000000
        /*0e84*/ 	.short	0x0101
        /*0e86*/ 	.byte	0x3f
	.zero		1


	//   ....[44]....
        /*0e88*/ 	.word	0x0000f6c0
        /*0e8c*/ 	.word	0x00000000
        /*0e90*/ 	.word	0x00032440
        /*0e94*/ 	.short	0x010a
        /*0e96*/ 	.byte	0x3f
	.zero		1


	//   ....[45]....
        /*0e98*/ 	.word	0x00010530
        /*0e9c*/ 	.word	0x00000008
        /*0ea0*/ 	.word	0x00032400
        /*0ea4*/ 	.short	0x0107
        /*0ea6*/ 	.byte	0x3f
	.zero		1


	//   ....[46]....
        /*0ea8*/ 	.word	0x000105d0
        /*0eac*/ 	.word	0x00000002
        /*0eb0*/ 	.word	0x00032400
        /*0eb4*/ 	.short	0x0101
        /*0eb6*/ 	.byte	0x3f
	.zero		1


	//   ....[47]....
        /*0eb8*/ 	.word	0x00011120
        /*0ebc*/ 	.word	0x00000007
        /*0ec0*/ 	.word	0x00032410
        /*0ec4*/ 	.short	0x0107
        /*0ec6*/ 	.byte	0x3f
	.zero		1


	//   ....[48]....
        /*0ec8*/ 	.word	0x00011220
        /*0ecc*/ 	.word	0x00000002
        /*0ed0*/ 	.word	0x00032410
        /*0ed4*/ 	.short	0x0101
        /*0ed6*/ 	.byte	0x3f
	.zero		1


	//   ....[49]....
        /*0ed8*/ 	.word	0x00011240
        /*0edc*/ 	.word	0x00000002
        /*0ee0*/ 	.word	0x00032420
        /*0ee4*/ 	.short	0x010a
        /*0ee6*/ 	.byte	0x3f
	.zero		1


	//   ....[50]....
        /*0ee8*/ 	.word	0x00011350
        /*0eec*/ 	.word	0x00000002
        /*0ef0*/ 	.word	0x00032460
        /*0ef4*/ 	.short	0x010a
        /*0ef6*/ 	.byte	0x3f
	.zero		1


	//   ....[51]....
        /*0ef8*/ 	.word	0x00011c30
        /*0efc*/ 	.word	0x00000003
        /*0f00*/ 	.word	0x00032440
        /*0f04*/ 	.short	0x010a
        /*0f06*/ 	.byte	0x3f
	.zero		1


	//   ....[52]....
        /*0f08*/ 	.word	0x00011e90
        /*0f0c*/ 	.word	0x00000003
        /*0f10*/ 	.word	0x00032460
        /*0f14*/ 	.short	0x010a
        /*0f16*/ 	.byte	0x3f
	.zero		1


	//   ....[53]....
        /*0f18*/ 	.word	0x00012710
        /*0f1c*/ 	.word	0x00000004
        /*0f20*/ 	.word	0x00032440
        /*0f24*/ 	.short	0x010a
        /*0f26*/ 	.byte	0x3f
	.zero		1


	//   ....[54]....
        /*0f28*/ 	.word	0x00012960
        /*0f2c*/ 	.word	0x00000004
        /*0f30*/ 	.word	0x00032460
        /*0f34*/ 	.short	0x010a
        /*0f36*/ 	.byte	0x3f
	.zero		1


	//   ....[55]....
        /*0f38*/ 	.word	0x00013170
        /*0f3c*/ 	.word	0x00000004
        /*0f40*/ 	.word	0x00032440
        /*0f44*/ 	.short	0x010a
        /*0f46*/ 	.byte	0x3f
	.zero		1


	//   ....[56]....
        /*0f48*/ 	.word	0x000133d0
        /*0f4c*/ 	.word	0x00000004
        /*0f50*/ 	.word	0x00032460
        /*0f54*/ 	.short	0x010a
        /*0f56*/ 	.byte	0x3f
	.zero		1


	//   ....[57]....
        /*0f58*/ 	.word	0x00014850
        /*0f5c*/ 	.word	0x00000000
        /*0f60*/ 	.word	0x00032420
        /*0f64*/ 	.short	0x010a
        /*0f66*/ 	.byte	0x3f
	.zero		1


	//   ....[58]....
        /*0f68*/ 	.word	0x00014a30
        /*0f6c*/ 	.word	0x00000006
        /*0f70*/ 	.word	0x00000000
        /*0f74*/ 	.short	0x010a
        /*0f76*/ 	.byte	0x3f
	.zero		1


	//   ....[59]....
        /*0f78*/ 	.word	0x00014aa0
        /*0f7c*/ 	.word	0x00000007
        /*0f80*/ 	.word	0x00000000
        /*0f84*/ 	.short	0x010a
        /*0f86*/ 	.byte	0x3f
	.zero		1


	//   ....[60]....
        /*0f88*/ 	.word	0x00014b10
        /*0f8c*/ 	.word	0x00000004
        /*0f90*/ 	.word	0x00000000
        /*0f94*/ 	.short	0x010a
        /*0f96*/ 	.byte	0x3f
	.zero		1


	//   ....[61]....
        /*0f98*/ 	.word	0x00014b40
        /*0f9c*/ 	.word	0x00000003
        /*0fa0*/ 	.word	0x00000000
        /*0fa4*/ 	.short	0x010a
        /*0fa6*/ 	.byte	0x3f
	.zero		1


	//   ....[62]....
        /*0fa8*/ 	.word	0x00014ba0
        /*0fac*/ 	.word	0x00000005
        /*0fb0*/ 	.word	0x00032400
        /*0fb4*/ 	.short	0x010a
        /*0fb6*/ 	.byte	0x3f
	.zero		1


	//   ....[63]....
        /*0fb8*/ 	.word	0x00014bf0
        /*0fbc*/ 	.word	0x00000000
        /*0fc0*/ 	.word	0x00032430
        /*0fc4*/ 	.short	0x010a
        /*0fc6*/ 	.byte	0x3f
	.zero		1


	//   ....[64]....
        /*0fc8*/ 	.word	0x00014c40
        /*0fcc*/ 	.word	0x00000005
        /*0fd0*/ 	.word	0x00032410
        /*0fd4*/ 	.short	0x010a
        /*0fd6*/ 	.byte	0x3f
	.zero		1


	//   ....[65]....
        /*0fd8*/ 	.word	0x00014c90
        /*0fdc*/ 	.word	0x00000000
        /*0fe0*/ 	.word	0x00032450
        /*0fe4*/ 	.short	0x010a
        /*0fe6*/ 	.byte	0x3f
	.zero		1


	//   ....[66]....
        /*0fe8*/ 	.word	0x00014cf0
        /*0fec*/ 	.word	0x00000098
        /*0ff0*/ 	.word	0x00032430
        /*0ff4*/ 	.short	0x010a
        /*0ff6*/ 	.byte	0x3f
	.zero		1


	//   ....[67]....
        /*0ff8*/ 	.word	0x00014d50
        /*0ffc*/ 	.word	0x000000d4
        /*1000*/ 	.word	0x00032450
        /*1004*/ 	.short	0x010a
        /*1006*/ 	.byte	0x3f
	.zero		1


	//   ....[68]....
        /*1008*/ 	.word	0x00014db0
        /*100c*/ 	.word	0x00000098
        /*1010*/ 	.word	0x00032430
        /*1014*/ 	.short	0x010a
        /*1016*/ 	.byte	0x3f
	.zero		1


	//   ....[69]....
        /*1018*/ 	.word	0x00014e10
        /*101c*/ 	.word	0x000000ca
        /*1020*/ 	.word	0x00032450
        /*1024*/ 	.short	0x010a
        /*1026*/ 	.byte	0x3f
	.zero		1


	//   ....[70]....
        /*1028*/ 	.word	0x00014fb0
        /*102c*/ 	.word	0x00000000
        /*1030*/ 	.word	0x00032440
        /*1034*/ 	.short	0x010a
        /*1036*/ 	.byte	0x3f
	.zero		1


	//   ....[71]....
        /*1038*/ 	.word	0x00016850
        /*103c*/ 	.word	0x00000002
        /*1040*/ 	.word	0x00032420
        /*1044*/ 	.short	0x010a
        /*1046*/ 	.byte	0x3f
	.zero		1


	//   ....[72]....
        /*1048*/ 	.word	0x000168a0
        /*104c*/ 	.word	0x00000002
        /*1050*/ 	.word	0x00032460
        /*1054*/ 	.short	0x010a
        /*1056*/ 	.byte	0x3f
	.zero		1


	//   ....[73]....
        /*1058*/ 	.word	0x000168f0
        /*105c*/ 	.word	0x00000003
        /*1060*/ 	.word	0x00032440
        /*1064*/ 	.short	0x010a
        /*1066*/ 	.byte	0x3f
	.zero		1


	//   ....[74]....
        /*1068*/ 	.word	0x00016940
        /*106c*/ 	.word	0x00000003
        /*1070*/ 	.word	0x00032460
        /*1074*/ 	.short	0x010a
        /*1076*/ 	.byte	0x3f
	.zero		1


	//   ....[75]....
        /*1078*/ 	.word	0x00016990
        /*107c*/ 	.word	0x00000004
        /*1080*/ 	.word	0x00032440
        /*1084*/ 	.short	0x010a
        /*1086*/ 	.byte	0x3f
	.zero		1


	//   ....[76]....
        /*1088*/ 	.word	0x000169e0
        /*108c*/ 	.word	0x00000004
        /*1090*/ 	.word	0x00032460
        /*1094*/ 	.short	0x010a
        /*1096*/ 	.byte	0x3f
	.zero		1


	//   ....[77]....
        /*1098*/ 	.word	0x00016a30
        /*109c*/ 	.word	0x00000004
        /*10a0*/ 	.word	0x00032440
        /*10a4*/ 	.short	0x010a
        /*10a6*/ 	.byte	0x3f
	.zero		1


	//   ....[78]....
        /*10a8*/ 	.word	0x00016a80
        /*10ac*/ 	.word	0x00000004
        /*10b0*/ 	.word	0x00032460
        /*10b4*/ 	.short	0x010a
        /*10b6*/ 	.byte	0x3f
	.zero		1


	//   ....[79]....
        /*10b8*/ 	.word	0x000174d0
        /*10bc*/ 	.word	0x00000000
        /*10c0*/ 	.word	0x00032420
        /*10c4*/ 	.short	0x010a
        /*10c6*/ 	.byte	0x3f
	.zero		1


	//   ....[80]....
        /*10c8*/ 	.word	0x00017670
        /*10cc*/ 	.word	0x00000006
        /*10d0*/ 	.word	0x00000000
        /*10d4*/ 	.short	0x010a
        /*10d6*/ 	.byte	0x3f
	.zero		1


	//   ....[81]....
        /*10d8*/ 	.word	0x000176c0
        /*10dc*/ 	.word	0x00000007
        /*10e0*/ 	.word	0x00000000
        /*10e4*/ 	.short	0x010a
        /*10e6*/ 	.byte	0x3f
	.zero		1


	//   ....[82]....
        /*10e8*/ 	.word	0x00017710
        /*10ec*/ 	.word	0x00000004
        /*10f0*/ 	.word	0x00000000
        /*10f4*/ 	.short	0x010a
        /*10f6*/ 	.byte	0x3f
	.zero		1


	//----- nvinfo : EIATTR_NUM_MBARRIERS
	.align		4
.L_621:
        /*10f8*/ 	.byte	0x03, 0x38
        /*10fa*/ 	.short	0x0017


	//----- nvinfo : EIATTR_EXIT_INSTR_OFFSETS
	.align		4
        /*10fc*/ 	.byte	0x04, 0x1c
        /*10fe*/ 	.short	(.L_623 - .L_622)


	//   ....[0]....
.L_622:
        /*1100*/ 	.word	0x00000ac0


	//   ....[1]....
        /*1104*/ 	.word	0x0000da50


	//   ....[2]....
        /*1108*/ 	.word	0x00014b90


	//----- nvinfo : EIATTR_MAX_THREADS
	.align		4
.L_623:
        /*110c*/ 	.byte	0x04, 0x05
        /*110e*/ 	.short	(.L_625 - .L_624)
.L_624:
        /*1110*/ 	.word	0x00000180
        /*1114*/ 	.word	0x00000001
        /*1118*/ 	.word	0x00000001


	//----- nvinfo : EIATTR_CRS_STACK_SIZE
	.align		4
.L_625:
        /*111c*/ 	.byte	0x04, 0x1e
        /*111e*/ 	.short	(.L_627 - .L_626)
.L_626:
        /*1120*/ 	.word	0x00000000


	//----- nvinfo : EIATTR_CBANK_PARAM_SIZE
	.align		4
.L_627:
        /*1124*/ 	.byte	0x03, 0x19
        /*1126*/ 	.short	0x0bf0


	//----- nvinfo : EIATTR_PARAM_CBANK
	.align		4
        /*1128*/ 	.byte	0x04, 0x0a
        /*112a*/ 	.short	(.L_629 - .L_628)
	.align		4
.L_628:
        /*112c*/ 	.word	index@(.nv.constant0._ZN7cutlass13device_kernelIN5flash11enable_sm90INS1_16FlashAttnFwdSm90INS1_25CollectiveMainloopFwdSm90ILi2EN4cute5tupleIJNS5_1CILi1EEES8_S8_EEENS6_IJNS7_ILi128EEENS7_ILi96EEENS7_ILi64EEEEEELi256ENS_6half_tEfNS_4arch4Sm90ELb1ELb0ELb1ELb1ELb0ELb0ELb1ELb1ELb0ELb1ELb0ELb0EEENS1_21CollectiveEpilogueFwdINS6_IJSA_NS7_ILi256EEESB_EEES9_SE_SG_Li256ELb1ELb1ELb0ELb0EEENS1_36VarlenDynamicPersistentTileSchedulerILi128ELi96ELi256ELi128ELb0ELb1ELb1ELb1ELb1ELb1EEEEEEEEEvNT_6ParamsE)
        /*1130*/ 	.short	0x0210
        /*1132*/ 	.short	0x0bf0


	//----- nvinfo : EIATTR_SW_WAR
	.align		4
.L_629:
        /*1134*/ 	.byte	0x04, 0x36
        /*1136*/ 	.short	(.L_631 - .L_630)
.L_630:
        /*1138*/ 	.word	0x00000008
.L_631:


//--------------------- .nv.info._ZN7cutlass13device_kernelIN5flash11enable_sm90INS1_16FlashAttnFwdSm90INS1_25CollectiveMainloopFwdSm90ILi2EN4cute5tupleIJNS5_1CILi1EEES8_S8_EEENS6_IJNS7_ILi128EEENS7_ILi96EEENS7_ILi64EEEEEELi256ENS_6half_tEfNS_4arch4Sm90ELb1ELb0ELb1ELb1ELb0ELb1ELb1ELb1ELb0ELb1ELb0ELb0EEENS1_21CollectiveEpilogueFwdINS6_IJSA_NS7_ILi256EEESB_EEES9_SE_SG_Li256ELb1ELb1ELb0ELb0EEENS1_36VarlenDynamicPersistentTileSchedulerILi128ELi96ELi256ELi128ELb0ELb1ELb1ELb1ELb1ELb1EEEEEEEEEvNT_6ParamsE --------------------------
	.section	.nv.info._ZN7cutlass13device_kernelIN5flash11enable_sm90INS1_16FlashAttnFwdSm90INS1_25CollectiveMainloopFwdSm90ILi2EN4cute5tupleIJNS5_1CILi1EEES8_S8_EEENS6_IJNS7_ILi128EEENS7_ILi96EEENS7_ILi64EEEEEELi256ENS_6half_tEfNS_4arch4Sm90ELb1ELb0ELb1ELb1ELb0ELb1ELb1ELb1ELb0ELb1ELb0ELb0EEENS1_21CollectiveEpilogueFwdINS6_IJSA_NS7_ILi256EEESB_EEES9_SE_SG_Li256ELb1ELb1ELb0ELb0EEENS1_36VarlenDynamicPersistentTileSchedulerILi128ELi96ELi256ELi128ELb0ELb1ELb1ELb1ELb1ELb1EEEEEEEEEvNT_6ParamsE,"",@"SHT_CUDA_INFO"
	.sectionflags	@""
	.align	4


	//----- nvinfo : EIATTR_CUDA_API_VERSION
	.align		4
        /*0000*/ 	.byte	0x04, 0x37
        /*0002*/ 	.short	(.L_633 - .L_632)
.L_632:
        /*0004*/ 	.word	0x00000082


	//----- nvinfo : EIATTR_KPARAM_INFO
	.align		4
.L_633:
        /*0008*/ 	.byte	0x04, 0x17
        /*000a*/ 	.short	(.L_635 - .L_634)
.L_634:
        /*000c*/ 	.word	0x00000000
        /*0010*/ 	.short	0x0000
        /*0012*/ 	.short	0x0070
        /*0014*/ 	.byte	0x00, 0xf0, 0x01, 0x2e


	//----- nvinfo : EIATTR_SPARSE_MMA_MASK
	.align		4
.L_635:
        /*0018*/ 	.byte	0x03, 0x50
        /*001a*/ 	.short	0x0000


	//----- nvinfo : EIATTR_MAXREG_COUNT
	.align		4
        /*001c*/ 	.byte	0x03, 0x1b
        /*001e*/ 	.short	0x00a8


	//----- nvinfo : EIATTR_NUM_BARRIERS
	.align		4
        /*0020*/ 	.byte	0x02, 0x4c
        /*0022*/ 	.byte	0x10
	.zero		1


	//----- nvinfo : EIATTR_EXTERNS
	.align		4
        /*0024*/ 	.byte	0x04, 0x0f
        /*0026*/ 	.short	(.L_637 - .L_636)


	//   ....[0]....
	.align		4
.L_636:
        /*0028*/ 	.word	index@(__assertfail)


	//----- nvinfo : EIATTR_ANNOTATIONS
	.align		4
.L_637:
        /*002c*/ 	.byte	0x04, 0x55
        /*002e*/ 	.short	(.L_639 - .L_638)


	//   ....[0]....
.L_638:
        /* <DEDUP_REMOVED lines=181> */


	//----- nvinfo : EIATTR_MERCURY_ISA_VERSION
	.align		4
.L_639:
        /*0b70*/ 	.byte	0x03, 0x5f
        /*0b72*/ 	.short	0x0101


	//----- nvinfo : EIATTR_UNUSED_LOAD_BYTE_OFFSET
	.align		4
        /*0b74*/ 	.byte	0x04, 0x44
        /*0b76*/ 	.short	(.L_641 - .L_640)


	//   ....[0]....
.L_640:
        /*0b78*/ 	.word	0x00000af0
        /*0b7c*/ 	.word	0x0000fff0


	//   ....[1]....
        /*0b80*/ 	.word	0x00013220
        /*0b84*/ 	.word	0x0000fff0


	//----- nvinfo : EIATTR_INT_WARP_WIDE_INSTR_OFFSETS
	.align		4
.L_641:
        /*0b88*/ 	.byte	0x04, 0x31
        /*0b8a*/ 	.short	(.L_643 - .L_642)


	//   ....[0]....
.L_642:
        /*0b8c*/ 	.word	0x00000180


	//   ....[1]....
        /*0b90*/ 	.word	0x000001c0


	//   ....[2]....
        /*0b94*/ 	.word	0x00000230


	//   ....[3]....
        /*0b98*/ 	.word	0x000002a0


	//   ....[4]....
        /*0b9c*/ 	.word	0x00018d80


	//   ....[5]....
        /*0ba0*/ 	.word	0x00018e10


	//   ....[6]....
        /*0ba4*/ 	.word	0x0001dae0


	//   ....[7]....
        /*0ba8*/ 	.word	0x0001db70


	//----- nvinfo : EIATTR_COOP_GROUP_MASK_REGIDS
	.align		4
.L_643:
        /*0bac*/ 	.byte	0x04, 0x29
        /*0bae*/ 	.short	(.L_645 - .L_644)


	//   ....[0]....
.L_644:
        /*0bb0*/ 	.word	0xffffffff


	//   ....[1]....
        /*0bb4*/ 	.word	0xffffffff


	//   ....[2]....
        /*0bb8*/ 	.word	0xffffffff


	//   ....[3]....
        /*0bbc*/ 	.word	0xffffffff


	//   ....[4]....
        /*0bc0*/ 	.word	0xffffffff


	//   ....[5]....
        /*0bc4*/ 	.word	0xffffffff


	//   ....[6]....
        /*0bc8*/ 	.word	0xffffffff


	//   ....[7]....
        /*0bcc*/ 	.word	0xffffffff


	//   ....[8]....
        /*0bd0*/ 	.word	0xffffffff


	//   ....[9]....
        /*0bd4*/ 	.word	0xffffffff


	//   ....[10]....
        /*0bd8*/ 	.word	0xffffffff


	//   ....[11]....
        /*0bdc*/ 	.word	0xffffffff


	//   ....[12]....
        /*0be0*/ 	.word	0xffffffff


	//   ....[13]....
        /*0be4*/ 	.word	0xffffffff


	//   ....[14]....
        /*0be8*/ 	.word	0xffffffff


	//   ....[15]....
        /*0bec*/ 	.word	0xffffffff


	//   ....[16]....
        /*0bf0*/ 	.word	0xffffffff


	//   ....[17]....
        /*0bf4*/ 	.word	0xffffffff


	//   ....[18]....
        /*0bf8*/ 	.word	0xffffffff


	//   ....[19]....
        /*0bfc*/ 	.word	0xffffffff


	//   ....[20]....
        /*0c00*/ 	.word	0xffffffff


	//   ....[21]....
        /*0c04*/ 	.word	0xffffffff


	//   ....[22]....
        /*0c08*/ 	.word	0xffffffff


	//   ....[23]....
        /*0c0c*/ 	.word	0xffffffff


	//   ....[24]....
        /*0c10*/ 	.word	0xffffffff


	//   ....[25]....
        /*0c14*/ 	.word	0xffffffff


	//   ....[26]....
        /*0c18*/ 	.word	0xffffffff


	//   ....[27]....
        /*0c1c*/ 	.word	0xffffffff


	//   ....[28]....
        /*0c20*/ 	.word	0xffffffff


	//   ....[29]....
        /*0c24*/ 	.word	0xffffffff


	//   ....[30]....
        /*0c28*/ 	.word	0xffffffff


	//   ....[31]....
        /*0c2c*/ 	.word	0xffffffff


	//   ....[32]....
        /*0c30*/ 	.word	0xffffffff


	//   ....[33]....
        /*0c34*/ 	.word	0xffffffff


	//   ....[34]....
        /*0c38*/ 	.word	0xffffffff


	//   ....[35]....
        /*0c3c*/ 	.word	0xffffffff


	//   ....[36]....
        /*0c40*/ 	.word	0xffffffff


	//   ....[37]....
        /*0c44*/ 	.word	0xffffffff


	//   ....[38]....
        /*0c48*/ 	.word	0xffffffff


	//   ....[39]....
        /*0c4c*/ 	.word	0xffffffff


	//   ....[40]....
        /*0c50*/ 	.word	0xffffffff


	//   ....[41]....
        /*0c54*/ 	.word	0xffffffff


	//   ....[42]....
        /*0c58*/ 	.word	0xffffffff


	//   ....[43]....
        /*0c5c*/ 	.word	0xffffffff


	//   ....[44]....
        /*0c60*/ 	.word	0xffffffff


	//   ....[45]....
        /*0c64*/ 	.word	0xffffffff


	//   ....[46]....
        /*0c68*/ 	.word	0xffffffff


	//   ....[47]....
        /*0c6c*/ 	.word	0xffffffff


	//   ....[48]....
        /*0c70*/ 	.word	0xffffffff


	//   ....[49]....
        /*0c74*/ 	.word	0xffffffff


	//   ....[50]....
        /*0c78*/ 	.word	0xffffffff


	//   ....[51]....
        /*0c7c*/ 	.word	0xffffffff


	//   ....[52]....
        /*0c80*/ 	.word	0xffffffff


	//   ....[53]....
        /*0c84*/ 	.word	0xffffffff


	//   ....[54]....
        /*0c88*/ 	.word	0xffffffff


	//   ....[55]....
        /*0c8c*/ 	.word	0xffffffff


	//   ....[56]....
        /*0c90*/ 	.word	0xffffffff


	//   ....[57]....
        /*0c94*/ 	.word	0xffffffff


	//   ....[58]....
        /*0c98*/ 	.word	0xffffffff


	//   ....[59]....
        /*0c9c*/ 	.word	0xffffffff


	//   ....[60]....
        /*0ca0*/ 	.word	0xffffffff


	//   ....[61]....
        /*0ca4*/ 	.word	0xffffffff


	//   ....[62]....
        /*0ca8*/ 	.word	0xffffffff


	//   ....[63]....
        /*0cac*/ 	.word	0xffffffff


	//   ....[64]....
        /*0cb0*/ 	.word	0xffffffff


	//   ....[65]....
        /*0cb4*/ 	.word	0xffffffff


	//   ....[66]....
        /*0cb8*/ 	.word	0xffffffff


	//   ....[67]....
        /*0cbc*/ 	.word	0xffffffff


	//   ....[68]....
        /*0cc0*/ 	.word	0xffffffff


	//   ....[69]....
        /*0cc4*/ 	.word	0xffffffff


	//   ....[70]....
        /*0cc8*/ 	.word	0xffffffff


	//   ....[71]....
        /*0ccc*/ 	.word	0xffffffff


	//   ....[72]....
        /*0cd0*/ 	.word	0xffffffff


	//   ....[73]....
        /*0cd4*/ 	.word	0xffffffff


	//   ....[74]....
        /*0cd8*/ 	.word	0xffffffff


	//   ....[75]....
        /*0cdc*/ 	.word	0xffffffff


	//   ....[76]....
        /*0ce0*/ 	.word	0xffffffff


	//   ....[77]....
        /*0ce4*/ 	.word	0xffffffff


	//   ....[78]....
        /*0ce8*/ 	.word	0xffffffff


	//   ....[79]....
        /*0cec*/ 	.word	0xffffffff


	//   ....[80]....
        /*0cf0*/ 	.word	0xffffffff


	//   ....[81]....
        /*0cf4*/ 	.word	0xffffffff


	//   ....[82]....
        /*0cf8*/ 	.word	0xffffffff


	//   ....[83]....
        /*0cfc*/ 	.word	0xffffffff


	//   ....[84]....
        /*0d00*/ 	.word	0xffffffff


	//   ....[85]....
        /*0d04*/ 	.word	0xffffffff


	//   ....[86]....
        /*0d08*/ 	.word	0xffffffff


	//   ....[87]....
        /*0d0c*/ 	.word	0xffffffff


	//   ....[88]....
        /*0d10*/ 	.word	0xffffffff


	//   ....[89]....
        /*0d14*/ 	.word	0xffffffff


	//   ....[90]....
        /*0d18*/ 	.word	0xffffffff


	//   ....[91]....
        /*0d1c*/ 	.word	0xffffffff


	//   ....[92]....
        /*0d20*/ 	.word	0xffffffff


	//   ....[93]....
        /*0d24*/ 	.word	0xffffffff


	//   ....[94]....
        /*0d28*/ 	.word	0xffffffff


	//   ....[95]....
        /*0d2c*/ 	.word	0xffffffff


	//   ....[96]....
        /*0d30*/ 	.word	0xffffffff


	//   ....[97]....
        /*0d34*/ 	.word	0xffffffff


	//   ....[98]....
        /*0d38*/ 	.word	0xffffffff


	//   ....[99]....
        /*0d3c*/ 	.word	0xffffffff


	//   ....[100]....
        /*0d40*/ 	.word	0xffffffff


	//   ....[101]....
        /*0d44*/ 	.word	0xffffffff


	//   ....[102]....
        /*0d48*/ 	.word	0xffffffff


	//   ....[103]....
        /*0d4c*/ 	.word	0xffffffff


	//   ....[104]....
        /*0d50*/ 	.word	0xffffffff


	//   ....[105]....
        /*0d54*/ 	.word	0xffffffff


	//   ....[106]....
        /*0d58*/ 	.word	0xffffffff


	//   ....[107]....
        /*0d5c*/ 	.word	0xffffffff


	//   ....[108]....
        /*0d60*/ 	.word	0xffffffff


	//   ....[109]....
        /*0d64*/ 	.word	0xffffffff


	//   ....[110]....
        /*0d68*/ 	.word	0xffffffff


	//   ....[111]....
        /*0d6c*/ 	.word	0xffffffff


	//   ....[112]....
        /*0d70*/ 	.word	0xffffffff


	//   ....[113]....
        /*0d74*/ 	.word	0xffffffff


	//   ....[114]....
        /*0d78*/ 	.word	0xffffffff


	//   ....[115]....
        /*0d7c*/ 	.word	0xffffffff


	//   ....[116]....
        /*0d80*/ 	.word	0xffffffff


	//   ....[117]....
        /*0d84*/ 	.word	0xffffffff


	//   ....[118]....
        /*0d88*/ 	.word	0xffffffff


	//   ....[119]....
        /*0d8c*/ 	.word	0xffffffff


	//   ....[120]....
        /*0d90*/ 	.word	0xffffffff


	//   ....[121]....
        /*0d94*/ 	.word	0xffffffff


	//   ....[122]....
        /*0d98*/ 	.word	0xffffffff


	//   ....[123]....
        /*0d9c*/ 	.word	0xffffffff


	//   ....[124]....
        /*0da0*/ 	.word	0xffffffff


	//   ....[125]....
        /*0da4*/ 	.word	0xffffffff


	//   ....[126]....
        /*0da8*/ 	.word	0xffffffff


	//   ....[127]....
        /*0dac*/ 	.word	0xffffffff


	//   ....[128]....
        /*0db0*/ 	.word	0xffffffff


	//   ....[129]....
        /*0db4*/ 	.word	0xffffffff


	//   ....[130]....
        /*0db8*/ 	.word	0xffffffff


	//   ....[131]....
        /*0dbc*/ 	.word	0xffffffff


	//   ....[132]....
        /*0dc0*/ 	.word	0x0500000f


	//   ....[133]....
        /*0dc4*/ 	.word	0x0500000f


	//   ....[134]....
        /*0dc8*/ 	.word	0x0500000f


	//   ....[135]....
        /*0dcc*/ 	.word	0x0500000f


	//   ....[136]....
        /*0dd0*/ 	.word	0x0500000f


	//   ....[137]....
        /*0dd4*/ 	.word	0x0500000f


	//   ....[138]....
        /*0dd8*/ 	.word	0x0500000f


	//   ....[139]....
        /*0ddc*/ 	.word	0x0500000f


	//   ....[140]....
        /*0de0*/ 	.word	0x0500000f


	//   ....[141]....
        /*0de4*/ 	.word	0x0500000f


	//   ....[142]....
        /*0de8*/ 	.word	0x0500000f


	//   ....[143]....
        /*0dec*/ 	.word	0x0500000f


	//   ....[144]....
        /*0df0*/ 	.word	0x0500000f


	//   ....[145]....
        /*0df4*/ 	.word	0x0500000f


	//   ....[146]....
        /*0df8*/ 	.word	0x0500000f


	//   ....[147]....
        /*0dfc*/ 	.word	0x0500000f


	//   ....[148]....
        /*0e00*/ 	.word	0x0500000f


	//   ....[149]....
        /*0e04*/ 	.word	0x0500000f


	//   ....[150]....
        /*0e08*/ 	.word	0x0500000f


	//   ....[151]....
        /*0e0c*/ 	.word	0x0500000f


	//   ....[152]....
        /*0e10*/ 	.word	0x0500000f


	//   ....[153]....
        /*0e14*/ 	.word	0x0500000f


	//   ....[154]....
        /*0e18*/ 	.word	0x0500000f


	//   ....[155]....
        /*0e1c*/ 	.word	0x0500000f


	//   ....[156]....
        /*0e20*/ 	.word	0x0500000f


	//   ....[157]....
        /*0e24*/ 	.word	0x0500000f


	//   ....[158]....
        /*0e28*/ 	.word	0x0500000f


	//   ....[159]....
        /*0e2c*/ 	.word	0x0500000f


	//   ....[160]....
        /*0e30*/ 	.word	0x0500000f


	//   ....[161]....
        /*0e34*/ 	.word	0x0500000f


	//   ....[162]....
        /*0e38*/ 	.word	0x0500000f


	//   ....[163]....
        /*0e3c*/ 	.word	0x0500000f


	//   ....[164]....
        /*0e40*/ 	.word	0x0500000f


	//   ....[165]....
        /*0e44*/ 	.word	0x0500000f


	//   ....[166]....
        /*0e48*/ 	.word	0x0500000f


	//   ....[167]....
        /*0e4c*/ 	.word	0x0500000f


	//   ....[168]....
        /*0e50*/ 	.word	0x0500000f


	//   ....[169]....
        /*0e54*/ 	.word	0x0500000f


	//   ....[170]....
        /*0e58*/ 	.word	0x0500000f


	//   ....[171]....
        /*0e5c*/ 	.word	0x0500000f


	//   ....[172]....
        /*0e60*/ 	.word	0x0500000f


	//   ....[173]....
        /*0e64*/ 	.word	0x0500000f


	//   ....[174]....
        /*0e68*/ 	.word	0x0500000f


	//   ....[175]....
        /*0e6c*/ 	.word	0x0500000f


	//   ....[176]....
        /*0e70*/ 	.word	0x0500000f


	//   ....[177]....
        /*0e74*/ 	.word	0x0500000f


	//   ....[178]....
        /*0e78*/ 	.word	0x0500000f


	//   ....[179]....
        /*0e7c*/ 	.word	0x0500000f


	//   ....[180]....
        /*0e80*/ 	.word	0x0500000f


	//   ....[181]....
        /*0e84*/ 	.word	0x0500000f


	//   ....[182]....
        /*0e88*/ 	.word	0x0500000f


	//   ....[183]....
        /*0e8c*/ 	.word	0x0500000f


	//   ....[184]....
        /*0e90*/ 	.word	0x0500000f


	//   ....[185]....
        /*0e94*/ 	.word	0x0500000f


	//   ....[186]....
        /*0e98*/ 	.word	0x0500000f


	//   ....[187]....
        /*0e9c*/ 	.word	0x0500000f


	//   ....[188]....
        /*0ea0*/ 	.word	0x0500000f


	//   ....[189]....
        /*0ea4*/ 	.word	0x0500000f


	//   ....[190]....
        /*0ea8*/ 	.word	0x0500000f


	//   ....[191]....
        /*0eac*/ 	.word	0x0500000f


	//   ....[192]....
        /*0eb0*/ 	.word	0x0500000f


	//   ....[193]....
        /*0eb4*/ 	.word	0x0500000f


	//   ....[194]....
        /*0eb8*/ 	.word	0x0500000f


	//   ....[195]....
        /*0ebc*/ 	.word	0x0500000f


	//   ....[196]....
        /*0ec0*/ 	.word	0x0500000f


	//   ....[197]....
        /*0ec4*/ 	.word	0x0500000f


	//   ....[198]....
        /*0ec8*/ 	.word	0x0500000f


	//   ....[199]....
        /*0ecc*/ 	.word	0x0500000f


	//   ....[200]....
        /*0ed0*/ 	.word	0x0500000f


	//   ....[201]....
        /*0ed4*/ 	.word	0x0500000f


	//   ....[202]....
        /*0ed8*/ 	.word	0x0500000f


	//   ....[203]....
        /*0edc*/ 	.word	0x0500000f


	//   ....[204]....
        /*0ee0*/ 	.word	0x0500000f


	//   ....[205]....
        /*0ee4*/ 	.word	0x0500000f


	//   ....[206]....
        /*0ee8*/ 	.word	0x0500000f


	//   ....[207]....
        /*0eec*/ 	.word	0x0500000f


	//   ....[208]....
        /*0ef0*/ 	.word	0x0500000f


	//----- nvinfo : EIATTR_COOP_GROUP_INSTR_OFFSETS
	.align		4
.L_645:
        /*0ef4*/ 	.byte	0x04, 0x28
        /*0ef6*/ 	.short	(.L_647 - .L_646)


	//   ....[0]....
.L_646:
        /*0ef8*/ 	.word	0x00000060


	//   ....[1]....
        /*0efc*/ 	.word	0x00000190


	//   ....[2]....
        /*0f00*/ 	.word	0x00000250


	//   ....[3]....
        /*0f04*/ 	.word	0x00000420


	//   ....[4]....
        /*0f08*/ 	.word	0x00000580


	//   ....[5]....
        /*0f0c*/ 	.word	0x000006a0


	//   ....[6]....
        /*0f10*/ 	.word	0x00000800


	//   ....[7]....
        /*0f14*/ 	.word	0x00006030


	//   ....[8]....
        /*0f18*/ 	.word	0x00006800


	//   ....[9]....
        /*0f1c*/ 	.word	0x00006810


	//   ....[10]....
        /*0f20*/ 	.word	0x00006820


	//   ....[11]....
        /*0f24*/ 	.word	0x00006830


	//   ....[12]....
        /*0f28*/ 	.word	0x00006b60


	//   ....[13]....
        /*0f2c*/ 	.word	0x00006b70


	//   ....[14]....
        /*0f30*/ 	.word	0x00006b80


	//   ....[15]....
        /*0f34*/ 	.word	0x00006b90


	//   ....[16]....
        /*0f38*/ 	.word	0x00007e60


	//   ....[17]....
        /*0f3c*/ 	.word	0x00007e70


	//   ....[18]....
        /*0f40*/ 	.word	0x00007e80


	//   ....[19]....
        /*0f44*/ 	.word	0x00007e90


	//   ....[20]....
        /*0f48*/ 	.word	0x00007f80


	//   ....[21]....
        /*0f4c*/ 	.word	0x00007f90


	//   ....[22]....
        /*0f50*/ 	.word	0x00008020


	//   ....[23]....
        /*0f54*/ 	.word	0x000080b0


	//   ....[24]....
        /*0f58*/ 	.word	0x0000a420


	//   ....[25]....
        /*0f5c*/ 	.word	0x0000ac10


	//   ....[26]....
        /*0f60*/ 	.word	0x0000ac30


	//   ....[27]....
        /*0f64*/ 	.word	0x0000ad40


	//   ....[28]....
        /*0f68*/ 	.word	0x0000b410


	//   ....[29]....
        /*0f6c*/ 	.word	0x0000b430


	//   ....[30]....
        /*0f70*/ 	.word	0x0000d2c0


	//   ....[31]....
        /*0f74*/ 	.word	0x0000d420


	//   ....[32]....
        /*0f78*/ 	.word	0x0000dee0


	//   ....[33]....
        /*0f7c*/ 	.word	0x0000df00


	//   ....[34]....
        /*0f80*/ 	.word	0x0000e410


	//   ....[35]....
        /*0f84*/ 	.word	0x0000e430


	//   ....[36]....
        /*0f88*/ 	.word	0x00010bc0


	//   ....[37]....
        /*0f8c*/ 	.word	0x00010c30


	//   ....[38]....
        /*0f90*/ 	.word	0x000112d0


	//   ....[39]....
        /*0f94*/ 	.word	0x000112f0


	//   ....[40]....
        /*0f98*/ 	.word	0x00012790


	//   ....[41]....
        /*0f9c*/ 	.word	0x000127e0


	//   ....[42]....
        /*0fa0*/ 	.word	0x00012840


	//   ....[43]....
        /*0fa4*/ 	.word	0x00012860


	//   ....[44]....
        /*0fa8*/ 	.word	0x000143d0


	//   ....[45]....
        /*0fac*/ 	.word	0x00014410


	//   ....[46]....
        /*0fb0*/ 	.word	0x00014450


	//   ....[47]....
        /*0fb4*/ 	.word	0x00014490


	//   ....[48]....
        /*0fb8*/ 	.word	0x00014d20


	//   ....[49]....
        /*0fbc*/ 	.word	0x00014d70


	//   ....[50]....
        /*0fc0*/ 	.word	0x00014eb0


	//   ....[51]....
        /*0fc4*/ 	.word	0x00014ed0


	//   ....[52]....
        /*0fc8*/ 	.word	0x00015010


	//   ....[53]....
        /*0fcc*/ 	.word	0x00015030


	//   ....[54]....
        /*0fd0*/ 	.word	0x00015180


	//   ....[55]....
        /*0fd4*/ 	.word	0x000151a0


	//   ....[56]....
        /*0fd8*/ 	.word	0x00015ab0


	//   ....[57]....
        /*0fdc*/ 	.word	0x00015ac0


	//   ....[58]....
        /*0fe0*/ 	.word	0x00015ce0


	//   ....[59]....
        /*0fe4*/ 	.word	0x00015cf0


	//   ....[60]....
        /*0fe8*/ 	.word	0x00015f00


	//   ....[61]....
        /*0fec*/ 	.word	0x00015f10


	//   ....[62]....
        /*0ff0*/ 	.word	0x00016120


	//   ....[63]....
        /*0ff4*/ 	.word	0x00016130


	//   ....[64]....
        /*0ff8*/ 	.word	0x000163a0


	//   ....[65]....
        /*0ffc*/ 	.word	0x00016580


	//   ....[66]....
        /*1000*/ 	.word	0x000165b0


	//   ....[67]....
        /*1004*/ 	.word	0x000165e0


	//   ....[68]....
        /*1008*/ 	.word	0x00016610


	//   ....[69]....
        /*100c*/ 	.word	0x00016640


	//   ....[70]....
        /*1010*/ 	.word	0x00016670


	//   ....[71]....
        /*1014*/ 	.word	0x000167e0


	//   ....[72]....
        /*1018*/ 	.word	0x00016810


	//   ....[73]....
        /*101c*/ 	.word	0x00016840


	//   ....[74]....
        /*1020*/ 	.word	0x00016870


	//   ....[75]....
        /*1024*/ 	.word	0x000168a0


	//   ....[76]....
        /*1028*/ 	.word	0x000168d0


	//   ....[77]....
        /*102c*/ 	.word	0x00016970


	//   ....[78]....
        /*1030*/ 	.word	0x000169d0


	//   ....[79]....
        /*1034*/ 	.word	0x00016a60


	//   ....[80]....
        /*1038*/ 	.word	0x000178e0


	//   ....[81]....
        /*103c*/ 	.word	0x00019380


	//   ....[82]....
        /*1040*/ 	.word	0x00019f10


	//   ....[83]....
        /*1044*/ 	.word	0x00019f30


	//   ....[84]....
        /*1048*/ 	.word	0x00019f60


	//   ....[85]....
        /*104c*/ 	.word	0x00019f80


	//   ....[86]....
        /*1050*/ 	.word	0x0001a030


	//   ....[87]....
        /*1054*/ 	.word	0x0001a0c0


	//   ....[88]....
        /*1058*/ 	.word	0x0001a0f0


	//   ....[89]....
        /*105c*/ 	.word	0x0001a170


	//   ....[90]....
        /*1060*/ 	.word	0x0001a1a0


	//   ....[91]....
        /*1064*/ 	.word	0x0001a220


	//   ....[92]....
        /*1068*/ 	.word	0x0001a250


	//   ....[93]....
        /*106c*/ 	.word	0x0001a2d0


	//   ....[94]....
        /*1070*/ 	.word	0x0001a300


	//   ....[95]....
        /*1074*/ 	.word	0x0001a360


	//   ....[96]....
        /*1078*/ 	.word	0x0001a370


	//   ....[97]....
        /*107c*/ 	.word	0x0001a3e0


	//   ....[98]....
        /*1080*/ 	.word	0x0001ab00


	//   ....[99]....
        /*1084*/ 	.word	0x0001ab20


	//   ....[100]....
        /*1088*/ 	.word	0x0001ab40


	//   ....[101]....
        /*108c*/ 	.word	0x0001abf0


	//   ....[102]....
        /*1090*/ 	.word	0x0001acb0


	//   ....[103]....
        /*1094*/ 	.word	0x0001acc0


	//   ....[104]....
        /*1098*/ 	.word	0x0001ad80


	//   ....[105]....
        /*109c*/ 	.word	0x0001ad90


	//   ....[106]....
        /*10a0*/ 	.word	0x0001ae30


	//   ....[107]....
        /*10a4*/ 	.word	0x0001ae40


	//   ....[108]....
        /*10a8*/ 	.word	0x0001aef0


	//   ....[109]....
        /*10ac*/ 	.word	0x0001af00


	//   ....[110]....
        /*10b0*/ 	.word	0x0001afb0


	//   ....[111]....
        /*10b4*/ 	.word	0x0001afc0


	//   ....[112]....
        /*10b8*/ 	.word	0x0001b030


	//   ....[113]....
        /*10bc*/ 	.word	0x0001b080


	//   ....[114]....
        /*10c0*/ 	.word	0x0001dd70


	//   ....[115]....
        /*10c4*/ 	.word	0x0001dda0


	//   ....[116]....
        /*10c8*/ 	.word	0x0001dde0


	//   ....[117]....
        /*10cc*/ 	.word	0x0001de10


	//   ....[118]....
        /*10d0*/ 	.word	0x0001de40


	//   ....[119]....
        /*10d4*/ 	.word	0x0001de70


	//   ....[120]....
        /*10d8*/ 	.word	0x0001dea0


	//   ....[121]....
        /*10dc*/ 	.word	0x0001ded0


	//   ....[122]....
        /*10e0*/ 	.word	0x0001e050


	//   ....[123]....
        /*10e4*/ 	.word	0x0001e080


	//   ....[124]....
        /*10e8*/ 	.word	0x0001e0b0


	//   ....[125]....
        /*10ec*/ 	.word	0x0001e0e0


	//   ....[126]....
        /*10f0*/ 	.word	0x0001e110


	//   ....[127]....
        /*10f4*/ 	.word	0x0001e140


	//   ....[128]....
        /*10f8*/ 	.word	0x0001e200


	//   ....[129]....
        /*10fc*/ 	.word	0x0001e220


	//   ....[130]....
        /*1100*/ 	.word	0x0001e290


	//   ....[131]....
        /*1104*/ 	.word	0x0001e950


	//   ....[132]....
        /*1108*/ 	.word	0x0001ede0


	//   ....[133]....
        /*110c*/ 	.word	0x0001ee80


	//   ....[134]....
        /*1110*/ 	.word	0x0001ef10


	//   ....[135]....
        /*1114*/ 	.word	0x0001ef60


	//   ....[136]....
        /*1118*/ 	.word	0x0001efb0


	//   ....[137]....
        /*111c*/ 	.word	0x0001f040


	//   ....[138]....
        /*1120*/ 	.word	0x0001f0d0


	//   ....[139]....
        /*1124*/ 	.word	0x0001f120


	//   ....[140]....
        /*1128*/ 	.word	0x0001f170


	//   ....[141]....
        /*112c*/ 	.word	0x0001f260


	//   ....[142]....
        /*1130*/ 	.word	0x0001f310


	//   ....[143]....
        /*1134*/ 	.word	0x0001f360


	//   ....[144]....
        /*1138*/ 	.word	0x0001f3b0


	//   ....[145]....
        /*113c*/ 	.word	0x0001f4e0


	//   ....[146]....
        /*1140*/ 	.word	0x0001f5b0


	//   ....[147]....
        /*1144*/ 	.word	0x0001f700


	//   ....[148]....
        /*1148*/ 	.word	0x0001f750


	//   ....[149]....
        /*114c*/ 	.word	0x0001fa80


	//   ....[150]....
        /*1150*/ 	.word	0x0001fad0


	//   ....[151]....
        /*1154*/ 	.word	0x0001fb60


	//   ....[152]....
        /*1158*/ 	.word	0x0001fbf0


	//   ....[153]....
        /*115c*/ 	.word	0x0001fc80


	//   ....[154]....
        /*1160*/ 	.word	0x0001fd10


	//   ....[155]....
        /*1164*/ 	.word	0x0001fda0


	//   ....[156]....
        /*1168*/ 	.word	0x0001fe30


	//   ....[157]....
        /*116c*/ 	.word	0x0001fef0


	//   ....[158]....
        /*1170*/ 	.word	0x000201e0


	//   ....[159]....
        /*1174*/ 	.word	0x00020360


	//   ....[160]....
        /*1178*/ 	.word	0x000203d0


	//   ....[161]....
        /*117c*/ 	.word	0x00020430


	//   ....[162]....
        /*1180*/ 	.word	0x00020490


	//   ....[163]....
        /*1184*/ 	.word	0x00020560


	//   ....[164]....
        /*1188*/ 	.word	0x00020620


	//   ....[165]....
        /*118c*/ 	.word	0x00020730


	//   ....[166]....
        /*1190*/ 	.word	0x000207d0


	//   ....[167]....
        /*1194*/ 	.word	0x000208a0


	//   ....[168]....
        /*1198*/ 	.word	0x00020940


	//   ....[169]....
        /*119c*/ 	.word	0x00020a10


	//   ....[170]....
        /*11a0*/ 	.word	0x00020b10


	//   ....[171]....
        /*11a4*/ 	.word	0x00020b80


	//   ....[172]....
        /*11a8*/ 	.word	0x00020c20


	//   ....[173]....
        /*11ac*/ 	.word	0x00020cd0


	//   ....[174]....
        /*11b0*/ 	.word	0x00020db0


	//   ....[175]....
        /*11b4*/ 	.word	0x00021000


	//   ....[176]....
        /*11b8*/ 	.word	0x000210c0


	//   ....[177]....
        /*11bc*/ 	.word	0x000211a0


	//   ....[178]....
        /*11c0*/ 	.word	0x00021210


	//   ....[179]....
        /*11c4*/ 	.word	0x00021320


	//   ....[180]....
        /*11c8*/ 	.word	0x00021410


	//   ....[181]....
        /*11cc*/ 	.word	0x000214a0


	//   ....[182]....
        /*11d0*/ 	.word	0x00021590


	//   ....[183]....
        /*11d4*/ 	.word	0x00021620


	//   ....[184]....
        /*11d8*/ 	.word	0x00021710


	//   ....[185]....
        /*11dc*/ 	.word	0x000217a0


	//   ....[186]....
        /*11e0*/ 	.word	0x00021880


	//   ....[187]....
        /*11e4*/ 	.word	0x000219b0


	//   ....[188]....
        /*11e8*/ 	.word	0x00021a00


	//   ....[189]....
        /*11ec*/ 	.word	0x00021a60


	//   ....[190]....
        /*11f0*/ 	.word	0x00021b00


	//   ....[191]....
        /*11f4*/ 	.word	0x00021ea0


	//   ....[192]....
        /*11f8*/ 	.word	0x00021f40


	//   ....[193]....
        /*11fc*/ 	.word	0x00022060


	//   ....[194]....
        /*1200*/ 	.word	0x000220e0


	//   ....[195]....
        /*1204*/ 	.word	0x00022160


	//   ....[196]....
        /*1208*/ 	.word	0x000221e0


	//   ....[197]....
        /*120c*/ 	.word	0x00022260


	//   ....[198]....
        /*1210*/ 	.word	0x000222f0


	//   ....[199]....
        /*1214*/ 	.word	0x00022390


	//   ....[200]....
        /*1218*/ 	.word	0x00022440


	//   ....[201]....
        /*121c*/ 	.word	0x000224c0


	//   ....[202]....
        /*1220*/ 	.word	0x00022540


	//   ....[203]....
        /*1224*/ 	.word	0x000225c0


	//   ....[204]....
        /*1228*/ 	.word	0x00022650


	//   ....[205]....
        /*122c*/ 	.word	0x000226d0


	//   ....[206]....
        /*1230*/ 	.word	0x00022770


	//   ....[207]....
        /*1234*/ 	.word	0x00022800


	//   ....[208]....
        /*1238*/ 	.word	0x00022930


	//----- nvinfo : EIATTR_REG_RECONFIG
	.align		4
.L_647:
        /*123c*/ 	.byte	0x01, 0x54
	.zero		2


	//----- nvinfo : EIATTR_SYSCALL_OFFSETS
	.align		4
        /*1240*/ 	.byte	0x04, 0x46
        /*1242*/ 	.short	(.L_649 - .L_648)


	//   ....[0]....
.L_648:
        /*1244*/ 	.word	0x00001a50


	//   ....[1]....
        /*1248*/ 	.word	0x00001ba0


	//   ....[2]....
        /*124c*/ 	.word	0x00006220


	//   ....[3]....
        /*1250*/ 	.word	0x00006540


	//   ....[4]....
        /*1254*/ 	.word	0x00018f80


	//   ....[5]....
        /*1258*/ 	.word	0x000190e0


	//   ....[6]....
        /*125c*/ 	.word	0x000191e0


	//   ....[7]....
        /*1260*/ 	.word	0x00019af0


	//   ....[8]....
        /*1264*/ 	.word	0x0001a700


	//----- nvinfo : EIATTR_MBARRIER_INSTR_OFFSETS
	.align		4
.L_649:
        /*1268*/ 	.byte	0x04, 0x39
        /*126a*/ 	.short	(.L_651 - .L_650)


	//   ....[0]....
.L_650:
        /*126c*/ 	.word	0x000002c0
        /*1270*/ 	.word	0x000000ff
        /*1274*/ 	.word	0x00032400
        /*1278*/ 	.short	0x0100
        /*127a*/ 	.byte	0x08
	.zero		1


	//   ....[1]....
        /*127c*/ 	.word	0x000002d0
        /*1280*/ 	.word	0x000000ff
        /*1284*/ 	.word	0x00032410
        /*1288*/ 	.short	0x0100
        /*128a*/ 	.byte	0x08
	.zero		1


	//   ....[2]....
        /*128c*/ 	.word	0x000002e0
        /*1290*/ 	.word	0x000000ff
        /*1294*/ 	.word	0x00032420
        /*1298*/ 	.short	0x0100
        /*129a*/ 	.byte	0x08
	.zero		1


	//   ....[3]....
        /*129c*/ 	.word	0x000003d0
        /*12a0*/ 	.word	0x000000ff
        /*12a4*/ 	.word	0x00032430
        /*12a8*/ 	.short	0x0100
        /*12aa*/ 	.byte	0x08
	.zero		1


	//   ....[4]....
        /*12ac*/ 	.word	0x000003e0
        /*12b0*/ 	.word	0x000000ff
        /*12b4*/ 	.word	0x00032440
        /*12b8*/ 	.short	0x0100
        /*12ba*/ 	.byte	0x08
	.zero		1


	//   ....[5]....
        /*12bc*/ 	.word	0x000003f0
        /*12c0*/ 	.word	0x000000ff
        /*12c4*/ 	.word	0x00032438
        /*12c8*/ 	.short	0x0100
        /*12ca*/ 	.byte	0x08
	.zero		1


	//   ....[6]....
        /*12cc*/ 	.word	0x00000400
        /*12d0*/ 	.word	0x000000ff
        /*12d4*/ 	.word	0x00032448
        /*12d8*/ 	.short	0x0100
        /*12da*/ 	.byte	0x08
	.zero		1


	//   ....[7]....
        /*12dc*/ 	.word	0x00000530
        /*12e0*/ 	.word	0x000000ff
        /*12e4*/ 	.word	0x00032450
        /*12e8*/ 	.short	0x0100
        /*12ea*/ 	.byte	0x08
	.zero		1


	//   ....[8]....
        /*12ec*/ 	.word	0x00000540
        /*12f0*/ 	.word	0x000000ff
        /*12f4*/ 	.word	0x00032460
        /*12f8*/ 	.short	0x0100
        /*12fa*/ 	.byte	0x08
	.zero		1


	//   ....[9]....
        /*12fc*/ 	.word	0x00000550
        /*1300*/ 	.word	0x000000ff
        /*1304*/ 	.word	0x00032458
        /*1308*/ 	.short	0x0100
        /*130a*/ 	.byte	0x08
	.zero		1


	//   ....[10]....
        /*130c*/ 	.word	0x00000560
        /*1310*/ 	.word	0x000000ff
        /*1314*/ 	.word	0x00032468
        /*1318*/ 	.short	0x0100
        /*131a*/ 	.byte	0x08
	.zero		1


	//   ....[11]....
        /*131c*/ 	.word	0x00000650
        /*1320*/ 	.word	0x000000ff
        /*1324*/ 	.word	0x00032470
        /*1328*/ 	.short	0x0100
        /*132a*/ 	.byte	0x06
	.zero		1


	//   ....[12]....
        /*132c*/ 	.word	0x00000660
        /*1330*/ 	.word	0x000000ff
        /*1334*/ 	.word	0x00032480
        /*1338*/ 	.short	0x0100
        /*133a*/ 	.byte	0x06
	.zero		1


	//   ....[13]....
        /*133c*/ 	.word	0x00000670
        /*1340*/ 	.word	0x000000ff
        /*1344*/ 	.word	0x00032478
        /*1348*/ 	.short	0x0100
        /*134a*/ 	.byte	0x06
	.zero		1


	//   ....[14]....
        /*134c*/ 	.word	0x00000680
        /*1350*/ 	.word	0x000000ff
        /*1354*/ 	.word	0x00032488
        /*1358*/ 	.short	0x0100
        /*135a*/ 	.byte	0x06
	.zero		1


	//   ....[15]....
        /*135c*/ 	.word	0x000007b0
        /*1360*/ 	.word	0x000000ff
        /*1364*/ 	.word	0x00032490
        /*1368*/ 	.short	0x0100
        /*136a*/ 	.byte	0x08
	.zero		1


	//   ....[16]....
        /*136c*/ 	.word	0x000007c0
        /*1370*/ 	.word	0x000000ff
        /*1374*/ 	.word	0x000324a0
        /*1378*/ 	.short	0x0100
        /*137a*/ 	.byte	0x08
	.zero		1


	//   ....[17]....
        /*137c*/ 	.word	0x000007d0
        /*1380*/ 	.word	0x000000ff
        /*1384*/ 	.word	0x00032498
        /*1388*/ 	.short	0x0100
        /*138a*/ 	.byte	0x08
	.zero		1


	//   ....[18]....
        /*138c*/ 	.word	0x000007e0
        /*1390*/ 	.word	0x000000ff
        /*1394*/ 	.word	0x000324a8
        /*1398*/ 	.short	0x0100
        /*139a*/ 	.byte	0x08
	.zero		1


	//   ....[19]....
        /*139c*/ 	.word	0x00000910
        /*13a0*/ 	.word	0x000000ff
        /*13a4*/ 	.word	0x000324b0
        /*13a8*/ 	.short	0x0100
        /*13aa*/ 	.byte	0x08
	.zero		1


	//   ....[20]....
        /*13ac*/ 	.word	0x00000920
        /*13b0*/ 	.word	0x000000ff
        /*13b4*/ 	.word	0x000324c0
        /*13b8*/ 	.short	0x0100
        /*13ba*/ 	.byte	0x08
	.zero		1


	//   ....[21]....
        /*13bc*/ 	.word	0x00000930
        /*13c0*/ 	.word	0x000000ff
        /*13c4*/ 	.word	0x000324b8
        /*13c8*/ 	.short	0x0100
        /*13ca*/ 	.byte	0x08
	.zero		1


	//   ....[22]....
        /*13cc*/ 	.word	0x00000940
        /*13d0*/ 	.word	0x000000ff
        /*13d4*/ 	.word	0x000324c8
        /*13d8*/ 	.short	0x0100
        /*13da*/ 	.byte	0x08
	.zero		1


	//   ....[23]....
        /*13dc*/ 	.word	0x00002eb0
        /*13e0*/ 	.word	0x00000060
        /*13e4*/ 	.word	0x00032490
        /*13e8*/ 	.short	0x010a
        /*13ea*/ 	.byte	0x3f
	.zero		1


	//   ....[24]....
        /*13ec*/ 	.word	0x00004010
        /*13f0*/ 	.word	0x00000060
        /*13f4*/ 	.word	0x00032490
        /*13f8*/ 	.short	0x010a
        /*13fa*/ 	.byte	0x3f
	.zero		1


	//   ....[25]....
        /*13fc*/ 	.word	0x00005120
        /*1400*/ 	.word	0x00000060
        /*1404*/ 	.word	0x00032490
        /*1408*/ 	.short	0x010a
        /*140a*/ 	.byte	0x3f
	.zero		1


	//   ....[26]....
        /*140c*/ 	.word	0x00005340
        /*1410*/ 	.word	0x00000020
        /*1414*/ 	.word	0x00000000
        /*1418*/ 	.short	0x0101
        /*141a*/ 	.byte	0x3f
	.zero		1


	//   ....[27]....
        /*141c*/ 	.word	0x00005380
        /*1420*/ 	.word	0x00000060
        /*1424*/ 	.word	0x000324b0
        /*1428*/ 	.short	0x010a
        /*142a*/ 	.byte	0x3f
	.zero		1


	//   ....[28]....
        /*142c*/ 	.word	0x000059e0
        /*1430*/ 	.word	0x00000060
        /*1434*/ 	.word	0x00000000
        /*1438*/ 	.short	0x0101
        /*143a*/ 	.byte	0x3f
	.zero		1


	//   ....[29]....
        /*143c*/ 	.word	0x000062c0
        /*1440*/ 	.word	0x00000013
        /*1444*/ 	.word	0x00032400
        /*1448*/ 	.short	0x010a
        /*144a*/ 	.byte	0x3f
	.zero		1


	//   ....[30]....
        /*144c*/ 	.word	0x00006310
        /*1450*/ 	.word	0x00000013
        /*1454*/ 	.word	0x00032400
        /*1458*/ 	.short	0x010a
        /*145a*/ 	.byte	0x3f
	.zero		1


	//   ....[31]....
        /*145c*/ 	.word	0x00006e10
        /*1460*/ 	.word	0x00000013
        /*1464*/ 	.word	0x00032400
        /*1468*/ 	.short	0x010a
        /*146a*/ 	.byte	0x3f
	.zero		1


	//   ....[32]....
        /*146c*/ 	.word	0x00008300
        /*1470*/ 	.word	0x00000013
        /*1474*/ 	.word	0x00032400
        /*1478*/ 	.short	0x010a
        /*147a*/ 	.byte	0x3f
	.zero		1


	//   ....[33]....
        /*147c*/ 	.word	0x00009230
        /*1480*/ 	.word	0x000000b4
        /*1484*/ 	.word	0x00032430
        /*1488*/ 	.short	0x010a
        /*148a*/ 	.byte	0x3f
	.zero		1


	//   ....[34]....
        /*148c*/ 	.word	0x000092c0
        /*1490*/ 	.word	0x000000b4
        /*1494*/ 	.word	0x00032430
        /*1498*/ 	.short	0x010a
        /*149a*/ 	.byte	0x3f
	.zero		1


	//   ....[35]....
        /*149c*/ 	.word	0x000095f0
        /*14a0*/ 	.word	0x00000013
        /*14a4*/ 	.word	0x00032410
        /*14a8*/ 	.short	0x010a
        /*14aa*/ 	.byte	0x3f
	.zero		1


	//   ....[36]....
        /*14ac*/ 	.word	0x00009640
        /*14b0*/ 	.word	0x000000b4
        /*14b4*/ 	.word	0x00032450
        /*14b8*/ 	.short	0x010a
        /*14ba*/ 	.byte	0x3f
	.zero		1


	//   ....[37]....
        /*14bc*/ 	.word	0x000096c0
        /*14c0*/ 	.word	0x000000b4
        /*14c4*/ 	.word	0x00032450
        /*14c8*/ 	.short	0x010a
        /*14ca*/ 	.byte	0x3f
	.zero		1


	//   ....[38]....
        /*14cc*/ 	.word	0x0000b8a0
        /*14d0*/ 	.word	0x00000018
        /*14d4*/ 	.word	0x00000000
        /*14d8*/ 	.short	0x0101
        /*14da*/ 	.byte	0x3f
	.zero		1


	//   ....[39]....
        /*14dc*/ 	.word	0x0000c2c0
        /*14e0*/ 	.word	0x000000b4
        /*14e4*/ 	.word	0x00000000
        /*14e8*/ 	.short	0x0101
        /*14ea*/ 	.byte	0x3f
	.zero		1


	//   ....[40]....
        /*14ec*/ 	.word	0x0000c3a0
        /*14f0*/ 	.word	0x000000d2
        /*14f4*/ 	.word	0x00032430
        /*14f8*/ 	.short	0x010a
        /*14fa*/ 	.byte	0x3f
	.zero		1


	//   ....[41]....
        /*14fc*/ 	.word	0x0000c410
        /*1500*/ 	.word	0x000000d2
        /*1504*/ 	.word	0x00032430
        /*1508*/ 	.short	0x010a
        /*150a*/ 	.byte	0x3f
	.zero		1


	//   ....[42]....
        /*150c*/ 	.word	0x0000c6b0
        /*1510*/ 	.word	0x000000d2
        /*1514*/ 	.word	0x00032450
        /*1518*/ 	.short	0x010a
        /*151a*/ 	.byte	0x3f
	.zero		1


	//   ....[43]....
        /*151c*/ 	.word	0x0000c700
        /*1520*/ 	.word	0x000000d2
        /*1524*/ 	.word	0x00032450
        /*1528*/ 	.short	0x010a
        /*152a*/ 	.byte	0x3f
	.zero		1


	//   ....[44]....
        /*152c*/ 	.word	0x0000edc0
        /*1530*/ 	.word	0x0000009c
        /*1534*/ 	.word	0x00000000
        /*1538*/ 	.short	0x0101
        /*153a*/ 	.byte	0x3f
	.zero		1


	//   ....[45]....
        /*153c*/ 	.word	0x0000f8c0
        /*1540*/ 	.word	0x000000d2
        /*1544*/ 	.word	0x00000000
        /*1548*/ 	.short	0x0101
        /*154a*/ 	.byte	0x3f
	.zero		1


	//   ....[46]....
        /*154c*/ 	.word	0x0000f9c0
        /*1550*/ 	.word	0x000000d2
        /*1554*/ 	.word	0x00032430
        /*1558*/ 	.short	0x010a
        /*155a*/ 	.byte	0x3f
	.zero		1


	//   ....[47]....
        /*155c*/ 	.word	0x0000fa30
        /*1560*/ 	.word	0x000000d2
        /*1564*/ 	.word	0x00032430
        /*1568*/ 	.short	0x010a
        /*156a*/ 	.byte	0x3f
	.zero		1


	//   ....[48]....
        /*156c*/ 	.word	0x0000fcd0
        /*1570*/ 	.word	0x000000d2
        /*1574*/ 	.word	0x00032450
        /*1578*/ 	.short	0x010a
        /*157a*/ 	.byte	0x3f
	.zero		1


	//   ....[49]....
        /*157c*/ 	.word	0x0000fd20
        /*1580*/ 	.word	0x000000d2
        /*1584*/ 	.word	0x00032450
        /*1588*/ 	.short	0x010a
        /*158a*/ 	.byte	0x3f
	.zero		1


	//   ....[50]....
        /*158c*/ 	.word	0x00011e00
        /*1590*/ 	.word	0x00000003
        /*1594*/ 	.word	0x00000000
        /*1598*/ 	.short	0x0101
        /*159a*/ 	.byte	0x3f
	.zero		1


	//   ....[51]....
        /*159c*/ 	.word	0x00012750
        /*15a0*/ 	.word	0x000000d2
        /*15a4*/ 	.word	0x00000000
        /*15a8*/ 	.short	0x0101
        /*15aa*/ 	.byte	0x3f
	.zero		1


	//   ....[52]....
        /*15ac*/ 	.word	0x00014d30
        /*15b0*/ 	.word	0x00000000
        /*15b4*/ 	.word	0x00000000
        /*15b8*/ 	.short	0x0101
        /*15ba*/ 	.byte	0x3f
	.zero		1


	//   ....[53]....
        /*15bc*/ 	.word	0x000179d0
        /*15c0*/ 	.word	0x00000006
        /*15c4*/ 	.word	0x00032420
        /*15c8*/ 	.short	0x010a
        /*15ca*/ 	.byte	0x3f
	.zero		1


	//   ....[54]....
        /*15cc*/ 	.word	0x00017ac0
        /*15d0*/ 	.word	0x00000004
        /*15d4*/ 	.word	0x000324a0
        /*15d8*/ 	.short	0x010a
        /*15da*/ 	.byte	0x3f
	.zero		1


	//   ....[55]....
        /*15dc*/ 	.word	0x00017d10
        /*15e0*/ 	.word	0x00000004
        /*15e4*/ 	.word	0x000324c0
        /*15e8*/ 	.short	0x010a
        /*15ea*/ 	.byte	0x3f
	.zero		1


	//   ....[56]....
        /*15ec*/ 	.word	0x000183d0
        /*15f0*/ 	.word	0x00000005
        /*15f4*/ 	.word	0x000324a0
        /*15f8*/ 	.short	0x010a
        /*15fa*/ 	.byte	0x3f
	.zero		1


	//   ....[57]....
        /*15fc*/ 	.word	0x00018610
        /*1600*/ 	.word	0x00000005
        /*1604*/ 	.word	0x000324c0
        /*1608*/ 	.short	0x010a
        /*160a*/ 	.byte	0x3f
	.zero		1


	//   ....[58]....
        /*160c*/ 	.word	0x00019630
        /*1610*/ 	.word	0x00000000
        /*1614*/ 	.word	0x00032440
        /*1618*/ 	.short	0x010a
        /*161a*/ 	.byte	0x3f
	.zero		1


	//   ....[59]....
        /*161c*/ 	.word	0x0001a4a0
        /*1620*/ 	.word	0x00000008
        /*1624*/ 	.word	0x00032400
        /*1628*/ 	.short	0x0107
        /*162a*/ 	.byte	0x3f
	.zero		1


	//   ....[60]....
        /*162c*/ 	.word	0x0001a540
        /*1630*/ 	.word	0x00000002
        /*1634*/ 	.word	0x00032400
        /*1638*/ 	.short	0x0101
        /*163a*/ 	.byte	0x3f
	.zero		1


	//   ....[61]....
        /*163c*/ 	.word	0x0001b1a0
        /*1640*/ 	.word	0x00000008
        /*1644*/ 	.word	0x00032410
        /*1648*/ 	.short	0x0107
        /*164a*/ 	.byte	0x3f
	.zero		1


	//   ....[62]....
        /*164c*/ 	.word	0x0001b2a0
        /*1650*/ 	.word	0x00000002
        /*1654*/ 	.word	0x00032410
        /*1658*/ 	.short	0x0101
        /*165a*/ 	.byte	0x3f
	.zero		1


	//   ....[63]....
        /*165c*/ 	.word	0x0001b2c0
        /*1660*/ 	.word	0x00000002
        /*1664*/ 	.word	0x00032420
        /*1668*/ 	.short	0x010a
        /*166a*/ 	.byte	0x3f
	.zero		1


	//   ....[64]....
        /*166c*/ 	.word	0x0001b3d0
        /*1670*/ 	.word	0x00000002
        /*1674*/ 	.word	0x00032460
        /*1678*/ 	.short	0x010a
        /*167a*/ 	.byte	0x3f
	.zero		1


	//   ....[65]....
        /*167c*/ 	.word	0x0001bcc0
        /*1680*/ 	.word	0x00000002
        /*1684*/ 	.word	0x00032440
        /*1688*/ 	.short	0x010a
        /*168a*/ 	.byte	0x3f
	.zero		1


	//   ....[66]....
        /*168c*/ 	.word	0x0001bf20
        /*1690*/ 	.word	0x00000002
        /*1694*/ 	.word	0x00032460
        /*1698*/ 	.short	0x010a
        /*169a*/ 	.byte	0x3f
	.zero		1


	//   ....[67]....
        /*169c*/ 	.word	0x0001c7a0
        /*16a0*/ 	.word	0x00000003
        /*16a4*/ 	.word	0x00032440
        /*16a8*/ 	.short	0x010a
        /*16aa*/ 	.byte	0x3f
	.zero		1


	//   ....[68]....
        /*16ac*/ 	.word	0x0001c9f0
        /*16b0*/ 	.word	0x00000003
        /*16b4*/ 	.word	0x00032460
        /*16b8*/ 	.short	0x010a
        /*16ba*/ 	.byte	0x3f
	.zero		1


	//   ....[69]....
        /*16bc*/ 	.word	0x0001d200
        /*16c0*/ 	.word	0x00000003
        /*16c4*/ 	.word	0x00032440
        /*16c8*/ 	.short	0x010a
        /*16ca*/ 	.byte	0x3f
	.zero		1


	//   ....[70]....
        /*16cc*/ 	.word	0x0001d460
        /*16d0*/ 	.word	0x00000003
        /*16d4*/ 	.word	0x00032460
        /*16d8*/ 	.short	0x010a
        /*16da*/ 	.byte	0x3f
	.zero		1


	//   ....[71]....
        /*16dc*/ 	.word	0x0001e8d0
        /*16e0*/ 	.word	0x00000000
        /*16e4*/ 	.word	0x00032420
        /*16e8*/ 	.short	0x010a
        /*16ea*/ 	.byte	0x3f
	.zero		1


	//   ....[72]....
        /*16ec*/ 	.word	0x0001ea80
        /*16f0*/ 	.word	0x00000006
        /*16f4*/ 	.word	0x00000000
        /*16f8*/ 	.short	0x010a
        /*16fa*/ 	.byte	0x3f
	.zero		1


	//   ....[73]....
        /*16fc*/ 	.word	0x0001eaf0
        /*1700*/ 	.word	0x00000007
        /*1704*/ 	.word	0x00000000
        /*1708*/ 	.short	0x010a
        /*170a*/ 	.byte	0x3f
	.zero		1


	//   ....[74]....
        /*170c*/ 	.word	0x0001eb60
        /*1710*/ 	.word	0x00000004
        /*1714*/ 	.word	0x00000000
        /*1718*/ 	.short	0x010a
        /*171a*/ 	.byte	0x3f
	.zero		1


	//   ....[75]....
        /*171c*/ 	.word	0x0001eb90
        /*1720*/ 	.word	0x00000003
        /*1724*/ 	.word	0x00000000
        /*1728*/ 	.short	0x010a
        /*172a*/ 	.byte	0x3f
	.zero		1


	//   ....[76]....
        /*172c*/ 	.word	0x0001ebf0
        /*1730*/ 	.word	0x00000060
        /*1734*/ 	.word	0x00032490
        /*1738*/ 	.short	0x010a
        /*173a*/ 	.byte	0x3f
	.zero		1


	//   ....[77]....
        /*173c*/ 	.word	0x0001ec40
        /*1740*/ 	.word	0x00000060
        /*1744*/ 	.word	0x00032490
        /*1748*/ 	.short	0x010a
        /*174a*/ 	.byte	0x3f
	.zero		1


	//   ....[78]....
        /*174c*/ 	.word	0x0001ec90
        /*1750*/ 	.word	0x00000060
        /*1754*/ 	.word	0x00032490
        /*1758*/ 	.short	0x010a
        /*175a*/ 	.byte	0x3f
	.zero		1


	//   ....[79]....
        /*175c*/ 	.word	0x0001ece0
        /*1760*/ 	.word	0x00000060
        /*1764*/ 	.word	0x000324b0
        /*1768*/ 	.short	0x010a
        /*176a*/ 	.byte	0x3f
	.zero		1


	//   ....[80]....
        /*176c*/ 	.word	0x0001f1a0
        /*1770*/ 	.word	0x00000013
        /*1774*/ 	.word	0x00032400
        /*1778*/ 	.short	0x010a
        /*177a*/ 	.byte	0x3f
	.zero		1


	//   ....[81]....
        /*177c*/ 	.word	0x0001f7b0
        /*1780*/ 	.word	0x00000013
        /*1784*/ 	.word	0x00032400
        /*1788*/ 	.short	0x010a
        /*178a*/ 	.byte	0x3f
	.zero		1


	//   ....[82]....
        /*178c*/ 	.word	0x0001f800
        /*1790*/ 	.word	0x000000b4
        /*1794*/ 	.word	0x00032430
        /*1798*/ 	.short	0x010a
        /*179a*/ 	.byte	0x3f
	.zero		1


	//   ....[83]....
        /*179c*/ 	.word	0x0001f850
        /*17a0*/ 	.word	0x00000013
        /*17a4*/ 	.word	0x00032410
        /*17a8*/ 	.short	0x010a
        /*17aa*/ 	.byte	0x3f
	.zero		1


	//   ....[84]....
        /*17ac*/ 	.word	0x0001f8a0
        /*17b0*/ 	.word	0x000000b4
        /*17b4*/ 	.word	0x00032450
        /*17b8*/ 	.short	0x010a
        /*17ba*/ 	.byte	0x3f
	.zero		1


	//   ....[85]....
        /*17bc*/ 	.word	0x0001f8f0
        /*17c0*/ 	.word	0x000000d2
        /*17c4*/ 	.word	0x00032430
        /*17c8*/ 	.short	0x010a
        /*17ca*/ 	.byte	0x3f
	.zero		1


	//   ....[86]....
        /*17cc*/ 	.word	0x0001f940
        /*17d0*/ 	.word	0x000000d2
        /*17d4*/ 	.word	0x00032450
        /*17d8*/ 	.short	0x010a
        /*17da*/ 	.byte	0x3f
	.zero		1


	//   ....[87]....
        /*17dc*/ 	.word	0x0001f990
        /*17e0*/ 	.word	0x000000d2
        /*17e4*/ 	.word	0x00032430
        /*17e8*/ 	.short	0x010a
        /*17ea*/ 	.byte	0x3f
	.zero		1


	//   ....[88]....
        /*17ec*/ 	.word	0x0001f9e0
        /*17f0*/ 	.word	0x000000d2
        /*17f4*/ 	.word	0x00032450
        /*17f8*/ 	.short	0x010a
        /*17fa*/ 	.byte	0x3f
	.zero		1


	//   ....[89]....
        /*17fc*/ 	.word	0x0001ffc0
        /*1800*/ 	.word	0x00000005
        /*1804*/ 	.word	0x00032420
        /*1808*/ 	.short	0x010a
        /*180a*/ 	.byte	0x3f
	.zero		1


	//   ....[90]....
        /*180c*/ 	.word	0x00020010
        /*1810*/ 	.word	0x00000004
        /*1814*/ 	.word	0x000324a0
        /*1818*/ 	.short	0x010a
        /*181a*/ 	.byte	0x3f
	.zero		1


	//   ....[91]....
        /*181c*/ 	.word	0x00020060
        /*1820*/ 	.word	0x00000004
        /*1824*/ 	.word	0x000324c0
        /*1828*/ 	.short	0x010a
        /*182a*/ 	.byte	0x3f
	.zero		1


	//   ....[92]....
        /*182c*/ 	.word	0x000200b0
        /*1830*/ 	.word	0x00000005
        /*1834*/ 	.word	0x000324a0
        /*1838*/ 	.short	0x010a
        /*183a*/ 	.byte	0x3f
	.zero		1


	//   ....[93]....
        /*183c*/ 	.word	0x00020100
        /*1840*/ 	.word	0x00000005
        /*1844*/ 	.word	0x000324c0
        /*1848*/ 	.short	0x010a
        /*184a*/ 	.byte	0x3f
	.zero		1


	//   ....[94]....
        /*184c*/ 	.word	0x000202a0
        /*1850*/ 	.word	0x00000000
        /*1854*/ 	.word	0x00032440
        /*1858*/ 	.short	0x010a
        /*185a*/ 	.byte	0x3f
	.zero		1


	//   ....[95]....
        /*185c*/ 	.word	0x00021bc0
        /*1860*/ 	.word	0x00000002
        /*1864*/ 	.word	0x00032420
        /*1868*/ 	.short	0x010a
        /*186a*/ 	.byte	0x3f
	.zero		1


	//   ....[96]....
        /*186c*/ 	.word	0x00021c10
        /*1870*/ 	.word	0x00000002
        /*1874*/ 	.word	0x00032460
        /*1878*/ 	.short	0x010a
        /*187a*/ 	.byte	0x3f
	.zero		1


	//   ....[97]....
        /*187c*/ 	.word	0x00021c60
        /*1880*/ 	.word	0x00000002
        /*1884*/ 	.word	0x00032440
        /*1888*/ 	.short	0x010a
        /*188a*/ 	.byte	0x3f
	.zero		1


	//   ....[98]....
        /*188c*/ 	.word	0x00021cb0
        /*1890*/ 	.word	0x00000002
        /*1894*/ 	.word	0x00032460
        /*1898*/ 	.short	0x010a
        /*189a*/ 	.byte	0x3f
	.zero		1


	//   ....[99]....
        /*189c*/ 	.word	0x00021d00
        /*18a0*/ 	.word	0x00000003
        /*18a4*/ 	.word	0x00032440
        /*18a8*/ 	.short	0x010a
        /*18aa*/ 	.byte	0x3f
	.zero		1


	//   ....[100]....
        /*18ac*/ 	.word	0x00021d50
        /*18b0*/ 	.word	0x00000003
        /*18b4*/ 	.word	0x00032460
        /*18b8*/ 	.short	0x010a
        /*18ba*/ 	.byte	0x3f
	.zero		1


	//   ....[101]....
        /*18bc*/ 	.word	0x00021da0
        /*18c0*/ 	.word	0x00000003
        /*18c4*/ 	.word	0x00032440
        /*18c8*/ 	.short	0x010a
        /*18ca*/ 	.byte	0x3f
	.zero		1


	//   ....[102]....
        /*18cc*/ 	.word	0x00021df0
        /*18d0*/ 	.word	0x00000003
        /*18d4*/ 	.word	0x00032460
        /*18d8*/ 	.short	0x010a
        /*18da*/ 	.byte	0x3f
	.zero		1


	//   ....[103]....
        /*18dc*/ 	.word	0x00022850
        /*18e0*/ 	.word	0x00000000
        /*18e4*/ 	.word	0x00032420
        /*18e8*/ 	.short	0x010a
        /*18ea*/ 	.byte	0x3f
	.zero		1


	//   ....[104]....
        /*18ec*/ 	.word	0x000229f0
        /*18f0*/ 	.word	0x00000006
        /*18f4*/ 	.word	0x00000000
        /*18f8*/ 	.short	0x010a
        /*18fa*/ 	.byte	0x3f
	.zero		1


	//   ....[105]....
        /*18fc*/ 	.word	0x00022a40
        /*1900*/ 	.word	0x00000007
        /*1904*/ 	.word	0x00000000
        /*1908*/ 	.short	0x010a
        /*190a*/ 	.byte	0x3f
	.zero		1


	//   ....[106]....
        /*190c*/ 	.word	0x00022a90
        /*1910*/ 	.word	0x00000004
        /*1914*/ 	.word	0x00000000
        /*1918*/ 	.short	0x010a
        /*191a*/ 	.byte	0x3f
	.zero		1


	//----- nvinfo : EIATTR_NUM_MBARRIERS
	.align		4
.L_651:
        /*191c*/ 	.byte	0x03, 0x38
        /*191e*/ 	.short	0x0017


	//----- nvinfo : EIATTR_EXIT_INSTR_OFFSETS
	.align		4
        /*1920*/ 	.byte	0x04, 0x1c
        /*1922*/ 	.short	(.L_653 - .L_652)


	//   ....[0]....
.L_652:
        /*1924*/ 	.word	0x0001ebe0


	//----- nvinfo : EIATTR_MAX_THREADS
	.align		4
.L_653:
        /*1928*/ 	.byte	0x04, 0x05
        /*192a*/ 	.short	(.L_655 - .L_654)
.L_654:
        /*192c*/ 	.word	0x00000180
        /*1930*/ 	.word	0x00000001
        /*1934*/ 	.word	0x00000001


	//----- nvinfo : EIATTR_CRS_STACK_SIZE
	.align		4
.L_655:
        /*1938*/ 	.byte	0x04, 0x1e
        /*193a*/ 	.short	(.L_657 - .L_656)
.L_656:
        /*193c*/ 	.word	0x00000000


	//----- nvinfo : EIATTR_CBANK_PARAM_SIZE
	.align		4
.L_657:
        /*1940*/ 	.byte	0x03, 0x19
        /*1942*/ 	.short	0x0bf0


	//----- nvinfo : EIATTR_PARAM_CBANK
	.align		4
        /*1944*/ 	.byte	0x04, 0x0a
        /*1946*/ 	.short	(.L_659 - .L_658)
	.align		4
.L_658:
        /*1948*/ 	.word	index@(.nv.constant0._ZN7cutlass13device_kernelIN5flash11enable_sm90INS1_16FlashAttnFwdSm90INS1_25CollectiveMainloopFwdSm90ILi2EN4cute5tupleIJNS5_1CILi1EEES8_S8_EEENS6_IJNS7_ILi128EEENS7_ILi96EEENS7_ILi64EEEEEELi256ENS_6half_tEfNS_4arch4Sm90ELb1ELb0ELb1ELb1ELb0ELb1ELb1ELb1ELb0ELb1ELb0ELb0EEENS1_21CollectiveEpilogueFwdINS6_IJSA_NS7_ILi256EEESB_EEES9_SE_SG_Li256ELb1ELb1ELb0ELb0EEENS1_36VarlenDynamicPersistentTileSchedulerILi128ELi96ELi256ELi128ELb0ELb1ELb1ELb1ELb1ELb1EEEEEEEEEvNT_6ParamsE)
        /*194c*/ 	.short	0x0210
        /*194e*/ 	.short	0x0bf0


	//----- nvinfo : EIATTR_SW_WAR
	.align		4
.L_659:
        /*1950*/ 	.byte	0x04, 0x36
        /*1952*/ 	.short	(.L_661 - .L_660)
.L_660:
        /*1954*/ 	.word	0x00000008
.L_661:


//--------------------- .nv.callgraph             --------------------------
	.section	.nv.callgraph,"",@"SHT_CUDA_CALLGRAPH"
	.align	4
	.sectionentsize	8
	.align		4
        /*0000*/ 	.word	0x00000000
	.align		4
        /*0004*/ 	.word	0xffffffff
	.align		4
        /*0008*/ 	.word	index@(_ZN7cutlass13device_kernelIN5flash11enable_sm90INS1_16FlashAttnFwdSm90INS1_25CollectiveMainloopFwdSm90ILi2EN4cute5tupleIJNS5_1CILi1EEES8_S8_EEENS6_IJNS7_ILi128EEENS7_ILi96EEENS7_ILi64EEEEEELi256ENS_6half_tEfNS_4arch4Sm90ELb0ELb0ELb1ELb0ELb0ELb0ELb0ELb1ELb0ELb1ELb0ELb0EEENS1_21CollectiveEpilogueFwdINS6_IJSA_NS7_ILi256EEESB_EEES9_SE_SG_Li256ELb0ELb1ELb0ELb0EEENS1_29StaticPersistentTileSchedulerILb0EEEEEEEEEvNT_6ParamsE)
	.align		4
        /*000c*/ 	.word	index@(__assertfail)
	.align		4
        /*0010*/ 	.word	index@(_ZN7cutlass13device_kernelIN5flash11enable_sm90INS1_16FlashAttnFwdSm90INS1_25CollectiveMainloopFwdSm90ILi2EN4cute5tupleIJNS5_1CILi1EEES8_S8_EEENS6_IJNS7_ILi128EEENS7_ILi96EEENS7_ILi64EEEEEELi256ENS_6half_tEfNS_4arch4Sm90ELb0ELb0ELb1ELb0ELb0ELb0ELb1ELb1ELb0ELb1ELb0ELb0EEENS1_21CollectiveEpilogueFwdINS6_IJSA_NS7_ILi256EEESB_EEES9_SE_SG_Li256ELb0ELb1ELb0ELb0EEENS1_29StaticPersistentTileSchedulerILb0EEEEEEEEEvNT_6ParamsE)
	.align		4
        /*0014*/ 	.word	index@(__assertfail)
	.align		4
        /*0018*/ 	.word	index@(_ZN7cutlass13device_kernelIN5flash11enable_sm90INS1_16FlashAttnFwdSm90INS1_25CollectiveMainloopFwdSm90ILi2EN4cute5tupleIJNS5_1CILi1EEES8_S8_EEENS6_IJNS7_ILi128EEENS7_ILi96EEENS7_ILi64EEEEEELi256ENS_6half_tEfNS_4arch4Sm90ELb0ELb0ELb1ELb1ELb0ELb0ELb0ELb1ELb0ELb1ELb0ELb0EEENS1_21CollectiveEpilogueFwdINS6_IJSA_NS7_ILi256EEESB_EEES9_SE_SG_Li256ELb1ELb1ELb0ELb0EEENS1_36VarlenDynamicPersistentTileSchedulerILi128ELi96ELi256ELi128ELb0ELb1ELb1ELb0ELb1ELb1EEEEEEEEEvNT_6ParamsE)
	.align		4
        /*001c*/ 	.word	index@(__assertfail)
	.align		4
        /*0020*/ 	.word	index@(_ZN7cutlass13device_kernelIN5flash11enable_sm90INS1_16FlashAttnFwdSm90INS1_25CollectiveMainloopFwdSm90ILi2EN4cute5tupleIJNS5_1CILi1EEES8_S8_EEENS6_IJNS7_ILi128EEENS7_ILi96EEENS7_ILi64EEEEEELi256ENS_6half_tEfNS_4arch4Sm90ELb0ELb0ELb1ELb1ELb0ELb1ELb0ELb1ELb0ELb1ELb0ELb0EEENS1_21CollectiveEpilogueFwdINS6_IJSA_NS7_ILi256EEESB_EEES9_SE_SG_Li256ELb1ELb1ELb0ELb0EEENS1_36VarlenDynamicPersistentTileSchedulerILi128ELi96ELi256ELi128ELb0ELb1ELb1ELb0ELb1ELb1EEEEEEEEEvNT_6ParamsE)
	.align		4
        /*0024*/ 	.word	index@(__assertfail)
	.align		4
        /*0028*/ 	.word	index@(_ZN7cutlass13device_kernelIN5flash11enable_sm90INS1_16FlashAttnFwdSm90INS1_25CollectiveMainloopFwdSm90ILi2EN4cute5tupleIJNS5_1CILi1EEES8_S8_EEENS6_IJNS7_ILi128EEENS7_ILi96EEENS7_ILi64EEEEEELi256ENS_6half_tEfNS_4arch4Sm90ELb0ELb0ELb1ELb1ELb0ELb0ELb1ELb1ELb0ELb1ELb0ELb0EEENS1_21CollectiveEpilogueFwdINS6_IJSA_NS7_ILi256EEESB_EEES9_SE_SG_Li256ELb1ELb1ELb0ELb0EEENS1_36VarlenDynamicPersistentTileSchedulerILi128ELi96ELi256ELi128ELb0ELb1ELb1ELb0ELb1ELb1EEEEEEEEEvNT_6ParamsE)
	.align		4
        /*002c*/ 	.word	index@(__assertfail)
	.align		4
        /*0030*/ 	.word	index@(_ZN7cutlass13device_kernelIN5flash11enable_sm90INS1_16FlashAttnFwdSm90INS1_25CollectiveMainloopFwdSm90ILi2EN4cute5tupleIJNS5_1CILi1EEES8_S8_EEENS6_IJNS7_ILi128EEENS7_ILi96EEENS7_ILi64EEEEEELi256ENS_6half_tEfNS_4arch4Sm90ELb0ELb0ELb1ELb1ELb0ELb1ELb1ELb1ELb0ELb1ELb0ELb0EEENS1_21CollectiveEpilogueFwdINS6_IJSA_NS7_ILi256EEESB_EEES9_SE_SG_Li256ELb1ELb1ELb0ELb0EEENS1_36VarlenDynamicPersistentTileSchedulerILi128ELi96ELi256ELi128ELb0ELb1ELb1ELb0ELb1ELb1EEEEEEEEEvNT_6ParamsE)
	.align		4
        /*0034*/ 	.word	index@(__assertfail)
	.align		4
        /*0038*/ 	.word	index@(_ZN7cutlass13device_kernelIN5flash11enable_sm90INS1_16FlashAttnFwdSm90INS1_25CollectiveMainloopFwdSm90ILi2EN4cute5tupleIJNS5_1CILi1EEES8_S8_EEENS6_IJNS7_ILi128EEENS7_ILi96EEENS7_ILi64EEEEEELi256ENS_6half_tEfNS_4arch4Sm90ELb0ELb1ELb1ELb0ELb0ELb0ELb0ELb1ELb0ELb1ELb0ELb0EEENS1_21CollectiveEpilogueFwdINS6_IJSA_NS7_ILi256EEESB_EEES9_SE_SG_Li256ELb0ELb1ELb0ELb0EEENS1_30DynamicPersistentTileSchedulerILi256ELi128ELb0ELb1ELb1EEEEEEEEEvNT_6ParamsE)
	.align		4
        /*003c*/ 	.word	index@(__assertfail)
	.align		4
        /*0040*/ 	.word	index@(_ZN7cutlass13device_kernelIN5flash11enable_sm90INS1_16FlashAttnFwdSm90INS1_25CollectiveMainloopFwdSm90ILi2EN4cute5tupleIJNS5_1CILi1EEES8_S8_EEENS6_IJNS7_ILi128EEENS7_ILi96EEENS7_ILi64EEEEEELi256ENS_6half_tEfNS_4arch4Sm90ELb0ELb1ELb1ELb0ELb0ELb0ELb1ELb1ELb0ELb1ELb0ELb0EEENS1_21CollectiveEpilogueFwdINS6_IJSA_NS7_ILi256EEESB_EEES9_SE_SG_Li256ELb0ELb1ELb0ELb0EEENS1_30DynamicPersistentTileSchedulerILi256ELi128ELb0ELb1ELb1EEEEEEEEEvNT_6ParamsE)
	.align		4
        /*0044*/ 	.word	index@(__assertfail)
	.align		4
        /*0048*/ 	.word	index@(_ZN7cutlass13device_kernelIN5flash11enable_sm90INS1_16FlashAttnFwdSm90INS1_25CollectiveMainloopFwdSm90ILi2EN4cute5tupleIJNS5_1CILi1EEES8_S8_EEENS6_IJNS7_ILi128EEENS7_ILi96EEENS7_ILi64EEEEEELi256ENS_6half_tEfNS_4arch4Sm90ELb0ELb1ELb1ELb1ELb0ELb0ELb0ELb1ELb0ELb1ELb0ELb0EEENS1_21CollectiveEpilogueFwdINS6_IJSA_NS7_ILi256EEESB_EEES9_SE_SG_Li256ELb1ELb1ELb0ELb0EEENS1_36VarlenDynamicPersistentTileSchedulerILi128ELi96ELi256ELi128ELb0ELb1ELb1ELb1ELb0ELb1EEEEEEEEEvNT_6ParamsE)
	.align		4
        /*004c*/ 	.word	index@(__assertfail)
	.align		4
        /*0050*/ 	.word	index@(_ZN7cutlass13device_kernelIN5flash11enable_sm90INS1_16FlashAttnFwdSm90INS1_25CollectiveMainloopFwdSm90ILi2EN4cute5tupleIJNS5_1CILi1EEES8_S8_EEENS6_IJNS7_ILi128EEENS7_ILi96EEENS7_ILi64EEEEEELi256ENS_6half_tEfNS_4arch4Sm90ELb0ELb1ELb1ELb1ELb0ELb1ELb0ELb1ELb0ELb1ELb0ELb0EEENS1_21CollectiveEpilogueFwdINS6_IJSA_NS7_ILi256EEESB_EEES9_SE_SG_Li256ELb1ELb1ELb0ELb0EEENS1_36VarlenDynamicPersistentTileSchedulerILi128ELi96ELi256ELi128ELb0ELb1ELb1ELb1ELb0ELb1EEEEEEEEEvNT_6ParamsE)
	.align		4
        /*0054*/ 	.word	index@(__assertfail)
	.align		4
        /*0058*/ 	.word	index@(_ZN7cutlass13device_kernelIN5flash11enable_sm90INS1_16FlashAttnFwdSm90INS1_25CollectiveMainloopFwdSm90ILi2EN4cute5tupleIJNS5_1CILi1EEES8_S8_EEENS6_IJNS7_ILi128EEENS7_ILi96EEENS7_ILi64EEEEEELi256ENS_6half_tEfNS_4arch4Sm90ELb0ELb1ELb1ELb1ELb0ELb0ELb1ELb1ELb0ELb1ELb0ELb0EEENS1_21CollectiveEpilogueFwdINS6_IJSA_NS7_ILi256EEESB_EEES9_SE_SG_Li256ELb1ELb1ELb0ELb0EEENS1_36VarlenDynamicPersistentTileSchedulerILi128ELi96ELi256ELi128ELb0ELb1ELb1ELb1ELb0ELb1EEEEEEEEEvNT_6ParamsE)
	.align		4
        /*005c*/ 	.word	index@(__assertfail)
	.align		4
        /*0060*/ 	.word	index@(_ZN7cutlass13device_kernelIN5flash11enable_sm90INS1_16FlashAttnFwdSm90INS1_25CollectiveMainloopFwdSm90ILi2EN4cute5tupleIJNS5_1CILi1EEES8_S8_EEENS6_IJNS7_ILi128EEENS7_ILi96EEENS7_ILi64EEEEEELi256ENS_6half_tEfNS_4arch4Sm90ELb0ELb1ELb1ELb1ELb0ELb1ELb1ELb1ELb0ELb1ELb0ELb0EEENS1_21CollectiveEpilogueFwdINS6_IJSA_NS7_ILi256EEESB_EEES9_SE_SG_Li256ELb1ELb1ELb0ELb0EEENS1_36VarlenDynamicPersistentTileSchedulerILi128ELi96ELi256ELi128ELb0ELb1ELb1ELb1ELb0ELb1EEEEEEEEEvNT_6ParamsE)
	.align		4
        /*0064*/ 	.word	index@(__assertfail)
	.align		4
        /*0068*/ 	.word	index@(_ZN7cutlass13device_kernelIN5flash11enable_sm90INS1_16FlashAttnFwdSm90INS1_25CollectiveMainloopFwdSm90ILi2EN4cute5tupleIJNS5_1CILi1EEES8_S8_EEENS6_IJNS7_ILi128EEENS7_ILi96EEENS7_ILi64EEEEEELi256ENS_6half_tEfNS_4arch4Sm90ELb1ELb0ELb1ELb0ELb0ELb0ELb0ELb1ELb0ELb1ELb0ELb0EEENS1_21CollectiveEpilogueFwdINS6_IJSA_NS7_ILi256EEESB_EEES9_SE_SG_Li256ELb0ELb1ELb0ELb0EEENS1_30DynamicPersistentTileSchedulerILi256ELi128ELb0ELb1ELb1EEEEEEEEEvNT_6ParamsE)
	.align		4
        /*006c*/ 	.word	index@(__assertfail)
	.align		4
        /*0070*/ 	.word	index@(_ZN7cutlass13device_kernelIN5flash11enable_sm90INS1_16FlashAttnFwdSm90INS1_25CollectiveMainloopFwdSm90ILi2EN4cute5tupleIJNS5_1CILi1EEES8_S8_EEENS6_IJNS7_ILi128EEENS7_ILi96EEENS7_ILi64EEEEEELi256ENS_6half_tEfNS_4arch4Sm90ELb1ELb0ELb1ELb0ELb0ELb0ELb1ELb1ELb0ELb1ELb0ELb0EEENS1_21CollectiveEpilogueFwdINS6_IJSA_NS7_ILi256EEESB_EEES9_SE_SG_Li256ELb0ELb1ELb0ELb0EEENS1_30DynamicPersistentTileSchedulerILi256ELi128ELb0ELb1ELb1EEEEEEEEEvNT_6ParamsE)
	.align		4
        /*0074*/ 	.word	index@(__assertfail)
	.align		4
        /*0078*/ 	.word	index@(_ZN7cutlass13device_kernelIN5flash11enable_sm90INS1_16FlashAttnFwdSm90INS1_25CollectiveMainloopFwdSm90ILi2EN4cute5tupleIJNS5_1CILi1EEES8_S8_EEENS6_IJNS7_ILi128EEENS7_ILi96EEENS7_ILi64EEEEEELi256ENS_6half_tEfNS_4arch4Sm90ELb1ELb0ELb1ELb1ELb0ELb0ELb0ELb1ELb0ELb1ELb0ELb0EEENS1_21CollectiveEpilogueFwdINS6_IJSA_NS7_ILi256EEESB_EEES9_SE_SG_Li256ELb1ELb1ELb0ELb0EEENS1_36VarlenDynamicPersistentTileSchedulerILi128ELi96ELi256ELi128ELb0ELb1ELb1ELb1ELb1ELb1EEEEEEEEEvNT_6ParamsE)
	.align		4
        /*007c*/ 	.word	index@(__assertfail)
	.align		4
        /*0080*/ 	.word	index@(_ZN7cutlass13device_kernelIN5flash11enable_sm90INS1_16FlashAttnFwdSm90INS1_25CollectiveMainloopFwdSm90ILi2EN4cute5tupleIJNS5_1CILi1EEES8_S8_EEENS6_IJNS7_ILi128EEENS7_ILi96EEENS7_ILi64EEEEEELi256ENS_6half_tEfNS_4arch4Sm90ELb1ELb0ELb1ELb1ELb0ELb1ELb0ELb1ELb0ELb1ELb0ELb0EEENS1_21CollectiveEpilogueFwdINS6_IJSA_NS7_ILi256EEESB_EEES9_SE_SG_Li256ELb1ELb1ELb0ELb0EEENS1_36VarlenDynamicPersistentTileSchedulerILi128ELi96ELi256ELi128ELb0ELb1ELb1ELb1ELb1ELb1EEEEEEEEEvNT_6ParamsE)
	.align		4
        /*0084*/ 	.word	index@(__assertfail)
	.align		4
        /*0088*/ 	.word	index@(_ZN7cutlass13device_kernelIN5flash11enable_sm90INS1_16FlashAttnFwdSm90INS1_25CollectiveMainloopFwdSm90ILi2EN4cute5tupleIJNS5_1CILi1EEES8_S8_EEENS6_IJNS7_ILi128EEENS7_ILi96EEENS7_ILi64EEEEEELi256ENS_6half_tEfNS_4arch4Sm90ELb1ELb0ELb1ELb1ELb0ELb0ELb1ELb1ELb0ELb1ELb0ELb0EEENS1_21CollectiveEpilogueFwdINS6_IJSA_NS7_ILi256EEESB_EEES9_SE_SG_Li256ELb1ELb1ELb0ELb0EEENS1_36VarlenDynamicPersistentTileSchedulerILi128ELi96ELi256ELi128ELb0ELb1ELb1ELb1ELb1ELb1EEEEEEEEEvNT_6ParamsE)
	.align		4
        /*008c*/ 	.word	index@(__assertfail)
	.align		4
        /*0090*/ 	.word	index@(_ZN7cutlass13device_kernelIN5flash11enable_sm90INS1_16FlashAttnFwdSm90INS1_25CollectiveMainloopFwdSm90ILi2EN4cute5tupleIJNS5_1CILi1EEES8_S8_EEENS6_IJNS7_ILi128EEENS7_ILi96EEENS7_ILi64EEEEEELi256ENS_6half_tEfNS_4arch4Sm90ELb1ELb0ELb1ELb1ELb0ELb1ELb1ELb1ELb0ELb1ELb0ELb0EEENS1_21CollectiveEpilogueFwdINS6_IJSA_NS7_ILi256EEESB_EEES9_SE_SG_Li256ELb1ELb1ELb0ELb0EEENS1_36VarlenDynamicPersistentTileSchedulerILi128ELi96ELi256ELi128ELb0ELb1ELb1ELb1ELb1ELb1EEEEEEEEEvNT_6ParamsE)
	.align		4
        /*0094*/ 	.word	index@(__assertfail)
	.align		4
        /*0098*/ 	.word	0x00000000
	.align		4
        /*009c*/ 	.word	0xfffffffe
	.align		4
        /*00a0*/ 	.word	0x00000000
	.align		4
        /*00a4*/ 	.word	0xfffffffd
	.align		4
        /*00a8*/ 	.word	0x00000000
	.align		4
        /*00ac*/ 	.word	0xfffffffc


//--------------------- .nv.constant4             --------------------------
	.section	.nv.constant4,"a",@progbits
	.align	8
	.align		8
.nv.constant4:
        /*0000*/ 	.dword	__assertfail
	.align		8
        /*0008*/ 	.dword	__unnamed_1
	.align		8
        /*0010*/ 	.dword	__unnamed_2
	.align		8
        /*0018*/ 	.dword	__unnamed_3
	.align		8
        /*0020*/ 	.dword	__unnamed_4
	.align		8
        /*0028*/ 	.dword	__unnamed_5
	.align		8
        /*0030*/ 	.dword	__unnamed_6
	.align		8
        /*0038*/ 	.dword	__unnamed_7
	.align		8
        /*0040*/ 	.dword	_ZN85_INTERNAL_1e1261b7_49_flash_fwd_hdim64_256_fp16_softcap_packgqa_sm90_cu_9d2915ae_34094cuda3std3__45__cpo5beginE
	.align		8
        /*0048*/ 	.dword	_ZN85_INTERNAL_1e1261b7_49_flash_fwd_hdim64_256_fp16_softcap_packgqa_sm90_cu_9d2915ae_34094cuda3std3__45__cpo3endE
	.align		8
        /*0050*/ 	.dword	_ZN85_INTERNAL_1e1261b7_49_flash_fwd_hdim64_256_fp16_softcap_packgqa_sm90_cu_9d2915ae_34094cuda3std3__45__cpo6cbeginE
	.align		8
        /*0058*/ 	.dword	_ZN85_INTERNAL_1e1261b7_49_flash_fwd_hdim64_256_fp16_softcap_packgqa_sm90_cu_9d2915ae_34094cuda3std3__45__cpo4cendE
	.align		8
        /*0060*/ 	.dword	_ZN85_INTERNAL_1e1261b7_49_flash_fwd_hdim64_256_fp16_softcap_packgqa_sm90_cu_9d2915ae_34094cuda3std3__487_GLOBAL__N__1e1261b7_49_flash_fwd_hdim64_256_fp16_softcap_packgqa_sm90_cu_9d2915ae_34096ignoreE
	.align		8
        /*0068*/ 	.dword	_ZN85_INTERNAL_1e1261b7_49_flash_fwd_hdim64_256_fp16_softcap_packgqa_sm90_cu_9d2915ae_34094cuda3std3__419piecewise_constructE
	.align		8
        /*0070*/ 	.dword	_ZN85_INTERNAL_1e1261b7_49_flash_fwd_hdim64_256_fp16_softcap_packgqa_sm90_cu_9d2915ae_34094cuda3std3__48in_placeE
	.align		8
        /*0078*/ 	.dword	_ZN85_INTERNAL_1e1261b7_49_flash_fwd_hdim64_256_fp16_softcap_packgqa_sm90_cu_9d2915ae_34094cuda3std6ranges3__45__cpo4swapE
	.align		8
        /*0080*/ 	.dword	_ZN85_INTERNAL_1e1261b7_49_flash_fwd_hdim64_256_fp16_softcap_packgqa_sm90_cu_9d2915ae_34094cuda3std6ranges3__45__cpo9iter_moveE
	.align		8
        /*0088*/ 	.dword	_ZN85_INTERNAL_1e1261b7_49_flash_fwd_hdim64_256_fp16_softcap_packgqa_sm90_cu_9d2915ae_34094cute7productE
	.align		8
        /*0090*/ 	.dword	_ZN85_INTERNAL_1e1261b7_49_flash_fwd_hdim64_256_fp16_softcap_packgqa_sm90_cu_9d2915ae_34094cute1_E
	.align		8
        /*0098*/ 	.dword	$str$20
	.align		8
        /*00a0*/ 	.dword	$str$21


//--------------------- .text._ZN7cutlass13device_kernelIN5flash11enable_sm90INS1_16FlashAttnFwdSm90INS1_25CollectiveMainloopFwdSm90ILi2EN4cute5tupleIJNS5_1CILi1EEES8_S8_EEENS6_IJNS7_ILi128EEENS7_ILi96EEENS7_ILi64EEEEEELi256ENS_6half_tEfNS_4arch4Sm90ELb0ELb0ELb1ELb0ELb0ELb0ELb0ELb1ELb0ELb1ELb0ELb0EEENS1_21CollectiveEpilogueFwdINS6_IJSA_NS7_ILi256EEESB_EEES9_SE_SG_Li256ELb0ELb1ELb0ELb0EEENS1_29StaticPersistentTileSchedulerILb0EEEEEEEEEvNT_6ParamsE --------------------------
	.section	.text._ZN7cutlass13device_kernelIN5flash11enable_sm90INS1_16FlashAttnFwdSm90INS1_25CollectiveMainloopFwdSm90ILi2EN4cute5tupleIJNS5_1CILi1EEES8_S8_EEENS6_IJNS7_ILi128EEENS7_ILi96EEENS7_ILi64EEEEEELi256ENS_6half_tEfNS_4arch4Sm90ELb0ELb0ELb1ELb0ELb0ELb0ELb0ELb1ELb0ELb1ELb0ELb0EEENS1_21CollectiveEpilogueFwdINS6_IJSA_NS7_ILi256EEESB_EEES9_SE_SG_Li256ELb0ELb1ELb0ELb0EEENS1_29StaticPersistentTileSchedulerILb0EEEEEEEEEvNT_6ParamsE,"ax",@progbits
	.align	128
.text._ZN7cutlass13device_kernelIN5flash11enable_sm90INS1_16FlashAttnFwdSm90INS1_25CollectiveMainloopFwdSm90ILi2EN4cute5tupleIJNS5_1CILi1EEES8_S8_EEENS6_IJNS7_ILi128EEENS7_ILi96EEENS7_ILi64EEEEEELi256ENS_6half_tEfNS_4arch4Sm90ELb0ELb0ELb1ELb0ELb0ELb0ELb0ELb1ELb0ELb1ELb0ELb0EEENS1_21CollectiveEpilogueFwdINS6_IJSA_NS7_ILi256EEESB_EEES9_SE_SG_Li256ELb0ELb1ELb0ELb0EEENS1_29StaticPersistentTileSchedulerILb0EEEEEEEEEvNT_6ParamsE:
        .type           _ZN7cutlass13device_kernelIN5flash11enable_sm90INS1_16FlashAttnFwdSm90INS1_25CollectiveMainloopFwdSm90ILi2EN4cute5tupleIJNS5_1CILi1EEES8_S8_EEENS6_IJNS7_ILi128EEENS7_ILi96EEENS7_ILi64EEEEEELi256ENS_6half_tEfNS_4arch4Sm90ELb0ELb0ELb1ELb0ELb0ELb0ELb0ELb1ELb0ELb1ELb0ELb0EEENS1_21CollectiveEpilogueFwdINS6_IJSA_NS7_ILi256EEESB_EEES9_SE_SG_Li256ELb0ELb1ELb0ELb0EEENS1_29StaticPersistentTileSchedulerILb0EEEEEEEEEvNT_6ParamsE,@function
        .size           _ZN7cutlass13device_kernelIN5flash11enable_sm90INS1_16FlashAttnFwdSm90INS1_25CollectiveMainloopFwdSm90ILi2EN4cute5tupleIJNS5_1CILi1EEES8_S8_EEENS6_IJNS7_ILi128EEENS7_ILi96EEENS7_ILi64EEEEEELi256ENS_6half_tEfNS_4arch4Sm90ELb0ELb0ELb1ELb0ELb0ELb0ELb0ELb1ELb0ELb1ELb0ELb0EEENS1_21CollectiveEpilogueFwdINS6_IJSA_NS7_ILi256EEESB_EEES9_SE_SG_Li256ELb0ELb1ELb0ELb0EEENS1_29StaticPersistentTileSchedulerILb0EEEEEEEEEvNT_6ParamsE,(.L_x_6030 - _ZN7cutlass13device_kernelIN5flash11enable_sm90INS1_16FlashAttnFwdSm90INS1_25CollectiveMainloopFwdSm90ILi2EN4cute5tupleIJNS5_1CILi1EEES8_S8_EEENS6_IJNS7_ILi128EEENS7_ILi96EEENS7_ILi64EEEEEELi256ENS_6half_tEfNS_4arch4Sm90ELb0ELb0ELb1ELb0ELb0ELb0ELb0ELb1ELb0ELb1ELb0ELb0EEENS1_21CollectiveEpilogueFwdINS6_IJSA_NS7_ILi256EEESB_EEES9_SE_SG_Li256ELb0ELb1ELb0ELb0EEENS1_29StaticPersistentTileSchedulerILb0EEEEEEEEEvNT_6ParamsE)
        .other          _ZN7cutlass13device_kernelIN5flash11enable_sm90INS1_16FlashAttnFwdSm90INS1_25CollectiveMainloopFwdSm90ILi2EN4cute5tupleIJNS5_1CILi1EEES8_S8_EEENS6_IJNS7_ILi128EEENS7_ILi96EEENS7_ILi64EEEEEELi256ENS_6half_tEfNS_4arch4Sm90ELb0ELb0ELb1ELb0ELb0ELb0ELb0ELb1ELb0ELb1ELb0ELb0EEENS1_21CollectiveEpilogueFwdINS6_IJSA_NS7_ILi256EEESB_EEES9_SE_SG_Li256ELb0ELb1ELb0ELb0EEENS1_29StaticPersistentTileSchedulerILb0EEEEEEEEEvNT_6ParamsE,@"STO_CUDA_ENTRY STV_DEFAULT"
_ZN7cutlass13device_kernelIN5flash11enable_sm90INS1_16FlashAttnFwdSm90INS1_25CollectiveMainloopFwdSm90ILi2EN4cute5tupleIJNS5_1CILi1EEES8_S8_EEENS6_IJNS7_ILi128EEENS7_ILi96EEENS7_ILi64EEEEEELi256ENS_6half_tEfNS_4arch4Sm90ELb0ELb0ELb1ELb0ELb0ELb0ELb0ELb1ELb0ELb1ELb0ELb0EEENS1_21CollectiveEpilogueFwdINS6_IJSA_NS7_ILi256EEESB_EEES9_SE_SG_Li256ELb0ELb1ELb0ELb0EEENS1_29StaticPersistentTileSchedulerILb0EEEEEEEEEvNT_6ParamsE:
[----:B------:R-:W0:Y:S02]  /*0000*/  LDC R1, c[0x0][0x28] ;  /* 0x00000a00ff017b82 */ /* 0x000e240000000800 */
[----:B0-----:R-:W-:Y:S01]  /*0010*/  VIADD R1, R1, 0xffffffc8 ;  /* 0xffffffc801017836 */ /* 0x001fe20000000000 */
[----:B------:R-:W0:Y:S01]  /*0020*/  S2R R0, SR_TID.X ;  /* 0x0000000000007919 */ /* 0x000e220000002100 */
[----:B------:R-:W-:Y:S01]  /*0030*/  ELECT P0, URZ, PT ;  /* 0x00000000003f782f */ /* 0x000fe20003800000 */
[----:B------:R-:W-:Y:S01]  /*0040*/  BSSY B0, `(.L_x_0) ;  /* 0x000000e000007945 */ /* 0x000fe20003800000 */
[--C-:B0-----:R-:W-:Y:S02]  /*0050*/  SHF.R.U32.HI R2, RZ, 0x5, R0.reuse ;  /* 0x00000005ff027819 */ /* 0x101fe40000011600 */
[----:B------:R-:W-:-:S03]  /*0060*/  SHF.R.U32.HI R4, RZ, 0x7, R0 ;  /* 0x00000007ff047819 */ /* 0x000fc60000011600 */
[----:B------:R-:W0:Y:S02]  /*0070*/  SHFL.IDX PT, R3, R2, RZ, 0x1f ;  /* 0x00001fff02037589 */ /* 0x000e2400000e0000 */
[----:B0-----:R-:W-:-:S13]  /*0080*/  ISETP.EQ.AND P0, PT, R3, RZ, P0 ;  /* 0x000000ff0300720c */ /* 0x001fda0000702270 */
[----:B------:R-:W-:Y:S05]  /*0090*/  @!P0 BRA `(.L_x_1) ;  /* 0x0000000000208947 */ /* 0x000fea0003800000 */
[----:B------:R-:W-:Y:S02]  /*00a0*/  ULDC.64 UR4, c[0x0][0x198] ;  /* 0x0000660000047ab9 */ /* 0x000fe40000000a00 */
[----:B------:R-:W-:Y:S02]  /*00b0*/  UIADD3 UR6, UP0, UR4, 0x370, URZ ;  /* 0x0000037004067890 */ /* 0x000fe4000ff1e03f */
[----:B------:R-:W-:Y:S02]  /*00c0*/  UIADD3 UR4, UP1, UR4, 0x470, URZ ;  /* 0x0000047004047890 */ /* 0x000fe4000ff3e03f */
[----:B------:R-:W-:Y:S02]  /*00d0*/  UIADD3.X UR7, URZ, UR5, URZ, UP0, !UPT ;  /* 0x000000053f077290 */ /* 0x000fe400087fe43f */
[----:B------:R-:W-:-:S07]  /*00e0*/  UIADD3.X UR5, URZ, UR5, URZ, UP1, !UPT ;  /* 0x000000053f057290 */ /* 0x000fce0008ffe43f */
[----:B------:R0:W-:Y:S02]  /*00f0*/  UTMACCTL.PF [UR6] ;  /* 0x00000000060079b9 */ /* 0x0001e40008040000 */
[----:B------:R0:W-:Y:S02]  /*0100*/  UTMACCTL.PF [UR4] ;  /* 0x00000000040079b9 */ /* 0x0001e40008040000 */
[----:B0-----:R-:W-:Y:S01]  /*0110*/  NOP ;  /* 0x0000000000007918 */ /* 0x001fe20000000000 */
.L_x_1:
[----:B------:R-:W-:Y:S05]  /*0120*/  BSYNC B0 ;  /* 0x0000000000007941 */ /* 0x000fea0003800000 */
.L_x_0:
[----:B------:R-:W-:Y:S01]  /*0130*/  VOTEU.ANY UP0, P0 ;  /* 0x00000000003f7886 */ /* 0x000fe20000000100 */
[----:B------:R-:W0:Y:S01]  /*0140*/  SHFL.IDX PT, R4, R4, RZ, 0x1f ;  /* 0x00001fff04047589 */ /* 0x000e2200000e0000 */
[----:B------:R-:W-:Y:S01]  /*0150*/  UMOV UR4, 0x80 ;  /* 0x0000008000047882 */ /* 0x000fe20000000000 */
[----:B------:R-:W-:Y:S01]  /*0160*/  UMOV UR7, 0x100 ;  /* 0x0000010000077882 */ /* 0x000fe20000000000 */
[----:B------:R-:W-:Y:S01]  /*0170*/  VOTEU.ANY UP1, P0 ;  /* 0x00000000003f7886 */ /* 0x000fe20000020100 */
[----:B------:R-:W1:Y:S01]  /*0180*/  @UP0 S2UR UR8, SR_CgaCtaId ;  /* 0x00000000000809c3 */ /* 0x000e620000008800 */
[----:B------:R-:W2:Y:S01]  /*0190*/  SHFL.IDX PT, R3, R2, RZ, 0x1f ;  /* 0x00001fff02037589 */ /* 0x000ea200000e0000 */
[----:B------:R-:W-:Y:S01]  /*01a0*/  @UP0 UMOV UR6, 0x400 ;  /* 0x0000040000060882 */ /* 0x000fe20000000000 */
[----:B------:R-:W-:-:S04]  /*01b0*/  @UP0 UIADD3 UR4, -UR4, 0x100000, URZ ;  /* 0x0010000004040890 */ /* 0x000fc8000fffe13f */
[----:B------:R-:W-:Y:S02]  /*01c0*/  @UP0 USHF.L.U32 UR5, UR4, 0xb, URZ ;  /* 0x0000000b04050899 */ /* 0x000fe4000800063f */
[----:B------:R-:W-:Y:S01]  /*01d0*/  @UP0 USHF.L.U32 UR4, UR4, 0x1, URZ ;  /* 0x0000000104040899 */ /* 0x000fe2000800063f */
[----:B------:R-:W-:Y:S01]  /*01e0*/  VOTEU.ANY UP2, P0 ;  /* 0x00000000003f7886 */ /* 0x000fe20000040100 */
[----:B0-----:R-:W-:Y:S01]  /*01f0*/  R2UR UR9, R4 ;  /* 0x00000000040972ca */ /* 0x001fe200000e0000 */
[----:B-1----:R-:W-:Y:S01]  /*0200*/  @UP0 ULEA UR8, UR8, UR6, 0x18 ;  /* 0x0000000608080291 */ /* 0x002fe2000f8ec03f */
[----:B--2---:R-:W-:Y:S01]  /*0210*/  ISETP.NE.AND P1, PT, R3, RZ, PT ;  /* 0x000000ff0300720c */ /* 0x004fe20003f25270 */
[----:B------:R-:W-:-:S04]  /*0220*/  @UP0 UIADD3 UR6, -UR7, 0x100000, URZ ;  /* 0x0010000007060890 */ /* 0x000fc8000fffe13f */
[----:B------:R-:W-:Y:S02]  /*0230*/  @UP0 USHF.L.U32 UR7, UR6, 0xb, URZ ;  /* 0x0000000b06070899 */ /* 0x000fe4000800063f */
[----:B------:R-:W-:-:S04]  /*0240*/  @UP0 USHF.L.U32 UR6, UR6, 0x1, URZ ;  /* 0x0000000106060899 */ /* 0x000fc8000800063f */
[----:B------:R-:W-:Y:S01]  /*0250*/  UISETP.NE.AND UP0, UPT, UR9, URZ, UPT ;  /* 0x0000003f0900728c */ /* 0x000fe2000bf05270 */
[----:B------:R-:W0:Y:S02]  /*0260*/  FENCE.VIEW.ASYNC.S ;  /* 0x00000000000073c6 */ /* 0x000e240000000000 */
[----:B0-----:R0:W1:Y:S05]  /*0270*/  @UP1 SYNCS.EXCH.64 URZ, [UR8+0x22800], UR4 ;  /* 0x02280004083f15b2 */ /* 0x00106a0008000100 */
[----:B------:R0:W2:Y:S01]  /*0280*/  @UP2 SYNCS.EXCH.64 URZ, [UR8+0x22820], UR6 ;  /* 0x02282006083f25b2 */ /* 0x0000a20008000100 */
[----:B------:R-:W-:Y:S05]  /*0290*/  @P1 BRA `(.L_x_2) ;  /* 0x0000000000481947 */ /* 0x000fea0003800000 */
[----:B0-----:R-:W0:Y:S01]  /*02a0*/  S2UR UR5, SR_CgaCtaId ;  /* 0x00000000000579c3 */ /* 0x001e220000008800 */
[----:B------:R-:W-:Y:S01]  /*02b0*/  UMOV UR4, 0x400 ;  /* 0x0000040000047882 */ /* 0x000fe20000000000 */
[----:B------:R-:W-:Y:S01]  /*02c0*/  UMOV UR6, 0x1 ;  /* 0x0000000100067882 */ /* 0x000fe20000000000 */
[----:B------:R-:W-:Y:S01]  /*02d0*/  UMOV UR7, 0x2 ;  /* 0x0000000200077882 */ /* 0x000fe20000000000 */
[----:B------:R-:W-:Y:S01]  /*02e0*/  ELECT P0, URZ, PT ;  /* 0x00000000003f782f */ /* 0x000fe20003800000 */
[----:B0-----:R-:W-:Y:S02]  /*02f0*/  ULEA UR8, UR5, UR4, 0x18 ;  /* 0x0000000405087291 */ /* 0x001fe4000f8ec03f */
[----:B------:R-:W-:-:S04]  /*0300*/  UIADD3 UR4, -UR6, 0x100000, URZ ;  /* 0x0010000006047890 */ /* 0x000fc8000fffe13f */
[----:B------:R-:W-:Y:S02]  /*0310*/  USHF.L.U32 UR5, UR4, 0xb, URZ ;  /* 0x0000000b04057899 */ /* 0x000fe4000800063f */
[----:B------:R-:W-:Y:S02]  /*0320*/  USHF.L.U32 UR4, UR4, 0x1, URZ ;  /* 0x0000000104047899 */ /* 0x000fe4000800063f */
[----:B------:R-:W-:-:S04]  /*0330*/  UIADD3 UR6, -UR7, 0x100000, URZ ;  /* 0x0010000007067890 */ /* 0x000fc8000fffe13f */
[----:B------:R-:W-:Y:S02]  /*0340*/  USHF.L.U32 UR7, UR6, 0xb, URZ ;  /* 0x0000000b06077899 */ /* 0x000fe4000800063f */
[----:B------:R-:W-:Y:S01]  /*0350*/  USHF.L.U32 UR6, UR6, 0x1, URZ ;  /* 0x0000000106067899 */ /* 0x000fe2000800063f */
[----:B------:R-:W0:Y:S03]  /*0360*/  FENCE.VIEW.ASYNC.S ;  /* 0x00000000000073c6 */ /* 0x000e260000000000 */
[----:B0-----:R3:W4:Y:S08]  /*0370*/  SYNCS.EXCH.64 URZ, [UR8+0x22830], UR4 ;  /* 0x02283004083f75b2 */ /* 0x0017300008000100 */
[----:B------:R3:W0:Y:S01]  /*0380*/  SYNCS.EXCH.64 URZ, [UR8+0x22840], UR6 ;  /* 0x02284006083f75b2 */ /* 0x0006220008000100 */
[----:B------:R3:W0:Y:S01]  /*0390*/  SYNCS.EXCH.64 URZ, [UR8+0x22838], UR4 ;  /* 0x02283804083f75b2 */ /* 0x0006220008000100 */
[----:B------:R3:W0:Y:S02]  /*03a0*/  SYNCS.EXCH.64 URZ, [UR8+0x22848], UR6 ;  /* 0x02284806083f75b2 */ /* 0x0006240008000100 */
[----:B---3--:R-:W-:Y:S01]  /*03b0*/  NOP ;  /* 0x0000000000007918 */ /* 0x008fe20000000000 */
.L_x_2:
[----:B------:R-:W3:Y:S01]  /*03c0*/  SHFL.IDX PT, R3, R2, RZ, 0x1f ;  /* 0x00001fff02037589 */ /* 0x000ee200000e0000 */
[----:B------:R-:W-:Y:S01]  /*03d0*/  NOP ;  /* 0x0000000000007918 */ /* 0x000fe20000000000 */
[----:B---3--:R-:W-:-:S13]  /*03e0*/  ISETP.NE.AND P0, PT, R3, RZ, PT ;  /* 0x000000ff0300720c */ /* 0x008fda0003f05270 */
        /* <DEDUP_REMOVED lines=14> */
[----:B0-----:R3:W0:Y:S08]  /*04d0*/  SYNCS.EXCH.64 URZ, [UR8+0x22850], UR4 ;  /* 0x02285004083f75b2 */ /* 0x0016300008000100 */
[----:B------:R3:W0:Y:S01]  /*04e0*/  SYNCS.EXCH.64 URZ, [UR8+0x22860], UR6 ;  /* 0x02286006083f75b2 */ /* 0x0006220008000100 */
[----:B------:R3:W0:Y:S01]  /*04f0*/  SYNCS.EXCH.64 URZ, [UR8+0x22858], UR4 ;  /* 0x02285804083f75b2 */ /* 0x0006220008000100 */
[----:B------:R3:W0:Y:S02]  /*0500*/  SYNCS.EXCH.64 URZ, [UR8+0x22868], UR6 ;  /* 0x02286806083f75b2 */ /* 0x0006240008000100 */
[----:B---3--:R-:W-:Y:S01]  /*0510*/  NOP ;  /* 0x0000000000007918 */ /* 0x008fe20000000000 */
.L_x_3:
[----:B------:R-:W3:Y:S01]  /*0520*/  SHFL.IDX PT, R3, R2, RZ, 0x1f ;  /* 0x00001fff02037589 */ /* 0x000ee200000e0000 */
[----:B------:R-:W-:Y:S01]  /*0530*/  NOP ;  /* 0x0000000000007918 */ /* 0x000fe20000000000 */
[----:B---3--:R-:W-:-:S13]  /*0540*/  ISETP.NE.AND P0, PT, R3, RZ, PT ;  /* 0x000000ff0300720c */ /* 0x008fda0003f05270 */
[----:B------:R-:W-:Y:S05]  /*0550*/  @P0 BRA `(.L_x_4) ;  /* 0x0000000000380947 */ /* 0x000fea0003800000 */
[----:B0-----:R-:W0:Y:S01]  /*0560*/  S2UR UR5, SR_CgaCtaId ;  /* 0x00000000000579c3 */ /* 0x001e220000008800 */
[----:B------:R-:W-:Y:S01]  /*0570*/  UMOV UR4, 0x400 ;  /* 0x0000040000047882 */ /* 0x000fe20000000000 */
[----:B------:R-:W-:Y:S01]  /*0580*/  UMOV UR7, 0x1 ;  /* 0x0000000100077882 */ /* 0x000fe20000000000 */
[----:B------:R-:W-:Y:S01]  /*0590*/  ELECT P0, URZ, PT ;  /* 0x00000000003f782f */ /* 0x000fe20003800000 */
[----:B0-----:R-:W-:Y:S02]  /*05a0*/  ULEA UR6, UR5, UR4, 0x18 ;  /* 0x0000000405067291 */ /* 0x001fe4000f8ec03f */
[----:B------:R-:W-:-:S04]  /*05b0*/  UIADD3 UR4, -UR7, 0x100000, URZ ;  /* 0x0010000007047890 */ /* 0x000fc8000fffe13f */
[----:B------:R-:W-:Y:S02]  /*05c0*/  USHF.L.U32 UR5, UR4, 0xb, URZ ;  /* 0x0000000b04057899 */ /* 0x000fe4000800063f */
[----:B------:R-:W-:Y:S01]  /*05d0*/  USHF.L.U32 UR4, UR4, 0x1, URZ ;  /* 0x0000000104047899 */ /* 0x000fe2000800063f */
[----:B------:R-:W0:Y:S11]  /*05e0*/  FENCE.VIEW.ASYNC.S ;  /* 0x00000000000073c6 */ /* 0x000e360000000000 */
[----:B0-----:R3:W0:Y:S01]  /*05f0*/  SYNCS.EXCH.64 URZ, [UR6+0x22870], UR4 ;  /* 0x02287004063f75b2 */ /* 0x0016220008000100 */
[----:B------:R3:W0:Y:S01]  /*0600*/  SYNCS.EXCH.64 URZ, [UR6+0x22880], UR4 ;  /* 0x02288004063f75b2 */ /* 0x0006220008000100 */
[----:B------:R3:W0:Y:S01]  /*0610*/  SYNCS.EXCH.64 URZ, [UR6+0x22878], UR4 ;  /* 0x02287804063f75b2 */ /* 0x0006220008000100 */
[----:B------:R3:W0:Y:S02]  /*0620*/  SYNCS.EXCH.64 URZ, [UR6+0x22888], UR4 ;  /* 0x02288804063f75b2 */ /* 0x0006240008000100 */
[----:B---3--:R-:W-:Y:S01]  /*0630*/  NOP ;  /* 0x0000000000007918 */ /* 0x008fe20000000000 */
.L_x_4:
        /* <DEDUP_REMOVED lines=22> */
.L_x_5:
        /* <DEDUP_REMOVED lines=22> */
.L_x_6:
[----:B------:R-:W-:Y:S01]  /*0900*/  PLOP3.LUT P0, PT, PT, PT, UP0, 0x80, 0x0 ;  /* 0x000000000000781c */ /* 0x000fe20003f0f008 */
[----:B------:R-:W-:Y:S01]  /*0910*/  UMOV UR37, 0x1 ;  /* 0x0000000100257882 */ /* 0x000fe20000000000 */
[----:B------:R-:W-:Y:S01]  /*0920*/  NOP ;  /* 0x0000000000007918 */ /* 0x000fe20000000000 */
[----:B------:R-:W-:Y:S01]  /*0930*/  USEL UR37, UR37, 0x2, !UP0 ;  /* 0x0000000225257887 */ /* 0x000fe2000c000000 */
[----:B------:R-:W-:Y:S01]  /*0940*/  ULDC.64 UR42, c[0x0][0x208] ;  /* 0x00008200002a7ab9 */ /* 0x000fe20000000a00 */
[----:B012-4-:R-:W-:Y:S08]  /*0950*/  BAR.SYNC.DEFER_BLOCKING 0x0 ;  /* 0x0000000000007b1d */ /* 0x017ff00000010000 */
[----:B------:R-:W-:Y:S05]  /*0960*/  @!P0 BRA `(.L_x_7) ;  /* 0x0000007000fc8947 */ /* 0x000fea0003800000 */
.L_x_8:
[----:B------:R-:W-:-:S08]  /*0970*/  NOP ;  /* 0x0000000000007918 */ /* 0x000fd00000000000 */
[----:B------:R-:W0:Y:S02]  /*0980*/  USETMAXREG.TRY_ALLOC.CTAPOOL UP0, 0xf0 ;  /* 0x000000f0000079c8 */ /* 0x000e240008000600 */
[----:B0-----:R-:W-:-:S13]  /*0990*/  PLOP3.LUT P0, PT, PT, PT, UP0, 0x80, 0x0 ;  /* 0x000000000000781c */ /* 0x001fda0003f0f008 */
[----:B------:R-:W-:Y:S05]  /*09a0*/  @!P0 BRA `(.L_x_8) ;  /* 0xfffffffc00f08947 */ /* 0x000fea000383ffff */
[----:B------:R-:W-:Y:S01]  /*09b0*/  SHF.R.U32.HI R2, RZ, 0x7, R0 ;  /* 0x00000007ff027819 */ /* 0x000fe20000011600 */
[----:B------:R-:W0:Y:S08]  /*09c0*/  S2UR UR39, SR_CTAID.X ;  /* 0x00000000002779c3 */ /* 0x000e300000002500 */
[----:B------:R-:W-:Y:S06]  /*09d0*/  BAR.ARV 0x8, 0x180 ;  /* 0x0206000000007b1d */ /* 0x000fec0000002000 */
[----:B------:R-:W-:-:S02]  /*09e0*/  ISETP.NE.AND P0, PT, R2, 0x1, PT ;  /* 0x000000010200780c */ /* 0x000fc40003f05270 */
[----:B------:R-:W0:Y:S11]  /*09f0*/  LDC R2, c[0x0][0xc34] ;  /* 0x00030d00ff027b82 */ /* 0x000e360000000800 */
[----:B------:R-:W-:Y:S06]  /*0a00*/  @!P0 BAR.ARV 0x9, 0x100 ;  /* 0x0244000000008b1d */ /* 0x000fec0000002000 */
[----:B0-----:R-:W-:-:S13]  /*0a10*/  ISETP.LE.AND P0, PT, R2, UR39, PT ;  /* 0x0000002702007c0c */ /* 0x001fda000bf03270 */
[----:B------:R-:W-:Y:S05]  /*0a20*/  @P0 EXIT ;  /* 0x000000000000094d */ /* 0x000fea0003800000 */
[----:B------:R-:W-:Y:S01]  /*0a30*/  VIADD R0, R0, 0xffffff80 ;  /* 0xffffff8000007836 */ /* 0x000fe20000000000 */
[----:B------:R-:W-:Y:S01]  /*0a40*/  ULOP3.LUT UR48, UR37, 0x1, URZ, 0xfc, !UPT ;  /* 0x0000000125307892 */ /* 0x000fe2000f8efc3f */
[----:B------:R-:W-:Y:S01]  /*0a50*/  UMOV UR47, URZ ;  /* 0x0000003f002f7c82 */ /* 0x000fe20008000000 */
[----:B------:R-:W-:Y:S02]  /*0a60*/  UMOV UR38, URZ ;  /* 0x0000003f00267c82 */ /* 0x000fe40008000000 */
[----:B------:R-:W-:Y:S01]  /*0a70*/  SHF.R.S32.HI R3, RZ, 0x1f, R0 ;  /* 0x0000001fff037819 */ /* 0x000fe20000011400 */
[----:B------:R-:W-:-:S03]  /*0a80*/  UMOV UR36, URZ ;  /* 0x0000003f00247c82 */ /* 0x000fc60008000000 */
[CC--:B------:R-:W-:Y:S02]  /*0a90*/  LEA.HI R2, R3.reuse, R0.reuse, RZ, 0x7 ;  /* 0x0000000003027211 */ /* 0x0c0fe400078f38ff */
[CC--:B------:R-:W-:Y:S02]  /*0aa0*/  LEA.HI R4, R3.reuse, R0.reuse, RZ, 0x4 ;  /* 0x0000000003047211 */ /* 0x0c0fe400078f20ff */
[----:B------:R-:W-:Y:S02]  /*0ab0*/  LOP3.LUT R205, R2, 0xffffff80, RZ, 0xc0, !PT ;  /* 0xffffff8002cd7812 */ /* 0x000fe400078ec0ff */
[CC--:B------:R-:W-:Y:S02]  /*0ac0*/  LEA.HI R5, R3.reuse, R0.reuse, RZ, 0x5 ;  /* 0x0000000003057211 */ /* 0x0c0fe400078f28ff */
[----:B------:R-:W-:Y:S01]  /*0ad0*/  SHF.R.S32.HI R7, RZ, 0x4, R4 ;  /* 0x00000004ff077819 */ /* 0x000fe20000011404 */
[----:B------:R-:W-:Y:S01]  /*0ae0*/  IMAD.IADD R205, R0, 0x1, -R205 ;  /* 0x0000000100cd7824 */ /* 0x000fe200078e0acd */
[----:B------:R-:W-:Y:S01]  /*0af0*/  LEA.HI R12, R3, R0, RZ, 0x2 ;  /* 0x00000000030c7211 */ /* 0x000fe200078f10ff */
[----:B------:R-:W-:Y:S01]  /*0b00*/  IMAD.SHL.U32 R6, R5, 0x20, RZ ;  /* 0x0000002005067824 */ /* 0x000fe200078e00ff */
[----:B------:R-:W-:-:S02]  /*0b10*/  LOP3.LUT R5, R4, 0x3fffff0, RZ, 0xc0, !PT ;  /* 0x03fffff004057812 */ /* 0x000fc400078ec0ff */
[----:B------:R-:W-:Y:S02]  /*0b20*/  SHF.R.S32.HI R8, RZ, 0x1f, R205 ;  /* 0x0000001fff087819 */ /* 0x000fe400000114cd */
[----:B------:R-:W-:Y:S01]  /*0b30*/  LEA.HI R4, R4, R7, RZ, 0x1 ;  /* 0x0000000704047211 */ /* 0x000fe200078f08ff */
[----:B------:R-:W-:Y:S01]  /*0b40*/  IMAD.IADD R5, R0, 0x1, -R5 ;  /* 0x0000000100057824 */ /* 0x000fe200078e0a05 */
[----:B------:R-:W-:Y:S02]  /*0b50*/  LEA.HI R9, R8, R205, RZ, 0x2 ;  /* 0x000000cd08097211 */ /* 0x000fe400078f10ff */
[----:B------:R-:W-:Y:S02]  /*0b60*/  LOP3.LUT R4, R4, 0x1ffffffe, RZ, 0xc0, !PT ;  /* 0x1ffffffe04047812 */ /* 0x000fe400078ec0ff */
[--C-:B------:R-:W-:Y:S02]  /*0b70*/  SHF.R.S32.HI R10, RZ, 0x2, R9.reuse ;  /* 0x00000002ff0a7819 */ /* 0x100fe40000011409 */
[----:B------:R-:W-:Y:S01]  /*0b80*/  SHF.R.S32.HI R11, RZ, 0x1f, R9 ;  /* 0x0000001fff0b7819 */ /* 0x000fe20000011409 */
[----:B------:R-:W-:Y:S01]  /*0b90*/  IMAD.IADD R4, R7, 0x1, -R4 ;  /* 0x0000000107047824 */ /* 0x000fe200078e0a04 */
[----:B------:R-:W-:-:S02]  /*0ba0*/  SHF.R.S32.HI R207, RZ, 0x7, R2 ;  /* 0x00000007ffcf7819 */ /* 0x000fc40000011402 */
[----:B------:R-:W-:Y:S02]  /*0bb0*/  LEA.HI R11, R11, R10, RZ, 0x3 ;  /* 0x0000000a0b0b7211 */ /* 0x000fe400078f18ff */
[----:B------:R-:W-:Y:S02]  /*0bc0*/  LOP3.LUT R7, R12, 0xfffffffc, RZ, 0xc0, !PT ;  /* 0xfffffffc0c077812 */ /* 0x000fe400078ec0ff */
[----:B------:R-:W-:Y:S02]  /*0bd0*/  LOP3.LUT R11, R11, 0xfffffff8, RZ, 0xc0, !PT ;  /* 0xfffffff80b0b7812 */ /* 0x000fe400078ec0ff */
[----:B------:R-:W-:Y:S01]  /*0be0*/  LEA.HI R8, R8, R205, RZ, 0x5 ;  /* 0x000000cd08087211 */ /* 0x000fe200078f28ff */
[----:B------:R-:W-:Y:S01]  /*0bf0*/  IMAD.IADD R7, R0, 0x1, -R7 ;  /* 0x0000000100077824 */ /* 0x000fe200078e0a07 */
[----:B------:R-:W-:Y:S01]  /*0c00*/  LEA.HI R2, R2, R207, RZ, 0x1 ;  /* 0x000000cf02027211 */ /* 0x000fe200078f08ff */
[----:B------:R-:W-:Y:S01]  /*0c10*/  IMAD.IADD R11, R10, 0x1, -R11 ;  /* 0x000000010a0b7824 */ /* 0x000fe200078e0a0b */
[----:B------:R-:W-:-:S02]  /*0c20*/  LEA.HI R22, R3, R0, RZ, 0x3 ;  /* 0x0000000003167211 */ /* 0x000fc400078f18ff */
[----:B------:R-:W-:Y:S02]  /*0c30*/  SHF.R.S32.HI R8, RZ, 0x5, R8 ;  /* 0x00000005ff087819 */ /* 0x000fe40000011408 */
[----:B------:R-:W-:Y:S02]  /*0c40*/  LOP3.LUT R2, R2, 0x3fffffe, RZ, 0xc0, !PT ;  /* 0x03fffffe02027812 */ /* 0x000fe400078ec0ff */
[----:B------:R-:W-:Y:S01]  /*0c50*/  LOP3.LUT R19, R22, 0xfffffff8, RZ, 0xc0, !PT ;  /* 0xfffffff816137812 */ /* 0x000fe200078ec0ff */
[----:B------:R-:W-:Y:S01]  /*0c60*/  IMAD R11, R8, 0x10, R11 ;  /* 0x00000010080b7824 */ /* 0x000fe200078e020b */
[----:B------:R-:W-:Y:S01]  /*0c70*/  LOP3.LUT R6, R6, 0xfffffc00, RZ, 0xc0, !PT ;  /* 0xfffffc0006067812 */ /* 0x000fe200078ec0ff */
[----:B------:R-:W-:Y:S01]  /*0c80*/  IMAD.IADD R2, R207, 0x1, -R2 ;  /* 0x00000001cf027824 */ /* 0x000fe200078e0a02 */
[----:B------:R-:W-:Y:S01]  /*0c90*/  LEA.HI R3, R7, R7, RZ, 0x1 ;  /* 0x0000000707037211 */ /* 0x000fe200078f08ff */
[----:B------:R-:W-:Y:S01]  /*0ca0*/  IMAD.IADD R19, R0, 0x1, -R19 ;  /* 0x0000000100137824 */ /* 0x000fe200078e0a13 */
[----:B------:R-:W-:Y:S01]  /*0cb0*/  LOP3.LUT R0, R9, 0x7ffffffc, RZ, 0xc0, !PT ;  /* 0x7ffffffc09007812 */ /* 0x000fe200078ec0ff */
[----:B------:R-:W-:Y:S01]  /*0cc0*/  IMAD R5, R5, 0x40, R6 ;  /* 0x0000004005057824 */ /* 0x000fe200078e0206 */
[----:B------:R-:W-:Y:S01]  /*0cd0*/  LOP3.LUT R6, R3, 0x1ffffffe, RZ, 0xc0, !PT ;  /* 0x1ffffffe03067812 */ /* 0x000fe200078ec0ff */
[----:B------:R-:W-:Y:S01]  /*0ce0*/  IMAD R208, R2, 0x40, R11 ;  /* 0x0000004002d07824 */ /* 0x000fe200078e020b */
[----:B------:R-:W-:Y:S01]  /*0cf0*/  SHF.R.S32.HI R22, RZ, 0x3, R22 ;  /* 0x00000003ff167819 */ /* 0x000fe20000011416 */
[----:B------:R-:W-:-:S02]  /*0d00*/  IMAD.SHL.U32 R2, R19, 0x8, RZ ;  /* 0x0000000813027824 */ /* 0x000fc400078e00ff */
[----:B------:R-:W-:Y:S02]  /*0d10*/  IMAD.IADD R7, R7, 0x1, -R6 ;  /* 0x0000000107077824 */ /* 0x000fe400078e0a06 */
[C---:B------:R-:W-:Y:S02]  /*0d20*/  VIADD R18, R2.reuse, 0x40 ;  /* 0x0000004002127836 */ /* 0x040fe40000000000 */
[C---:B------:R-:W-:Y:S02]  /*0d30*/  VIADD R17, R2.reuse, 0x80 ;  /* 0x0000008002117836 */ /* 0x040fe40000000000 */
[----:B------:R-:W-:Y:S01]  /*0d40*/  VIADD R16, R2, 0xc0 ;  /* 0x000000c002107836 */ /* 0x000fe20000000000 */
[----:B------:R-:W-:Y:S01]  /*0d50*/  SHF.R.S32.HI R214, RZ, 0x1f, R18 ;  /* 0x0000001fffd67819 */ /* 0x000fe20000011412 */
[----:B------:R-:W-:Y:S01]  /*0d60*/  IMAD R211, R4, 0x8, R5 ;  /* 0x0000000804d37824 */ /* 0x000fe200078e0205 */
[----:B------:R-:W-:Y:S01]  /*0d70*/  SHF.R.S32.HI R213, RZ, 0x1f, R17 ;  /* 0x0000001fffd57819 */ /* 0x000fe20000011411 */
[----:B------:R-:W-:Y:S01]  /*0d80*/  IMAD.IADD R209, R205, 0x1, -R0 ;  /* 0x00000001cdd17824 */ /* 0x000fe200078e0a00 */
[----:B------:R-:W-:Y:S01]  /*0d90*/  SHF.R.S32.HI R212, RZ, 0x1f, R16 ;  /* 0x0000001fffd47819 */ /* 0x000fe20000011410 */
[----:B------:R-:W-:-:S07]  /*0da0*/  IMAD R210, R7, 0x8, R208 ;  /* 0x0000000807d27824 */ /* 0x000fce00078e02d0 */
.L_x_37:
[----:B0-----:R-:W0:Y:S01]  /*0db0*/  SHFL.IDX PT, R0, R207, RZ, 0x1f ;  /* 0x00001fffcf007589 */ /* 0x001e2200000e0000 */
[----:B-1----:R-:W1:Y:S01]  /*0dc0*/  S2UR UR4, SR_CgaCtaId ;  /* 0x00000000000479c3 */ /* 0x002e620000008800 */
[----:B------:R-:W-:Y:S01]  /*0dd0*/  ULDC.64 UR6, c[0x0][0x418] ;  /* 0x0001060000067ab9 */ /* 0x000fe20000000a00 */
[----:B------:R-:W-:Y:S01]  /*0de0*/  ULDC UR5, c[0x0][0xc38] ;  /* 0x00030e0000057ab9 */ /* 0x000fe20000000800 */
[----:B------:R-:W-:Y:S02]  /*0df0*/  UISETP.NE.U32.AND UP0, UPT, UR6, URZ, UPT ;  /* 0x0000003f0600728c */ /* 0x000fe4000bf05070 */
[----:B------:R-:W-:Y:S01]  /*0e00*/  UISETP.NE.AND UP1, UPT, UR5, 0x1, UPT ;  /* 0x000000010500788c */ /* 0x000fe2000bf25270 */
[----:B------:R-:W-:Y:S02]  /*0e10*/  UMOV UR45, 0x400 ;  /* 0x00000400002d7882 */ /* 0x000fe40000000000 */
[----:B------:R-:W-:Y:S01]  /*0e20*/  ULDC UR5, c[0x0][0xc44] ;  /* 0x0003110000057ab9 */ /* 0x000fe20000000800 */
[----:B------:R-:W-:-:S02]  /*0e30*/  UISETP.NE.AND.EX UP0, UPT, UR7, URZ, UPT, UP0 ;  /* 0x0000003f0700728c */ /* 0x000fc4000bf05300 */
[----:B------:R-:W-:Y:S01]  /*0e40*/  UISETP.NE.AND UP2, UPT, UR5, 0x1, UPT ;  /* 0x000000010500788c */ /* 0x000fe2000bf45270 */
[----:B------:R-:W-:Y:S01]  /*0e50*/  ULDC UR44, c[0x0][0x424] ;  /* 0x00010900002c7ab9 */ /* 0x000fe20000000800 */
[----:B------:R-:W-:Y:S01]  /*0e60*/  ULDC UR10, c[0x0][0x2f0] ;  /* 0x0000bc00000a7ab9 */ /* 0x000fe20000000800 */
[----:B------:R-:W-:Y:S02]  /*0e70*/  USEL UR44, UR44, 0x1, UP0 ;  /* 0x000000012c2c7887 */ /* 0x000fe40008000000 */
[----:B------:R-:W-:Y:S01]  /*0e80*/  @UP1 ULDC UR12, c[0x0][0xc40] ;  /* 0x00031000000c1ab9 */ /* 0x000fe20000000800 */
[----:B------:R-:W-:Y:S01]  /*0e90*/  UMOV UR46, UR39 ;  /* 0x00000027002e7c82 */ /* 0x000fe20008000000 */
[----:B------:R-:W-:-:S04]  /*0ea0*/  UIMAD UR44, UR44, UR10, URZ ;  /* 0x0000000a2c2c72a4 */ /* 0x000fc8000f8e023f */
[----:B------:R-:W-:Y:S01]  /*0eb0*/  @UP2 ULDC.64 UR8, c[0x0][0xc48] ;  /* 0x0003120000082ab9 */ /* 0x000fe20000000a00 */
[----:B0-----:R-:W-:Y:S01]  /*0ec0*/  R2UR UR6, R0 ;  /* 0x00000000000672ca */ /* 0x001fe200000e0000 */
[----:B-1----:R-:W-:-:S03]  /*0ed0*/  ULEA UR45, UR4, UR45, 0x18 ;  /* 0x0000002d042d7291 */ /* 0x002fc6000f8ec03f */
[----:B------:R-:W-:Y:S01]  /*0ee0*/  @UP1 ULDC UR4, c[0x0][0xc3c] ;  /* 0x00030f0000041ab9 */ /* 0x000fe20000000800 */
[----:B------:R-:W-:Y:S02]  /*0ef0*/  UIADD3 UR11, UR45, 0x18400, URZ ;  /* 0x000184002d0b7890 */ /* 0x000fe4000fffe03f */
[----:B------:R-:W-:Y:S02]  /*0f00*/  UIMAD.WIDE.U32 UR4, UR39, UR4, URZ ;  /* 0x00000004270472a5 */ /* 0x000fe4000f8e003f */
[----:B------:R-:W-:Y:S02]  /*0f10*/  ULOP3.LUT UP0, URZ, UR11, 0x1bf, URZ, 0xc0, !UPT ;  /* 0x000001bf0b3f7892 */ /* 0x000fe4000f80c03f */
[----:B------:R-:W-:Y:S02]  /*0f20*/  @UP1 USHF.R.U32.HI UR46, URZ, UR12, UR5 ;  /* 0x0000000c3f2e1299 */ /* 0x000fe40008011605 */
[----:B------:R-:W-:Y:S02]  /*0f30*/  ULEA.HI UR7, UR6, UR6, URZ, 0x1 ;  /* 0x0000000606077291 */ /* 0x000fe4000f8f083f */
[----:B------:R-:W-:Y:S01]  /*0f40*/  PLOP3.LUT P0, PT, PT, PT, UP0, 0x80, 0x0 ;  /* 0x000000000000781c */ /* 0x000fe20003f0f008 */
[----:B------:R-:W-:-:S02]  /*0f50*/  UIMAD.WIDE.U32 UR4, UR46, UR8, URZ ;  /* 0x000000082e0472a5 */ /* 0x000fc4000f8e003f */
[----:B------:R-:W-:Y:S01]  /*0f60*/  ULOP3.LUT UR7, UR7, 0x1e, URZ, 0xc0, !UPT ;  /* 0x0000001e07077892 */ /* 0x000fe2000f8ec03f */
[----:B------:R-:W-:Y:S01]  /*0f70*/  UMOV UR41, UR46 ;  /* 0x0000002e00297c82 */ /* 0x000fe20008000000 */
[----:B------:R-:W-:Y:S02]  /*0f80*/  @UP2 USHF.R.U32.HI UR41, URZ, UR9, UR5 ;  /* 0x000000093f292299 */ /* 0x000fe40008011605 */
[----:B------:R-:W-:Y:S02]  /*0f90*/  UIADD3 UR7, UR6, -UR7, URZ ;  /* 0x8000000706077290 */ /* 0x000fe4000fffe03f */
[----:B------:R-:W-:Y:S02]  /*0fa0*/  UIADD3 UR6, UR44, 0x5f, URZ ;  /* 0x0000005f2c067890 */ /* 0x000fe4000fffe03f */
[----:B------:R-:W-:Y:S02]  /*0fb0*/  ULEA UR8, UR7, UR11, 0xd ;  /* 0x0000000b07087291 */ /* 0x000fe4000f8e683f */
[----:B------:R-:W-:-:S02]  /*0fc0*/  UIMAD.WIDE UR6, UR6, 0x2aaaaaab, URZ ;  /* 0x2aaaaaab060678a5 */ /* 0x000fc4000f8e023f */
[----:B------:R-:W-:Y:S02]  /*0fd0*/  USHF.R.U32.HI UR8, URZ, 0x4, UR8 ;  /* 0x000000043f087899 */ /* 0x000fe40008011608 */
[----:B------:R-:W-:Y:S02]  /*0fe0*/  USHF.R.U32.HI UR40, URZ, 0x1f, UR7 ;  /* 0x0000001f3f287899 */ /* 0x000fe40008011607 */
[----:B------:R-:W-:Y:S02]  /*0ff0*/  ULOP3.LUT UR49, UR8, 0x3fff, URZ, 0xc0, !UPT ;  /* 0x00003fff08317892 */ /* 0x000fe4000f8ec03f */
[----:B------:R-:W-:Y:S01]  /*1000*/  ULEA.HI.SX32 UR40, UR7, UR40, 0x1c ;  /* 0x0000002807287291 */ /* 0x000fe2000f8fe23f */
[----:B--234-:R-:W-:Y:S11]  /*1010*/  @!P0 BRA `(.L_x_9) ;  /* 0x0000000000408947 */ /* 0x01cff60003800000 */
[----:B------:R-:W-:Y:S01]  /*1020*/  MOV R0, 0x0 ;  /* 0x0000000000007802 */ /* 0x000fe20000000f00 */
[----:B------:R-:W-:Y:S01]  /*1030*/  ULDC.64 UR4, c[0x4][0x98] ;  /* 0x0100260000047ab9 */ /* 0x000fe20000000a00 */
[----:B------:R-:W-:Y:S01]  /*1040*/  ULDC.64 UR6, c[0x4][0x38] ;  /* 0x01000e0000067ab9 */ /* 0x000fe20000000a00 */
[----:B------:R-:W-:Y:S01]  /*1050*/  IMAD.U32 R4, RZ, RZ, UR4 ;  /* 0x00000004ff047e24 */ /* 0x000fe2000f8e00ff */
[----:B------:R0:W1:Y:S01]  /*1060*/  LDC.64 R14, c[0x4][R0] ;  /* 0x01000000000e7b82 */ /* 0x0000620000000a00 */
[----:B------:R-:W-:Y:S01]  /*1070*/  IMAD.U32 R5, RZ, RZ, UR5 ;  /* 0x00000005ff057e24 */ /* 0x000fe2000f8e00ff */
[----:B------:R-:W-:Y:S01]  /*1080*/  ULDC.64 UR4, c[0x4][0xa0] ;  /* 0x0100280000047ab9 */ /* 0x000fe20000000a00 */
[----:B------:R-:W-:Y:S02]  /*1090*/  IMAD.U32 R10, RZ, RZ, UR6 ;  /* 0x00000006ff0a7e24 */ /* 0x000fe4000f8e00ff */
[----:B------:R-:W-:Y:S02]  /*10a0*/  IMAD.U32 R6, RZ, RZ, UR4 ;  /* 0x00000004ff067e24 */ /* 0x000fe4000f8e00ff */
[----:B------:R-:W-:-:S02]  /*10b0*/  IMAD.U32 R7, RZ, RZ, UR5 ;  /* 0x00000005ff077e24 */ /* 0x000fc4000f8e00ff */
[----:B------:R-:W-:Y:S02]  /*10c0*/  IMAD.U32 R11, RZ, RZ, UR7 ;  /* 0x00000007ff0b7e24 */ /* 0x000fe4000f8e00ff */
[----:B------:R-:W-:Y:S02]  /*10d0*/  IMAD.MOV.U32 R8, RZ, RZ, 0x70 ;  /* 0x00000070ff087424 */ /* 0x000fe400078e00ff */
[----:B------:R-:W-:Y:S02]  /*10e0*/  IMAD.MOV.U32 R12, RZ, RZ, 0x1 ;  /* 0x00000001ff0c7424 */ /* 0x000fe400078e00ff */
[----:B0-----:R-:W-:-:S07]  /*10f0*/  IMAD.MOV.U32 R13, RZ, RZ, RZ ;  /* 0x000000ffff0d7224 */ /* 0x001fce00078e00ff */
[----:B------:R-:W-:-:S07]  /*1100*/  LEPC R20, `(.L_x_9) ;  /* 0x000000001014794e */ /* 0x000fce0000000000 */
[----:B-1----:R-:W-:Y:S05]  /*1110*/  CALL.ABS.NOINC R14 ;  /* 0x000000000e007343 */ /* 0x002fea0003c00000 */
.L_x_9:
[----:B------:R-:W-:Y:S01]  /*1120*/  ULOP3.LUT UR4, UR47, 0x1, URZ, 0xc0, !UPT ;  /* 0x000000012f047892 */ /* 0x000fe2000f8ec03f */
[----:B------:R-:W0:Y:S05]  /*1130*/  S2R R20, SR_TID.X ;  /* 0x0000000000147919 */ /* 0x000e2a0000002100 */
[----:B------:R-:W-:-:S05]  /*1140*/  IMAD.U32 R0, RZ, RZ, UR4 ;  /* 0x00000004ff007e24 */ /* 0x000fca000f8e00ff */
[----:B------:R-:W-:-:S04]  /*1150*/  SHF.L.U32 R0, R0, 0x1f, RZ ;  /* 0x0000001f00007819 */ /* 0x000fc800000006ff */
[----:B------:R-:W1:Y:S01]  /*1160*/  SYNCS.PHASECHK.TRANS64.TRYWAIT P0, [UR45+0x22800], R0 ;  /* 0x02280000ff0075a7 */ /* 0x000e62000800016d */
[----:B0-----:R-:W-:-:S05]  /*1170*/  SHF.R.U32.HI R20, RZ, 0x7, R20 ;  /* 0x00000007ff147819 */ /* 0x001fca0000011614 */
[----:B------:R-:W-:Y:S01]  /*1180*/  VIADD R7, R20, 0x8 ;  /* 0x0000000814077836 */ /* 0x000fe20000000000 */
[----:B-1----:R-:W-:Y:S06]  /*1190*/  @!P0 BRA `(.L_x_10) ;  /* 0x000000ac00248947 */ /* 0x002fec0003800000 */
.L_x_127:
[----:B0-----:R-:W-:Y:S01]  /*11a0*/  IMAD.U32 R0, RZ, RZ, UR48 ;  /* 0x00000030ff007e24 */ /* 0x001fe2000f8e00ff */
[----:B------:R-:W-:Y:S05]  /*11b0*/  WARPSYNC.ALL ;  /* 0x0000000000007948 */ /* 0x000fea0003800000 */
[----:B------:R0:W-:Y:S01]  /*11c0*/  BAR.SYNC.DEFER_BLOCKING R7, 0x100 ;  /* 0x000400070000751d */ /* 0x0001e20000010000 */
[----:B------:R-:W-:-:S13]  /*11d0*/  ISETP.NE.AND P0, PT, R0, 0x3, PT ;  /* 0x000000030000780c */ /* 0x000fda0003f05270 */
[----:B0-----:R-:W-:Y:S05]  /*11e0*/  @!P0 BRA `(.L_x_11) ;  /* 0x0000000000048947 */ /* 0x001fea0003800000 */
[----:B------:R-:W-:Y:S01]  /*11f0*/  BPT.TRAP 0x1 ;  /* 0x000000040000795c */ /* 0x000fe20000300000 */
.L_x_11:
[----:B------:R-:W-:Y:S01]  /*1200*/  ULEA UR21, UR36, UR45, 0x3 ;  /* 0x0000002d24157291 */ /* 0x000fe2000f8e183f */
[----:B------:R-:W-:-:S05]  /*1210*/  IMAD.U32 R8, RZ, RZ, UR38 ;  /* 0x00000026ff087e24 */ /* 0x000fca000f8e00ff */
[----:B------:R-:W-:-:S04]  /*1220*/  SHF.L.U32 R8, R8, 0x1f, RZ ;  /* 0x0000001f08087819 */ /* 0x000fc800000006ff */
[----:B------:R0:W1:Y:S01]  /*1230*/  SYNCS.PHASECHK.TRANS64.TRYWAIT P1, [UR21+0x22830], R8 ;  /* 0x02283008ff0075a7 */ /* 0x0000620008020155 */
[----:B------:R-:W-:Y:S05]  /*1240*/  @!P0 BRA `(.L_x_12) ;  /* 0x0000000000048947 */ /* 0x000fea0003800000 */
[----:B------:R-:W-:Y:S01]  /*1250*/  BPT.TRAP 0x1 ;  /* 0x000000040000795c */ /* 0x000fe20000300000 */
.L_x_12:
[----:B-1----:R-:W-:Y:S05]  /*1260*/  @P1 BRA `(.L_x_13) ;  /* 0x0000000000081947 */ /* 0x002fea0003800000 */
[----:B------:R-:W1:Y:S02]  /*1270*/  SYNCS.PHASECHK.TRANS64.TRYWAIT P1, [UR21+0x22830], R8 ;  /* 0x02283008ff0075a7 */ /* 0x000e640008020155 */
[----:B-1----:R-:W-:Y:S05]  /*1280*/  @!P1 BRA `(.L_x_14) ;  /* 0x000000ac00009947 */ /* 0x002fea0003800000 */
.L_x_13:
[----:B------:R-:W-:Y:S01]  /*1290*/  UIADD3 UR4, UR45, 0x1c400, URZ ;  /* 0x0001c4002d047890 */ /* 0x000fe2000fffe03f */
[----:B------:R-:W-:Y:S01]  /*12a0*/  WARPGROUP.ARRIVE ;  /* 0x00000000000079c5 */ /* 0x000fe20000000000 */
[----:B------:R-:W-:Y:S01]  /*12b0*/  UMOV UR5, 0x40000040 ;  /* 0x4000004000057882 */ /* 0x000fe20000000000 */
[----:B------:R-:W-:Y:S01]  /*12c0*/  UMOV UR7, 0x40000040 ;  /* 0x4000004000077882 */ /* 0x000fe20000000000 */
[----:B------:R-:W-:-:S03]  /*12d0*/  USHF.R.U32.HI UR4, URZ, 0x4, UR4 ;  /* 0x000000043f047899 */ /* 0x000fc60008011604 */
[----:B------:R-:W2:Y:S01]  /*12e0*/  S2R R72, SR_TID.X ;  /* 0x0000000000487919 */ /* 0x000ea20000002100 */
[----:B------:R-:W-:Y:S01]  /*12f0*/  UMOV UR9, 0x40000040 ;  /* 0x4000004000097882 */ /* 0x000fe20000000000 */
[----:B------:R-:W-:Y:S01]  /*1300*/  UMOV UR11, 0x40000040 ;  /* 0x40000040000b7882 */ /* 0x000fe20000000000 */
[----:B------:R-:W-:Y:S01]  /*1310*/  ULOP3.LUT UR4, UR4, 0x3fff, URZ, 0xc0, !UPT ;  /* 0x00003fff04047892 */ /* 0x000fe2000f8ec03f */
[----:B------:R-:W-:Y:S01]  /*1320*/  P2R R23, PR, RZ, 0x1 ;  /* 0x00000001ff177803 */ /* 0x000fe20000000000 */
[----:B------:R-:W-:Y:S01]  /*1330*/  UMOV UR13, 0x40000040 ;  /* 0x40000040000d7882 */ /* 0x000fe20000000000 */
[----:B------:R-:W-:Y:S01]  /*1340*/  UMOV UR15, 0x40000040 ;  /* 0x40000040000f7882 */ /* 0x000fe20000000000 */
[----:B------:R-:W-:Y:S02]  /*1350*/  ULOP3.LUT UR20, UR4, 0x10000, URZ, 0xfc, !UPT ;  /* 0x0001000004147892 */ /* 0x000fe4000f8efc3f */
[----:B------:R-:W-:Y:S02]  /*1360*/  ULOP3.LUT UR4, UR49, 0x10000, URZ, 0xfc, !UPT ;  /* 0x0001000031047892 */ /* 0x000fe4000f8efc3f */
[----:B------:R-:W-:-:S02]  /*1370*/  UIMAD UR6, UR36, 0x300, UR20 ;  /* 0x00000300240678a4 */ /* 0x000fc4000f8e0214 */
[----:B------:R-:W-:Y:S02]  /*1380*/  UIADD3 UR8, UR4, 0x2, URZ ;  /* 0x0000000204087890 */ /* 0x000fe4000fffe03f */
[----:B------:R-:W-:Y:S02]  /*1390*/  UIADD3 UR10, UR6, 0x2, URZ ;  /* 0x00000002060a7890 */ /* 0x000fe4000fffe03f */
[----:B------:R-:W-:Y:S02]  /*13a0*/  UIADD3 UR12, UR4, 0x4, URZ ;  /* 0x00000004040c7890 */ /* 0x000fe4000fffe03f */
[----:B------:R-:W-:Y:S02]  /*13b0*/  UIADD3 UR14, UR6, 0x4, URZ ;  /* 0x00000004060e7890 */ /* 0x000fe4000fffe03f */
[----:B------:R-:W-:Y:S01]  /*13c0*/  HGMMA.64x96x16.F32 R24, gdesc[UR4], RZ, !UPT, gsb0 ;  /* 0x01600000041879f0 */ /* 0x000fe2000c0008ff */
[----:B------:R-:W-:Y:S02]  /*13d0*/  UIADD3 UR16, UR4, 0x6, URZ ;  /* 0x0000000604107890 */ /* 0x000fe4000fffe03f */
[----:B------:R-:W-:Y:S01]  /*13e0*/  UIADD3 UR18, UR6, 0x6, URZ ;  /* 0x0000000606127890 */ /* 0x000fe2000fffe03f */
[----:B------:R-:W-:Y:S01]  /*13f0*/  UMOV UR17, 0x40000040 ;  /* 0x4000004000117882 */ /* 0x000fe20000000000 */
[----:B------:R-:W-:Y:S01]  /*1400*/  UMOV UR19, 0x40000040 ;  /* 0x4000004000137882 */ /* 0x000fe20000000000 */
[----:B------:R-:W-:Y:S01]  /*1410*/  ULDC UR7, c[0x0][0x9d8] ;  /* 0x0002760000077ab9 */ /* 0x000fe20000000800 */
[----:B------:R-:W-:-:S04]  /*1420*/  UIMAD UR6, UR40, -0x60, UR44 ;  /* 0xffffffa0280678a4 */ /* 0x000fc8000f8e022c */
[----:B------:R-:W-:Y:S01]  /*1430*/  UIADD3 UR6, UR6, 0x60, URZ ;  /* 0x0000006006067890 */ /* 0x000fe2000fffe03f */
[----:B--2---:R-:W-:-:S05]  /*1440*/  LOP3.LUT R72, R72, 0x7f, RZ, 0xc0, !PT ;  /* 0x0000007f48487812 */ /* 0x004fca00078ec0ff */
[----:B------:R-:W-:-:S04]  /*1450*/  IMAD.U32 R0, RZ, RZ, UR6 ;  /* 0x00000006ff007e24 */ /* 0x000fc8000f8e00ff */
[----:B------:R-:W-:-:S05]  /*1460*/  IMAD R0, R209, -0x2, R0 ;  /* 0xfffffffed1007824 */ /* 0x000fca00078e0200 */
[C---:B------:R-:W-:Y:S02]  /*1470*/  ISETP.GT.AND P6, PT, R0.reuse, RZ, PT ;  /* 0x000000ff0000720c */ /* 0x040fe40003fc4270 */
[C---:B------:R-:W-:Y:S02]  /*1480*/  ISETP.GT.AND P5, PT, R0.reuse, 0x1, PT ;  /* 0x000000010000780c */ /* 0x040fe40003fa4270 */
[C---:B------:R-:W-:Y:S02]  /*1490*/  ISETP.GT.AND P4, PT, R0.reuse, 0x8, PT ;  /* 0x000000080000780c */ /* 0x040fe40003f84270 */
[C---:B------:R-:W-:Y:S02]  /*14a0*/  ISETP.GT.AND P3, PT, R0.reuse, 0x9, PT ;  /* 0x000000090000780c */ /* 0x040fe40003f64270 */
[C---:B------:R-:W-:Y:S02]  /*14b0*/  ISETP.GT.AND P1, PT, R0.reuse, 0x10, PT ;  /* 0x000000100000780c */ /* 0x040fe40003f24270 */
[----:B------:R-:W-:Y:S01]  /*14c0*/  ISETP.GT.AND P2, PT, R0, 0x11, PT ;  /* 0x000000110000780c */ /* 0x000fe20003f44270 */
[----:B------:R-:W-:-:S02]  /*14d0*/  WARPGROUP.DEPBAR.LE gsb0, 0x0 ;  /* 0x00008000000079c5 */ /* 0x000fc40000010000 */
[----:B------:R-:W-:-:S06]  /*14e0*/  WARPGROUP.ARRIVE ;  /* 0x00000000000079c5 */ /* 0x000fcc0000000000 */
[----:B------:R-:W-:Y:S01]  /*14f0*/  HGMMA.64x96x16.F32 R24, gdesc[UR8], R24, gsb0 ;  /* 0x01600000081879f0 */ /* 0x000fe20008000818 */
[----:B------:R-:W-:Y:S02]  /*1500*/  ULDC UR10, c[0x0][0x988] ;  /* 0x00026200000a7ab9 */ /* 0x000fe40000000800 */
[----:B------:R-:W-:Y:S02]  /*1510*/  WARPGROUP.DEPBAR.LE gsb0, 0x0 ;  /* 0x00008000000079c5 */ /* 0x000fe40000010000 */
[----:B------:R-:W-:-:S06]  /*1520*/  WARPGROUP.ARRIVE ;  /* 0x00000000000079c5 */ /* 0x000fcc0000000000 */
[----:B------:R-:W-:Y:S03]  /*1530*/  HGMMA.64x96x16.F32 R24, gdesc[UR12], R24, gsb0 ;  /* 0x016000000c1879f0 */ /* 0x000fe60008000818 */
[----:B------:R-:W-:Y:S02]  /*1540*/  WARPGROUP.DEPBAR.LE gsb0, 0x0 ;  /* 0x00008000000079c5 */ /* 0x000fe40000010000 */
[----:B------:R-:W-:-:S06]  /*1550*/  WARPGROUP.ARRIVE ;  /* 0x00000000000079c5 */ /* 0x000fcc0000000000 */
[----:B------:R-:W-:Y:S03]  /*1560*/  HGMMA.64x96x16.F32 R24, gdesc[UR16], R24, gsb0 ;  /* 0x01600000101879f0 */ /* 0x000fe60008000818 */
[----:B------:R-:W-:Y:S02]  /*1570*/  WARPGROUP.DEPBAR.LE gsb0, 0x0 ;  /* 0x00008000000079c5 */ /* 0x000fe40000010000 */
[----:B------:R-:W-:Y:S01]  /*1580*/  FMUL.FTZ R24, R24, UR7 ;  /* 0x0000000718187c20 */ /* 0x000fe20008410000 */
[----:B------:R-:W-:Y:S01]  /*1590*/  FMUL.FTZ R25, R25, UR7 ;  /* 0x0000000719197c20 */ /* 0x000fe20008410000 */
[----:B------:R-:W-:Y:S01]  /*15a0*/  FMUL.FTZ R28, R28, UR7 ;  /* 0x000000071c1c7c20 */ /* 0x000fe20008410000 */
[----:B------:R-:W-:Y:S01]  /*15b0*/  FMUL.FTZ R29, R29, UR7 ;  /* 0x000000071d1d7c20 */ /* 0x000fe20008410000 */
[----:B------:R-:W-:Y:S01]  /*15c0*/  FMUL.FTZ R32, R32, UR7 ;  /* 0x0000000720207c20 */ /* 0x000fe20008410000 */
[----:B------:R-:W-:Y:S01]  /*15d0*/  FMUL.FTZ R33, R33, UR7 ;  /* 0x0000000721217c20 */ /* 0x000fe20008410000 */
[----:B------:R-:W2:Y:S01]  /*15e0*/  MUFU.TANH R24, R24 ;  /* 0x0000001800187308 */ /* 0x000ea20000002400 */
[----:B------:R-:W-:Y:S01]  /*15f0*/  FMUL.FTZ R26, R26, UR7 ;  /* 0x000000071a1a7c20 */ /* 0x000fe20008410000 */
[----:B------:R-:W-:Y:S01]  /*1600*/  FMUL.FTZ R36, R36, UR7 ;  /* 0x0000000724247c20 */ /* 0x000fe20008410000 */
[----:B------:R-:W-:Y:S01]  /*1610*/  FMUL.FTZ R27, R27, UR7 ;  /* 0x000000071b1b7c20 */ /* 0x000fe20008410000 */
[----:B------:R-:W-:Y:S01]  /*1620*/  FMUL.FTZ R37, R37, UR7 ;  /* 0x0000000725257c20 */ /* 0x000fe20008410000 */
[----:B------:R-:W-:Y:S01]  /*1630*/  FMUL.FTZ R30, R30, UR7 ;  /* 0x000000071e1e7c20 */ /* 0x000fe20008410000 */
[----:B------:R-:W-:Y:S01]  /*1640*/  FMUL.FTZ R40, R40, UR7 ;  /* 0x0000000728287c20 */ /* 0x000fe20008410000 */
[----:B------:R-:W-:Y:S01]  /*1650*/  FMUL.FTZ R31, R31, UR7 ;  /* 0x000000071f1f7c20 */ /* 0x000fe20008410000 */
[----:B------:R-:W3:Y:S01]  /*1660*/  MUFU.TANH R25, R25 ;  /* 0x0000001900197308 */ /* 0x000ee20000002400 */
[----:B------:R-:W-:Y:S01]  /*1670*/  FMUL.FTZ R41, R41, UR7 ;  /* 0x0000000729297c20 */ /* 0x000fe20008410000 */
[----:B------:R-:W-:Y:S01]  /*1680*/  FMUL.FTZ R34, R34, UR7 ;  /* 0x0000000722227c20 */ /* 0x000fe20008410000 */
[----:B------:R-:W-:Y:S01]  /*1690*/  FMUL.FTZ R44, R44, UR7 ;  /* 0x000000072c2c7c20 */ /* 0x000fe20008410000 */
[----:B------:R-:W-:Y:S01]  /*16a0*/  FMUL.FTZ R35, R35, UR7 ;  /* 0x0000000723237c20 */ /* 0x000fe20008410000 */
[----:B------:R-:W-:Y:S01]  /*16b0*/  FMUL.FTZ R45, R45, UR7 ;  /* 0x000000072d2d7c20 */ /* 0x000fe20008410000 */
[----:B------:R-:W-:Y:S01]  /*16c0*/  FMUL.FTZ R38, R38, UR7 ;  /* 0x0000000726267c20 */ /* 0x000fe20008410000 */
[----:B------:R-:W-:Y:S01]  /*16d0*/  FMUL.FTZ R48, R48, UR7 ;  /* 0x0000000730307c20 */ /* 0x000fe20008410000 */
[----:B------:R-:W4:Y:S01]  /*16e0*/  MUFU.TANH R28, R28 ;  /* 0x0000001c001c7308 */ /* 0x000f220000002400 */
[----:B--2---:R-:W-:Y:S01]  /*16f0*/  FSEL R24, R24, -INF , P6 ;  /* 0xff80000018187808 */ /* 0x004fe20003000000 */
[----:B------:R-:W-:Y:S01]  /*1700*/  FMUL.FTZ R39, R39, UR7 ;  /* 0x0000000727277c20 */ /* 0x000fe20008410000 */
[----:B------:R-:W-:Y:S01]  /*1710*/  FMUL.FTZ R49, R49, UR7 ;  /* 0x0000000731317c20 */ /* 0x000fe20008410000 */
[----:B------:R-:W-:Y:S01]  /*1720*/  FMUL.FTZ R42, R42, UR7 ;  /* 0x000000072a2a7c20 */ /* 0x000fe20008410000 */
[----:B------:R-:W-:Y:S01]  /*1730*/  FMUL.FTZ R52, R52, UR7 ;  /* 0x0000000734347c20 */ /* 0x000fe20008410000 */
[----:B------:R-:W-:Y:S01]  /*1740*/  FMUL.FTZ R43, R43, UR7 ;  /* 0x000000072b2b7c20 */ /* 0x000fe20008410000 */
[----:B------:R-:W-:Y:S01]  /*1750*/  FMUL.FTZ R47, R47, UR7 ;  /* 0x000000072f2f7c20 */ /* 0x000fe20008410000 */
[----:B------:R-:W2:Y:S01]  /*1760*/  MUFU.TANH R29, R29 ;  /* 0x0000001d001d7308 */ /* 0x000ea20000002400 */
[----:B---3--:R-:W-:Y:S01]  /*1770*/  FSEL R25, R25, -INF , P5 ;  /* 0xff80000019197808 */ /* 0x008fe20002800000 */
[----:B------:R-:W-:Y:S01]  /*1780*/  FMUL.FTZ R53, R53, UR7 ;  /* 0x0000000735357c20 */ /* 0x000fe20008410000 */
[----:B------:R-:W-:Y:S01]  /*1790*/  FMUL.FTZ R46, R46, UR7 ;  /* 0x000000072e2e7c20 */ /* 0x000fe20008410000 */
[----:B------:R-:W-:Y:S01]  /*17a0*/  FMUL.FTZ R56, R56, UR7 ;  /* 0x0000000738387c20 */ /* 0x000fe20008410000 */
[----:B------:R-:W-:Y:S01]  /*17b0*/  FMNMX.FTZ R21, R24, R25, !PT ;  /* 0x0000001918157209 */ /* 0x000fe20007810000 */
[----:B------:R-:W-:Y:S01]  /*17c0*/  FMUL.FTZ R50, R50, UR7 ;  /* 0x0000000732327c20 */ /* 0x000fe20008410000 */
[----:B------:R-:W-:Y:S01]  /*17d0*/  FMUL.FTZ R57, R57, UR7 ;  /* 0x0000000739397c20 */ /* 0x000fe20008410000 */
[----:B------:R-:W3:Y:S01]  /*17e0*/  MUFU.TANH R32, R32 ;  /* 0x0000002000207308 */ /* 0x000ee20000002400 */
[----:B----4-:R-:W-:Y:S01]  /*17f0*/  FSEL R28, R28, -INF , P4 ;  /* 0xff8000001c1c7808 */ /* 0x010fe20002000000 */
[----:B------:R-:W-:Y:S01]  /*1800*/  FMUL.FTZ R51, R51, UR7 ;  /* 0x0000000733337c20 */ /* 0x000fe20008410000 */
[----:B------:R-:W-:Y:S01]  /*1810*/  FMUL.FTZ R60, R60, UR7 ;  /* 0x000000073c3c7c20 */ /* 0x000fe20008410000 */
[----:B------:R-:W-:Y:S01]  /*1820*/  FMUL.FTZ R54, R54, UR7 ;  /* 0x0000000736367c20 */ /* 0x000fe20008410000 */
[----:B------:R-:W-:Y:S01]  /*1830*/  FMNMX.FTZ R4, R28, R21, !PT ;  /* 0x000000151c047209 */ /* 0x000fe20007810000 */
[----:B------:R-:W-:Y:S01]  /*1840*/  FMUL.FTZ R61, R61, UR7 ;  /* 0x000000073d3d7c20 */ /* 0x000fe20008410000 */
[----:B------:R-:W-:Y:S01]  /*1850*/  FMUL.FTZ R55, R55, UR7 ;  /* 0x0000000737377c20 */ /* 0x000fe20008410000 */
[----:B-1----:R-:W1:Y:S01]  /*1860*/  MUFU.TANH R3, R26 ;  /* 0x0000001a00037308 */ /* 0x002e620000002400 */
[----:B--2---:R-:W-:Y:S01]  /*1870*/  FSEL R29, R29, -INF , P3 ;  /* 0xff8000001d1d7808 */ /* 0x004fe20001800000 */
[----:B------:R-:W-:Y:S01]  /*1880*/  FMUL.FTZ R64, R64, UR7 ;  /* 0x0000000740407c20 */ /* 0x000fe20008410000 */
[----:B------:R-:W-:Y:S01]  /*1890*/  FMUL.FTZ R58, R58, UR7 ;  /* 0x000000073a3a7c20 */ /* 0x000fe20008410000 */
[----:B------:R-:W-:Y:S01]  /*18a0*/  FMUL.FTZ R65, R65, UR7 ;  /* 0x0000000741417c20 */ /* 0x000fe20008410000 */
[----:B------:R-:W-:Y:S01]  /*18b0*/  FMNMX.FTZ R21, R29, R4, !PT ;  /* 0x000000041d157209 */ /* 0x000fe20007810000 */
        /* <DEDUP_REMOVED lines=11> */
[----:B-1----:R-:W-:Y:S01]  /*1970*/  FSEL R3, R3, -INF , P6 ;  /* 0xff80000003037808 */ /* 0x002fe20003000000 */
[----:B------:R-:W-:Y:S01]  /*1980*/  FMUL.FTZ R70, R70, UR7 ;  /* 0x0000000746467c20 */ /* 0x000fe20008410000 */
[----:B------:R-:W-:Y:S01]  /*1990*/  ISETP.GT.AND P6, PT, R0, 0x18, PT ;  /* 0x000000180000780c */ /* 0x000fe20003fc4270 */
[----:B------:R-:W-:-:S04]  /*19a0*/  FMUL.FTZ R71, R71, UR7 ;  /* 0x0000000747477c20 */ /* 0x000fc80008410000 */
[----:B------:R-:W1:Y:S01]  /*19b0*/  MUFU.TANH R36, R36 ;  /* 0x0000002400247308 */ /* 0x000e620000002400 */
[----:B--2---:R-:W-:-:S04]  /*19c0*/  FSEL R33, R33, -INF , P2 ;  /* 0xff80000021217808 */ /* 0x004fc80001000000 */
[----:B------:R-:W-:-:S03]  /*19d0*/  FMNMX.FTZ R21, R33, R4, !PT ;  /* 0x0000000421157209 */ /* 0x000fc60007810000 */
[----:B------:R-:W2:Y:S01]  /*19e0*/  MUFU.TANH R5, R30 ;  /* 0x0000001e00057308 */ /* 0x000ea20000002400 */
[----:B---3--:R-:W-:Y:S02]  /*19f0*/  FSEL R6, R6, -INF , P5 ;  /* 0xff80000006067808 */ /* 0x008fe40002800000 */
[----:B------:R-:W-:-:S05]  /*1a00*/  ISETP.GT.AND P5, PT, R0, 0x19, PT ;  /* 0x000000190000780c */ /* 0x000fca0003fa4270 */
[----:B------:R-:W3:Y:S01]  /*1a10*/  MUFU.TANH R37, R37 ;  /* 0x0000002500257308 */ /* 0x000ee20000002400 */
[----:B-1----:R-:W-:-:S04]  /*1a20*/  FSEL R36, R36, -INF , P6 ;  /* 0xff80000024247808 */ /* 0x002fc80003000000 */
[----:B------:R-:W-:-:S03]  /*1a30*/  FMNMX.FTZ R4, R36, R21, !PT ;  /* 0x0000001524047209 */ /* 0x000fc60007810000 */
[----:B------:R-:W1:Y:S01]  /*1a40*/  MUFU.TANH R9, R31 ;  /* 0x0000001f00097308 */ /* 0x000e620000002400 */
[----:B--2---:R-:W-:Y:S02]  /*1a50*/  FSEL R5, R5, -INF , P4 ;  /* 0xff80000005057808 */ /* 0x004fe40002000000 */
[----:B------:R-:W-:-:S05]  /*1a60*/  ISETP.GT.AND P4, PT, R0, 0x20, PT ;  /* 0x000000200000780c */ /* 0x000fca0003f84270 */
[----:B------:R-:W2:Y:S01]  /*1a70*/  MUFU.TANH R40, R40 ;  /* 0x0000002800287308 */ /* 0x000ea20000002400 */
[----:B---3--:R-:W-:-:S04]  /*1a80*/  FSEL R37, R37, -INF , P5 ;  /* 0xff80000025257808 */ /* 0x008fc80002800000 */
[----:B------:R-:W-:-:S03]  /*1a90*/  FMNMX.FTZ R21, R37, R4, !PT ;  /* 0x0000000425157209 */ /* 0x000fc60007810000 */
[----:B------:R-:W3:Y:S01]  /*1aa0*/  MUFU.TANH R10, R34 ;  /* 0x00000022000a7308 */ /* 0x000ee20000002400 */
[----:B-1----:R-:W-:Y:S02]  /*1ab0*/  FSEL R9, R9, -INF , P3 ;  /* 0xff80000009097808 */ /* 0x002fe40001800000 */
[----:B------:R-:W-:-:S05]  /*1ac0*/  ISETP.GT.AND P3, PT, R0, 0x21, PT ;  /* 0x000000210000780c */ /* 0x000fca0003f64270 */
        /* <DEDUP_REMOVED lines=88> */
[----:B-1----:R-:W-:-:S04]  /*2050*/  FSEL R69, R69, -INF , P1 ;  /* 0xff80000045457808 */ /* 0x002fc80000800000 */
[----:B------:R-:W-:-:S03]  /*2060*/  FMNMX.FTZ R4, R69, R0, !PT ;  /* 0x0000000045047209 */ /* 0x000fc60007810000 */
[----:B------:R-:W1:Y:S01]  /*2070*/  MUFU.TANH R66, R66 ;  /* 0x0000004200427308 */ /* 0x000e620000002400 */
[----:B--2---:R-:W-:Y:S01]  /*2080*/  FSEL R62, R62, -INF , P6 ;  /* 0xff8000003e3e7808 */ /* 0x004fe20003000000 */
[----:B------:R-:W2:Y:S06]  /*2090*/  SHFL.BFLY PT, R21, R4, 0x2, 0x1f ;  /* 0x0c401f0004157f89 */ /* 0x000eac00000e0000 */
[----:B------:R-:W4:Y:S01]  /*20a0*/  MUFU.TANH R67, R67 ;  /* 0x0000004300437308 */ /* 0x000f220000002400 */
[----:B---3--:R-:W-:-:S07]  /*20b0*/  FSEL R63, R63, -INF , P5 ;  /* 0xff8000003f3f7808 */ /* 0x008fce0002800000 */
[----:B------:R-:W3:Y:S01]  /*20c0*/  MUFU.TANH R70, R70 ;  /* 0x0000004600467308 */ /* 0x000ee20000002400 */
[----:B-1----:R-:W-:-:S07]  /*20d0*/  FSEL R66, R66, -INF , P4 ;  /* 0xff80000042427808 */ /* 0x002fce0002000000 */
[----:B------:R-:W1:Y:S01]  /*20e0*/  MUFU.TANH R71, R71 ;  /* 0x0000004700477308 */ /* 0x000e620000002400 */
[----:B----4-:R-:W-:Y:S02]  /*20f0*/  FSEL R67, R67, -INF , P3 ;  /* 0xff80000043437808 */ /* 0x010fe40001800000 */
[----:B--2---:R-:W-:Y:S02]  /*2100*/  FMNMX.FTZ R21, R4, R21, !PT ;  /* 0x0000001504157209 */ /* 0x004fe40007810000 */
[----:B------:R-:W-:-:S03]  /*2110*/  FMNMX.FTZ R4, R3, R6, !PT ;  /* 0x0000000603047209 */ /* 0x000fc60007810000 */
[----:B------:R-:W2:Y:S01]  /*2120*/  SHFL.BFLY PT, R0, R21, 0x1, 0x1f ;  /* 0x0c201f0015007f89 */ /* 0x000ea200000e0000 */
[----:B------:R-:W-:Y:S02]  /*2130*/  FMNMX.FTZ R4, R5, R4, !PT ;  /* 0x0000000405047209 */ /* 0x000fe40007810000 */
[----:B---3--:R-:W-:Y:S02]  /*2140*/  FSEL R70, R70, -INF , P2 ;  /* 0xff80000046467808 */ /* 0x008fe40001000000 */
[----:B-1----:R-:W-:Y:S02]  /*2150*/  FSEL R71, R71, -INF , P1 ;  /* 0xff80000047477808 */ /* 0x002fe40000800000 */
[----:B--2---:R-:W-:Y:S02]  /*2160*/  FMNMX.FTZ R0, R21, R0, !PT ;  /* 0x0000000015007209 */ /* 0x004fe40007810000 */
[----:B------:R-:W-:Y:S02]  /*2170*/  FMNMX.FTZ R21, R9, R4, !PT ;  /* 0x0000000409157209 */ /* 0x000fe40007810000 */
[C---:B------:R-:W-:Y:S01]  /*2180*/  FSETP.NEU.FTZ.AND P0, PT, R0.reuse, -INF , PT ;  /* 0xff8000000000780b */ /* 0x040fe20003f1d000 */
[----:B------:R-:W-:Y:S01]  /*2190*/  FMUL.FTZ R20, R0, UR10 ;  /* 0x0000000a00147c20 */ /* 0x000fe20008410000 */
[----:B------:R-:W-:-:S04]  /*21a0*/  FMNMX.FTZ R4, R10, R21, !PT ;  /* 0x000000150a047209 */ /* 0x000fc80007810000 */
[----:B------:R-:W-:Y:S02]  /*21b0*/  FMNMX.FTZ R21, R11, R4, !PT ;  /* 0x000000040b157209 */ /* 0x000fe40007810000 */
[----:B------:R-:W-:Y:S02]  /*21c0*/  FSEL R20, R20, RZ, P0 ;  /* 0x000000ff14147208 */ /* 0x000fe40000000000 */
[----:B------:R-:W-:Y:S02]  /*21d0*/  FMNMX.FTZ R4, R12, R21, !PT ;  /* 0x000000150c047209 */ /* 0x000fe40007810000 */
[----:B------:R-:W-:Y:S01]  /*21e0*/  ISETP.NE.AND P0, PT, R23, RZ, PT ;  /* 0x000000ff1700720c */ /* 0x000fe20003f05270 */
[--C-:B------:R-:W-:Y:S01]  /*21f0*/  FFMA.FTZ R24, R24, UR10, -R20.reuse ;  /* 0x0000000a18187c23 */ /* 0x100fe20008010814 */
[----:B------:R-:W-:Y:S01]  /*2200*/  FMNMX.FTZ R21, R13, R4, !PT ;  /* 0x000000040d157209 */ /* 0x000fe20007810000 */
[--C-:B------:R-:W-:Y:S01]  /*2210*/  FFMA.FTZ R25, R25, UR10, -R20.reuse ;  /* 0x0000000a19197c23 */ /* 0x100fe20008010814 */
[--C-:B------:R-:W-:Y:S01]  /*2220*/  FFMA.FTZ R28, R28, UR10, -R20.reuse ;  /* 0x0000000a1c1c7c23 */ /* 0x100fe20008010814 */
[--C-:B------:R-:W-:Y:S01]  /*2230*/  FFMA.FTZ R29, R29, UR10, -R20.reuse ;  /* 0x0000000a1d1d7c23 */ /* 0x100fe20008010814 */
[----:B------:R-:W-:Y:S01]  /*2240*/  FMNMX.FTZ R4, R14, R21, !PT ;  /* 0x000000150e047209 */ /* 0x000fe20007810000 */
[----:B------:R-:W-:Y:S01]  /*2250*/  MUFU.EX2 R24, R24 ;  /* 0x0000001800187308 */ /* 0x000fe20000000800 */
[--C-:B------:R-:W-:Y:S01]  /*2260*/  FFMA.FTZ R32, R32, UR10, -R20.reuse ;  /* 0x0000000a20207c23 */ /* 0x100fe20008010814 */
[--C-:B------:R-:W-:Y:S01]  /*2270*/  FFMA.FTZ R33, R33, UR10, -R20.reuse ;  /* 0x0000000a21217c23 */ /* 0x100fe20008010814 */
[----:B------:R-:W-:Y:S01]  /*2280*/  FMNMX.FTZ R21, R15, R4, !PT ;  /* 0x000000040f157209 */ /* 0x000fe20007810000 */
[--C-:B------:R-:W-:Y:S01]  /*2290*/  FFMA.FTZ R36, R36, UR10, -R20.reuse ;  /* 0x0000000a24247c23 */ /* 0x100fe20008010814 */
[--C-:B------:R-:W-:Y:S01]  /*22a0*/  FFMA.FTZ R37, R37, UR10, -R20.reuse ;  /* 0x0000000a25257c23 */ /* 0x100fe20008010814 */
[--C-:B------:R-:W-:Y:S01]  /*22b0*/  FFMA.FTZ R40, R40, UR10, -R20.reuse ;  /* 0x0000000a28287c23 */ /* 0x100fe20008010814 */
[----:B------:R-:W-:Y:S01]  /*22c0*/  FMNMX.FTZ R4, R46, R21, !PT ;  /* 0x000000152e047209 */ /* 0x000fe20007810000 */
[----:B------:R-:W1:Y:S01]  /*22d0*/  MUFU.EX2 R25, R25 ;  /* 0x0000001900197308 */ /* 0x000e620000000800 */
[--C-:B------:R-:W-:Y:S01]  /*22e0*/  FFMA.FTZ R41, R41, UR10, -R20.reuse ;  /* 0x0000000a29297c23 */ /* 0x100fe20008010814 */
        /* <DEDUP_REMOVED lines=14> */
[----:B------:R-:W2:Y:S01]  /*23d0*/  MUFU.EX2 R29, R29 ;  /* 0x0000001d001d7308 */ /* 0x000ea20000000800 */
[--C-:B------:R-:W-:Y:S01]  /*23e0*/  FFMA.FTZ R61, R61, UR10, -R20.reuse ;  /* 0x0000000a3d3d7c23 */ /* 0x100fe20008010814 */
[--C-:B------:R-:W-:Y:S01]  /*23f0*/  FFMA.FTZ R64, R64, UR10, -R20.reuse ;  /* 0x0000000a40407c23 */ /* 0x100fe20008010814 */
[----:B------:R-:W-:Y:S01]  /*2400*/  FMNMX.FTZ R21, R55, R4, !PT ;  /* 0x0000000437157209 */ /* 0x000fe20007810000 */
[--C-:B------:R-:W-:Y:S01]  /*2410*/  FFMA.FTZ R65, R65, UR10, -R20.reuse ;  /* 0x0000000a41417c23 */ /* 0x100fe20008010814 */
[--C-:B------:R-:W-:Y:S01]  /*2420*/  FFMA.FTZ R68, R68, UR10, -R20.reuse ;  /* 0x0000000a44447c23 */ /* 0x100fe20008010814 */
[----:B------:R-:W-:Y:S01]  /*2430*/  FFMA.FTZ R20, R69, UR10, -R20 ;  /* 0x0000000a45147c23 */ /* 0x000fe20008010814 */
[----:B------:R-:W-:Y:S01]  /*2440*/  FMNMX.FTZ R4, R58, R21, !PT ;  /* 0x000000153a047209 */ /* 0x000fe20007810000 */
[----:B------:R-:W-:Y:S01]  /*2450*/  MUFU.EX2 R32, R32 ;  /* 0x0000002000207308 */ /* 0x000fe20000000800 */
[----:B-1----:R-:W-:-:S02]  /*2460*/  F2FP.F16.F32.PACK_AB R152, R25, R24 ;  /* 0x000000181998723e */ /* 0x002fc400000000ff */
[----:B------:R-:W-:-:S04]  /*2470*/  FMNMX.FTZ R21, R59, R4, !PT ;  /* 0x000000043b157209 */ /* 0x000fc80007810000 */
[----:B------:R-:W-:Y:S01]  /*2480*/  FMNMX.FTZ R4, R62, R21, !PT ;  /* 0x000000153e047209 */ /* 0x000fe20007810000 */
[----:B------:R-:W1:Y:S01]  /*2490*/  MUFU.EX2 R33, R33 ;  /* 0x0000002100217308 */ /* 0x000e620000000800 */
[----:B--2---:R-:W-:Y:S02]  /*24a0*/  F2FP.F16.F32.PACK_AB R154, R29, R28 ;  /* 0x0000001c1d9a723e */ /* 0x004fe400000000ff */
[----:B------:R-:W-:-:S04]  /*24b0*/  FMNMX.FTZ R21, R63, R4, !PT ;  /* 0x000000043f157209 */ /* 0x000fc80007810000 */
[----:B------:R-:W-:Y:S01]  /*24c0*/  FMNMX.FTZ R4, R66, R21, !PT ;  /* 0x0000001542047209 */ /* 0x000fe20007810000 */
[----:B------:R-:W-:Y:S03]  /*24d0*/  MUFU.EX2 R36, R36 ;  /* 0x0000002400247308 */ /* 0x000fe60000000800 */
[----:B------:R-:W-:-:S04]  /*24e0*/  FMNMX.FTZ R21, R67, R4, !PT ;  /* 0x0000000443157209 */ /* 0x000fc80007810000 */
[----:B------:R-:W-:Y:S01]  /*24f0*/  FMNMX.FTZ R4, R70, R21, !PT ;  /* 0x0000001546047209 */ /* 0x000fe20007810000 */
[----:B------:R-:W2:Y:S01]  /*2500*/  MUFU.EX2 R37, R37 ;  /* 0x0000002500257308 */ /* 0x000ea20000000800 */
[----:B-1----:R-:W-:Y:S02]  /*2510*/  F2FP.F16.F32.PACK_AB R156, R33, R32 ;  /* 0x00000020219c723e */ /* 0x002fe400000000ff */
[----:B------:R-:W-:-:S05]  /*2520*/  FMNMX.FTZ R4, R71, R4, !PT ;  /* 0x0000000447047209 */ /* 0x000fca0007810000 */
[----:B------:R-:W1:Y:S01]  /*2530*/  SHFL.BFLY PT, R21, R4, 0x2, 0x1f ;  /* 0x0c401f0004157f89 */ /* 0x000e6200000e0000 */
[----:B------:R-:W-:Y:S08]  /*2540*/  MUFU.EX2 R40, R40 ;  /* 0x0000002800287308 */ /* 0x000ff00000000800 */
[----:B------:R-:W3:Y:S01]  /*2550*/  MUFU.EX2 R41, R41 ;  /* 0x0000002900297308 */ /* 0x000ee20000000800 */
[----:B--2---:R-:W-:-:S07]  /*2560*/  F2FP.F16.F32.PACK_AB R158, R37, R36 ;  /* 0x00000024259e723e */ /* 0x004fce00000000ff */
[----:B------:R-:W-:Y:S01]  /*2570*/  MUFU.EX2 R44, R44 ;  /* 0x0000002c002c7308 */ /* 0x000fe20000000800 */
[----:B-1----:R-:W-:-:S07]  /*2580*/  FMNMX.FTZ R21, R4, R21, !PT ;  /* 0x0000001504157209 */ /* 0x002fce0007810000 */
[----:B------:R-:W1:Y:S01]  /*2590*/  MUFU.EX2 R45, R45 ;  /* 0x0000002d002d7308 */ /* 0x000e620000000800 */
[----:B---3--:R-:W-:Y:S01]  /*25a0*/  F2FP.F16.F32.PACK_AB R160, R41, R40 ;  /* 0x0000002829a0723e */ /* 0x008fe200000000ff */
[----:B------:R-:W2:Y:S06]  /*25b0*/  SHFL.BFLY PT, R4, R21, 0x1, 0x1f ;  /* 0x0c201f0015047f89 */ /* 0x000eac00000e0000 */
[----:B------:R-:W-:Y:S08]  /*25c0*/  MUFU.EX2 R48, R48 ;  /* 0x0000003000307308 */ /* 0x000ff00000000800 */
[----:B------:R-:W3:Y:S01]  /*25d0*/  MUFU.EX2 R49, R49 ;  /* 0x0000003100317308 */ /* 0x000ee20000000800 */
[----:B-1----:R-:W-:-:S07]  /*25e0*/  F2FP.F16.F32.PACK_AB R162, R45, R44 ;  /* 0x0000002c2da2723e */ /* 0x002fce00000000ff */
[----:B------:R-:W-:Y:S01]  /*25f0*/  MUFU.EX2 R52, R52 ;  /* 0x0000003400347308 */ /* 0x000fe20000000800 */
[----:B--2---:R-:W-:-:S04]  /*2600*/  FMNMX.FTZ R4, R21, R4, !PT ;  /* 0x0000000415047209 */ /* 0x004fc80007810000 */
[C---:B------:R-:W-:Y:S01]  /*2610*/  FSETP.NEU.FTZ.AND P1, PT, R4.reuse, -INF , PT ;  /* 0xff8000000400780b */ /* 0x040fe20003f3d000 */
[----:B------:R-:W-:Y:S02]  /*2620*/  FMUL.FTZ R21, R4, UR10 ;  /* 0x0000000a04157c20 */ /* 0x000fe40008410000 */
[----:B------:R-:W1:Y:S01]  /*2630*/  MUFU.EX2 R53, R53 ;  /* 0x0000003500357308 */ /* 0x000e620000000800 */
[----:B---3--:R-:W-:Y:S02]  /*2640*/  F2FP.F16.F32.PACK_AB R164, R49, R48 ;  /* 0x0000003031a4723e */ /* 0x008fe400000000ff */
[----:B------:R-:W-:Y:S02]  /*2650*/  FSEL R26, R21, RZ, P1 ;  /* 0x000000ff151a7208 */ /* 0x000fe40000800000 */
[----:B------:R-:W-:Y:S02]  /*2660*/  ISETP.NE.AND P1, PT, R72, RZ, PT ;  /* 0x000000ff4800720c */ /* 0x000fe40003f25270 */
[----:B------:R-:W2:Y:S01]  /*2670*/  S2R R72, SR_TID.X ;  /* 0x0000000000487919 */ /* 0x000ea20000002100 */
[--C-:B------:R-:W-:Y:S01]  /*2680*/  FFMA.FTZ R3, R3, UR10, -R26.reuse ;  /* 0x0000000a03037c23 */ /* 0x100fe2000801081a */
[--C-:B------:R-:W-:Y:S01]  /*2690*/  FFMA.FTZ R6, R6, UR10, -R26.reuse ;  /* 0x0000000a06067c23 */ /* 0x100fe2000801081a */
[--C-:B------:R-:W-:Y:S01]  /*26a0*/  FFMA.FTZ R5, R5, UR10, -R26.reuse ;  /* 0x0000000a05057c23 */ /* 0x100fe2000801081a */
[--C-:B------:R-:W-:Y:S01]  /*26b0*/  FFMA.FTZ R9, R9, UR10, -R26.reuse ;  /* 0x0000000a09097c23 */ /* 0x100fe2000801081a */
[----:B------:R3:W-:Y:S01]  /*26c0*/  MUFU.EX2 R153, R3 ;  /* 0x0000000300997308 */ /* 0x0007e20000000800 */
[--C-:B------:R-:W-:Y:S01]  /*26d0*/  FFMA.FTZ R10, R10, UR10, -R26.reuse ;  /* 0x0000000a0a0a7c23 */ /* 0x100fe2000801081a */
[--C-:B------:R-:W-:Y:S01]  /*26e0*/  FFMA.FTZ R11, R11, UR10, -R26.reuse ;  /* 0x0000000a0b0b7c23 */ /* 0x100fe2000801081a */
[--C-:B------:R-:W-:Y:S01]  /*26f0*/  FFMA.FTZ R12, R12, UR10, -R26.reuse ;  /* 0x0000000a0c0c7c23 */ /* 0x100fe2000801081a */
[--C-:B------:R-:W-:Y:S01]  /*2700*/  FFMA.FTZ R13, R13, UR10, -R26.reuse ;  /* 0x0000000a0d0d7c23 */ /* 0x100fe2000801081a */
[--C-:B------:R-:W-:Y:S01]  /*2710*/  FFMA.FTZ R14, R14, UR10, -R26.reuse ;  /* 0x0000000a0e0e7c23 */ /* 0x100fe2000801081a */
[--C-:B------:R-:W-:Y:S01]  /*2720*/  FFMA.FTZ R15, R15, UR10, -R26.reuse ;  /* 0x0000000a0f0f7c23 */ /* 0x100fe2000801081a */
[--C-:B------:R-:W-:Y:S01]  /*2730*/  FFMA.FTZ R46, R46, UR10, -R26.reuse ;  /* 0x0000000a2e2e7c23 */ /* 0x100fe2000801081a */
[----:B------:R4:W5:Y:S01]  /*2740*/  MUFU.EX2 R30, R6 ;  /* 0x00000006001e7308 */ /* 0x0009620000000800 */
[----:B---3--:R-:W-:Y:S01]  /*2750*/  FADD.FTZ R3, R24, R25 ;  /* 0x0000001918037221 */ /* 0x008fe20000010000 */
[--C-:B------:R-:W-:Y:S01]  /*2760*/  FFMA.FTZ R47, R47, UR10, -R26.reuse ;  /* 0x0000000a2f2f7c23 */ /* 0x100fe2000801081a */
[--C-:B------:R-:W-:Y:S01]  /*2770*/  FFMA.FTZ R50, R50, UR10, -R26.reuse ;  /* 0x0000000a32327c23 */ /* 0x100fe2000801081a */
[--C-:B------:R-:W-:Y:S01]  /*2780*/  FFMA.FTZ R51, R51, UR10, -R26.reuse ;  /* 0x0000000a33337c23 */ /* 0x100fe2000801081a */
[--C-:B------:R-:W-:Y:S01]  /*2790*/  FFMA.FTZ R54, R54, UR10, -R26.reuse ;  /* 0x0000000a36367c23 */ /* 0x100fe2000801081a */
[--C-:B------:R-:W-:Y:S01]  /*27a0*/  FFMA.FTZ R55, R55, UR10, -R26.reuse ;  /* 0x0000000a37377c23 */ /* 0x100fe2000801081a */
[--C-:B------:R-:W-:Y:S01]  /*27b0*/  FFMA.FTZ R58, R58, UR10, -R26.reuse ;  /* 0x0000000a3a3a7c23 */ /* 0x100fe2000801081a */
[----:B------:R3:W0:Y:S01]  /*27c0*/  MUFU.EX2 R155, R5 ;  /* 0x00000005009b7308 */ /* 0x0006220000000800 */
[----:B----4-:R-:W-:Y:S01]  /*27d0*/  FADD.FTZ R6, R28, R3 ;  /* 0x000000031c067221 */ /* 0x010fe20000010000 */
[--C-:B------:R-:W-:Y:S01]  /*27e0*/  FFMA.FTZ R59, R59, UR10, -R26.reuse ;  /* 0x0000000a3b3b7c23 */ /* 0x100fe2000801081a */
[--C-:B------:R-:W-:Y:S01]  /*27f0*/  FFMA.FTZ R62, R62, UR10, -R26.reuse ;  /* 0x0000000a3e3e7c23 */ /* 0x100fe2000801081a */
[----:B------:R-:W-:Y:S01]  /*2800*/  FFMA.FTZ R63, R63, UR10, -R26 ;  /* 0x0000000a3f3f7c23 */ /* 0x000fe2000801081a */
[----:B------:R-:W-:Y:S01]  /*2810*/  FADD.FTZ R3, R29, R6 ;  /* 0x000000061d037221 */ /* 0x000fe20000010000 */
[--C-:B------:R-:W-:Y:S01]  /*2820*/  FFMA.FTZ R66, R66, UR10, -R26.reuse ;  /* 0x0000000a42427c23 */ /* 0x100fe2000801081a */
[--C-:B------:R-:W-:Y:S01]  /*2830*/  FFMA.FTZ R67, R67, UR10, -R26.reuse ;  /* 0x0000000a43437c23 */ /* 0x100fe2000801081a */
[----:B------:R4:W0:Y:S01]  /*2840*/  MUFU.EX2 R34, R9 ;  /* 0x0000000900227308 */ /* 0x0008220000000800 */
[----:B------:R-:W-:Y:S01]  /*2850*/  FADD.FTZ R6, R32, R3 ;  /* 0x0000000320067221 */ /* 0x000fe20000010000 */
[----:B------:R-:W-:Y:S01]  /*2860*/  FFMA.FTZ R70, R70, UR10, -R26 ;  /* 0x0000000a46467c23 */ /* 0x000fe2000801081a */
[----:B--2---:R-:W-:Y:S01]  /*2870*/  SHF.R.U32.HI R72, RZ, 0x7, R72 ;  /* 0x00000007ff487819 */ /* 0x004fe20000011648 */
[----:B------:R-:W-:Y:S01]  /*2880*/  FFMA.FTZ R26, R71, UR10, -R26 ;  /* 0x0000000a471a7c23 */ /* 0x000fe2000801081a */
[----:B---3--:R-:W-:Y:S01]  /*2890*/  FADD.FTZ R5, R33, R6 ;  /* 0x0000000621057221 */ /* 0x008fe20000010000 */
[----:B-1----:R-:W-:-:S02]  /*28a0*/  F2FP.F16.F32.PACK_AB R166, R53, R52 ;  /* 0x0000003435a6723e */ /* 0x002fc400000000ff */
[----:B------:R-:W1:Y:S01]  /*28b0*/  MUFU.EX2 R10, R10 ;  /* 0x0000000a000a7308 */ /* 0x000e620000000800 */
[----:B----4-:R-:W-:Y:S01]  /*28c0*/  IMAD.U32 R9, RZ, RZ, UR21 ;  /* 0x00000015ff097e24 */ /* 0x010fe2000f8e00ff */
[----:B------:R-:W-:-:S06]  /*28d0*/  IADD3 R6, -R72, 0xb, RZ ;  /* 0x0000000b48067810 */ /* 0x000fcc0007ffe1ff */
[----:B------:R5:W-:Y:S08]  /*28e0*/  MUFU.EX2 R21, R20 ;  /* 0x0000001400157308 */ /* 0x000bf00000000800 */
[----:B------:R-:W2:Y:S01]  /*28f0*/  MUFU.EX2 R11, R11 ;  /* 0x0000000b000b7308 */ /* 0x000ea20000000800 */
[----:B-----5:R-:W-:Y:S01]  /*2900*/  FADD.FTZ R20, R153, R30 ;  /* 0x0000001e99147221 */ /* 0x020fe20000010000 */
[----:B------:R-:W-:-:S03]  /*2910*/  F2FP.F16.F32.PACK_AB R153, R30, R153 ;  /* 0x000000991e99723e */ /* 0x000fc600000000ff */
[----:B0-----:R-:W-:Y:S01]  /*2920*/  FADD.FTZ R3, R155, R20 ;  /* 0x000000149b037221 */ /* 0x001fe20000010000 */
[----:B------:R-:W-:Y:S01]  /*2930*/  FADD.FTZ R20, R36, R5 ;  /* 0x0000000524147221 */ /* 0x000fe20000010000 */
[C---:B------:R-:W-:Y:S01]  /*2940*/  F2FP.F16.F32.PACK_AB R155, R34.reuse, R155 ;  /* 0x0000009b229b723e */ /* 0x040fe200000000ff */
[----:B------:R-:W0:Y:S01]  /*2950*/  MUFU.EX2 R12, R12 ;  /* 0x0000000c000c7308 */ /* 0x000e220000000800 */
[----:B------:R-:W-:Y:S01]  /*2960*/  FADD.FTZ R5, R34, R3 ;  /* 0x0000000322057221 */ /* 0x000fe20000010000 */
[----:B------:R-:W-:Y:S01]  /*2970*/  FADD.FTZ R23, R37, R20 ;  /* 0x0000001425177221 */ /* 0x000fe20000010000 */
[----:B------:R-:W-:Y:S02]  /*2980*/  @!P1 VIADD R3, R9, 0x22840 ;  /* 0x0002284009039836 */ /* 0x000fe40000000000 */
[----:B-1----:R-:W-:Y:S01]  /*2990*/  FADD.FTZ R20, R10, R5 ;  /* 0x000000050a147221 */ /* 0x002fe20000010000 */
[----:B------:R-:W-:Y:S02]  /*29a0*/  FADD.FTZ R38, R40, R23 ;  /* 0x0000001728267221 */ /* 0x000fe40000010000 */
[----:B------:R-:W1:Y:S01]  /*29b0*/  MUFU.EX2 R13, R13 ;  /* 0x0000000d000d7308 */ /* 0x000e620000000800 */
[----:B--2---:R-:W-:Y:S01]  /*29c0*/  FADD.FTZ R5, R11, R20 ;  /* 0x000000140b057221 */ /* 0x004fe20000010000 */
[----:B------:R-:W-:Y:S01]  /*29d0*/  @!P1 PRMT R3, RZ, 0x654, R3 ;  /* 0x00000654ff039816 */ /* 0x000fe20000000003 */
[----:B------:R2:W-:Y:S06]  /*29e0*/  BAR.ARV R6, 0x100 ;  /* 0x000400060000751d */ /* 0x0005ec0000002000 */
[----:B------:R-:W3:Y:S01]  /*29f0*/  MUFU.EX2 R14, R14 ;  /* 0x0000000e000e7308 */ /* 0x000ee20000000800 */
[----:B0-----:R-:W-:Y:S01]  /*2a00*/  FADD.FTZ R20, R12, R5 ;  /* 0x000000050c147221 */ /* 0x001fe20000010000 */
[----:B------:R0:W-:Y:S01]  /*2a10*/  @!P1 SYNCS.ARRIVE.TRANS64.RED.A1T0 RZ, [R3+URZ], RZ ;  /* 0x000000ff03ff99a7 */ /* 0x0001e2000810043f */
[----:B------:R-:W-:Y:S01]  /*2a20*/  FADD.FTZ R23, R41, R38 ;  /* 0x0000002629177221 */ /* 0x000fe20000010000 */
[----:B------:R-:W-:-:S03]  /*2a30*/  F2FP.F16.F32.PACK_AB R157, R11, R10 ;  /* 0x0000000a0b9d723e */ /* 0x000fc600000000ff */
[----:B------:R-:W-:Y:S01]  /*2a40*/  FADD.FTZ R38, R44, R23 ;  /* 0x000000172c267221 */ /* 0x000fe20000010000 */
[----:B------:R-:W0:Y:S01]  /*2a50*/  MUFU.EX2 R15, R15 ;  /* 0x0000000f000f7308 */ /* 0x000e220000000800 */
[C---:B-1----:R-:W-:Y:S01]  /*2a60*/  FADD.FTZ R5, R13.reuse, R20 ;  /* 0x000000140d057221 */ /* 0x042fe20000010000 */
[----:B------:R-:W-:Y:S01]  /*2a70*/  F2FP.F16.F32.PACK_AB R159, R13, R12 ;  /* 0x0000000c0d9f723e */ /* 0x000fe200000000ff */
[----:B------:R-:W-:-:S04]  /*2a80*/  FADD.FTZ R23, R45, R38 ;  /* 0x000000262d177221 */ /* 0x000fc80000010000 */
[----:B------:R-:W-:Y:S01]  /*2a90*/  FADD.FTZ R38, R48, R23 ;  /* 0x0000001730267221 */ /* 0x000fe20000010000 */
[----:B------:R-:W1:Y:S01]  /*2aa0*/  MUFU.EX2 R46, R46 ;  /* 0x0000002e002e7308 */ /* 0x000e620000000800 */
[----:B---3--:R-:W-:Y:S02]  /*2ab0*/  FADD.FTZ R20, R14, R5 ;  /* 0x000000050e147221 */ /* 0x008fe40000010000 */
[----:B------:R-:W-:-:S04]  /*2ac0*/  FADD.FTZ R5, R49, R38 ;  /* 0x0000002631057221 */ /* 0x000fc80000010000 */
[----:B------:R-:W-:Y:S01]  /*2ad0*/  FADD.FTZ R38, R52, R5 ;  /* 0x0000000534267221 */ /* 0x000fe20000010000 */
[----:B------:R-:W3:Y:S01]  /*2ae0*/  MUFU.EX2 R47, R47 ;  /* 0x0000002f002f7308 */ /* 0x000ee20000000800 */
[C---:B0-----:R-:W-:Y:S01]  /*2af0*/  FADD.FTZ R3, R15.reuse, R20 ;  /* 0x000000140f037221 */ /* 0x041fe20000010000 */
[----:B------:R-:W-:Y:S01]  /*2b00*/  F2FP.F16.F32.PACK_AB R161, R15, R14 ;  /* 0x0000000e0fa1723e */ /* 0x000fe200000000ff */
[----:B------:R-:W-:-:S05]  /*2b10*/  FADD.FTZ R5, R53, R38 ;  /* 0x0000002635057221 */ /* 0x000fca0000010000 */
[----:B------:R-:W0:Y:S01]  /*2b20*/  MUFU.EX2 R50, R50 ;  /* 0x0000003200327308 */ /* 0x000e220000000800 */
[----:B-1----:R-:W-:-:S07]  /*2b30*/  FADD.FTZ R20, R46, R3 ;  /* 0x000000032e147221 */ /* 0x002fce0000010000 */
[----:B------:R-:W1:Y:S01]  /*2b40*/  MUFU.EX2 R51, R51 ;  /* 0x0000003300337308 */ /* 0x000e620000000800 */
[C---:B---3--:R-:W-:Y:S01]  /*2b50*/  FADD.FTZ R3, R47.reuse, R20 ;  /* 0x000000142f037221 */ /* 0x048fe20000010000 */
[----:B------:R-:W-:-:S06]  /*2b60*/  F2FP.F16.F32.PACK_AB R163, R47, R46 ;  /* 0x0000002e2fa3723e */ /* 0x000fcc00000000ff */
[----:B------:R-:W3:Y:S01]  /*2b70*/  MUFU.EX2 R54, R54 ;  /* 0x0000003600367308 */ /* 0x000ee20000000800 */
[----:B0-----:R-:W-:-:S07]  /*2b80*/  FADD.FTZ R20, R50, R3 ;  /* 0x0000000332147221 */ /* 0x001fce0000010000 */
[----:B------:R-:W0:Y:S01]  /*2b90*/  MUFU.EX2 R55, R55 ;  /* 0x0000003700377308 */ /* 0x000e220000000800 */
[C---:B-1----:R-:W-:Y:S01]  /*2ba0*/  FADD.FTZ R3, R51.reuse, R20 ;  /* 0x0000001433037221 */ /* 0x042fe20000010000 */
[----:B------:R-:W-:-:S06]  /*2bb0*/  F2FP.F16.F32.PACK_AB R165, R51, R50 ;  /* 0x0000003233a5723e */ /* 0x000fcc00000000ff */
[----:B------:R-:W1:Y:S01]  /*2bc0*/  MUFU.EX2 R58, R58 ;  /* 0x0000003a003a7308 */ /* 0x000e620000000800 */
[----:B---3--:R-:W-:-:S07]  /*2bd0*/  FADD.FTZ R20, R54, R3 ;  /* 0x0000000336147221 */ /* 0x008fce0000010000 */
[----:B------:R-:W3:Y:S01]  /*2be0*/  MUFU.EX2 R56, R56 ;  /* 0x0000003800387308 */ /* 0x000ee20000000800 */
[C---:B0-----:R-:W-:Y:S01]  /*2bf0*/  FADD.FTZ R3, R55.reuse, R20 ;  /* 0x0000001437037221 */ /* 0x041fe20000010000 */
[----:B------:R-:W-:-:S06]  /*2c00*/  F2FP.F16.F32.PACK_AB R167, R55, R54 ;  /* 0x0000003637a7723e */ /* 0x000fcc00000000ff */
[----:B------:R-:W0:Y:S01]  /*2c10*/  MUFU.EX2 R59, R59 ;  /* 0x0000003b003b7308 */ /* 0x000e220000000800 */
[----:B-1----:R-:W-:-:S07]  /*2c20*/  FADD.FTZ R20, R58, R3 ;  /* 0x000000033a147221 */ /* 0x002fce0000010000 */
[----:B------:R-:W1:Y:S01]  /*2c30*/  MUFU.EX2 R57, R57 ;  /* 0x0000003900397308 */ /* 0x000e620000000800 */
[----:B---3--:R-:W-:-:S07]  /*2c40*/  FADD.FTZ R24, R56, R5 ;  /* 0x0000000538187221 */ /* 0x008fce0000010000 */
[----:B------:R-:W3:Y:S01]  /*2c50*/  MUFU.EX2 R62, R62 ;  /* 0x0000003e003e7308 */ /* 0x000ee20000000800 */
[C---:B0-----:R-:W-:Y:S01]  /*2c60*/  FADD.FTZ R3, R59.reuse, R20 ;  /* 0x000000143b037221 */ /* 0x041fe20000010000 */
[----:B------:R-:W-:-:S06]  /*2c70*/  F2FP.F16.F32.PACK_AB R169, R59, R58 ;  /* 0x0000003a3ba9723e */ /* 0x000fcc00000000ff */
[----:B------:R-:W0:Y:S01]  /*2c80*/  MUFU.EX2 R60, R60 ;  /* 0x0000003c003c7308 */ /* 0x000e220000000800 */
[C---:B-1----:R-:W-:Y:S01]  /*2c90*/  FADD.FTZ R5, R57.reuse, R24 ;  /* 0x0000001839057221 */ /* 0x042fe20000010000 */
[----:B------:R-:W-:-:S06]  /*2ca0*/  F2FP.F16.F32.PACK_AB R168, R57, R56 ;  /* 0x0000003839a8723e */ /* 0x000fcc00000000ff */
[----:B------:R-:W1:Y:S01]  /*2cb0*/  MUFU.EX2 R63, R63 ;  /* 0x0000003f003f7308 */ /* 0x000e620000000800 */
[----:B---3--:R-:W-:-:S07]  /*2cc0*/  FADD.FTZ R20, R62, R3 ;  /* 0x000000033e147221 */ /* 0x008fce0000010000 */
[----:B------:R-:W3:Y:S01]  /*2cd0*/  MUFU.EX2 R61, R61 ;  /* 0x0000003d003d7308 */ /* 0x000ee20000000800 */
[----:B0-----:R-:W-:-:S07]  /*2ce0*/  FADD.FTZ R24, R60, R5 ;  /* 0x000000053c187221 */ /* 0x001fce0000010000 */
[----:B------:R-:W0:Y:S01]  /*2cf0*/  MUFU.EX2 R66, R66 ;  /* 0x0000004200427308 */ /* 0x000e220000000800 */
[C---:B-1----:R-:W-:Y:S01]  /*2d00*/  FADD.FTZ R3, R63.reuse, R20 ;  /* 0x000000143f037221 */ /* 0x042fe20000010000 */
[----:B------:R-:W-:-:S06]  /*2d10*/  F2FP.F16.F32.PACK_AB R171, R63, R62 ;  /* 0x0000003e3fab723e */ /* 0x000fcc00000000ff */
[----:B------:R-:W1:Y:S01]  /*2d20*/  MUFU.EX2 R64, R64 ;  /* 0x0000004000407308 */ /* 0x000e620000000800 */
[C---:B---3--:R-:W-:Y:S01]  /*2d30*/  FADD.FTZ R5, R61.reuse, R24 ;  /* 0x000000183d057221 */ /* 0x048fe20000010000 */
[----:B------:R-:W-:-:S06]  /*2d40*/  F2FP.F16.F32.PACK_AB R170, R61, R60 ;  /* 0x0000003c3daa723e */ /* 0x000fcc00000000ff */
[----:B------:R-:W3:Y:S01]  /*2d50*/  MUFU.EX2 R67, R67 ;  /* 0x0000004300437308 */ /* 0x000ee20000000800 */
[----:B0-----:R-:W-:-:S07]  /*2d60*/  FADD.FTZ R20, R66, R3 ;  /* 0x0000000342147221 */ /* 0x001fce0000010000 */
[----:B------:R-:W0:Y:S01]  /*2d70*/  MUFU.EX2 R65, R65 ;  /* 0x0000004100417308 */ /* 0x000e220000000800 */
[----:B-1----:R-:W-:-:S07]  /*2d80*/  FADD.FTZ R24, R64, R5 ;  /* 0x0000000540187221 */ /* 0x002fce0000010000 */
[----:B------:R-:W1:Y:S01]  /*2d90*/  MUFU.EX2 R70, R70 ;  /* 0x0000004600467308 */ /* 0x000e620000000800 */
[C---:B---3--:R-:W-:Y:S01]  /*2da0*/  FADD.FTZ R3, R67.reuse, R20 ;  /* 0x0000001443037221 */ /* 0x048fe20000010000 */
[----:B------:R-:W-:-:S06]  /*2db0*/  F2FP.F16.F32.PACK_AB R173, R67, R66 ;  /* 0x0000004243ad723e */ /* 0x000fcc00000000ff */
[----:B------:R-:W3:Y:S01]  /*2dc0*/  MUFU.EX2 R68, R68 ;  /* 0x0000004400447308 */ /* 0x000ee20000000800 */
[C---:B0-----:R-:W-:Y:S01]  /*2dd0*/  FADD.FTZ R5, R65.reuse, R24 ;  /* 0x0000001841057221 */ /* 0x041fe20000010000 */
[----:B------:R-:W-:-:S06]  /*2de0*/  F2FP.F16.F32.PACK_AB R172, R65, R64 ;  /* 0x0000004041ac723e */ /* 0x000fcc00000000ff */
[----:B------:R-:W0:Y:S01]  /*2df0*/  MUFU.EX2 R175, R26 ;  /* 0x0000001a00af7308 */ /* 0x000e220000000800 */
[----:B-1----:R-:W-:Y:S01]  /*2e00*/  FADD.FTZ R10, R70, R3 ;  /* 0x00000003460a7221 */ /* 0x002fe20000010000 */
[----:B---3--:R-:W-:Y:S01]  /*2e10*/  FADD.FTZ R24, R68, R5 ;  /* 0x0000000544187221 */ /* 0x008fe20000010000 */
[----:B------:R-:W-:-:S03]  /*2e20*/  F2FP.F16.F32.PACK_AB R174, R21, R68 ;  /* 0x0000004415ae723e */ /* 0x000fc600000000ff */
[----:B------:R-:W-:Y:S01]  /*2e30*/  FADD.FTZ R5, R21, R24 ;  /* 0x0000001815057221 */ /* 0x000fe20000010000 */
[C---:B0-----:R-:W-:Y:S01]  /*2e40*/  FADD.FTZ R3, R175.reuse, R10 ;  /* 0x0000000aaf037221 */ /* 0x041fe20000010000 */
[----:B------:R-:W-:Y:S01]  /*2e50*/  F2FP.F16.F32.PACK_AB R175, R175, R70 ;  /* 0x00000046afaf723e */ /* 0x000fe200000000ff */
[----:B--2---:R-:W-:Y:S06]  /*2e60*/  @!P0 BRA `(.L_x_15) ;  /* 0x0000000000048947 */ /* 0x004fec0003800000 */
[----:B------:R-:W-:Y:S01]  /*2e70*/  BPT.TRAP 0x1 ;  /* 0x000000040000795c */ /* 0x000fe20000300000 */
.L_x_15:
[----:B------:R0:W1:Y:S01]  /*2e80*/  SYNCS.PHASECHK.TRANS64.TRYWAIT P2, [UR21+0x22850], R8 ;  /* 0x02285008ff0075a7 */ /* 0x0000620008040155 */
[----:B------:R-:W-:Y:S05]  /*2e90*/  @!P0 BRA `(.L_x_16) ;  /* 0x0000000000048947 */ /* 0x000fea0003800000 */
[----:B------:R-:W-:Y:S01]  /*2ea0*/  BPT.TRAP 0x1 ;  /* 0x000000040000795c */ /* 0x000fe20000300000 */
.L_x_16:
[----:B-1----:R-:W-:Y:S05]  /*2eb0*/  @P2 BRA `(.L_x_17) ;  /* 0x0000000000082947 */ /* 0x002fea0003800000 */
[----:B------:R-:W1:Y:S02]  /*2ec0*/  SYNCS.PHASECHK.TRANS64.TRYWAIT P2, [UR21+0x22850], R8 ;  /* 0x02285008ff0075a7 */ /* 0x000e640008040155 */
[----:B-1----:R-:W-:Y:S05]  /*2ed0*/  @!P2 BRA `(.L_x_18) ;  /* 0x000000900004a947 */ /* 0x002fea0003800000 */
.L_x_17:
[----:B------:R2:W-:Y:S01]  /*2ee0*/  BAR.SYNC.DEFER_BLOCKING R7, 0x100 ;  /* 0x000400070000751d */ /* 0x0005e20000010000 */
[----:B------:R-:W-:Y:S01]  /*2ef0*/  UIADD3 UR45, UR45, 0x400, URZ ;  /* 0x000004002d2d7890 */ /* 0x000fe2000fffe03f */
[----:B-1----:R-:W-:Y:S01]  /*2f00*/  @!P1 VIADD R9, R9, 0x22860 ;  /* 0x0002286009099836 */ /* 0x002fe20000000000 */
[----:B------:R-:W-:Y:S02]  /*2f10*/  UISETP.GE.AND UP0, UPT, UR44, 0x61, UPT ;  /* 0x000000612c00788c */ /* 0x000fe4000bf06270 */
[----:B------:R-:W-:Y:S01]  /*2f20*/  USHF.R.U32.HI UR45, URZ, 0x4, UR45 ;  /* 0x000000043f2d7899 */ /* 0x000fe2000801162d */
[----:B------:R-:W-:Y:S01]  /*2f30*/  UMOV UR7, 0x40000040 ;  /* 0x4000004000077882 */ /* 0x000fe20000000000 */
[----:B------:R-:W-:Y:S02]  /*2f40*/  @!P1 PRMT R9, RZ, 0x654, R9 ;  /* 0x00000654ff099816 */ /* 0x000fe40000000009 */
[----:B------:R-:W-:Y:S01]  /*2f50*/  ULOP3.LUT UR21, UR45, 0x3fff, URZ, 0xc0, !UPT ;  /* 0x00003fff2d157892 */ /* 0x000fe2000f8ec03f */
[----:B------:R-:W-:-:S03]  /*2f60*/  PLOP3.LUT P2, PT, PT, PT, UP0, 0x80, 0x0 ;  /* 0x000000000000781c */ /* 0x000fc60003f4f008 */
[----:B------:R-:W-:-:S04]  /*2f70*/  ULOP3.LUT UR21, UR21, 0x3000000, URZ, 0xfc, !UPT ;  /* 0x0300000015157892 */ /* 0x000fc8000f8efc3f */
[----:B------:R-:W-:Y:S01]  /*2f80*/  UIMAD UR11, UR36, 0xc00, UR21 ;  /* 0x00000c00240b78a4 */ /* 0x000fe2000f8e0215 */
[----:B------:R-:W-:-:S06]  /*2f90*/  WARPGROUP.ARRIVE ;  /* 0x00000000000079c5 */ /* 0x000fcc0000000000 */
[----:B------:R-:W-:Y:S02]  /*2fa0*/  UMOV UR6, UR11 ;  /* 0x0000000b00067c82 */ /* 0x000fe40008000000 */
[----:B------:R-:W-:Y:S01]  /*2fb0*/  HGMMA.64x256x16.F32 R24, R152, gdesc[UR4].tnspB, RZ, !UPT, gsb0 ;  /* 0x43e0000498187df0 */ /* 0x000fe2000c0008ff */
[----:B------:R-:W-:Y:S01]  /*2fc0*/  UIADD3 UR6, UR11, 0x80, URZ ;  /* 0x000000800b067890 */ /* 0x000fe2000fffe03f */
[----:B------:R-:W-:Y:S01]  /*2fd0*/  UMOV UR7, 0x40000040 ;  /* 0x4000004000077882 */ /* 0x000fe20000000000 */
[----:B------:R-:W-:Y:S02]  /*2fe0*/  WARPGROUP.DEPBAR.LE gsb0, 0x0 ;  /* 0x00008000000079c5 */ /* 0x000fe40000010000 */
[----:B------:R-:W-:-:S15]  /*2ff0*/  WARPGROUP.ARRIVE ;  /* 0x00000000000079c5 */ /* 0x000fde0000000000 */
[----:B------:R-:W-:-:S08]  /*3000*/  NOP ;  /* 0x0000000000007918 */ /* 0x000fd00000000000 */
[----:B------:R-:W-:Y:S01]  /*3010*/  HGMMA.64x256x16.F32 R24, R156, gdesc[UR4].tnspB, R24, gsb0 ;  /* 0x43e000049c187df0 */ /* 0x000fe20008000818 */
        /* <DEDUP_REMOVED lines=23> */
[----:B------:R-:W-:Y:S03]  /*3190*/  HGMMA.64x256x16.F32 R24, R172, gdesc[UR4].tnspB, R24, gsb0 ;  /* 0x43e00004ac187df0 */ /* 0x000fe60008000818 */
[----:B------:R-:W-:Y:S02]  /*31a0*/  WARPGROUP.DEPBAR.LE gsb0, 0x0 ;  /* 0x00008000000079c5 */ /* 0x000fe40000010000 */
[----:B------:R2:W-:Y:S01]  /*31b0*/  @!P1 SYNCS.ARRIVE.TRANS64.RED.A1T0 RZ, [R9+URZ], RZ ;  /* 0x000000ff09ff99a7 */ /* 0x0005e2000810043f */
[----:B------:R-:W-:Y:S05]  /*31c0*/  @!P2 BRA `(.L_x_19) ;  /* 0x0000002000eca947 */ /* 0x000fea0003800000 */
[----:B--2---:R-:W-:Y:S01]  /*31d0*/  IMAD.MOV.U32 R7, RZ, RZ, R4 ;  /* 0x000000ffff077224 */ /* 0x004fe200078e0004 */
[----:B------:R-:W-:Y:S01]  /*31e0*/  UIADD3 UR40, UR40, -0x2, URZ ;  /* 0xfffffffe28287890 */ /* 0x000fe2000fffe03f */
[----:B------:R-:W-:Y:S01]  /*31f0*/  IMAD.MOV.U32 R23, RZ, RZ, R0 ;  /* 0x000000ffff177224 */ /* 0x000fe200078e0000 */
[----:B------:R-:W-:Y:S01]  /*3200*/  ULDC UR24, c[0x0][0x9d8] ;  /* 0x0002760000187ab9 */ /* 0x000fe20000000800 */
[----:B------:R-:W-:-:S09]  /*3210*/  ULDC UR22, c[0x0][0x988] ;  /* 0x0002620000167ab9 */ /* 0x000fd20000000800 */
.L_x_28:
[----:B------:R-:W-:Y:S01]  /*3220*/  UIADD3 UR36, UR36, 0x1, URZ ;  /* 0x0000000124247890 */ /* 0x000fe2000fffe03f */
[----:B------:R-:W-:Y:S01]  /*3230*/  IMAD.U32 R0, RZ, RZ, UR40 ;  /* 0x00000028ff007e24 */ /* 0x000fe2000f8e00ff */
[----:B------:R-:W-:Y:S02]  /*3240*/  UIADD3 UR40, UR40, -0x1, URZ ;  /* 0xffffffff28287890 */ /* 0x000fe4000fffe03f */
[----:B------:R-:W-:Y:S02]  /*3250*/  UISETP.NE.AND UP0, UPT, UR36, 0x2, UPT ;  /* 0x000000022400788c */ /* 0x000fe4000bf05270 */
[----:B------:R-:W-:Y:S02]  /*3260*/  ISETP.GT.AND P2, PT, R0, RZ, PT ;  /* 0x000000ff0000720c */ /* 0x000fe40003f44270 */
[----:B------:R-:W-:Y:S02]  /*3270*/  USEL UR6, URZ, 0x1, UP0 ;  /* 0x000000013f067887 */ /* 0x000fe40008000000 */
[----:B------:R-:W-:-:S02]  /*3280*/  USEL UR36, UR36, URZ, UP0 ;  /* 0x0000003f24247287 */ /* 0x000fc40008000000 */
[----:B------:R-:W-:Y:S01]  /*3290*/  ULOP3.LUT UR38, UR38, UR6, URZ, 0x3c, !UPT ;  /* 0x0000000626267292 */ /* 0x000fe2000f8e3c3f */
[----:B-1----:R-:W-:Y:S11]  /*32a0*/  @!P0 BRA `(.L_x_20) ;  /* 0x0000000000048947 */ /* 0x002ff60003800000 */
[----:B------:R-:W-:Y:S01]  /*32b0*/  BPT.TRAP 0x1 ;  /* 0x000000040000795c */ /* 0x000fe20000300000 */
.L_x_20:
[----:B------:R-:W1:Y:S01]  /*32c0*/  S2UR UR7, SR_CgaCtaId ;  /* 0x00000000000779c3 */ /* 0x000e620000008800 */
[----:B------:R-:W-:Y:S01]  /*32d0*/  IMAD.U32 R0, RZ, RZ, UR38 ;  /* 0x00000026ff007e24 */ /* 0x000fe2000f8e00ff */
[----:B------:R-:W-:-:S04]  /*32e0*/  UMOV UR6, 0x400 ;  /* 0x0000040000067882 */ /* 0x000fc80000000000 */
[----:B------:R-:W-:-:S04]  /*32f0*/  SHF.L.U32 R0, R0, 0x1f, RZ ;  /* 0x0000001f00007819 */ /* 0x000fc800000006ff */
[----:B------:R-:W-:-:S13]  /*3300*/  R2UR UR25, R0 ;  /* 0x00000000001972ca */ /* 0x000fda00000e0000 */
[----:B------:R-:W-:Y:S01]  /*3310*/  IMAD.U32 R0, RZ, RZ, UR25 ;  /* 0x00000019ff007e24 */ /* 0x000fe2000f8e00ff */
[----:B-1----:R-:W-:-:S04]  /*3320*/  ULEA UR6, UR7, UR6, 0x18 ;  /* 0x0000000607067291 */ /* 0x002fc8000f8ec03f */
[----:B------:R-:W-:-:S09]  /*3330*/  ULEA UR23, UR36, UR6, 0x3 ;  /* 0x0000000624177291 */ /* 0x000fd2000f8e183f */
[----:B------:R1:W2:Y:S01]  /*3340*/  SYNCS.PHASECHK.TRANS64.TRYWAIT P3, [UR23+0x22830], R0 ;  /* 0x02283000ff0075a7 */ /* 0x0002a20008060157 */
[----:B------:R-:W-:Y:S05]  /*3350*/  @!P0 BRA `(.L_x_21) ;  /* 0x0000000000048947 */ /* 0x000fea0003800000 */
[----:B------:R-:W-:Y:S01]  /*3360*/  BPT.TRAP 0x1 ;  /* 0x000000040000795c */ /* 0x000fe20000300000 */
.L_x_21:
[----:B--2---:R-:W-:Y:S05]  /*3370*/  @P3 BRA `(.L_x_22) ;  /* 0x00000000000c3947 */ /* 0x004fea0003800000 */
[----:B-1----:R-:W-:-:S04]  /*3380*/  IMAD.U32 R0, RZ, RZ, UR25 ;  /* 0x00000019ff007e24 */ /* 0x002fc8000f8e00ff */
[----:B------:R-:W1:Y:S02]  /*3390*/  SYNCS.PHASECHK.TRANS64.TRYWAIT P3, [UR23+0x22830], R0 ;  /* 0x02283000ff0075a7 */ /* 0x000e640008060157 */
[----:B-1----:R-:W-:Y:S05]  /*33a0*/  @!P3 BRA `(.L_x_23) ;  /* 0x0000008800e4b947 */ /* 0x002fea0003800000 */
.L_x_22:
[----:B------:R-:W-:Y:S01]  /*33b0*/  UIMAD UR6, UR36, 0x300, UR20 ;  /* 0x00000300240678a4 */ /* 0x000fe2000f8e0214 */
[----:B------:R-:W-:Y:S01]  /*33c0*/  WARPGROUP.ARRIVE ;  /* 0x00000000000079c5 */ /* 0x000fe20000000000 */
[----:B------:R-:W-:Y:S01]  /*33d0*/  UMOV UR7, 0x40000040 ;  /* 0x4000004000077882 */ /* 0x000fe20000000000 */
[----:B------:R-:W-:Y:S01]  /*33e0*/  UMOV UR11, 0x40000040 ;  /* 0x40000040000b7882 */ /* 0x000fe20000000000 */
[----:B------:R-:W-:-:S03]  /*33f0*/  UIADD3 UR10, UR6, 0x2, URZ ;  /* 0x00000002060a7890 */ /* 0x000fc6000fffe03f */
[----:B------:R-:W2:Y:S01]  /*3400*/  S2R R216, SR_TID.X ;  /* 0x0000000000d87919 */ /* 0x000ea20000002100 */
[----:B------:R-:W-:Y:S01]  /*3410*/  UIADD3 UR14, UR6, 0x4, URZ ;  /* 0x00000004060e7890 */ /* 0x000fe2000fffe03f */
[----:B------:R-:W-:Y:S01]  /*3420*/  UMOV UR15, 0x40000040 ;  /* 0x40000040000f7882 */ /* 0x000fe20000000000 */
[----:B------:R-:W-:Y:S01]  /*3430*/  HGMMA.64x96x16.F32 R152, gdesc[UR4], RZ, !UPT, gsb0 ;  /* 0x01600000049879f0 */ /* 0x000fe2000c0008ff */
[----:B------:R-:W-:Y:S01]  /*3440*/  UIADD3 UR18, UR6, 0x6, URZ ;  /* 0x0000000606127890 */ /* 0x000fe2000fffe03f */
[----:B------:R-:W-:Y:S01]  /*3450*/  UMOV UR19, 0x40000040 ;  /* 0x4000004000137882 */ /* 0x000fe20000000000 */
[----:B--2---:R-:W-:Y:S01]  /*3460*/  SHF.R.U32.HI R216, RZ, 0x7, R216 ;  /* 0x00000007ffd87819 */ /* 0x004fe200000116d8 */
[----:B------:R-:W-:Y:S02]  /*3470*/  WARPGROUP.DEPBAR.LE gsb0, 0x0 ;  /* 0x00008000000079c5 */ /* 0x000fe40000010000 */
[----:B------:R-:W-:-:S06]  /*3480*/  WARPGROUP.ARRIVE ;  /* 0x00000000000079c5 */ /* 0x000fcc0000000000 */
[----:B------:R-:W-:Y:S01]  /*3490*/  HGMMA.64x96x16.F32 R152, gdesc[UR8], R152, gsb0 ;  /* 0x01600000089879f0 */ /* 0x000fe20008000898 */
[----:B------:R-:W-:Y:S02]  /*34a0*/  UMOV UR10, UR22 ;  /* 0x00000016000a7c82 */ /* 0x000fe40008000000 */
        /* <DEDUP_REMOVED lines=14> */
[----:B0-----:R-:W-:Y:S01]  /*3590*/  FMUL.FTZ R8, R155, UR24 ;  /* 0x000000189b087c20 */ /* 0x001fe20008410000 */
[----:B------:R-:W-:Y:S01]  /*35a0*/  FMUL.FTZ R155, R161, UR24 ;  /* 0x00000018a19b7c20 */ /* 0x000fe20008410000 */
[----:B-1----:R-:W-:Y:S01]  /*35b0*/  FMUL.FTZ R9, R158, UR24 ;  /* 0x000000189e097c20 */ /* 0x002fe20008410000 */
[----:B------:R-:W-:Y:S01]  /*35c0*/  FMUL.FTZ R158, R164, UR24 ;  /* 0x00000018a49e7c20 */ /* 0x000fe20008410000 */
[----:B------:R-:W-:Y:S01]  /*35d0*/  FMUL.FTZ R157, R165, UR24 ;  /* 0x00000018a59d7c20 */ /* 0x000fe20008410000 */
[----:B------:R-:W-:Y:S01]  /*35e0*/  FMUL.FTZ R160, R168, UR24 ;  /* 0x00000018a8a07c20 */ /* 0x000fe20008410000 */
[----:B------:R-:W-:Y:S01]  /*35f0*/  FMUL.FTZ R10, R159, UR24 ;  /* 0x000000189f0a7c20 */ /* 0x000fe20008410000 */
[----:B------:R-:W0:Y:S01]  /*3600*/  MUFU.TANH R152, R152 ;  /* 0x0000009800987308 */ /* 0x000e220000002400 */
[----:B------:R-:W-:Y:S01]  /*3610*/  FMUL.FTZ R159, R169, UR24 ;  /* 0x00000018a99f7c20 */ /* 0x000fe20008410000 */
[----:B------:R-:W-:Y:S01]  /*3620*/  FMUL.FTZ R200, R172, UR24 ;  /* 0x00000018acc87c20 */ /* 0x000fe20008410000 */
[----:B------:R-:W-:Y:S01]  /*3630*/  FMUL.FTZ R201, R173, UR24 ;  /* 0x00000018adc97c20 */ /* 0x000fe20008410000 */
[----:B------:R-:W-:Y:S01]  /*3640*/  FMUL.FTZ R202, R176, UR24 ;  /* 0x00000018b0ca7c20 */ /* 0x000fe20008410000 */
[----:B------:R-:W-:Y:S01]  /*3650*/  FMUL.FTZ R215, R177, UR24 ;  /* 0x00000018b1d77c20 */ /* 0x000fe20008410000 */
[----:B------:R-:W-:Y:S01]  /*3660*/  FMUL.FTZ R180, R180, UR24 ;  /* 0x00000018b4b47c20 */ /* 0x000fe20008410000 */
[----:B------:R-:W-:Y:S01]  /*3670*/  FMUL.FTZ R206, R181, UR24 ;  /* 0x00000018b5ce7c20 */ /* 0x000fe20008410000 */
[----:B------:R-:W1:Y:S01]  /*3680*/  MUFU.TANH R154, R154 ;  /* 0x0000009a009a7308 */ /* 0x000e620000002400 */
[----:B--2---:R-:W-:Y:S01]  /*3690*/  FMNMX.FTZ R161, R4, R23, !PT ;  /* 0x0000001704a17209 */ /* 0x004fe20007810000 */
[----:B------:R-:W-:Y:S01]  /*36a0*/  FMUL.FTZ R181, R184, UR24 ;  /* 0x00000018b8b57c20 */ /* 0x000fe20008410000 */
[----:B------:R-:W-:Y:S01]  /*36b0*/  FMUL.FTZ R203, R185, UR24 ;  /* 0x00000018b9cb7c20 */ /* 0x000fe20008410000 */
[----:B------:R-:W-:Y:S01]  /*36c0*/  FMUL.FTZ R184, R188, UR24 ;  /* 0x00000018bcb87c20 */ /* 0x000fe20008410000 */
[----:B------:R-:W-:Y:S01]  /*36d0*/  FMUL.FTZ R204, R189, UR24 ;  /* 0x00000018bdcc7c20 */ /* 0x000fe20008410000 */
[----:B------:R-:W-:Y:S01]  /*36e0*/  FMUL.FTZ R185, R192, UR24 ;  /* 0x00000018c0b97c20 */ /* 0x000fe20008410000 */
[----:B------:R-:W-:Y:S01]  /*36f0*/  FMUL.FTZ R192, R193, UR24 ;  /* 0x00000018c1c07c20 */ /* 0x000fe20008410000 */
[----:B------:R-:W2:Y:S01]  /*3700*/  MUFU.TANH R153, R153 ;  /* 0x0000009900997308 */ /* 0x000ea20000002400 */
[----:B0-----:R-:W-:Y:S01]  /*3710*/  FMNMX.FTZ R161, R152, R161, !PT ;  /* 0x000000a198a17209 */ /* 0x001fe20007810000 */
[----:B------:R-:W-:Y:S01]  /*3720*/  FMUL.FTZ R189, R196, UR24 ;  /* 0x00000018c4bd7c20 */ /* 0x000fe20008410000 */
[----:B------:R-:W-:Y:S01]  /*3730*/  FMUL.FTZ R188, R197, UR24 ;  /* 0x00000018c5bc7c20 */ /* 0x000fe20008410000 */
[----:B------:R-:W-:Y:S01]  /*3740*/  FMUL.FTZ R12, R163, UR24 ;  /* 0x00000018a30c7c20 */ /* 0x000fe20008410000 */
[----:B------:R-:W-:Y:S01]  /*3750*/  FMUL.FTZ R21, R174, UR24 ;  /* 0x00000018ae157c20 */ /* 0x000fe20008410000 */
[----:B------:R-:W-:Y:S01]  /*3760*/  FMUL.FTZ R11, R162, UR24 ;  /* 0x00000018a20b7c20 */ /* 0x000fe20008410000 */
[----:B------:R-:W-:Y:S01]  /*3770*/  FMUL.FTZ R13, R166, UR24 ;  /* 0x00000018a60d7c20 */ /* 0x000fe20008410000 */
[----:B------:R-:W0:Y:S01]  /*3780*/  MUFU.TANH R156, R156 ;  /* 0x0000009c009c7308 */ /* 0x000e220000002400 */
[----:B-1----:R-:W-:Y:S01]  /*3790*/  FMNMX.FTZ R0, R154, R161, !PT ;  /* 0x000000a19a007209 */ /* 0x002fe20007810000 */
        /* <DEDUP_REMOVED lines=16> */
[----:B------:R-:W-:-:S06]  /*38a0*/  IMAD.U32 R195, RZ, RZ, UR23 ;  /* 0x00000017ffc37e24 */ /* 0x000fcc000f8e00ff */
[----:B------:R-:W0:Y:S01]  /*38b0*/  MUFU.TANH R157, R157 ;  /* 0x0000009d009d7308 */ /* 0x000e220000002400 */
[----:B-1----:R-:W-:-:S07]  /*38c0*/  FMNMX.FTZ R161, R155, R0, !PT ;  /* 0x000000009ba17209 */ /* 0x002fce0007810000 */
[----:B------:R-:W1:Y:S01]  /*38d0*/  MUFU.TANH R160, R160 ;  /* 0x000000a000a07308 */ /* 0x000e620000002400 */
[----:B--2---:R-:W-:-:S07]  /*38e0*/  FMNMX.FTZ R0, R158, R161, !PT ;  /* 0x000000a19e007209 */ /* 0x004fce0007810000 */
[----:B------:R-:W2:Y:S01]  /*38f0*/  MUFU.TANH R159, R159 ;  /* 0x0000009f009f7308 */ /* 0x000ea20000002400 */
[----:B0-----:R-:W-:-:S07]  /*3900*/  FMNMX.FTZ R161, R157, R0, !PT ;  /* 0x000000009da17209 */ /* 0x001fce0007810000 */
        /* <DEDUP_REMOVED lines=21> */
[----:B--2---:R-:W-:Y:S01]  /*3a60*/  FMNMX.FTZ R163, R184, R161, !PT ;  /* 0x000000a1b8a37209 */ /* 0x004fe20007810000 */
[----:B------:R-:W-:-:S06]  /*3a70*/  FMUL.FTZ R161, R175, UR24 ;  /* 0x00000018afa17c20 */ /* 0x000fcc0008410000 */
        /* <DEDUP_REMOVED lines=10> */
[----:B-1----:R-:W-:Y:S01]  /*3b20*/  FMNMX.FTZ R0, R188, R165, !PT ;  /* 0x000000a5bc007209 */ /* 0x002fe20007810000 */
[----:B------:R-:W-:-:S04]  /*3b30*/  FMUL.FTZ R165, R183, UR24 ;  /* 0x00000018b7a57c20 */ /* 0x000fc80008410000 */
[----:B------:R-:W1:Y:S02]  /*3b40*/  SHFL.BFLY PT, R169, R0, 0x2, 0x1f ;  /* 0x0c401f0000a97f89 */ /* 0x000e6400000e0000 */
[----:B------:R-:W3:Y:S08]  /*3b50*/  MUFU.TANH R9, R9 ;  /* 0x0000000900097308 */ /* 0x000ef00000002400 */
[----:B------:R-:W4:Y:S08]  /*3b60*/  MUFU.TANH R10, R10 ;  /* 0x0000000a000a7308 */ /* 0x000f300000002400 */
[----:B------:R-:W5:Y:S01]  /*3b70*/  MUFU.TANH R11, R11 ;  /* 0x0000000b000b7308 */ /* 0x000f620000002400 */
[----:B-1----:R-:W-:Y:S01]  /*3b80*/  FMNMX.FTZ R174, R0, R169, !PT ;  /* 0x000000a900ae7209 */ /* 0x002fe20007810000 */
[----:B------:R-:W-:-:S06]  /*3b90*/  FMUL.FTZ R169, R191, UR24 ;  /* 0x00000018bfa97c20 */ /* 0x000fcc0008410000 */
[----:B------:R-:W1:Y:S01]  /*3ba0*/  MUFU.TANH R12, R12 ;  /* 0x0000000c000c7308 */ /* 0x000e620000002400 */
[----:B------:R-:W2:Y:S07]  /*3bb0*/  SHFL.BFLY PT, R175, R174, 0x1, 0x1f ;  /* 0x0c201f00aeaf7f89 */ /* 0x000eae00000e0000 */
[----:B------:R-:W1:Y:S08]  /*3bc0*/  MUFU.TANH R13, R13 ;  /* 0x0000000d000d7308 */ /* 0x000e700000002400 */
[----:B------:R-:W1:Y:S08]  /*3bd0*/  MUFU.TANH R14, R14 ;  /* 0x0000000e000e7308 */ /* 0x000e700000002400 */
[----:B------:R-:W1:Y:S01]  /*3be0*/  MUFU.TANH R15, R15 ;  /* 0x0000000f000f7308 */ /* 0x000e620000002400 */
[----:B--2---:R-:W-:-:S05]  /*3bf0*/  FMNMX.FTZ R0, R174, R175, !PT ;  /* 0x000000afae007209 */ /* 0x004fca0007810000 */
[C---:B------:R-:W-:Y:S01]  /*3c00*/  FADD.FTZ R23, -R0.reuse, R23 ;  /* 0x0000001700177221 */ /* 0x040fe20000010100 */
[----:B------:R-:W-:Y:S01]  /*3c10*/  FMUL.FTZ R191, R0, UR10 ;  /* 0x0000000a00bf7c20 */ /* 0x000fe20008410000 */
[----:B------:R-:W2:Y:S02]  /*3c20*/  MUFU.TANH R20, R20 ;  /* 0x0000001400147308 */ /* 0x000ea40000002400 */
[----:B------:R-:W-:Y:S01]  /*3c30*/  FMUL.FTZ R174, R23, UR10 ;  /* 0x0000000a17ae7c20 */ /* 0x000fe20008410000 */
[----:B------:R-:W-:Y:S01]  /*3c40*/  FMNMX.FTZ R23, R6, R7, !PT ;  /* 0x0000000706177209 */ /* 0x000fe20007810000 */
[--C-:B------:R-:W-:Y:S01]  /*3c50*/  FFMA.FTZ R176, R4, UR10, -R191.reuse ;  /* 0x0000000a04b07c23 */ /* 0x100fe200080108bf */
[--C-:B------:R-:W-:Y:S01]  /*3c60*/  FFMA.FTZ R152, R152, UR10, -R191.reuse ;  /* 0x0000000a98987c23 */ /* 0x100fe200080108bf */
[--C-:B------:R-:W-:Y:S01]  /*3c70*/  FFMA.FTZ R154, R154, UR10, -R191.reuse ;  /* 0x0000000a9a9a7c23 */ /* 0x100fe200080108bf */
[----:B0-----:R-:W-:Y:S01]  /*3c80*/  FMNMX.FTZ R4, R8, R23, !PT ;  /* 0x0000001708047209 */ /* 0x001fe20007810000 */
[----:B------:R-:W0:Y:S01]  /*3c90*/  MUFU.TANH R21, R21 ;  /* 0x0000001500157308 */ /* 0x000e220000002400 */
[--C-:B------:R-:W-:Y:S01]  /*3ca0*/  FFMA.FTZ R153, R153, UR10, -R191.reuse ;  /* 0x0000000a99997c23 */ /* 0x100fe200080108bf */
[--C-:B------:R-:W-:Y:S01]  /*3cb0*/  FFMA.FTZ R156, R156, UR10, -R191.reuse ;  /* 0x0000000a9c9c7c23 */ /* 0x100fe200080108bf */
[----:B---3--:R-:W-:Y:S01]  /*3cc0*/  FMNMX.FTZ R175, R9, R4, !PT ;  /* 0x0000000409af7209 */ /* 0x008fe20007810000 */
[--C-:B------:R-:W-:Y:S01]  /*3cd0*/  FFMA.FTZ R155, R155, UR10, -R191.reuse ;  /* 0x0000000a9b9b7c23 */ /* 0x100fe200080108bf */
[--C-:B------:R-:W-:Y:S01]  /*3ce0*/  FFMA.FTZ R158, R158, UR10, -R191.reuse ;  /* 0x0000000a9e9e7c23 */ /* 0x100fe200080108bf */
[--C-:B------:R-:W-:Y:S01]  /*3cf0*/  FFMA.FTZ R186, R192, UR10, -R191.reuse ;  /* 0x0000000ac0ba7c23 */ /* 0x100fe200080108bf */
[----:B----4-:R-:W-:Y:S01]  /*3d00*/  FMNMX.FTZ R4, R10, R175, !PT ;  /* 0x000000af0a047209 */ /* 0x010fe20007810000 */
[----:B------:R-:W3:Y:S01]  /*3d10*/  MUFU.TANH R161, R161 ;  /* 0x000000a100a17308 */ /* 0x000ee20000002400 */
[--C-:B------:R-:W-:Y:S01]  /*3d20*/  FFMA.FTZ R192, R189, UR10, -R191.reuse ;  /* 0x0000000abdc07c23 */ /* 0x100fe200080108bf */
[--C-:B------:R-:W-:Y:S01]  /*3d30*/  FFMA.FTZ R157, R157, UR10, -R191.reuse ;  /* 0x0000000a9d9d7c23 */ /* 0x100fe200080108bf */
[----:B-----5:R-:W-:Y:S01]  /*3d40*/  FMNMX.FTZ R175, R11, R4, !PT ;  /* 0x000000040baf7209 */ /* 0x020fe20007810000 */
[--C-:B------:R-:W-:Y:S01]  /*3d50*/  FFMA.FTZ R179, R180, UR10, -R191.reuse ;  /* 0x0000000ab4b37c23 */ /* 0x100fe200080108bf */
[--C-:B------:R-:W-:Y:S01]  /*3d60*/  FFMA.FTZ R160, R160, UR10, -R191.reuse ;  /* 0x0000000aa0a07c23 */ /* 0x100fe200080108bf */
[--C-:B------:R-:W-:Y:S01]  /*3d70*/  FFMA.FTZ R159, R159, UR10, -R191.reuse ;  /* 0x0000000a9f9f7c23 */ /* 0x100fe200080108bf */
[----:B-1----:R-:W-:Y:S01]  /*3d80*/  FMNMX.FTZ R4, R12, R175, !PT ;  /* 0x000000af0c047209 */ /* 0x002fe20007810000 */
[----:B------:R-:W1:Y:S01]  /*3d90*/  MUFU.TANH R162, R162 ;  /* 0x000000a200a27308 */ /* 0x000e620000002400 */
[--C-:B------:R-:W-:Y:S01]  /*3da0*/  FFMA.FTZ R178, R215, UR10, -R191.reuse ;  /* 0x0000000ad7b27c23 */ /* 0x100fe200080108bf */
[--C-:B------:R-:W-:Y:S01]  /*3db0*/  FFMA.FTZ R180, R206, UR10, -R191.reuse ;  /* 0x0000000aceb47c23 */ /* 0x100fe200080108bf */
[----:B------:R-:W-:Y:S01]  /*3dc0*/  FMNMX.FTZ R175, R13, R4, !PT ;  /* 0x000000040daf7209 */ /* 0x000fe20007810000 */
[--C-:B------:R-:W-:Y:S01]  /*3dd0*/  FFMA.FTZ R181, R181, UR10, -R191.reuse ;  /* 0x0000000ab5b57c23 */ /* 0x100fe200080108bf */
[--C-:B------:R-:W-:Y:S01]  /*3de0*/  FFMA.FTZ R182, R203, UR10, -R191.reuse ;  /* 0x0000000acbb67c23 */ /* 0x100fe200080108bf */
[--C-:B------:R-:W-:Y:S01]  /*3df0*/  FFMA.FTZ R185, R185, UR10, -R191.reuse ;  /* 0x0000000ab9b97c23 */ /* 0x100fe200080108bf */
[----:B------:R-:W-:Y:S01]  /*3e00*/  FMNMX.FTZ R4, R14, R175, !PT ;  /* 0x000000af0e047209 */ /* 0x000fe20007810000 */
[----:B------:R-:W4:Y:S01]  /*3e10*/  MUFU.TANH R163, R163 ;  /* 0x000000a300a37308 */ /* 0x000f220000002400 */
[----:B------:R-:W-:-:S02]  /*3e20*/  FFMA.FTZ R190, R188, UR10, -R191 ;  /* 0x0000000abcbe7c23 */ /* 0x000fc400080108bf */
[----:B------:R-:W-:-:S04]  /*3e30*/  FMNMX.FTZ R175, R15, R4, !PT ;  /* 0x000000040faf7209 */ /* 0x000fc80007810000 */
[----:B--2---:R-:W-:Y:S01]  /*3e40*/  FMNMX.FTZ R4, R20, R175, !PT ;  /* 0x000000af14047209 */ /* 0x004fe20007810000 */
[----:B------:R-:W2:Y:S03]  /*3e50*/  MUFU.TANH R164, R164 ;  /* 0x000000a400a47308 */ /* 0x000ea60000002400 */
[----:B0-----:R-:W-:-:S04]  /*3e60*/  FMNMX.FTZ R4, R21, R4, !PT ;  /* 0x0000000415047209 */ /* 0x001fc80007810000 */
[----:B---3--:R-:W-:Y:S01]  /*3e70*/  FMNMX.FTZ R175, R161, R4, !PT ;  /* 0x00000004a1af7209 */ /* 0x008fe20007810000 */
[----:B------:R-:W0:Y:S03]  /*3e80*/  MUFU.TANH R165, R165 ;  /* 0x000000a500a57308 */ /* 0x000e260000002400 */
[----:B-1----:R-:W-:-:S04]  /*3e90*/  FMNMX.FTZ R4, R162, R175, !PT ;  /* 0x000000afa2047209 */ /* 0x002fc80007810000 */
[----:B----4-:R-:W-:Y:S01]  /*3ea0*/  FMNMX.FTZ R175, R163, R4, !PT ;  /* 0x00000004a3af7209 */ /* 0x010fe20007810000 */
[----:B------:R-:W1:Y:S03]  /*3eb0*/  MUFU.TANH R166, R166 ;  /* 0x000000a600a67308 */ /* 0x000e660000002400 */
[----:B--2---:R-:W-:-:S05]  /*3ec0*/  FMNMX.FTZ R4, R164, R175, !PT ;  /* 0x000000afa4047209 */ /* 0x004fca0007810000 */
        /* <DEDUP_REMOVED lines=12> */
[----:B------:R-:W-:-:S06]  /*3f90*/  FFMA.FTZ R175, R200, UR10, -R191 ;  /* 0x0000000ac8af7c23 */ /* 0x000fcc00080108bf */
[----:B------:R-:W2:Y:S01]  /*3fa0*/  MUFU.TANH R173, R173 ;  /* 0x000000ad00ad7308 */ /* 0x000ea20000002400 */
[----:B0-----:R-:W-:-:S07]  /*3fb0*/  FMNMX.FTZ R177, R171, R4, !PT ;  /* 0x00000004abb17209 */ /* 0x001fce0007810000 */
[----:B------:R-:W0:Y:S01]  /*3fc0*/  MUFU.EX2 R174, R174 ;  /* 0x000000ae00ae7308 */ /* 0x000e220000000800 */
[----:B-1----:R-:W-:Y:S01]  /*3fd0*/  FMNMX.FTZ R4, R172, R177, !PT ;  /* 0x000000b1ac047209 */ /* 0x002fe20007810000 */
[----:B------:R-:W-:-:S06]  /*3fe0*/  FFMA.FTZ R177, R202, UR10, -R191 ;  /* 0x0000000acab17c23 */ /* 0x000fcc00080108bf */
[----:B------:R1:W3:Y:S01]  /*3ff0*/  MUFU.EX2 R23, R176 ;  /* 0x000000b000177308 */ /* 0x0002e20000000800 */
[----:B--2---:R-:W-:-:S05]  /*4000*/  FMNMX.FTZ R4, R173, R4, !PT ;  /* 0x00000004ad047209 */ /* 0x004fca0007810000 */
[----:B------:R-:W2:Y:S02]  /*4010*/  SHFL.BFLY PT, R183, R4, 0x2, 0x1f ;  /* 0x0c401f0004b77f89 */ /* 0x000ea400000e0000 */
[----:B------:R-:W4:Y:S01]  /*4020*/  MUFU.EX2 R152, R152 ;  /* 0x0000009800987308 */ /* 0x000f220000000800 */
[----:B-1----:R-:W-:Y:S01]  /*4030*/  FFMA.FTZ R176, R201, UR10, -R191 ;  /* 0x0000000ac9b07c23 */ /* 0x002fe200080108bf */
[-C--:B0-----:R-:W-:Y:S01]  /*4040*/  FMUL.FTZ R24, R24, R174.reuse ;  /* 0x000000ae18187220 */ /* 0x081fe20000410000 */
[-C--:B------:R-:W-:Y:S01]  /*4050*/  FMUL.FTZ R25, R25, R174.reuse ;  /* 0x000000ae19197220 */ /* 0x080fe20000410000 */
[-C--:B------:R-:W-:Y:S01]  /*4060*/  FMUL.FTZ R28, R28, R174.reuse ;  /* 0x000000ae1c1c7220 */ /* 0x080fe20000410000 */
[-C--:B------:R-:W-:Y:S01]  /*4070*/  FMUL.FTZ R29, R29, R174.reuse ;  /* 0x000000ae1d1d7220 */ /* 0x080fe20000410000 */
[-C--:B------:R-:W-:Y:S01]  /*4080*/  FMUL.FTZ R32, R32, R174.reuse ;  /* 0x000000ae20207220 */ /* 0x080fe20000410000 */
[-C--:B------:R-:W-:Y:S01]  /*4090*/  FMUL.FTZ R33, R33, R174.reuse ;  /* 0x000000ae21217220 */ /* 0x080fe20000410000 */
[----:B------:R-:W0:Y:S01]  /*40a0*/  MUFU.EX2 R154, R154 ;  /* 0x0000009a009a7308 */ /* 0x000e220000000800 */
[----:B---3--:R-:W-:Y:S01]  /*40b0*/  FFMA.FTZ R5, R174, R5, R23 ;  /* 0x00000005ae057223 */ /* 0x008fe20000010017 */
[-C--:B------:R-:W-:Y:S01]  /*40c0*/  FMUL.FTZ R36, R36, R174.reuse ;  /* 0x000000ae24247220 */ /* 0x080fe20000410000 */
[-C--:B------:R-:W-:Y:S01]  /*40d0*/  FMUL.FTZ R37, R37, R174.reuse ;  /* 0x000000ae25257220 */ /* 0x080fe20000410000 */
[-C--:B------:R-:W-:Y:S01]  /*40e0*/  FMUL.FTZ R40, R40, R174.reuse ;  /* 0x000000ae28287220 */ /* 0x080fe20000410000 */
[-C--:B------:R-:W-:Y:S01]  /*40f0*/  FMUL.FTZ R41, R41, R174.reuse ;  /* 0x000000ae29297220 */ /* 0x080fe20000410000 */
[-C--:B------:R-:W-:Y:S01]  /*4100*/  FMUL.FTZ R44, R44, R174.reuse ;  /* 0x000000ae2c2c7220 */ /* 0x080fe20000410000 */
[-C--:B------:R-:W-:Y:S01]  /*4110*/  FMUL.FTZ R45, R45, R174.reuse ;  /* 0x000000ae2d2d7220 */ /* 0x080fe20000410000 */
[----:B------:R-:W1:Y:S01]  /*4120*/  MUFU.EX2 R153, R153 ;  /* 0x0000009900997308 */ /* 0x000e620000000800 */
[----:B----4-:R-:W-:Y:S01]  /*4130*/  FADD.FTZ R5, R152, R5 ;  /* 0x0000000598057221 */ /* 0x010fe20000010000 */
[-C--:B------:R-:W-:Y:S01]  /*4140*/  FMUL.FTZ R48, R48, R174.reuse ;  /* 0x000000ae30307220 */ /* 0x080fe20000410000 */
[-C--:B------:R-:W-:Y:S01]  /*4150*/  FMUL.FTZ R49, R49, R174.reuse ;  /* 0x000000ae31317220 */ /* 0x080fe20000410000 */
[-C--:B------:R-:W-:Y:S01]  /*4160*/  FMUL.FTZ R52, R52, R174.reuse ;  /* 0x000000ae34347220 */ /* 0x080fe20000410000 */
[-C--:B------:R-:W-:Y:S01]  /*4170*/  FMUL.FTZ R53, R53, R174.reuse ;  /* 0x000000ae35357220 */ /* 0x080fe20000410000 */
[----:B--2---:R-:W-:Y:S01]  /*4180*/  FMNMX.FTZ R187, R4, R183, !PT ;  /* 0x000000b704bb7209 */ /* 0x004fe20007810000 */
[--C-:B------:R-:W-:Y:S01]  /*4190*/  FFMA.FTZ R183, R184, UR10, -R191.reuse ;  /* 0x0000000ab8b77c23 */ /* 0x100fe200080108bf */
[----:B------:R-:W2:Y:S01]  /*41a0*/  MUFU.EX2 R156, R156 ;  /* 0x0000009c009c7308 */ /* 0x000ea20000000800 */
[----:B------:R-:W-:Y:S01]  /*41b0*/  FFMA.FTZ R184, R204, UR10, -R191 ;  /* 0x0000000accb87c23 */ /* 0x000fe200080108bf */
[-C--:B------:R-:W-:Y:S01]  /*41c0*/  FMUL.FTZ R56, R56, R174.reuse ;  /* 0x000000ae38387220 */ /* 0x080fe20000410000 */
[----:B------:R-:W3:Y:S01]  /*41d0*/  SHFL.BFLY PT, R4, R187, 0x1, 0x1f ;  /* 0x0c201f00bb047f89 */ /* 0x000ee200000e0000 */
[-C--:B------:R-:W-:Y:S01]  /*41e0*/  FMUL.FTZ R57, R57, R174.reuse ;  /* 0x000000ae39397220 */ /* 0x080fe20000410000 */
[-C--:B------:R-:W-:Y:S01]  /*41f0*/  FMUL.FTZ R60, R60, R174.reuse ;  /* 0x000000ae3c3c7220 */ /* 0x080fe20000410000 */
[-C--:B------:R-:W-:Y:S01]  /*4200*/  FMUL.FTZ R61, R61, R174.reuse ;  /* 0x000000ae3d3d7220 */ /* 0x080fe20000410000 */
[-C--:B------:R-:W-:Y:S01]  /*4210*/  FMUL.FTZ R64, R64, R174.reuse ;  /* 0x000000ae40407220 */ /* 0x080fe20000410000 */
[----:B------:R-:W4:Y:S01]  /*4220*/  MUFU.EX2 R155, R155 ;  /* 0x0000009b009b7308 */ /* 0x000f220000000800 */
[-C--:B------:R-:W-:Y:S01]  /*4230*/  FMUL.FTZ R65, R65, R174.reuse ;  /* 0x000000ae41417220 */ /* 0x080fe20000410000 */
[-C--:B------:R-:W-:Y:S01]  /*4240*/  FMUL.FTZ R68, R68, R174.reuse ;  /* 0x000000ae44447220 */ /* 0x080fe20000410000 */
[-C--:B------:R-:W-:Y:S01]  /*4250*/  FMUL.FTZ R69, R69, R174.reuse ;  /* 0x000000ae45457220 */ /* 0x080fe20000410000 */
[-C--:B------:R-:W-:Y:S01]  /*4260*/  FMUL.FTZ R72, R72, R174.reuse ;  /* 0x000000ae48487220 */ /* 0x080fe20000410000 */
[-C--:B------:R-:W-:Y:S01]  /*4270*/  FMUL.FTZ R73, R73, R174.reuse ;  /* 0x000000ae49497220 */ /* 0x080fe20000410000 */
[-C--:B------:R-:W-:Y:S01]  /*4280*/  FMUL.FTZ R76, R76, R174.reuse ;  /* 0x000000ae4c4c7220 */ /* 0x080fe20000410000 */
[-C--:B------:R-:W-:Y:S01]  /*4290*/  FMUL.FTZ R77, R77, R174.reuse ;  /* 0x000000ae4d4d7220 */ /* 0x080fe20000410000 */
[----:B------:R-:W5:Y:S01]  /*42a0*/  MUFU.EX2 R158, R158 ;  /* 0x0000009e009e7308 */ /* 0x000f620000000800 */
        /* <DEDUP_REMOVED lines=9> */
[----:B------:R-:W-:Y:S01]  /*4340*/  FMUL.FTZ R96, R96, R174 ;  /* 0x000000ae60607220 */ /* 0x000fe20000410000 */
[----:B---3--:R-:W-:Y:S01]  /*4350*/  FMNMX.FTZ R4, R187, R4, !PT ;  /* 0x00000004bb047209 */ /* 0x008fe20007810000 */
[-C--:B------:R-:W-:Y:S01]  /*4360*/  FMUL.FTZ R97, R97, R174.reuse ;  /* 0x000000ae61617220 */ /* 0x080fe20000410000 */
[-C--:B------:R-:W-:Y:S01]  /*4370*/  FMUL.FTZ R100, R100, R174.reuse ;  /* 0x000000ae64647220 */ /* 0x080fe20000410000 */
[-C--:B------:R-:W-:Y:S01]  /*4380*/  FMUL.FTZ R101, R101, R174.reuse ;  /* 0x000000ae65657220 */ /* 0x080fe20000410000 */
[-C--:B------:R-:W-:Y:S01]  /*4390*/  FMUL.FTZ R104, R104, R174.reuse ;  /* 0x000000ae68687220 */ /* 0x080fe20000410000 */
[C---:B------:R-:W-:Y:S01]  /*43a0*/  FMUL.FTZ R189, R4.reuse, UR10 ;  /* 0x0000000a04bd7c20 */ /* 0x040fe20008410000 */
[----:B------:R-:W3:Y:S01]  /*43b0*/  MUFU.EX2 R160, R160 ;  /* 0x000000a000a07308 */ /* 0x000ee20000000800 */
[----:B------:R-:W-:Y:S01]  /*43c0*/  FADD.FTZ R7, -R4, R7 ;  /* 0x0000000704077221 */ /* 0x000fe20000010100 */
[----:B------:R-:W-:Y:S01]  /*43d0*/  FMUL.FTZ R105, R105, R174 ;  /* 0x000000ae69697220 */ /* 0x000fe20000410000 */
[----:B------:R-:W-:Y:S01]  /*43e0*/  FFMA.FTZ R191, R162, UR10, -R189 ;  /* 0x0000000aa2bf7c23 */ /* 0x000fe200080108bd */
[----:B0-----:R-:W-:Y:S01]  /*43f0*/  FADD.FTZ R162, R154, R5 ;  /* 0x000000059aa27221 */ /* 0x001fe20000010000 */
[----:B------:R-:W-:Y:S01]  /*4400*/  FMUL.FTZ R188, R7, UR10 ;  /* 0x0000000a07bc7c20 */ /* 0x000fe20008410000 */
[--C-:B------:R-:W-:Y:S01]  /*4410*/  FFMA.FTZ R7, R6, UR10, -R189.reuse ;  /* 0x0000000a06077c23 */ /* 0x100fe200080108bd */
[--C-:B------:R-:W-:Y:S01]  /*4420*/  FFMA.FTZ R8, R8, UR10, -R189.reuse ;  /* 0x0000000a08087c23 */ /* 0x100fe200080108bd */
[----:B-1----:R-:W-:Y:S01]  /*4430*/  FADD.FTZ R5, R153, R162 ;  /* 0x000000a299057221 */ /* 0x002fe20000010000 */
[----:B------:R-:W0:Y:S01]  /*4440*/  MUFU.EX2 R159, R159 ;  /* 0x0000009f009f7308 */ /* 0x000e220000000800 */
[--C-:B------:R-:W-:Y:S01]  /*4450*/  FFMA.FTZ R9, R9, UR10, -R189.reuse ;  /* 0x0000000a09097c23 */ /* 0x100fe200080108bd */
[----:B------:R-:W-:Y:S01]  /*4460*/  FFMA.FTZ R10, R10, UR10, -R189 ;  /* 0x0000000a0a0a7c23 */ /* 0x000fe200080108bd */
[----:B--2---:R-:W-:Y:S01]  /*4470*/  FADD.FTZ R162, R156, R5 ;  /* 0x000000059ca27221 */ /* 0x004fe20000010000 */
[--C-:B------:R-:W-:Y:S01]  /*4480*/  FFMA.FTZ R11, R11, UR10, -R189.reuse ;  /* 0x0000000a0b0b7c23 */ /* 0x100fe200080108bd */
[--C-:B------:R-:W-:Y:S01]  /*4490*/  FFMA.FTZ R12, R12, UR10, -R189.reuse ;  /* 0x0000000a0c0c7c23 */ /* 0x100fe200080108bd */
[--C-:B------:R-:W-:Y:S01]  /*44a0*/  FFMA.FTZ R13, R13, UR10, -R189.reuse ;  /* 0x0000000a0d0d7c23 */ /* 0x100fe200080108bd */
[----:B----4-:R-:W-:Y:S01]  /*44b0*/  FADD.FTZ R5, R155, R162 ;  /* 0x000000a29b057221 */ /* 0x010fe20000010000 */
[----:B------:R-:W1:Y:S01]  /*44c0*/  MUFU.EX2 R175, R175 ;  /* 0x000000af00af7308 */ /* 0x000e620000000800 */
[--C-:B------:R-:W-:Y:S01]  /*44d0*/  FFMA.FTZ R193, R164, UR10, -R189.reuse ;  /* 0x0000000aa4c17c23 */ /* 0x100fe200080108bd */
[----:B------:R-:W-:Y:S01]  /*44e0*/  FFMA.FTZ R14, R14, UR10, -R189 ;  /* 0x0000000a0e0e7c23 */ /* 0x000fe200080108bd */
[----:B-----5:R-:W-:Y:S01]  /*44f0*/  FADD.FTZ R162, R158, R5 ;  /* 0x000000059ea27221 */ /* 0x020fe20000010000 */
[--C-:B------:R-:W-:Y:S01]  /*4500*/  FFMA.FTZ R15, R15, UR10, -R189.reuse ;  /* 0x0000000a0f0f7c23 */ /* 0x100fe200080108bd */
[--C-:B------:R-:W-:Y:S01]  /*4510*/  FFMA.FTZ R20, R20, UR10, -R189.reuse ;  /* 0x0000000a14147c23 */ /* 0x100fe200080108bd */
[--C-:B------:R-:W-:Y:S01]  /*4520*/  FFMA.FTZ R21, R21, UR10, -R189.reuse ;  /* 0x0000000a15157c23 */ /* 0x100fe200080108bd */
[----:B------:R-:W-:Y:S01]  /*4530*/  FADD.FTZ R5, R157, R162 ;  /* 0x000000a29d057221 */ /* 0x000fe20000010000 */
[----:B------:R-:W2:Y:S01]  /*4540*/  MUFU.EX2 R176, R176 ;  /* 0x000000b000b07308 */ /* 0x000ea20000000800 */
[--C-:B------:R-:W-:Y:S01]  /*4550*/  FFMA.FTZ R194, R163, UR10, -R189.reuse ;  /* 0x0000000aa3c27c23 */ /* 0x100fe200080108bd */
[----:B------:R-:W-:Y:S01]  /*4560*/  FFMA.FTZ R196, R165, UR10, -R189 ;  /* 0x0000000aa5c47c23 */ /* 0x000fe200080108bd */
[----:B---3--:R-:W-:Y:S01]  /*4570*/  FADD.FTZ R162, R160, R5 ;  /* 0x00000005a0a27221 */ /* 0x008fe20000010000 */
[--C-:B------:R-:W-:Y:S01]  /*4580*/  FFMA.FTZ R197, R166, UR10, -R189.reuse ;  /* 0x0000000aa6c57c23 */ /* 0x100fe200080108bd */
[--C-:B------:R-:W-:Y:S01]  /*4590*/  FFMA.FTZ R198, R167, UR10, -R189.reuse ;  /* 0x0000000aa7c67c23 */ /* 0x100fe200080108bd */
[--C-:B------:R-:W-:Y:S01]  /*45a0*/  FFMA.FTZ R199, R168, UR10, -R189.reuse ;  /* 0x0000000aa8c77c23 */ /* 0x100fe200080108bd */
[----:B0-----:R-:W-:Y:S01]  /*45b0*/  FADD.FTZ R162, R159, R162 ;  /* 0x000000a29fa27221 */ /* 0x001fe20000010000 */
[----:B------:R-:W0:Y:S01]  /*45c0*/  MUFU.EX2 R177, R177 ;  /* 0x000000b100b17308 */ /* 0x000e220000000800 */
[--C-:B------:R-:W-:Y:S01]  /*45d0*/  FFMA.FTZ R200, R169, UR10, -R189.reuse ;  /* 0x0000000aa9c87c23 */ /* 0x100fe200080108bd */
[----:B------:R-:W-:Y:S01]  /*45e0*/  IADD3 R6, -R216, 0xb, RZ ;  /* 0x0000000bd8067810 */ /* 0x000fe20007ffe1ff */
[----:B-1----:R-:W-:Y:S01]  /*45f0*/  FADD.FTZ R5, R175, R162 ;  /* 0x000000a2af057221 */ /* 0x002fe20000010000 */
[--C-:B------:R-:W-:Y:S01]  /*4600*/  FFMA.FTZ R170, R170, UR10, -R189.reuse ;  /* 0x0000000aaaaa7c23 */ /* 0x100fe200080108bd */
[----:B------:R-:W-:Y:S01]  /*4610*/  FFMA.FTZ R202, R171, UR10, -R189 ;  /* 0x0000000aabca7c23 */ /* 0x000fe200080108bd */
[----:B------:R-:W-:Y:S01]  /*4620*/  F2FP.F16.F32.PACK_AB R154, R153, R154 ;  /* 0x0000009a999a723e */ /* 0x000fe200000000ff */
[-C--:B------:R-:W-:Y:S01]  /*4630*/  FMUL.FTZ R108, R108, R174.reuse ;  /* 0x000000ae6c6c7220 */ /* 0x080fe20000410000 */
[----:B------:R-:W-:Y:S01]  /*4640*/  MUFU.EX2 R188, R188 ;  /* 0x000000bc00bc7308 */ /* 0x000fe20000000800 */
[----:B--2---:R-:W-:Y:S01]  /*4650*/  FADD.FTZ R162, R176, R5 ;  /* 0x00000005b0a27221 */ /* 0x004fe20000010000 */
[-C--:B------:R-:W-:Y:S01]  /*4660*/  FMUL.FTZ R109, R109, R174.reuse ;  /* 0x000000ae6d6d7220 */ /* 0x080fe20000410000 */
[-C--:B------:R-:W-:Y:S01]  /*4670*/  FMUL.FTZ R112, R112, R174.reuse ;  /* 0x000000ae70707220 */ /* 0x080fe20000410000 */
[-C--:B------:R-:W-:Y:S01]  /*4680*/  FMUL.FTZ R113, R113, R174.reuse ;  /* 0x000000ae71717220 */ /* 0x080fe20000410000 */
[-C--:B------:R-:W-:Y:S01]  /*4690*/  FMUL.FTZ R116, R116, R174.reuse ;  /* 0x000000ae74747220 */ /* 0x080fe20000410000 */
[-C--:B------:R-:W-:Y:S01]  /*46a0*/  FMUL.FTZ R117, R117, R174.reuse ;  /* 0x000000ae75757220 */ /* 0x080fe20000410000 */
[-C--:B------:R-:W-:Y:S01]  /*46b0*/  FMUL.FTZ R120, R120, R174.reuse ;  /* 0x000000ae78787220 */ /* 0x080fe20000410000 */
[----:B------:R-:W1:Y:S01]  /*46c0*/  MUFU.EX2 R7, R7 ;  /* 0x0000000700077308 */ /* 0x000e620000000800 */
[----:B0-----:R-:W-:Y:S01]  /*46d0*/  FADD.FTZ R5, R177, R162 ;  /* 0x000000a2b1057221 */ /* 0x001fe20000010000 */
[-C--:B------:R-:W-:Y:S01]  /*46e0*/  FMUL.FTZ R121, R121, R174.reuse ;  /* 0x000000ae79797220 */ /* 0x080fe20000410000 */
[-C--:B------:R-:W-:Y:S01]  /*46f0*/  FMUL.FTZ R124, R124, R174.reuse ;  /* 0x000000ae7c7c7220 */ /* 0x080fe20000410000 */
[-C--:B------:R-:W-:Y:S01]  /*4700*/  FMUL.FTZ R125, R125, R174.reuse ;  /* 0x000000ae7d7d7220 */ /* 0x080fe20000410000 */
[-C--:B------:R-:W-:Y:S01]  /*4710*/  FMUL.FTZ R128, R128, R174.reuse ;  /* 0x000000ae80807220 */ /* 0x080fe20000410000 */
[-C--:B------:R-:W-:Y:S01]  /*4720*/  FMUL.FTZ R129, R129, R174.reuse ;  /* 0x000000ae81817220 */ /* 0x080fe20000410000 */
[-C--:B------:R-:W-:Y:S01]  /*4730*/  FMUL.FTZ R132, R132, R174.reuse ;  /* 0x000000ae84847220 */ /* 0x080fe20000410000 */
[----:B------:R-:W0:Y:S01]  /*4740*/  MUFU.EX2 R178, R178 ;  /* 0x000000b200b27308 */ /* 0x000e220000000800 */
[-C--:B------:R-:W-:Y:S01]  /*4750*/  FMUL.FTZ R133, R133, R174.reuse ;  /* 0x000000ae85857220 */ /* 0x080fe20000410000 */
[-C--:B------:R-:W-:Y:S01]  /*4760*/  FMUL.FTZ R136, R136, R174.reuse ;  /* 0x000000ae88887220 */ /* 0x080fe20000410000 */
[-C--:B------:R-:W-:Y:S01]  /*4770*/  FMUL.FTZ R137, R137, R174.reuse ;  /* 0x000000ae89897220 */ /* 0x080fe20000410000 */
[-C--:B------:R-:W-:Y:S01]  /*4780*/  FMUL.FTZ R140, R140, R174.reuse ;  /* 0x000000ae8c8c7220 */ /* 0x080fe20000410000 */
[-C--:B------:R-:W-:Y:S01]  /*4790*/  FMUL.FTZ R141, R141, R174.reuse ;  /* 0x000000ae8d8d7220 */ /* 0x080fe20000410000 */
[-C--:B------:R-:W-:Y:S01]  /*47a0*/  FMUL.FTZ R144, R144, R174.reuse ;  /* 0x000000ae90907220 */ /* 0x080fe20000410000 */
[-C--:B------:R-:W-:Y:S01]  /*47b0*/  FMUL.FTZ R145, R145, R174.reuse ;  /* 0x000000ae91917220 */ /* 0x080fe20000410000 */
[----:B------:R-:W2:Y:S01]  /*47c0*/  MUFU.EX2 R8, R8 ;  /* 0x0000000800087308 */ /* 0x000ea20000000800 */
[----:B-1----:R-:W-:Y:S01]  /*47d0*/  FFMA.FTZ R3, R188, R3, R7 ;  /* 0x00000003bc037223 */ /* 0x002fe20000010007 */
[-C--:B------:R-:W-:Y:S01]  /*47e0*/  FMUL.FTZ R148, R148, R174.reuse ;  /* 0x000000ae94947220 */ /* 0x080fe20000410000 */
[----:B------:R-:W-:Y:S01]  /*47f0*/  FMUL.FTZ R149, R149, R174 ;  /* 0x000000ae95957220 */ /* 0x000fe20000410000 */
[----:B------:R-:W-:Y:S01]  /*4800*/  F2FP.F16.F32.PACK_AB R156, R155, R156 ;  /* 0x0000009c9b9c723e */ /* 0x000fe200000000ff */
[----:B------:R-:W-:Y:S01]  /*4810*/  FMUL.FTZ R26, R26, R188 ;  /* 0x000000bc1a1a7220 */ /* 0x000fe20000410000 */
[----:B------:R-:W-:Y:S01]  /*4820*/  F2FP.F16.F32.PACK_AB R158, R157, R158 ;  /* 0x0000009e9d9e723e */ /* 0x000fe200000000ff */
[-C--:B------:R-:W-:Y:S01]  /*4830*/  FMUL.FTZ R27, R27, R188.reuse ;  /* 0x000000bc1b1b7220 */ /* 0x080fe20000410000 */
[----:B------:R-:W1:Y:S01]  /*4840*/  MUFU.EX2 R9, R9 ;  /* 0x0000000900097308 */ /* 0x000e620000000800 */
[C---:B0-----:R-:W-:Y:S01]  /*4850*/  FADD.FTZ R162, R178.reuse, R5 ;  /* 0x00000005b2a27221 */ /* 0x041fe20000010000 */
[----:B------:R-:W-:Y:S01]  /*4860*/  F2FP.F16.F32.PACK_AB R164, R178, R177 ;  /* 0x000000b1b2a4723e */ /* 0x000fe200000000ff */
[----:B------:R-:W-:Y:S01]  /*4870*/  FMUL.FTZ R30, R30, R188 ;  /* 0x000000bc1e1e7220 */ /* 0x000fe20000410000 */
[----:B------:R-:W-:Y:S01]  /*4880*/  F2FP.F16.F32.PACK_AB R160, R159, R160 ;  /* 0x000000a09fa0723e */ /* 0x000fe200000000ff */
[-C--:B------:R-:W-:Y:S01]  /*4890*/  FMUL.FTZ R31, R31, R188.reuse ;  /* 0x000000bc1f1f7220 */ /* 0x080fe20000410000 */
[----:B------:R-:W-:Y:S01]  /*48a0*/  F2FP.F16.F32.PACK_AB R152, R152, R23 ;  /* 0x000000179898723e */ /* 0x000fe200000000ff */
[-C--:B------:R-:W-:Y:S01]  /*48b0*/  FMUL.FTZ R34, R34, R188.reuse ;  /* 0x000000bc22227220 */ /* 0x080fe20000410000 */
[----:B------:R-:W0:Y:S01]  /*48c0*/  MUFU.EX2 R10, R10 ;  /* 0x0000000a000a7308 */ /* 0x000e220000000800 */
[C---:B--2---:R-:W-:Y:S01]  /*48d0*/  FADD.FTZ R178, R8.reuse, R3 ;  /* 0x0000000308b27221 */ /* 0x044fe20000010000 */
[----:B------:R-:W-:Y:S01]  /*48e0*/  F2FP.F16.F32.PACK_AB R153, R8, R7 ;  /* 0x000000070899723e */ /* 0x000fe200000000ff */
[-C--:B------:R-:W-:Y:S01]  /*48f0*/  FMUL.FTZ R35, R35, R188.reuse ;  /* 0x000000bc23237220 */ /* 0x080fe20000410000 */
[-C--:B------:R-:W-:Y:S01]  /*4900*/  FMUL.FTZ R38, R38, R188.reuse ;  /* 0x000000bc26267220 */ /* 0x080fe20000410000 */
[-C--:B------:R-:W-:Y:S01]  /*4910*/  FMUL.FTZ R39, R39, R188.reuse ;  /* 0x000000bc27277220 */ /* 0x080fe20000410000 */
[-C--:B------:R-:W-:Y:S01]  /*4920*/  FMUL.FTZ R42, R42, R188.reuse ;  /* 0x000000bc2a2a7220 */ /* 0x080fe20000410000 */
[-C--:B------:R-:W-:Y:S01]  /*4930*/  FMUL.FTZ R43, R43, R188.reuse ;  /* 0x000000bc2b2b7220 */ /* 0x080fe20000410000 */
[----:B------:R-:W2:Y:S01]  /*4940*/  MUFU.EX2 R11, R11 ;  /* 0x0000000b000b7308 */ /* 0x000ea20000000800 */
[----:B-1----:R-:W-:Y:S01]  /*4950*/  FADD.FTZ R3, R9, R178 ;  /* 0x000000b209037221 */ /* 0x002fe20000010000 */
        /* <DEDUP_REMOVED lines=15> */
[----:B--2---:R-:W-:Y:S01]  /*4a50*/  FADD.FTZ R3, R11, R178 ;  /* 0x000000b20b037221 */ /* 0x004fe20000010000 */
[-C--:B------:R-:W-:Y:S01]  /*4a60*/  FMUL.FTZ R70, R70, R188.reuse ;  /* 0x000000bc46467220 */ /* 0x080fe20000410000 */
        /* <DEDUP_REMOVED lines=29> */
[----:B------:R2:W-:Y:S01]  /*4c40*/  MUFU.EX2 R187, R192 ;  /* 0x000000c000bb7308 */ /* 0x0005e20000000800 */
[----:B-1----:R-:W-:Y:S01]  /*4c50*/  FADD.FTZ R3, R15, R178 ;  /* 0x000000b20f037221 */ /* 0x002fe20000010000 */
[-C--:B------:R-:W-:Y:S01]  /*4c60*/  FMUL.FTZ R118, R118, R188.reuse ;  /* 0x000000bc76767220 */ /* 0x080fe20000410000 */
[-C--:B------:R-:W-:Y:S01]  /*4c70*/  FMUL.FTZ R119, R119, R188.reuse ;  /* 0x000000bc77777220 */ /* 0x080fe20000410000 */
[-C--:B------:R-:W-:Y:S01]  /*4c80*/  FMUL.FTZ R122, R122, R188.reuse ;  /* 0x000000bc7a7a7220 */ /* 0x080fe20000410000 */
[-C--:B------:R-:W-:Y:S01]  /*4c90*/  FMUL.FTZ R123, R123, R188.reuse ;  /* 0x000000bc7b7b7220 */ /* 0x080fe20000410000 */
[-C--:B------:R-:W-:Y:S01]  /*4ca0*/  FMUL.FTZ R126, R126, R188.reuse ;  /* 0x000000bc7e7e7220 */ /* 0x080fe20000410000 */
[----:B------:R-:W-:Y:S01]  /*4cb0*/  FMUL.FTZ R127, R127, R188 ;  /* 0x000000bc7f7f7220 */ /* 0x000fe20000410000 */
[----:B------:R-:W1:Y:S01]  /*4cc0*/  MUFU.EX2 R21, R21 ;  /* 0x0000001500157308 */ /* 0x000e620000000800 */
[----:B--2---:R-:W-:Y:S01]  /*4cd0*/  FFMA.FTZ R192, R161, UR10, -R189 ;  /* 0x0000000aa1c07c23 */ /* 0x004fe200080108bd */
[----:B0-----:R-:W-:Y:S01]  /*4ce0*/  FADD.FTZ R178, R20, R3 ;  /* 0x0000000314b27221 */ /* 0x001fe20000010000 */
[----:B------:R-:W-:-:S02]  /*4cf0*/  @!P1 VIADD R161, R195, 0x22840 ;  /* 0x00022840c3a19836 */ /* 0x000fc40000000000 */
[-C--:B------:R-:W-:Y:S01]  /*4d00*/  FMUL.FTZ R130, R130, R188.reuse ;  /* 0x000000bc82827220 */ /* 0x080fe20000410000 */
[-C--:B------:R-:W-:Y:S01]  /*4d10*/  FMUL.FTZ R131, R131, R188.reuse ;  /* 0x000000bc83837220 */ /* 0x080fe20000410000 */
[-C--:B------:R-:W-:Y:S01]  /*4d20*/  FMUL.FTZ R134, R134, R188.reuse ;  /* 0x000000bc86867220 */ /* 0x080fe20000410000 */
[-C--:B------:R-:W-:Y:S01]  /*4d30*/  FMUL.FTZ R135, R135, R188.reuse ;  /* 0x000000bc87877220 */ /* 0x080fe20000410000 */
[----:B------:R-:W0:Y:S01]  /*4d40*/  MUFU.EX2 R192, R192 ;  /* 0x000000c000c07308 */ /* 0x000e220000000800 */
[----:B------:R-:W-:Y:S01]  /*4d50*/  @!P1 PRMT R161, RZ, 0x654, R161 ;  /* 0x00000654ffa19816 */ /* 0x000fe200000000a1 */
[----:B------:R2:W-:Y:S06]  /*4d60*/  BAR.ARV R6, 0x100 ;  /* 0x000400060000751d */ /* 0x0005ec0000002000 */
[----:B------:R-:W3:Y:S01]  /*4d70*/  MUFU.EX2 R179, R179 ;  /* 0x000000b300b37308 */ /* 0x000ee20000000800 */
[----:B-1----:R-:W-:Y:S01]  /*4d80*/  FADD.FTZ R3, R21, R178 ;  /* 0x000000b215037221 */ /* 0x002fe20000010000 */
[----:B------:R1:W-:Y:S01]  /*4d90*/  @!P1 SYNCS.ARRIVE.TRANS64.RED.A1T0 RZ, [R161+URZ], RZ ;  /* 0x000000ffa1ff99a7 */ /* 0x0003e2000810043f */
[-C--:B------:R-:W-:Y:S01]  /*4da0*/  FMUL.FTZ R138, R138, R188.reuse ;  /* 0x000000bc8a8a7220 */ /* 0x080fe20000410000 */
[-C--:B------:R-:W-:Y:S01]  /*4db0*/  FMUL.FTZ R139, R139, R188.reuse ;  /* 0x000000bc8b8b7220 */ /* 0x080fe20000410000 */
[-C--:B------:R-:W-:Y:S01]  /*4dc0*/  FMUL.FTZ R142, R142, R188.reuse ;  /* 0x000000bc8e8e7220 */ /* 0x080fe20000410000 */
[-C--:B------:R-:W-:Y:S01]  /*4dd0*/  FMUL.FTZ R143, R143, R188.reuse ;  /* 0x000000bc8f8f7220 */ /* 0x080fe20000410000 */
[-C--:B------:R-:W-:Y:S01]  /*4de0*/  FMUL.FTZ R146, R146, R188.reuse ;  /* 0x000000bc92927220 */ /* 0x080fe20000410000 */
[----:B------:R-:W4:Y:S01]  /*4df0*/  MUFU.EX2 R191, R191 ;  /* 0x000000bf00bf7308 */ /* 0x000f220000000800 */
[----:B0-----:R-:W-:Y:S01]  /*4e00*/  FADD.FTZ R178, R192, R3 ;  /* 0x00000003c0b27221 */ /* 0x001fe20000010000 */
[--C-:B-1----:R-:W-:Y:S01]  /*4e10*/  FFMA.FTZ R161, R172, UR10, -R189.reuse ;  /* 0x0000000aaca17c23 */ /* 0x102fe200080108bd */
[----:B------:R-:W-:Y:S01]  /*4e20*/  FFMA.FTZ R189, R173, UR10, -R189 ;  /* 0x0000000aadbd7c23 */ /* 0x000fe200080108bd */
[-C--:B------:R-:W-:Y:S01]  /*4e30*/  FMUL.FTZ R147, R147, R188.reuse ;  /* 0x000000bc93937220 */ /* 0x080fe20000410000 */
[-C--:B------:R-:W-:Y:S01]  /*4e40*/  FMUL.FTZ R150, R150, R188.reuse ;  /* 0x000000bc96967220 */ /* 0x080fe20000410000 */
[----:B------:R-:W-:Y:S01]  /*4e50*/  FMUL.FTZ R151, R151, R188 ;  /* 0x000000bc97977220 */ /* 0x000fe20000410000 */
[----:B------:R-:W-:Y:S01]  /*4e60*/  F2FP.F16.F32.PACK_AB R155, R10, R9 ;  /* 0x000000090a9b723e */ /* 0x000fe200000000ff */
[----:B------:R-:W0:Y:S01]  /*4e70*/  MUFU.EX2 R180, R180 ;  /* 0x000000b400b47308 */ /* 0x000e220000000800 */
[----:B---3--:R-:W-:Y:S01]  /*4e80*/  FADD.FTZ R5, R179, R162 ;  /* 0x000000a2b3057221 */ /* 0x008fe20000010000 */
[----:B------:R-:W-:-:S02]  /*4e90*/  F2FP.F16.F32.PACK_AB R157, R12, R11 ;  /* 0x0000000b0c9d723e */ /* 0x000fc400000000ff */
[----:B------:R-:W-:Y:S02]  /*4ea0*/  F2FP.F16.F32.PACK_AB R159, R14, R13 ;  /* 0x0000000d0e9f723e */ /* 0x000fe400000000ff */
[----:B------:R-:W-:Y:S02]  /*4eb0*/  F2FP.F16.F32.PACK_AB R163, R192, R21 ;  /* 0x00000015c0a3723e */ /* 0x000fe400000000ff */
[----:B------:R-:W1:Y:S01]  /*4ec0*/  MUFU.EX2 R194, R194 ;  /* 0x000000c200c27308 */ /* 0x000e620000000800 */
[----:B----4-:R-:W-:-:S07]  /*4ed0*/  FADD.FTZ R3, R191, R178 ;  /* 0x000000b2bf037221 */ /* 0x010fce0000010000 */
        /* <DEDUP_REMOVED lines=25> */
[----:B-1----:R-:W-:Y:S01]  /*5070*/  FADD.FTZ R5, R185, R162 ;  /* 0x000000a2b9057221 */ /* 0x002fe20000010000 */
[----:B------:R-:W-:-:S06]  /*5080*/  F2FP.F16.F32.PACK_AB R162, R176, R175 ;  /* 0x000000afb0a2723e */ /* 0x000fcc00000000ff */
[----:B------:R1:W4:Y:S01]  /*5090*/  MUFU.EX2 R173, R170 ;  /* 0x000000aa00ad7308 */ /* 0x0003220000000800 */
[----:B---3--:R-:W-:-:S07]  /*50a0*/  FADD.FTZ R3, R199, R178 ;  /* 0x000000b2c7037221 */ /* 0x008fce0000010000 */
[----:B------:R-:W3:Y:S01]  /*50b0*/  MUFU.EX2 R186, R186 ;  /* 0x000000ba00ba7308 */ /* 0x000ee20000000800 */
[----:B0-----:R-:W-:Y:S01]  /*50c0*/  FADD.FTZ R178, R200, R3 ;  /* 0x00000003c8b27221 */ /* 0x001fe20000010000 */
[----:B-1----:R-:W-:Y:S02]  /*50d0*/  F2FP.F16.F32.PACK_AB R170, R184, R183 ;  /* 0x000000b7b8aa723e */ /* 0x002fe400000000ff */
[----:B------:R-:W-:-:S04]  /*50e0*/  F2FP.F16.F32.PACK_AB R171, R200, R199 ;  /* 0x000000c7c8ab723e */ /* 0x000fc800000000ff */
[----:B------:R-:W0:Y:S01]  /*50f0*/  MUFU.EX2 R202, R202 ;  /* 0x000000ca00ca7308 */ /* 0x000e220000000800 */
[----:B----4-:R-:W-:-:S07]  /*5100*/  FADD.FTZ R3, R173, R178 ;  /* 0x000000b2ad037221 */ /* 0x010fce0000010000 */
[----:B------:R1:W4:Y:S01]  /*5110*/  MUFU.EX2 R175, R161 ;  /* 0x000000a100af7308 */ /* 0x0003220000000800 */
[C---:B---3--:R-:W-:Y:S01]  /*5120*/  FADD.FTZ R168, R186.reuse, R5 ;  /* 0x00000005baa87221 */ /* 0x048fe20000010000 */
[----:B------:R-:W-:-:S03]  /*5130*/  F2FP.F16.F32.PACK_AB R172, R186, R185 ;  /* 0x000000b9baac723e */ /* 0x000fc600000000ff */
[----:B------:R-:W-:Y:S01]  /*5140*/  FADD.FTZ R5, R187, R168 ;  /* 0x000000a8bb057221 */ /* 0x000fe20000010000 */
[----:B------:R-:W-:Y:S02]  /*5150*/  F2FP.F16.F32.PACK_AB R168, R182, R181 ;  /* 0x000000b5b6a8723e */ /* 0x000fe400000000ff */
[----:B------:R-:W3:Y:S01]  /*5160*/  MUFU.EX2 R190, R190 ;  /* 0x000000be00be7308 */ /* 0x000ee20000000800 */
[----:B0-----:R-:W-:Y:S01]  /*5170*/  FADD.FTZ R8, R202, R3 ;  /* 0x00000003ca087221 */ /* 0x001fe20000010000 */
[----:B-1----:R-:W-:Y:S02]  /*5180*/  F2FP.F16.F32.PACK_AB R161, R20, R15 ;  /* 0x0000000f14a1723e */ /* 0x002fe400000000ff */
[----:B------:R-:W-:-:S04]  /*5190*/  F2FP.F16.F32.PACK_AB R173, R202, R173 ;  /* 0x000000adcaad723e */ /* 0x000fc800000000ff */
[----:B------:R-:W0:Y:S01]  /*51a0*/  MUFU.EX2 R176, R189 ;  /* 0x000000bd00b07308 */ /* 0x000e220000000800 */
[----:B----4-:R-:W-:Y:S01]  /*51b0*/  FADD.FTZ R3, R175, R8 ;  /* 0x00000008af037221 */ /* 0x010fe20000010000 */
[C---:B---3--:R-:W-:Y:S01]  /*51c0*/  FADD.FTZ R5, R190.reuse, R5 ;  /* 0x00000005be057221 */ /* 0x048fe20000010000 */
[----:B------:R-:W-:Y:S02]  /*51d0*/  F2FP.F16.F32.PACK_AB R174, R190, R187 ;  /* 0x000000bbbeae723e */ /* 0x000fe400000000ff */
[C---:B0-----:R-:W-:Y:S01]  /*51e0*/  FADD.FTZ R3, R176.reuse, R3 ;  /* 0x00000003b0037221 */ /* 0x041fe20000010000 */
[----:B------:R-:W-:Y:S01]  /*51f0*/  F2FP.F16.F32.PACK_AB R175, R176, R175 ;  /* 0x000000afb0af723e */ /* 0x000fe200000000ff */
[----:B--2---:R-:W-:Y:S06]  /*5200*/  @!P0 BRA `(.L_x_24) ;  /* 0x0000000000048947 */ /* 0x004fec0003800000 */
[----:B------:R-:W-:Y:S01]  /*5210*/  BPT.TRAP 0x1 ;  /* 0x000000040000795c */ /* 0x000fe20000300000 */
.L_x_24:
[----:B------:R-:W-:-:S04]  /*5220*/  IMAD.U32 R7, RZ, RZ, UR25 ;  /* 0x00000019ff077e24 */ /* 0x000fc8000f8e00ff */
[----:B------:R0:W1:Y:S01]  /*5230*/  SYNCS.PHASECHK.TRANS64.TRYWAIT P3, [UR23+0x22850], R7 ;  /* 0x02285007ff0075a7 */ /* 0x0000620008060157 */
[----:B------:R-:W-:Y:S05]  /*5240*/  @!P0 BRA `(.L_x_25) ;  /* 0x0000000000048947 */ /* 0x000fea0003800000 */
[----:B------:R-:W-:Y:S01]  /*5250*/  BPT.TRAP 0x1 ;  /* 0x000000040000795c */ /* 0x000fe20000300000 */
.L_x_25:
[----:B-1----:R-:W-:Y:S05]  /*5260*/  @P3 BRA `(.L_x_26) ;  /* 0x00000000000c3947 */ /* 0x002fea0003800000 */
[----:B0-----:R-:W-:-:S04]  /*5270*/  IMAD.U32 R7, RZ, RZ, UR25 ;  /* 0x00000019ff077e24 */ /* 0x001fc8000f8e00ff */
[----:B------:R-:W0:Y:S02]  /*5280*/  SYNCS.PHASECHK.TRANS64.TRYWAIT P3, [UR23+0x22850], R7 ;  /* 0x02285007ff0075a7 */ /* 0x000e240008060157 */
[----:B0-----:R-:W-:Y:S05]  /*5290*/  @!P3 BRA `(.L_x_27) ;  /* 0x0000006c0044b947 */ /* 0x001fea0003800000 */
.L_x_26:
[----:B0-----:R-:W0:Y:S01]  /*52a0*/  S2R R7, SR_TID.X ;  /* 0x0000000000077919 */ /* 0x001e220000002100 */
[----:B------:R-:W-:Y:S01]  /*52b0*/  UIMAD UR11, UR36, 0xc00, UR21 ;  /* 0x00000c00240b78a4 */ /* 0x000fe2000f8e0215 */
[----:B------:R-:W-:Y:S01]  /*52c0*/  @!P1 VIADD R195, R195, 0x22860 ;  /* 0x00022860c3c39836 */ /* 0x000fe20000000000 */
[----:B------:R-:W-:Y:S01]  /*52d0*/  UMOV UR7, 0x40000040 ;  /* 0x4000004000077882 */ /* 0x000fe20000000000 */
[----:B------:R-:W-:-:S03]  /*52e0*/  IMAD.MOV.U32 R23, RZ, RZ, R0 ;  /* 0x000000ffff177224 */ /* 0x000fc600078e0000 */
[----:B------:R-:W-:Y:S01]  /*52f0*/  @!P1 PRMT R195, RZ, 0x654, R195 ;  /* 0x00000654ffc39816 */ /* 0x000fe200000000c3 */
[----:B------:R-:W-:Y:S01]  /*5300*/  UMOV UR6, UR11 ;  /* 0x0000000b00067c82 */ /* 0x000fe20008000000 */
[----:B0-----:R-:W-:-:S05]  /*5310*/  SHF.R.U32.HI R7, RZ, 0x7, R7 ;  /* 0x00000007ff077819 */ /* 0x001fca0000011607 */
[----:B------:R-:W-:-:S05]  /*5320*/  VIADD R7, R7, 0x8 ;  /* 0x0000000807077836 */ /* 0x000fca0000000000 */
[----:B------:R0:W-:Y:S02]  /*5330*/  BAR.SYNC.DEFER_BLOCKING R7, 0x100 ;  /* 0x000400070000751d */ /* 0x0001e40000010000 */
[----:B0-----:R-:W-:-:S04]  /*5340*/  IMAD.MOV.U32 R7, RZ, RZ, R4 ;  /* 0x000000ffff077224 */ /* 0x001fc800078e0004 */
[----:B------:R-:W-:-:S06]  /*5350*/  WARPGROUP.ARRIVE ;  /* 0x00000000000079c5 */ /* 0x000fcc0000000000 */
        /* <DEDUP_REMOVED lines=33> */
[----:B------:R-:W-:Y:S05]  /*5570*/  @P2 BRA `(.L_x_28) ;  /* 0xffffffdc00282947 */ /* 0x000fea000383ffff */
.L_x_19:
[----:B0-----:R-:W0:Y:S01]  /*5580*/  SHFL.BFLY PT, R8, R5, 0x2, 0x1f ;  /* 0x0c401f0005087f89 */ /* 0x001e2200000e0000 */
[----:B------:R-:W-:Y:S01]  /*5590*/  MOV R206, 0x400 ;  /* 0x0000040000ce7802 */ /* 0x000fe20000000f00 */
[----:B------:R-:W-:Y:S02]  /*55a0*/  UIADD3 UR4, -UR41, URZ, URZ ;  /* 0x0000003f29047290 */ /* 0x000fe4000fffe13f */
[----:B------:R-:W3:Y:S01]  /*55b0*/  SHFL.BFLY PT, R10, R3, 0x2, 0x1f ;  /* 0x0c401f00030a7f89 */ /* 0x000ee200000e0000 */
[----:B------:R-:W-:Y:S01]  /*55c0*/  ULDC.64 UR6, c[0x0][0xb90] ;  /* 0x0002e40000067ab9 */ /* 0x000fe20000000a00 */
[----:B------:R-:W-:Y:S01]  /*55d0*/  ULDC.64 UR8, c[0x0][0xae8] ;  /* 0x0002ba0000087ab9 */ /* 0x000fe20000000a00 */
[----:B------:R-:W4:Y:S01]  /*55e0*/  S2R R11, SR_CgaCtaId ;  /* 0x00000000000b7919 */ /* 0x000f220000008800 */
[----:B------:R-:W1:Y:S01]  /*55f0*/  S2R R13, SR_SWINHI ;  /* 0x00000000000d7919 */ /* 0x000e620000002f00 */
[----:B------:R2:W-:Y:S06]  /*5600*/  BAR.ARV R6, 0x100 ;  /* 0x000400060000751d */ /* 0x0005ec0000002000 */
[----:B0-----:R-:W-:Y:S01]  /*5610*/  FADD.FTZ R8, R8, R5 ;  /* 0x0000000508087221 */ /* 0x001fe20000010000 */
[----:B--2---:R-:W-:Y:S01]  /*5620*/  IMAD.MOV.U32 R6, RZ, RZ, -0x800000 ;  /* 0xff800000ff067424 */ /* 0x004fe200078e00ff */
[----:B------:R-:W-:Y:S06]  /*5630*/  BAR.ARV 0x8, 0x180 ;  /* 0x0206000000007b1d */ /* 0x000fec0000002000 */
[----:B---3--:R-:W-:Y:S01]  /*5640*/  FADD.FTZ R10, R10, R3 ;  /* 0x000000030a0a7221 */ /* 0x008fe20000010000 */
[----:B------:R-:W-:Y:S01]  /*5650*/  IMAD.MOV.U32 R3, RZ, RZ, RZ ;  /* 0x000000ffff037224 */ /* 0x000fe200078e00ff */
[----:B------:R-:W0:Y:S01]  /*5660*/  SHFL.BFLY PT, R7, R8, 0x1, 0x1f ;  /* 0x0c201f0008077f89 */ /* 0x000e2200000e0000 */
[----:B------:R-:W-:-:S03]  /*5670*/  IMAD.MOV.U32 R5, RZ, RZ, -0x800000 ;  /* 0xff800000ff057424 */ /* 0x000fc600078e00ff */
[----:B------:R-:W2:Y:S01]  /*5680*/  SHFL.BFLY PT, R9, R10, 0x1, 0x1f ;  /* 0x0c201f000a097f89 */ /* 0x000ea200000e0000 */
[----:B----4-:R-:W-:Y:S01]  /*5690*/  LEA R206, R11, R206, 0x18 ;  /* 0x000000ce0bce7211 */ /* 0x010fe200078ec0ff */
[----:B------:R-:W-:Y:S01]  /*56a0*/  BAR.SYNC.DEFER_BLOCKING 0x1, 0x100 ;  /* 0x0044000000007b1d */ /* 0x000fe20000010000 */
[----:B0-----:R-:W-:Y:S01]  /*56b0*/  FADD.FTZ R12, R8, R7 ;  /* 0x00000007080c7221 */ /* 0x001fe20000010000 */
[----:B------:R-:W-:Y:S02]  /*56c0*/  IMAD.MOV.U32 R7, RZ, RZ, RZ ;  /* 0x000000ffff077224 */ /* 0x000fe400078e00ff */
[----:B--2---:R-:W-:Y:S02]  /*56d0*/  FADD.FTZ R14, R10, R9 ;  /* 0x000000090a0e7221 */ /* 0x004fe40000010000 */
[----:B------:R-:W-:Y:S01]  /*56e0*/  FSETP.NE.FTZ.AND P0, PT, R12, RZ, PT ;  /* 0x000000ff0c00720b */ /* 0x000fe20003f15000 */
[----:B------:R-:W-:Y:S01]  /*56f0*/  IMAD R9, R22, 0x40, R2 ;  /* 0x0000004016097824 */ /* 0x000fe200078e0202 */
[----:B------:R-:W-:-:S02]  /*5700*/  MOV R10, R206 ;  /* 0x000000ce000a7202 */ /* 0x000fc40000000f00 */
[----:B-1----:R-:W-:Y:S01]  /*5710*/  MOV R11, R13 ;  /* 0x0000000d000b7202 */ /* 0x002fe20000000f00 */
[----:B------:R-:W-:Y:S01]  /*5720*/  IMAD.U32 R13, RZ, RZ, UR10 ;  /* 0x0000000aff0d7e24 */ /* 0x000fe2000f8e00ff */
[----:B------:R-:W-:Y:S01]  /*5730*/  FSETP.NE.FTZ.AND P1, PT, R14, RZ, PT ;  /* 0x000000ff0e00720b */ /* 0x000fe20003f35000 */
[----:B------:R-:W-:-:S04]  /*5740*/  IMAD.WIDE R8, R9, 0x2, R10 ;  /* 0x0000000209087825 */ /* 0x000fc800078e020a */
[----:B------:R-:W-:Y:S02]  /*5750*/  IMAD.WIDE R10, R211, 0x2, R10 ;  /* 0x00000002d30a7825 */ /* 0x000fe400078e020a */
[----:B------:R-:W0:Y:S02]  /*5760*/  @P0 MUFU.RCP R7, R12 ;  /* 0x0000000c00070308 */ /* 0x000e240000001000 */
[----:B------:R-:W-:Y:S01]  /*5770*/  @P0 FMUL.FTZ R13, R13, 0.69314718246459960938 ;  /* 0x3f3172180d0d0820 */ /* 0x000fe20000410000 */
[C---:B------:R-:W-:Y:S02]  /*5780*/  IADD3 R21, P3, R10.reuse, 0xc060, RZ ;  /* 0x0000c0600a157810 */ /* 0x040fe40007f7e0ff */
[----:B------:R-:W-:Y:S02]  /*5790*/  LOP3.LUT R171, R10, 0x380, RZ, 0xc0, !PT ;  /* 0x000003800aab7812 */ /* 0x000fe400078ec0ff */
[----:B------:R-:W-:Y:S01]  /*57a0*/  LOP3.LUT R20, R21, 0x380, RZ, 0xc0, !PT ;  /* 0x0000038015147812 */ /* 0x000fe200078ec0ff */
[----:B------:R-:W1:Y:S01]  /*57b0*/  @P1 MUFU.RCP R3, R14 ;  /* 0x0000000e00031308 */ /* 0x000e620000001000 */
[----:B------:R-:W-:-:S04]  /*57c0*/  SHF.R.U64 R171, R171, 0x3, RZ ;  /* 0x00000003abab7819 */ /* 0x000fc800000012ff */
[----:B------:R-:W-:Y:S01]  /*57d0*/  LOP3.LUT R170, R171, R10, RZ, 0x3c, !PT ;  /* 0x0000000aabaa7212 */ /* 0x000fe200078e3cff */
[--C-:B------:R-:W-:Y:S02]  /*57e0*/  IMAD.MOV.U32 R171, RZ, RZ, R11.reuse ;  /* 0x000000ffffab7224 */ /* 0x100fe400078e000b */
[----:B------:R-:W2:Y:S01]  /*57f0*/  @P0 MUFU.LG2 R12, R12 ;  /* 0x0000000c000c0308 */ /* 0x000ea20000000c00 */
[-C--:B0-----:R-:W-:Y:S01]  /*5800*/  FMUL.FTZ R189, R52, R7.reuse ;  /* 0x0000000734bd7220 */ /* 0x081fe20000410000 */
[----:B------:R-:W-:Y:S02]  /*5810*/  IMAD.U32 R52, RZ, RZ, UR10 ;  /* 0x0000000aff347e24 */ /* 0x000fe4000f8e00ff */
[-C--:B------:R-:W-:Y:S01]  /*5820*/  FMUL.FTZ R187, R29, R7.reuse ;  /* 0x000000071dbb7220 */ /* 0x080fe20000410000 */
[-C--:B------:R-:W-:Y:S01]  /*5830*/  FMUL.FTZ R201, R69, R7.reuse ;  /* 0x0000000745c97220 */ /* 0x080fe20000410000 */
[-C--:B------:R-:W-:Y:S01]  /*5840*/  FMUL.FTZ R199, R85, R7.reuse ;  /* 0x0000000755c77220 */ /* 0x080fe20000410000 */
[----:B------:R-:W-:Y:S01]  /*5850*/  @P1 FMUL.FTZ R52, R52, 0.69314718246459960938 ;  /* 0x3f31721834341820 */ /* 0x000fe20000410000 */
[-C--:B------:R-:W-:Y:S01]  /*5860*/  FMUL.FTZ R197, R93, R7.reuse ;  /* 0x000000075dc57220 */ /* 0x080fe20000410000 */
[----:B------:R-:W0:Y:S01]  /*5870*/  @P1 MUFU.LG2 R14, R14 ;  /* 0x0000000e000e1308 */ /* 0x000e220000000c00 */
[----:B------:R-:W-:Y:S01]  /*5880*/  FMUL.FTZ R195, R101, R7 ;  /* 0x0000000765c37220 */ /* 0x000fe20000410000 */
[-C--:B-1----:R-:W-:Y:S01]  /*5890*/  FMUL.FTZ R176, R131, R3.reuse ;  /* 0x0000000383b07220 */ /* 0x082fe20000410000 */
[-C--:B------:R-:W-:Y:S01]  /*58a0*/  FMUL.FTZ R29, R95, R3.reuse ;  /* 0x000000035f1d7220 */ /* 0x080fe20000410000 */
[-C--:B------:R-:W-:Y:S01]  /*58b0*/  FMUL.FTZ R69, R99, R3.reuse ;  /* 0x0000000363457220 */ /* 0x080fe20000410000 */
[-C--:B------:R-:W-:Y:S01]  /*58c0*/  FMUL.FTZ R85, R103, R3.reuse ;  /* 0x0000000367557220 */ /* 0x080fe20000410000 */
[-C--:B------:R-:W-:Y:S01]  /*58d0*/  FMUL.FTZ R93, R107, R3.reuse ;  /* 0x000000036b5d7220 */ /* 0x080fe20000410000 */
[----:B------:R-:W-:Y:S01]  /*58e0*/  FMUL.FTZ R101, R111, R3 ;  /* 0x000000036f657220 */ /* 0x000fe20000410000 */
[----:B------:R-:W-:-:S02]  /*58f0*/  IMAD.X R131, RZ, RZ, R11, P3 ;  /* 0x000000ffff837224 */ /* 0x000fc400018e060b */
[----:B--2---:R-:W-:Y:S01]  /*5900*/  @P0 FMUL.FTZ R12, R12, 0.69314718246459960938 ;  /* 0x3f3172180c0c0820 */ /* 0x004fe20000410000 */
[----:B------:R-:W-:Y:S01]  /*5910*/  FMUL.FTZ R177, R130, R3 ;  /* 0x0000000382b17220 */ /* 0x000fe20000410000 */
[C---:B------:R-:W-:Y:S01]  /*5920*/  IADD3 R111, P4, R10.reuse, 0xc040, RZ ;  /* 0x0000c0400a6f7810 */ /* 0x040fe20007f9e0ff */
[-C--:B------:R-:W-:Y:S01]  /*5930*/  FMUL.FTZ R25, R25, R7.reuse ;  /* 0x0000000719197220 */ /* 0x080fe20000410000 */
[----:B------:R-:W-:Y:S01]  /*5940*/  @P0 FFMA.FTZ R6, R13, R0, R12 ;  /* 0x000000000d060223 */ /* 0x000fe2000001000c */
[----:B------:R-:W-:Y:S01]  /*5950*/  IADD3 R107, P5, R10, 0xc020, RZ ;  /* 0x0000c0200a6b7810 */ /* 0x000fe20007fbe0ff */
[-C--:B------:R-:W-:Y:S01]  /*5960*/  FMUL.FTZ R24, R24, R7.reuse ;  /* 0x0000000718187220 */ /* 0x080fe20000410000 */
[----:B------:R-:W-:Y:S01]  /*5970*/  IADD3 R103, P6, R10, 0xc000, RZ ;  /* 0x0000c0000a677810 */ /* 0x000fe20007fde0ff */
[----:B0-----:R-:W-:Y:S01]  /*5980*/  @P1 FMUL.FTZ R15, R14, 0.69314718246459960938 ;  /* 0x3f3172180e0f1820 */ /* 0x001fe20000410000 */
[----:B------:R-:W-:Y:S01]  /*5990*/  IADD3 R99, P0, R10, 0x8060, RZ ;  /* 0x000080600a637810 */ /* 0x000fe20007f1e0ff */
[-C--:B------:R-:W-:Y:S01]  /*59a0*/  FMUL.FTZ R28, R28, R7.reuse ;  /* 0x000000071c1c7220 */ /* 0x080fe20000410000 */
[----:B------:R-:W-:Y:S01]  /*59b0*/  IADD3 R95, P2, R10, 0x8040, RZ ;  /* 0x000080400a5f7810 */ /* 0x000fe20007f5e0ff */
[----:B------:R-:W-:Y:S01]  /*59c0*/  @P1 FFMA.FTZ R5, R52, R4, R15 ;  /* 0x0000000434051223 */ /* 0x000fe2000001000f */
[C---:B------:R-:W-:Y:S01]  /*59d0*/  IADD3 R13, P1, R10.reuse, 0x20, RZ ;  /* 0x000000200a0d7810 */ /* 0x040fe20007f3e0ff */
[-C--:B------:R-:W-:Y:S01]  /*59e0*/  FMUL.FTZ R33, R33, R7.reuse ;  /* 0x0000000721217220 */ /* 0x080fe20000410000 */
[----:B------:R-:W-:Y:S01]  /*59f0*/  IADD3 R14, P3, R10, 0x8020, RZ ;  /* 0x000080200a0e7810 */ /* 0x000fe20007f7e0ff */
[-C--:B------:R-:W-:Y:S01]  /*5a00*/  FMUL.FTZ R32, R32, R7.reuse ;  /* 0x0000000720207220 */ /* 0x080fe20000410000 */
[----:B------:R-:W-:Y:S01]  /*5a10*/  SHF.R.U64 R130, R20, 0x3, RZ ;  /* 0x0000000314827819 */ /* 0x000fe200000012ff */
[-C--:B------:R-:W-:Y:S01]  /*5a20*/  FMUL.FTZ R37, R37, R7.reuse ;  /* 0x0000000725257220 */ /* 0x080fe20000410000 */
        /* <DEDUP_REMOVED lines=51> */
[----:B------:R-:W-:Y:S01]  /*5d60*/  FMUL.FTZ R148, R148, R7 ;  /* 0x0000000794947220 */ /* 0x000fe20000410000 */
[-C--:B------:R-:W-:Y:S01]  /*5d70*/  FMUL.FTZ R178, R135, R3.reuse ;  /* 0x0000000387b27220 */ /* 0x080fe20000410000 */
[-C--:B------:R-:W-:Y:S01]  /*5d80*/  FMUL.FTZ R180, R139, R3.reuse ;  /* 0x000000038bb47220 */ /* 0x080fe20000410000 */
[-C--:B------:R-:W-:Y:S01]  /*5d90*/  FMUL.FTZ R182, R143, R3.reuse ;  /* 0x000000038fb67220 */ /* 0x080fe20000410000 */
[-C--:B------:R-:W-:Y:S01]  /*5da0*/  FMUL.FTZ R184, R147, R3.reuse ;  /* 0x0000000393b87220 */ /* 0x080fe20000410000 */
[-C--:B------:R-:W-:Y:S01]  /*5db0*/  FMUL.FTZ R186, R151, R3.reuse ;  /* 0x0000000397ba7220 */ /* 0x080fe20000410000 */
[----:B------:R-:W-:Y:S01]  /*5dc0*/  FMUL.FTZ R7, R91, R3 ;  /* 0x000000035b077220 */ /* 0x000fe20000410000 */
[----:B------:R-:W-:Y:S01]  /*5dd0*/  LOP3.LUT R130, R130, R21, RZ, 0x3c, !PT ;  /* 0x0000001582827212 */ /* 0x000fe200078e3cff */
[--C-:B------:R-:W-:Y:S01]  /*5de0*/  IMAD.X R135, RZ, RZ, R11.reuse, P4 ;  /* 0x000000ffff877224 */ /* 0x100fe200020e060b */
[C---:B------:R-:W-:Y:S01]  /*5df0*/  IADD3 R91, P4, R10.reuse, 0x8000, RZ ;  /* 0x000080000a5b7810 */ /* 0x040fe20007f9e0ff */
        /* <DEDUP_REMOVED lines=11> */
[----:B------:R-:W-:Y:S01]  /*5eb0*/  IADD3 R0, P3, R10, 0x60, RZ ;  /* 0x000000600a007810 */ /* 0x000fe20007f7e0ff */
[--C-:B------:R-:W-:Y:S01]  /*5ec0*/  IMAD.X R157, RZ, RZ, R11.reuse, P4 ;  /* 0x000000ffff9d7224 */ /* 0x100fe200020e060b */
[----:B------:R-:W-:Y:S01]  /*5ed0*/  LOP3.LUT R4, R103, 0x380, RZ, 0xc0, !PT ;  /* 0x0000038067047812 */ /* 0x000fe200078ec0ff */
[--C-:B------:R-:W-:Y:S01]  /*5ee0*/  IMAD.X R159, RZ, RZ, R11.reuse, P5 ;  /* 0x000000ffff9f7224 */ /* 0x100fe200028e060b */
[----:B------:R-:W-:Y:S01]  /*5ef0*/  LOP3.LUT R20, R107, 0x380, RZ, 0xc0, !PT ;  /* 0x000003806b147812 */ /* 0x000fe200078ec0ff */
[--C-:B------:R-:W-:Y:S01]  /*5f00*/  IMAD.X R161, RZ, RZ, R11.reuse, P6 ;  /* 0x000000ffffa17224 */ /* 0x100fe200030e060b */
[----:B------:R-:W-:Y:S01]  /*5f10*/  SHF.R.U64 R4, R4, 0x3, RZ ;  /* 0x0000000304047819 */ /* 0x000fe200000012ff */
[----:B------:R-:W-:-:S02]  /*5f20*/  IMAD.X R163, RZ, RZ, R11, P0 ;  /* 0x000000ffffa37224 */ /* 0x000fc400000e060b */
[----:B------:R-:W-:Y:S01]  /*5f30*/  FMUL.FTZ R183, R142, R3 ;  /* 0x000000038eb77220 */ /* 0x000fe20000410000 */
[--C-:B------:R-:W-:Y:S01]  /*5f40*/  IMAD.X R165, RZ, RZ, R11.reuse, P1 ;  /* 0x000000ffffa57224 */ /* 0x100fe200008e060b */
[----:B------:R-:W-:Y:S01]  /*5f50*/  LOP3.LUT R142, R4, R103, RZ, 0x3c, !PT ;  /* 0x00000067048e7212 */ /* 0x000fe200078e3cff */
[--C-:B------:R-:W-:Y:S01]  /*5f60*/  IMAD.X R167, RZ, RZ, R11.reuse, P2 ;  /* 0x000000ffffa77224 */ /* 0x100fe200010e060b */
[----:B------:R-:W-:Y:S01]  /*5f70*/  SHF.R.U64 R10, R20, 0x3, RZ ;  /* 0x00000003140a7819 */ /* 0x000fe200000012ff */
[----:B------:R-:W-:Y:S01]  /*5f80*/  IMAD.X R169, RZ, RZ, R11, P3 ;  /* 0x000000ffffa97224 */ /* 0x000fe200018e060b */
[----:B------:R-:W-:Y:S01]  /*5f90*/  LOP3.LUT R11, R14, 0x380, RZ, 0xc0, !PT ;  /* 0x000003800e0b7812 */ /* 0x000fe200078ec0ff */
[-C--:B------:R-:W-:Y:S01]  /*5fa0*/  FMUL.FTZ R181, R138, R3.reuse ;  /* 0x000000038ab57220 */ /* 0x080fe20000410000 */
[----:B------:R-:W-:Y:S01]  /*5fb0*/  LOP3.LUT R4, R13, 0x380, RZ, 0xc0, !PT ;  /* 0x000003800d047812 */ /* 0x000fe200078ec0ff */
[-C--:B------:R-:W-:Y:S01]  /*5fc0*/  FMUL.FTZ R27, R27, R3.reuse ;  /* 0x000000031b1b7220 */ /* 0x080fe20000410000 */
[----:B------:R-:W-:Y:S01]  /*5fd0*/  SHF.R.U64 R11, R11, 0x3, RZ ;  /* 0x000000030b0b7819 */ /* 0x000fe200000012ff */
[----:B------:R-:W-:Y:S01]  /*5fe0*/  FMUL.FTZ R26, R26, R3 ;  /* 0x000000031a1a7220 */ /* 0x000fe20000410000 */
[----:B------:R-:W-:Y:S01]  /*5ff0*/  LOP3.LUT R138, R10, R107, RZ, 0x3c, !PT ;  /* 0x0000006b0a8a7212 */ /* 0x000fe200078e3cff */
[-C--:B------:R-:W-:Y:S01]  /*6000*/  FMUL.FTZ R31, R31, R3.reuse ;  /* 0x000000031f1f7220 */ /* 0x080fe20000410000 */
[----:B------:R-:W-:Y:S01]  /*6010*/  LOP3.LUT R154, R11, R14, RZ, 0x3c, !PT ;  /* 0x0000000e0b9a7212 */ /* 0x000fe200078e3cff */
[-C--:B------:R-:W-:Y:S01]  /*6020*/  FMUL.FTZ R30, R30, R3.reuse ;  /* 0x000000031e1e7220 */ /* 0x080fe20000410000 */
[----:B------:R-:W-:Y:S01]  /*6030*/  SHF.R.U64 R4, R4, 0x3, RZ ;  /* 0x0000000304047819 */ /* 0x000fe200000012ff */
[-C--:B------:R-:W-:Y:S01]  /*6040*/  FMUL.FTZ R35, R35, R3.reuse ;  /* 0x0000000323237220 */ /* 0x080fe20000410000 */
[----:B------:R-:W-:Y:S01]  /*6050*/  LOP3.LUT R11, R12, 0x380, RZ, 0xc0, !PT ;  /* 0x000003800c0b7812 */ /* 0x000fe200078ec0ff */
[-C--:B------:R-:W-:Y:S01]  /*6060*/  FMUL.FTZ R34, R34, R3.reuse ;  /* 0x0000000322227220 */ /* 0x080fe20000410000 */
[----:B------:R-:W-:Y:S01]  /*6070*/  LOP3.LUT R10, R95, 0x380, RZ, 0xc0, !PT ;  /* 0x000003805f0a7812 */ /* 0x000fe200078ec0ff */
        /* <DEDUP_REMOVED lines=43> */
[----:B------:R-:W-:Y:S01]  /*6330*/  LOP3.LUT R150, R4, R13, RZ, 0x3c, !PT ;  /* 0x0000000d04967212 */ /* 0x000fe200078e3cff */
[----:B------:R-:W-:Y:S01]  /*6340*/  ULDC UR10, c[0x0][0xc44] ;  /* 0x00031100000a7ab9 */ /* 0x000fe20000000800 */
[----:B------:R-:W-:Y:S01]  /*6350*/  SHF.R.U64 R11, R11, 0x3, RZ ;  /* 0x000000030b0b7819 */ /* 0x000fe200000012ff */
[----:B------:R-:W-:Y:S01]  /*6360*/  UIMAD UR10, UR10, UR4, UR46 ;  /* 0x000000040a0a72a4 */ /* 0x000fe2000f8e022e */
[----:B------:R-:W-:-:S02]  /*6370*/  SHF.R.U64 R10, R10, 0x3, RZ ;  /* 0x000000030a0a7819 */ /* 0x000fc400000012ff */
[----:B------:R-:W-:Y:S01]  /*6380*/  IADD3 R13, P3, R8, 0x1000, RZ ;  /* 0x00001000080d7810 */ /* 0x000fe20007f7e0ff */
[----:B------:R-:W-:Y:S01]  /*6390*/  USHF.R.S32.HI UR11, URZ, 0x1f, UR10 ;  /* 0x0000001f3f0b7899 */ /* 0x000fe2000801140a */
[----:B------:R-:W-:Y:S01]  /*63a0*/  LOP3.LUT R162, R11, R12, RZ, 0x3c, !PT ;  /* 0x0000000c0ba27212 */ /* 0x000fe200078e3cff */
[----:B------:R-:W-:Y:S01]  /*63b0*/  UIMAD.WIDE.U32 UR4, UR10, UR6, URZ ;  /* 0x000000060a0472a5 */ /* 0x000fe2000f8e003f */
[----:B------:R-:W-:Y:S01]  /*63c0*/  LOP3.LUT R152, R10, R95, RZ, 0x3c, !PT ;  /* 0x0000005f0a987212 */ /* 0x000fe200078e3cff */
[----:B------:R-:W-:Y:S01]  /*63d0*/  UIMAD UR6, UR11, UR6, URZ ;  /* 0x000000060b0672a4 */ /* 0x000fe2000f8e023f */
[----:B------:R-:W-:Y:S02]  /*63e0*/  LOP3.LUT R12, R13, 0x380, RZ, 0xc0, !PT ;  /* 0x000003800d0c7812 */ /* 0x000fe400078ec0ff */
[----:B------:R-:W-:Y:S01]  /*63f0*/  LOP3.LUT R20, R99, 0x380, RZ, 0xc0, !PT ;  /* 0x0000038063147812 */ /* 0x000fe200078ec0ff */
[----:B------:R-:W-:Y:S01]  /*6400*/  UIMAD UR6, UR10, UR7, UR6 ;  /* 0x000000070a0672a4 */ /* 0x000fe2000f8e0206 */
[----:B------:R-:W-:Y:S01]  /*6410*/  LOP3.LUT R10, R91, 0x380, RZ, 0xc0, !PT ;  /* 0x000003805b0a7812 */ /* 0x000fe200078ec0ff */
[----:B------:R-:W-:Y:S01]  /*6420*/  USHF.R.S32.HI UR7, URZ, 0x1f, UR41 ;  /* 0x0000001f3f077899 */ /* 0x000fe20008011429 */
[----:B------:R-:W-:Y:S01]  /*6430*/  SHF.R.U64 R12, R12, 0x3, RZ ;  /* 0x000000030c0c7819 */ /* 0x000fe200000012ff */
[----:B------:R-:W-:Y:S01]  /*6440*/  IMAD.U32 R11, RZ, RZ, UR5 ;  /* 0x00000005ff0b7e24 */ /* 0x000fe2000f8e00ff */
[----:B------:R-:W-:-:S02]  /*6450*/  SHF.R.U64 R20, R20, 0x3, RZ ;  /* 0x0000000314147819 */ /* 0x000fc400000012ff */
[----:B------:R-:W-:Y:S02]  /*6460*/  SHF.R.U64 R10, R10, 0x3, RZ ;  /* 0x000000030a0a7819 */ /* 0x000fe400000012ff */
[----:B------:R-:W-:Y:S01]  /*6470*/  LOP3.LUT R12, R12, R13, RZ, 0x3c, !PT ;  /* 0x0000000d0c0c7212 */ /* 0x000fe200078e3cff */
[----:B------:R-:W-:Y:S01]  /*6480*/  IMAD.X R13, RZ, RZ, R9, P3 ;  /* 0x000000ffff0d7224 */ /* 0x000fe200018e0609 */
[----:B------:R-:W-:Y:S02]  /*6490*/  LOP3.LUT R146, R20, R99, RZ, 0x3c, !PT ;  /* 0x0000006314927212 */ /* 0x000fe400078e3cff */
[----:B------:R-:W-:Y:S02]  /*64a0*/  LOP3.LUT R156, R10, R91, RZ, 0x3c, !PT ;  /* 0x0000005b0a9c7212 */ /* 0x000fe400078e3cff */
[----:B------:R-:W-:Y:S02]  /*64b0*/  LOP3.LUT R10, R21, 0x380, RZ, 0xc0, !PT ;  /* 0x00000380150a7812 */ /* 0x000fe400078ec0ff */
[----:B------:R-:W-:-:S02]  /*64c0*/  IADD3 R99, P3, R8, 0x8000, RZ ;  /* 0x0000800008637810 */ /* 0x000fc40007f7e0ff */
[----:B------:R-:W-:Y:S02]  /*64d0*/  SHF.R.U64 R10, R10, 0x3, RZ ;  /* 0x000000030a0a7819 */ /* 0x000fe400000012ff */
[----:B------:R-:W-:Y:S02]  /*64e0*/  LOP3.LUT R98, R99, 0x380, RZ, 0xc0, !PT ;  /* 0x0000038063627812 */ /* 0x000fe400078ec0ff */
[----:B------:R-:W-:Y:S01]  /*64f0*/  LOP3.LUT R164, R10, R21, RZ, 0x3c, !PT ;  /* 0x000000150aa47212 */ /* 0x000fe200078e3cff */
[----:B------:R-:W-:Y:S01]  /*6500*/  IMAD.U32 R10, RZ, RZ, UR4 ;  /* 0x00000004ff0a7e24 */ /* 0x000fe2000f8e00ff */
[----:B------:R-:W-:Y:S01]  /*6510*/  SHF.R.U64 R98, R98, 0x3, RZ ;  /* 0x0000000362627819 */ /* 0x000fe200000012ff */
[----:B------:R-:W-:Y:S01]  /*6520*/  UIADD3 UR4, UR5, UR6, URZ ;  /* 0x0000000605047290 */ /* 0x000fe2000fffe03f */
[----:B------:R-:W-:Y:S02]  /*6530*/  LOP3.LUT R21, R0, 0x380, RZ, 0xc0, !PT ;  /* 0x0000038000157812 */ /* 0x000fe400078ec0ff */
[----:B------:R-:W-:Y:S01]  /*6540*/  LOP3.LUT R98, R98, R99, RZ, 0x3c, !PT ;  /* 0x0000006362627212 */ /* 0x000fe200078e3cff */
[--C-:B------:R-:W-:Y:S01]  /*6550*/  IMAD.X R99, RZ, RZ, R9.reuse, P3 ;  /* 0x000000ffff637224 */ /* 0x100fe200018e0609 */
[----:B------:R-:W-:Y:S01]  /*6560*/  SHF.R.U64 R21, R21, 0x3, RZ ;  /* 0x0000000315157819 */ /* 0x000fe200000012ff */
[----:B------:R-:W-:Y:S01]  /*6570*/  IMAD.U32 R11, RZ, RZ, UR4 ;  /* 0x00000004ff0b7e24 */ /* 0x000fe2000f8e00ff */
[C---:B------:R-:W-:Y:S01]  /*6580*/  IADD3 R215, P3, R8.reuse, 0xf000, RZ ;  /* 0x0000f00008d77810 */ /* 0x040fe20007f7e0ff */
[----:B------:R-:W-:Y:S01]  /*6590*/  ULDC.64 UR4, c[0x0][0xb88] ;  /* 0x0002e20000047ab9 */ /* 0x000fe20000000a00 */
[----:B------:R-:W-:Y:S01]  /*65a0*/  LOP3.LUT R168, R21, R0, RZ, 0x3c, !PT ;  /* 0x0000000015a87212 */ /* 0x000fe200078e3cff */
[----:B------:R-:W-:Y:S01]  /*65b0*/  ULDC UR6, c[0x0][0xa88] ;  /* 0x0002a20000067ab9 */ /* 0x000fe20000000800 */
[----:B------:R-:W-:Y:S01]  /*65c0*/  LOP3.LUT R0, R215, 0x380, RZ, 0xc0, !PT ;  /* 0x00000380d7007812 */ /* 0x000fe200078ec0ff */
[----:B------:R-:W-:Y:S01]  /*65d0*/  IMAD.X R127, RZ, RZ, R9, P3 ;  /* 0x000000ffff7f7224 */ /* 0x000fe200018e0609 */
[----:B------:R-:W-:-:S02]  /*65e0*/  IADD3 R95, P2, R8, 0x7000, RZ ;  /* 0x00007000085f7810 */ /* 0x000fc40007f5e0ff */
[----:B------:R-:W-:Y:S02]  /*65f0*/  SHF.R.U64 R0, R0, 0x3, RZ ;  /* 0x0000000300007819 */ /* 0x000fe400000012ff */
[----:B------:R-:W-:Y:S02]  /*6600*/  LOP3.LUT R94, R95, 0x380, RZ, 0xc0, !PT ;  /* 0x000003805f5e7812 */ /* 0x000fe400078ec0ff */
[----:B------:R-:W-:Y:S02]  /*6610*/  LOP3.LUT R126, R0, R215, RZ, 0x3c, !PT ;  /* 0x000000d7007e7212 */ /* 0x000fe400078e3cff */
[----:B------:R-:W0:Y:S01]  /*6620*/  LDC R0, c[0x0][0xbe8] ;  /* 0x0002fa00ff007b82 */ /* 0x000e220000000800 */
[----:B------:R-:W-:Y:S02]  /*6630*/  SHF.R.U64 R94, R94, 0x3, RZ ;  /* 0x000000035e5e7819 */ /* 0x000fe400000012ff */
[----:B------:R-:W-:Y:S02]  /*6640*/  LOP3.LUT R4, R57, 0x380, RZ, 0xc0, !PT ;  /* 0x0000038039047812 */ /* 0x000fe400078ec0ff */
[----:B------:R-:W-:Y:S01]  /*6650*/  LOP3.LUT R94, R94, R95, RZ, 0x3c, !PT ;  /* 0x0000005f5e5e7212 */ /* 0x000fe200078e3cff */
[----:B------:R-:W-:Y:S01]  /*6660*/  IMAD.X R95, RZ, RZ, R9, P2 ;  /* 0x000000ffff5f7224 */ /* 0x000fe200010e0609 */
[----:B------:R-:W-:-:S02]  /*6670*/  IADD3 R123, P2, R8, 0xe000, RZ ;  /* 0x0000e000087b7810 */ /* 0x000fc40007f5e0ff */
[----:B------:R-:W-:Y:S02]  /*6680*/  SHF.R.U64 R4, R4, 0x3, RZ ;  /* 0x0000000304047819 */ /* 0x000fe400000012ff */
[----:B------:R-:W-:Y:S02]  /*6690*/  LOP3.LUT R122, R123, 0x380, RZ, 0xc0, !PT ;  /* 0x000003807b7a7812 */ /* 0x000fe400078ec0ff */
[----:B------:R-:W-:Y:S02]  /*66a0*/  F2FP.F16.F32.PACK_AB R24, R25, R24 ;  /* 0x000000181918723e */ /* 0x000fe400000000ff */
[----:B------:R-:W-:Y:S02]  /*66b0*/  SHF.R.U64 R122, R122, 0x3, RZ ;  /* 0x000000037a7a7819 */ /* 0x000fe400000012ff */
[----:B------:R-:W-:Y:S02]  /*66c0*/  F2FP.F16.F32.PACK_AB R25, R27, R26 ;  /* 0x0000001a1b19723e */ /* 0x000fe400000000ff */
[----:B------:R-:W-:Y:S01]  /*66d0*/  LOP3.LUT R122, R122, R123, RZ, 0x3c, !PT ;  /* 0x0000007b7a7a7212 */ /* 0x000fe200078e3cff */
[----:B------:R-:W-:Y:S01]  /*66e0*/  IMAD.X R123, RZ, RZ, R9, P2 ;  /* 0x000000ffff7b7224 */ /* 0x000fe200010e0609 */
[----:B------:R-:W-:-:S02]  /*66f0*/  F2FP.F16.F32.PACK_AB R27, R31, R30 ;  /* 0x0000001e1f1b723e */ /* 0x000fc400000000ff */
[----:B------:R-:W1:Y:S01]  /*6700*/  LDC R31, c[0x0][0xc38] ;  /* 0x00030e00ff1f7b82 */ /* 0x000e620000000800 */
[----:B0-----:R-:W-:Y:S02]  /*6710*/  ISETP.NE.AND P2, PT, R0, 0x1, PT ;  /* 0x000000010000780c */ /* 0x001fe40003f45270 */
[----:B------:R-:W-:Y:S02]  /*6720*/  LOP3.LUT R158, R4, R57, RZ, 0x3c, !PT ;  /* 0x00000039049e7212 */ /* 0x000fe400078e3cff */
[----:B------:R-:W-:Y:S02]  /*6730*/  LOP3.LUT R4, R15, 0x380, RZ, 0xc0, !PT ;  /* 0x000003800f047812 */ /* 0x000fe400078ec0ff */
[----:B------:R-:W-:Y:S02]  /*6740*/  MOV R170, R170 ;  /* 0x000000aa00aa7202 */ /* 0x000fe40000000f00 */
[----:B------:R-:W-:Y:S02]  /*6750*/  F2FP.F16.F32.PACK_AB R26, R187, R28 ;  /* 0x0000001cbb1a723e */ /* 0x000fe400000000ff */
[----:B------:R-:W-:-:S02]  /*6760*/  SHF.R.U64 R4, R4, 0x3, RZ ;  /* 0x0000000304047819 */ /* 0x000fc400000012ff */
[----:B------:R-:W-:Y:S01]  /*6770*/  IADD3 R57, P0, R8, 0x5000, RZ ;  /* 0x0000500008397810 */ /* 0x000fe20007f1e0ff */
[----:B------:R0:W-:Y:S01]  /*6780*/  STSM.16.M88.4 [R170], R24 ;  /* 0x00000018aa007844 */ /* 0x0001e20000000200 */
[----:B------:R-:W-:Y:S02]  /*6790*/  LOP3.LUT R160, R4, R15, RZ, 0x3c, !PT ;  /* 0x0000000f04a07212 */ /* 0x000fe400078e3cff */
[----:B------:R-:W-:Y:S02]  /*67a0*/  LOP3.LUT R4, R53, 0x380, RZ, 0xc0, !PT ;  /* 0x0000038035047812 */ /* 0x000fe400078ec0ff */
[----:B------:R-:W-:Y:S02]  /*67b0*/  F2FP.F16.F32.PACK_AB R32, R33, R32 ;  /* 0x000000202120723e */ /* 0x000fe400000000ff */
[----:B------:R-:W-:Y:S02]  /*67c0*/  SHF.R.U64 R4, R4, 0x3, RZ ;  /* 0x0000000304047819 */ /* 0x000fe400000012ff */
[----:B------:R-:W-:-:S02]  /*67d0*/  F2FP.F16.F32.PACK_AB R33, R35, R34 ;  /* 0x000000222321723e */ /* 0x000fc400000000ff */
[----:B------:R-:W-:Y:S01]  /*67e0*/  LOP3.LUT R166, R4, R53, RZ, 0x3c, !PT ;  /* 0x0000003504a67212 */ /* 0x000fe200078e3cff */
[----:B------:R-:W-:Y:S01]  /*67f0*/  IMAD R4, RZ, RZ, -UR46 ;  /* 0x8000002eff047e24 */ /* 0x000fe2000f8e02ff */
[----:B------:R-:W-:Y:S02]  /*6800*/  IADD3 R91, P1, R8, 0x6000, RZ ;  /* 0x00006000085b7810 */ /* 0x000fe40007f3e0ff */
[----:B------:R-:W-:Y:S01]  /*6810*/  LOP3.LUT R56, R57, 0x380, RZ, 0xc0, !PT ;  /* 0x0000038039387812 */ /* 0x000fe200078ec0ff */
[----:B0-----:R-:W0:Y:S01]  /*6820*/  @P2 LDC R24, c[0x0][0xbec] ;  /* 0x0002fb00ff182b82 */ /* 0x001e220000000800 */
[----:B-1----:R-:W-:Y:S01]  /*6830*/  IMAD R4, R31, R4, UR39 ;  /* 0x000000271f047e24 */ /* 0x002fe2000f8e0204 */
[----:B------:R-:W-:Y:S02]  /*6840*/  F2FP.F16.F32.PACK_AB R35, R39, R38 ;  /* 0x000000262723723e */ /* 0x000fe400000000ff */
[----:B------:R-:W-:Y:S01]  /*6850*/  LOP3.LUT R90, R91, 0x380, RZ, 0xc0, !PT ;  /* 0x000003805b5a7812 */ /* 0x000fe200078ec0ff */
[----:B------:R-:W-:Y:S01]  /*6860*/  IMAD R39, R4, 0x80, R210 ;  /* 0x0000008004277824 */ /* 0x000fe200078e02d2 */
[----:B------:R-:W-:-:S02]  /*6870*/  SHF.R.U64 R56, R56, 0x3, RZ ;  /* 0x0000000338387819 */ /* 0x000fc400000012ff */
[----:B------:R-:W1:Y:S01]  /*6880*/  @P2 LDC R25, c[0x0][0xbf0] ;  /* 0x0002fc00ff192b82 */ /* 0x000e620000000800 */
[----:B------:R-:W-:Y:S02]  /*6890*/  SHF.R.U64 R90, R90, 0x3, RZ ;  /* 0x000000035a5a7819 */ /* 0x000fe400000012ff */
[----:B------:R-:W-:Y:S01]  /*68a0*/  LOP3.LUT R56, R56, R57, RZ, 0x3c, !PT ;  /* 0x0000003938387212 */ /* 0x000fe200078e3cff */
[----:B------:R-:W-:Y:S01]  /*68b0*/  IMAD.X R57, RZ, RZ, R9, P0 ;  /* 0x000000ffff397224 */ /* 0x000fe200000e0609 */
[----:B------:R-:W-:Y:S01]  /*68c0*/  F2FP.F16.F32.PACK_AB R34, R37, R36 ;  /* 0x000000242522723e */ /* 0x000fe200000000ff */
[----:B------:R-:W-:Y:S01]  /*68d0*/  IMAD.MOV.U32 R37, RZ, RZ, R39 ;  /* 0x000000ffff257224 */ /* 0x000fe200078e0027 */
[----:B------:R-:W-:Y:S01]  /*68e0*/  MOV R150, R150 ;  /* 0x0000009600967202 */ /* 0x000fe20000000f00 */
[----:B------:R-:W2:Y:S01]  /*68f0*/  LDC.64 R30, c[0x0][0xb98] ;  /* 0x0002e600ff1e7b82 */ /* 0x000ea20000000a00 */
[----:B------:R-:W-:Y:S02]  /*6900*/  IADD3 R115, P0, R8, 0xc000, RZ ;  /* 0x0000c00008737810 */ /* 0x000fe40007f1e0ff */
[----:B------:R-:W-:Y:S01]  /*6910*/  LOP3.LUT R90, R90, R91, RZ, 0x3c, !PT ;  /* 0x0000005b5a5a7212 */ /* 0x000fe200078e3cff */
[----:B------:R-:W-:Y:S01]  /*6920*/  IMAD.X R91, RZ, RZ, R9, P1 ;  /* 0x000000ffff5b7224 */ /* 0x000fe200008e0609 */
[----:B------:R-:W-:Y:S01]  /*6930*/  F2FP.F16.F32.PACK_AB R40, R41, R40 ;  /* 0x000000282928723e */ /* 0x000fe200000000ff */
[----:B------:R3:W-:Y:S01]  /*6940*/  STSM.16.M88.4 [R150], R32 ;  /* 0x0000002096007844 */ /* 0x0007e20000000200 */
[----:B------:R-:W-:Y:S01]  /*6950*/  IADD3 R119, P1, R8, 0xd000, RZ ;  /* 0x0000d00008777810 */ /* 0x000fe20007f3e0ff */
[----:B0-----:R-:W-:Y:S01]  /*6960*/  @P2 IMAD.HI.U32 R24, R39, R24, RZ ;  /* 0x0000001827182227 */ /* 0x001fe200078e00ff */
[----:B------:R-:W-:-:S02]  /*6970*/  LOP3.LUT R114, R115, 0x380, RZ, 0xc0, !PT ;  /* 0x0000038073727812 */ /* 0x000fc400078ec0ff */
[----:B------:R-:W-:Y:S02]  /*6980*/  F2FP.F16.F32.PACK_AB R41, R43, R42 ;  /* 0x0000002a2b29723e */ /* 0x000fe400000000ff */
[----:B------:R-:W-:Y:S02]  /*6990*/  F2FP.F16.F32.PACK_AB R48, R49, R48 ;  /* 0x000000303130723e */ /* 0x000fe400000000ff */
[----:B------:R-:W-:Y:S02]  /*69a0*/  LOP3.LUT R52, R111, 0x380, RZ, 0xc0, !PT ;  /* 0x000003806f347812 */ /* 0x000fe400078ec0ff */
[----:B-1----:R-:W-:Y:S02]  /*69b0*/  @P2 SHF.R.U32.HI R37, RZ, R25, R24 ;  /* 0x00000019ff252219 */ /* 0x002fe40000011618 */
[----:B------:R-:W-:Y:S02]  /*69c0*/  MOV R160, R160 ;  /* 0x000000a000a07202 */ /* 0x000fe40000000f00 */
[----:B------:R-:W-:Y:S01]  /*69d0*/  F2FP.F16.F32.PACK_AB R42, R45, R44 ;  /* 0x0000002c2d2a723e */ /* 0x000fe200000000ff */
[----:B---3--:R-:W-:Y:S01]  /*69e0*/  IMAD.MOV R33, RZ, RZ, -R37 ;  /* 0x000000ffff217224 */ /* 0x008fe200078e0a25 */
[----:B------:R-:W-:Y:S01]  /*69f0*/  F2FP.F16.F32.PACK_AB R43, R47, R46 ;  /* 0x0000002e2f2b723e */ /* 0x000fe200000000ff */
[----:B--2---:R-:W-:Y:S01]  /*6a00*/  IMAD R28, R30, UR7, RZ ;  /* 0x000000071e1c7c24 */ /* 0x004fe2000f8e02ff */
[----:B------:R-:W-:Y:S01]  /*6a10*/  F2FP.F16.F32.PACK_AB R49, R51, R50 ;  /* 0x000000323331723e */ /* 0x000fe200000000ff */
[----:B------:R-:W-:Y:S01]  /*6a20*/  IMAD R33, R0, R33, R39 ;  /* 0x0000002100217224 */ /* 0x000fe200078e0227 */
[----:B------:R-:W-:Y:S01]  /*6a30*/  MOV R168, R168 ;  /* 0x000000a800a87202 */ /* 0x000fe20000000f00 */
[----:B------:R-:W-:Y:S01]  /*6a40*/  IMAD.WIDE.U32 R10, R30, UR41, R10 ;  /* 0x000000291e0a7c25 */ /* 0x000fe2000f8e000a */
[----:B------:R-:W-:Y:S01]  /*6a50*/  F2FP.F16.F32.PACK_AB R50, R204, R189 ;  /* 0x000000bdcc32723e */ /* 0x000fe200000000ff */
[----:B------:R-:W-:Y:S01]  /*6a60*/  STSM.16.M88.4 [R160], R40 ;  /* 0x00000028a0007844 */ /* 0x000fe20000000200 */
[----:B------:R-:W-:Y:S01]  /*6a70*/  F2FP.F16.F32.PACK_AB R51, R55, R54 ;  /* 0x000000363733723e */ /* 0x000fe200000000ff */
[----:B------:R-:W-:Y:S01]  /*6a80*/  IMAD R28, R31, UR41, R28 ;  /* 0x000000291f1c7c24 */ /* 0x000fe2000f8e021c */
[----:B------:R-:W-:Y:S01]  /*6a90*/  MOV R166, R166 ;  /* 0x000000a600a67202 */ /* 0x000fe20000000f00 */
[----:B------:R-:W-:Y:S01]  /*6aa0*/  IMAD R32, R4, 0x80, R208 ;  /* 0x0000008004207824 */ /* 0x000fe200078e02d0 */
[----:B------:R-:W-:Y:S01]  /*6ab0*/  F2FP.F16.F32.PACK_AB R24, R203, R188 ;  /* 0x000000bccb18723e */ /* 0x000fe200000000ff */
[----:B------:R-:W-:Y:S01]  /*6ac0*/  STSM.16.M88.4 [R168], R48 ;  /* 0x00000030a8007844 */ /* 0x000fe20000000200 */
[----:B------:R-:W-:-:S02]  /*6ad0*/  F2FP.F16.F32.PACK_AB R25, R59, R58 ;  /* 0x0000003a3b19723e */ /* 0x000fc400000000ff */
[----:B------:R-:W-:Y:S02]  /*6ae0*/  F2FP.F16.F32.PACK_AB R26, R202, R60 ;  /* 0x0000003cca1a723e */ /* 0x000fe400000000ff */
[----:B------:R-:W-:Y:S02]  /*6af0*/  F2FP.F16.F32.PACK_AB R27, R63, R62 ;  /* 0x0000003e3f1b723e */ /* 0x000fe400000000ff */
[----:B------:R-:W-:Y:S02]  /*6b00*/  LOP3.LUT R118, R119, 0x380, RZ, 0xc0, !PT ;  /* 0x0000038077767812 */ /* 0x000fe400078ec0ff */
[----:B------:R-:W-:Y:S01]  /*6b10*/  SHF.R.U64 R114, R114, 0x3, RZ ;  /* 0x0000000372727819 */ /* 0x000fe200000012ff */
[----:B------:R0:W-:Y:S01]  /*6b20*/  STSM.16.M88.4 [R166], R24 ;  /* 0x00000018a6007844 */ /* 0x0001e20000000200 */
[----:B------:R-:W-:Y:S02]  /*6b30*/  SHF.R.U64 R52, R52, 0x3, RZ ;  /* 0x0000000334347819 */ /* 0x000fe400000012ff */
[----:B------:R-:W-:-:S02]  /*6b40*/  IADD3 R15, P4, R8, 0x2000, RZ ;  /* 0x00002000080f7810 */ /* 0x000fc40007f9e0ff */
[C---:B------:R-:W-:Y:S02]  /*6b50*/  IADD3 R21, P5, R8.reuse, 0x3000, RZ ;  /* 0x0000300008157810 */ /* 0x040fe40007fbe0ff */
[----:B------:R-:W-:Y:S02]  /*6b60*/  IADD3 R53, P6, R8, 0x4000, RZ ;  /* 0x0000400008357810 */ /* 0x000fe40007fde0ff */
[----:B------:R-:W-:Y:S02]  /*6b70*/  SHF.R.U64 R118, R118, 0x3, RZ ;  /* 0x0000000376767819 */ /* 0x000fe400000012ff */
[----:B------:R-:W-:Y:S01]  /*6b80*/  LOP3.LUT R114, R114, R115, RZ, 0x3c, !PT ;  /* 0x0000007372727212 */ /* 0x000fe200078e3cff */
[----:B------:R-:W-:Y:S01]  /*6b90*/  IMAD.X R115, RZ, RZ, R9, P0 ;  /* 0x000000ffff737224 */ /* 0x000fe200000e0609 */
[----:B------:R-:W-:Y:S02]  /*6ba0*/  F2FP.F16.F32.PACK_AB R64, R65, R64 ;  /* 0x000000404140723e */ /* 0x000fe400000000ff */
[----:B------:R-:W-:-:S02]  /*6bb0*/  LOP3.LUT R134, R52, R111, RZ, 0x3c, !PT ;  /* 0x0000006f34867212 */ /* 0x000fc400078e3cff */
[----:B------:R-:W-:Y:S02]  /*6bc0*/  F2FP.F16.F32.PACK_AB R65, R67, R66 ;  /* 0x000000424341723e */ /* 0x000fe400000000ff */
[----:B------:R-:W-:Y:S02]  /*6bd0*/  F2FP.F16.F32.PACK_AB R72, R73, R72 ;  /* 0x000000484948723e */ /* 0x000fe400000000ff */
[----:B0-----:R-:W-:Y:S02]  /*6be0*/  F2FP.F16.F32.PACK_AB R25, R7, R23 ;  /* 0x000000170719723e */ /* 0x001fe400000000ff */
[----:B------:R-:W-:Y:S02]  /*6bf0*/  LOP3.LUT R14, R15, 0x380, RZ, 0xc0, !PT ;  /* 0x000003800f0e7812 */ /* 0x000fe400078ec0ff */
[----:B------:R-:W-:Y:S02]  /*6c00*/  LOP3.LUT R20, R21, 0x380, RZ, 0xc0, !PT ;  /* 0x0000038015147812 */ /* 0x000fe400078ec0ff */
[----:B------:R-:W-:-:S02]  /*6c10*/  LOP3.LUT R52, R53, 0x380, RZ, 0xc0, !PT ;  /* 0x0000038035347812 */ /* 0x000fc400078ec0ff */
[----:B------:R-:W-:Y:S02]  /*6c20*/  MOV R164, R164 ;  /* 0x000000a400a47202 */ /* 0x000fe40000000f00 */
[----:B------:R-:W-:Y:S02]  /*6c30*/  F2FP.F16.F32.PACK_AB R66, R201, R68 ;  /* 0x00000044c942723e */ /* 0x000fe400000000ff */
[----:B------:R-:W-:Y:S02]  /*6c40*/  F2FP.F16.F32.PACK_AB R67, R71, R70 ;  /* 0x000000464743723e */ /* 0x000fe400000000ff */
[----:B------:R-:W-:Y:S02]  /*6c50*/  F2FP.F16.F32.PACK_AB R73, R75, R74 ;  /* 0x0000004a4b49723e */ /* 0x000fe400000000ff */
[----:B------:R-:W-:Y:S01]  /*6c60*/  F2FP.F16.F32.PACK_AB R80, R81, R80 ;  /* 0x000000505150723e */ /* 0x000fe200000000ff */
[----:B------:R-:W-:Y:S01]  /*6c70*/  STSM.16.M88.4 [R164], R64 ;  /* 0x00000040a4007844 */ /* 0x000fe20000000200 */
[----:B------:R-:W-:-:S02]  /*6c80*/  SHF.R.S32.HI R23, RZ, 0x1f, R37 ;  /* 0x0000001fff177819 */ /* 0x000fc40000011425 */
[----:B------:R-:W-:Y:S02]  /*6c90*/  SHF.R.S32.HI R7, RZ, 0x1f, R33 ;  /* 0x0000001fff077819 */ /* 0x000fe40000011421 */
[----:B------:R-:W-:Y:S02]  /*6ca0*/  IADD3 R10, P0, R37, R10, RZ ;  /* 0x0000000a250a7210 */ /* 0x000fe40007f1e0ff */
[----:B------:R-:W-:Y:S02]  /*6cb0*/  MOV R162, R162 ;  /* 0x000000a200a27202 */ /* 0x000fe40000000f00 */
[----:B------:R-:W-:Y:S02]  /*6cc0*/  F2FP.F16.F32.PACK_AB R74, R200, R76 ;  /* 0x0000004cc84a723e */ /* 0x000fe400000000ff */
[----:B------:R-:W-:Y:S02]  /*6cd0*/  F2FP.F16.F32.PACK_AB R75, R79, R78 ;  /* 0x0000004e4f4b723e */ /* 0x000fe400000000ff */
[----:B------:R-:W-:-:S02]  /*6ce0*/  F2FP.F16.F32.PACK_AB R81, R83, R82 ;  /* 0x000000525351723e */ /* 0x000fc400000000ff */
[----:B------:R-:W-:Y:S01]  /*6cf0*/  LOP3.LUT R118, R118, R119, RZ, 0x3c, !PT ;  /* 0x0000007776767212 */ /* 0x000fe200078e3cff */
[----:B------:R-:W-:Y:S01]  /*6d00*/  STSM.16.M88.4 [R162], R72 ;  /* 0x00000048a2007844 */ /* 0x000fe20000000200 */
[----:B------:R-:W-:Y:S02]  /*6d10*/  MOV R158, R158 ;  /* 0x0000009e009e7202 */ /* 0x000fe40000000f00 */
[----:B------:R-:W-:Y:S02]  /*6d20*/  F2FP.F16.F32.PACK_AB R82, R199, R84 ;  /* 0x00000054c752723e */ /* 0x000fe400000000ff */
[----:B------:R-:W-:Y:S02]  /*6d30*/  F2FP.F16.F32.PACK_AB R83, R87, R86 ;  /* 0x000000565753723e */ /* 0x000fe400000000ff */
[----:B------:R-:W-:Y:S02]  /*6d40*/  LOP3.LUT R119, R8, 0x380, RZ, 0xc0, !PT ;  /* 0x0000038008777812 */ /* 0x000fe400078ec0ff */
[----:B------:R-:W-:Y:S01]  /*6d50*/  MOV R156, R156 ;  /* 0x0000009c009c7202 */ /* 0x000fe20000000f00 */
[----:B------:R-:W-:Y:S01]  /*6d60*/  STSM.16.M88.4 [R158], R80 ;  /* 0x000000509e007844 */ /* 0x000fe20000000200 */
[----:B------:R-:W-:-:S02]  /*6d70*/  F2FP.F16.F32.PACK_AB R24, R198, R88 ;  /* 0x00000058c618723e */ /* 0x000fc400000000ff */
[----:B------:R-:W-:Y:S02]  /*6d80*/  F2FP.F16.F32.PACK_AB R26, R197, R92 ;  /* 0x0000005cc51a723e */ /* 0x000fe400000000ff */
[----:B------:R-:W-:Y:S02]  /*6d90*/  F2FP.F16.F32.PACK_AB R27, R29, R61 ;  /* 0x0000003d1d1b723e */ /* 0x000fe400000000ff */
[----:B------:R-:W-:Y:S02]  /*6da0*/  SHF.R.U64 R14, R14, 0x3, RZ ;  /* 0x000000030e0e7819 */ /* 0x000fe400000012ff */
[----:B------:R-:W-:Y:S01]  /*6db0*/  SHF.R.U64 R20, R20, 0x3, RZ ;  /* 0x0000000314147819 */ /* 0x000fe200000012ff */
[----:B------:R0:W-:Y:S01]  /*6dc0*/  STSM.16.M88.4 [R156], R24 ;  /* 0x000000189c007844 */ /* 0x0001e20000000200 */
[----:B------:R-:W-:Y:S02]  /*6dd0*/  SHF.R.U64 R52, R52, 0x3, RZ ;  /* 0x0000000334347819 */ /* 0x000fe400000012ff */
[----:B------:R-:W-:Y:S01]  /*6de0*/  IADD3.X R11, R23, R11, R28, P0, !PT ;  /* 0x0000000b170b7210 */ /* 0x000fe200007fe41c */
[----:B------:R-:W-:Y:S01]  /*6df0*/  IMAD R28, R7, UR4, RZ ;  /* 0x00000004071c7c24 */ /* 0x000fe2000f8e02ff */
[----:B------:R-:W-:Y:S01]  /*6e00*/  SHF.R.U64 R119, R119, 0x3, RZ ;  /* 0x0000000377777819 */ /* 0x000fe200000012ff */
[----:B------:R-:W-:Y:S01]  /*6e10*/  IMAD R7, R0, UR6, RZ ;  /* 0x0000000600077c24 */ /* 0x000fe2000f8e02ff */
[----:B------:R-:W-:Y:S01]  /*6e20*/  LOP3.LUT R14, R14, R15, RZ, 0x3c, !PT ;  /* 0x0000000f0e0e7212 */ /* 0x000fe200078e3cff */
[--C-:B------:R-:W-:Y:S01]  /*6e30*/  IMAD.X R15, RZ, RZ, R9.reuse, P4 ;  /* 0x000000ffff0f7224 */ /* 0x100fe200020e0609 */
[----:B------:R-:W-:Y:S01]  /*6e40*/  LOP3.LUT R20, R20, R21, RZ, 0x3c, !PT ;  /* 0x0000001514147212 */ /* 0x000fe200078e3cff */
[--C-:B------:R-:W-:Y:S01]  /*6e50*/  IMAD.X R21, RZ, RZ, R9.reuse, P5 ;  /* 0x000000ffff157224 */ /* 0x100fe200028e0609 */
[----:B------:R-:W-:Y:S01]  /*6e60*/  LOP3.LUT R52, R52, R53, RZ, 0x3c, !PT ;  /* 0x0000003534347212 */ /* 0x000fe200078e3cff */
[----:B------:R-:W-:Y:S01]  /*6e70*/  IMAD.X R53, RZ, RZ, R9, P6 ;  /* 0x000000ffff357224 */ /* 0x000fe200030e0609 */
[----:B------:R-:W-:Y:S01]  /*6e80*/  MOV R154, R154 ;  /* 0x0000009a009a7202 */ /* 0x000fe20000000f00 */
[----:B------:R-:W-:Y:S01]  /*6e90*/  IMAD R23, R33, UR5, R28 ;  /* 0x0000000521177c24 */ /* 0x000fe2000f8e021c */
[----:B------:R-:W-:Y:S01]  /*6ea0*/  F2FP.F16.F32.PACK_AB R68, R196, R96 ;  /* 0x00000060c444723e */ /* 0x000fe200000000ff */
[----:B0-----:R-:W-:Y:S01]  /*6eb0*/  VIADD R24, R32, 0x8 ;  /* 0x0000000820187836 */ /* 0x001fe20000000000 */
[----:B------:R-:W-:Y:S01]  /*6ec0*/  F2FP.F16.F32.PACK_AB R69, R69, R77 ;  /* 0x0000004d4545723e */ /* 0x000fe200000000ff */
[----:B------:R-:W-:Y:S01]  /*6ed0*/  IMAD.WIDE.U32 R10, R33, UR4, R10 ;  /* 0x00000004210a7c25 */ /* 0x000fe2000f8e000a */
[----:B------:R-:W-:Y:S01]  /*6ee0*/  F2FP.F16.F32.PACK_AB R70, R195, R100 ;  /* 0x00000064c346723e */ /* 0x000fe200000000ff */
[----:B------:R-:W-:Y:S01]  /*6ef0*/  ULDC.64 UR4, c[0x0][0xb50] ;  /* 0x0002d40000047ab9 */ /* 0x000fe20000000a00 */
[----:B------:R-:W-:Y:S01]  /*6f00*/  F2FP.F16.F32.PACK_AB R71, R85, R89 ;  /* 0x000000595547723e */ /* 0x000fe200000000ff */
[----:B------:R-:W-:Y:S01]  /*6f10*/  IMAD.IADD R11, R11, 0x1, R23 ;  /* 0x000000010b0b7824 */ /* 0x000fe200078e0217 */
[----:B------:R-:W-:-:S02]  /*6f20*/  LOP3.LUT P0, RZ, R205, 0x3, RZ, 0xc0, !PT ;  /* 0x00000003cdff7812 */ /* 0x000fc4000780c0ff */
[C---:B------:R-:W-:Y:S01]  /*6f30*/  IADD3 R103, P4, R8.reuse, 0x9000, RZ ;  /* 0x0000900008677810 */ /* 0x040fe20007f9e0ff */
[----:B------:R-:W-:Y:S01]  /*6f40*/  STSM.16.M88.4 [R154], R68 ;  /* 0x000000449a007844 */ /* 0x000fe20000000200 */
[C---:B------:R-:W-:Y:S02]  /*6f50*/  IADD3 R107, P5, R8.reuse, 0xa000, RZ ;  /* 0x0000a000086b7810 */ /* 0x040fe40007fbe0ff */
[----:B------:R-:W-:Y:S02]  /*6f60*/  IADD3 R111, P6, R8, 0xb000, RZ ;  /* 0x0000b000086f7810 */ /* 0x000fe40007fde0ff */
[----:B------:R-:W-:Y:S02]  /*6f70*/  MOV R152, R152 ;  /* 0x0000009800987202 */ /* 0x000fe40000000f00 */
[----:B------:R-:W-:Y:S02]  /*6f80*/  F2FP.F16.F32.PACK_AB R28, R194, R104 ;  /* 0x00000068c21c723e */ /* 0x000fe400000000ff */
[----:B------:R-:W-:-:S02]  /*6f90*/  F2FP.F16.F32.PACK_AB R29, R93, R97 ;  /* 0x000000615d1d723e */ /* 0x000fc400000000ff */
[----:B------:R-:W-:Y:S02]  /*6fa0*/  F2FP.F16.F32.PACK_AB R30, R193, R108 ;  /* 0x0000006cc11e723e */ /* 0x000fe400000000ff */
[----:B------:R-:W-:Y:S02]  /*6fb0*/  F2FP.F16.F32.PACK_AB R31, R101, R105 ;  /* 0x00000069651f723e */ /* 0x000fe400000000ff */
[----:B------:R-:W-:Y:S01]  /*6fc0*/  LOP3.LUT R8, R119, R8, RZ, 0x3c, !PT ;  /* 0x0000000877087212 */ /* 0x000fe200078e3cff */
[----:B------:R-:W-:Y:S01]  /*6fd0*/  IMAD.X R119, RZ, RZ, R9, P1 ;  /* 0x000000ffff777224 */ /* 0x000fe200008e0609 */
[-C--:B------:R-:W-:Y:S01]  /*6fe0*/  ISETP.GE.OR P1, PT, R32, R7.reuse, P0 ;  /* 0x000000072000720c */ /* 0x080fe20000726670 */
[----:B------:R0:W-:Y:S01]  /*6ff0*/  STSM.16.M88.4 [R152], R28 ;  /* 0x0000001c98007844 */ /* 0x0001e20000000200 */
[----:B------:R-:W-:Y:S02]  /*7000*/  ISETP.GE.OR P0, PT, R24, R7, P0 ;  /* 0x000000071800720c */ /* 0x000fe40000706670 */
[----:B------:R-:W-:-:S02]  /*7010*/  MOV R146, R146 ;  /* 0x0000009200927202 */ /* 0x000fc40000000f00 */
[----:B------:R-:W-:Y:S02]  /*7020*/  F2FP.F16.F32.PACK_AB R24, R192, R112 ;  /* 0x00000070c018723e */ /* 0x000fe400000000ff */
[----:B------:R-:W-:Y:S02]  /*7030*/  F2FP.F16.F32.PACK_AB R25, R109, R113 ;  /* 0x000000716d19723e */ /* 0x000fe400000000ff */
[----:B------:R-:W-:Y:S02]  /*7040*/  F2FP.F16.F32.PACK_AB R26, R191, R116 ;  /* 0x00000074bf1a723e */ /* 0x000fe400000000ff */
[----:B------:R-:W-:Y:S02]  /*7050*/  F2FP.F16.F32.PACK_AB R27, R117, R121 ;  /* 0x00000079751b723e */ /* 0x000fe400000000ff */
[----:B------:R-:W-:Y:S02]  /*7060*/  MOV R142, R142 ;  /* 0x0000008e008e7202 */ /* 0x000fe40000000f00 */
[----:B------:R-:W-:Y:S01]  /*7070*/  LEA R23, P3, R10, UR4, 0x2 ;  /* 0x000000040a177c11 */ /* 0x000fe2000f8610ff */
[----:B------:R-:W-:Y:S01]  /*7080*/  STSM.16.M88.4 [R146], R24 ;  /* 0x0000001892007844 */ /* 0x000fe20000000200 */
[----:B0-----:R-:W-:-:S02]  /*7090*/  F2FP.F16.F32.PACK_AB R28, R190, R120 ;  /* 0x00000078be1c723e */ /* 0x001fc400000000ff */
[----:B------:R-:W-:Y:S01]  /*70a0*/  F2FP.F16.F32.PACK_AB R29, R172, R173 ;  /* 0x000000adac1d723e */ /* 0x000fe200000000ff */
[----:B------:R-:W-:Y:S01]  /*70b0*/  SHFL.IDX PT, R48, R23, RZ, 0x1c1f ;  /* 0x001c1fff17307589 */ /* 0x000fe200000e0000 */
[----:B------:R-:W-:Y:S02]  /*70c0*/  F2FP.F16.F32.PACK_AB R30, R125, R124 ;  /* 0x0000007c7d1e723e */ /* 0x000fe400000000ff */
[----:B------:R-:W-:Y:S01]  /*70d0*/  F2FP.F16.F32.PACK_AB R31, R174, R175 ;  /* 0x000000afae1f723e */ /* 0x000fe200000000ff */
[----:B------:R-:W-:Y:S01]  /*70e0*/  SHFL.IDX PT, R50, R23, 0x1, 0x1c1f ;  /* 0x003c1f0017327f89 */ /* 0x000fe200000e0000 */
[----:B------:R-:W-:Y:S02]  /*70f0*/  MOV R138, R138 ;  /* 0x0000008a008a7202 */ /* 0x000fe40000000f00 */
[----:B------:R-:W-:Y:S01]  /*7100*/  F2FP.F16.F32.PACK_AB R32, R129, R128 ;  /* 0x000000808120723e */ /* 0x000fe200000000ff */
[----:B------:R-:W-:Y:S01]  /*7110*/  STSM.16.M88.4 [R142], R28 ;  /* 0x0000001c8e007844 */ /* 0x000fe20000000200 */
[----:B------:R-:W-:-:S02]  /*7120*/  F2FP.F16.F32.PACK_AB R33, R176, R177 ;  /* 0x000000b1b021723e */ /* 0x000fc400000000ff */
[----:B------:R-:W-:Y:S02]  /*7130*/  F2FP.F16.F32.PACK_AB R34, R133, R132 ;  /* 0x000000848522723e */ /* 0x000fe400000000ff */
[----:B------:R-:W-:Y:S02]  /*7140*/  F2FP.F16.F32.PACK_AB R35, R178, R179 ;  /* 0x000000b3b223723e */ /* 0x000fe400000000ff */
[----:B------:R-:W-:Y:S02]  /*7150*/  MOV R134, R134 ;  /* 0x0000008600867202 */ /* 0x000fe40000000f00 */
[----:B------:R-:W-:Y:S01]  /*7160*/  F2FP.F16.F32.PACK_AB R36, R137, R136 ;  /* 0x000000888924723e */ /* 0x000fe200000000ff */
[----:B------:R-:W-:Y:S01]  /*7170*/  STSM.16.M88.4 [R138], R32 ;  /* 0x000000208a007844 */ /* 0x000fe20000000200 */
[----:B------:R-:W-:Y:S02]  /*7180*/  F2FP.F16.F32.PACK_AB R37, R180, R181 ;  /* 0x000000b5b425723e */ /* 0x000fe400000000ff */
[----:B------:R-:W-:-:S02]  /*7190*/  F2FP.F16.F32.PACK_AB R38, R141, R140 ;  /* 0x0000008c8d26723e */ /* 0x000fc400000000ff */
[----:B------:R-:W-:Y:S02]  /*71a0*/  F2FP.F16.F32.PACK_AB R39, R182, R183 ;  /* 0x000000b7b627723e */ /* 0x000fe400000000ff */
[----:B------:R-:W-:Y:S02]  /*71b0*/  MOV R130, R130 ;  /* 0x0000008200827202 */ /* 0x000fe40000000f00 */
[----:B------:R-:W-:Y:S01]  /*71c0*/  F2FP.F16.F32.PACK_AB R60, R145, R144 ;  /* 0x00000090913c723e */ /* 0x000fe200000000ff */
[----:B------:R-:W-:Y:S01]  /*71d0*/  STSM.16.M88.4 [R134], R36 ;  /* 0x0000002486007844 */ /* 0x000fe20000000200 */
[----:B------:R-:W-:Y:S02]  /*71e0*/  F2FP.F16.F32.PACK_AB R61, R184, R185 ;  /* 0x000000b9b83d723e */ /* 0x000fe400000000ff */
[----:B------:R-:W-:Y:S02]  /*71f0*/  F2FP.F16.F32.PACK_AB R62, R149, R148 ;  /* 0x00000094953e723e */ /* 0x000fe400000000ff */
[----:B------:R-:W-:-:S02]  /*7200*/  F2FP.F16.F32.PACK_AB R63, R186, R3 ;  /* 0x00000003ba3f723e */ /* 0x000fc400000000ff */
[----:B------:R-:W-:Y:S01]  /*7210*/  LEA.HI.X R11, R10, UR5, R11, 0x2, P3 ;  /* 0x000000050a0b7c11 */ /* 0x000fe200098f140b */
[----:B------:R-:W-:Y:S01]  /*7220*/  UIMAD UR6, UR11, UR8, URZ ;  /* 0x000000080b0672a4 */ /* 0x000fe2000f8e023f */
[----:B------:R-:W-:Y:S01]  /*7230*/  LOP3.LUT R102, R103, 0x380, RZ, 0xc0, !PT ;  /* 0x0000038067667812 */ /* 0x000fe200078ec0ff */
[----:B------:R-:W-:Y:S01]  /*7240*/  STSM.16.M88.4 [R130], R60 ;  /* 0x0000003c82007844 */ /* 0x000fe20000000200 */
[----:B------:R-:W-:Y:S02]  /*7250*/  LOP3.LUT R106, R107, 0x380, RZ, 0xc0, !PT ;  /* 0x000003806b6a7812 */ /* 0x000fe400078ec0ff */
[----:B------:R-:W-:Y:S01]  /*7260*/  LOP3.LUT R110, R111, 0x380, RZ, 0xc0, !PT ;  /* 0x000003806f6e7812 */ /* 0x000fe200078ec0ff */
[----:B------:R-:W0:Y:S04]  /*7270*/  SHFL.IDX PT, R49, R11, RZ, 0x1c1f ;  /* 0x001c1fff0b317589 */ /* 0x000e2800000e0000 */
[----:B------:R-:W1:Y:S01]  /*7280*/  SHFL.IDX PT, R51, R11, 0x1, 0x1c1f ;  /* 0x003c1f000b337f89 */ /* 0x000e6200000e0000 */
[----:B------:R-:W-:Y:S01]  /*7290*/  IMAD R3, R19, 0x20, R22 ;  /* 0x0000002013037824 */ /* 0x000fe200078e0216 */
[----:B------:R-:W-:Y:S01]  /*72a0*/  UIMAD.WIDE.U32 UR4, UR10, UR8, URZ ;  /* 0x000000080a0472a5 */ /* 0x000fe2000f8e003f */
[----:B------:R-:W-:Y:S01]  /*72b0*/  SHF.R.U64 R102, R102, 0x3, RZ ;  /* 0x0000000366667819 */ /* 0x000fe200000012ff */
[----:B------:R-:W-:Y:S01]  /*72c0*/  BAR.SYNC.DEFER_BLOCKING 0x1, 0x100 ;  /* 0x0044000000007b1d */ /* 0x000fe20000010000 */
[----:B------:R-:W-:Y:S01]  /*72d0*/  UIMAD UR6, UR10, UR9, UR6 ;  /* 0x000000090a0672a4 */ /* 0x000fe2000f8e0206 */
[----:B------:R-:W-:-:S02]  /*72e0*/  SHF.R.U64 R106, R106, 0x3, RZ ;  /* 0x000000036a6a7819 */ /* 0x000fc400000012ff */
[----:B------:R-:W-:Y:S02]  /*72f0*/  SHF.R.U64 R110, R110, 0x3, RZ ;  /* 0x000000036e6e7819 */ /* 0x000fe400000012ff */
[----:B------:R-:W-:Y:S01]  /*7300*/  ULDC.64 UR8, c[0x0][0xaf0] ;  /* 0x0002bc0000087ab9 */ /* 0x000fe20000000a00 */
[----:B------:R-:W-:Y:S01]  /*7310*/  LOP3.LUT R102, R102, R103, RZ, 0x3c, !PT ;  /* 0x0000006766667212 */ /* 0x000fe200078e3cff */
[----:B0-----:R0:W-:Y:S01]  /*7320*/  @!P1 ST.E desc[UR42][R48.64], R6 ;  /* 0x0000000630009985 */ /* 0x0011e2000c10192a */
[----:B------:R-:W-:Y:S01]  /*7330*/  UIMAD UR7, UR7, UR8, URZ ;  /* 0x00000008070772a4 */ /* 0x000fe2000f8e023f */
[----:B------:R-:W-:Y:S01]  /*7340*/  LOP3.LUT R106, R106, R107, RZ, 0x3c, !PT ;  /* 0x0000006b6a6a7212 */ /* 0x000fe200078e3cff */
[----:B------:R-:W-:Y:S01]  /*7350*/  UIADD3 UR5, UR5, UR6, URZ ;  /* 0x0000000605057290 */ /* 0x000fe2000fffe03f */
[----:B-1----:R1:W-:Y:S01]  /*7360*/  @!P0 ST.E desc[UR42][R50.64], R5 ;  /* 0x0000000532008985 */ /* 0x0023e2000c10192a */
[----:B------:R-:W-:Y:S01]  /*7370*/  LOP3.LUT R110, R110, R111, RZ, 0x3c, !PT ;  /* 0x0000006f6e6e7212 */ /* 0x000fe200078e3cff */
[----:B------:R-:W-:-:S02]  /*7380*/  IMAD.X R103, RZ, RZ, R9, P4 ;  /* 0x000000ffff677224 */ /* 0x000fc400020e0609 */
[----:B------:R2:W5:Y:S01]  /*7390*/  LD.E.128 R44, desc[UR42][R14.64] ;  /* 0x0000002a0e2c7980 */ /* 0x000562000c101d00 */
[----:B0-----:R-:W0:Y:S03]  /*73a0*/  @P2 LDC R6, c[0x0][0xbf0] ;  /* 0x0002fc00ff062b82 */ /* 0x001e260000000800 */
[----:B------:R3:W5:Y:S01]  /*73b0*/  LD.E.128 R24, desc[UR42][R20.64] ;  /* 0x0000002a14187980 */ /* 0x000762000c101d00 */
[----:B------:R-:W-:Y:S01]  /*73c0*/  UIMAD UR7, UR41, UR9, UR7 ;  /* 0x00000009290772a4 */ /* 0x000fe2000f8e0207 */
[--C-:B------:R-:W-:Y:S01]  /*73d0*/  IMAD.X R107, RZ, RZ, R9.reuse, P5 ;  /* 0x000000ffff6b7224 */ /* 0x100fe200028e0609 */
[----:B------:R-:W-:Y:S01]  /*73e0*/  UIMAD.WIDE.U32 UR4, UR41, UR8, UR4 ;  /* 0x00000008290472a5 */ /* 0x000fe2000f8e0004 */
[----:B------:R-:W-:Y:S01]  /*73f0*/  IMAD.X R111, RZ, RZ, R9, P6 ;  /* 0x000000ffff6f7224 */ /* 0x000fe200030e0609 */
[----:B------:R4:W5:Y:S01]  /*7400*/  LD.E.128 R40, desc[UR42][R12.64] ;  /* 0x0000002a0c287980 */ /* 0x000962000c101d00 */
[C---:B------:R-:W-:Y:S01]  /*7410*/  IMAD R30, R4.reuse, 0x80, R22 ;  /* 0x00000080041e7824 */ /* 0x040fe200078e0216 */
[----:B-1----:R-:W1:Y:S02]  /*7420*/  @P2 LDC R5, c[0x0][0xbec] ;  /* 0x0002fb00ff052b82 */ /* 0x002e640000000800 */
[----:B------:R-:W5:Y:S04]  /*7430*/  LD.E.128 R52, desc[UR42][R52.64] ;  /* 0x0000002a34347980 */ /* 0x000f68000c101d00 */
[----:B------:R-:W5:Y:S02]  /*7440*/  LD.E.128 R56, desc[UR42][R56.64] ;  /* 0x0000002a38387980 */ /* 0x000f64000c101d00 */
[----:B--2---:R-:W2:Y:S01]  /*7450*/  LDC.64 R14, c[0x0][0xae0] ;  /* 0x0002b800ff0e7b82 */ /* 0x004ea20000000a00 */
[----:B---3--:R-:W-:Y:S01]  /*7460*/  IMAD R20, R4, 0x80, R3 ;  /* 0x0000008004147824 */ /* 0x008fe200078e0203 */
[----:B------:R-:W-:Y:S01]  /*7470*/  UIADD3 UR5, UR5, UR7, URZ ;  /* 0x0000000705057290 */ /* 0x000fe2000fffe03f */
[----:B------:R-:W5:Y:S01]  /*7480*/  LD.E.128 R8, desc[UR42][R8.64] ;  /* 0x0000002a08087980 */ /* 0x000f62000c101d00 */
[----:B------:R-:W-:Y:S01]  /*7490*/  UIADD3 UR36, UR36, 0x1, URZ ;  /* 0x0000000124247890 */ /* 0x000fe2000fffe03f */
[----:B------:R-:W-:Y:S01]  /*74a0*/  IMAD.MOV.U32 R3, RZ, RZ, R20 ;  /* 0x000000ffff037224 */ /* 0x000fe200078e0014 */
[----:B------:R-:W-:Y:S01]  /*74b0*/  ULDC.64 UR6, c[0x0][0xad8] ;  /* 0x0002b60000067ab9 */ /* 0x000fe20000000a00 */
[----:B------:R-:W5:Y:S01]  /*74c0*/  LD.E.128 R88, desc[UR42][R90.64] ;  /* 0x0000002a5a587980 */ /* 0x000f62000c101d00 */
[----:B------:R-:W-:-:S03]  /*74d0*/  ULDC.64 UR8, c[0x0][0xa80] ;  /* 0x0002a00000087ab9 */ /* 0x000fc60000000a00 */
[----:B------:R-:W5:Y:S04]  /*74e0*/  LD.E.128 R92, desc[UR42][R94.64] ;  /* 0x0000002a5e5c7980 */ /* 0x000f68000c101d00 */
[----:B------:R-:W5:Y:S01]  /*74f0*/  LD.E.128 R96, desc[UR42][R98.64] ;  /* 0x0000002a62607980 */ /* 0x000f62000c101d00 */
[----:B-1----:R-:W-:-:S03]  /*7500*/  @P2 IMAD.HI.U32 R5, R20, R5, RZ ;  /* 0x0000000514052227 */ /* 0x002fc600078e00ff */
[----:B------:R-:W5:Y:S02]  /*7510*/  LD.E.128 R100, desc[UR42][R102.64] ;  /* 0x0000002a66647980 */ /* 0x000f64000c101d00 */
[----:B0-----:R-:W-:Y:S02]  /*7520*/  @P2 SHF.R.U32.HI R3, RZ, R6, R5 ;  /* 0x00000006ff032219 */ /* 0x001fe40000011605 */
[----:B------:R-:W5:Y:S02]  /*7530*/  LD.E.128 R104, desc[UR42][R106.64] ;  /* 0x0000002a6a687980 */ /* 0x000f64000c101d00 */
[--C-:B------:R-:W-:Y:S02]  /*7540*/  SHF.R.S32.HI R5, RZ, 0x1f, R3.reuse ;  /* 0x0000001fff057819 */ /* 0x100fe40000011403 */
[----:B------:R-:W5:Y:S03]  /*7550*/  LD.E.128 R108, desc[UR42][R110.64] ;  /* 0x0000002a6e6c7980 */ /* 0x000f66000c101d00 */
[----:B--2---:R-:W-:Y:S01]  /*7560*/  IMAD R6, R5, R14, RZ ;  /* 0x0000000e05067224 */ /* 0x004fe200078e02ff */
[----:B------:R-:W5:Y:S01]  /*7570*/  LD.E.128 R112, desc[UR42][R114.64] ;  /* 0x0000002a72707980 */ /* 0x000f62000c101d00 */
[----:B------:R-:W-:-:S03]  /*7580*/  IMAD.MOV R5, RZ, RZ, -R3 ;  /* 0x000000ffff057224 */ /* 0x000fc600078e0a03 */
[----:B------:R-:W5:Y:S01]  /*7590*/  LD.E.128 R116, desc[UR42][R118.64] ;  /* 0x0000002a76747980 */ /* 0x000f62000c101d00 */
[----:B------:R-:W-:Y:S02]  /*75a0*/  IMAD R5, R0, R5, R20 ;  /* 0x0000000500057224 */ /* 0x000fe400078e0214 */
[C---:B------:R-:W-:Y:S01]  /*75b0*/  IMAD R15, R3.reuse, R15, R6 ;  /* 0x0000000f030f7224 */ /* 0x040fe200078e0206 */
[----:B------:R-:W5:Y:S01]  /*75c0*/  LD.E.128 R120, desc[UR42][R122.64] ;  /* 0x0000002a7a787980 */ /* 0x000f62000c101d00 */
[----:B----4-:R-:W-:Y:S01]  /*75d0*/  IMAD.WIDE.U32 R12, R3, R14, UR4 ;  /* 0x00000004030c7e25 */ /* 0x010fe2000f8e000e */
[----:B------:R-:W-:Y:S02]  /*75e0*/  SHF.R.S32.HI R3, RZ, 0x1f, R5 ;  /* 0x0000001fff037819 */ /* 0x000fe40000011405 */
[----:B------:R-:W5:Y:S01]  /*75f0*/  LD.E.128 R124, desc[UR42][R126.64] ;  /* 0x0000002a7e7c7980 */ /* 0x000f62000c101d00 */
[----:B------:R-:W-:Y:S01]  /*7600*/  @!PT LDS RZ, [RZ] ;  /* 0x00000000fffff984 */ /* 0x000fe20000000800 */
[----:B------:R-:W-:Y:S01]  /*7610*/  @!PT LDS RZ, [RZ] ;  /* 0x00000000fffff984 */ /* 0x000fe20000000800 */
[----:B------:R-:W-:Y:S01]  /*7620*/  @!PT LDS RZ, [RZ] ;  /* 0x00000000fffff984 */ /* 0x000fe20000000800 */
[----:B------:R-:W-:Y:S01]  /*7630*/  @!PT LDS RZ, [RZ] ;  /* 0x00000000fffff984 */ /* 0x000fe20000000800 */
[----:B------:R0:W-:Y:S06]  /*7640*/  MEMBAR.ALL.CTA ;  /* 0x0000000000007992 */ /* 0x0001ec0000008000 */
[----:B0-----:R-:W0:Y:S01]  /*7650*/  FENCE.VIEW.ASYNC.S ;  /* 0x00000000000073c6 */ /* 0x001e220000000000 */
[----:B------:R-:W-:-:S02]  /*7660*/  IMAD R4, R3, UR6, RZ ;  /* 0x0000000603047c24 */ /* 0x000fc4000f8e02ff */
[----:B------:R-:W-:Y:S02]  /*7670*/  IMAD.IADD R13, R13, 0x1, R15 ;  /* 0x000000010d0d7824 */ /* 0x000fe400078e020f */
[C---:B------:R-:W-:Y:S02]  /*7680*/  IMAD R3, R5.reuse, UR7, R4 ;  /* 0x0000000705037c24 */ /* 0x040fe4000f8e0204 */
[----:B------:R-:W-:Y:S01]  /*7690*/  IMAD.WIDE.U32 R4, R5, UR6, R12 ;  /* 0x0000000605047c25 */ /* 0x000fe2000f8e000c */
[----:B------:R-:W-:Y:S01]  /*76a0*/  ISETP.GE.AND P2, PT, R30, R7, PT ;  /* 0x000000071e00720c */ /* 0x000fe20003f46270 */
[----:B------:R-:W-:Y:S02]  /*76b0*/  UISETP.NE.AND UP0, UPT, UR36, 0x2, UPT ;  /* 0x000000022400788c */ /* 0x000fe4000bf05270 */
[----:B------:R-:W-:Y:S01]  /*76c0*/  IMAD.IADD R3, R5, 0x1, R3 ;  /* 0x0000000105037824 */ /* 0x000fe200078e0203 */
[----:B------:R-:W-:Y:S01]  /*76d0*/  LEA R6, P3, R4, UR8, 0x1 ;  /* 0x0000000804067c11 */ /* 0x000fe2000f8608ff */
[----:B------:R-:W-:Y:S01]  /*76e0*/  VIADD R206, R206, 0x22820 ;  /* 0x00022820cece7836 */ /* 0x000fe20000000000 */
[----:B------:R-:W-:Y:S01]  /*76f0*/  ULDC UR4, c[0x0][0xc] ;  /* 0x0000030000047ab9 */ /* 0x000fe20000000800 */
[----:B------:R-:W-:Y:S01]  /*7700*/  VIADD R0, R30, 0x20 ;  /* 0x000000201e007836 */ /* 0x000fe20000000000 */
[----:B------:R-:W-:Y:S01]  /*7710*/  UIADD3 UR39, UR4, UR39, URZ ;  /* 0x0000002704277290 */ /* 0x000fe2000fffe03f */
[----:B------:R-:W-:Y:S01]  /*7720*/  LEA.HI.X R3, R4, UR9, R3, 0x1, P3 ;  /* 0x0000000904037c11 */ /* 0x000fe200098f0c03 */
[----:B------:R-:W-:Y:S01]  /*7730*/  USEL UR4, URZ, 0x1, UP0 ;  /* 0x000000013f047887 */ /* 0x000fe20008000000 */
[----:B------:R-:W-:-:S02]  /*7740*/  PRMT R206, RZ, 0x654, R206 ;  /* 0x00000654ffce7816 */ /* 0x000fc400000000ce */
[-C--:B------:R-:W-:Y:S01]  /*7750*/  ISETP.GE.AND P1, PT, R0, R7.reuse, PT ;  /* 0x000000070000720c */ /* 0x080fe20003f26270 */
[----:B------:R-:W-:Y:S01]  /*7760*/  VIADD R0, R30, 0x40 ;  /* 0x000000401e007836 */ /* 0x000fe20000000000 */
[----:B------:R-:W-:Y:S01]  /*7770*/  USEL UR36, UR36, URZ, UP0 ;  /* 0x0000003f24247287 */ /* 0x000fe20008000000 */
[----:B0-----:R0:W-:Y:S01]  /*7780*/  SYNCS.ARRIVE.TRANS64.RED.A1T0 RZ, [R206+URZ], RZ ;  /* 0x000000ffceff79a7 */ /* 0x0011e2000810043f */
[----:B------:R-:W-:Y:S01]  /*7790*/  ULOP3.LUT UR38, UR38, UR4, URZ, 0x3c, !UPT ;  /* 0x0000000426267292 */ /* 0x000fe2000f8e3c3f */
[----:B------:R0:W1:Y:S01]  /*77a0*/  SHFL.IDX PT, R12, R6, RZ, 0x181f ;  /* 0x00181fff060c7589 */ /* 0x00006200000e0000 */
[----:B------:R-:W-:Y:S03]  /*77b0*/  BSSY B0, `(.L_x_29) ;  /* 0x0000014000007945 */ /* 0x000fe60003800000 */
[----:B------:R0:W2:Y:S01]  /*77c0*/  SHFL.IDX PT, R13, R3, RZ, 0x181f ;  /* 0x00181fff030d7589 */ /* 0x0000a200000e0000 */
[----:B------:R-:W-:Y:S01]  /*77d0*/  ISETP.GE.AND P0, PT, R0, R7, PT ;  /* 0x000000070000720c */ /* 0x000fe20003f06270 */
[----:B------:R-:W-:-:S12]  /*77e0*/  @P2 BRA `(.L_x_30) ;  /* 0x0000000000402947 */ /* 0x000fd80003800000 */
[----:B------:R-:W-:Y:S02]  /*77f0*/  ULDC UR4, c[0x0][0xac8] ;  /* 0x0002b20000047ab9 */ /* 0x000fe40000000800 */
[----:B------:R-:W-:Y:S02]  /*7800*/  ISETP.GE.AND P4, PT, R18, UR4, PT ;  /* 0x0000000412007c0c */ /* 0x000fe4000bf86270 */
[----:B------:R-:W-:Y:S02]  /*7810*/  ISETP.GE.AND P3, PT, R17, UR4, PT ;  /* 0x0000000411007c0c */ /* 0x000fe4000bf66270 */
[----:B------:R-:W-:Y:S02]  /*7820*/  ISETP.GE.AND P2, PT, R16, UR4, PT ;  /* 0x0000000410007c0c */ /* 0x000fe4000bf46270 */
[----:B------:R-:W-:-:S07]  /*7830*/  ISETP.GE.AND P5, PT, R2, UR4, PT ;  /* 0x0000000402007c0c */ /* 0x000fce000bfa6270 */
[----:B-1----:R-:W-:-:S04]  /*7840*/  @!P4 LEA R14, P6, R18, R12, 0x1 ;  /* 0x0000000c120ec211 */ /* 0x002fc800078c08ff */
[----:B--2---:R-:W-:Y:S02]  /*7850*/  @!P4 LEA.HI.X R15, R18, R13, R214, 0x1, P6 ;  /* 0x0000000d120fc211 */ /* 0x004fe400030f0cd6 */
[----:B------:R-:W-:Y:S01]  /*7860*/  @!P3 LEA R20, P6, R17, R12, 0x1 ;  /* 0x0000000c1114b211 */ /* 0x000fe200078c08ff */
[----:B------:R-:W-:-:S03]  /*7870*/  @!P5 IMAD.WIDE R4, R2, 0x2, R12 ;  /* 0x000000020204d825 */ /* 0x000fc600078e020c */
[-C--:B------:R-:W-:Y:S02]  /*7880*/  @!P3 LEA.HI.X R21, R17, R13.reuse, R213, 0x1, P6 ;  /* 0x0000000d1115b211 */ /* 0x080fe400030f0cd5 */
[C---:B------:R-:W-:Y:S01]  /*7890*/  @!P2 LEA R28, P6, R16.reuse, R12, 0x1 ;  /* 0x0000000c101ca211 */ /* 0x040fe200078c08ff */
[----:B-----5:R3:W-:Y:S03]  /*78a0*/  @!P5 ST.E.128 desc[UR42][R4.64], R8 ;  /* 0x000000080400d985 */ /* 0x0207e6000c101d2a */
[----:B------:R-:W-:Y:S01]  /*78b0*/  @!P2 LEA.HI.X R29, R16, R13, R212, 0x1, P6 ;  /* 0x0000000d101da211 */ /* 0x000fe200030f0cd4 */
[----:B------:R3:W-:Y:S04]  /*78c0*/  @!P4 ST.E.128 desc[UR42][R14.64], R52 ;  /* 0x000000340e00c985 */ /* 0x0007e8000c101d2a */
[----:B------:R3:W-:Y:S04]  /*78d0*/  @!P3 ST.E.128 desc[UR42][R20.64], R96 ;  /* 0x000000601400b985 */ /* 0x0007e8000c101d2a */
[----:B------:R3:W-:Y:S02]  /*78e0*/  @!P2 ST.E.128 desc[UR42][R28.64], R112 ;  /* 0x000000701c00a985 */ /* 0x0007e4000c101d2a */
.L_x_30:
[----:B------:R-:W-:Y:S05]  /*78f0*/  BSYNC B0 ;  /* 0x0000000000007941 */ /* 0x000fea0003800000 */
.L_x_29:
[----:B---3-5:R3:W4:Y:S01]  /*7900*/  SHFL.IDX PT, R9, R3, 0x1, 0x181f ;  /* 0x00381f0003097f89 */ /* 0x02872200000e0000 */
[----:B------:R-:W-:Y:S03]  /*7910*/  BSSY B0, `(.L_x_31) ;  /* 0x0000013000007945 */ /* 0x000fe60003800000 */
[----:B------:R3:W0:Y:S01]  /*7920*/  SHFL.IDX PT, R8, R6, 0x1, 0x181f ;  /* 0x00381f0006087f89 */ /* 0x00062200000e0000 */
[----:B------:R-:W-:Y:S05]  /*7930*/  @P1 BRA `(.L_x_32) ;  /* 0x0000000000401947 */ /* 0x000fea0003800000 */
[----:B------:R-:W-:Y:S02]  /*7940*/  ULDC UR4, c[0x0][0xac8] ;  /* 0x0002b20000047ab9 */ /* 0x000fe40000000800 */
[----:B------:R-:W-:Y:S02]  /*7950*/  ISETP.GE.AND P3, PT, R18, UR4, PT ;  /* 0x0000000412007c0c */ /* 0x000fe4000bf66270 */
[----:B------:R-:W-:Y:S02]  /*7960*/  ISETP.GE.AND P2, PT, R17, UR4, PT ;  /* 0x0000000411007c0c */ /* 0x000fe4000bf46270 */
[----:B------:R-:W-:Y:S02]  /*7970*/  ISETP.GE.AND P1, PT, R16, UR4, PT ;  /* 0x0000000410007c0c */ /* 0x000fe4000bf26270 */
[----:B------:R-:W-:-:S07]  /*7980*/  ISETP.GE.AND P4, PT, R2, UR4, PT ;  /* 0x0000000402007c0c */ /* 0x000fce000bf86270 */
[CC--:B0-----:R-:W-:Y:S02]  /*7990*/  @!P3 LEA R10, P6, R18.reuse, R8.reuse, 0x1 ;  /* 0x00000008120ab211 */ /* 0x0c1fe400078c08ff */
[CC--:B-1----:R-:W-:Y:S02]  /*79a0*/  @!P2 LEA R12, P5, R17.reuse, R8.reuse, 0x1 ;  /* 0x00000008110ca211 */ /* 0x0c2fe400078a08ff */
[-C--:B----4-:R-:W-:Y:S02]  /*79b0*/  @!P3 LEA.HI.X R11, R18, R9.reuse, R214, 0x1, P6 ;  /* 0x00000009120bb211 */ /* 0x090fe400030f0cd6 */
[----:B------:R-:W-:Y:S01]  /*79c0*/  @!P1 LEA R14, P6, R16, R8, 0x1 ;  /* 0x00000008100e9211 */ /* 0x000fe200078c08ff */
[----:B------:R-:W-:Y:S01]  /*79d0*/  @!P4 IMAD.WIDE R4, R2, 0x2, R8 ;  /* 0x000000020204c825 */ /* 0x000fe200078e0208 */
[-C--:B--2---:R-:W-:Y:S02]  /*79e0*/  @!P2 LEA.HI.X R13, R17, R9.reuse, R213, 0x1, P5 ;  /* 0x00000009110da211 */ /* 0x084fe400028f0cd5 */
[----:B------:R-:W-:-:S02]  /*79f0*/  @!P1 LEA.HI.X R15, R16, R9, R212, 0x1, P6 ;  /* 0x00000009100f9211 */ /* 0x000fc400030f0cd4 */
[----:B------:R0:W-:Y:S04]  /*7a00*/  @!P4 ST.E.128 desc[UR42][R4.64], R40 ;  /* 0x000000280400c985 */ /* 0x0001e8000c101d2a */
[----:B------:R0:W-:Y:S04]  /*7a10*/  @!P3 ST.E.128 desc[UR42][R10.64], R56 ;  /* 0x000000380a00b985 */ /* 0x0001e8000c101d2a */
[----:B------:R0:W-:Y:S04]  /*7a20*/  @!P2 ST.E.128 desc[UR42][R12.64], R100 ;  /* 0x000000640c00a985 */ /* 0x0001e8000c101d2a */
[----:B------:R0:W-:Y:S02]  /*7a30*/  @!P1 ST.E.128 desc[UR42][R14.64], R116 ;  /* 0x000000740e009985 */ /* 0x0001e4000c101d2a */
.L_x_32:
[----:B------:R-:W-:Y:S05]  /*7a40*/  BSYNC B0 ;  /* 0x0000000000007941 */ /* 0x000fea0003800000 */
.L_x_31:
[----:B----4-:R4:W1:Y:S01]  /*7a50*/  SHFL.IDX PT, R9, R3, 0x2, 0x181f ;  /* 0x00581f0003097f89 */ /* 0x01086200000e0000 */
[----:B------:R-:W-:Y:S03]  /*7a60*/  BSSY B0, `(.L_x_33) ;  /* 0x0000013000007945 */ /* 0x000fe60003800000 */
[----:B0-----:R4:W0:Y:S01]  /*7a70*/  SHFL.IDX PT, R8, R6, 0x2, 0x181f ;  /* 0x00581f0006087f89 */ /* 0x00182200000e0000 */
[----:B------:R-:W-:Y:S05]  /*7a80*/  @P0 BRA `(.L_x_34) ;  /* 0x0000000000400947 */ /* 0x000fea0003800000 */
[----:B------:R-:W-:Y:S02]  /*7a90*/  ULDC UR4, c[0x0][0xac8] ;  /* 0x0002b20000047ab9 */ /* 0x000fe40000000800 */
[----:B------:R-:W-:Y:S02]  /*7aa0*/  ISETP.GE.AND P4, PT, R18, UR4, PT ;  /* 0x0000000412007c0c */ /* 0x000fe4000bf86270 */
[----:B------:R-:W-:Y:S02]  /*7ab0*/  ISETP.GE.AND P5, PT, R17, UR4, PT ;  /* 0x0000000411007c0c */ /* 0x000fe4000bfa6270 */
[----:B------:R-:W-:Y:S02]  /*7ac0*/  ISETP.GE.AND P6, PT, R16, UR4, PT ;  /* 0x0000000410007c0c */ /* 0x000fe4000bfc6270 */
[----:B------:R-:W-:-:S07]  /*7ad0*/  ISETP.GE.AND P3, PT, R2, UR4, PT ;  /* 0x0000000402007c0c */ /* 0x000fce000bf66270 */
[-C--:B0-----:R-:W-:Y:S02]  /*7ae0*/  @!P4 LEA R10, P0, R18, R8.reuse, 0x1 ;  /* 0x00000008120ac211 */ /* 0x081fe400078008ff */
[CC--:B-1----:R-:W-:Y:S02]  /*7af0*/  @!P5 LEA R12, P1, R17.reuse, R8.reuse, 0x1 ;  /* 0x00000008110cd211 */ /* 0x0c2fe400078208ff */
[----:B------:R-:W-:Y:S02]  /*7b00*/  @!P6 LEA R14, P2, R16, R8, 0x1 ;  /* 0x00000008100ee211 */ /* 0x000fe400078408ff */
[----:B------:R-:W-:Y:S01]  /*7b10*/  @!P3 IMAD.WIDE R4, R2, 0x2, R8 ;  /* 0x000000020204b825 */ /* 0x000fe200078e0208 */
[-C--:B------:R-:W-:Y:S02]  /*7b20*/  @!P4 LEA.HI.X R11, R18, R9.reuse, R214, 0x1, P0 ;  /* 0x00000009120bc211 */ /* 0x080fe400000f0cd6 */
[-C--:B--2---:R-:W-:Y:S02]  /*7b30*/  @!P5 LEA.HI.X R13, R17, R9.reuse, R213, 0x1, P1 ;  /* 0x00000009110dd211 */ /* 0x084fe400008f0cd5 */
[----:B------:R-:W-:Y:S01]  /*7b40*/  @!P6 LEA.HI.X R15, R16, R9, R212, 0x1, P2 ;  /* 0x00000009100fe211 */ /* 0x000fe200010f0cd4 */
[----:B------:R0:W-:Y:S04]  /*7b50*/  @!P3 ST.E.128 desc[UR42][R4.64], R44 ;  /* 0x0000002c0400b985 */ /* 0x0001e8000c101d2a */
[----:B------:R0:W-:Y:S04]  /*7b60*/  @!P4 ST.E.128 desc[UR42][R10.64], R88 ;  /* 0x000000580a00c985 */ /* 0x0001e8000c101d2a */
[----:B------:R0:W-:Y:S04]  /*7b70*/  @!P5 ST.E.128 desc[UR42][R12.64], R104 ;  /* 0x000000680c00d985 */ /* 0x0001e8000c101d2a */
[----:B------:R0:W-:Y:S02]  /*7b80*/  @!P6 ST.E.128 desc[UR42][R14.64], R120 ;  /* 0x000000780e00e985 */ /* 0x0001e4000c101d2a */
.L_x_34:
[----:B------:R-:W-:Y:S05]  /*7b90*/  BSYNC B0 ;  /* 0x0000000000007941 */ /* 0x000fea0003800000 */
.L_x_33:
[----:B------:R-:W-:Y:S01]  /*7ba0*/  VIADD R0, R30, 0x60 ;  /* 0x000000601e007836 */ /* 0x000fe20000000000 */
[----:B-1----:R1:W1:Y:S01]  /*7bb0*/  SHFL.IDX PT, R9, R3, 0x3, 0x181f ;  /* 0x00781f0003097f89 */ /* 0x00226200000e0000 */
[----:B------:R-:W-:Y:S01]  /*7bc0*/  UIADD3 UR47, UR47, 0x1, URZ ;  /* 0x000000012f2f7890 */ /* 0x000fe2000fffe03f */
[----:B------:R-:W-:Y:S02]  /*7bd0*/  BSSY B0, `(.L_x_35) ;  /* 0x0000014000007945 */ /* 0x000fe40003800000 */
[----:B------:R-:W-:Y:S01]  /*7be0*/  ISETP.GE.AND P0, PT, R0, R7, PT ;  /* 0x000000070000720c */ /* 0x000fe20003f06270 */
[----:B0-----:R0:W0:-:S12]  /*7bf0*/  SHFL.IDX PT, R8, R6, 0x3, 0x181f ;  /* 0x00781f0006087f89 */ /* 0x00101800000e0000 */
[----:B------:R-:W-:Y:S05]  /*7c00*/  @P0 BRA `(.L_x_36) ;  /* 0x0000000000400947 */ /* 0x000fea0003800000 */
[----:B------:R-:W-:Y:S02]  /*7c10*/  ULDC UR4, c[0x0][0xac8] ;  /* 0x0002b20000047ab9 */ /* 0x000fe40000000800 */
[----:B------:R-:W-:Y:S02]  /*7c20*/  ISETP.GE.AND P4, PT, R18, UR4, PT ;  /* 0x0000000412007c0c */ /* 0x000fe4000bf86270 */
[----:B------:R-:W-:Y:S02]  /*7c30*/  ISETP.GE.AND P5, PT, R17, UR4, PT ;  /* 0x0000000411007c0c */ /* 0x000fe4000bfa6270 */
[----:B------:R-:W-:Y:S02]  /*7c40*/  ISETP.GE.AND P6, PT, R16, UR4, PT ;  /* 0x0000000410007c0c */ /* 0x000fe4000bfc6270 */
[----:B------:R-:W-:-:S07]  /*7c50*/  ISETP.GE.AND P3, PT, R2, UR4, PT ;  /* 0x0000000402007c0c */ /* 0x000fce000bf66270 */
[-C--:B0--34-:R-:W-:Y:S02]  /*7c60*/  @!P4 LEA R6, P0, R18, R8.reuse, 0x1 ;  /* 0x000000081206c211 */ /* 0x099fe400078008ff */
[CC--:B------:R-:W-:Y:S02]  /*7c70*/  @!P5 LEA R10, P1, R17.reuse, R8.reuse, 0x1 ;  /* 0x00000008110ad211 */ /* 0x0c0fe400078208ff */
[----:B------:R-:W-:Y:S02]  /*7c80*/  @!P6 LEA R12, P2, R16, R8, 0x1 ;  /* 0x00000008100ce211 */ /* 0x000fe400078408ff */
[----:B-1----:R-:W-:Y:S01]  /*7c90*/  @!P3 IMAD.WIDE R4, R2, 0x2, R8 ;  /* 0x000000020204b825 */ /* 0x002fe200078e0208 */
[-C--:B------:R-:W-:Y:S02]  /*7ca0*/  @!P4 LEA.HI.X R7, R18, R9.reuse, R214, 0x1, P0 ;  /* 0x000000091207c211 */ /* 0x080fe400000f0cd6 */
[-C--:B------:R-:W-:Y:S02]  /*7cb0*/  @!P5 LEA.HI.X R11, R17, R9.reuse, R213, 0x1, P1 ;  /* 0x00000009110bd211 */ /* 0x080fe400008f0cd5 */
[----:B--2---:R-:W-:Y:S01]  /*7cc0*/  @!P6 LEA.HI.X R13, R16, R9, R212, 0x1, P2 ;  /* 0x00000009100de211 */ /* 0x004fe200010f0cd4 */
[----:B------:R0:W-:Y:S04]  /*7cd0*/  @!P3 ST.E.128 desc[UR42][R4.64], R24 ;  /* 0x000000180400b985 */ /* 0x0001e8000c101d2a */
[----:B------:R0:W-:Y:S04]  /*7ce0*/  @!P4 ST.E.128 desc[UR42][R6.64], R92 ;  /* 0x0000005c0600c985 */ /* 0x0001e8000c101d2a */
[----:B------:R0:W-:Y:S04]  /*7cf0*/  @!P5 ST.E.128 desc[UR42][R10.64], R108 ;  /* 0x0000006c0a00d985 */ /* 0x0001e8000c101d2a */
[----:B------:R0:W-:Y:S02]  /*7d00*/  @!P6 ST.E.128 desc[UR42][R12.64], R124 ;  /* 0x0000007c0c00e985 */ /* 0x0001e4000c101d2a */
.L_x_36:
[----:B------:R-:W-:Y:S05]  /*7d10*/  BSYNC B0 ;  /* 0x0000000000007941 */ /* 0x000fea0003800000 */
.L_x_35:
[----:B------:R-:W5:Y:S02]  /*7d20*/  LDC R0, c[0x0][0xc34] ;  /* 0x00030d00ff007b82 */ /* 0x000f640000000800 */
[----:B-----5:R-:W-:-:S13]  /*7d30*/  ISETP.LE.AND P0, PT, R0, UR39, PT ;  /* 0x0000002700007c0c */ /* 0x020fda000bf03270 */
[----:B------:R-:W-:Y:S05]  /*7d40*/  @!P0 BRA `(.L_x_37) ;  /* 0xffffff9000188947 */ /* 0x000fea000383ffff */
[----:B------:R-:W-:Y:S05]  /*7d50*/  EXIT ;  /* 0x000000000000794d */ /* 0x000fea0003800000 */
.L_x_7:
[----:B------:R-:W-:-:S08]  /*7d60*/  NOP ;  /* 0x0000000000007918 */ /* 0x000fd00000000000 */
[----:B------:R-:W0:-:S00]  /*7d70*/  USETMAXREG.DEALLOC.CTAPOOL 0x18 ;  /* 0x00000018000079c8 */ /* 0x000e0000080e0500 */
[----:B------:R-:W1:Y:S01]  /*7d80*/  S2UR UR5, SR_CTAID.X ;  /* 0x00000000000579c3 */ /* 0x000e620000002500 */
[----:B0-----:R-:W-:Y:S02]  /*7d90*/  IMAD.MOV.U32 R2, RZ, RZ, 0x1 ;  /* 0x00000001ff027424 */ /* 0x001fe400078e00ff */
[----:B------:R-:W-:-:S05]  /*7da0*/  IMAD.MOV.U32 R18, RZ, RZ, RZ ;  /* 0x000000ffff127224 */ /* 0x000fca00078e00ff */
[----:B------:R-:W1:Y:S02]  /*7db0*/  LDC R3, c[0x0][0xc34] ;  /* 0x00030d00ff037b82 */ /* 0x000e640000000800 */
[----:B-1----:R-:W-:Y:S01]  /*7dc0*/  ISETP.LE.AND P0, PT, R3, UR5, PT ;  /* 0x0000000503007c0c */ /* 0x002fe2000bf03270 */
[----:B------:R-:W-:-:S05]  /*7dd0*/  IMAD.MOV.U32 R3, RZ, RZ, 0x1 ;  /* 0x00000001ff037424 */ /* 0x000fca00078e00ff */
[----:B------:R0:W-:Y:S07]  /*7de0*/  STL [R1], R3 ;  /* 0x0000000301007387 */ /* 0x0001ee0000100800 */
[----:B------:R-:W-:Y:S05]  /*7df0*/  @P0 BRA `(.L_x_38) ;  /* 0x0000003c00340947 */ /* 0x000fea0003800000 */
[----:B------:R-:W1:Y:S01]  /*7e00*/  S2UR UR4, SR_CgaCtaId ;  /* 0x00000000000479c3 */ /* 0x000e620000008800 */
[C---:B------:R-:W-:Y:S01]  /*7e10*/  IMAD.SHL.U32 R2, R0.reuse, 0x8, RZ ;  /* 0x0000000800027824 */ /* 0x040fe200078e00ff */
[----:B------:R-:W-:Y:S01]  /*7e20*/  LOP3.LUT R5, R0, 0x7f, RZ, 0xc0, !PT ;  /* 0x0000007f00057812 */ /* 0x000fe200078ec0ff */
[----:B------:R-:W-:Y:S01]  /*7e30*/  UMOV UR36, 0x400 ;  /* 0x0000040000247882 */ /* 0x000fe20000000000 */
[----:B------:R-:W-:Y:S01]  /*7e40*/  IMAD.MOV.U32 R18, RZ, RZ, RZ ;  /* 0x000000ffff127224 */ /* 0x000fe200078e00ff */
[----:B------:R-:W-:Y:S01]  /*7e50*/  ULDC.64 UR40, c[0x0][0x198] ;  /* 0x0000660000287ab9 */ /* 0x000fe20000000a00 */
[----:B0-----:R-:W-:Y:S01]  /*7e60*/  LOP3.LUT R3, R2, 0x1f8, RZ, 0xc0, !PT ;  /* 0x000001f802037812 */ /* 0x001fe200078ec0ff */
[----:B------:R-:W-:Y:S01]  /*7e70*/  IMAD.U32 R2, RZ, RZ, UR5 ;  /* 0x00000005ff027e24 */ /* 0x000fe2000f8e00ff */
[----:B------:R-:W-:Y:S02]  /*7e80*/  ULDC UR38, c[0x0][0xc] ;  /* 0x0000030000267ab9 */ /* 0x000fe40000000800 */
[----:B------:R-:W-:Y:S01]  /*7e90*/  LOP3.LUT R4, R3, 0x38, R0, 0x78, !PT ;  /* 0x0000003803047812 */ /* 0x000fe200078e7800 */
[----:B------:R-:W-:Y:S01]  /*7ea0*/  IMAD.SHL.U32 R3, R5, 0x8, RZ ;  /* 0x0000000805037824 */ /* 0x000fe200078e00ff */
[----:B------:R-:W-:-:S04]  /*7eb0*/  SHF.R.U32.HI R5, RZ, 0x3, R5 ;  /* 0x00000003ff057819 */ /* 0x000fc80000011605 */
[----:B------:R-:W-:Y:S01]  /*7ec0*/  LOP3.LUT R3, R4, 0x200, R3, 0xf8, !PT ;  /* 0x0000020004037812 */ /* 0x000fe200078ef803 */
[----:B------:R-:W-:-:S05]  /*7ed0*/  IMAD.SHL.U32 R4, R0, 0x10, RZ ;  /* 0x0000001000047824 */ /* 0x000fca00078e00ff */
[----:B------:R-:W-:Y:S01]  /*7ee0*/  LOP3.LUT R0, R5, 0x70, R4, 0xf8, !PT ;  /* 0x0000007005007812 */ /* 0x000fe200078ef804 */
[----:B------:R-:W-:Y:S01]  /*7ef0*/  IMAD.MOV.U32 R0, RZ, RZ, 0x1 ;  /* 0x00000001ff007424 */ /* 0x000fe200078e00ff */
[----:B-1----:R-:W-:-:S06]  /*7f00*/  ULEA UR36, UR4, UR36, 0x18 ;  /* 0x0000002404247291 */ /* 0x002fcc000f8ec03f */
[----:B------:R-:W-:-:S05]  /*7f10*/  LEA R3, R3, UR36, 0x1 ;  /* 0x0000002403037c11 */ /* 0x000fca000f8e08ff */
[----:B------:R0:W-:Y:S04]  /*7f20*/  STL [R1+0x14], R3 ;  /* 0x0000140301007387 */ /* 0x0001e80000100800 */
[----:B------:R0:W-:Y:S04]  /*7f30*/  STL [R1+0x24], R2 ;  /* 0x0000240201007387 */ /* 0x0001e80000100800 */
[----:B------:R0:W-:Y:S04]  /*7f40*/  STL [R1], R0 ;  /* 0x0000000001007387 */ /* 0x0001e80000100800 */
[----:B------:R0:W-:Y:S02]  /*7f50*/  STL [R1+0x30], RZ ;  /* 0x000030ff01007387 */ /* 0x0001e40000100800 */
.L_x_114:
[----:B------:R-:W2:Y:S01]  /*7f60*/  LDL R4, [R1+0x24] ;  /* 0x0000240001047983 */ /* 0x000ea20000100800 */
[----:B0-----:R-:W0:Y:S01]  /*7f70*/  LDC R0, c[0x0][0xc38] ;  /* 0x00030e00ff007b82 */ /* 0x001e220000000800 */
[----:B------:R-:W-:Y:S05]  /*7f80*/  YIELD ;  /* 0x0000000000007946 */ /* 0x000fea0003800000 */
[----:B------:R-:W-:Y:S02]  /*7f90*/  ULDC.64 UR4, c[0x0][0x418] ;  /* 0x0001060000047ab9 */ /* 0x000fe40000000a00 */
[----:B-1----:R-:W1:Y:S01]  /*7fa0*/  LDC R17, c[0x0][0xc44] ;  /* 0x00031100ff117b82 */ /* 0x002e620000000800 */
[----:B------:R-:W-:-:S03]  /*7fb0*/  UISETP.NE.U32.AND UP0, UPT, UR4, URZ, UPT ;  /* 0x0000003f0400728c */ /* 0x000fc6000bf05070 */
[----:B------:R-:W-:Y:S01]  /*7fc0*/  ULDC UR4, c[0x0][0x424] ;  /* 0x0001090000047ab9 */ /* 0x000fe20000000800 */
[----:B------:R-:W-:Y:S02]  /*7fd0*/  UISETP.NE.AND.EX UP0, UPT, UR5, URZ, UPT, UP0 ;  /* 0x0000003f0500728c */ /* 0x000fe4000bf05300 */
[----:B------:R-:W-:Y:S02]  /*7fe0*/  UIADD3 UR5, UR36, 0x1c400, URZ ;  /* 0x0001c40024057890 */ /* 0x000fe4000fffe03f */
[----:B------:R-:W-:Y:S02]  /*7ff0*/  USEL UR4, UR4, 0x1, UP0 ;  /* 0x0000000104047887 */ /* 0x000fe40008000000 */
[----:B------:R-:W-:Y:S01]  /*8000*/  ULOP3.LUT UP0, URZ, UR5, 0x3ff, URZ, 0xc0, !UPT ;  /* 0x000003ff053f7892 */ /* 0x000fe2000f80c03f */
[----:B0-----:R-:W-:Y:S02]  /*8010*/  ISETP.NE.AND P0, PT, R0, 0x1, PT ;  /* 0x000000010000780c */ /* 0x001fe40003f05270 */
[----:B-1----:R-:W-:-:S11]  /*8020*/  ISETP.NE.AND P1, PT, R17, 0x1, PT ;  /* 0x000000011100780c */ /* 0x002fd60003f25270 */
[----:B------:R-:W2:Y:S08]  /*8030*/  @P0 LDC R0, c[0x0][0xc3c] ;  /* 0x00030f00ff000b82 */ /* 0x000eb00000000800 */
[----:B------:R-:W0:Y:S08]  /*8040*/  @P0 LDC R5, c[0x0][0xc40] ;  /* 0x00031000ff050b82 */ /* 0x000e300000000800 */
[----:B------:R-:W1:Y:S01]  /*8050*/  @P1 LDC.64 R2, c[0x0][0xc48] ;  /* 0x00031200ff021b82 */ /* 0x000e620000000a00 */
[----:B--2---:R-:W-:-:S05]  /*8060*/  @P0 IMAD.HI.U32 R0, R4, R0, RZ ;  /* 0x0000000004000227 */ /* 0x004fca00078e00ff */
[----:B0-----:R-:W-:Y:S02]  /*8070*/  @P0 SHF.R.U32.HI R4, RZ, R5, R0 ;  /* 0x00000005ff040219 */ /* 0x001fe40000011600 */
[----:B------:R-:W0:Y:S01]  /*8080*/  LDC R0, c[0x0][0x2f0] ;  /* 0x0000bc00ff007b82 */ /* 0x000e220000000800 */
[----:B------:R-:W-:Y:S02]  /*8090*/  PLOP3.LUT P0, PT, PT, PT, UP0, 0x80, 0x0 ;  /* 0x000000000000781c */ /* 0x000fe40003f0f008 */
[----:B-1----:R-:W-:Y:S01]  /*80a0*/  @P1 IMAD.HI.U32 R2, R4, R2, RZ ;  /* 0x0000000204021227 */ /* 0x002fe200078e00ff */
[----:B------:R1:W-:Y:S03]  /*80b0*/  STL [R1+0x1c], R4 ;  /* 0x00001c0401007387 */ /* 0x0003e60000100800 */
[----:B------:R-:W-:Y:S01]  /*80c0*/  IMAD.MOV.U32 R19, RZ, RZ, R4 ;  /* 0x000000ffff137224 */ /* 0x000fe200078e0004 */
[----:B------:R-:W-:-:S05]  /*80d0*/  @P1 SHF.R.U32.HI R19, RZ, R3, R2 ;  /* 0x00000003ff131219 */ /* 0x000fca0000011602 */
[----:B------:R1:W-:Y:S01]  /*80e0*/  STL [R1+0x10], R19 ;  /* 0x0000101301007387 */ /* 0x0003e20000100800 */
[----:B0-----:R-:W-:Y:S02]  /*80f0*/  IMAD R6, R0, UR4, RZ ;  /* 0x0000000400067c24 */ /* 0x001fe4000f8e02ff */
[----:B------:R-:W-:Y:S02]  /*8100*/  IMAD.MOV R0, RZ, RZ, -R19 ;  /* 0x000000ffff007224 */ /* 0x000fe400078e0a13 */
[----:B------:R-:W-:Y:S01]  /*8110*/  VIADD R2, R6, 0x5f ;  /* 0x0000005f06027836 */ /* 0x000fe20000000000 */
[----:B------:R1:W-:Y:S01]  /*8120*/  STL [R1+0x2c], R6 ;  /* 0x00002c0601007387 */ /* 0x0003e20000100800 */
[----:B------:R-:W-:Y:S02]  /*8130*/  IMAD R17, R17, R0, R4 ;  /* 0x0000000011117224 */ /* 0x000fe400078e0204 */
[----:B------:R-:W-:-:S05]  /*8140*/  IMAD.HI R2, R2, 0x2aaaaaab, RZ ;  /* 0x2aaaaaab02027827 */ /* 0x000fca00078e02ff */
[----:B------:R-:W-:-:S04]  /*8150*/  SHF.R.U32.HI R3, RZ, 0x1f, R2 ;  /* 0x0000001fff037819 */ /* 0x000fc80000011602 */
[----:B------:R-:W-:-:S05]  /*8160*/  LEA.HI.SX32 R0, R2, R3, 0x1c ;  /* 0x0000000302007211 */ /* 0x000fca00078fe2ff */
[----:B------:R1:W-:Y:S01]  /*8170*/  STL [R1+0x20], R0 ;  /* 0x0000200001007387 */ /* 0x0003e20000100800 */
[----:B------:R-:W-:Y:S05]  /*8180*/  @!P0 BRA `(.L_x_39) ;  /* 0x0000000000408947 */ /* 0x000fea0003800000 */
[----:B------:R-:W-:Y:S01]  /*8190*/  MOV R2, 0x0 ;  /* 0x0000000000027802 */ /* 0x000fe20000000f00 */
[----:B------:R-:W-:Y:S01]  /*81a0*/  ULDC.64 UR6, c[0x4][0x98] ;  /* 0x0100260000067ab9 */ /* 0x000fe20000000a00 */
[----:B------:R-:W-:Y:S01]  /*81b0*/  ULDC.64 UR8, c[0x4][0xa0] ;  /* 0x0100280000087ab9 */ /* 0x000fe20000000a00 */
[----:B------:R-:W-:Y:S01]  /*81c0*/  ULDC.64 UR4, c[0x4][0x8] ;  /* 0x0100020000047ab9 */ /* 0x000fe20000000a00 */
[----:B-1----:R-:W-:Y:S02]  /*81d0*/  IMAD.U32 R4, RZ, RZ, UR6 ;  /* 0x00000006ff047e24 */ /* 0x002fe4000f8e00ff */
[----:B------:R-:W0:Y:S01]  /*81e0*/  LDC.64 R2, c[0x4][R2] ;  /* 0x0100000002027b82 */ /* 0x000e220000000a00 */
[----:B------:R-:W-:Y:S02]  /*81f0*/  IMAD.U32 R5, RZ, RZ, UR7 ;  /* 0x00000007ff057e24 */ /* 0x000fe4000f8e00ff */
[----:B------:R-:W-:Y:S02]  /*8200*/  IMAD.U32 R6, RZ, RZ, UR8 ;  /* 0x00000008ff067e24 */ /* 0x000fe4000f8e00ff */
[----:B------:R-:W-:-:S02]  /*8210*/  IMAD.U32 R7, RZ, RZ, UR9 ;  /* 0x00000009ff077e24 */ /* 0x000fc4000f8e00ff */
[----:B------:R-:W-:Y:S02]  /*8220*/  IMAD.U32 R10, RZ, RZ, UR4 ;  /* 0x00000004ff0a7e24 */ /* 0x000fe4000f8e00ff */
[----:B------:R-:W-:Y:S02]  /*8230*/  IMAD.U32 R11, RZ, RZ, UR5 ;  /* 0x00000005ff0b7e24 */ /* 0x000fe4000f8e00ff */
[----:B------:R-:W-:Y:S02]  /*8240*/  IMAD.MOV.U32 R8, RZ, RZ, 0x70 ;  /* 0x00000070ff087424 */ /* 0x000fe400078e00ff */
[----:B------:R-:W-:Y:S02]  /*8250*/  IMAD.MOV.U32 R12, RZ, RZ, 0x1 ;  /* 0x00000001ff0c7424 */ /* 0x000fe400078e00ff */
[----:B------:R-:W-:-:S07]  /*8260*/  IMAD.MOV.U32 R13, RZ, RZ, RZ ;  /* 0x000000ffff0d7224 */ /* 0x000fce00078e00ff */
[----:B------:R-:W-:-:S07]  /*8270*/  LEPC R20, `(.L_x_39) ;  /* 0x000000001014794e */ /* 0x000fce0000000000 */
[----:B0-----:R-:W-:Y:S05]  /*8280*/  CALL.ABS.NOINC R2 ;  /* 0x0000000002007343 */ /* 0x001fea0003c00000 */
.L_x_39:
[----:B------:R-:W-:-:S04]  /*8290*/  UIADD3 UR4, UR36, 0x400, URZ ;  /* 0x0000040024047890 */ /* 0x000fc8000fffe03f */
[----:B------:R-:W-:-:S06]  /*82a0*/  ULOP3.LUT UP0, URZ, UR4, 0x3ff, URZ, 0xc0, !UPT ;  /* 0x000003ff043f7892 */ /* 0x000fcc000f80c03f */
[----:B------:R-:W-:-:S13]  /*82b0*/  PLOP3.LUT P0, PT, PT, PT, UP0, 0x80, 0x0 ;  /* 0x000000000000781c */ /* 0x000fda0003f0f008 */
[----:B------:R-:W-:Y:S05]  /*82c0*/  @!P0 BRA `(.L_x_40) ;  /* 0x00000000007c8947 */ /* 0x000fea0003800000 */
[----:B------:R-:W-:Y:S01]  /*82d0*/  MOV R16, 0x0 ;  /* 0x0000000000107802 */ /* 0x000fe20000000f00 */
[----:B------:R-:W-:Y:S01]  /*82e0*/  ULDC.64 UR6, c[0x4][0x98] ;  /* 0x0100260000067ab9 */ /* 0x000fe20000000a00 */
[----:B------:R-:W-:Y:S01]  /*82f0*/  ULDC.64 UR8, c[0x4][0xa0] ;  /* 0x0100280000087ab9 */ /* 0x000fe20000000a00 */
[----:B------:R-:W-:Y:S01]  /*8300*/  ULDC.64 UR4, c[0x4][0x10] ;  /* 0x0100040000047ab9 */ /* 0x000fe20000000a00 */
[----:B------:R0:W2:Y:S01]  /*8310*/  LDC.64 R2, c[0x4][R16] ;  /* 0x0100000010027b82 */ /* 0x0000a20000000a00 */
[----:B-1----:R-:W-:Y:S02]  /*8320*/  IMAD.U32 R4, RZ, RZ, UR6 ;  /* 0x00000006ff047e24 */ /* 0x002fe4000f8e00ff */
[----:B------:R-:W-:Y:S02]  /*8330*/  IMAD.U32 R5, RZ, RZ, UR7 ;  /* 0x00000007ff057e24 */ /* 0x000fe4000f8e00ff */
[----:B------:R-:W-:Y:S02]  /*8340*/  IMAD.U32 R6, RZ, RZ, UR8 ;  /* 0x00000008ff067e24 */ /* 0x000fe4000f8e00ff */
[----:B------:R-:W-:-:S02]  /*8350*/  IMAD.U32 R7, RZ, RZ, UR9 ;  /* 0x00000009ff077e24 */ /* 0x000fc4000f8e00ff */
[----:B------:R-:W-:Y:S02]  /*8360*/  IMAD.U32 R10, RZ, RZ, UR4 ;  /* 0x00000004ff0a7e24 */ /* 0x000fe4000f8e00ff */
[----:B------:R-:W-:Y:S02]  /*8370*/  IMAD.U32 R11, RZ, RZ, UR5 ;  /* 0x00000005ff0b7e24 */ /* 0x000fe4000f8e00ff */
[----:B------:R-:W-:Y:S02]  /*8380*/  IMAD.MOV.U32 R8, RZ, RZ, 0x70 ;  /* 0x00000070ff087424 */ /* 0x000fe400078e00ff */
[----:B------:R-:W-:Y:S02]  /*8390*/  IMAD.MOV.U32 R12, RZ, RZ, 0x1 ;  /* 0x00000001ff0c7424 */ /* 0x000fe400078e00ff */
[----:B0-----:R-:W-:-:S07]  /*83a0*/  IMAD.MOV.U32 R13, RZ, RZ, RZ ;  /* 0x000000ffff0d7224 */ /* 0x001fce00078e00ff */
[----:B------:R-:W-:-:S07]  /*83b0*/  LEPC R20, `(.L_x_41) ;  /* 0x000000001014794e */ /* 0x000fce0000000000 */
[----:B--2---:R-:W-:Y:S05]  /*83c0*/  CALL.ABS.NOINC R2 ;  /* 0x0000000002007343 */ /* 0x004fea0003c00000 */
.L_x_41:
[----:B------:R0:W1:Y:S01]  /*83d0*/  LDC.64 R2, c[0x4][R16] ;  /* 0x0100000010027b82 */ /* 0x0000620000000a00 */
[----:B------:R-:W-:Y:S01]  /*83e0*/  ULDC.64 UR6, c[0x4][0x98] ;  /* 0x0100260000067ab9 */ /* 0x000fe20000000a00 */
[----:B------:R-:W-:Y:S01]  /*83f0*/  ULDC.64 UR8, c[0x4][0xa0] ;  /* 0x0100280000087ab9 */ /* 0x000fe20000000a00 */
[----:B------:R-:W-:Y:S01]  /*8400*/  ULDC.64 UR4, c[0x4][0x18] ;  /* 0x0100060000047ab9 */ /* 0x000fe20000000a00 */
[----:B------:R-:W-:Y:S02]  /*8410*/  IMAD.U32 R4, RZ, RZ, UR6 ;  /* 0x00000006ff047e24 */ /* 0x000fe4000f8e00ff */
        /* <DEDUP_REMOVED lines=9> */
[----:B-1----:R-:W-:Y:S05]  /*84b0*/  CALL.ABS.NOINC R2 ;  /* 0x0000000002007343 */ /* 0x002fea0003c00000 */
.L_x_40:
[----:B------:R-:W-:Y:S01]  /*84c0*/  ULDC.64 UR4, c[0x0][0x9f8] ;  /* 0x00027e0000047ab9 */ /* 0x000fe20000000a00 */
[----:B------:R-:W2:Y:S01]  /*84d0*/  LDL R16, [R1+0x20] ;  /* 0x0000200001107983 */ /* 0x000ea20000100800 */
[----:B------:R-:W-:-:S04]  /*84e0*/  ISETP.NE.U32.AND P0, PT, RZ, UR4, PT ;  /* 0x00000004ff007c0c */ /* 0x000fc8000bf05070 */
[----:B------:R-:W-:-:S13]  /*84f0*/  ISETP.NE.AND.EX P0, PT, RZ, UR5, PT, P0 ;  /* 0x00000005ff007c0c */ /* 0x000fda000bf05300 */
[----:B------:R-:W0:Y:S02]  /*8500*/  @P0 LDC.64 R2, c[0x0][0x9f8] ;  /* 0x00027e00ff020b82 */ /* 0x000e240000000a00 */
[----:B0-----:R-:W-:-:S05]  /*8510*/  @P0 IMAD.WIDE R2, R19, 0x4, R2 ;  /* 0x0000000413020825 */ /* 0x001fca00078e0202 */
[----:B-1----:R0:W3:Y:S01]  /*8520*/  @P0 LDG.E R19, desc[UR42][R2.64] ;  /* 0x0000002a02130981 */ /* 0x0020e2000c1e1900 */
[----:B------:R-:W-:Y:S01]  /*8530*/  UMOV UR4, 0xffffffff ;  /* 0xffffffff00047882 */ /* 0x000fe20000000000 */
[----:B0-----:R-:W0:Y:S02]  /*8540*/  LDC.64 R2, c[0x0][0x418] ;  /* 0x00010600ff027b82 */ /* 0x001e240000000a00 */
[----:B0-----:R-:W-:-:S04]  /*8550*/  ISETP.NE.U32.AND P0, PT, R2, RZ, PT ;  /* 0x000000ff0200720c */ /* 0x001fc80003f05070 */
[----:B------:R-:W-:-:S04]  /*8560*/  ISETP.NE.AND.EX P1, PT, R3, RZ, PT, P0 ;  /* 0x000000ff0300720c */ /* 0x000fc80003f25300 */
[----:B------:R-:W-:Y:S01]  /*8570*/  P2R R0, PR, RZ, 0x2 ;  /* 0x00000002ff007803 */ /* 0x000fe20000000000 */
[----:B--2---:R-:W-:-:S05]  /*8580*/  VIADD R8, R16, 0xffffffff ;  /* 0xffffffff10087836 */ /* 0x004fca0000000000 */
[----:B------:R0:W-:Y:S04]  /*8590*/  STL [R1+0x18], R8 ;  /* 0x0000180801007387 */ /* 0x0001e80000100800 */
[----:B------:R0:W-:Y:S01]  /*85a0*/  STL [R1+0xc], R0 ;  /* 0x00000c0001007387 */ /* 0x0001e20000100800 */
[----:B---3--:R-:W-:Y:S02]  /*85b0*/  SHF.R.S32.HI R7, RZ, 0x1f, R19 ;  /* 0x0000001fff077819 */ /* 0x008fe40000011413 */
[----:B------:R-:W-:-:S03]  /*85c0*/  SEL R16, R19, RZ, !P1 ;  /* 0x000000ff13107207 */ /* 0x000fc60004800000 */
[----:B------:R0:W-:Y:S01]  /*85d0*/  STL [R1+0x4], R7 ;  /* 0x0000040701007387 */ /* 0x0001e20000100800 */
[----:B------:R-:W-:Y:S05]  /*85e0*/  BRA.DIV UR4, `(.L_x_42) ;  /* 0x0000003a04887947 */ /* 0x000fea000b800000 */
[----:B0-----:R-:W0:Y:S02]  /*85f0*/  S2R R0, SR_TID.X ;  /* 0x0000000000007919 */ /* 0x001e240000002100 */
[----:B0-----:R-:W-:-:S04]  /*8600*/  SHF.R.U32.HI R0, RZ, 0x5, R0 ;  /* 0x00000005ff007819 */ /* 0x001fc80000011600 */
[----:B------:R-:W-:-:S05]  /*8610*/  LOP3.LUT R0, R0, 0x3, RZ, 0xc0, !PT ;  /* 0x0000000300007812 */ /* 0x000fca00078ec0ff */
[----:B------:R0:W1:Y:S02]  /*8620*/  SHFL.IDX PT, R14, R0, RZ, 0x1f ;  /* 0x00001fff000e7589 */ /* 0x00006400000e0000 */
.L_x_130:
[----:B------:R-:W-:Y:S02]  /*8630*/  PLOP3.LUT P2, PT, PT, PT, PT, 0x8, 0x0 ;  /* 0x000000000000781c */ /* 0x000fe40003f4e170 */
[----:B-1----:R-:W-:Y:S02]  /*8640*/  ISETP.NE.AND P0, PT, R14, RZ, PT ;  /* 0x000000ff0e00720c */ /* 0x002fe40003f05270 */
[----:B0-----:R-:W-:-:S05]  /*8650*/  P2R R0, PR, RZ, 0x4 ;  /* 0x00000004ff007803 */ /* 0x001fca0000000000 */
[----:B------:R0:W-:Y:S06]  /*8660*/  STL [R1+0x8], R0 ;  /* 0x0000080001007387 */ /* 0x0001ec0000100800 */
[----:B------:R-:W-:Y:S05]  /*8670*/  @P0 BRA `(.L_x_43) ;  /* 0x0000000000f80947 */ /* 0x000fea0003800000 */
[----:B------:R-:W-:-:S03]  /*8680*/  UMOV UR4, 0xffffffff ;  /* 0xffffffff00047882 */ /* 0x000fc60000000000 */
[----:B------:R-:W-:Y:S05]  /*8690*/  BRA.DIV UR4, `(.L_x_44) ;  /* 0x0000003a04907947 */ /* 0x000fea000b800000 */
[----:B------:R-:W-:-:S13]  /*86a0*/  ELECT P6, URZ, PT ;  /* 0x00000000003f782f */ /* 0x000fda00038c0000 */
.L_x_133:
[----:B------:R-:W-:Y:S05]  /*86b0*/  @!P6 BRA `(.L_x_43) ;  /* 0x0000000000e8e947 */ /* 0x000fea0003800000 */
[----:B------:R1:W-:Y:S01]  /*86c0*/  STL [R1+0x28], R8 ;  /* 0x0000280801007387 */ /* 0x0003e20000100800 */
[----:B------:R-:W-:Y:S01]  /*86d0*/  IMAD.MOV.U32 R16, RZ, RZ, R19 ;  /* 0x000000ffff107224 */ /* 0x000fe200078e0013 */
[----:B------:R-:W-:Y:S06]  /*86e0*/  @!P1 BRA `(.L_x_45) ;  /* 0x00000000004c9947 */ /* 0x000fec0003800000 */
[----:B------:R-:W2:Y:S01]  /*86f0*/  LDC R6, c[0x0][0x43c] ;  /* 0x00010f00ff067b82 */ /* 0x000ea20000000800 */
[----:B0-----:R-:W-:Y:S01]  /*8700*/  IMAD.MOV.U32 R0, RZ, RZ, R8 ;  /* 0x000000ffff007224 */ /* 0x001fe200078e0008 */
[----:B------:R-:W-:Y:S01]  /*8710*/  ULDC.64 UR4, c[0x0][0x428] ;  /* 0x00010a0000047ab9 */ /* 0x000fe20000000a00 */
[----:B--2---:R-:W-:-:S13]  /*8720*/  ISETP.NE.AND P0, PT, R6, 0x1, PT ;  /* 0x000000010600780c */ /* 0x004fda0003f05270 */
[----:B------:R-:W0:Y:S02]  /*8730*/  @P0 LDC.64 R4, c[0x0][0x440] ;  /* 0x00011000ff040b82 */ /* 0x000e240000000a00 */
[----:B0-----:R-:W-:-:S05]  /*8740*/  @P0 IMAD.HI.U32 R4, R8, R4, RZ ;  /* 0x0000000408040227 */ /* 0x001fca00078e00ff */
[----:B------:R-:W-:-:S04]  /*8750*/  @P0 SHF.R.U32.HI R0, RZ, R5, R4 ;  /* 0x00000005ff000219 */ /* 0x000fc80000011604 */
[--C-:B------:R-:W-:Y:S01]  /*8760*/  SHF.R.S32.HI R5, RZ, 0x1f, R0.reuse ;  /* 0x0000001fff057819 */ /* 0x100fe20000011400 */
[----:B------:R-:W-:-:S04]  /*8770*/  IMAD.MOV R4, RZ, RZ, -R0 ;  /* 0x000000ffff047224 */ /* 0x000fc800078e0a00 */
[----:B------:R-:W-:Y:S02]  /*8780*/  IMAD R6, R6, R4, R8 ;  /* 0x0000000406067224 */ /* 0x000fe400078e0208 */
[----:B------:R-:W-:-:S03]  /*8790*/  IMAD.MOV.U32 R4, RZ, RZ, R0 ;  /* 0x000000ffff047224 */ /* 0x000fc600078e0000 */
[----:B------:R0:W-:Y:S01]  /*87a0*/  STL [R1+0x28], R6 ;  /* 0x0000280601007387 */ /* 0x0001e20000100800 */
[----:B------:R-:W-:-:S03]  /*87b0*/  IMAD.WIDE.U32 R4, R19, UR4, R4 ;  /* 0x0000000413047c25 */ /* 0x000fc6000f8e0004 */
[----:B------:R-:W-:Y:S01]  /*87c0*/  LEA R2, P0, R4, R2, 0x2 ;  /* 0x0000000204027211 */ /* 0x000fe200078010ff */
[----:B0-----:R-:W-:-:S04]  /*87d0*/  IMAD R6, R7, UR4, RZ ;  /* 0x0000000407067c24 */ /* 0x001fc8000f8e02ff */
[----:B------:R-:W-:-:S04]  /*87e0*/  IMAD R0, R19, UR5, R6 ;  /* 0x0000000513007c24 */ /* 0x000fc8000f8e0206 */
[----:B------:R-:W-:-:S05]  /*87f0*/  IMAD.IADD R0, R5, 0x1, R0 ;  /* 0x0000000105007824 */ /* 0x000fca00078e0200 */
[----:B------:R-:W-:-:S05]  /*8800*/  LEA.HI.X R3, R4, R3, R0, 0x2, P0 ;  /* 0x0000000304037211 */ /* 0x000fca00000f1400 */
[----:B------:R2:W5:Y:S02]  /*8810*/  LDG.E R16, desc[UR42][R2.64] ;  /* 0x0000002a02107981 */ /* 0x000564000c1e1900 */
.L_x_45:
[----:B--2---:R-:W2:Y:S01]  /*8820*/  LDL R2, [R1] ;  /* 0x0000000001027983 */ /* 0x004ea20000100800 */
[----:B0-----:R-:W-:Y:S02]  /*8830*/  LEA R0, R18, UR36, 0x3 ;  /* 0x0000002412007c11 */ /* 0x001fe4000f8e18ff */
[----:B--2---:R-:W-:-:S04]  /*8840*/  SHF.L.U32 R2, R2, 0x1f, RZ ;  /* 0x0000001f02027819 */ /* 0x004fc800000006ff */
[----:B------:R-:W0:Y:S02]  /*8850*/  SYNCS.PHASECHK.TRANS64.TRYWAIT P0, [R0+URZ+0x22840], R2 ;  /* 0x02284002000075a7 */ /* 0x000e24000800017f */
[----:B0-----:R-:W-:Y:S05]  /*8860*/  @!P0 BRA `(.L_x_46) ;  /* 0x00000038003c8947 */ /* 0x001fea0003800000 */
.L_x_134:
[----:B------:R-:W2:Y:S02]  /*8870*/  S2R R3, SR_TID.X ;  /* 0x0000000000037919 */ /* 0x000ea40000002100 */
[----:B--2---:R-:W-:-:S04]  /*8880*/  LOP3.LUT R3, R3, 0x7f, RZ, 0xc0, !PT ;  /* 0x0000007f03037812 */ /* 0x004fc800078ec0ff */
[----:B------:R-:W-:-:S13]  /*8890*/  ISETP.NE.AND P0, PT, R3, RZ, PT ;  /* 0x000000ff0300720c */ /* 0x000fda0003f05270 */
[----:B------:R-:W-:Y:S05]  /*88a0*/  @P0 BRA `(.L_x_47) ;  /* 0x00000000001c0947 */ /* 0x000fea0003800000 */
[----:B------:R-:W2:Y:S01]  /*88b0*/  S2R R3, SR_TID.X ;  /* 0x0000000000037919 */ /* 0x000ea20000002100 */
[----:B0-----:R-:W-:-:S04]  /*88c0*/  IMAD.MOV.U32 R2, RZ, RZ, 0x3000 ;  /* 0x00003000ff027424 */ /* 0x001fc800078e00ff */
[----:B------:R3:W-:Y:S01]  /*88d0*/  SYNCS.ARRIVE.TRANS64 RZ, [R0+URZ+0x22830], R2 ;  /* 0x0228300200ff79a7 */ /* 0x0007e2000800003f */
[----:B--2---:R-:W-:-:S04]  /*88e0*/  LOP3.LUT R3, R3, 0x1f, RZ, 0xc0, !PT ;  /* 0x0000001f03037812 */ /* 0x004fc800078ec0ff */
[----:B------:R-:W-:-:S13]  /*88f0*/  ISETP.NE.AND P0, PT, R3, RZ, PT ;  /* 0x000000ff0300720c */ /* 0x000fda0003f05270 */
[----:B---3--:R-:W-:Y:S05]  /*8900*/  @!P0 BRA `(.L_x_47) ;  /* 0x0000000000048947 */ /* 0x008fea0003800000 */
[----:B------:R-:W-:Y:S01]  /*8910*/  BPT.TRAP 0x1 ;  /* 0x000000040000795c */ /* 0x000fe20000300000 */
.L_x_47:
[----:B0-----:R-:W2:Y:S01]  /*8920*/  LDL R2, [R1+0x28] ;  /* 0x0000280001027983 */ /* 0x001ea20000100800 */
[----:B------:R-:W-:Y:S01]  /*8930*/  R2UR UR8, R18 ;  /* 0x00000000120872ca */ /* 0x000fe200000e0000 */
[----:B------:R-:W-:Y:S01]  /*8940*/  UIADD3 UR4, UP0, UR40, 0x370, URZ ;  /* 0x0000037028047890 */ /* 0x000fe2000ff1e03f */
[----:B------:R-:W-:Y:S01]  /*8950*/  R2UR UR9, R0 ;  /* 0x00000000000972ca */ /* 0x000fe200000e0000 */
[----:B------:R-:W-:Y:S01]  /*8960*/  UMOV UR6, 0x0 ;  /* 0x0000000000067882 */ /* 0x000fe20000000000 */
[----:B------:R-:W-:Y:S01]  /*8970*/  R2UR UR12, R17 ;  /* 0x00000000110c72ca */ /* 0x000fe200000e0000 */
[----:B------:R-:W-:Y:S01]  /*8980*/  UIADD3.X UR5, URZ, UR41, URZ, UP0, !UPT ;  /* 0x000000293f057290 */ /* 0x000fe200087fe43f */
[----:B-----5:R-:W-:Y:S01]  /*8990*/  R2UR UR13, R16 ;  /* 0x00000000100d72ca */ /* 0x020fe200000e0000 */
[----:B------:R-:W-:Y:S01]  /*89a0*/  UMOV UR7, 0x14f00000 ;  /* 0x14f0000000077882 */ /* 0x000fe20000000000 */
[----:B------:R-:W-:Y:S01]  /*89b0*/  PLOP3.LUT P0, PT, PT, PT, PT, 0x80, 0x0 ;  /* 0x000000000000781c */ /* 0x000fe20003f0f070 */
[----:B------:R-:W-:-:S03]  /*89c0*/  UMOV UR10, URZ ;  /* 0x0000003f000a7c82 */ /* 0x000fc60008000000 */
[----:B------:R-:W-:Y:S01]  /*89d0*/  P2R R0, PR, RZ, 0x1 ;  /* 0x00000001ff007803 */ /* 0x000fe20000000000 */
[----:B------:R-:W-:Y:S02]  /*89e0*/  UIMAD UR8, UR8, 0x3000, UR36 ;  /* 0x00003000080878a4 */ /* 0x000fe4000f8e0224 */
[----:B------:R-:W-:Y:S02]  /*89f0*/  UIADD3 UR9, UR9, 0x22830, URZ ;  /* 0x0002283009097890 */ /* 0x000fe4000fffe03f */
[----:B------:R-:W-:Y:S01]  /*8a00*/  UIADD3 UR8, UR8, 0x1c400, URZ ;  /* 0x0001c40008087890 */ /* 0x000fe2000fffe03f */
[----:B------:R3:W-:Y:S01]  /*8a10*/  STL [R1+0x8], R0 ;  /* 0x0000080001007387 */ /* 0x0007e20000100800 */
[----:B--2---:R-:W-:-:S13]  /*8a20*/  R2UR UR11, R2 ;  /* 0x00000000020b72ca */ /* 0x004fda00000e0000 */
[----:B------:R-:W-:-:S09]  /*8a30*/  UIMAD UR11, UR11, 0x60, URZ ;  /* 0x000000600b0b78a4 */ /* 0x000fd2000f8e023f */
[----:B------:R3:W-:Y:S02]  /*8a40*/  UTMALDG.4D [UR8], [UR4], desc[UR6] ;  /* 0x00000608040075b4 */ /* 0x0007e40008019000 */
[----:B---3--:R-:W-:Y:S01]  /*8a50*/  NOP ;  /* 0x0000000000007918 */ /* 0x008fe20000000000 */
.L_x_43:
[----:B------:R-:W-:Y:S05]  /*8a60*/  WARPSYNC.ALL ;  /* 0x0000000000007948 */ /* 0x000fea0003800000 */
[----:B------:R-:W-:Y:S01]  /*8a70*/  UIADD3 UR4, UR36, 0x18400, URZ ;  /* 0x0001840024047890 */ /* 0x000fe2000fffe03f */
[----:B------:R-:W-:Y:S03]  /*8a80*/  BAR.SYNC.DEFER_BLOCKING 0x8, 0x180 ;  /* 0x0206000000007b1d */ /* 0x000fe60000010000 */
[----:B------:R-:W-:-:S06]  /*8a90*/  ULOP3.LUT UP0, URZ, UR4, 0x3ff, URZ, 0xc0, !UPT ;  /* 0x000003ff043f7892 */ /* 0x000fcc000f80c03f */
[----:B------:R-:W-:-:S13]  /*8aa0*/  PLOP3.LUT P0, PT, PT, PT, UP0, 0x80, 0x0 ;  /* 0x000000000000781c */ /* 0x000fda0003f0f008 */
[----:B------:R-:W-:Y:S05]  /*8ab0*/  @!P0 BRA `(.L_x_48) ;  /* 0x0000000000408947 */ /* 0x000fea0003800000 */
[----:B------:R-:W-:Y:S01]  /*8ac0*/  MOV R2, 0x0 ;  /* 0x0000000000027802 */ /* 0x000fe20000000f00 */
[----:B------:R-:W-:Y:S01]  /*8ad0*/  ULDC.64 UR6, c[0x4][0x98] ;  /* 0x0100260000067ab9 */ /* 0x000fe20000000a00 */
[----:B------:R-:W-:Y:S01]  /*8ae0*/  ULDC.64 UR8, c[0x4][0xa0] ;  /* 0x0100280000087ab9 */ /* 0x000fe20000000a00 */
[----:B------:R-:W-:Y:S01]  /*8af0*/  ULDC.64 UR4, c[0x4][0x20] ;  /* 0x0100080000047ab9 */ /* 0x000fe20000000a00 */
[----:B------:R-:W-:Y:S02]  /*8b00*/  IMAD.U32 R4, RZ, RZ, UR6 ;  /* 0x00000006ff047e24 */ /* 0x000fe4000f8e00ff */
[----:B------:R-:W2:Y:S01]  /*8b10*/  LDC.64 R2, c[0x4][R2] ;  /* 0x0100000002027b82 */ /* 0x000ea20000000a00 */
[----:B------:R-:W-:Y:S02]  /*8b20*/  IMAD.U32 R5, RZ, RZ, UR7 ;  /* 0x00000007ff057e24 */ /* 0x000fe4000f8e00ff */
[----:B------:R-:W-:Y:S02]  /*8b30*/  IMAD.U32 R6, RZ, RZ, UR8 ;  /* 0x00000008ff067e24 */ /* 0x000fe4000f8e00ff */
[----:B------:R-:W-:-:S02]  /*8b40*/  IMAD.U32 R7, RZ, RZ, UR9 ;  /* 0x00000009ff077e24 */ /* 0x000fc4000f8e00ff */
[----:B------:R-:W-:Y:S02]  /*8b50*/  IMAD.U32 R10, RZ, RZ, UR4 ;  /* 0x00000004ff0a7e24 */ /* 0x000fe4000f8e00ff */
[----:B------:R-:W-:Y:S02]  /*8b60*/  IMAD.U32 R11, RZ, RZ, UR5 ;  /* 0x00000005ff0b7e24 */ /* 0x000fe4000f8e00ff */
[----:B-1----:R-:W-:Y:S02]  /*8b70*/  IMAD.MOV.U32 R8, RZ, RZ, 0x70 ;  /* 0x00000070ff087424 */ /* 0x002fe400078e00ff */
[----:B------:R-:W-:Y:S02]  /*8b80*/  IMAD.MOV.U32 R12, RZ, RZ, 0x1 ;  /* 0x00000001ff0c7424 */ /* 0x000fe400078e00ff */
[----:B------:R-:W-:-:S07]  /*8b90*/  IMAD.MOV.U32 R13, RZ, RZ, RZ ;  /* 0x000000ffff0d7224 */ /* 0x000fce00078e00ff */
[----:B------:R-:W-:-:S07]  /*8ba0*/  LEPC R20, `(.L_x_48) ;  /* 0x000000001014794e */ /* 0x000fce0000000000 */
[----:B0-2---:R-:W-:Y:S05]  /*8bb0*/  CALL.ABS.NOINC R2 ;  /* 0x0000000002007343 */ /* 0x005fea0003c00000 */
.L_x_48:
[----:B------:R-:W2:Y:S01]  /*8bc0*/  LDL.LU R5, [R1+0x10] ;  /* 0x0000100001057983 */ /* 0x000ea20000300800 */
[----:B0-----:R-:W-:Y:S01]  /*8bd0*/  SHF.R.S32.HI R0, RZ, 0x1f, R17 ;  /* 0x0000001fff007819 */ /* 0x001fe20000011411 */
[----:B------:R-:W-:Y:S01]  /*8be0*/  ULDC.64 UR4, c[0x0][0x2d8] ;  /* 0x0000b60000047ab9 */ /* 0x000fe20000000a00 */
[----:B-1----:R-:W0:Y:S01]  /*8bf0*/  LDC R8, c[0x0][0x448] ;  /* 0x00011200ff087b82 */ /* 0x002e220000000800 */
[----:B------:R-:W3:Y:S01]  /*8c00*/  LDL.LU R7, [R1+0x1c] ;  /* 0x00001c0001077983 */ /* 0x000ee20000300800 */
[----:B------:R-:W-:Y:S01]  /*8c10*/  ULDC UR6, c[0x0][0x2b8] ;  /* 0x0000ae0000067ab9 */ /* 0x000fe20000000800 */
[----:B------:R-:W-:Y:S02]  /*8c20*/  IMAD R0, R0, UR4, RZ ;  /* 0x0000000400007c24 */ /* 0x000fe4000f8e02ff */
[C---:B------:R-:W-:Y:S01]  /*8c30*/  IMAD.WIDE.U32 R2, R17.reuse, UR4, RZ ;  /* 0x0000000411027c25 */ /* 0x040fe2000f8e00ff */
[----:B------:R-:W4:Y:S03]  /*8c40*/  LDL R4, [R1+0x24] ;  /* 0x0000240001047983 */ /* 0x000f260000100800 */
[----:B------:R-:W-:Y:S01]  /*8c50*/  IMAD R0, R17, UR5, R0 ;  /* 0x0000000511007c24 */ /* 0x000fe2000f8e0200 */
[----:B------:R-:W-:-:S03]  /*8c60*/  ULDC.64 UR4, c[0x0][0x2e0] ;  /* 0x0000b80000047ab9 */ /* 0x000fc60000000a00 */
[----:B------:R-:W-:Y:S01]  /*8c70*/  IMAD.IADD R3, R3, 0x1, R0 ;  /* 0x0000000103037824 */ /* 0x000fe200078e0200 */
[----:B0-----:R-:W-:-:S13]  /*8c80*/  ISETP.NE.AND P0, PT, R8, 0x1, PT ;  /* 0x000000010800780c */ /* 0x001fda0003f05270 */
[----:B------:R-:W0:Y:S01]  /*8c90*/  @P0 LDC R6, c[0x0][0x44c] ;  /* 0x00011300ff060b82 */ /* 0x000e220000000800 */
[----:B--2---:R-:W-:Y:S01]  /*8ca0*/  SHF.R.S32.HI R0, RZ, 0x1f, R5 ;  /* 0x0000001fff007819 */ /* 0x004fe20000011405 */
[----:B------:R-:W-:-:S04]  /*8cb0*/  IMAD.WIDE.U32 R2, R5, UR4, R2 ;  /* 0x0000000405027c25 */ /* 0x000fc8000f8e0002 */
[----:B------:R-:W-:Y:S01]  /*8cc0*/  IMAD R0, R0, UR4, RZ ;  /* 0x0000000400007c24 */ /* 0x000fe2000f8e02ff */
[----:B------:R-:W-:-:S03]  /*8cd0*/  ULDC UR4, c[0x0][0xc38] ;  /* 0x00030e0000047ab9 */ /* 0x000fc60000000800 */
[----:B------:R-:W-:Y:S02]  /*8ce0*/  IMAD R0, R5, UR5, R0 ;  /* 0x0000000505007c24 */ /* 0x000fe4000f8e0200 */
[----:B------:R-:W1:Y:S02]  /*8cf0*/  S2R R5, SR_TID.X ;  /* 0x0000000000057919 */ /* 0x000e640000002100 */
[----:B------:R-:W-:Y:S02]  /*8d00*/  IMAD.IADD R3, R3, 0x1, R0 ;  /* 0x0000000103037824 */ /* 0x000fe400078e0200 */
[----:B---3--:R-:W-:Y:S02]  /*8d10*/  IMAD.MOV R0, RZ, RZ, -R7 ;  /* 0x000000ffff007224 */ /* 0x008fe400078e0a07 */
[----:B------:R-:W2:Y:S02]  /*8d20*/  @P0 LDC R7, c[0x0][0x450] ;  /* 0x00011400ff070b82 */ /* 0x000ea40000000800 */
[----:B----4-:R-:W-:Y:S01]  /*8d30*/  IMAD R0, R0, UR4, R4 ;  /* 0x0000000400007c24 */ /* 0x010fe2000f8e0204 */
[----:B------:R-:W3:Y:S01]  /*8d40*/  S2R R10, SR_TID.X ;  /* 0x00000000000a7919 */ /* 0x000ee20000002100 */
[----:B------:R-:W-:-:S02]  /*8d50*/  ULDC.64 UR4, c[0x0][0x2d0] ;  /* 0x0000b40000047ab9 */ /* 0x000fc40000000a00 */
[----:B------:R-:W-:Y:S01]  /*8d60*/  IMAD.SHL.U32 R4, R0, 0x80, RZ ;  /* 0x0000008000047824 */ /* 0x000fe200078e00ff */
[----:B-1----:R-:W-:-:S04]  /*8d70*/  LOP3.LUT R5, R5, 0x7f, RZ, 0xc0, !PT ;  /* 0x0000007f05057812 */ /* 0x002fc800078ec0ff */
[----:B------:R-:W-:Y:S02]  /*8d80*/  SHF.R.U32.HI R9, RZ, 0x3, R5 ;  /* 0x00000003ff097819 */ /* 0x000fe40000011605 */
[----:B------:R-:W1:Y:S02]  /*8d90*/  S2R R5, SR_TID.X ;  /* 0x0000000000057919 */ /* 0x000e640000002100 */
[----:B-1----:R-:W-:-:S05]  /*8da0*/  IMAD.SHL.U32 R5, R5, 0x10, RZ ;  /* 0x0000001005057824 */ /* 0x002fca00078e00ff */
[----:B------:R-:W-:Y:S02]  /*8db0*/  LOP3.LUT R5, R9, 0x70, R5, 0xf8, !PT ;  /* 0x0000007009057812 */ /* 0x000fe400078ef805 */
[----:B------:R1:W5:Y:S02]  /*8dc0*/  LDL R9, [R1+0x14] ;  /* 0x0000140001097983 */ /* 0x0003640000100800 */
[----:B------:R-:W-:-:S05]  /*8dd0*/  LOP3.LUT R0, R5, R4, RZ, 0xfc, !PT ;  /* 0x0000000405007212 */ /* 0x000fca00078efcff */
[----:B0-----:R-:W-:-:S04]  /*8de0*/  @P0 IMAD.HI.U32 R6, R0, R6, RZ ;  /* 0x0000000600060227 */ /* 0x001fc800078e00ff */
[----:B------:R-:W-:Y:S01]  /*8df0*/  IMAD.MOV.U32 R5, RZ, RZ, R0 ;  /* 0x000000ffff057224 */ /* 0x000fe200078e0000 */
[----:B--2---:R-:W-:-:S05]  /*8e00*/  @P0 SHF.R.U32.HI R5, RZ, R7, R6 ;  /* 0x00000007ff050219 */ /* 0x004fca0000011606 */
[----:B------:R-:W-:-:S04]  /*8e10*/  IMAD.MOV R6, RZ, RZ, -R5 ;  /* 0x000000ffff067224 */ /* 0x000fc800078e0a05 */
[----:B------:R-:W-:Y:S01]  /*8e20*/  IMAD R0, R8, R6, R0 ;  /* 0x0000000608007224 */ /* 0x000fe200078e0200 */
[----:B------:R-:W-:Y:S01]  /*8e30*/  SHF.R.S32.HI R6, RZ, 0x1f, R5 ;  /* 0x0000001fff067819 */ /* 0x000fe20000011405 */
[----:B------:R-:W-:-:S04]  /*8e40*/  IMAD.WIDE.U32 R2, R5, UR4, R2 ;  /* 0x0000000405027c25 */ /* 0x000fc8000f8e0002 */
[----:B------:R-:W-:-:S04]  /*8e50*/  IMAD R6, R6, UR4, RZ ;  /* 0x0000000406067c24 */ /* 0x000fc8000f8e02ff */
[----:B------:R-:W-:Y:S01]  /*8e60*/  IMAD R6, R5, UR5, R6 ;  /* 0x0000000505067c24 */ /* 0x000fe2000f8e0206 */
[----:B------:R-:W-:Y:S01]  /*8e70*/  SHF.R.S32.HI R5, RZ, 0x1f, R0 ;  /* 0x0000001fff057819 */ /* 0x000fe20000011400 */
[----:B------:R-:W-:Y:S02]  /*8e80*/  ULDC.64 UR4, c[0x0][0x2c8] ;  /* 0x0000b20000047ab9 */ /* 0x000fe40000000a00 */
[----:B------:R-:W-:Y:S02]  /*8e90*/  IMAD.IADD R3, R3, 0x1, R6 ;  /* 0x0000000103037824 */ /* 0x000fe400078e0206 */
[----:B------:R-:W-:Y:S02]  /*8ea0*/  IMAD R5, R5, UR4, RZ ;  /* 0x0000000405057c24 */ /* 0x000fe4000f8e02ff */
[----:B------:R-:W-:-:S04]  /*8eb0*/  IMAD.WIDE.U32 R2, R0, UR4, R2 ;  /* 0x0000000400027c25 */ /* 0x000fc8000f8e0002 */
[----:B---3--:R-:W-:Y:S02]  /*8ec0*/  IMAD.SHL.U32 R10, R10, 0x8, RZ ;  /* 0x000000080a0a7824 */ /* 0x008fe400078e00ff */
[----:B------:R-:W-:Y:S01]  /*8ed0*/  IMAD R5, R0, UR5, R5 ;  /* 0x0000000500057c24 */ /* 0x000fe2000f8e0205 */
[----:B------:R-:W-:Y:S02]  /*8ee0*/  ULDC.64 UR4, c[0x0][0x280] ;  /* 0x0000a00000047ab9 */ /* 0x000fe40000000a00 */
[----:B------:R-:W-:Y:S01]  /*8ef0*/  LOP3.LUT R10, R10, 0x38, RZ, 0xc0, !PT ;  /* 0x000000380a0a7812 */ /* 0x000fe200078ec0ff */
[----:B------:R-:W-:Y:S01]  /*8f00*/  IMAD.IADD R5, R3, 0x1, R5 ;  /* 0x0000000103057824 */ /* 0x000fe200078e0205 */
[----:B------:R-:W-:Y:S01]  /*8f10*/  LEA R0, P1, R2, UR4, 0x1 ;  /* 0x0000000402007c11 */ /* 0x000fe2000f8208ff */
[----:B------:R-:W-:Y:S01]  /*8f20*/  UMOV UR4, 0xffffffff ;  /* 0xffffffff00047882 */ /* 0x000fe20000000000 */
[----:B------:R-:W-:Y:S02]  /*8f30*/  ISETP.GE.AND P0, PT, R10, UR6, PT ;  /* 0x000000060a007c0c */ /* 0x000fe4000bf06270 */
[----:B------:R-:W-:Y:S01]  /*8f40*/  LEA.HI.X R2, R2, UR5, R5, 0x1, P1 ;  /* 0x0000000502027c11 */ /* 0x000fe200088f0c05 */
[----:B-1----:R-:W-:Y:S10]  /*8f50*/  BRA.DIV UR4, `(.L_x_49) ;  /* 0x0000003204947947 */ /* 0x002ff4000b800000 */
[----:B------:R-:W0:Y:S01]  /*8f60*/  S2R R6, SR_TID.X ;  /* 0x0000000000067919 */ /* 0x000e220000002100 */
[----:B------:R-:W-:Y:S02]  /*8f70*/  ULDC UR4, c[0x0][0x288] ;  /* 0x0000a20000047ab9 */ /* 0x000fe40000000800 */
[----:B------:R-:W-:Y:S01]  /*8f80*/  IMAD R3, R8, UR4, RZ ;  /* 0x0000000408037c24 */ /* 0x000fe2000f8e02ff */
[----:B------:R-:W1:Y:S04]  /*8f90*/  SHFL.IDX PT, R7, R0, RZ, 0x181f ;  /* 0x00181fff00077589 */ /* 0x000e6800000e0000 */
[----:B------:R-:W-:Y:S01]  /*8fa0*/  SHFL.IDX PT, R8, R2, 0x1, 0x181f ;  /* 0x00381f0002087f89 */ /* 0x000fe200000e0000 */
[----:B0-----:R-:W-:-:S04]  /*8fb0*/  LOP3.LUT R6, R6, 0x7f, RZ, 0xc0, !PT ;  /* 0x0000007f06067812 */ /* 0x001fc800078ec0ff */
[----:B------:R-:W-:-:S05]  /*8fc0*/  SHF.R.U32.HI R6, RZ, 0x3, R6 ;  /* 0x00000003ff067819 */ /* 0x000fca0000011606 */
[----:B------:R-:W-:Y:S02]  /*8fd0*/  IMAD.IADD R4, R6, 0x1, R4 ;  /* 0x0000000106047824 */ /* 0x000fe400078e0204 */
[----:B------:R-:W0:Y:S02]  /*8fe0*/  SHFL.IDX PT, R6, R2, RZ, 0x181f ;  /* 0x00181fff02067589 */ /* 0x000e2400000e0000 */
[C---:B------:R-:W-:Y:S01]  /*8ff0*/  VIADD R5, R4.reuse, 0x10 ;  /* 0x0000001004057836 */ /* 0x040fe20000000000 */
[----:B------:R-:W-:-:S04]  /*9000*/  ISETP.GE.AND P1, PT, R4, R3, PT ;  /* 0x000000030400720c */ /* 0x000fc80003f26270 */
[----:B------:R-:W-:Y:S02]  /*9010*/  ISETP.GE.AND P2, PT, R5, R3, PT ;  /* 0x000000030500720c */ /* 0x000fe40003f46270 */
[----:B------:R-:W2:Y:S07]  /*9020*/  SHFL.IDX PT, R5, R0, 0x1, 0x181f ;  /* 0x00381f0000057f89 */ /* 0x000eae00000e0000 */
[----:B-1----:R-:W-:-:S05]  /*9030*/  @!P1 LEA R7, P3, R10, R7, 0x1 ;  /* 0x000000070a079211 */ /* 0x002fca00078608ff */
[----:B0-----:R-:W-:-:S05]  /*9040*/  @!P1 IMAD.X R6, RZ, RZ, R6, P3 ;  /* 0x000000ffff069224 */ /* 0x001fca00018e0606 */
[----:B------:R-:W-:-:S04]  /*9050*/  @!P1 LOP3.LUT R7, R7, R6, RZ, 0x3c, !PT ;  /* 0x0000000607079212 */ /* 0x000fc800078e3cff */
[----:B------:R-:W-:-:S04]  /*9060*/  @!P1 LOP3.LUT R6, R7, R6, RZ, 0x3c, !PT ;  /* 0x0000000607069212 */ /* 0x000fc800078e3cff */
[----:B------:R-:W-:-:S05]  /*9070*/  @!P1 LOP3.LUT R7, R7, R6, RZ, 0x3c, !PT ;  /* 0x0000000607079212 */ /* 0x000fca00078e3cff */
[----:B-----5:R2:W-:Y:S02]  /*9080*/  @!P1 LDGSTS.E.BYPASS.LTC128B.128 [R9+0x18400], desc[UR42][R6.64], !P0 ;  /* 0x1840000006099fae */ /* 0x0205e4000c101d6a */
[----:B--2---:R-:W-:Y:S01]  /*9090*/  @!P2 LEA R7, P1, R10, R5, 0x1 ;  /* 0x000000050a07a211 */ /* 0x004fe200078208ff */
[----:B------:R-:W-:-:S04]  /*90a0*/  VIADD R5, R4, 0x20 ;  /* 0x0000002004057836 */ /* 0x000fc80000000000 */
[----:B------:R-:W-:Y:S01]  /*90b0*/  @!P2 IMAD.X R6, RZ, RZ, R8, P1 ;  /* 0x000000ffff06a224 */ /* 0x000fe200008e0608 */
[----:B------:R-:W-:Y:S01]  /*90c0*/  ISETP.GE.AND P1, PT, R5, R3, PT ;  /* 0x000000030500720c */ /* 0x000fe20003f26270 */
[----:B------:R-:W-:-:S03]  /*90d0*/  VIADD R5, R4, 0x30 ;  /* 0x0000003004057836 */ /* 0x000fc60000000000 */
[----:B------:R-:W-:-:S04]  /*90e0*/  @!P2 LOP3.LUT R7, R7, R6, RZ, 0x3c, !PT ;  /* 0x000000060707a212 */ /* 0x000fc800078e3cff */
[----:B------:R-:W-:-:S04]  /*90f0*/  @!P2 LOP3.LUT R6, R7, R6, RZ, 0x3c, !PT ;  /* 0x000000060706a212 */ /* 0x000fc800078e3cff */
[----:B------:R-:W-:-:S05]  /*9100*/  @!P2 LOP3.LUT R7, R7, R6, RZ, 0x3c, !PT ;  /* 0x000000060707a212 */ /* 0x000fca00078e3cff */
[----:B------:R0:W-:Y:S04]  /*9110*/  @!P2 LDGSTS.E.BYPASS.LTC128B.128 [R9+0x18c00], desc[UR42][R6.64], !P0 ;  /* 0x18c000000609afae */ /* 0x0001e8000c101d6a */
[----:B0-----:R-:W0:Y:S04]  /*9120*/  SHFL.IDX PT, R7, R0, 0x2, 0x181f ;  /* 0x00581f0000077f89 */ /* 0x001e2800000e0000 */
[----:B------:R-:W1:Y:S01]  /*9130*/  SHFL.IDX PT, R6, R2, 0x2, 0x181f ;  /* 0x00581f0002067f89 */ /* 0x000e6200000e0000 */
[----:B0-----:R-:W-:-:S05]  /*9140*/  @!P1 LEA R7, P2, R10, R7, 0x1 ;  /* 0x000000070a079211 */ /* 0x001fca00078408ff */
[----:B-1----:R-:W-:-:S05]  /*9150*/  @!P1 IMAD.X R6, RZ, RZ, R6, P2 ;  /* 0x000000ffff069224 */ /* 0x002fca00010e0606 */
[----:B------:R-:W-:-:S04]  /*9160*/  @!P1 LOP3.LUT R7, R7, R6, RZ, 0x3c, !PT ;  /* 0x0000000607079212 */ /* 0x000fc800078e3cff */
[----:B------:R-:W-:-:S04]  /*9170*/  @!P1 LOP3.LUT R6, R7, R6, RZ, 0x3c, !PT ;  /* 0x0000000607069212 */ /* 0x000fc800078e3cff */
[----:B------:R-:W-:-:S05]  /*9180*/  @!P1 LOP3.LUT R7, R7, R6, RZ, 0x3c, !PT ;  /* 0x0000000607079212 */ /* 0x000fca00078e3cff */
[----:B------:R0:W-:Y:S01]  /*9190*/  @!P1 LDGSTS.E.BYPASS.LTC128B.128 [R9+0x19400], desc[UR42][R6.64], !P0 ;  /* 0x1940000006099fae */ /* 0x0001e2000c101d6a */
[----:B------:R-:W-:Y:S01]  /*91a0*/  ISETP.GE.AND P1, PT, R5, R3, PT ;  /* 0x000000030500720c */ /* 0x000fe20003f26270 */
[----:B------:R-:W-:Y:S02]  /*91b0*/  VIADD R5, R4, 0x40 ;  /* 0x0000004004057836 */ /* 0x000fe40000000000 */
[----:B0-----:R-:W0:Y:S04]  /*91c0*/  SHFL.IDX PT, R7, R0, 0x3, 0x181f ;  /* 0x00781f0000077f89 */ /* 0x001e2800000e0000 */
[----:B------:R-:W1:Y:S06]  /*91d0*/  SHFL.IDX PT, R6, R2, 0x3, 0x181f ;  /* 0x00781f0002067f89 */ /* 0x000e6c00000e0000 */
        /* <DEDUP_REMOVED lines=26> */
[----:B------:R-:W-:-:S03]  /*9380*/  ISETP.GE.AND P1, PT, R5, R3, PT ;  /* 0x000000030500720c */ /* 0x000fc60003f26270 */
[----:B------:R-:W-:Y:S04]  /*9390*/  SHFL.IDX PT, R5, R2, 0x7, 0x181f ;  /* 0x00f81f0002057f89 */ /* 0x000fe800000e0000 */
[----:B0-----:R-:W0:Y:S04]  /*93a0*/  SHFL.IDX PT, R7, R0, 0x6, 0x181f ;  /* 0x00d81f0000077f89 */ /* 0x001e2800000e0000 */
[----:B------:R-:W1:Y:S04]  /*93b0*/  SHFL.IDX PT, R6, R2, 0x6, 0x181f ;  /* 0x00d81f0002067f89 */ /* 0x000e6800000e0000 */
[----:B------:R-:W2:Y:S01]  /*93c0*/  SHFL.IDX PT, R0, R0, 0x7, 0x181f ;  /* 0x00f81f0000007f89 */ /* 0x000ea200000e0000 */
[----:B0-----:R-:W-:-:S05]  /*93d0*/  @!P1 LEA R7, P2, R10, R7, 0x1 ;  /* 0x000000070a079211 */ /* 0x001fca00078408ff */
[----:B-1----:R-:W-:-:S05]  /*93e0*/  @!P1 IMAD.X R6, RZ, RZ, R6, P2 ;  /* 0x000000ffff069224 */ /* 0x002fca00010e0606 */
[----:B------:R-:W-:-:S04]  /*93f0*/  @!P1 LOP3.LUT R7, R7, R6, RZ, 0x3c, !PT ;  /* 0x0000000607079212 */ /* 0x000fc800078e3cff */
[----:B------:R-:W-:-:S04]  /*9400*/  @!P1 LOP3.LUT R6, R7, R6, RZ, 0x3c, !PT ;  /* 0x0000000607069212 */ /* 0x000fc800078e3cff */
[----:B------:R-:W-:-:S05]  /*9410*/  @!P1 LOP3.LUT R7, R7, R6, RZ, 0x3c, !PT ;  /* 0x0000000607079212 */ /* 0x000fca00078e3cff */
[----:B--2---:R0:W-:Y:S02]  /*9420*/  @!P1 LDGSTS.E.BYPASS.LTC128B.128 [R9+0x1b400], desc[UR42][R6.64], !P0 ;  /* 0x1b40000006099fae */ /* 0x0041e4000c101d6a */
.L_x_151:
[----:B01----:R-:W2:Y:S01]  /*9430*/  LDL R6, [R1+0x30] ;  /* 0x0000300001067983 */ /* 0x003ea20000100800 */
[----:B------:R-:W-:-:S05]  /*9440*/  VIADD R4, R4, 0x70 ;  /* 0x0000007004047836 */ /* 0x000fca0000000000 */
[----:B------:R-:W-:-:S13]  /*9450*/  ISETP.GE.AND P1, PT, R4, R3, PT ;  /* 0x000000030400720c */ /* 0x000fda0003f26270 */
[----:B------:R-:W-:-:S05]  /*9460*/  @!P1 LEA R2, P2, R10, R0, 0x1 ;  /* 0x000000000a029211 */ /* 0x000fca00078408ff */
[----:B------:R-:W-:-:S05]  /*9470*/  @!P1 IMAD.X R3, RZ, RZ, R5, P2 ;  /* 0x000000ffff039224 */ /* 0x000fca00010e0605 */
[----:B------:R-:W-:Y:S01]  /*9480*/  @!PT LDS RZ, [RZ] ;  /* 0x00000000fffff984 */ /* 0x000fe20000000800 */
[----:B------:R-:W-:Y:S01]  /*9490*/  @!PT LDS RZ, [RZ] ;  /* 0x00000000fffff984 */ /* 0x000fe20000000800 */
[----:B------:R-:W-:Y:S01]  /*94a0*/  @!PT LDS RZ, [RZ] ;  /* 0x00000000fffff984 */ /* 0x000fe20000000800 */
[----:B------:R0:W-:Y:S01]  /*94b0*/  @!P1 LDGSTS.E.BYPASS.LTC128B.128 [R9+0x1bc00], desc[UR42][R2.64], !P0 ;  /* 0x1bc0000002099fae */ /* 0x0001e2000c101d6a */
[----:B------:R-:W-:Y:S01]  /*94c0*/  NOP ;  /* 0x0000000000007918 */ /* 0x000fe20000000000 */
[----:B------:R-:W-:Y:S02]  /*94d0*/  SYNCS.ARRIVE.TRANS64.RED.A0T1 RZ, [UR36+0x22800], RZ ;  /* 0x022800ffffff79a7 */ /* 0x000fe40008200424 */
[----:B------:R-:W-:Y:S01]  /*94e0*/  ARRIVES.LDGSTSBAR.64.TRANSCNT [UR36+0x22800] ;  /* 0x02280000ff0079b0 */ /* 0x000fe20008000aa4 */
[----:B--2---:R-:W-:-:S04]  /*94f0*/  LOP3.LUT R0, R6, 0x1, RZ, 0xc, !PT ;  /* 0x0000000106007812 */ /* 0x004fc800078e0cff */
[----:B------:R-:W-:Y:S01]  /*9500*/  SHF.L.U32 R0, R0, 0x1f, RZ ;  /* 0x0000001f00007819 */ /* 0x000fe200000006ff */
[----:B------:R-:W-:Y:S01]  /*9510*/  NOP ;  /* 0x0000000000007918 */ /* 0x000fe20000000000 */
[----:B------:R-:W-:Y:S01]  /*9520*/  SYNCS.ARRIVE.TRANS64.A1T0 RZ, [UR36+0x22800], RZ ;  /* 0x022800ffffff79a7 */ /* 0x000fe20008100024 */
[----:B------:R-:W-:Y:S01]  /*9530*/  BSSY B0, `(.L_x_50) ;  /* 0x0000003000007945 */ /* 0x000fe20003800000 */
[----:B------:R-:W1:Y:S03]  /*9540*/  SYNCS.PHASECHK.TRANS64.TRYWAIT P0, [UR36+0x22820], R0 ;  /* 0x02282000ff0075a7 */ /* 0x000e660008000164 */
[----:B01----:R-:W-:Y:S05]  /*9550*/  @!P0 BRA `(.L_x_51) ;  /* 0x0000003400c88947 */ /* 0x003fea0003800000 */
.L_x_152:
[----:B------:R-:W-:Y:S05]  /*9560*/  BSYNC B0 ;  /* 0x0000000000007941 */ /* 0x000fea0003800000 */
.L_x_50:
[----:B------:R-:W2:Y:S01]  /*9570*/  LDL R2, [R1+0x8] ;  /* 0x0000080001027983 */ /* 0x000ea20000100800 */
[----:B------:R-:W-:Y:S01]  /*9580*/  BSSY B0, `(.L_x_52) ;  /* 0x000005a000007945 */ /* 0x000fe20003800000 */
[----:B--2---:R-:W-:-:S13]  /*9590*/  ISETP.NE.AND P0, PT, R2, RZ, PT ;  /* 0x000000ff0200720c */ /* 0x004fda0003f05270 */
[----:B------:R-:W-:Y:S05]  /*95a0*/  @!P0 BRA `(.L_x_53) ;  /* 0x00000004005c8947 */ /* 0x000fea0003800000 */
[----:B------:R-:W2:Y:S01]  /*95b0*/  LDL R4, [R1] ;  /* 0x0000000001047983 */ /* 0x000ea20000100800 */
[----:B------:R-:W-:Y:S01]  /*95c0*/  LEA R2, R18, UR36, 0x3 ;  /* 0x0000002412027c11 */ /* 0x000fe2000f8e18ff */
[----:B------:R-:W-:Y:S01]  /*95d0*/  BSSY B1, `(.L_x_54) ;  /* 0x0000007000017945 */ /* 0x000fe20003800000 */
[----:B0-----:R-:W0:Y:S02]  /*95e0*/  S2R R3, SR_TID.X ;  /* 0x0000000000037919 */ /* 0x001e240000002100 */
[----:B0-----:R-:W-:-:S04]  /*95f0*/  LOP3.LUT R3, R3, 0x7f, RZ, 0xc0, !PT ;  /* 0x0000007f03037812 */ /* 0x001fc800078ec0ff */
[----:B------:R-:W-:Y:S02]  /*9600*/  ISETP.NE.AND P1, PT, R3, RZ, PT ;  /* 0x000000ff0300720c */ /* 0x000fe40003f25270 */
[----:B--2---:R-:W-:-:S04]  /*9610*/  SHF.L.U32 R0, R4, 0x1f, RZ ;  /* 0x0000001f04007819 */ /* 0x004fc800000006ff */
[----:B------:R-:W0:Y:S02]  /*9620*/  SYNCS.PHASECHK.TRANS64.TRYWAIT P0, [R2+URZ+0x22860], R0 ;  /* 0x02286000020075a7 */ /* 0x000e24000800017f */
[----:B0-----:R-:W-:Y:S05]  /*9630*/  @!P0 BRA `(.L_x_55) ;  /* 0x0000003400a88947 */ /* 0x001fea0003800000 */
.L_x_153:
[----:B------:R-:W-:Y:S05]  /*9640*/  BSYNC B1 ;  /* 0x0000000000017941 */ /* 0x000fea0003800000 */
.L_x_54:
[----:B------:R-:W-:Y:S04]  /*9650*/  BSSY B1, `(.L_x_56) ;  /* 0x0000009000017945 */ /* 0x000fe80003800000 */
[----:B------:R-:W-:Y:S05]  /*9660*/  @P1 BRA `(.L_x_57) ;  /* 0x00000000001c1947 */ /* 0x000fea0003800000 */
[----:B------:R-:W1:Y:S01]  /*9670*/  S2R R3, SR_TID.X ;  /* 0x0000000000037919 */ /* 0x000e620000002100 */
[----:B0-----:R-:W-:-:S04]  /*9680*/  IMAD.MOV.U32 R0, RZ, RZ, 0xc000 ;  /* 0x0000c000ff007424 */ /* 0x001fc800078e00ff */
[----:B------:R2:W-:Y:S01]  /*9690*/  SYNCS.ARRIVE.TRANS64 RZ, [R2+URZ+0x22850], R0 ;  /* 0x0228500002ff79a7 */ /* 0x0005e2000800003f */
[----:B-1----:R-:W-:-:S04]  /*96a0*/  LOP3.LUT R3, R3, 0x1f, RZ, 0xc0, !PT ;  /* 0x0000001f03037812 */ /* 0x002fc800078ec0ff */
[----:B------:R-:W-:-:S13]  /*96b0*/  ISETP.NE.AND P0, PT, R3, RZ, PT ;  /* 0x000000ff0300720c */ /* 0x000fda0003f05270 */
[----:B--2---:R-:W-:Y:S05]  /*96c0*/  @!P0 BRA `(.L_x_57) ;  /* 0x0000000000048947 */ /* 0x004fea0003800000 */
[----:B------:R-:W-:Y:S01]  /*96d0*/  BPT.TRAP 0x1 ;  /* 0x000000040000795c */ /* 0x000fe20000300000 */
.L_x_57:
[----:B------:R-:W-:Y:S05]  /*96e0*/  BSYNC B1 ;  /* 0x0000000000017941 */ /* 0x000fea0003800000 */
.L_x_56:
[----:B0-----:R-:W2:Y:S01]  /*96f0*/  LDL R0, [R1+0x28] ;  /* 0x0000280001007983 */ /* 0x001ea20000100800 */
[----:B------:R-:W-:Y:S01]  /*9700*/  IMAD.U32 R3, RZ, RZ, UR36 ;  /* 0x00000024ff037e24 */ /* 0x000fe2000f8e00ff */
[----:B------:R-:W-:Y:S01]  /*9710*/  UIADD3 UR4, UP0, UR40, 0x470, URZ ;  /* 0x0000047028047890 */ /* 0x000fe2000ff1e03f */
[----:B------:R-:W-:Y:S01]  /*9720*/  PLOP3.LUT P0, PT, PT, PT, PT, 0x80, 0x0 ;  /* 0x000000000000781c */ /* 0x000fe20003f0f070 */
[----:B------:R-:W-:Y:S01]  /*9730*/  VIADD R2, R2, 0x22850 ;  /* 0x0002285002027836 */ /* 0x000fe20000000000 */
[----:B------:R-:W-:Y:S01]  /*9740*/  UMOV UR6, 0x0 ;  /* 0x0000000000067882 */ /* 0x000fe20000000000 */
[----:B------:R-:W-:Y:S01]  /*9750*/  IMAD R3, R18, 0xc000, R3 ;  /* 0x0000c00012037824 */ /* 0x000fe200078e0203 */
[----:B------:R-:W-:Y:S01]  /*9760*/  UIADD3.X UR5, URZ, UR41, URZ, UP0, !UPT ;  /* 0x000000293f057290 */ /* 0x000fe200087fe43f */
[----:B------:R-:W-:Y:S02]  /*9770*/  UMOV UR7, 0x14f00000 ;  /* 0x14f0000000077882 */ /* 0x000fe40000000000 */
[----:B------:R-:W-:Y:S01]  /*9780*/  VIADD R4, R3, 0x400 ;  /* 0x0000040003047836 */ /* 0x000fe20000000000 */
[----:B------:R-:W-:Y:S01]  /*9790*/  UMOV UR10, URZ ;  /* 0x0000003f000a7c82 */ /* 0x000fe20008000000 */
[----:B--2---:R-:W-:-:S07]  /*97a0*/  IMAD R0, R0, 0x60, RZ ;  /* 0x0000006000007824 */ /* 0x004fce00078e02ff */
.L_x_58:
[----:B------:R-:W-:-:S13]  /*97b0*/  @P0 ELECT P1, URZ, PT ;  /* 0x00000000003f082f */ /* 0x000fda0003820000 */
[----:B------:R-:W-:Y:S02]  /*97c0*/  @P1 R2UR UR13, R16 ;  /* 0x00000000100d12ca */ /* 0x000fe400000e0000 */
[----:B------:R-:W-:Y:S02]  /*97d0*/  @P1 R2UR UR12, R17 ;  /* 0x00000000110c12ca */ /* 0x000fe400000e0000 */
[----:B------:R-:W-:Y:S02]  /*97e0*/  @P1 R2UR UR11, R0 ;  /* 0x00000000000b12ca */ /* 0x000fe400000e0000 */
[----:B------:R-:W-:Y:S02]  /*97f0*/  @P1 R2UR UR9, R2 ;  /* 0x00000000020912ca */ /* 0x000fe400000e0000 */
[----:B------:R-:W-:Y:S02]  /*9800*/  @P1 R2UR UR8, R4 ;  /* 0x00000000040812ca */ /* 0x000fe400000e0000 */
[----:B------:R-:W-:-:S02]  /*9810*/  @P1 PLOP3.LUT P0, PT, P1, PT, PT, 0x8, 0x0 ;  /* 0x000000000000181c */ /* 0x000fc40000f0e170 */
[----:B------:R-:W-:-:S09]  /*9820*/  PLOP3.LUT P1, PT, PT, PT, PT, 0x8, 0x0 ;  /* 0x000000000000781c */ /* 0x000fd20003f2e170 */
[----:B------:R0:W-:Y:S02]  /*9830*/  UTMALDG.4D [UR8], [UR4], desc[UR6] ;  /* 0x00000608040075b4 */ /* 0x0001e40008019000 */
[----:B0-----:R-:W-:Y:S05]  /*9840*/  @P0 BRA.U.ANY `(.L_x_58) ;  /* 0xfffffffd00d80947 */ /* 0x001fea000393ffff */
[----:B------:R-:W-:Y:S01]  /*9850*/  PLOP3.LUT P0, PT, PT, PT, PT, 0x80, 0x0 ;  /* 0x000000000000781c */ /* 0x000fe20003f0f070 */
[----:B------:R-:W-:Y:S01]  /*9860*/  VIADD R4, R3, 0x3400 ;  /* 0x0000340003047836 */ /* 0x000fe20000000000 */
[----:B------:R-:W-:Y:S01]  /*9870*/  UMOV UR6, 0x0 ;  /* 0x0000000000067882 */ /* 0x000fe20000000000 */
[----:B------:R-:W-:Y:S01]  /*9880*/  UMOV UR7, 0x14f00000 ;  /* 0x14f0000000077882 */ /* 0x000fe20000000000 */
[----:B------:R-:W-:-:S09]  /*9890*/  UMOV UR10, 0x40 ;  /* 0x00000040000a7882 */ /* 0x000fd20000000000 */
.L_x_59:
        /* <DEDUP_REMOVED lines=15> */
.L_x_60:
        /* <DEDUP_REMOVED lines=15> */
.L_x_61:
        /* <DEDUP_REMOVED lines=9> */
[----:B-1----:R-:W-:Y:S05]  /*9b10*/  @P0 BRA.U.ANY `(.L_x_61) ;  /* 0xfffffffd00d80947 */ /* 0x002fea000393ffff */
.L_x_53:
[----:B------:R-:W-:Y:S05]  /*9b20*/  BSYNC B0 ;  /* 0x0000000000007941 */ /* 0x000fea0003800000 */
.L_x_52:
[----:B------:R-:W2:Y:S04]  /*9b30*/  LDL.LU R4, [R1+0x2c] ;  /* 0x00002c0001047983 */ /* 0x000ea80000300800 */
[----:B------:R-:W3:Y:S01]  /*9b40*/  LDL.LU R7, [R1] ;  /* 0x0000000001077983 */ /* 0x000ee20000300800 */
[----:B------:R-:W-:-:S05]  /*9b50*/  VIADD R18, R18, 0x1 ;  /* 0x0000000112127836 */ /* 0x000fca0000000000 */
[----:B------:R-:W-:-:S04]  /*9b60*/  ISETP.NE.AND P0, PT, R18, 0x2, PT ;  /* 0x000000021200780c */ /* 0x000fc80003f05270 */
[----:B0-----:R-:W-:Y:S02]  /*9b70*/  SEL R0, RZ, 0x1, P0 ;  /* 0x00000001ff007807 */ /* 0x001fe40000000000 */
[----:B------:R-:W-:Y:S02]  /*9b80*/  SEL R18, R18, RZ, P0 ;  /* 0x000000ff12127207 */ /* 0x000fe40000000000 */
[----:B--2---:R-:W-:Y:S02]  /*9b90*/  ISETP.GE.AND P1, PT, R4, 0x61, PT ;  /* 0x000000610400780c */ /* 0x004fe40003f26270 */
[----:B---3--:R-:W-:-:S05]  /*9ba0*/  LOP3.LUT R7, R7, R0, RZ, 0x3c, !PT ;  /* 0x0000000007077212 */ /* 0x008fca00078e3cff */
[----:B------:R0:W-:Y:S06]  /*9bb0*/  STL [R1], R7 ;  /* 0x0000000701007387 */ /* 0x0001ec0000100800 */
[----:B------:R-:W-:Y:S05]  /*9bc0*/  @!P1 BRA `(.L_x_62) ;  /* 0x0000001c00989947 */ /* 0x000fea0003800000 */
[----:B------:R-:W2:Y:S01]  /*9bd0*/  LDL R4, [R1+0x20] ;  /* 0x0000200001047983 */ /* 0x000ea20000100800 */
[----:B------:R-:W-:Y:S02]  /*9be0*/  IMAD.MOV.U32 R0, RZ, RZ, 0x1 ;  /* 0x00000001ff007424 */ /* 0x000fe400078e00ff */
[----:B--2---:R-:W-:-:S05]  /*9bf0*/  IMAD.MOV R6, RZ, RZ, -R4 ;  /* 0x000000ffff067224 */ /* 0x004fca00078e0a04 */
[----:B------:R-:W-:-:S05]  /*9c00*/  VIADDMNMX R6, R6, R0, 0xffffffff, !PT ;  /* 0xffffffff06067446 */ /* 0x000fca0007800100 */
[----:B------:R-:W-:-:S05]  /*9c10*/  IMAD.IADD R0, R4, 0x1, R6 ;  /* 0x0000000104007824 */ /* 0x000fca00078e0206 */
[----:B------:R-:W-:-:S04]  /*9c20*/  LOP3.LUT R0, R0, 0x1, RZ, 0xc0, !PT ;  /* 0x0000000100007812 */ /* 0x000fc800078ec0ff */
[----:B------:R-:W-:Y:S01]  /*9c30*/  ISETP.NE.U32.AND P0, PT, R0, 0x1, PT ;  /* 0x000000010000780c */ /* 0x000fe20003f05070 */
[----:B------:R-:W-:-:S12]  /*9c40*/  VIADD R0, R4, 0xfffffffe ;  /* 0xfffffffe04007836 */ /* 0x000fd80000000000 */
[----:B------:R-:W-:Y:S05]  /*9c50*/  @P0 BRA `(.L_x_63) ;  /* 0x0000000800740947 */ /* 0x000fea0003800000 */
[----:B------:R-:W2:Y:S01]  /*9c60*/  LDL R4, [R1+0x8] ;  /* 0x0000080001047983 */ /* 0x000ea20000100800 */
[----:B------:R-:W-:Y:S01]  /*9c70*/  BSSY B0, `(.L_x_64) ;  /* 0x0000092000007945 */ /* 0x000fe20003800000 */
[----:B--2---:R-:W-:-:S13]  /*9c80*/  ISETP.NE.AND P2, PT, R4, RZ, PT ;  /* 0x000000ff0400720c */ /* 0x004fda0003f45270 */
[----:B------:R-:W-:Y:S05]  /*9c90*/  @!P2 BRA `(.L_x_65) ;  /* 0x00000008003ca947 */ /* 0x000fea0003800000 */
[----:B------:R-:W2:Y:S02]  /*9ca0*/  LDL R4, [R1+0xc] ;  /* 0x00000c0001047983 */ /* 0x000ea40000100800 */
[----:B--2---:R-:W-:-:S13]  /*9cb0*/  ISETP.NE.AND P2, PT, R4, RZ, PT ;  /* 0x000000ff0400720c */ /* 0x004fda0003f45270 */
[----:B------:R-:W-:Y:S05]  /*9cc0*/  @!P2 BRA `(.L_x_66) ;  /* 0x00000000004ca947 */ /* 0x000fea0003800000 */
[----:B------:R-:W2:Y:S01]  /*9cd0*/  LDL R8, [R1+0x4] ;  /* 0x0000040001087983 */ /* 0x000ea20000100800 */
[----:B------:R-:W1:Y:S01]  /*9ce0*/  LDC R5, c[0x0][0x43c] ;  /* 0x00010f00ff057b82 */ /* 0x000e620000000800 */
[----:B------:R-:W-:Y:S01]  /*9cf0*/  ULDC.64 UR4, c[0x0][0x428] ;  /* 0x00010a0000047ab9 */ /* 0x000fe20000000a00 */
[----:B-1----:R-:W-:-:S13]  /*9d00*/  ISETP.NE.AND P0, PT, R5, 0x1, PT ;  /* 0x000000010500780c */ /* 0x002fda0003f05270 */
[----:B------:R-:W1:Y:S02]  /*9d10*/  @P0 LDC.64 R2, c[0x0][0x440] ;  /* 0x00011000ff020b82 */ /* 0x000e640000000a00 */
[----:B-1----:R-:W-:-:S04]  /*9d20*/  @P0 IMAD.HI.U32 R4, R0, R2, RZ ;  /* 0x0000000200040227 */ /* 0x002fc800078e00ff */
[----:B------:R-:W-:Y:S01]  /*9d30*/  IMAD.MOV.U32 R2, RZ, RZ, R0 ;  /* 0x000000ffff027224 */ /* 0x000fe200078e0000 */
[----:B------:R-:W-:-:S05]  /*9d40*/  @P0 SHF.R.U32.HI R2, RZ, R3, R4 ;  /* 0x00000003ff020219 */ /* 0x000fca0000011604 */
[----:B------:R-:W-:-:S04]  /*9d50*/  IMAD.MOV R3, RZ, RZ, -R2 ;  /* 0x000000ffff037224 */ /* 0x000fc800078e0a02 */
[----:B------:R-:W-:Y:S01]  /*9d60*/  IMAD R0, R5, R3, R0 ;  /* 0x0000000305007224 */ /* 0x000fe200078e0200 */
[----:B------:R-:W-:-:S03]  /*9d70*/  SHF.R.S32.HI R3, RZ, 0x1f, R2 ;  /* 0x0000001fff037819 */ /* 0x000fc60000011402 */
[----:B------:R-:W-:-:S04]  /*9d80*/  IMAD.WIDE.U32 R2, R19, UR4, R2 ;  /* 0x0000000413027c25 */ /* 0x000fc8000f8e0002 */
[----:B--2---:R-:W-:-:S04]  /*9d90*/  IMAD R4, R8, UR4, RZ ;  /* 0x0000000408047c24 */ /* 0x004fc8000f8e02ff */
[----:B------:R-:W-:Y:S01]  /*9da0*/  IMAD R4, R19, UR5, R4 ;  /* 0x0000000513047c24 */ /* 0x000fe2000f8e0204 */
[----:B------:R-:W-:-:S03]  /*9db0*/  ULDC.64 UR4, c[0x0][0x418] ;  /* 0x0001060000047ab9 */ /* 0x000fc60000000a00 */
[----:B------:R-:W-:Y:S01]  /*9dc0*/  IMAD.IADD R3, R4, 0x1, R3 ;  /* 0x0000000104037824 */ /* 0x000fe200078e0203 */
[----:B------:R-:W-:-:S04]  /*9dd0*/  LEA R4, P0, R2, UR4, 0x2 ;  /* 0x0000000402047c11 */ /* 0x000fc8000f8010ff */
[----:B------:R-:W-:-:S05]  /*9de0*/  LEA.HI.X R5, R2, UR5, R3, 0x2, P0 ;  /* 0x0000000502057c11 */ /* 0x000fca00080f1403 */
[----:B------:R1:W5:Y:S04]  /*9df0*/  LDG.E R16, desc[UR42][R4.64] ;  /* 0x0000002a04107981 */ /* 0x000368000c1e1900 */
.L_x_66:
[----:B------:R-:W-:Y:S01]  /*9e00*/  LEA R3, R18, UR36, 0x3 ;  /* 0x0000002412037c11 */ /* 0x000fe2000f8e18ff */
[----:B-1----:R-:W1:Y:S01]  /*9e10*/  S2R R4, SR_TID.X ;  /* 0x0000000000047919 */ /* 0x002e620000002100 */
[----:B------:R-:W-:Y:S01]  /*9e20*/  SHF.L.U32 R2, R7, 0x1f, RZ ;  /* 0x0000001f07027819 */ /* 0x000fe200000006ff */
[----:B------:R-:W-:Y:S03]  /*9e30*/  BSSY B1, `(.L_x_67) ;  /* 0x0000005000017945 */ /* 0x000fe60003800000 */
[----:B------:R-:W2:Y:S01]  /*9e40*/  SYNCS.PHASECHK.TRANS64.TRYWAIT P0, [R3+URZ+0x22840], R2 ;  /* 0x02284002030075a7 */ /* 0x000ea2000800017f */
[----:B-1----:R-:W-:-:S04]  /*9e50*/  LOP3.LUT R4, R4, 0x7f, RZ, 0xc0, !PT ;  /* 0x0000007f04047812 */ /* 0x002fc800078ec0ff */
[----:B------:R-:W-:Y:S01]  /*9e60*/  ISETP.NE.AND P1, PT, R4, RZ, PT ;  /* 0x000000ff0400720c */ /* 0x000fe20003f25270 */
[----:B--2---:R-:W-:-:S12]  /*9e70*/  @!P0 BRA `(.L_x_68) ;  /* 0x0000002c00ac8947 */ /* 0x004fd80003800000 */
.L_x_154:
[----:B------:R-:W-:Y:S05]  /*9e80*/  BSYNC B1 ;  /* 0x0000000000017941 */ /* 0x000fea0003800000 */
.L_x_67:
[----:B------:R-:W-:Y:S04]  /*9e90*/  BSSY B1, `(.L_x_69) ;  /* 0x0000009000017945 */ /* 0x000fe80003800000 */
[----:B------:R-:W-:Y:S05]  /*9ea0*/  @P1 BRA `(.L_x_70) ;  /* 0x00000000001c1947 */ /* 0x000fea0003800000 */
[----:B------:R-:W2:Y:S01]  /*9eb0*/  S2R R5, SR_TID.X ;  /* 0x0000000000057919 */ /* 0x000ea20000002100 */
[----:B------:R-:W-:-:S04]  /*9ec0*/  IMAD.MOV.U32 R4, RZ, RZ, 0x3000 ;  /* 0x00003000ff047424 */ /* 0x000fc800078e00ff */
[----:B------:R3:W-:Y:S01]  /*9ed0*/  SYNCS.ARRIVE.TRANS64 RZ, [R3+URZ+0x22830], R4 ;  /* 0x0228300403ff79a7 */ /* 0x0007e2000800003f */
[----:B--2---:R-:W-:-:S04]  /*9ee0*/  LOP3.LUT R5, R5, 0x1f, RZ, 0xc0, !PT ;  /* 0x0000001f05057812 */ /* 0x004fc800078ec0ff */
[----:B------:R-:W-:-:S13]  /*9ef0*/  ISETP.NE.AND P0, PT, R5, RZ, PT ;  /* 0x000000ff0500720c */ /* 0x000fda0003f05270 */
[----:B---3--:R-:W-:Y:S05]  /*9f00*/  @!P0 BRA `(.L_x_70) ;  /* 0x0000000000048947 */ /* 0x008fea0003800000 */
[----:B------:R-:W-:Y:S01]  /*9f10*/  BPT.TRAP 0x1 ;  /* 0x000000040000795c */ /* 0x000fe20000300000 */
.L_x_70:
[----:B------:R-:W-:Y:S05]  /*9f20*/  BSYNC B1 ;  /* 0x0000000000017941 */ /* 0x000fea0003800000 */
.L_x_69:
[----:B------:R-:W-:Y:S01]  /*9f30*/  IMAD.MOV.U32 R10, RZ, RZ, RZ ;  /* 0x000000ffff0a7224 */ /* 0x000fe200078e00ff */
[----:B------:R-:W-:Y:S01]  /*9f40*/  UIADD3 UR4, UP0, UR40, 0x370, URZ ;  /* 0x0000037028047890 */ /* 0x000fe2000ff1e03f */
[----:B0-----:R-:W-:Y:S01]  /*9f50*/  IMAD.U32 R7, RZ, RZ, UR36 ;  /* 0x00000024ff077e24 */ /* 0x001fe2000f8e00ff */
[----:B------:R-:W-:Y:S01]  /*9f60*/  PLOP3.LUT P0, PT, PT, PT, PT, 0x80, 0x0 ;  /* 0x000000000000781c */ /* 0x000fe20003f0f070 */
[----:B------:R-:W-:Y:S01]  /*9f70*/  IMAD R0, R0, 0x60, RZ ;  /* 0x0000006000007824 */ /* 0x000fe200078e02ff */
[----:B------:R-:W-:Y:S01]  /*9f80*/  R2UR UR10, R10 ;  /* 0x000000000a0a72ca */ /* 0x000fe200000e0000 */
[----:B------:R-:W-:Y:S01]  /*9f90*/  IMAD R4, R18, 0x3000, R7 ;  /* 0x0000300012047824 */ /* 0x000fe200078e0207 */
[----:B------:R-:W-:Y:S01]  /*9fa0*/  UIADD3.X UR5, URZ, UR41, URZ, UP0, !UPT ;  /* 0x000000293f057290 */ /* 0x000fe200087fe43f */
[----:B------:R-:W-:Y:S01]  /*9fb0*/  VIADD R5, R3, 0x22830 ;  /* 0x0002283003057836 */ /* 0x000fe20000000000 */
[----:B------:R-:W-:Y:S01]  /*9fc0*/  UMOV UR6, 0x0 ;  /* 0x0000000000067882 */ /* 0x000fe20000000000 */
[----:B------:R-:W-:Y:S01]  /*9fd0*/  VIADD R4, R4, 0x1c400 ;  /* 0x0001c40004047836 */ /* 0x000fe20000000000 */
[----:B------:R-:W-:-:S09]  /*9fe0*/  UMOV UR7, 0x14f00000 ;  /* 0x14f0000000077882 */ /* 0x000fd20000000000 */
.L_x_71:
[----:B------:R-:W-:-:S13]  /*9ff0*/  @P0 ELECT P2, URZ, PT ;  /* 0x00000000003f082f */ /* 0x000fda0003840000 */
[----:B-----5:R-:W-:Y:S02]  /*a000*/  @P2 R2UR UR13, R16 ;  /* 0x00000000100d22ca */ /* 0x020fe400000e0000 */
        /* <DEDUP_REMOVED lines=8> */
[----:B------:R-:W0:Y:S01]  /*a090*/  SYNCS.PHASECHK.TRANS64.TRYWAIT P0, [R3+URZ+0x22860], R2 ;  /* 0x02286002030075a7 */ /* 0x000e22000800017f */
[----:B------:R-:W-:Y:S04]  /*a0a0*/  BSSY B1, `(.L_x_72) ;  /* 0x0000002000017945 */ /* 0x000fe80003800000 */
[----:B0-----:R-:W-:Y:S05]  /*a0b0*/  @!P0 BRA `(.L_x_73) ;  /* 0x0000002c00308947 */ /* 0x001fea0003800000 */
.L_x_155:
[----:B------:R-:W-:Y:S05]  /*a0c0*/  BSYNC B1 ;  /* 0x0000000000017941 */ /* 0x000fea0003800000 */
.L_x_72:
[----:B------:R-:W-:Y:S01]  /*a0d0*/  BSSY B1, `(.L_x_74) ;  /* 0x000000b000017945 */ /* 0x000fe20003800000 */
[----:B------:R-:W-:Y:S02]  /*a0e0*/  IMAD.MOV.U32 R8, RZ, RZ, 0x0 ;  /* 0x00000000ff087424 */ /* 0x000fe400078e00ff */
[----:B------:R-:W-:Y:S01]  /*a0f0*/  IMAD.MOV.U32 R9, RZ, RZ, 0x14f00000 ;  /* 0x14f00000ff097424 */ /* 0x000fe200078e00ff */
[----:B------:R-:W-:Y:S06]  /*a100*/  @P1 BRA `(.L_x_75) ;  /* 0x00000000001c1947 */ /* 0x000fec0003800000 */
[----:B------:R-:W2:Y:S01]  /*a110*/  S2R R4, SR_TID.X ;  /* 0x0000000000047919 */ /* 0x000ea20000002100 */
[----:B01----:R-:W-:-:S04]  /*a120*/  IMAD.MOV.U32 R2, RZ, RZ, 0xc000 ;  /* 0x0000c000ff027424 */ /* 0x003fc800078e00ff */
[----:B------:R3:W-:Y:S01]  /*a130*/  SYNCS.ARRIVE.TRANS64 RZ, [R3+URZ+0x22850], R2 ;  /* 0x0228500203ff79a7 */ /* 0x0007e2000800003f */
[----:B--2---:R-:W-:-:S04]  /*a140*/  LOP3.LUT R4, R4, 0x1f, RZ, 0xc0, !PT ;  /* 0x0000001f04047812 */ /* 0x004fc800078ec0ff */
[----:B------:R-:W-:-:S13]  /*a150*/  ISETP.NE.AND P0, PT, R4, RZ, PT ;  /* 0x000000ff0400720c */ /* 0x000fda0003f05270 */
[----:B---3--:R-:W-:Y:S05]  /*a160*/  @!P0 BRA `(.L_x_75) ;  /* 0x0000000000048947 */ /* 0x008fea0003800000 */
[----:B------:R-:W-:Y:S01]  /*a170*/  BPT.TRAP 0x1 ;  /* 0x000000040000795c */ /* 0x000fe20000300000 */
.L_x_75:
[----:B------:R-:W-:Y:S05]  /*a180*/  BSYNC B1 ;  /* 0x0000000000017941 */ /* 0x000fea0003800000 */
.L_x_74:
[----:B------:R-:W-:Y:S01]  /*a190*/  R2UR UR10, R10 ;  /* 0x000000000a0a72ca */ /* 0x000fe200000e0000 */
[----:B01----:R-:W-:Y:S01]  /*a1a0*/  IMAD R2, R18, 0xc000, R7 ;  /* 0x0000c00012027824 */ /* 0x003fe200078e0207 */
[----:B------:R-:W-:Y:S01]  /*a1b0*/  R2UR UR6, R8 ;  /* 0x00000000080672ca */ /* 0x000fe200000e0000 */
[----:B------:R-:W-:Y:S01]  /*a1c0*/  UIADD3 UR4, UP0, UR40, 0x470, URZ ;  /* 0x0000047028047890 */ /* 0x000fe2000ff1e03f */
[----:B------:R-:W-:Y:S01]  /*a1d0*/  R2UR UR7, R9 ;  /* 0x00000000090772ca */ /* 0x000fe200000e0000 */
[----:B------:R-:W-:Y:S01]  /*a1e0*/  VIADD R3, R3, 0x22850 ;  /* 0x0002285003037836 */ /* 0x000fe20000000000 */
[----:B------:R-:W-:Y:S01]  /*a1f0*/  PLOP3.LUT P0, PT, PT, PT, PT, 0x80, 0x0 ;  /* 0x000000000000781c */ /* 0x000fe20003f0f070 */
[----:B------:R-:W-:Y:S01]  /*a200*/  VIADD R4, R2, 0x400 ;  /* 0x0000040002047836 */ /* 0x000fe20000000000 */
[----:B------:R-:W-:-:S12]  /*a210*/  UIADD3.X UR5, URZ, UR41, URZ, UP0, !UPT ;  /* 0x000000293f057290 */ /* 0x000fd800087fe43f */
.L_x_76:
        /* <DEDUP_REMOVED lines=10> */
[----:B------:R-:W-:Y:S01]  /*a2c0*/  R2UR UR6, R8 ;  /* 0x00000000080672ca */ /* 0x000fe200000e0000 */
[----:B------:R-:W-:Y:S01]  /*a2d0*/  VIADD R4, R2, 0x3400 ;  /* 0x0000340002047836 */ /* 0x000fe20000000000 */
[----:B------:R-:W-:Y:S01]  /*a2e0*/  R2UR UR7, R9 ;  /* 0x00000000090772ca */ /* 0x000fe200000e0000 */
[----:B------:R-:W-:Y:S01]  /*a2f0*/  UMOV UR10, 0x40 ;  /* 0x00000040000a7882 */ /* 0x000fe20000000000 */
[----:B------:R-:W-:-:S13]  /*a300*/  PLOP3.LUT P0, PT, PT, PT, PT, 0x80, 0x0 ;  /* 0x000000000000781c */ /* 0x000fda0003f0f070 */
.L_x_77:
        /* <DEDUP_REMOVED lines=15> */
.L_x_78:
        /* <DEDUP_REMOVED lines=15> */
.L_x_79:
        /* <DEDUP_REMOVED lines=10> */
.L_x_65:
[----:B------:R-:W-:Y:S05]  /*a590*/  BSYNC B0 ;  /* 0x0000000000007941 */ /* 0x000fea0003800000 */
.L_x_64:
[----:B------:R-:W2:Y:S04]  /*a5a0*/  LDL.LU R5, [R1] ;  /* 0x0000000001057983 */ /* 0x000ea80000300800 */
[----:B------:R-:W3:Y:S01]  /*a5b0*/  LDL.LU R4, [R1+0x20] ;  /* 0x0000200001047983 */ /* 0x000ee20000300800 */
[----:B------:R-:W-:-:S05]  /*a5c0*/  VIADD R18, R18, 0x1 ;  /* 0x0000000112127836 */ /* 0x000fca0000000000 */
[----:B------:R-:W-:-:S04]  /*a5d0*/  ISETP.NE.AND P0, PT, R18, 0x2, PT ;  /* 0x000000021200780c */ /* 0x000fc80003f05270 */
[----:B------:R-:W-:Y:S02]  /*a5e0*/  SEL R0, RZ, 0x1, P0 ;  /* 0x00000001ff007807 */ /* 0x000fe40000000000 */
[----:B------:R-:W-:Y:S02]  /*a5f0*/  SEL R18, R18, RZ, P0 ;  /* 0x000000ff12127207 */ /* 0x000fe40000000000 */
[----:B--2---:R-:W-:Y:S01]  /*a600*/  LOP3.LUT R5, R5, R0, RZ, 0x3c, !PT ;  /* 0x0000000005057212 */ /* 0x004fe200078e3cff */
[----:B---3--:R-:W-:-:S04]  /*a610*/  VIADD R0, R4, 0xfffffffd ;  /* 0xfffffffd04007836 */ /* 0x008fc80000000000 */
[----:B------:R1:W-:Y:S03]  /*a620*/  STL [R1], R5 ;  /* 0x0000000501007387 */ /* 0x0003e60000100800 */
.L_x_63:
[----:B------:R-:W2:Y:S01]  /*a630*/  LDL.LU R2, [R1+0x18] ;  /* 0x0000180001027983 */ /* 0x000ea20000300800 */
[----:B------:R-:W-:Y:S01]  /*a640*/  IMAD.MOV R6, RZ, RZ, -R6 ;  /* 0x000000ffff067224 */ /* 0x000fe200078e0a06 */
[----:B------:R-:W-:Y:S04]  /*a650*/  BSSY B0, `(.L_x_62) ;  /* 0x000013d000007945 */ /* 0x000fe80003800000 */
[----:B--2---:R-:W-:-:S13]  /*a660*/  ISETP.NE.AND P0, PT, R2, R6, PT ;  /* 0x000000060200720c */ /* 0x004fda0003f05270 */
[----:B------:R-:W-:Y:S05]  /*a670*/  @!P0 BRA `(.L_x_80) ;  /* 0x0000001000e88947 */ /* 0x000fea0003800000 */
.L_x_113:
[----:B--2---:R-:W2:Y:S01]  /*a680*/  LDL R2, [R1+0x8] ;  /* 0x0000080001027983 */ /* 0x004ea20000100800 */
[----:B------:R-:W-:Y:S01]  /*a690*/  BSSY B1, `(.L_x_81) ;  /* 0x0000094000017945 */ /* 0x000fe20003800000 */
[----:B--2---:R-:W-:-:S13]  /*a6a0*/  ISETP.NE.AND P0, PT, R2, RZ, PT ;  /* 0x000000ff0200720c */ /* 0x004fda0003f05270 */
[----:B------:R-:W-:Y:S05]  /*a6b0*/  @!P0 BRA `(.L_x_82) ;  /* 0x0000000800448947 */ /* 0x000fea0003800000 */
[----:B------:R-:W2:Y:S01]  /*a6c0*/  LDL R2, [R1+0xc] ;  /* 0x00000c0001027983 */ /* 0x000ea20000100800 */
[----:B------:R-:W-:Y:S01]  /*a6d0*/  IMAD.MOV.U32 R6, RZ, RZ, R0 ;  /* 0x000000ffff067224 */ /* 0x000fe200078e0000 */
[----:B--2---:R-:W-:-:S13]  /*a6e0*/  ISETP.NE.AND P0, PT, R2, RZ, PT ;  /* 0x000000ff0200720c */ /* 0x004fda0003f05270 */
[----:B------:R-:W-:Y:S05]  /*a6f0*/  @!P0 BRA `(.L_x_83) ;  /* 0x00000000004c8947 */ /* 0x000fea0003800000 */
[----:B-1----:R-:W2:Y:S01]  /*a700*/  LDL R5, [R1+0x4] ;  /* 0x0000040001057983 */ /* 0x002ea20000100800 */
        /* <DEDUP_REMOVED lines=18> */
.L_x_83:
[----:B------:R-:W3:Y:S01]  /*a830*/  LDL R2, [R1] ;  /* 0x0000000001027983 */ /* 0x000ee20000100800 */
[----:B--2---:R-:W-:Y:S01]  /*a840*/  LEA R4, R18, UR36, 0x3 ;  /* 0x0000002412047c11 */ /* 0x004fe2000f8e18ff */
[----:B------:R-:W-:Y:S01]  /*a850*/  BSSY B2, `(.L_x_84) ;  /* 0x0000007000027945 */ /* 0x000fe20003800000 */
[----:B------:R-:W2:Y:S02]  /*a860*/  S2R R3, SR_TID.X ;  /* 0x0000000000037919 */ /* 0x000ea40000002100 */
[----:B--2---:R-:W-:-:S04]  /*a870*/  LOP3.LUT R3, R3, 0x7f, RZ, 0xc0, !PT ;  /* 0x0000007f03037812 */ /* 0x004fc800078ec0ff */
[----:B------:R-:W-:Y:S02]  /*a880*/  ISETP.NE.AND P1, PT, R3, RZ, PT ;  /* 0x000000ff0300720c */ /* 0x000fe40003f25270 */
[----:B---3--:R-:W-:-:S04]  /*a890*/  SHF.L.U32 R2, R2, 0x1f, RZ ;  /* 0x0000001f02027819 */ /* 0x008fc800000006ff */
[----:B------:R-:W2:Y:S02]  /*a8a0*/  SYNCS.PHASECHK.TRANS64.TRYWAIT P0, [R4+URZ+0x22840], R2 ;  /* 0x02284002040075a7 */ /* 0x000ea4000800017f */
[----:B--2---:R-:W-:Y:S05]  /*a8b0*/  @!P0 BRA `(.L_x_85) ;  /* 0x0000002400448947 */ /* 0x004fea0003800000 */
.L_x_156:
[----:B------:R-:W-:Y:S05]  /*a8c0*/  BSYNC B2 ;  /* 0x0000000000027941 */ /* 0x000fea0003800000 */
.L_x_84:
[----:B------:R-:W-:Y:S04]  /*a8d0*/  BSSY B2, `(.L_x_86) ;  /* 0x0000009000027945 */ /* 0x000fe80003800000 */
[----:B------:R-:W-:Y:S05]  /*a8e0*/  @P1 BRA `(.L_x_87) ;  /* 0x00000000001c1947 */ /* 0x000fea0003800000 */
[----:B-1----:R-:W1:Y:S01]  /*a8f0*/  S2R R5, SR_TID.X ;  /* 0x0000000000057919 */ /* 0x002e620000002100 */
[----:B------:R-:W-:-:S04]  /*a900*/  IMAD.MOV.U32 R3, RZ, RZ, 0x3000 ;  /* 0x00003000ff037424 */ /* 0x000fc800078e00ff */
[----:B------:R3:W-:Y:S01]  /*a910*/  SYNCS.ARRIVE.TRANS64 RZ, [R4+URZ+0x22830], R3 ;  /* 0x0228300304ff79a7 */ /* 0x0007e2000800003f */
[----:B-1----:R-:W-:-:S04]  /*a920*/  LOP3.LUT R5, R5, 0x1f, RZ, 0xc0, !PT ;  /* 0x0000001f05057812 */ /* 0x002fc800078ec0ff */
[----:B------:R-:W-:-:S13]  /*a930*/  ISETP.NE.AND P0, PT, R5, RZ, PT ;  /* 0x000000ff0500720c */ /* 0x000fda0003f05270 */
[----:B---3--:R-:W-:Y:S05]  /*a940*/  @!P0 BRA `(.L_x_87) ;  /* 0x0000000000048947 */ /* 0x008fea0003800000 */
[----:B------:R-:W-:Y:S01]  /*a950*/  BPT.TRAP 0x1 ;  /* 0x000000040000795c */ /* 0x000fe20000300000 */
.L_x_87:
[----:B------:R-:W-:Y:S05]  /*a960*/  BSYNC B2 ;  /* 0x0000000000027941 */ /* 0x000fea0003800000 */
.L_x_86:
[----:B------:R-:W-:Y:S01]  /*a970*/  IMAD.MOV.U32 R8, RZ, RZ, RZ ;  /* 0x000000ffff087224 */ /* 0x000fe200078e00ff */
[----:B------:R-:W-:Y:S01]  /*a980*/  UIADD3 UR4, UP0, UR40, 0x370, URZ ;  /* 0x0000037028047890 */ /* 0x000fe2000ff1e03f */
[----:B-1----:R-:W-:Y:S01]  /*a990*/  IMAD.U32 R5, RZ, RZ, UR36 ;  /* 0x00000024ff057e24 */ /* 0x002fe2000f8e00ff */
[----:B------:R-:W-:Y:S01]  /*a9a0*/  PLOP3.LUT P0, PT, PT, PT, PT, 0x80, 0x0 ;  /* 0x000000000000781c */ /* 0x000fe20003f0f070 */
[----:B------:R-:W-:Y:S01]  /*a9b0*/  IMAD R6, R6, 0x60, RZ ;  /* 0x0000006006067824 */ /* 0x000fe200078e02ff */
[----:B------:R-:W-:Y:S01]  /*a9c0*/  R2UR UR10, R8 ;  /* 0x00000000080a72ca */ /* 0x000fe200000e0000 */
[----:B------:R-:W-:Y:S01]  /*a9d0*/  IMAD R3, R18, 0x3000, R5 ;  /* 0x0000300012037824 */ /* 0x000fe200078e0205 */
[----:B------:R-:W-:Y:S01]  /*a9e0*/  UIADD3.X UR5, URZ, UR41, URZ, UP0, !UPT ;  /* 0x000000293f057290 */ /* 0x000fe200087fe43f */
[----:B0-----:R-:W-:Y:S01]  /*a9f0*/  VIADD R7, R4, 0x22830 ;  /* 0x0002283004077836 */ /* 0x001fe20000000000 */
[----:B------:R-:W-:Y:S01]  /*aa00*/  UMOV UR6, 0x0 ;  /* 0x0000000000067882 */ /* 0x000fe20000000000 */
[----:B------:R-:W-:Y:S01]  /*aa10*/  VIADD R3, R3, 0x1c400 ;  /* 0x0001c40003037836 */ /* 0x000fe20000000000 */
[----:B------:R-:W-:-:S09]  /*aa20*/  UMOV UR7, 0x14f00000 ;  /* 0x14f0000000077882 */ /* 0x000fd20000000000 */
.L_x_88:
        /* <DEDUP_REMOVED lines=13> */
.L_x_157:
[----:B------:R-:W-:Y:S05]  /*ab00*/  BSYNC B2 ;  /* 0x0000000000027941 */ /* 0x000fea0003800000 */
.L_x_89:
[----:B------:R-:W-:Y:S01]  /*ab10*/  BSSY B2, `(.L_x_91) ;  /* 0x000000b000027945 */ /* 0x000fe20003800000 */
[----:B0-2---:R-:W-:Y:S02]  /*ab20*/  IMAD.MOV.U32 R2, RZ, RZ, 0x0 ;  /* 0x00000000ff027424 */ /* 0x005fe400078e00ff */
[----:B------:R-:W-:Y:S01]  /*ab30*/  IMAD.MOV.U32 R3, RZ, RZ, 0x14f00000 ;  /* 0x14f00000ff037424 */ /* 0x000fe200078e00ff */
[----:B------:R-:W-:Y:S06]  /*ab40*/  @P1 BRA `(.L_x_92) ;  /* 0x00000000001c1947 */ /* 0x000fec0003800000 */
[----:B------:R-:W0:Y:S01]  /*ab50*/  S2R R9, SR_TID.X ;  /* 0x0000000000097919 */ /* 0x000e220000002100 */
[----:B------:R-:W-:-:S04]  /*ab60*/  IMAD.MOV.U32 R7, RZ, RZ, 0xc000 ;  /* 0x0000c000ff077424 */ /* 0x000fc800078e00ff */
[----:B------:R1:W-:Y:S01]  /*ab70*/  SYNCS.ARRIVE.TRANS64 RZ, [R4+URZ+0x22850], R7 ;  /* 0x0228500704ff79a7 */ /* 0x0003e2000800003f */
[----:B0-----:R-:W-:-:S04]  /*ab80*/  LOP3.LUT R9, R9, 0x1f, RZ, 0xc0, !PT ;  /* 0x0000001f09097812 */ /* 0x001fc800078ec0ff */
[----:B------:R-:W-:-:S13]  /*ab90*/  ISETP.NE.AND P0, PT, R9, RZ, PT ;  /* 0x000000ff0900720c */ /* 0x000fda0003f05270 */
[----:B-1----:R-:W-:Y:S05]  /*aba0*/  @!P0 BRA `(.L_x_92) ;  /* 0x0000000000048947 */ /* 0x002fea0003800000 */
[----:B------:R-:W-:Y:S01]  /*abb0*/  BPT.TRAP 0x1 ;  /* 0x000000040000795c */ /* 0x000fe20000300000 */
.L_x_92:
[----:B------:R-:W-:Y:S05]  /*abc0*/  BSYNC B2 ;  /* 0x0000000000027941 */ /* 0x000fea0003800000 */
.L_x_91:
[----:B------:R-:W-:Y:S01]  /*abd0*/  R2UR UR10, R8 ;  /* 0x00000000080a72ca */ /* 0x000fe200000e0000 */
[----:B------:R-:W-:Y:S01]  /*abe0*/  IMAD R5, R18, 0xc000, R5 ;  /* 0x0000c00012057824 */ /* 0x000fe200078e0205 */
[----:B------:R-:W-:Y:S01]  /*abf0*/  R2UR UR6, R2 ;  /* 0x00000000020672ca */ /* 0x000fe200000e0000 */
[----:B------:R-:W-:Y:S01]  /*ac00*/  UIADD3 UR4, UP0, UR40, 0x470, URZ ;  /* 0x0000047028047890 */ /* 0x000fe2000ff1e03f */
[----:B------:R-:W-:Y:S01]  /*ac10*/  R2UR UR7, R3 ;  /* 0x00000000030772ca */ /* 0x000fe200000e0000 */
[----:B------:R-:W-:Y:S01]  /*ac20*/  VIADD R4, R4, 0x22850 ;  /* 0x0002285004047836 */ /* 0x000fe20000000000 */
[----:B------:R-:W-:Y:S01]  /*ac30*/  PLOP3.LUT P0, PT, PT, PT, PT, 0x80, 0x0 ;  /* 0x000000000000781c */ /* 0x000fe20003f0f070 */
[----:B------:R-:W-:Y:S01]  /*ac40*/  VIADD R7, R5, 0x400 ;  /* 0x0000040005077836 */ /* 0x000fe20000000000 */
[----:B------:R-:W-:-:S12]  /*ac50*/  UIADD3.X UR5, URZ, UR41, URZ, UP0, !UPT ;  /* 0x000000293f057290 */ /* 0x000fd800087fe43f */
.L_x_93:
        /* <DEDUP_REMOVED lines=15> */
.L_x_94:
        /* <DEDUP_REMOVED lines=15> */
.L_x_95:
        /* <DEDUP_REMOVED lines=15> */
.L_x_96:
        /* <DEDUP_REMOVED lines=9> */
[----:B--2---:R-:W-:Y:S05]  /*afc0*/  @P0 BRA.U.ANY `(.L_x_96) ;  /* 0xfffffffd00d80947 */ /* 0x004fea000393ffff */
.L_x_82:
[----:B------:R-:W-:Y:S05]  /*afd0*/  BSYNC B1 ;  /* 0x0000000000017941 */ /* 0x000fea0003800000 */
.L_x_81:
[----:B------:R-:W2:Y:S04]  /*afe0*/  LDL R3, [R1+0x8] ;  /* 0x0000080001037983 */ /* 0x000ea80000100800 */
[----:B------:R-:W3:Y:S01]  /*aff0*/  LDL.LU R2, [R1] ;  /* 0x0000000001027983 */ /* 0x000ee20000300800 */
[----:B0-----:R-:W-:Y:S01]  /*b000*/  VIADD R7, R18, 0x1 ;  /* 0x0000000112077836 */ /* 0x001fe20000000000 */
[----:B------:R-:W-:Y:S04]  /*b010*/  BSSY B1, `(.L_x_97) ;  /* 0x0000097000017945 */ /* 0x000fe80003800000 */
[----:B------:R-:W-:-:S04]  /*b020*/  ISETP.NE.AND P0, PT, R7, 0x2, PT ;  /* 0x000000020700780c */ /* 0x000fc80003f05270 */
[----:B------:R-:W-:Y:S02]  /*b030*/  SEL R6, RZ, 0x1, P0 ;  /* 0x00000001ff067807 */ /* 0x000fe40000000000 */
[----:B------:R-:W-:Y:S02]  /*b040*/  SEL R7, R7, RZ, P0 ;  /* 0x000000ff07077207 */ /* 0x000fe40000000000 */
[----:B--2---:R-:W-:Y:S02]  /*b050*/  ISETP.NE.AND P2, PT, R3, RZ, PT ;  /* 0x000000ff0300720c */ /* 0x004fe40003f45270 */
[----:B---3--:R-:W-:-:S11]  /*b060*/  LOP3.LUT R6, R2, R6, RZ, 0x3c, !PT ;  /* 0x0000000602067212 */ /* 0x008fd600078e3cff */
[----:B------:R-:W-:Y:S05]  /*b070*/  @!P2 BRA `(.L_x_98) ;  /* 0x000000080040a947 */ /* 0x000fea0003800000 */
[----:B------:R-:W2:Y:S01]  /*b080*/  LDL R2, [R1+0xc] ;  /* 0x00000c0001027983 */ /* 0x000ea20000100800 */
[----:B------:R-:W-:Y:S01]  /*b090*/  VIADD R8, R0, 0xffffffff ;  /* 0xffffffff00087836 */ /* 0x000fe20000000000 */
[----:B--2---:R-:W-:-:S13]  /*b0a0*/  ISETP.NE.AND P2, PT, R2, RZ, PT ;  /* 0x000000ff0200720c */ /* 0x004fda0003f45270 */
[----:B------:R-:W-:Y:S05]  /*b0b0*/  @!P2 BRA `(.L_x_99) ;  /* 0x00000000004ca947 */ /* 0x000fea0003800000 */
[----:B------:R-:W2:Y:S01]  /*b0c0*/  LDL R9, [R1+0x4] ;  /* 0x0000040001097983 */ /* 0x000ea20000100800 */
[----:B------:R-:W0:Y:S01]  /*b0d0*/  LDC R4, c[0x0][0x43c] ;  /* 0x00010f00ff047b82 */ /* 0x000e220000000800 */
[----:B------:R-:W-:Y:S01]  /*b0e0*/  ULDC.64 UR4, c[0x0][0x428] ;  /* 0x00010a0000047ab9 */ /* 0x000fe20000000a00 */
[----:B0-----:R-:W-:-:S13]  /*b0f0*/  ISETP.NE.AND P0, PT, R4, 0x1, PT ;  /* 0x000000010400780c */ /* 0x001fda0003f05270 */
        /* <DEDUP_REMOVED lines=15> */
.L_x_99:
[----:B0-----:R-:W-:Y:S01]  /*b1f0*/  LEA R4, R7, UR36, 0x3 ;  /* 0x0000002407047c11 */ /* 0x001fe2000f8e18ff */
[----:B------:R-:W0:Y:S01]  /*b200*/  S2R R3, SR_TID.X ;  /* 0x0000000000037919 */ /* 0x000e220000002100 */
[----:B------:R-:W-:Y:S01]  /*b210*/  SHF.L.U32 R2, R6, 0x1f, RZ ;  /* 0x0000001f06027819 */ /* 0x000fe200000006ff */
[----:B------:R-:W-:Y:S03]  /*b220*/  BSSY B2, `(.L_x_100) ;  /* 0x0000005000027945 */ /* 0x000fe60003800000 */
[----:B------:R-:W2:Y:S01]  /*b230*/  SYNCS.PHASECHK.TRANS64.TRYWAIT P0, [R4+URZ+0x22840], R2 ;  /* 0x02284002040075a7 */ /* 0x000ea2000800017f */
[----:B0-----:R-:W-:-:S04]  /*b240*/  LOP3.LUT R3, R3, 0x7f, RZ, 0xc0, !PT ;  /* 0x0000007f03037812 */ /* 0x001fc800078ec0ff */
[----:B------:R-:W-:Y:S01]  /*b250*/  ISETP.NE.AND P1, PT, R3, RZ, PT ;  /* 0x000000ff0300720c */ /* 0x000fe20003f25270 */
[----:B--2---:R-:W-:-:S12]  /*b260*/  @!P0 BRA `(.L_x_101) ;  /* 0x0000001c00008947 */ /* 0x004fd80003800000 */
.L_x_158:
[----:B------:R-:W-:Y:S05]  /*b270*/  BSYNC B2 ;  /* 0x0000000000027941 */ /* 0x000fea0003800000 */
.L_x_100:
[----:B------:R-:W-:Y:S04]  /*b280*/  BSSY B2, `(.L_x_102) ;  /* 0x0000009000027945 */ /* 0x000fe80003800000 */
[----:B------:R-:W-:Y:S05]  /*b290*/  @P1 BRA `(.L_x_103) ;  /* 0x00000000001c1947 */ /* 0x000fea0003800000 */
[----:B-1----:R-:W1:Y:S01]  /*b2a0*/  S2R R5, SR_TID.X ;  /* 0x0000000000057919 */ /* 0x002e620000002100 */
[----:B------:R-:W-:-:S04]  /*b2b0*/  IMAD.MOV.U32 R3, RZ, RZ, 0x3000 ;  /* 0x00003000ff037424 */ /* 0x000fc800078e00ff */
[----:B------:R2:W-:Y:S01]  /*b2c0*/  SYNCS.ARRIVE.TRANS64 RZ, [R4+URZ+0x22830], R3 ;  /* 0x0228300304ff79a7 */ /* 0x0005e2000800003f */
[----:B-1----:R-:W-:-:S04]  /*b2d0*/  LOP3.LUT R5, R5, 0x1f, RZ, 0xc0, !PT ;  /* 0x0000001f05057812 */ /* 0x002fc800078ec0ff */
[----:B------:R-:W-:-:S13]  /*b2e0*/  ISETP.NE.AND P0, PT, R5, RZ, PT ;  /* 0x000000ff0500720c */ /* 0x000fda0003f05270 */
[----:B--2---:R-:W-:Y:S05]  /*b2f0*/  @!P0 BRA `(.L_x_103) ;  /* 0x0000000000048947 */ /* 0x004fea0003800000 */
[----:B------:R-:W-:Y:S01]  /*b300*/  BPT.TRAP 0x1 ;  /* 0x000000040000795c */ /* 0x000fe20000300000 */
.L_x_103:
[----:B------:R-:W-:Y:S05]  /*b310*/  BSYNC B2 ;  /* 0x0000000000027941 */ /* 0x000fea0003800000 */
.L_x_102:
        /* <DEDUP_REMOVED lines=12> */
.L_x_104:
        /* <DEDUP_REMOVED lines=10> */
[----:B------:R-:W1:Y:S01]  /*b480*/  SYNCS.PHASECHK.TRANS64.TRYWAIT P0, [R4+URZ+0x22860], R2 ;  /* 0x02286002040075a7 */ /* 0x000e62000800017f */
[----:B------:R-:W-:Y:S04]  /*b490*/  BSSY B2, `(.L_x_105) ;  /* 0x0000002000027945 */ /* 0x000fe80003800000 */
[----:B-1----:R-:W-:Y:S05]  /*b4a0*/  @!P0 BRA `(.L_x_106) ;  /* 0x0000001800848947 */ /* 0x002fea0003800000 */
.L_x_159:
[----:B------:R-:W-:Y:S05]  /*b4b0*/  BSYNC B2 ;  /* 0x0000000000027941 */ /* 0x000fea0003800000 */
.L_x_105:
[----:B------:R-:W-:Y:S01]  /*b4c0*/  BSSY B2, `(.L_x_107) ;  /* 0x000000b000027945 */ /* 0x000fe20003800000 */
[----:B01----:R-:W-:Y:S02]  /*b4d0*/  IMAD.MOV.U32 R2, RZ, RZ, 0x0 ;  /* 0x00000000ff027424 */ /* 0x003fe400078e00ff */
        /* <DEDUP_REMOVED lines=9> */
.L_x_108:
[----:B------:R-:W-:Y:S05]  /*b570*/  BSYNC B2 ;  /* 0x0000000000027941 */ /* 0x000fea0003800000 */
.L_x_107:
        /* <DEDUP_REMOVED lines=9> */
.L_x_109:
        /* <DEDUP_REMOVED lines=15> */
.L_x_110:
        /* <DEDUP_REMOVED lines=15> */
.L_x_111:
        /* <DEDUP_REMOVED lines=15> */
.L_x_112:
        /* <DEDUP_REMOVED lines=10> */
.L_x_98:
[----:B------:R-:W-:Y:S05]  /*b980*/  BSYNC B1 ;  /* 0x0000000000017941 */ /* 0x000fea0003800000 */
.L_x_97:
[----:B------:R-:W-:Y:S01]  /*b990*/  VIADD R7, R7, 0x1 ;  /* 0x0000000107077836 */ /* 0x000fe20000000000 */
[C---:B------:R-:W-:Y:S01]  /*b9a0*/  ISETP.GT.AND P1, PT, R0.reuse, 0x1, PT ;  /* 0x000000010000780c */ /* 0x040fe20003f24270 */
[----:B------:R-:W-:-:S03]  /*b9b0*/  VIADD R0, R0, 0xfffffffe ;  /* 0xfffffffe00007836 */ /* 0x000fc60000000000 */
[----:B------:R-:W-:-:S04]  /*b9c0*/  ISETP.NE.AND P0, PT, R7, 0x2, PT ;  /* 0x000000020700780c */ /* 0x000fc80003f05270 */
[----:B------:R-:W-:Y:S02]  /*b9d0*/  SEL R3, RZ, 0x1, P0 ;  /* 0x00000001ff037807 */ /* 0x000fe40000000000 */
[----:B------:R-:W-:Y:S02]  /*b9e0*/  SEL R18, R7, RZ, P0 ;  /* 0x000000ff07127207 */ /* 0x000fe40000000000 */
[----:B------:R-:W-:-:S05]  /*b9f0*/  LOP3.LUT R2, R6, R3, RZ, 0x3c, !PT ;  /* 0x0000000306027212 */ /* 0x000fca00078e3cff */
[----:B------:R2:W-:Y:S01]  /*ba00*/  STL [R1], R2 ;  /* 0x0000000201007387 */ /* 0x0005e20000100800 */
[----:B------:R-:W-:Y:S05]  /*ba10*/  @P1 BRA `(.L_x_113) ;  /* 0xffffffec00181947 */ /* 0x000fea000383ffff */
.L_x_80:
[----:B------:R-:W-:Y:S05]  /*ba20*/  BSYNC B0 ;  /* 0x0000000000007941 */ /* 0x000fea0003800000 */
.L_x_62:
[----:B--2---:R-:W2:Y:S01]  /*ba30*/  LDL.LU R2, [R1+0x24] ;  /* 0x0000240001027983 */ /* 0x004ea20000300800 */
[----:B------:R-:W-:-:S03]  /*ba40*/  ULDC UR4, c[0x0][0xc34] ;  /* 0x00030d0000047ab9 */ /* 0x000fc60000000800 */
[----:B------:R-:W3:Y:S01]  /*ba50*/  LDL.LU R0, [R1+0x30] ;  /* 0x0000300001007983 */ /* 0x000ee20000300800 */
[----:B--2---:R-:W-:Y:S02]  /*ba60*/  VIADD R2, R2, UR38 ;  /* 0x0000002602027c36 */ /* 0x004fe40008000000 */
[----:B---3--:R-:W-:-:S03]  /*ba70*/  VIADD R0, R0, 0x1 ;  /* 0x0000000100007836 */ /* 0x008fc60000000000 */
[----:B------:R2:W-:Y:S01]  /*ba80*/  STL [R1+0x24], R2 ;  /* 0x0000240201007387 */ /* 0x0005e20000100800 */
[----:B------:R-:W-:-:S03]  /*ba90*/  ISETP.GE.AND P0, PT, R2, UR4, PT ;  /* 0x0000000402007c0c */ /* 0x000fc6000bf06270 */
[----:B------:R2:W-:Y:S10]  /*baa0*/  STL [R1+0x30], R0 ;  /* 0x0000300001007387 */ /* 0x0005f40000100800 */
[----:B--2---:R-:W-:Y:S05]  /*bab0*/  @!P0 BRA `(.L_x_114) ;  /* 0xffffffc400288947 */ /* 0x004fea000383ffff */
[----:B------:R-:W-:-:S07]  /*bac0*/  LOP3.LUT R2, R0, 0x1, RZ, 0xc, !PT ;  /* 0x0000000100027812 */ /* 0x000fce00078e0cff */
.L_x_38:
[----:B0-----:R-:W0:Y:S01]  /*bad0*/  S2R R3, SR_CgaCtaId ;  /* 0x0000000000037919 */ /* 0x001e220000008800 */
[----:B------:R-:W-:Y:S01]  /*bae0*/  MOV R0, 0x400 ;  /* 0x0000040000007802 */ /* 0x000fe20000000f00 */
[----:B------:R-:W-:Y:S03]  /*baf0*/  BSSY B0, `(.L_x_115) ;  /* 0x0000005000007945 */ /* 0x000fe60003800000 */
[----:B0-----:R-:W-:Y:S02]  /*bb00*/  LEA R0, R3, R0, 0x18 ;  /* 0x0000000003007211 */ /* 0x001fe400078ec0ff */
[----:B------:R-:W-:-:S04]  /*bb10*/  SHF.L.U32 R3, R2, 0x1f, RZ ;  /* 0x0000001f02037819 */ /* 0x000fc800000006ff */
[----:B------:R-:W0:Y:S02]  /*bb20*/  SYNCS.PHASECHK.TRANS64.TRYWAIT P0, [R0+URZ+0x22820], R3 ;  /* 0x02282003000075a7 */ /* 0x000e24000800017f */
[----:B0-----:R-:W-:Y:S05]  /*bb30*/  @!P0 BRA `(.L_x_116) ;  /* 0x0000001000f48947 */ /* 0x001fea0003800000 */
.L_x_160:
[----:B------:R-:W-:Y:S05]  /*bb40*/  BSYNC B0 ;  /* 0x0000000000007941 */ /* 0x000fea0003800000 */
.L_x_115:
[----:B------:R-:W-:-:S03]  /*bb50*/  UMOV UR4, 0xffffffff ;  /* 0xffffffff00047882 */ /* 0x000fc60000000000 */
[----:B------:R-:W-:Y:S05]  /*bb60*/  BRA.DIV UR4, `(.L_x_117) ;  /* 0x0000001204fc7947 */ /* 0x000fea000b800000 */
[----:B------:R-:W2:Y:S02]  /*bb70*/  S2R R2, SR_TID.X ;  /* 0x0000000000027919 */ /* 0x000ea40000002100 */
[----:B--2---:R-:W-:-:S04]  /*bb80*/  SHF.R.U32.HI R2, RZ, 0x5, R2 ;  /* 0x00000005ff027819 */ /* 0x004fc80000011602 */
[----:B------:R-:W-:-:S05]  /*bb90*/  LOP3.LUT R2, R2, 0x3, RZ, 0xc0, !PT ;  /* 0x0000000302027812 */ /* 0x000fca00078ec0ff */
[----:B------:R2:W3:Y:S02]  /*bba0*/  SHFL.IDX PT, R14, R2, RZ, 0x1f ;  /* 0x00001fff020e7589 */ /* 0x0004e400000e0000 */
.L_x_163:
[----:B---3--:R-:W-:Y:S01]  /*bbb0*/  ISETP.NE.AND P0, PT, R14, RZ, PT ;  /* 0x000000ff0e00720c */ /* 0x008fe20003f05270 */
[----:B------:R-:W-:-:S12]  /*bbc0*/  BSSY B0, `(.L_x_118) ;  /* 0x0000025000007945 */ /* 0x000fd80003800000 */
[----:B------:R-:W-:Y:S05]  /*bbd0*/  @P0 BRA `(.L_x_119) ;  /* 0x00000000008c0947 */ /* 0x000fea0003800000 */
[----:B------:R-:W-:-:S03]  /*bbe0*/  UMOV UR4, 0xffffffff ;  /* 0xffffffff00047882 */ /* 0x000fc60000000000 */
[----:B------:R-:W-:Y:S05]  /*bbf0*/  BRA.DIV UR4, `(.L_x_120) ;  /* 0x00000016040c7947 */ /* 0x000fea000b800000 */
[----:B------:R-:W-:-:S13]  /*bc00*/  ELECT P6, URZ, PT ;  /* 0x00000000003f782f */ /* 0x000fda00038c0000 */
.L_x_166:
[----:B------:R-:W-:Y:S05]  /*bc10*/  @!P6 BRA `(.L_x_119) ;  /* 0x00000000007ce947 */ /* 0x000fea0003800000 */
[----:B------:R-:W-:-:S06]  /*bc20*/  ULOP3.LUT UR4, UR37, 0x2, URZ, 0xfc, !UPT ;  /* 0x0000000225047892 */ /* 0x000fcc000f8efc3f */
[----:B--2---:R-:W-:-:S05]  /*bc30*/  IMAD.U32 R2, RZ, RZ, UR4 ;  /* 0x00000004ff027e24 */ /* 0x004fca000f8e00ff */
[----:B------:R-:W-:-:S13]  /*bc40*/  ISETP.NE.AND P2, PT, R2, 0x3, PT ;  /* 0x000000030200780c */ /* 0x000fda0003f45270 */
[----:B------:R-:W-:Y:S05]  /*bc50*/  @!P2 BRA `(.L_x_121) ;  /* 0x000000000004a947 */ /* 0x000fea0003800000 */
[----:B------:R-:W-:Y:S01]  /*bc60*/  BPT.TRAP 0x1 ;  /* 0x000000040000795c */ /* 0x000fe20000300000 */
.L_x_121:
[----:B------:R-:W1:Y:S01]  /*bc70*/  LDL.LU R7, [R1] ;  /* 0x0000000001077983 */ /* 0x000e620000300800 */
[----:B0-----:R-:W-:Y:S02]  /*bc80*/  VIADD R3, R0, 0x22840 ;  /* 0x0002284000037836 */ /* 0x001fe40000000000 */
[C---:B------:R-:W-:Y:S02]  /*bc90*/  VIADD R2, R18.reuse, 0x1 ;  /* 0x0000000112027836 */ /* 0x040fe40000000000 */
[----:B------:R-:W-:-:S03]  /*bca0*/  IMAD R6, R18, 0x8, R3 ;  /* 0x0000000812067824 */ /* 0x000fc600078e0203 */
[----:B------:R-:W-:-:S04]  /*bcb0*/  ISETP.NE.AND P1, PT, R2, 0x2, PT ;  /* 0x000000020200780c */ /* 0x000fc80003f25270 */
[----:B------:R-:W-:Y:S02]  /*bcc0*/  SEL R4, RZ, 0x1, P1 ;  /* 0x00000001ff047807 */ /* 0x000fe40000800000 */
[C---:B-1----:R-:W-:Y:S02]  /*bcd0*/  SHF.L.U32 R5, R7.reuse, 0x1f, RZ ;  /* 0x0000001f07057819 */ /* 0x042fe400000006ff */
[----:B------:R-:W-:Y:S02]  /*bce0*/  LOP3.LUT R7, R7, R4, RZ, 0x3c, !PT ;  /* 0x0000000407077212 */ /* 0x000fe400078e3cff */
[----:B------:R-:W0:Y:S01]  /*bcf0*/  SYNCS.PHASECHK.TRANS64.TRYWAIT P0, [R6+URZ], R5 ;  /* 0x00000005060075a7 */ /* 0x000e22000800017f */
[----:B------:R-:W-:Y:S02]  /*bd00*/  SEL R4, R2, RZ, P1 ;  /* 0x000000ff02047207 */ /* 0x000fe40000800000 */
[----:B------:R-:W-:-:S03]  /*bd10*/  SHF.L.U32 R2, R7, 0x1f, RZ ;  /* 0x0000001f07027819 */ /* 0x000fc600000006ff */
[----:B------:R-:W-:Y:S01]  /*bd20*/  IMAD R3, R4, 0x8, R3 ;  /* 0x0000000804037824 */ /* 0x000fe200078e0203 */
[----:B0-----:R-:W-:Y:S06]  /*bd30*/  @!P0 BRA `(.L_x_122) ;  /* 0x0000001000dc8947 */ /* 0x001fec0003800000 */
.L_x_167:
[----:B------:R-:W1:Y:S02]  /*bd40*/  SYNCS.PHASECHK.TRANS64.TRYWAIT P0, [R3+URZ], R2 ;  /* 0x00000002030075a7 */ /* 0x000e64000800017f */
[----:B-1----:R-:W-:Y:S05]  /*bd50*/  @!P0 BRA `(.L_x_123) ;  /* 0x0000001000e88947 */ /* 0x002fea0003800000 */
.L_x_168:
[----:B------:R-:W-:Y:S05]  /*bd60*/  @!P2 BRA `(.L_x_124) ;  /* 0x000000000004a947 */ /* 0x000fea0003800000 */
[----:B------:R-:W-:Y:S01]  /*bd70*/  BPT.TRAP 0x1 ;  /* 0x000000040000795c */ /* 0x000fe20000300000 */
.L_x_124:
[----:B-1----:R-:W-:-:S04]  /*bd80*/  VIADD R3, R0, 0x22860 ;  /* 0x0002286000037836 */ /* 0x002fc80000000000 */
[----:B------:R-:W-:-:S04]  /*bd90*/  IMAD R18, R18, 0x8, R3 ;  /* 0x0000000812127824 */ /* 0x000fc800078e0203 */
[----:B------:R-:W1:Y:S02]  /*bda0*/  SYNCS.PHASECHK.TRANS64.TRYWAIT P0, [R18+URZ], R5 ;  /* 0x00000005120075a7 */ /* 0x000e64000800017f */
[----:B-1----:R-:W-:Y:S05]  /*bdb0*/  @!P0 BRA `(.L_x_125) ;  /* 0x0000001000e48947 */ /* 0x002fea0003800000 */
.L_x_169:
[----:B------:R-:W-:-:S07]  /*bdc0*/  IMAD R3, R4, 0x8, R3 ;  /* 0x0000000804037824 */ /* 0x000fce00078e0203 */
.L_x_126:
[----:B--2---:R2:W3:Y:S02]  /*bdd0*/  SYNCS.PHASECHK.TRANS64.TRYWAIT P0, [R3+URZ], R2 ;  /* 0x00000002030075a7 */ /* 0x0044e4000800017f */
[----:B---3--:R-:W-:Y:S05]  /*bde0*/  @!P0 NANOSLEEP.SYNCS 0x989680 ;  /* 0x009896800000895d */ /* 0x008fea0003900000 */
[----:B------:R-:W3:Y:S02]  /*bdf0*/  @!P0 SYNCS.PHASECHK.TRANS64 P0, [R3+URZ], R2 ;  /* 0x00000002030085a7 */ /* 0x000ee4000800007f */
[----:B---3--:R-:W-:Y:S05]  /*be00*/  @!P0 BRA `(.L_x_126) ;  /* 0xfffffffc00f08947 */ /* 0x008fea000383ffff */
.L_x_119:
[----:B------:R-:W-:Y:S05]  /*be10*/  BSYNC B0 ;  /* 0x0000000000007941 */ /* 0x000fea0003800000 */
.L_x_118:
[----:B------:R-:W-:Y:S05]  /*be20*/  EXIT ;  /* 0x000000000000794d */ /* 0x000fea0003800000 */
.L_x_10:
[----:B0-----:R-:W-:-:S04]  /*be30*/  IMAD.U32 R3, RZ, RZ, UR45 ;  /* 0x0000002dff037e24 */ /* 0x001fc8000f8e00ff */
[----:B------:R0:W1:Y:S03]  /*be40*/  SYNCS.PHASECHK.TRANS64.TRYWAIT P0, [R3+URZ+0x22800], R0 ;  /* 0x02280000030075a7 */ /* 0x000066000800017f */
[----:B-1----:R-:W-:Y:S05]  /*be50*/  @!P0 NANOSLEEP.SYNCS 0x989680 ;  /* 0x009896800000895d */ /* 0x002fea0003900000 */
[----:B------:R-:W1:Y:S02]  /*be60*/  @!P0 SYNCS.PHASECHK.TRANS64 P0, [R3+URZ+0x22800], R0 ;  /* 0x02280000030085a7 */ /* 0x000e64000800007f */
[----:B-1----:R-:W-:Y:S05]  /*be70*/  @!P0 BRA `(.L_x_10) ;  /* 0xfffffffc00ec8947 */ /* 0x002fea000383ffff */
[----:B------:R-:W-:Y:S05]  /*be80*/  BRA `(.L_x_127) ;  /* 0xffffff5000c47947 */ /* 0x000fea000383ffff */
.L_x_14:
[----:B-1----:R-:W-:-:S04]  /*be90*/  IMAD.U32 R3, RZ, RZ, UR21 ;  /* 0x00000015ff037e24 */ /* 0x002fc8000f8e00ff */
[----:B------:R1:W2:Y:S03]  /*bea0*/  SYNCS.PHASECHK.TRANS64.TRYWAIT P1, [R3+URZ+0x22830], R8 ;  /* 0x02283008030075a7 */ /* 0x0002a6000802017f */
[----:B--2---:R-:W-:Y:S05]  /*beb0*/  @!P1 NANOSLEEP.SYNCS 0x989680 ;  /* 0x009896800000995d */ /* 0x004fea0003900000 */
[----:B------:R-:W2:Y:S02]  /*bec0*/  @!P1 SYNCS.PHASECHK.TRANS64 P1, [R3+URZ+0x22830], R8 ;  /* 0x02283008030095a7 */ /* 0x000ea4000802007f */
[----:B--2---:R-:W-:Y:S05]  /*bed0*/  @!P1 BRA `(.L_x_14) ;  /* 0xfffffffc00ec9947 */ /* 0x004fea000383ffff */
[----:B------:R-:W-:Y:S05]  /*bee0*/  BRA `(.L_x_13) ;  /* 0xffffff5000e87947 */ /* 0x000fea000383ffff */
.L_x_18:
[----:B-1----:R1:W2:Y:S02]  /*bef0*/  SYNCS.PHASECHK.TRANS64.TRYWAIT P2, [R9+URZ+0x22850], R8 ;  /* 0x02285008090075a7 */ /* 0x0022a4000804017f */
[----:B--2---:R-:W-:Y:S05]  /*bf00*/  @!P2 NANOSLEEP.SYNCS 0x989680 ;  /* 0x009896800000a95d */ /* 0x004fea0003900000 */
[----:B------:R-:W2:Y:S02]  /*bf10*/  @!P2 SYNCS.PHASECHK.TRANS64 P2, [R9+URZ+0x22850], R8 ;  /* 0x022850080900a5a7 */ /* 0x000ea4000804007f */
[----:B--2---:R-:W-:Y:S05]  /*bf20*/  @!P2 BRA `(.L_x_18) ;  /* 0xfffffffc00f0a947 */ /* 0x004fea000383ffff */
[----:B------:R-:W-:Y:S05]  /*bf30*/  BRA `(.L_x_17) ;  /* 0xffffff6c00e87947 */ /* 0x000fea000383ffff */
.L_x_23:
[----:B-1----:R-:W-:Y:S02]  /*bf40*/  IMAD.U32 R0, RZ, RZ, UR23 ;  /* 0x00000017ff007e24 */ /* 0x002fe4000f8e00ff */
[----:B------:R-:W-:-:S04]  /*bf50*/  IMAD.U32 R9, RZ, RZ, UR25 ;  /* 0x00000019ff097e24 */ /* 0x000fc8000f8e00ff */
[----:B------:R1:W2:Y:S03]  /*bf60*/  SYNCS.PHASECHK.TRANS64.TRYWAIT P3, [R0+URZ+0x22830], R9 ;  /* 0x02283009000075a7 */ /* 0x0002a6000806017f */
[----:B--2---:R-:W-:Y:S05]  /*bf70*/  @!P3 NANOSLEEP.SYNCS 0x989680 ;  /* 0x009896800000b95d */ /* 0x004fea0003900000 */
[----:B------:R-:W2:Y:S02]  /*bf80*/  @!P3 SYNCS.PHASECHK.TRANS64 P3, [R0+URZ+0x22830], R9 ;  /* 0x022830090000b5a7 */ /* 0x000ea4000806007f */
[----:B--2---:R-:W-:Y:S05]  /*bf90*/  @!P3 BRA `(.L_x_23) ;  /* 0xfffffffc00e8b947 */ /* 0x004fea000383ffff */
[----:B------:R-:W-:Y:S05]  /*bfa0*/  BRA `(.L_x_22) ;  /* 0xffffff7400007947 */ /* 0x000fea000383ffff */
.L_x_27:
[----:B0-----:R-:W-:-:S04]  /*bfb0*/  IMAD.U32 R8, RZ, RZ, UR25 ;  /* 0x00000019ff087e24 */ /* 0x001fc8000f8e00ff */
[----:B------:R0:W1:Y:S03]  /*bfc0*/  SYNCS.PHASECHK.TRANS64.TRYWAIT P3, [R195+URZ+0x22850], R8 ;  /* 0x02285008c30075a7 */ /* 0x000066000806017f */
[----:B-1----:R-:W-:Y:S05]  /*bfd0*/  @!P3 NANOSLEEP.SYNCS 0x989680 ;  /* 0x009896800000b95d */ /* 0x002fea0003900000 */
[----:B------:R-:W1:Y:S02]  /*bfe0*/  @!P3 SYNCS.PHASECHK.TRANS64 P3, [R195+URZ+0x22850], R8 ;  /* 0x02285008c300b5a7 */ /* 0x000e64000806007f */
[----:B-1----:R-:W-:Y:S05]  /*bff0*/  @!P3 BRA `(.L_x_27) ;  /* 0xfffffffc00ecb947 */ /* 0x002fea000383ffff */
[----:B------:R-:W-:Y:S05]  /*c000*/  BRA `(.L_x_26) ;  /* 0xffffff9000a47947 */ /* 0x000fea000383ffff */
.L_x_42:
[----:B0-----:R-:W0:Y:S01]  /*c010*/  S2R R0, SR_TID.X ;  /* 0x0000000000007919 */ /* 0x001e220000002100 */
[----:B------:R-:W-:Y:S01]  /*c020*/  BSSY B0, `(.L_x_128) ;  /* 0x000000a000007945 */ /* 0x000fe20003800000 */
[----:B------:R-:W-:Y:S02]  /*c030*/  IMAD.MOV.U32 R12, RZ, RZ, RZ ;  /* 0x000000ffff0c7224 */ /* 0x000fe400078e00ff */
[----:B------:R-:W-:Y:S02]  /*c040*/  IMAD.MOV.U32 R11, RZ, RZ, 0x1f ;  /* 0x0000001fff0b7424 */ /* 0x000fe400078e00ff */
[----:B------:R-:W-:Y:S01]  /*c050*/  IMAD.MOV.U32 R15, RZ, RZ, -0x1 ;  /* 0xffffffffff0f7424 */ /* 0x000fe200078e00ff */
[----:B0-----:R-:W-:-:S04]  /*c060*/  SHF.R.U32.HI R0, RZ, 0x5, R0 ;  /* 0x00000005ff007819 */ /* 0x001fc80000011600 */
[----:B------:R-:W-:-:S05]  /*c070*/  LOP3.LUT R0, R0, 0x3, RZ, 0xc0, !PT ;  /* 0x0000000300007812 */ /* 0x000fca00078ec0ff */
[----:B------:R-:W-:-:S07]  /*c080*/  IMAD.MOV.U32 R13, RZ, RZ, R0 ;  /* 0x000000ffff0d7224 */ /* 0x000fce00078e0000 */
[----:B------:R-:W-:Y:S05]  /*c090*/  WARPSYNC.COLLECTIVE R15, `(.L_x_129) ;  /* 0x000000000f087348 */ /* 0x000fea0003c00000 */
[----:B------:R0:W1:Y:S02]  /*c0a0*/  SHFL.IDX P6, R14, R13, R12, R11 ;  /* 0x0000000c0d0e7389 */ /* 0x00006400000c000b */
[----:B01----:R-:W-:Y:S01]  /*c0b0*/  ENDCOLLECTIVE ;  /* 0x000000000000791b */ /* 0x003fe20003800000 */
.L_x_129:
[----:B------:R-:W-:Y:S05]  /*c0c0*/  BSYNC B0 ;  /* 0x0000000000007941 */ /* 0x000fea0003800000 */
.L_x_128:
[----:B------:R-:W-:Y:S05]  /*c0d0*/  BRA `(.L_x_130) ;  /* 0xffffffc400547947 */ /* 0x000fea000383ffff */
.L_x_44:
[----:B------:R-:W-:Y:S01]  /*c0e0*/  BSSY B0, `(.L_x_131) ;  /* 0x0000006000007945 */ /* 0x000fe20003800000 */
[----:B------:R-:W-:-:S07]  /*c0f0*/  IMAD.MOV.U32 R15, RZ, RZ, -0x1 ;  /* 0xffffffffff0f7424 */ /* 0x000fce00078e00ff */
[----:B0-----:R-:W-:Y:S05]  /*c100*/  WARPSYNC.COLLECTIVE R15, `(.L_x_132) ;  /* 0x000000000f0c7348 */ /* 0x001fea0003c00000 */
[----:B------:R-:W-:Y:S02]  /*c110*/  ELECT P6, UR62, PT ;  /* 0x00000000003e782f */ /* 0x000fe400038c0000 */
[----:B------:R-:W-:Y:S01]  /*c120*/  MOV R14, UR62 ;  /* 0x0000003e000e7c02 */ /* 0x000fe20008000f00 */
[----:B0-----:R-:W-:Y:S10]  /*c130*/  ENDCOLLECTIVE ;  /* 0x000000000000791b */ /* 0x001ff40003800000 */
.L_x_132:
[----:B------:R-:W-:Y:S05]  /*c140*/  BSYNC B0 ;  /* 0x0000000000007941 */ /* 0x000fea0003800000 */
.L_x_131:
[----:B------:R-:W-:Y:S05]  /*c150*/  BRA `(.L_x_133) ;  /* 0xffffffc400547947 */ /* 0x000fea000383ffff */
.L_x_46:
[----:B0-----:R0:W2:Y:S02]  /*c160*/  SYNCS.PHASECHK.TRANS64.TRYWAIT P0, [R0+URZ+0x22840], R2 ;  /* 0x02284002000075a7 */ /* 0x0010a4000800017f */
[----:B--2---:R-:W-:Y:S05]  /*c170*/  @!P0 NANOSLEEP.SYNCS 0x989680 ;  /* 0x009896800000895d */ /* 0x004fea0003900000 */
[----:B------:R-:W2:Y:S02]  /*c180*/  @!P0 SYNCS.PHASECHK.TRANS64 P0, [R0+URZ+0x22840], R2 ;  /* 0x02284002000085a7 */ /* 0x000ea4000800007f */
[----:B--2---:R-:W-:Y:S05]  /*c190*/  @!P0 BRA `(.L_x_46) ;  /* 0xfffffffc00f08947 */ /* 0x004fea000383ffff */
[----:B------:R-:W-:Y:S05]  /*c1a0*/  BRA `(.L_x_134) ;  /* 0xffffffc400b07947 */ /* 0x000fea000383ffff */
.L_x_49:
[----:B------:R-:W-:Y:S01]  /*c1b0*/  IMAD.MOV.U32 R13, RZ, RZ, R2 ;  /* 0x000000ffff0d7224 */ /* 0x000fe200078e0002 */
[----:B------:R-:W0:Y:S01]  /*c1c0*/  S2R R7, SR_TID.X ;  /* 0x0000000000077919 */ /* 0x000e220000002100 */
[----:B------:R-:W-:Y:S02]  /*c1d0*/  IMAD.MOV.U32 R12, RZ, RZ, RZ ;  /* 0x000000ffff0c7224 */ /* 0x000fe400078e00ff */
[----:B------:R-:W-:Y:S02]  /*c1e0*/  IMAD.MOV.U32 R11, RZ, RZ, 0x181f ;  /* 0x0000181fff0b7424 */ /* 0x000fe400078e00ff */
[----:B------:R-:W-:-:S07]  /*c1f0*/  IMAD.MOV.U32 R15, RZ, RZ, -0x1 ;  /* 0xffffffffff0f7424 */ /* 0x000fce00078e00ff */
[----:B0----5:R-:W-:Y:S05]  /*c200*/  WARPSYNC.COLLECTIVE R15, `(.L_x_135) ;  /* 0x000000000f087348 */ /* 0x021fea0003c00000 */
[----:B------:R1:W2:Y:S02]  /*c210*/  SHFL.IDX P6, R14, R13, R12, R11 ;  /* 0x0000000c0d0e7389 */ /* 0x0002a400000c000b */
[----:B012--5:R-:W-:Y:S01]  /*c220*/  ENDCOLLECTIVE ;  /* 0x000000000000791b */ /* 0x027fe20003800000 */
.L_x_135:
[----:B------:R-:W-:Y:S01]  /*c230*/  IMAD.MOV.U32 R13, RZ, RZ, R0 ;  /* 0x000000ffff0d7224 */ /* 0x000fe200078e0000 */
[----:B------:R-:W-:Y:S01]  /*c240*/  LOP3.LUT R7, R7, 0x7f, RZ, 0xc0, !PT ;  /* 0x0000007f07077812 */ /* 0x000fe200078ec0ff */
[----:B------:R-:W-:-:S07]  /*c250*/  IMAD.MOV.U32 R6, RZ, RZ, R14 ;  /* 0x000000ffff067224 */ /* 0x000fce00078e000e */
[----:B------:R-:W-:Y:S05]  /*c260*/  WARPSYNC.COLLECTIVE R15, `(.L_x_136) ;  /* 0x000000000f087348 */ /* 0x000fea0003c00000 */
[----:B------:R0:W1:Y:S02]  /*c270*/  SHFL.IDX P6, R14, R13, R12, R11 ;  /* 0x0000000c0d0e7389 */ /* 0x00006400000c000b */
[----:B01----:R-:W-:Y:S01]  /*c280*/  ENDCOLLECTIVE ;  /* 0x000000000000791b */ /* 0x003fe20003800000 */
.L_x_136:
[----:B------:R-:W-:Y:S01]  /*c290*/  ULDC UR4, c[0x0][0x288] ;  /* 0x0000a20000047ab9 */ /* 0x000fe20000000800 */
[----:B------:R-:W-:Y:S01]  /*c2a0*/  SHF.R.U32.HI R5, RZ, 0x3, R7 ;  /* 0x00000003ff057819 */ /* 0x000fe20000011607 */
[----:B------:R-:W-:-:S04]  /*c2b0*/  IMAD R3, R8, UR4, RZ ;  /* 0x0000000408037c24 */ /* 0x000fc8000f8e02ff */
[----:B------:R-:W-:-:S04]  /*c2c0*/  IMAD.IADD R4, R5, 0x1, R4 ;  /* 0x0000000105047824 */ /* 0x000fc800078e0204 */
[C---:B------:R-:W-:Y:S01]  /*c2d0*/  VIADD R5, R4.reuse, 0x10 ;  /* 0x0000001004057836 */ /* 0x040fe20000000000 */
[-C--:B------:R-:W-:Y:S01]  /*c2e0*/  ISETP.GE.AND P1, PT, R4, R3.reuse, PT ;  /* 0x000000030400720c */ /* 0x080fe20003f26270 */
[----:B------:R-:W-:Y:S02]  /*c2f0*/  IMAD.MOV.U32 R13, RZ, RZ, R2 ;  /* 0x000000ffff0d7224 */ /* 0x000fe400078e0002 */
[----:B------:R-:W-:Y:S01]  /*c300*/  IMAD.MOV.U32 R12, RZ, RZ, 0x1 ;  /* 0x00000001ff0c7424 */ /* 0x000fe200078e00ff */
[----:B------:R-:W-:Y:S01]  /*c310*/  ISETP.GE.AND P2, PT, R5, R3, PT ;  /* 0x000000030500720c */ /* 0x000fe20003f46270 */
[----:B------:R-:W-:-:S12]  /*c320*/  IMAD.MOV.U32 R7, RZ, RZ, R14 ;  /* 0x000000ffff077224 */ /* 0x000fd800078e000e */
[----:B------:R-:W-:Y:S05]  /*c330*/  WARPSYNC.COLLECTIVE R15, `(.L_x_137) ;  /* 0x000000000f087348 */ /* 0x000fea0003c00000 */
[----:B------:R0:W1:Y:S02]  /*c340*/  SHFL.IDX P6, R14, R13, R12, R11 ;  /* 0x0000000c0d0e7389 */ /* 0x00006400000c000b */
[----:B01----:R-:W-:Y:S01]  /*c350*/  ENDCOLLECTIVE ;  /* 0x000000000000791b */ /* 0x003fe20003800000 */
.L_x_137:
[----:B------:R-:W-:-:S05]  /*c360*/  @!P1 LEA R7, P3, R10, R7, 0x1 ;  /* 0x000000070a079211 */ /* 0x000fca00078608ff */
[----:B------:R-:W-:-:S05]  /*c370*/  @!P1 IMAD.X R6, RZ, RZ, R6, P3 ;  /* 0x000000ffff069224 */ /* 0x000fca00018e0606 */
[----:B------:R-:W-:Y:S01]  /*c380*/  @!P1 LOP3.LUT R7, R7, R6, RZ, 0x3c, !PT ;  /* 0x0000000607079212 */ /* 0x000fe200078e3cff */
[----:B------:R-:W-:-:S03]  /*c390*/  IMAD.MOV.U32 R13, RZ, RZ, R0 ;  /* 0x000000ffff0d7224 */ /* 0x000fc600078e0000 */
[----:B------:R-:W-:-:S04]  /*c3a0*/  @!P1 LOP3.LUT R6, R7, R6, RZ, 0x3c, !PT ;  /* 0x0000000607069212 */ /* 0x000fc800078e3cff */
[----:B------:R-:W-:Y:S01]  /*c3b0*/  @!P1 LOP3.LUT R7, R7, R6, RZ, 0x3c, !PT ;  /* 0x0000000607079212 */ /* 0x000fe200078e3cff */
[----:B------:R-:W-:-:S07]  /*c3c0*/  IMAD.MOV.U32 R8, RZ, RZ, R14 ;  /* 0x000000ffff087224 */ /* 0x000fce00078e000e */
[----:B------:R-:W-:Y:S05]  /*c3d0*/  WARPSYNC.COLLECTIVE R15, `(.L_x_138) ;  /* 0x000000000f087348 */ /* 0x000fea0003c00000 */
[----:B------:R0:W1:Y:S02]  /*c3e0*/  SHFL.IDX P6, R14, R13, R12, R11 ;  /* 0x0000000c0d0e7389 */ /* 0x00006400000c000b */
[----:B01----:R-:W-:Y:S01]  /*c3f0*/  ENDCOLLECTIVE ;  /* 0x000000000000791b */ /* 0x003fe20003800000 */
.L_x_138:
[----:B------:R-:W-:Y:S01]  /*c400*/  @!PT LDS RZ, [RZ] ;  /* 0x00000000fffff984 */ /* 0x000fe20000000800 */
[----:B------:R-:W-:Y:S01]  /*c410*/  @!PT LDS RZ, [RZ] ;  /* 0x00000000fffff984 */ /* 0x000fe20000000800 */
[----:B------:R-:W-:Y:S01]  /*c420*/  @!PT LDS RZ, [RZ] ;  /* 0x00000000fffff984 */ /* 0x000fe20000000800 */
[----:B------:R0:W-:Y:S01]  /*c430*/  @!P1 LDGSTS.E.BYPASS.LTC128B.128 [R9+0x18400], desc[UR42][R6.64], !P0 ;  /* 0x1840000006099fae */ /* 0x0001e2000c101d6a */
[----:B------:R-:W-:Y:S02]  /*c440*/  IMAD.MOV.U32 R13, RZ, RZ, R2 ;  /* 0x000000ffff0d7224 */ /* 0x000fe400078e0002 */
[----:B------:R-:W-:Y:S02]  /*c450*/  IMAD.MOV.U32 R12, RZ, RZ, 0x2 ;  /* 0x00000002ff0c7424 */ /* 0x000fe400078e00ff */
[----:B------:R-:W-:-:S07]  /*c460*/  IMAD.MOV.U32 R5, RZ, RZ, R14 ;  /* 0x000000ffff057224 */ /* 0x000fce00078e000e */
[----:B0-----:R-:W-:Y:S05]  /*c470*/  WARPSYNC.COLLECTIVE R15, `(.L_x_139) ;  /* 0x000000000f087348 */ /* 0x001fea0003c00000 */
[----:B------:R1:W2:Y:S02]  /*c480*/  SHFL.IDX P6, R14, R13, R12, R11 ;  /* 0x0000000c0d0e7389 */ /* 0x0002a400000c000b */
[----:B012---:R-:W-:Y:S01]  /*c490*/  ENDCOLLECTIVE ;  /* 0x000000000000791b */ /* 0x007fe20003800000 */
.L_x_139:
[----:B------:R-:W-:Y:S01]  /*c4a0*/  @!P2 LEA R7, P1, R10, R5, 0x1 ;  /* 0x000000050a07a211 */ /* 0x000fe200078208ff */
[----:B------:R-:W-:-:S04]  /*c4b0*/  VIADD R5, R4, 0x20 ;  /* 0x0000002004057836 */ /* 0x000fc80000000000 */
[----:B------:R-:W-:Y:S01]  /*c4c0*/  @!P2 IMAD.X R6, RZ, RZ, R8, P1 ;  /* 0x000000ffff06a224 */ /* 0x000fe200008e0608 */
[----:B------:R-:W-:Y:S01]  /*c4d0*/  ISETP.GE.AND P1, PT, R5, R3, PT ;  /* 0x000000030500720c */ /* 0x000fe20003f26270 */
[----:B------:R-:W-:-:S03]  /*c4e0*/  VIADD R5, R4, 0x30 ;  /* 0x0000003004057836 */ /* 0x000fc60000000000 */
[----:B------:R-:W-:Y:S01]  /*c4f0*/  @!P2 LOP3.LUT R7, R7, R6, RZ, 0x3c, !PT ;  /* 0x000000060707a212 */ /* 0x000fe200078e3cff */
[----:B------:R-:W-:-:S03]  /*c500*/  IMAD.MOV.U32 R13, RZ, RZ, R0 ;  /* 0x000000ffff0d7224 */ /* 0x000fc600078e0000 */
[----:B------:R-:W-:-:S04]  /*c510*/  @!P2 LOP3.LUT R6, R7, R6, RZ, 0x3c, !PT ;  /* 0x000000060706a212 */ /* 0x000fc800078e3cff */
[----:B------:R-:W-:-:S05]  /*c520*/  @!P2 LOP3.LUT R7, R7, R6, RZ, 0x3c, !PT ;  /* 0x000000060707a212 */ /* 0x000fca00078e3cff */
[----:B------:R-:W-:Y:S01]  /*c530*/  @!PT LDS RZ, [RZ] ;  /* 0x00000000fffff984 */ /* 0x000fe20000000800 */
[----:B------:R-:W-:Y:S01]  /*c540*/  @!PT LDS RZ, [RZ] ;  /* 0x00000000fffff984 */ /* 0x000fe20000000800 */
[----:B------:R-:W-:Y:S01]  /*c550*/  @!PT LDS RZ, [RZ] ;  /* 0x00000000fffff984 */ /* 0x000fe20000000800 */
[----:B------:R0:W-:Y:S02]  /*c560*/  @!P2 LDGSTS.E.BYPASS.LTC128B.128 [R9+0x18c00], desc[UR42][R6.64], !P0 ;  /* 0x18c000000609afae */ /* 0x0001e4000c101d6a */
[----:B0-----:R-:W-:-:S07]  /*c570*/  IMAD.MOV.U32 R6, RZ, RZ, R14 ;  /* 0x000000ffff067224 */ /* 0x001fce00078e000e */
[----:B------:R-:W-:Y:S05]  /*c580*/  WARPSYNC.COLLECTIVE R15, `(.L_x_140) ;  /* 0x000000000f087348 */ /* 0x000fea0003c00000 */
[----:B------:R0:W1:Y:S02]  /*c590*/  SHFL.IDX P6, R14, R13, R12, R11 ;  /* 0x0000000c0d0e7389 */ /* 0x00006400000c000b */
[----:B01----:R-:W-:Y:S01]  /*c5a0*/  ENDCOLLECTIVE ;  /* 0x000000000000791b */ /* 0x003fe20003800000 */
.L_x_140:
[----:B------:R-:W-:Y:S02]  /*c5b0*/  IMAD.MOV.U32 R13, RZ, RZ, R2 ;  /* 0x000000ffff0d7224 */ /* 0x000fe400078e0002 */
[----:B------:R-:W-:Y:S02]  /*c5c0*/  IMAD.MOV.U32 R12, RZ, RZ, 0x3 ;  /* 0x00000003ff0c7424 */ /* 0x000fe400078e00ff */
[----:B------:R-:W-:-:S07]  /*c5d0*/  IMAD.MOV.U32 R7, RZ, RZ, R14 ;  /* 0x000000ffff077224 */ /* 0x000fce00078e000e */
[----:B------:R-:W-:Y:S05]  /*c5e0*/  WARPSYNC.COLLECTIVE R15, `(.L_x_141) ;  /* 0x000000000f087348 */ /* 0x000fea0003c00000 */
[----:B------:R0:W1:Y:S02]  /*c5f0*/  SHFL.IDX P6, R14, R13, R12, R11 ;  /* 0x0000000c0d0e7389 */ /* 0x00006400000c000b */
[----:B01----:R-:W-:Y:S01]  /*c600*/  ENDCOLLECTIVE ;  /* 0x000000000000791b */ /* 0x003fe20003800000 */
.L_x_141:
[----:B------:R-:W-:-:S05]  /*c610*/  @!P1 LEA R7, P2, R10, R7, 0x1 ;  /* 0x000000070a079211 */ /* 0x000fca00078408ff */
[----:B------:R-:W-:-:S05]  /*c620*/  @!P1 IMAD.X R6, RZ, RZ, R6, P2 ;  /* 0x000000ffff069224 */ /* 0x000fca00010e0606 */
[----:B------:R-:W-:Y:S01]  /*c630*/  @!P1 LOP3.LUT R7, R7, R6, RZ, 0x3c, !PT ;  /* 0x0000000607079212 */ /* 0x000fe200078e3cff */
[----:B------:R-:W-:-:S03]  /*c640*/  IMAD.MOV.U32 R13, RZ, RZ, R0 ;  /* 0x000000ffff0d7224 */ /* 0x000fc600078e0000 */
[----:B------:R-:W-:-:S04]  /*c650*/  @!P1 LOP3.LUT R6, R7, R6, RZ, 0x3c, !PT ;  /* 0x0000000607069212 */ /* 0x000fc800078e3cff */
[----:B------:R-:W-:-:S05]  /*c660*/  @!P1 LOP3.LUT R7, R7, R6, RZ, 0x3c, !PT ;  /* 0x0000000607079212 */ /* 0x000fca00078e3cff */
[----:B------:R-:W-:Y:S01]  /*c670*/  @!PT LDS RZ, [RZ] ;  /* 0x00000000fffff984 */ /* 0x000fe20000000800 */
[----:B------:R-:W-:Y:S01]  /*c680*/  @!PT LDS RZ, [RZ] ;  /* 0x00000000fffff984 */ /* 0x000fe20000000800 */
[----:B------:R-:W-:Y:S01]  /*c690*/  @!PT LDS RZ, [RZ] ;  /* 0x00000000fffff984 */ /* 0x000fe20000000800 */
[----:B------:R0:W-:Y:S01]  /*c6a0*/  @!P1 LDGSTS.E.BYPASS.LTC128B.128 [R9+0x19400], desc[UR42][R6.64], !P0 ;  /* 0x1940000006099fae */ /* 0x0001e2000c101d6a */
[----:B------:R-:W-:Y:S01]  /*c6b0*/  ISETP.GE.AND P1, PT, R5, R3, PT ;  /* 0x000000030500720c */ /* 0x000fe20003f26270 */
[----:B------:R-:W-:Y:S02]  /*c6c0*/  VIADD R5, R4, 0x40 ;  /* 0x0000004004057836 */ /* 0x000fe40000000000 */
[----:B0-----:R-:W-:-:S10]  /*c6d0*/  IMAD.MOV.U32 R6, RZ, RZ, R14 ;  /* 0x000000ffff067224 */ /* 0x001fd400078e000e */
[----:B------:R-:W-:Y:S05]  /*c6e0*/  WARPSYNC.COLLECTIVE R15, `(.L_x_142) ;  /* 0x000000000f087348 */ /* 0x000fea0003c00000 */
[----:B------:R0:W1:Y:S02]  /*c6f0*/  SHFL.IDX P6, R14, R13, R12, R11 ;  /* 0x0000000c0d0e7389 */ /* 0x00006400000c000b */
[----:B01----:R-:W-:Y:S01]  /*c700*/  ENDCOLLECTIVE ;  /* 0x000000000000791b */ /* 0x003fe20003800000 */
.L_x_142:
[----:B------:R-:W-:Y:S02]  /*c710*/  IMAD.MOV.U32 R13, RZ, RZ, R2 ;  /* 0x000000ffff0d7224 */ /* 0x000fe400078e0002 */
[----:B------:R-:W-:Y:S02]  /*c720*/  IMAD.MOV.U32 R12, RZ, RZ, 0x4 ;  /* 0x00000004ff0c7424 */ /* 0x000fe400078e00ff */
[----:B------:R-:W-:-:S07]  /*c730*/  IMAD.MOV.U32 R7, RZ, RZ, R14 ;  /* 0x000000ffff077224 */ /* 0x000fce00078e000e */
[----:B------:R-:W-:Y:S05]  /*c740*/  WARPSYNC.COLLECTIVE R15, `(.L_x_143) ;  /* 0x000000000f087348 */ /* 0x000fea0003c00000 */
[----:B------:R0:W1:Y:S02]  /*c750*/  SHFL.IDX P6, R14, R13, R12, R11 ;  /* 0x0000000c0d0e7389 */ /* 0x00006400000c000b */
[----:B01----:R-:W-:Y:S01]  /*c760*/  ENDCOLLECTIVE ;  /* 0x000000000000791b */ /* 0x003fe20003800000 */
.L_x_143:
        /* <DEDUP_REMOVED lines=16> */
.L_x_144:
[----:B------:R-:W-:Y:S02]  /*c870*/  IMAD.MOV.U32 R13, RZ, RZ, R2 ;  /* 0x000000ffff0d7224 */ /* 0x000fe400078e0002 */
[----:B------:R-:W-:Y:S02]  /*c880*/  IMAD.MOV.U32 R12, RZ, RZ, 0x5 ;  /* 0x00000005ff0c7424 */ /* 0x000fe400078e00ff */
[----:B------:R-:W-:-:S07]  /*c890*/  IMAD.MOV.U32 R7, RZ, RZ, R14 ;  /* 0x000000ffff077224 */ /* 0x000fce00078e000e */
[----:B------:R-:W-:Y:S05]  /*c8a0*/  WARPSYNC.COLLECTIVE R15, `(.L_x_145) ;  /* 0x000000000f087348 */ /* 0x000fea0003c00000 */
[----:B------:R0:W1:Y:S02]  /*c8b0*/  SHFL.IDX P6, R14, R13, R12, R11 ;  /* 0x0000000c0d0e7389 */ /* 0x00006400000c000b */
[----:B01----:R-:W-:Y:S01]  /*c8c0*/  ENDCOLLECTIVE ;  /* 0x000000000000791b */ /* 0x003fe20003800000 */
.L_x_145:
        /* <DEDUP_REMOVED lines=16> */
.L_x_146:
[----:B------:R-:W-:Y:S02]  /*c9d0*/  IMAD.MOV.U32 R13, RZ, RZ, R2 ;  /* 0x000000ffff0d7224 */ /* 0x000fe400078e0002 */
[----:B------:R-:W-:Y:S02]  /*c9e0*/  IMAD.MOV.U32 R12, RZ, RZ, 0x6 ;  /* 0x00000006ff0c7424 */ /* 0x000fe400078e00ff */
[----:B------:R-:W-:-:S07]  /*c9f0*/  IMAD.MOV.U32 R7, RZ, RZ, R14 ;  /* 0x000000ffff077224 */ /* 0x000fce00078e000e */
[----:B------:R-:W-:Y:S05]  /*ca00*/  WARPSYNC.COLLECTIVE R15, `(.L_x_147) ;  /* 0x000000000f087348 */ /* 0x000fea0003c00000 */
[----:B------:R0:W1:Y:S02]  /*ca10*/  SHFL.IDX P6, R14, R13, R12, R11 ;  /* 0x0000000c0d0e7389 */ /* 0x00006400000c000b */
[----:B01----:R-:W-:Y:S01]  /*ca20*/  ENDCOLLECTIVE ;  /* 0x000000000000791b */ /* 0x003fe20003800000 */
.L_x_147:
        /* <DEDUP_REMOVED lines=11> */
[----:B0-----:R-:W-:-:S12]  /*cae0*/  IMAD.MOV.U32 R6, RZ, RZ, R14 ;  /* 0x000000ffff067224 */ /* 0x001fd800078e000e */
[----:B------:R-:W-:Y:S05]  /*caf0*/  WARPSYNC.COLLECTIVE R15, `(.L_x_148) ;  /* 0x000000000f087348 */ /* 0x000fea0003c00000 */
[----:B------:R0:W1:Y:S02]  /*cb00*/  SHFL.IDX P6, R14, R13, R12, R11 ;  /* 0x0000000c0d0e7389 */ /* 0x00006400000c000b */
[----:B01----:R-:W-:Y:S01]  /*cb10*/  ENDCOLLECTIVE ;  /* 0x000000000000791b */ /* 0x003fe20003800000 */
.L_x_148:
[----:B------:R-:W-:Y:S02]  /*cb20*/  IMAD.MOV.U32 R13, RZ, RZ, R2 ;  /* 0x000000ffff0d7224 */ /* 0x000fe400078e0002 */
[----:B------:R-:W-:Y:S02]  /*cb30*/  IMAD.MOV.U32 R12, RZ, RZ, 0x7 ;  /* 0x00000007ff0c7424 */ /* 0x000fe400078e00ff */
[----:B------:R-:W-:-:S07]  /*cb40*/  IMAD.MOV.U32 R7, RZ, RZ, R14 ;  /* 0x000000ffff077224 */ /* 0x000fce00078e000e */
[----:B------:R-:W-:Y:S05]  /*cb50*/  WARPSYNC.COLLECTIVE R15, `(.L_x_149) ;  /* 0x000000000f087348 */ /* 0x000fea0003c00000 */
[----:B------:R0:W1:Y:S02]  /*cb60*/  SHFL.IDX P6, R14, R13, R12, R11 ;  /* 0x0000000c0d0e7389 */ /* 0x00006400000c000b */
[----:B01----:R-:W-:Y:S01]  /*cb70*/  ENDCOLLECTIVE ;  /* 0x000000000000791b */ /* 0x003fe20003800000 */
.L_x_149:
        /* <DEDUP_REMOVED lines=10> */
.L_x_150:
[----:B------:R-:W-:Y:S01]  /*cc20*/  @!PT LDS RZ, [RZ] ;  /* 0x00000000fffff984 */ /* 0x000fe20000000800 */
[----:B------:R-:W-:Y:S01]  /*cc30*/  @!PT LDS RZ, [RZ] ;  /* 0x00000000fffff984 */ /* 0x000fe20000000800 */
[----:B------:R-:W-:Y:S01]  /*cc40*/  @!PT LDS RZ, [RZ] ;  /* 0x00000000fffff984 */ /* 0x000fe20000000800 */
[----:B------:R1:W-:Y:S01]  /*cc50*/  @!P1 LDGSTS.E.BYPASS.LTC128B.128 [R9+0x1b400], desc[UR42][R6.64], !P0 ;  /* 0x1b40000006099fae */ /* 0x0003e2000c101d6a */
[----:B------:R-:W-:Y:S01]  /*cc60*/  IMAD.MOV.U32 R0, RZ, RZ, R14 ;  /* 0x000000ffff007224 */ /* 0x000fe200078e000e */
[----:B------:R-:W-:Y:S06]  /*cc70*/  BRA `(.L_x_151) ;  /* 0xffffffc400ec7947 */ /* 0x000fec000383ffff */
.L_x_51:
[----:B0-----:R-:W-:-:S04]  /*cc80*/  IMAD.U32 R3, RZ, RZ, UR36 ;  /* 0x00000024ff037e24 */ /* 0x001fc8000f8e00ff */
[----:B------:R0:W1:Y:S03]  /*cc90*/  SYNCS.PHASECHK.TRANS64.TRYWAIT P0, [R3+URZ+0x22820], R0 ;  /* 0x02282000030075a7 */ /* 0x000066000800017f */
[----:B-1----:R-:W-:Y:S05]  /*cca0*/  @!P0 NANOSLEEP.SYNCS 0x989680 ;  /* 0x009896800000895d */ /* 0x002fea0003900000 */
[----:B------:R-:W1:Y:S02]  /*ccb0*/  @!P0 SYNCS.PHASECHK.TRANS64 P0, [R3+URZ+0x22820], R0 ;  /* 0x02282000030085a7 */ /* 0x000e64000800007f */
[----:B-1----:R-:W-:Y:S05]  /*ccc0*/  @!P0 BRA `(.L_x_51) ;  /* 0xfffffffc00ec8947 */ /* 0x002fea000383ffff */
[----:B------:R-:W-:Y:S05]  /*ccd0*/  BRA `(.L_x_152) ;  /* 0xffffffc800207947 */ /* 0x000fea000383ffff */
.L_x_55:
[----:B0-----:R0:W1:Y:S02]  /*cce0*/  SYNCS.PHASECHK.TRANS64.TRYWAIT P0, [R2+URZ+0x22860], R0 ;  /* 0x02286000020075a7 */ /* 0x001064000800017f */
[----:B-1----:R-:W-:Y:S05]  /*ccf0*/  @!P0 NANOSLEEP.SYNCS 0x989680 ;  /* 0x009896800000895d */ /* 0x002fea0003900000 */
[----:B------:R-:W1:Y:S02]  /*cd00*/  @!P0 SYNCS.PHASECHK.TRANS64 P0, [R2+URZ+0x22860], R0 ;  /* 0x02286000020085a7 */ /* 0x000e64000800007f */
[----:B-1----:R-:W-:Y:S05]  /*cd10*/  @!P0 BRA `(.L_x_55) ;  /* 0xfffffffc00f08947 */ /* 0x002fea000383ffff */
[----:B------:R-:W-:Y:S05]  /*cd20*/  BRA `(.L_x_153) ;  /* 0xffffffc800447947 */ /* 0x000fea000383ffff */
.L_x_68:
[----:B-1----:R1:W2:Y:S02]  /*cd30*/  SYNCS.PHASECHK.TRANS64.TRYWAIT P0, [R3+URZ+0x22840], R2 ;  /* 0x02284002030075a7 */ /* 0x0022a4000800017f */
[----:B--2---:R-:W-:Y:S05]  /*cd40*/  @!P0 NANOSLEEP.SYNCS 0x989680 ;  /* 0x009896800000895d */ /* 0x004fea0003900000 */
[----:B------:R-:W2:Y:S02]  /*cd50*/  @!P0 SYNCS.PHASECHK.TRANS64 P0, [R3+URZ+0x22840], R2 ;  /* 0x02284002030085a7 */ /* 0x000ea4000800007f */
[----:B--2---:R-:W-:Y:S05]  /*cd60*/  @!P0 BRA `(.L_x_68) ;  /* 0xfffffffc00f08947 */ /* 0x004fea000383ffff */
[----:B------:R-:W-:Y:S05]  /*cd70*/  BRA `(.L_x_154) ;  /* 0xffffffd000407947 */ /* 0x000fea000383ffff */
.L_x_73:
[----:B0-----:R0:W2:Y:S02]  /*cd80*/  SYNCS.PHASECHK.TRANS64.TRYWAIT P0, [R3+URZ+0x22860], R2 ;  /* 0x02286002030075a7 */ /* 0x0010a4000800017f */
[----:B--2---:R-:W-:Y:S05]  /*cd90*/  @!P0 NANOSLEEP.SYNCS 0x989680 ;  /* 0x009896800000895d */ /* 0x004fea0003900000 */
[----:B------:R-:W2:Y:S02]  /*cda0*/  @!P0 SYNCS.PHASECHK.TRANS64 P0, [R3+URZ+0x22860], R2 ;  /* 0x02286002030085a7 */ /* 0x000ea4000800007f */
[----:B--2---:R-:W-:Y:S05]  /*cdb0*/  @!P0 BRA `(.L_x_73) ;  /* 0xfffffffc00f08947 */ /* 0x004fea000383ffff */
[----:B------:R-:W-:Y:S05]  /*cdc0*/  BRA `(.L_x_155) ;  /* 0xffffffd000bc7947 */ /* 0x000fea000383ffff */
.L_x_85:
[----:B--2---:R2:W3:Y:S02]  /*cdd0*/  SYNCS.PHASECHK.TRANS64.TRYWAIT P0, [R4+URZ+0x22840], R2 ;  /* 0x02284002040075a7 */ /* 0x0044e4000800017f */
[----:B---3--:R-:W-:Y:S05]  /*cde0*/  @!P0 NANOSLEEP.SYNCS 0x989680 ;  /* 0x009896800000895d */ /* 0x008fea0003900000 */
[----:B------:R-:W3:Y:S02]  /*cdf0*/  @!P0 SYNCS.PHASECHK.TRANS64 P0, [R4+URZ+0x22840], R2 ;  /* 0x02284002040085a7 */ /* 0x000ee4000800007f */
[----:B---3--:R-:W-:Y:S05]  /*ce00*/  @!P0 BRA `(.L_x_85) ;  /* 0xfffffffc00f08947 */ /* 0x008fea000383ffff */
[----:B------:R-:W-:Y:S05]  /*ce10*/  BRA `(.L_x_156) ;  /* 0xffffffd800a87947 */ /* 0x000fea000383ffff */
.L_x_90:
[----:B0-----:R0:W1:Y:S02]  /*ce20*/  SYNCS.PHASECHK.TRANS64.TRYWAIT P0, [R4+URZ+0x22860], R2 ;  /* 0x02286002040075a7 */ /* 0x001064000800017f */
[----:B-1----:R-:W-:Y:S05]  /*ce30*/  @!P0 NANOSLEEP.SYNCS 0x989680 ;  /* 0x009896800000895d */ /* 0x002fea0003900000 */
[----:B------:R-:W1:Y:S02]  /*ce40*/  @!P0 SYNCS.PHASECHK.TRANS64 P0, [R4+URZ+0x22860], R2 ;  /* 0x02286002040085a7 */ /* 0x000e64000800007f */
[----:B-1----:R-:W-:Y:S05]  /*ce50*/  @!P0 BRA `(.L_x_90) ;  /* 0xfffffffc00f08947 */ /* 0x002fea000383ffff */
[----:B------:R-:W-:Y:S05]  /*ce60*/  BRA `(.L_x_157) ;  /* 0xffffffdc00247947 */ /* 0x000fea000383ffff */
.L_x_101:
[----:B0-----:R0:W2:Y:S02]  /*ce70*/  SYNCS.PHASECHK.TRANS64.TRYWAIT P0, [R4+URZ+0x22840], R2 ;  /* 0x02284002040075a7 */ /* 0x0010a4000800017f */
[----:B--2---:R-:W-:Y:S05]  /*ce80*/  @!P0 NANOSLEEP.SYNCS 0x989680 ;  /* 0x009896800000895d */ /* 0x004fea0003900000 */
[----:B------:R-:W2:Y:S02]  /*ce90*/  @!P0 SYNCS.PHASECHK.TRANS64 P0, [R4+URZ+0x22840], R2 ;  /* 0x02284002040085a7 */ /* 0x000ea4000800007f */
[----:B--2---:R-:W-:Y:S05]  /*cea0*/  @!P0 BRA `(.L_x_101) ;  /* 0xfffffffc00f08947 */ /* 0x004fea000383ffff */
[----:B------:R-:W-:Y:S05]  /*ceb0*/  BRA `(.L_x_158) ;  /* 0xffffffe000ec7947 */ /* 0x000fea000383ffff */
.L_x_106:
[----:B-1----:R1:W2:Y:S02]  /*cec0*/  SYNCS.PHASECHK.TRANS64.TRYWAIT P0, [R4+URZ+0x22860], R2 ;  /* 0x02286002040075a7 */ /* 0x0022a4000800017f */
[----:B--2---:R-:W-:Y:S05]  /*ced0*/  @!P0 NANOSLEEP.SYNCS 0x989680 ;  /* 0x009896800000895d */ /* 0x004fea0003900000 */
[----:B------:R-:W2:Y:S02]  /*cee0*/  @!P0 SYNCS.PHASECHK.TRANS64 P0, [R4+URZ+0x22860], R2 ;  /* 0x02286002040085a7 */ /* 0x000ea4000800007f */
[----:B--2---:R-:W-:Y:S05]  /*cef0*/  @!P0 BRA `(.L_x_106) ;  /* 0xfffffffc00f08947 */ /* 0x004fea000383ffff */
[----:B------:R-:W-:Y:S05]  /*cf00*/  BRA `(.L_x_159) ;  /* 0xffffffe400687947 */ /* 0x000fea000383ffff */
.L_x_116:
[----:B0-----:R0:W2:Y:S02]  /*cf10*/  SYNCS.PHASECHK.TRANS64.TRYWAIT P0, [R0+URZ+0x22820], R3 ;  /* 0x02282003000075a7 */ /* 0x0010a4000800017f */
[----:B--2---:R-:W-:Y:S05]  /*cf20*/  @!P0 NANOSLEEP.SYNCS 0x989680 ;  /* 0x009896800000895d */ /* 0x004fea0003900000 */
[----:B------:R-:W2:Y:S02]  /*cf30*/  @!P0 SYNCS.PHASECHK.TRANS64 P0, [R0+URZ+0x22820], R3 ;  /* 0x02282003000085a7 */ /* 0x000ea4000800007f */
[----:B--2---:R-:W-:Y:S05]  /*cf40*/  @!P0 BRA `(.L_x_116) ;  /* 0xfffffffc00f08947 */ /* 0x004fea000383ffff */
[----:B------:R-:W-:Y:S05]  /*cf50*/  BRA `(.L_x_160) ;  /* 0xffffffe800f87947 */ /* 0x000fea000383ffff */
.L_x_117:
[----:B------:R-:W2:Y:S01]  /*cf60*/  S2R R2, SR_TID.X ;  /* 0x0000000000027919 */ /* 0x000ea20000002100 */
[----:B------:R-:W-:Y:S01]  /*cf70*/  BSSY B0, `(.L_x_161) ;  /* 0x000000a000007945 */ /* 0x000fe20003800000 */
[----:B------:R-:W-:Y:S02]  /*cf80*/  IMAD.MOV.U32 R12, RZ, RZ, RZ ;  /* 0x000000ffff0c7224 */ /* 0x000fe400078e00ff */
[----:B------:R-:W-:Y:S02]  /*cf90*/  IMAD.MOV.U32 R11, RZ, RZ, 0x1f ;  /* 0x0000001fff0b7424 */ /* 0x000fe400078e00ff */
[----:B------:R-:W-:Y:S01]  /*cfa0*/  IMAD.MOV.U32 R15, RZ, RZ, -0x1 ;  /* 0xffffffffff0f7424 */ /* 0x000fe200078e00ff */
[----:B--2---:R-:W-:-:S04]  /*cfb0*/  SHF.R.U32.HI R2, RZ, 0x5, R2 ;  /* 0x00000005ff027819 */ /* 0x004fc80000011602 */
[----:B------:R-:W-:-:S05]  /*cfc0*/  LOP3.LUT R2, R2, 0x3, RZ, 0xc0, !PT ;  /* 0x0000000302027812 */ /* 0x000fca00078ec0ff */
[----:B------:R-:W-:-:S07]  /*cfd0*/  IMAD.MOV.U32 R13, RZ, RZ, R2 ;  /* 0x000000ffff0d7224 */ /* 0x000fce00078e0002 */
[----:B01----:R-:W-:Y:S05]  /*cfe0*/  WARPSYNC.COLLECTIVE R15, `(.L_x_162) ;  /* 0x000000000f087348 */ /* 0x003fea0003c00000 */
[----:B------:R2:W3:Y:S02]  /*cff0*/  SHFL.IDX P6, R14, R13, R12, R11 ;  /* 0x0000000c0d0e7389 */ /* 0x0004e400000c000b */
[----:B0123--:R-:W-:Y:S01]  /*d000*/  ENDCOLLECTIVE ;  /* 0x000000000000791b */ /* 0x00ffe20003800000 */
.L_x_162:
[----:B------:R-:W-:Y:S05]  /*d010*/  BSYNC B0 ;  /* 0x0000000000007941 */ /* 0x000fea0003800000 */
.L_x_161:
[----:B------:R-:W-:Y:S05]  /*d020*/  BRA `(.L_x_163) ;  /* 0xffffffe800e07947 */ /* 0x000fea000383ffff */
.L_x_120:
[----:B------:R-:W-:Y:S01]  /*d030*/  BSSY B1, `(.L_x_164) ;  /* 0x0000006000017945 */ /* 0x000fe20003800000 */
[----:B------:R-:W-:-:S07]  /*d040*/  IMAD.MOV.U32 R15, RZ, RZ, -0x1 ;  /* 0xffffffffff0f7424 */ /* 0x000fce00078e00ff */
[----:B012---:R-:W-:Y:S05]  /*d050*/  WARPSYNC.COLLECTIVE R15, `(.L_x_165) ;  /* 0x000000000f0c7348 */ /* 0x007fea0003c00000 */
[----:B------:R-:W-:Y:S02]  /*d060*/  ELECT P6, UR62, PT ;  /* 0x00000000003e782f */ /* 0x000fe400038c0000 */
[----:B------:R-:W-:Y:S01]  /*d070*/  MOV R14, UR62 ;  /* 0x0000003e000e7c02 */ /* 0x000fe20008000f00 */
[----:B012---:R-:W-:Y:S10]  /*d080*/  ENDCOLLECTIVE ;  /* 0x000000000000791b */ /* 0x007ff40003800000 */
.L_x_165:
[----:B------:R-:W-:Y:S05]  /*d090*/  BSYNC B1 ;  /* 0x0000000000017941 */ /* 0x000fea0003800000 */
.L_x_164:
[----:B------:R-:W-:Y:S05]  /*d0a0*/  BRA `(.L_x_166) ;  /* 0xffffffe800d87947 */ /* 0x000fea000383ffff */
.L_x_122:
[----:B0-----:R0:W1:Y:S02]  /*d0b0*/  SYNCS.PHASECHK.TRANS64.TRYWAIT P0, [R6+URZ], R5 ;  /* 0x00000005060075a7 */ /* 0x001064000800017f */
[----:B-1----:R-:W-:Y:S05]  /*d0c0*/  @!P0 NANOSLEEP.SYNCS 0x989680 ;  /* 0x009896800000895d */ /* 0x002fea0003900000 */
[----:B------:R-:W1:Y:S02]  /*d0d0*/  @!P0 SYNCS.PHASECHK.TRANS64 P0, [R6+URZ], R5 ;  /* 0x00000005060085a7 */ /* 0x000e64000800007f */
[----:B-1----:R-:W-:Y:S05]  /*d0e0*/  @!P0 BRA `(.L_x_122) ;  /* 0xfffffffc00f08947 */ /* 0x002fea000383ffff */
[----:B------:R-:W-:Y:S05]  /*d0f0*/  BRA `(.L_x_167) ;  /* 0xffffffec00107947 */ /* 0x000fea000383ffff */
.L_x_123:
[----:B-1----:R1:W2:Y:S02]  /*d100*/  SYNCS.PHASECHK.TRANS64.TRYWAIT P0, [R3+URZ], R2 ;  /* 0x00000002030075a7 */ /* 0x0022a4000800017f */
[----:B--2---:R-:W-:Y:S05]  /*d110*/  @!P0 NANOSLEEP.SYNCS 0x989680 ;  /* 0x009896800000895d */ /* 0x004fea0003900000 */
[----:B------:R-:W2:Y:S02]  /*d120*/  @!P0 SYNCS.PHASECHK.TRANS64 P0, [R3+URZ], R2 ;  /* 0x00000002030085a7 */ /* 0x000ea4000800007f */
[----:B--2---:R-:W-:Y:S05]  /*d130*/  @!P0 BRA `(.L_x_123) ;  /* 0xfffffffc00f08947 */ /* 0x004fea000383ffff */
[----:B------:R-:W-:Y:S05]  /*d140*/  BRA `(.L_x_168) ;  /* 0xffffffec00047947 */ /* 0x000fea000383ffff */
.L_x_125:
[----:B-1----:R1:W2:Y:S02]  /*d150*/  SYNCS.PHASECHK.TRANS64.TRYWAIT P0, [R18+URZ], R5 ;  /* 0x00000005120075a7 */ /* 0x0022a4000800017f */
[----:B--2---:R-:W-:Y:S05]  /*d160*/  @!P0 NANOSLEEP.SYNCS 0x989680 ;  /* 0x009896800000895d */ /* 0x004fea0003900000 */
[----:B------:R-:W2:Y:S02]  /*d170*/  @!P0 SYNCS.PHASECHK.TRANS64 P0, [R18+URZ], R5 ;  /* 0x00000005120085a7 */ /* 0x000ea4000800007f */
[----:B--2---:R-:W-:Y:S05]  /*d180*/  @!P0 BRA `(.L_x_125) ;  /* 0xfffffffc00f08947 */ /* 0x004fea000383ffff */
[----:B------:R-:W-:Y:S05]  /*d190*/  BRA `(.L_x_169) ;  /* 0xffffffec00087947 */ /* 0x000fea000383ffff */
.L_x_170:
[----:B------:R-:W-:-:S00]  /*d1a0*/  BRA `(.L_x_170) ;  /* 0xfffffffc00fc7947 */ /* 0x000fc0000383ffff */
[----:B------:R-:W-:-:S00]  /*d1b0*/  NOP ;  /* 0x0000000000007918 */ /* 0x000fc00000000000 */
        /* <DEDUP_REMOVED lines=12> */
.L_x_6030:


//--------------------- .text._ZN7cutlass13device_kernelIN5flash11enable_sm90INS1_16FlashAttnFwdSm90INS1_25CollectiveMainloopFwdSm90ILi2EN4cute5tupleIJNS5_1CILi1EEES8_S8_EEENS6_IJNS7_ILi128EEENS7_ILi96EEENS7_ILi64EEEEEELi256ENS_6half_tEfNS_4arch4Sm90ELb0ELb0ELb1ELb0ELb0ELb0ELb1ELb1ELb0ELb1ELb0ELb0EEENS1_21CollectiveEpilogueFwdINS6_IJSA_NS7_ILi256EEESB_EEES9_SE_SG_Li256ELb0ELb1ELb0ELb0EEENS1_29StaticPersistentTileSchedulerILb0EEEEEEEEEvNT_6ParamsE --------------------------
	.section	.text._ZN7cutlass13device_kernelIN5flash11enable_sm90INS1_16FlashAttnFwdSm90INS1_25CollectiveMainloopFwdSm90ILi2EN4cute5tupleIJNS5_1CILi1EEES8_S8_EEENS6_IJNS7_ILi128EEENS7_ILi96EEENS7_ILi64EEEEEELi256ENS_6half_tEfNS_4arch4Sm90ELb0ELb0ELb1ELb0ELb0ELb0ELb1ELb1ELb0ELb1ELb0ELb0EEENS1_21CollectiveEpilogueFwdINS6_IJSA_NS7_ILi256EEESB_EEES9_SE_SG_Li256ELb0ELb1ELb0ELb0EEENS1_29StaticPersistentTileSchedulerILb0EEEEEEEEEvNT_6ParamsE,"ax",@progbits
	.align	128
.text._ZN7cutlass13device_kernelIN5flash11enable_sm90INS1_16FlashAttnFwdSm90INS1_25CollectiveMainloopFwdSm90ILi2EN4cute5tupleIJNS5_1CILi1EEES8_S8_EEENS6_IJNS7_ILi128EEENS7_ILi96EEENS7_ILi64EEEEEELi256ENS_6half_tEfNS_4arch4Sm90ELb0ELb0ELb1ELb0ELb0ELb0ELb1ELb1ELb0ELb1ELb0ELb0EEENS1_21CollectiveEpilogueFwdINS6_IJSA_NS7_ILi256EEESB_EEES9_SE_SG_Li256ELb0ELb1ELb0ELb0EEENS1_29StaticPersistentTileSchedulerILb0EEEEEEEEEvNT_6ParamsE:
        .type           _ZN7cutlass13device_kernelIN5flash11enable_sm90INS1_16FlashAttnFwdSm90INS1_25CollectiveMainloopFwdSm90ILi2EN4cute5tupleIJNS5_1CILi1EEES8_S8_EEENS6_IJNS7_ILi128EEENS7_ILi96EEENS7_ILi64EEEEEELi256ENS_6half_tEfNS_4arch4Sm90ELb0ELb0ELb1ELb0ELb0ELb0ELb1ELb1ELb0ELb1ELb0ELb0EEENS1_21CollectiveEpilogueFwdINS6_IJSA_NS7_ILi256EEESB_EEES9_SE_SG_Li256ELb0ELb1ELb0ELb0EEENS1_29StaticPersistentTileSchedulerILb0EEEEEEEEEvNT_6ParamsE,@function
        .size           _ZN7cutlass13device_kernelIN5flash11enable_sm90INS1_16FlashAttnFwdSm90INS1_25CollectiveMainloopFwdSm90ILi2EN4cute5tupleIJNS5_1CILi1EEES8_S8_EEENS6_IJNS7_ILi128EEENS7_ILi96EEENS7_ILi64EEEEEELi256ENS_6half_tEfNS_4arch4Sm90ELb0ELb0ELb1ELb0ELb0ELb0ELb1ELb1ELb0ELb1ELb0ELb0EEENS1_21CollectiveEpilogueFwdINS6_IJSA_NS7_ILi256EEESB_EEES9_SE_SG_Li256ELb0ELb1ELb0ELb0EEENS1_29StaticPersistentTileSchedulerILb0EEEEEEEEEvNT_6ParamsE,(.L_x_6031 - _ZN7cutlass13device_kernelIN5flash11enable_sm90INS1_16FlashAttnFwdSm90INS1_25CollectiveMainloopFwdSm90ILi2EN4cute5tupleIJNS5_1CILi1EEES8_S8_EEENS6_IJNS7_ILi128EEENS7_ILi96EEENS7_ILi64EEEEEELi256ENS_6half_tEfNS_4arch4Sm90ELb0ELb0ELb1ELb0ELb0ELb0ELb1ELb1ELb0ELb1ELb0ELb0EEENS1_21CollectiveEpilogueFwdINS6_IJSA_NS7_ILi256EEESB_EEES9_SE_SG_Li256ELb0ELb1ELb0ELb0EEENS1_29StaticPersistentTileSchedulerILb0EEEEEEEEEvNT_6ParamsE)
        .other          _ZN7cutlass13device_kernelIN5flash11enable_sm90INS1_16FlashAttnFwdSm90INS1_25CollectiveMainloopFwdSm90ILi2EN4cute5tupleIJNS5_1CILi1EEES8_S8_EEENS6_IJNS7_ILi128EEENS7_ILi96EEENS7_ILi64EEEEEELi256ENS_6half_tEfNS_4arch4Sm90ELb0ELb0ELb1ELb0ELb0ELb0ELb1ELb1ELb0ELb1ELb0ELb0EEENS1_21CollectiveEpilogueFwdINS6_IJSA_NS7_ILi256EEESB_EEES9_SE_SG_Li256ELb0ELb1ELb0ELb0EEENS1_29StaticPersistentTileSchedulerILb0EEEEEEEEEvNT_6ParamsE,@"STO_CUDA_ENTRY STV_DEFAULT"
_ZN7cutlass13device_kernelIN5flash11enable_sm90INS1_16FlashAttnFwdSm90INS1_25CollectiveMainloopFwdSm90ILi2EN4cute5tupleIJNS5_1CILi1EEES8_S8_EEENS6_IJNS7_ILi128EEENS7_ILi96EEENS7_ILi64EEEEEELi256ENS_6half_tEfNS_4arch4Sm90ELb0ELb0ELb1ELb0ELb0ELb0ELb1ELb1ELb0ELb1ELb0ELb0EEENS1_21CollectiveEpilogueFwdINS6_IJSA_NS7_ILi256EEESB_EEES9_SE_SG_Li256ELb0ELb1ELb0ELb0EEENS1_29StaticPersistentTileSchedulerILb0EEEEEEEEEvNT_6ParamsE:
        /* <DEDUP_REMOVED lines=18> */
.L_x_172:
[----:B------:R-:W-:Y:S05]  /*0120*/  BSYNC B0 ;  /* 0x0000000000007941 */ /* 0x000fea0003800000 */
.L_x_171:
        /* <DEDUP_REMOVED lines=21> */
[----:B0-----:R0:W1:Y:S01]  /*0280*/  @UP1 SYNCS.EXCH.64 URZ, [UR8+0x32400], UR4 ;  /* 0x03240004083f15b2 */ /* 0x0010620008000100 */
[----:B------:R0:W2:Y:S04]  /*0290*/  @UP2 SYNCS.EXCH.64 URZ, [UR8+0x32410], UR4 ;  /* 0x03241004083f25b2 */ /* 0x0000a80008000100 */
[----:B------:R0:W3:Y:S01]  /*02a0*/  @UP3 SYNCS.EXCH.64 URZ, [UR8+0x32420], UR6 ;  /* 0x03242006083f35b2 */ /* 0x0000e20008000100 */
        /* <DEDUP_REMOVED lines=18> */
[----:B----4-:R-:W-:Y:S01]  /*03d0*/  NOP ;  /* 0x0000000000007918 */ /* 0x010fe20000000000 */
.L_x_173:
[----:B------:R-:W4:Y:S01]  /*03e0*/  SHFL.IDX PT, R3, R2, RZ, 0x1f ;  /* 0x00001fff02037589 */ /* 0x000f2200000e0000 */
[----:B------:R-:W-:Y:S01]  /*03f0*/  NOP ;  /* 0x0000000000007918 */ /* 0x000fe20000000000 */
[----:B----4-:R-:W-:-:S13]  /*0400*/  ISETP.NE.AND P0, PT, R3, RZ, PT ;  /* 0x000000ff0300720c */ /* 0x010fda0003f05270 */
        /* <DEDUP_REMOVED lines=19> */
.L_x_174:
[----:B------:R-:W4:Y:S01]  /*0540*/  SHFL.IDX PT, R3, R2, RZ, 0x1f ;  /* 0x00001fff02037589 */ /* 0x000f2200000e0000 */
[----:B------:R-:W-:Y:S01]  /*0550*/  NOP ;  /* 0x0000000000007918 */ /* 0x000fe20000000000 */
[----:B----4-:R-:W-:-:S13]  /*0560*/  ISETP.NE.AND P0, PT, R3, RZ, PT ;  /* 0x000000ff0300720c */ /* 0x010fda0003f05270 */
        /* <DEDUP_REMOVED lines=14> */
[----:B----4-:R-:W-:Y:S01]  /*0650*/  NOP ;  /* 0x0000000000007918 */ /* 0x010fe20000000000 */
.L_x_175:
        /* <DEDUP_REMOVED lines=22> */
.L_x_176:
        /* <DEDUP_REMOVED lines=22> */
.L_x_177:
[----:B------:R-:W-:Y:S01]  /*0920*/  PLOP3.LUT P0, PT, PT, PT, UP0, 0x80, 0x0 ;  /* 0x000000000000781c */ /* 0x000fe20003f0f008 */
[----:B------:R-:W-:Y:S01]  /*0930*/  UMOV UR36, 0x1 ;  /* 0x0000000100247882 */ /* 0x000fe20000000000 */
[----:B------:R-:W-:Y:S01]  /*0940*/  NOP ;  /* 0x0000000000007918 */ /* 0x000fe20000000000 */
[----:B------:R-:W-:Y:S01]  /*0950*/  USEL UR36, UR36, 0x2, !UP0 ;  /* 0x0000000224247887 */ /* 0x000fe2000c000000 */
[----:B------:R-:W-:Y:S01]  /*0960*/  ULDC.64 UR46, c[0x0][0x208] ;  /* 0x00008200002e7ab9 */ /* 0x000fe20000000a00 */
[----:B0123--:R-:W-:Y:S08]  /*0970*/  BAR.SYNC.DEFER_BLOCKING 0x0 ;  /* 0x0000000000007b1d */ /* 0x00fff00000010000 */
[----:B------:R-:W-:Y:S05]  /*0980*/  @!P0 BRA `(.L_x_178) ;  /* 0x00000080006c8947 */ /* 0x000fea0003800000 */
.L_x_179:
        /* <DEDUP_REMOVED lines=68> */
.L_x_209:
[----:B0-----:R-:W0:Y:S01]  /*0dd0*/  SHFL.IDX PT, R0, R207, RZ, 0x1f ;  /* 0x00001fffcf007589 */ /* 0x001e2200000e0000 */
[----:B-1----:R-:W1:Y:S01]  /*0de0*/  S2UR UR4, SR_CgaCtaId ;  /* 0x00000000000479c3 */ /* 0x002e620000008800 */
[----:B------:R-:W-:Y:S01]  /*0df0*/  ULDC UR5, c[0x0][0xd38] ;  /* 0x00034e0000057ab9 */ /* 0x000fe20000000800 */
[----:B------:R-:W-:Y:S01]  /*0e00*/  ULDC.64 UR6, c[0x0][0x418] ;  /* 0x0001060000067ab9 */ /* 0x000fe20000000a00 */
[----:B------:R-:W-:Y:S02]  /*0e10*/  UISETP.NE.AND UP1, UPT, UR5, 0x1, UPT ;  /* 0x000000010500788c */ /* 0x000fe4000bf25270 */
[----:B------:R-:W-:Y:S01]  /*0e20*/  UISETP.NE.U32.AND UP0, UPT, UR6, URZ, UPT ;  /* 0x0000003f0600728c */ /* 0x000fe2000bf05070 */
[----:B------:R-:W-:Y:S01]  /*0e30*/  UMOV UR50, 0x400 ;  /* 0x0000040000327882 */ /* 0x000fe20000000000 */
[----:B------:R-:W-:Y:S02]  /*0e40*/  ULDC UR48, c[0x0][0x424] ;  /* 0x0001090000307ab9 */ /* 0x000fe40000000800 */
[----:B------:R-:W-:Y:S01]  /*0e50*/  UISETP.NE.AND.EX UP0, UPT, UR7, URZ, UPT, UP0 ;  /* 0x0000003f0700728c */ /* 0x000fe2000bf05300 */
[----:B------:R-:W-:-:S02]  /*0e60*/  ULDC UR5, c[0x0][0xd44] ;  /* 0x0003510000057ab9 */ /* 0x000fc40000000800 */
[----:B------:R-:W-:Y:S01]  /*0e70*/  ULDC UR7, c[0x0][0x2f0] ;  /* 0x0000bc0000077ab9 */ /* 0x000fe20000000800 */
[----:B------:R-:W-:Y:S02]  /*0e80*/  USEL UR48, UR48, 0x1, UP0 ;  /* 0x0000000130307887 */ /* 0x000fe40008000000 */
[----:B------:R-:W-:Y:S02]  /*0e90*/  UISETP.NE.AND UP2, UPT, UR5, 0x1, UPT ;  /* 0x000000010500788c */ /* 0x000fe4000bf45270 */
[----:B------:R-:W-:Y:S01]  /*0ea0*/  UIMAD UR48, UR48, UR7, URZ ;  /* 0x00000007303072a4 */ /* 0x000fe2000f8e023f */
[----:B------:R-:W-:Y:S01]  /*0eb0*/  @UP1 ULDC UR8, c[0x0][0xd40] ;  /* 0x0003500000081ab9 */ /* 0x000fe20000000800 */
[----:B------:R-:W-:Y:S01]  /*0ec0*/  UMOV UR41, UR44 ;  /* 0x0000002c00297c82 */ /* 0x000fe20008000000 */
[----:B0-----:R-:W-:Y:S01]  /*0ed0*/  R2UR UR42, R0 ;  /* 0x00000000002a72ca */ /* 0x001fe200000e0000 */
[----:B-1----:R-:W-:-:S05]  /*0ee0*/  ULEA UR50, UR4, UR50, 0x18 ;  /* 0x0000003204327291 */ /* 0x002fca000f8ec03f */
[----:B------:R-:W-:Y:S01]  /*0ef0*/  @UP2 ULDC.64 UR10, c[0x0][0xd48] ;  /* 0x00035200000a2ab9 */ /* 0x000fe20000000a00 */
[----:B------:R-:W-:Y:S01]  /*0f00*/  @UP1 ULDC UR4, c[0x0][0xd3c] ;  /* 0x00034f0000041ab9 */ /* 0x000fe20000000800 */
[----:B------:R-:W-:Y:S02]  /*0f10*/  UIADD3 UR9, UR50, 0x18400, URZ ;  /* 0x0001840032097890 */ /* 0x000fe4000fffe03f */
[----:B------:R-:W-:Y:S02]  /*0f20*/  UIMAD.WIDE.U32 UR4, UR44, UR4, URZ ;  /* 0x000000042c0472a5 */ /* 0x000fe4000f8e003f */
[----:B------:R-:W-:Y:S02]  /*0f30*/  ULOP3.LUT UP0, URZ, UR9, 0x1bf, URZ, 0xc0, !UPT ;  /* 0x000001bf093f7892 */ /* 0x000fe4000f80c03f */
[----:B------:R-:W-:Y:S02]  /*0f40*/  @UP1 USHF.R.U32.HI UR41, URZ, UR8, UR5 ;  /* 0x000000083f291299 */ /* 0x000fe40008011605 */
[----:B------:R-:W-:-:S02]  /*0f50*/  ULEA.HI UR6, UR42, UR42, URZ, 0x1 ;  /* 0x0000002a2a067291 */ /* 0x000fc4000f8f083f */
[----:B------:R-:W-:Y:S01]  /*0f60*/  PLOP3.LUT P0, PT, PT, PT, UP0, 0x80, 0x0 ;  /* 0x000000000000781c */ /* 0x000fe20003f0f008 */
[----:B------:R-:W-:Y:S02]  /*0f70*/  UIMAD.WIDE.U32 UR4, UR41, UR10, URZ ;  /* 0x0000000a290472a5 */ /* 0x000fe4000f8e003f */
[----:B------:R-:W-:Y:S01]  /*0f80*/  ULOP3.LUT UR6, UR6, 0xfffffffe, URZ, 0xc0, !UPT ;  /* 0xfffffffe06067892 */ /* 0x000fe2000f8ec03f */
[----:B------:R-:W-:Y:S01]  /*0f90*/  UMOV UR43, UR41 ;  /* 0x00000029002b7c82 */ /* 0x000fe20008000000 */
[----:B------:R-:W-:Y:S02]  /*0fa0*/  @UP2 USHF.R.U32.HI UR43, URZ, UR11, UR5 ;  /* 0x0000000b3f2b2299 */ /* 0x000fe40008011605 */
[----:B------:R-:W-:Y:S02]  /*0fb0*/  UIADD3 UR42, UR42, -UR6, URZ ;  /* 0x800000062a2a7290 */ /* 0x000fe4000fffe03f */
[----:B------:R-:W-:Y:S02]  /*0fc0*/  UIADD3 UR6, UR48, 0x5f, URZ ;  /* 0x0000005f30067890 */ /* 0x000fe4000fffe03f */
[----:B------:R-:W-:-:S02]  /*0fd0*/  ULEA UR8, UR42, UR50, 0xd ;  /* 0x000000322a087291 */ /* 0x000fc4000f8e683f */
[----:B------:R-:W-:Y:S02]  /*0fe0*/  UIMAD.WIDE UR6, UR6, 0x2aaaaaab, URZ ;  /* 0x2aaaaaab060678a5 */ /* 0x000fe4000f8e023f */
[----:B------:R-:W-:Y:S02]  /*0ff0*/  UIADD3 UR8, UR8, 0x22400, URZ ;  /* 0x0002240008087890 */ /* 0x000fe4000fffe03f */
[----:B------:R-:W-:Y:S02]  /*1000*/  USHF.R.U32.HI UR45, URZ, 0x1f, UR7 ;  /* 0x0000001f3f2d7899 */ /* 0x000fe40008011607 */
[----:B------:R-:W-:Y:S02]  /*1010*/  USHF.R.U32.HI UR8, URZ, 0x4, UR8 ;  /* 0x000000043f087899 */ /* 0x000fe40008011608 */
[----:B------:R-:W-:Y:S02]  /*1020*/  ULEA.HI.SX32 UR45, UR7, UR45, 0x1c ;  /* 0x0000002d072d7291 */ /* 0x000fe4000f8fe23f */
[----:B------:R-:W-:Y:S01]  /*1030*/  ULOP3.LUT UR49, UR8, 0x3fff, URZ, 0xc0, !UPT ;  /* 0x00003fff08317892 */ /* 0x000fe2000f8ec03f */
        /* <DEDUP_REMOVED lines=17> */
.L_x_180:
        /* <DEDUP_REMOVED lines=8> */
.L_x_303:
[----:B0-----:R-:W-:Y:S01]  /*11d0*/  IMAD.U32 R3, RZ, RZ, UR40 ;  /* 0x00000028ff037e24 */ /* 0x001fe2000f8e00ff */
[----:B------:R-:W-:Y:S05]  /*11e0*/  WARPSYNC.ALL ;  /* 0x0000000000007948 */ /* 0x000fea0003800000 */
[----:B------:R0:W-:Y:S01]  /*11f0*/  BAR.SYNC.DEFER_BLOCKING R168, 0x100 ;  /* 0x000400a80000751d */ /* 0x0001e20000010000 */
[----:B------:R-:W-:-:S13]  /*1200*/  ISETP.NE.AND P0, PT, R3, 0x3, PT ;  /* 0x000000030300780c */ /* 0x000fda0003f05270 */
[----:B0-----:R-:W-:Y:S05]  /*1210*/  @!P0 BRA `(.L_x_182) ;  /* 0x0000000000048947 */ /* 0x001fea0003800000 */
[----:B------:R-:W-:Y:S01]  /*1220*/  BPT.TRAP 0x1 ;  /* 0x000000040000795c */ /* 0x000fe20000300000 */
.L_x_182:
[----:B------:R-:W-:Y:S01]  /*1230*/  ULEA UR26, UR38, UR50, 0x3 ;  /* 0x00000032261a7291 */ /* 0x000fe2000f8e183f */
[----:B------:R-:W-:-:S05]  /*1240*/  IMAD.U32 R3, RZ, RZ, UR37 ;  /* 0x00000025ff037e24 */ /* 0x000fca000f8e00ff */
[----:B------:R-:W-:-:S04]  /*1250*/  SHF.L.U32 R3, R3, 0x1f, RZ ;  /* 0x0000001f03037819 */ /* 0x000fc800000006ff */
[----:B------:R0:W1:Y:S01]  /*1260*/  SYNCS.PHASECHK.TRANS64.TRYWAIT P1, [UR26+0x32430], R3 ;  /* 0x03243003ff0075a7 */ /* 0x000062000802015a */
[----:B------:R-:W-:Y:S05]  /*1270*/  @!P0 BRA `(.L_x_183) ;  /* 0x0000000000048947 */ /* 0x000fea0003800000 */
[----:B------:R-:W-:Y:S01]  /*1280*/  BPT.TRAP 0x1 ;  /* 0x000000040000795c */ /* 0x000fe20000300000 */
.L_x_183:
[----:B-1----:R-:W-:Y:S05]  /*1290*/  @P1 BRA `(.L_x_184) ;  /* 0x0000000000081947 */ /* 0x002fea0003800000 */
[----:B------:R-:W1:Y:S02]  /*12a0*/  SYNCS.PHASECHK.TRANS64.TRYWAIT P1, [UR26+0x32430], R3 ;  /* 0x03243003ff0075a7 */ /* 0x000e64000802015a */
[----:B-1----:R-:W-:Y:S05]  /*12b0*/  @!P1 BRA `(.L_x_185) ;  /* 0x000000c400989947 */ /* 0x002fea0003800000 */
.L_x_184:
[----:B------:R-:W-:Y:S01]  /*12c0*/  ULEA UR4, UR42, UR50, 0xd ;  /* 0x000000322a047291 */ /* 0x000fe2000f8e683f */
[----:B------:R-:W-:Y:S01]  /*12d0*/  WARPGROUP.ARRIVE ;  /* 0x00000000000079c5 */ /* 0x000fe20000000000 */
[----:B------:R-:W-:Y:S02]  /*12e0*/  UIADD3 UR5, UR50, 0x1c400, URZ ;  /* 0x0001c40032057890 */ /* 0x000fe4000fffe03f */
[----:B------:R-:W-:Y:S02]  /*12f0*/  UIADD3 UR4, UR4, 0x18400, URZ ;  /* 0x0001840004047890 */ /* 0x000fe4000fffe03f */
[----:B------:R-:W-:Y:S02]  /*1300*/  USHF.R.U32.HI UR5, URZ, 0x4, UR5 ;  /* 0x000000043f057899 */ /* 0x000fe40008011605 */
[----:B------:R-:W-:Y:S02]  /*1310*/  USHF.R.U32.HI UR4, URZ, 0x4, UR4 ;  /* 0x000000043f047899 */ /* 0x000fe40008011604 */
[----:B------:R-:W-:-:S02]  /*1320*/  ULOP3.LUT UR5, UR5, 0x3fff, URZ, 0xc0, !UPT ;  /* 0x00003fff05057892 */ /* 0x000fc4000f8ec03f */
[----:B------:R-:W-:Y:S02]  /*1330*/  ULOP3.LUT UR4, UR4, 0x3fff, URZ, 0xc0, !UPT ;  /* 0x00003fff04047892 */ /* 0x000fe4000f8ec03f */
[----:B------:R-:W-:Y:S02]  /*1340*/  ULOP3.LUT UR24, UR5, 0x10000, URZ, 0xfc, !UPT ;  /* 0x0001000005187892 */ /* 0x000fe4000f8efc3f */
[----:B------:R-:W-:Y:S02]  /*1350*/  ULOP3.LUT UR4, UR4, 0x10000, URZ, 0xfc, !UPT ;  /* 0x0001000004047892 */ /* 0x000fe4000f8efc3f */
[----:B------:R-:W-:Y:S01]  /*1360*/  UIMAD UR6, UR38, 0x300, UR24 ;  /* 0x00000300260678a4 */ /* 0x000fe2000f8e0218 */
[----:B------:R-:W-:Y:S01]  /*1370*/  UMOV UR5, 0x40000040 ;  /* 0x4000004000057882 */ /* 0x000fe20000000000 */
[----:B------:R-:W-:Y:S01]  /*1380*/  UMOV UR7, 0x40000040 ;  /* 0x4000004000077882 */ /* 0x000fe20000000000 */
[----:B------:R-:W-:Y:S02]  /*1390*/  UIADD3 UR8, UR4, 0x2, URZ ;  /* 0x0000000204087890 */ /* 0x000fe4000fffe03f */
[----:B------:R-:W-:Y:S01]  /*13a0*/  UIADD3 UR10, UR6, 0x2, URZ ;  /* 0x00000002060a7890 */ /* 0x000fe2000fffe03f */
[----:B------:R-:W-:-:S03]  /*13b0*/  UMOV UR9, 0x40000040 ;  /* 0x4000004000097882 */ /* 0x000fc60000000000 */
[----:B------:R-:W-:Y:S01]  /*13c0*/  HGMMA.64x96x16.F32 R24, gdesc[UR4], RZ, !UPT, gsb0 ;  /* 0x01600000041879f0 */ /* 0x000fe2000c0008ff */
[----:B------:R-:W-:Y:S01]  /*13d0*/  UMOV UR11, 0x40000040 ;  /* 0x40000040000b7882 */ /* 0x000fe20000000000 */
[----:B------:R-:W-:Y:S02]  /*13e0*/  UIADD3 UR12, UR4, 0x4, URZ ;  /* 0x00000004040c7890 */ /* 0x000fe4000fffe03f */
[----:B------:R-:W-:Y:S01]  /*13f0*/  UIADD3 UR14, UR6, 0x4, URZ ;  /* 0x00000004060e7890 */ /* 0x000fe2000fffe03f */
[----:B------:R-:W-:Y:S01]  /*1400*/  UMOV UR13, 0x40000040 ;  /* 0x40000040000d7882 */ /* 0x000fe20000000000 */
[----:B------:R-:W-:Y:S01]  /*1410*/  UMOV UR15, 0x40000040 ;  /* 0x40000040000f7882 */ /* 0x000fe20000000000 */
[----:B------:R-:W-:Y:S02]  /*1420*/  UIADD3 UR16, UR4, 0x6, URZ ;  /* 0x0000000604107890 */ /* 0x000fe4000fffe03f */
[----:B------:R-:W-:Y:S01]  /*1430*/  UIADD3 UR18, UR6, 0x6, URZ ;  /* 0x0000000606127890 */ /* 0x000fe2000fffe03f */
[----:B------:R-:W-:Y:S01]  /*1440*/  UMOV UR17, 0x40000040 ;  /* 0x4000004000117882 */ /* 0x000fe20000000000 */
[----:B------:R-:W-:Y:S01]  /*1450*/  UMOV UR19, 0x40000040 ;  /* 0x4000004000137882 */ /* 0x000fe20000000000 */
[----:B------:R-:W-:-:S02]  /*1460*/  WARPGROUP.DEPBAR.LE gsb0, 0x0 ;  /* 0x00008000000079c5 */ /* 0x000fc40000010000 */
[----:B------:R-:W-:-:S06]  /*1470*/  WARPGROUP.ARRIVE ;  /* 0x00000000000079c5 */ /* 0x000fcc0000000000 */
[----:B------:R-:W-:Y:S03]  /*1480*/  HGMMA.64x96x16.F32 R24, gdesc[UR8], R24, gsb0 ;  /* 0x01600000081879f0 */ /* 0x000fe60008000818 */
[----:B------:R-:W-:Y:S02]  /*1490*/  WARPGROUP.DEPBAR.LE gsb0, 0x0 ;  /* 0x00008000000079c5 */ /* 0x000fe40000010000 */
[----:B------:R-:W-:-:S06]  /*14a0*/  WARPGROUP.ARRIVE ;  /* 0x00000000000079c5 */ /* 0x000fcc0000000000 */
[----:B------:R-:W-:Y:S03]  /*14b0*/  HGMMA.64x96x16.F32 R24, gdesc[UR12], R24, gsb0 ;  /* 0x016000000c1879f0 */ /* 0x000fe60008000818 */
[----:B------:R-:W-:Y:S02]  /*14c0*/  WARPGROUP.DEPBAR.LE gsb0, 0x0 ;  /* 0x00008000000079c5 */ /* 0x000fe40000010000 */
[----:B------:R-:W-:-:S06]  /*14d0*/  WARPGROUP.ARRIVE ;  /* 0x00000000000079c5 */ /* 0x000fcc0000000000 */
[----:B------:R-:W-:Y:S03]  /*14e0*/  HGMMA.64x96x16.F32 R24, gdesc[UR16], R24, gsb0 ;  /* 0x01600000101879f0 */ /* 0x000fe60008000818 */
[----:B------:R-:W-:Y:S02]  /*14f0*/  WARPGROUP.DEPBAR.LE gsb0, 0x0 ;  /* 0x00008000000079c5 */ /* 0x000fe40000010000 */
[----:B------:R-:W2:Y:S02]  /*1500*/  SYNCS.PHASECHK.TRANS64.TRYWAIT P1, [UR50+0x32410], R0 ;  /* 0x03241000ff0075a7 */ /* 0x000ea40008020172 */
[----:B--2---:R-:W-:Y:S05]  /*1510*/  @!P1 BRA `(.L_x_186) ;  /* 0x000000c400189947 */ /* 0x004fea0003800000 */
.L_x_304:
[----:B------:R-:W-:Y:S05]  /*1520*/  @!P0 BRA `(.L_x_187) ;  /* 0x0000000000048947 */ /* 0x000fea0003800000 */
[----:B------:R-:W-:Y:S01]  /*1530*/  BPT.TRAP 0x1 ;  /* 0x000000040000795c */ /* 0x000fe20000300000 */
.L_x_187:
[----:B------:R3:W4:Y:S01]  /*1540*/  SYNCS.PHASECHK.TRANS64.TRYWAIT P1, [UR26+0x32450], R3 ;  /* 0x03245003ff0075a7 */ /* 0x000722000802015a */
[----:B------:R-:W-:Y:S05]  /*1550*/  @!P0 BRA `(.L_x_188) ;  /* 0x0000000000048947 */ /* 0x000fea0003800000 */
[----:B------:R-:W-:Y:S01]  /*1560*/  BPT.TRAP 0x1 ;  /* 0x000000040000795c */ /* 0x000fe20000300000 */
.L_x_188:
[----:B----4-:R-:W-:Y:S05]  /*1570*/  @P1 BRA `(.L_x_189) ;  /* 0x0000000000081947 */ /* 0x010fea0003800000 */
[----:B------:R-:W4:Y:S02]  /*1580*/  SYNCS.PHASECHK.TRANS64.TRYWAIT P1, [UR26+0x32450], R3 ;  /* 0x03245003ff0075a7 */ /* 0x000f24000802015a */
[----:B----4-:R-:W-:Y:S05]  /*1590*/  @!P1 BRA `(.L_x_190) ;  /* 0x000000c400109947 */ /* 0x010fea0003800000 */
.L_x_189:
[----:B------:R-:W-:Y:S01]  /*15a0*/  UIADD3 UR50, UR50, 0x400, URZ ;  /* 0x0000040032327890 */ /* 0x000fe2000fffe03f */
[----:B------:R-:W-:Y:S01]  /*15b0*/  WARPGROUP.ARRIVE ;  /* 0x00000000000079c5 */ /* 0x000fe20000000000 */
[----:B------:R-:W-:-:S05]  /*15c0*/  ULOP3.LUT UR7, UR49, 0x10000, URZ, 0xfc, !UPT ;  /* 0x0001000031077892 */ /* 0x000fca000f8efc3f */
[----:B------:R-:W4:Y:S01]  /*15d0*/  S2R R12, SR_TID.X ;  /* 0x00000000000c7919 */ /* 0x000f220000002100 */
[----:B------:R-:W-:Y:S01]  /*15e0*/  USHF.R.U32.HI UR6, URZ, 0x4, UR50 ;  /* 0x000000043f067899 */ /* 0x000fe20008011632 */
[----:B------:R-:W-:Y:S01]  /*15f0*/  UMOV UR21, 0x40000040 ;  /* 0x4000004000157882 */ /* 0x000fe20000000000 */
[----:B------:R-:W-:Y:S02]  /*1600*/  UMOV UR23, 0x40000040 ;  /* 0x4000004000177882 */ /* 0x000fe40000000000 */
[----:B------:R-:W-:Y:S01]  /*1610*/  ULOP3.LUT UR6, UR6, 0x3fff, URZ, 0xc0, !UPT ;  /* 0x00003fff06067892 */ /* 0x000fe2000f8ec03f */
[----:B------:R-:W5:Y:S01]  /*1620*/  S2R R72, SR_TID.X ;  /* 0x0000000000487919 */ /* 0x000f620000002100 */
[----:B------:R-:W-:Y:S01]  /*1630*/  UMOV UR20, UR7 ;  /* 0x0000000700147c82 */ /* 0x000fe20008000000 */
[----:B------:R-:W-:Y:S01]  /*1640*/  ULDC UR27, c[0x0][0xa80] ;  /* 0x0002a000001b7ab9 */ /* 0x000fe20000000800 */
[----:B------:R-:W-:Y:S02]  /*1650*/  ULOP3.LUT UR25, UR6, 0x10000, URZ, 0xfc, !UPT ;  /* 0x0001000006197892 */ /* 0x000fe4000f8efc3f */
[----:B------:R-:W-:-:S02]  /*1660*/  UISETP.GE.AND UP0, UPT, UR48, 0x61, UPT ;  /* 0x000000613000788c */ /* 0x000fc4000bf06270 */
[----:B------:R-:W-:-:S07]  /*1670*/  UIMAD UR10, UR38, 0xc00, UR25 ;  /* 0x00000c00260a78a4 */ /* 0x000fce000f8e0219 */
[----:B------:R-:W-:Y:S02]  /*1680*/  UMOV UR22, UR10 ;  /* 0x0000000a00167c82 */ /* 0x000fe40008000000 */
[----:B------:R-:W-:Y:S01]  /*1690*/  HGMMA.64x96x16.F32 R24, gdesc[UR20], R24, gsb0 ;  /* 0x01600000141879f0 */ /* 0x000fe20008000818 */
[----:B------:R-:W-:Y:S02]  /*16a0*/  UIADD3 UR20, UR7, 0x2, URZ ;  /* 0x0000000207147890 */ /* 0x000fe4000fffe03f */
[----:B------:R-:W-:Y:S01]  /*16b0*/  UIADD3 UR22, UR10, 0x2, URZ ;  /* 0x000000020a167890 */ /* 0x000fe2000fffe03f */
[----:B------:R-:W-:Y:S01]  /*16c0*/  UMOV UR21, 0x40000040 ;  /* 0x4000004000157882 */ /* 0x000fe20000000000 */
[----:B------:R-:W-:Y:S01]  /*16d0*/  UMOV UR23, 0x40000040 ;  /* 0x4000004000177882 */ /* 0x000fe20000000000 */
[----:B----4-:R-:W-:Y:S02]  /*16e0*/  LOP3.LUT R12, R12, 0x7f, RZ, 0xc0, !PT ;  /* 0x0000007f0c0c7812 */ /* 0x010fe400078ec0ff */
[----:B-----5:R-:W-:Y:S01]  /*16f0*/  SHF.R.U32.HI R72, RZ, 0x7, R72 ;  /* 0x00000007ff487819 */ /* 0x020fe20000011648 */
[----:B------:R-:W-:-:S02]  /*1700*/  WARPGROUP.DEPBAR.LE gsb0, 0x0 ;  /* 0x00008000000079c5 */ /* 0x000fc40000010000 */
[----:B------:R-:W-:-:S06]  /*1710*/  WARPGROUP.ARRIVE ;  /* 0x00000000000079c5 */ /* 0x000fcc0000000000 */
[----:B------:R-:W-:Y:S01]  /*1720*/  HGMMA.64x96x16.F32 R24, gdesc[UR20], R24, gsb0 ;  /* 0x01600000141879f0 */ /* 0x000fe20008000818 */
[----:B------:R-:W-:Y:S02]  /*1730*/  UIADD3 UR20, UR7, 0x4, URZ ;  /* 0x0000000407147890 */ /* 0x000fe4000fffe03f */
[----:B------:R-:W-:Y:S01]  /*1740*/  UIADD3 UR22, UR10, 0x4, URZ ;  /* 0x000000040a167890 */ /* 0x000fe2000fffe03f */
[----:B------:R-:W-:Y:S01]  /*1750*/  UMOV UR21, 0x40000040 ;  /* 0x4000004000157882 */ /* 0x000fe20000000000 */
[----:B------:R-:W-:Y:S01]  /*1760*/  UMOV UR23, 0x40000040 ;  /* 0x4000004000177882 */ /* 0x000fe20000000000 */
[----:B------:R-:W-:Y:S02]  /*1770*/  WARPGROUP.DEPBAR.LE gsb0, 0x0 ;  /* 0x00008000000079c5 */ /* 0x000fe40000010000 */
        /* <DEDUP_REMOVED lines=90> */
[----:B------:R-:W-:Y:S01]  /*1d20*/  ULDC UR10, c[0x0][0xad0] ;  /* 0x0002b400000a7ab9 */ /* 0x000fe20000000800 */
[----:B------:R-:W-:-:S04]  /*1d30*/  UIMAD UR7, UR45, -0x60, UR48 ;  /* 0xffffffa02d0778a4 */ /* 0x000fc8000f8e0230 */
[----:B------:R-:W-:-:S06]  /*1d40*/  UIADD3 UR7, UR7, 0x60, URZ ;  /* 0x0000006007077890 */ /* 0x000fcc000fffe03f */
[----:B--2---:R-:W-:Y:S01]  /*1d50*/  IMAD.U32 R0, RZ, RZ, UR7 ;  /* 0x00000007ff007e24 */ /* 0x004fe2000f8e00ff */
[----:B------:R-:W-:-:S03]  /*1d60*/  UMOV UR7, 0x40000040 ;  /* 0x4000004000077882 */ /* 0x000fc60000000000 */
        /* <DEDUP_REMOVED lines=34> */
[----:B01-3--:R-:W-:Y:S01]  /*1f90*/  FSEL R3, R24, -INF , P4 ;  /* 0xff80000018037808 */ /* 0x00bfe20002000000 */
[----:B------:R-:W-:Y:S01]  /*1fa0*/  FMUL.FTZ R42, R42, UR10 ;  /* 0x0000000a2a2a7c20 */ /* 0x000fe20008410000 */
[----:B------:R-:W-:Y:S01]  /*1fb0*/  FMUL.FTZ R48, R48, UR10 ;  /* 0x0000000a30307c20 */ /* 0x000fe20008410000 */
[----:B------:R-:W-:Y:S01]  /*1fc0*/  FMUL.FTZ R43, R43, UR10 ;  /* 0x0000000a2b2b7c20 */ /* 0x000fe20008410000 */
[----:B------:R-:W-:Y:S01]  /*1fd0*/  FMUL.FTZ R49, R49, UR10 ;  /* 0x0000000a31317c20 */ /* 0x000fe20008410000 */
[----:B------:R-:W-:Y:S01]  /*1fe0*/  FMUL.FTZ R46, R46, UR10 ;  /* 0x0000000a2e2e7c20 */ /* 0x000fe20008410000 */
[----:B------:R-:W-:Y:S01]  /*1ff0*/  FMUL.FTZ R52, R52, UR10 ;  /* 0x0000000a34347c20 */ /* 0x000fe20008410000 */
[----:B------:R-:W0:Y:S01]  /*2000*/  MUFU.TANH R29, R29 ;  /* 0x0000001d001d7308 */ /* 0x000e220000002400 */
[----:B--2---:R-:W-:Y:S01]  /*2010*/  FSEL R25, R25, -INF , P5 ;  /* 0xff80000019197808 */ /* 0x004fe20002800000 */
[----:B------:R-:W-:Y:S01]  /*2020*/  FMUL.FTZ R47, R47, UR10 ;  /* 0x0000000a2f2f7c20 */ /* 0x000fe20008410000 */
[----:B------:R-:W-:Y:S01]  /*2030*/  FMUL.FTZ R53, R53, UR10 ;  /* 0x0000000a35357c20 */ /* 0x000fe20008410000 */
[----:B------:R-:W-:Y:S01]  /*2040*/  FMUL.FTZ R56, R56, UR10 ;  /* 0x0000000a38387c20 */ /* 0x000fe20008410000 */
[----:B------:R-:W-:Y:S01]  /*2050*/  FMNMX.FTZ R4, R3, R25, !PT ;  /* 0x0000001903047209 */ /* 0x000fe20007810000 */
[----:B------:R-:W-:Y:S01]  /*2060*/  FMUL.FTZ R50, R50, UR10 ;  /* 0x0000000a32327c20 */ /* 0x000fe20008410000 */
[----:B------:R-:W-:Y:S01]  /*2070*/  FMUL.FTZ R54, R54, UR10 ;  /* 0x0000000a36367c20 */ /* 0x000fe20008410000 */
[----:B------:R-:W1:Y:S01]  /*2080*/  MUFU.TANH R32, R32 ;  /* 0x0000002000207308 */ /* 0x000e620000002400 */
[----:B----4-:R-:W-:Y:S01]  /*2090*/  FSEL R7, R28, -INF , P6 ;  /* 0xff8000001c077808 */ /* 0x010fe20003000000 */
[----:B------:R-:W-:Y:S01]  /*20a0*/  FMUL.FTZ R55, R55, UR10 ;  /* 0x0000000a37377c20 */ /* 0x000fe20008410000 */
[----:B------:R-:W-:Y:S01]  /*20b0*/  FMUL.FTZ R58, R58, UR10 ;  /* 0x0000000a3a3a7c20 */ /* 0x000fe20008410000 */
[----:B------:R-:W-:Y:S01]  /*20c0*/  FMUL.FTZ R51, R51, UR10 ;  /* 0x0000000a33337c20 */ /* 0x000fe20008410000 */
[----:B------:R-:W-:Y:S01]  /*20d0*/  FMNMX.FTZ R4, R7, R4, !PT ;  /* 0x0000000407047209 */ /* 0x000fe20007810000 */
[----:B------:R-:W-:Y:S01]  /*20e0*/  FMUL.FTZ R57, R57, UR10 ;  /* 0x0000000a39397c20 */ /* 0x000fe20008410000 */
[----:B------:R-:W-:Y:S01]  /*20f0*/  FMUL.FTZ R59, R59, UR10 ;  /* 0x0000000a3b3b7c20 */ /* 0x000fe20008410000 */
[----:B------:R-:W2:Y:S01]  /*2100*/  MUFU.TANH R26, R26 ;  /* 0x0000001a001a7308 */ /* 0x000ea20000002400 */
[----:B0-----:R-:W-:Y:S01]  /*2110*/  FSEL R29, R29, -INF , P1 ;  /* 0xff8000001d1d7808 */ /* 0x001fe20000800000 */
[----:B------:R-:W-:Y:S01]  /*2120*/  FMUL.FTZ R60, R60, UR10 ;  /* 0x0000000a3c3c7c20 */ /* 0x000fe20008410000 */
[----:B------:R-:W-:Y:S01]  /*2130*/  FMUL.FTZ R61, R61, UR10 ;  /* 0x0000000a3d3d7c20 */ /* 0x000fe20008410000 */
[----:B------:R-:W-:Y:S01]  /*2140*/  FMUL.FTZ R64, R64, UR10 ;  /* 0x0000000a40407c20 */ /* 0x000fe20008410000 */
[----:B------:R-:W-:Y:S01]  /*2150*/  FMNMX.FTZ R4, R29, R4, !PT ;  /* 0x000000041d047209 */ /* 0x000fe20007810000 */
[----:B------:R-:W-:Y:S01]  /*2160*/  FMUL.FTZ R65, R65, UR10 ;  /* 0x0000000a41417c20 */ /* 0x000fe20008410000 */
[----:B------:R-:W-:Y:S01]  /*2170*/  FMUL.FTZ R62, R62, UR10 ;  /* 0x0000000a3e3e7c20 */ /* 0x000fe20008410000 */
[----:B------:R-:W0:Y:S01]  /*2180*/  MUFU.TANH R33, R33 ;  /* 0x0000002100217308 */ /* 0x000e220000002400 */
[----:B-1----:R-:W-:Y:S01]  /*2190*/  FSEL R175, R32, -INF , P2 ;  /* 0xff80000020af7808 */ /* 0x002fe20001000000 */
[----:B------:R-:W-:Y:S01]  /*21a0*/  FMUL.FTZ R68, R68, UR10 ;  /* 0x0000000a44447c20 */ /* 0x000fe20008410000 */
[----:B------:R-:W-:Y:S01]  /*21b0*/  FMUL.FTZ R63, R63, UR10 ;  /* 0x0000000a3f3f7c20 */ /* 0x000fe20008410000 */
[----:B------:R-:W-:Y:S01]  /*21c0*/  FMUL.FTZ R69, R69, UR10 ;  /* 0x0000000a45457c20 */ /* 0x000fe20008410000 */
[----:B------:R-:W-:Y:S01]  /*21d0*/  FMNMX.FTZ R4, R175, R4, !PT ;  /* 0x00000004af047209 */ /* 0x000fe20007810000 */
[----:B------:R-:W-:Y:S01]  /*21e0*/  FMUL.FTZ R66, R66, UR10 ;  /* 0x0000000a42427c20 */ /* 0x000fe20008410000 */
[----:B------:R-:W-:Y:S01]  /*21f0*/  FMUL.FTZ R67, R67, UR10 ;  /* 0x0000000a43437c20 */ /* 0x000fe20008410000 */
[----:B------:R-:W1:Y:S01]  /*2200*/  MUFU.TANH R27, R27 ;  /* 0x0000001b001b7308 */ /* 0x000e620000002400 */
[----:B--2---:R-:W-:Y:S01]  /*2210*/  FSEL R9, R26, -INF , P4 ;  /* 0xff8000001a097808 */ /* 0x004fe20002000000 */
[----:B------:R-:W-:Y:S01]  /*2220*/  FMUL.FTZ R70, R70, UR10 ;  /* 0x0000000a46467c20 */ /* 0x000fe20008410000 */
[----:B------:R-:W-:Y:S01]  /*2230*/  ISETP.GT.AND P4, PT, R0, 0x18, PT ;  /* 0x000000180000780c */ /* 0x000fe20003f84270 */
[----:B------:R-:W-:-:S04]  /*2240*/  FMUL.FTZ R71, R71, UR10 ;  /* 0x0000000a47477c20 */ /* 0x000fc80008410000 */
[----:B------:R-:W2:Y:S01]  /*2250*/  MUFU.TANH R30, R30 ;  /* 0x0000001e001e7308 */ /* 0x000ea20000002400 */
[----:B0-----:R-:W-:-:S04]  /*2260*/  FSEL R183, R33, -INF , P3 ;  /* 0xff80000021b77808 */ /* 0x001fc80001800000 */
[----:B------:R-:W-:-:S03]  /*2270*/  FMNMX.FTZ R6, R183, R4, !PT ;  /* 0x00000004b7067209 */ /* 0x000fc60007810000 */
[----:B------:R-:W0:Y:S01]  /*2280*/  MUFU.TANH R36, R36 ;  /* 0x0000002400247308 */ /* 0x000e220000002400 */
[----:B-1----:R-:W-:Y:S02]  /*2290*/  FSEL R27, R27, -INF , P5 ;  /* 0xff8000001b1b7808 */ /* 0x002fe40002800000 */
[----:B------:R-:W-:Y:S02]  /*22a0*/  ISETP.GT.AND P5, PT, R0, 0x19, PT ;  /* 0x000000190000780c */ /* 0x000fe40003fa4270 */
[----:B------:R-:W-:-:S03]  /*22b0*/  FMNMX.FTZ R4, R9, R27, !PT ;  /* 0x0000001b09047209 */ /* 0x000fc60007810000 */
[----:B------:R-:W1:Y:S01]  /*22c0*/  MUFU.TANH R31, R31 ;  /* 0x0000001f001f7308 */ /* 0x000e620000002400 */
[----:B--2---:R-:W-:Y:S02]  /*22d0*/  FSEL R11, R30, -INF , P6 ;  /* 0xff8000001e0b7808 */ /* 0x004fe40003000000 */
[----:B------:R-:W-:Y:S02]  /*22e0*/  ISETP.GT.AND P6, PT, R0, 0x20, PT ;  /* 0x000000200000780c */ /* 0x000fe40003fc4270 */
[----:B------:R-:W-:-:S03]  /*22f0*/  FMNMX.FTZ R4, R11, R4, !PT ;  /* 0x000000040b047209 */ /* 0x000fc60007810000 */
        /* <DEDUP_REMOVED lines=8> */
[----:B--2---:R-:W-:-:S04]  /*2380*/  FSEL R229, R37, -INF , P5 ;  /* 0xff80000025e57808 */ /* 0x004fc80002800000 */
[----:B------:R-:W-:-:S03]  /*2390*/  FMNMX.FTZ R6, R229, R6, !PT ;  /* 0x00000006e5067209 */ /* 0x000fc60007810000 */
[----:B------:R-:W2:Y:S01]  /*23a0*/  MUFU.TANH R35, R35 ;  /* 0x0000002300237308 */ /* 0x000ea20000002400 */
[----:B0-----:R-:W-:Y:S02]  /*23b0*/  FSEL R185, R34, -INF , P2 ;  /* 0xff80000022b97808 */ /* 0x001fe40001000000 */
[----:B------:R-:W-:Y:S02]  /*23c0*/  ISETP.GT.AND P2, PT, R0, 0x28, PT ;  /* 0x000000280000780c */ /* 0x000fe40003f44270 */
[----:B------:R-:W-:-:S03]  /*23d0*/  FMNMX.FTZ R4, R185, R4, !PT ;  /* 0x00000004b9047209 */ /* 0x000fc60007810000 */
[----:B------:R-:W0:Y:S01]  /*23e0*/  MUFU.TANH R41, R41 ;  /* 0x0000002900297308 */ /* 0x000e220000002400 */
[----:B-1----:R-:W-:-:S04]  /*23f0*/  FSEL R191, R40, -INF , P6 ;  /* 0xff80000028bf7808 */ /* 0x002fc80003000000 */
        /* <DEDUP_REMOVED lines=52> */
[----:B------:R-:W-:-:S05]  /*2740*/  ISETP.GT.AND P4, PT, R0, 0x48, PT ;  /* 0x000000480000780c */ /* 0x000fca0003f84270 */
[----:B------:R-:W1:Y:S01]  /*2750*/  MUFU.TANH R54, R54 ;  /* 0x0000003600367308 */ /* 0x000e620000002400 */
[----:B--2---:R-:W-:-:S04]  /*2760*/  FSEL R157, R56, -INF , P2 ;  /* 0xff800000389d7808 */ /* 0x004fc80001000000 */
[----:B------:R-:W-:-:S03]  /*2770*/  FMNMX.FTZ R6, R157, R6, !PT ;  /* 0x000000069d067209 */ /* 0x000fc60007810000 */
[----:B------:R-:W2:Y:S01]  /*2780*/  MUFU.TANH R55, R55 ;  /* 0x0000003700377308 */ /* 0x000ea20000002400 */
[----:B0-----:R-:W-:Y:S02]  /*2790*/  FSEL R15, R15, -INF , P5 ;  /* 0xff8000000f0f7808 */ /* 0x001fe40002800000 */
[----:B------:R-:W-:-:S05]  /*27a0*/  ISETP.GT.AND P5, PT, R0, 0x49, PT ;  /* 0x000000490000780c */ /* 0x000fca0003fa4270 */
[----:B------:R-:W0:Y:S01]  /*27b0*/  MUFU.TANH R21, R57 ;  /* 0x0000003900157308 */ /* 0x000e220000002400 */
[----:B-1----:R-:W-:Y:S02]  /*27c0*/  FSEL R169, R54, -INF , P6 ;  /* 0xff80000036a97808 */ /* 0x002fe40003000000 */
[----:B------:R-:W-:-:S05]  /*27d0*/  ISETP.GT.AND P6, PT, R0, 0x50, PT ;  /* 0x000000500000780c */ /* 0x000fca0003fc4270 */
[----:B------:R-:W1:Y:S01]  /*27e0*/  MUFU.TANH R58, R58 ;  /* 0x0000003a003a7308 */ /* 0x000e620000002400 */
[----:B--2---:R-:W-:Y:S02]  /*27f0*/  FSEL R171, R55, -INF , P1 ;  /* 0xff80000037ab7808 */ /* 0x004fe40000800000 */
[----:B------:R-:W-:-:S05]  /*2800*/  ISETP.GT.AND P1, PT, R0, 0x51, PT ;  /* 0x000000510000780c */ /* 0x000fca0003f24270 */
[----:B------:R-:W2:Y:S01]  /*2810*/  MUFU.TANH R23, R59 ;  /* 0x0000003b00177308 */ /* 0x000ea20000002400 */
[----:B0-----:R-:W-:-:S04]  /*2820*/  FSEL R21, R21, -INF , P3 ;  /* 0xff80000015157808 */ /* 0x001fc80001800000 */
[----:B------:R-:W-:-:S03]  /*2830*/  FMNMX.FTZ R6, R21, R6, !PT ;  /* 0x0000000615067209 */ /* 0x000fc60007810000 */
[----:B------:R-:W0:Y:S01]  /*2840*/  MUFU.TANH R60, R60 ;  /* 0x0000003c003c7308 */ /* 0x000e220000002400 */
[----:B-1----:R-:W-:Y:S02]  /*2850*/  FSEL R156, R58, -INF , P2 ;  /* 0xff8000003a9c7808 */ /* 0x002fe40001000000 */
[----:B------:R-:W-:-:S05]  /*2860*/  ISETP.GT.AND P2, PT, R0, 0x58, PT ;  /* 0x000000580000780c */ /* 0x000fca0003f44270 */
[----:B------:R-:W1:Y:S01]  /*2870*/  MUFU.TANH R61, R61 ;  /* 0x0000003d003d7308 */ /* 0x000e620000002400 */
[----:B--2---:R-:W-:Y:S02]  /*2880*/  FSEL R23, R23, -INF , P3 ;  /* 0xff80000017177808 */ /* 0x004fe40001800000 */
[----:B------:R-:W-:Y:S02]  /*2890*/  ISETP.GT.AND P3, PT, R0, 0x59, PT ;  /* 0x000000590000780c */ /* 0x000fe40003f64270 */
[----:B------:R-:W-:-:S03]  /*28a0*/  FMNMX.FTZ R0, R20, R5, !PT ;  /* 0x0000000514007209 */ /* 0x000fc60007810000 */
[----:B------:R-:W2:Y:S01]  /*28b0*/  MUFU.TANH R13, R64 ;  /* 0x00000040000d7308 */ /* 0x000ea20000002400 */
[----:B0-----:R-:W-:Y:S02]  /*28c0*/  FSEL R173, R60, -INF , P4 ;  /* 0xff8000003cad7808 */ /* 0x001fe40002000000 */
[----:B------:R-:W-:Y:S02]  /*28d0*/  FMNMX.FTZ R0, R15, R0, !PT ;  /* 0x000000000f007209 */ /* 0x000fe40007810000 */
[----:B------:R-:W-:Y:S02]  /*28e0*/  FMNMX.FTZ R6, R173, R6, !PT ;  /* 0x00000006ad067209 */ /* 0x000fe40007810000 */
[----:B------:R-:W-:Y:S01]  /*28f0*/  FMNMX.FTZ R0, R169, R0, !PT ;  /* 0x00000000a9007209 */ /* 0x000fe20007810000 */
[----:B------:R-:W0:Y:S01]  /*2900*/  MUFU.TANH R65, R65 ;  /* 0x0000004100417308 */ /* 0x000e220000002400 */
[----:B-1----:R-:W-:Y:S02]  /*2910*/  FSEL R177, R61, -INF , P5 ;  /* 0xff8000003db17808 */ /* 0x002fe40002800000 */
[----:B------:R-:W-:-:S02]  /*2920*/  FMNMX.FTZ R5, R171, R0, !PT ;  /* 0x00000000ab057209 */ /* 0x000fc40007810000 */
[----:B------:R-:W-:Y:S02]  /*2930*/  FMNMX.FTZ R6, R177, R6, !PT ;  /* 0x00000006b1067209 */ /* 0x000fe40007810000 */
[----:B------:R-:W-:Y:S01]  /*2940*/  FMNMX.FTZ R0, R156, R5, !PT ;  /* 0x000000059c007209 */ /* 0x000fe20007810000 */
[----:B------:R-:W1:Y:S01]  /*2950*/  MUFU.TANH R62, R62 ;  /* 0x0000003e003e7308 */ /* 0x000e620000002400 */
[----:B--2---:R-:W-:Y:S02]  /*2960*/  FSEL R13, R13, -INF , P6 ;  /* 0xff8000000d0d7808 */ /* 0x004fe40003000000 */
[----:B------:R-:W-:Y:S02]  /*2970*/  FMNMX.FTZ R0, R23, R0, !PT ;  /* 0x0000000017007209 */ /* 0x000fe40007810000 */
[----:B------:R-:W-:-:S03]  /*2980*/  FMNMX.FTZ R33, R13, R6, !PT ;  /* 0x000000060d217209 */ /* 0x000fc60007810000 */
[----:B------:R-:W2:Y:S01]  /*2990*/  MUFU.TANH R68, R68 ;  /* 0x0000004400447308 */ /* 0x000ea20000002400 */
[----:B0-----:R-:W-:-:S04]  /*29a0*/  FSEL R158, R65, -INF , P1 ;  /* 0xff800000419e7808 */ /* 0x001fc80000800000 */
[----:B------:R-:W-:-:S03]  /*29b0*/  FMNMX.FTZ R33, R158, R33, !PT ;  /* 0x000000219e217209 */ /* 0x000fc60007810000 */
[----:B------:R-:W0:Y:S01]  /*29c0*/  MUFU.TANH R63, R63 ;  /* 0x0000003f003f7308 */ /* 0x000e220000002400 */
[----:B-1----:R-:W-:-:S04]  /*29d0*/  FSEL R179, R62, -INF , P4 ;  /* 0xff8000003eb37808 */ /* 0x002fc80002000000 */
[----:B------:R-:W-:-:S03]  /*29e0*/  FMNMX.FTZ R0, R179, R0, !PT ;  /* 0x00000000b3007209 */ /* 0x000fc60007810000 */
[----:B------:R-:W1:Y:S01]  /*29f0*/  MUFU.TANH R69, R69 ;  /* 0x0000004500457308 */ /* 0x000e620000002400 */
[----:B--2---:R-:W-:-:S04]  /*2a00*/  FSEL R160, R68, -INF , P2 ;  /* 0xff80000044a07808 */ /* 0x004fc80001000000 */
        /* <DEDUP_REMOVED lines=8> */
[----:B--2---:R-:W-:Y:S01]  /*2a90*/  FSEL R163, R66, -INF , P6 ;  /* 0xff80000042a37808 */ /* 0x004fe20003000000 */
[----:B------:R-:W2:Y:S03]  /*2aa0*/  SHFL.BFLY PT, R5, R4, 0x2, 0x1f ;  /* 0x0c401f0004057f89 */ /* 0x000ea600000e0000 */
[----:B------:R-:W-:-:S03]  /*2ab0*/  FMNMX.FTZ R0, R163, R0, !PT ;  /* 0x00000000a3007209 */ /* 0x000fc60007810000 */
[----:B------:R-:W3:Y:S01]  /*2ac0*/  MUFU.TANH R71, R71 ;  /* 0x0000004700477308 */ /* 0x000ee20000002400 */
[----:B0-----:R-:W-:-:S04]  /*2ad0*/  FSEL R159, R67, -INF , P1 ;  /* 0xff800000439f7808 */ /* 0x001fc80000800000 */
[----:B------:R-:W-:Y:S02]  /*2ae0*/  FMNMX.FTZ R0, R159, R0, !PT ;  /* 0x000000009f007209 */ /* 0x000fe40007810000 */
[----:B-1----:R-:W-:Y:S02]  /*2af0*/  FSEL R161, R70, -INF , P2 ;  /* 0xff80000046a17808 */ /* 0x002fe40001000000 */
[----:B------:R-:W-:Y:S02]  /*2b00*/  PLOP3.LUT P2, PT, PT, PT, UP0, 0x80, 0x0 ;  /* 0x000000000000781c */ /* 0x000fe40003f4f008 */
[----:B------:R-:W-:Y:S02]  /*2b10*/  FMNMX.FTZ R0, R161, R0, !PT ;  /* 0x00000000a1007209 */ /* 0x000fe40007810000 */
[----:B---3--:R-:W-:Y:S02]  /*2b20*/  FSEL R165, R71, -INF , P3 ;  /* 0xff80000047a57808 */ /* 0x008fe40001800000 */
[----:B--2---:R-:W-:-:S02]  /*2b30*/  FMNMX.FTZ R5, R4, R5, !PT ;  /* 0x0000000504057209 */ /* 0x004fc40007810000 */
[----:B------:R-:W-:-:S03]  /*2b40*/  FMNMX.FTZ R0, R165, R0, !PT ;  /* 0x00000000a5007209 */ /* 0x000fc60007810000 */
[----:B------:R-:W0:Y:S04]  /*2b50*/  SHFL.BFLY PT, R6, R5, 0x1, 0x1f ;  /* 0x0c201f0005067f89 */ /* 0x000e2800000e0000 */
[----:B------:R-:W1:Y:S01]  /*2b60*/  SHFL.BFLY PT, R33, R0, 0x2, 0x1f ;  /* 0x0c401f0000217f89 */ /* 0x000e6200000e0000 */
[----:B0-----:R-:W-:Y:S02]  /*2b70*/  FMNMX.FTZ R4, R5, R6, !PT ;  /* 0x0000000605047209 */ /* 0x001fe40007810000 */
[----:B-1----:R-:W-:-:S03]  /*2b80*/  FMNMX.FTZ R33, R0, R33, !PT ;  /* 0x0000002100217209 */ /* 0x002fc60007810000 */
[C---:B------:R-:W-:Y:S01]  /*2b90*/  FMUL.FTZ R162, R4.reuse, UR27 ;  /* 0x0000001b04a27c20 */ /* 0x040fe20008410000 */
[----:B------:R-:W-:Y:S01]  /*2ba0*/  FSETP.NEU.FTZ.AND P1, PT, R4, -INF , PT ;  /* 0xff8000000400780b */ /* 0x000fe20003f3d000 */
[----:B------:R-:W0:Y:S03]  /*2bb0*/  SHFL.BFLY PT, R8, R33, 0x1, 0x1f ;  /* 0x0c201f0021087f89 */ /* 0x000e2600000e0000 */
[----:B------:R-:W-:-:S05]  /*2bc0*/  FSEL R162, R162, RZ, P1 ;  /* 0x000000ffa2a27208 */ /* 0x000fca0000800000 */
        /* <DEDUP_REMOVED lines=12> */
[----:B------:R-:W2:Y:S01]  /*2c90*/  MUFU.EX2 R5, R5 ;  /* 0x0000000500057308 */ /* 0x000ea20000000800 */
[--C-:B------:R-:W-:Y:S01]  /*2ca0*/  FFMA.FTZ R197, R197, UR27, -R162.reuse ;  /* 0x0000001bc5c57c23 */ /* 0x100fe200080108a2 */
[--C-:B------:R-:W-:Y:S01]  /*2cb0*/  FFMA.FTZ R184, R201, UR27, -R162.reuse ;  /* 0x0000001bc9b87c23 */ /* 0x100fe200080108a2 */
[--C-:B------:R-:W-:Y:S01]  /*2cc0*/  FFMA.FTZ R199, R199, UR27, -R162.reuse ;  /* 0x0000001bc7c77c23 */ /* 0x100fe200080108a2 */
[--C-:B------:R-:W-:Y:S01]  /*2cd0*/  FFMA.FTZ R188, R21, UR27, -R162.reuse ;  /* 0x0000001b15bc7c23 */ /* 0x100fe200080108a2 */
[--C-:B------:R-:W-:Y:S01]  /*2ce0*/  FFMA.FTZ R157, R157, UR27, -R162.reuse ;  /* 0x0000001b9d9d7c23 */ /* 0x100fe200080108a2 */
[----:B0-----:R-:W-:Y:S01]  /*2cf0*/  FMNMX.FTZ R3, R33, R8, !PT ;  /* 0x0000000821037209 */ /* 0x001fe20007810000 */
[--C-:B------:R-:W-:Y:S01]  /*2d00*/  FFMA.FTZ R21, R173, UR27, -R162.reuse ;  /* 0x0000001bad157c23 */ /* 0x100fe200080108a2 */
[----:B------:R-:W-:Y:S01]  /*2d10*/  IADD3 R8, -R72, 0xb, RZ ;  /* 0x0000000b48087810 */ /* 0x000fe20007ffe1ff */
[----:B------:R-:W-:Y:S01]  /*2d20*/  MUFU.EX2 R6, R6 ;  /* 0x0000000600067308 */ /* 0x000fe20000000800 */
[C---:B------:R-:W-:Y:S01]  /*2d30*/  FSETP.NEU.FTZ.AND P1, PT, R3.reuse, -INF , PT ;  /* 0xff8000000300780b */ /* 0x040fe20003f3d000 */
[----:B------:R-:W-:Y:S01]  /*2d40*/  FMUL.FTZ R164, R3, UR27 ;  /* 0x0000001b03a47c20 */ /* 0x000fe20008410000 */
[--C-:B------:R-:W-:Y:S01]  /*2d50*/  FFMA.FTZ R190, R177, UR27, -R162.reuse ;  /* 0x0000001bb1be7c23 */ /* 0x100fe200080108a2 */
[--C-:B------:R-:W-:Y:S01]  /*2d60*/  FFMA.FTZ R13, R13, UR27, -R162.reuse ;  /* 0x0000001b0d0d7c23 */ /* 0x100fe200080108a2 */
[--C-:B------:R-:W-:Y:S01]  /*2d70*/  FFMA.FTZ R158, R158, UR27, -R162.reuse ;  /* 0x0000001b9e9e7c23 */ /* 0x100fe200080108a2 */
[----:B------:R-:W-:Y:S01]  /*2d80*/  FFMA.FTZ R160, R160, UR27, -R162 ;  /* 0x0000001ba0a07c23 */ /* 0x000fe200080108a2 */
[----:B------:R-:W-:Y:S01]  /*2d90*/  FSEL R164, R164, RZ, P1 ;  /* 0x000000ffa4a47208 */ /* 0x000fe20000800000 */
[----:B------:R-:W0:Y:S01]  /*2da0*/  MUFU.EX2 R7, R7 ;  /* 0x0000000700077308 */ /* 0x000e220000000800 */
[----:B------:R-:W-:Y:S01]  /*2db0*/  ISETP.NE.AND P1, PT, R12, RZ, PT ;  /* 0x000000ff0c00720c */ /* 0x000fe20003f25270 */
[----:B------:R-:W-:Y:S01]  /*2dc0*/  IMAD.U32 R12, RZ, RZ, UR26 ;  /* 0x0000001aff0c7e24 */ /* 0x000fe2000f8e00ff */
[----:B------:R-:W-:Y:S01]  /*2dd0*/  ULOP3.LUT UR26, UR6, 0x3000000, URZ, 0xfc, !UPT ;  /* 0x03000000061a7892 */ /* 0x000fe2000f8efc3f */
[--C-:B------:R-:W-:Y:S01]  /*2de0*/  FFMA.FTZ R9, R9, UR27, -R164.reuse ;  /* 0x0000001b09097c23 */ /* 0x100fe200080108a4 */
[--C-:B-1----:R-:W-:Y:S01]  /*2df0*/  FFMA.FTZ R10, R27, UR27, -R164.reuse ;  /* 0x0000001b1b0a7c23 */ /* 0x102fe200080108a4 */
[--C-:B------:R-:W-:Y:S01]  /*2e00*/  FFMA.FTZ R11, R11, UR27, -R164.reuse ;  /* 0x0000001b0b0b7c23 */ /* 0x100fe200080108a4 */
[--C-:B------:R-:W-:Y:S01]  /*2e10*/  FFMA.FTZ R14, R31, UR27, -R164.reuse ;  /* 0x0000001b1f0e7c23 */ /* 0x100fe200080108a4 */
[----:B--2---:R-:W-:Y:S01]  /*2e20*/  F2FP.F16.F32.PACK_AB R152, R5, R0 ;  /* 0x000000000598723e */ /* 0x004fe200000000ff */
[----:B------:R-:W-:Y:S01]  /*2e30*/  UIMAD UR10, UR38, 0xc00, UR26 ;  /* 0x00000c00260a78a4 */ /* 0x000fe2000f8e021a */
[----:B------:R-:W-:Y:S01]  /*2e40*/  MUFU.EX2 R9, R9 ;  /* 0x0000000900097308 */ /* 0x000fe20000000800 */
[--C-:B------:R-:W-:Y:S01]  /*2e50*/  FFMA.FTZ R170, R185, UR27, -R164.reuse ;  /* 0x0000001bb9aa7c23 */ /* 0x100fe200080108a4 */
[--C-:B------:R-:W-:Y:S01]  /*2e60*/  FFMA.FTZ R185, R187, UR27, -R164.reuse ;  /* 0x0000001bbbb97c23 */ /* 0x100fe200080108a4 */
[----:B------:R-:W-:Y:S01]  /*2e70*/  FFMA.FTZ R172, R189, UR27, -R164 ;  /* 0x0000001bbdac7c23 */ /* 0x000fe200080108a4 */
[----:B------:R-:W-:-:S02]  /*2e80*/  @!P1 VIADD R24, R12, 0x32440 ;  /* 0x000324400c189836 */ /* 0x000fc40000000000 */
[----:B------:R-:W-:Y:S01]  /*2e90*/  FFMA.FTZ R187, R219, UR27, -R164 ;  /* 0x0000001bdbbb7c23 */ /* 0x000fe200080108a4 */
[----:B------:R-:W-:Y:S01]  /*2ea0*/  UMOV UR6, UR10 ;  /* 0x0000000a00067c82 */ /* 0x000fe20008000000 */
[----:B0-----:R-:W-:Y:S01]  /*2eb0*/  F2FP.F16.F32.PACK_AB R154, R7, R6 ;  /* 0x00000006079a723e */ /* 0x001fe200000000ff */
[----:B------:R-:W0:Y:S01]  /*2ec0*/  MUFU.EX2 R10, R10 ;  /* 0x0000000a000a7308 */ /* 0x000e220000000800 */
[----:B------:R-:W-:Y:S01]  /*2ed0*/  @!P1 PRMT R24, RZ, 0x654, R24 ;  /* 0x00000654ff189816 */ /* 0x000fe20000000018 */
[----:B------:R1:W-:Y:S06]  /*2ee0*/  BAR.ARV R8, 0x100 ;  /* 0x000400080000751d */ /* 0x0003ec0000002000 */
[----:B------:R2:W-:Y:S01]  /*2ef0*/  @!P1 SYNCS.ARRIVE.TRANS64.RED.A1T0 RZ, [R24+URZ], RZ ;  /* 0x000000ff18ff99a7 */ /* 0x0005e2000810043f */
[----:B------:R-:W-:Y:S01]  /*2f00*/  MUFU.EX2 R11, R11 ;  /* 0x0000000b000b7308 */ /* 0x000fe20000000800 */
[----:B------:R3:W-:Y:S01]  /*2f10*/  BAR.SYNC.DEFER_BLOCKING R168, 0x100 ;  /* 0x000400a80000751d */ /* 0x0007e20000010000 */
[--C-:B------:R-:W-:Y:S01]  /*2f20*/  FFMA.FTZ R178, R193, UR27, -R164.reuse ;  /* 0x0000001bc1b27c23 */ /* 0x100fe200080108a4 */
[----:B------:R-:W-:Y:S01]  /*2f30*/  FFMA.FTZ R193, R195, UR27, -R164 ;  /* 0x0000001bc3c17c23 */ /* 0x000fe200080108a4 */
[----:B------:R-:W-:Y:S01]  /*2f40*/  FFMA.FTZ R189, R221, UR27, -R162 ;  /* 0x0000001bddbd7c23 */ /* 0x000fe200080108a2 */
[--C-:B------:R-:W-:Y:S01]  /*2f50*/  FFMA.FTZ R180, R215, UR27, -R164.reuse ;  /* 0x0000001bd7b47c23 */ /* 0x100fe200080108a4 */
[--C-:B------:R-:W-:Y:S01]  /*2f60*/  FFMA.FTZ R195, R217, UR27, -R164.reuse ;  /* 0x0000001bd9c37c23 */ /* 0x100fe200080108a4 */
[----:B------:R-:W-:Y:S01]  /*2f70*/  FFMA.FTZ R20, R20, UR27, -R164 ;  /* 0x0000001b14147c23 */ /* 0x000fe200080108a4 */
[----:B------:R-:W4:Y:S01]  /*2f80*/  MUFU.EX2 R14, R14 ;  /* 0x0000000e000e7308 */ /* 0x000f220000000800 */
[----:B0-----:R-:W-:Y:S01]  /*2f90*/  F2FP.F16.F32.PACK_AB R153, R10, R9 ;  /* 0x000000090a99723e */ /* 0x001fe200000000ff */
[----:B---3--:R-:W-:Y:S01]  /*2fa0*/  FFMA.FTZ R168, R227, UR27, -R162 ;  /* 0x0000001be3a87c23 */ /* 0x008fe200080108a2 */
[--C-:B------:R-:W-:Y:S01]  /*2fb0*/  FFMA.FTZ R15, R15, UR27, -R164.reuse ;  /* 0x0000001b0f0f7c23 */ /* 0x100fe200080108a4 */
[--C-:B------:R-:W-:Y:S01]  /*2fc0*/  FFMA.FTZ R169, R169, UR27, -R164.reuse ;  /* 0x0000001ba9a97c23 */ /* 0x100fe200080108a4 */
[--C-:B------:R-:W-:Y:S01]  /*2fd0*/  FFMA.FTZ R186, R171, UR27, -R164.reuse ;  /* 0x0000001babba7c23 */ /* 0x100fe200080108a4 */
[--C-:B------:R-:W-:Y:S01]  /*2fe0*/  FFMA.FTZ R156, R156, UR27, -R164.reuse ;  /* 0x0000001b9c9c7c23 */ /* 0x100fe200080108a4 */
[--C-:B------:R-:W-:Y:S01]  /*2ff0*/  FFMA.FTZ R23, R23, UR27, -R164.reuse ;  /* 0x0000001b17177c23 */ /* 0x100fe200080108a4 */
[----:B------:R-:W-:Y:S01]  /*3000*/  MUFU.EX2 R166, R166 ;  /* 0x000000a600a67308 */ /* 0x000fe20000000800 */
[--C-:B------:R-:W-:Y:S01]  /*3010*/  FFMA.FTZ R171, R179, UR27, -R164.reuse ;  /* 0x0000001bb3ab7c23 */ /* 0x100fe200080108a4 */
[----:B------:R-:W-:Y:S01]  /*3020*/  FFMA.FTZ R192, R181, UR27, -R164 ;  /* 0x0000001bb5c07c23 */ /* 0x000fe200080108a4 */
[----:B------:R-:W-:Y:S01]  /*3030*/  FFMA.FTZ R167, R167, UR27, -R162 ;  /* 0x0000001ba7a77c23 */ /* 0x000fe200080108a2 */
[--C-:B------:R-:W-:Y:S01]  /*3040*/  FFMA.FTZ R162, R163, UR27, -R164.reuse ;  /* 0x0000001ba3a27c23 */ /* 0x100fe200080108a4 */
[--C-:B------:R-:W-:Y:S01]  /*3050*/  FFMA.FTZ R159, R159, UR27, -R164.reuse ;  /* 0x0000001b9f9f7c23 */ /* 0x100fe200080108a4 */
[--C-:B------:R-:W-:Y:S01]  /*3060*/  FFMA.FTZ R161, R161, UR27, -R164.reuse ;  /* 0x0000001ba1a17c23 */ /* 0x100fe200080108a4 */
[----:B------:R-:W-:Y:S01]  /*3070*/  FFMA.FTZ R164, R165, UR27, -R164 ;  /* 0x0000001ba5a47c23 */ /* 0x000fe200080108a4 */
[----:B------:R-:W0:Y:S01]  /*3080*/  MUFU.EX2 R175, R175 ;  /* 0x000000af00af7308 */ /* 0x000e220000000800 */
[----:B----4-:R-:W-:Y:S01]  /*3090*/  F2FP.F16.F32.PACK_AB R155, R14, R11 ;  /* 0x0000000b0e9b723e */ /* 0x010fe200000000ff */
[----:B------:R-:W-:Y:S01]  /*30a0*/  FADD.FTZ R5, R0, R5 ;  /* 0x0000000500057221 */ /* 0x000fe20000010000 */
[----:B------:R-:W-:Y:S01]  /*30b0*/  FADD.FTZ R10, R9, R10 ;  /* 0x0000000a090a7221 */ /* 0x000fe20000010000 */
[----:B------:R-:W-:Y:S01]  /*30c0*/  @!P1 VIADD R12, R12, 0x32460 ;  /* 0x000324600c0c9836 */ /* 0x000fe20000000000 */
[----:B--2---:R-:W-:Y:S01]  /*30d0*/  WARPGROUP.ARRIVE ;  /* 0x00000000000079c5 */ /* 0x004fe20000000000 */
[----:B------:R-:W-:Y:S01]  /*30e0*/  FADD.FTZ R6, R6, R5 ;  /* 0x0000000506067221 */ /* 0x000fe20000010000 */
[----:B------:R-:W-:Y:S01]  /*30f0*/  FADD.FTZ R11, R11, R10 ;  /* 0x0000000a0b0b7221 */ /* 0x000fe20000010000 */
[----:B------:R-:W-:Y:S01]  /*3100*/  MUFU.EX2 R168, R168 ;  /* 0x000000a800a87308 */ /* 0x000fe20000000800 */
[----:B------:R-:W-:Y:S01]  /*3110*/  @!P1 PRMT R12, RZ, 0x654, R12 ;  /* 0x00000654ff0c9816 */ /* 0x000fe2000000000c */
[----:B------:R-:W-:Y:S01]  /*3120*/  FADD.FTZ R7, R7, R6 ;  /* 0x0000000607077221 */ /* 0x000fe20000010000 */
[----:B------:R-:W-:Y:S01]  /*3130*/  HGMMA.64x256x16.F32 R24, R152, gdesc[UR4].tnspB, RZ, !UPT, gsb0 ;  /* 0x43e0000498187df0 */ /* 0x000fe2000c0008ff */
[----:B------:R-:W-:Y:S01]  /*3140*/  UIADD3 UR6, UR10, 0x80, URZ ;  /* 0x000000800a067890 */ /* 0x000fe2000fffe03f */
[----:B------:R-:W-:Y:S01]  /*3150*/  FADD.FTZ R11, R14, R11 ;  /* 0x0000000b0e0b7221 */ /* 0x000fe20000010000 */
[----:B------:R-:W-:-:S02]  /*3160*/  UMOV UR7, 0x40000040 ;  /* 0x4000004000077882 */ /* 0x000fc40000000000 */
[----:B------:R-:W-:Y:S08]  /*3170*/  MUFU.EX2 R183, R183 ;  /* 0x000000b700b77308 */ /* 0x000ff00000000800 */
[----:B------:R-:W-:Y:S08]  /*3180*/  MUFU.EX2 R170, R170 ;  /* 0x000000aa00aa7308 */ /* 0x000ff00000000800 */
[----:B------:R-:W2:Y:S08]  /*3190*/  MUFU.EX2 R185, R185 ;  /* 0x000000b900b97308 */ /* 0x000eb00000000800 */
[----:B------:R-:W-:Y:S08]  /*31a0*/  MUFU.EX2 R172, R172 ;  /* 0x000000ac00ac7308 */ /* 0x000ff00000000800 */
[----:B------:R-:W3:Y:S08]  /*31b0*/  MUFU.EX2 R187, R187 ;  /* 0x000000bb00bb7308 */ /* 0x000ef00000000800 */
[----:B------:R-:W-:Y:S08]  /*31c0*/  MUFU.EX2 R174, R174 ;  /* 0x000000ae00ae7308 */ /* 0x000ff00000000800 */
[----:B------:R-:W4:Y:S08]  /*31d0*/  MUFU.EX2 R189, R189 ;  /* 0x000000bd00bd7308 */ /* 0x000f300000000800 */
[----:B------:R-:W-:Y:S08]  /*31e0*/  MUFU.EX2 R176, R176 ;  /* 0x000000b000b07308 */ /* 0x000ff00000000800 */
[----:B------:R-:W-:Y:S08]  /*31f0*/  MUFU.EX2 R191, R191 ;  /* 0x000000bf00bf7308 */ /* 0x000ff00000000800 */
[----:B------:R-:W-:Y:S08]  /*3200*/  MUFU.EX2 R178, R178 ;  /* 0x000000b200b27308 */ /* 0x000ff00000000800 */
[----:B------:R-:W5:Y:S08]  /*3210*/  MUFU.EX2 R193, R193 ;  /* 0x000000c100c17308 */ /* 0x000f700000000800 */
[----:B------:R-:W-:Y:S08]  /*3220*/  MUFU.EX2 R180, R180 ;  /* 0x000000b400b47308 */ /* 0x000ff00000000800 */
[----:B------:R-:W1:Y:S08]  /*3230*/  MUFU.EX2 R195, R195 ;  /* 0x000000c300c37308 */ /* 0x000e700000000800 */
[----:B------:R-:W-:Y:S08]  /*3240*/  MUFU.EX2 R182, R182 ;  /* 0x000000b600b67308 */ /* 0x000ff00000000800 */
[----:B------:R-:W1:Y:S08]  /*3250*/  MUFU.EX2 R197, R197 ;  /* 0x000000c500c57308 */ /* 0x000e700000000800 */
[----:B------:R-:W-:Y:S08]  /*3260*/  MUFU.EX2 R184, R184 ;  /* 0x000000b800b87308 */ /* 0x000ff00000000800 */
[----:B------:R-:W-:Y:S08]  /*3270*/  MUFU.EX2 R199, R199 ;  /* 0x000000c700c77308 */ /* 0x000ff00000000800 */
[----:B------:R-:W-:Y:S08]  /*3280*/  MUFU.EX2 R20, R20 ;  /* 0x0000001400147308 */ /* 0x000ff00000000800 */
[----:B------:R-:W1:Y:S08]  /*3290*/  MUFU.EX2 R15, R15 ;  /* 0x0000000f000f7308 */ /* 0x000e700000000800 */
        /* <DEDUP_REMOVED lines=14> */
[----:B------:R-:W-:Y:S01]  /*3380*/  MUFU.EX2 R162, R162 ;  /* 0x000000a200a27308 */ /* 0x000fe20000000800 */
[----:B------:R-:W-:-:S02]  /*3390*/  WARPGROUP.DEPBAR.LE gsb0, 0x0 ;  /* 0x00008000000079c5 */ /* 0x000fc40000010000 */
[----:B0-----:R-:W-:Y:S01]  /*33a0*/  F2FP.F16.F32.PACK_AB R152, R175, R166 ;  /* 0x000000a6af98723e */ /* 0x001fe200000000ff */
[----:B------:R-:W-:Y:S01]  /*33b0*/  FADD.FTZ R166, R166, R7 ;  /* 0x00000007a6a67221 */ /* 0x000fe20000010000 */
[----:B--2---:R-:W-:Y:S01]  /*33c0*/  F2FP.F16.F32.PACK_AB R153, R185, R170 ;  /* 0x000000aab999723e */ /* 0x004fe200000000ff */
[----:B------:R-:W-:Y:S01]  /*33d0*/  FADD.FTZ R170, R170, R11 ;  /* 0x0000000baaaa7221 */ /* 0x000fe20000010000 */
[----:B------:R-:W-:Y:S01]  /*33e0*/  F2FP.F16.F32.PACK_AB R154, R183, R168 ;  /* 0x000000a8b79a723e */ /* 0x000fe200000000ff */
[----:B------:R-:W0:Y:S01]  /*33f0*/  MUFU.EX2 R159, R159 ;  /* 0x0000009f009f7308 */ /* 0x000e220000000800 */
[----:B---3--:R-:W-:Y:S01]  /*3400*/  F2FP.F16.F32.PACK_AB R155, R187, R172 ;  /* 0x000000acbb9b723e */ /* 0x008fe200000000ff */
[----:B------:R-:W-:Y:S01]  /*3410*/  FADD.FTZ R175, R175, R166 ;  /* 0x000000a6afaf7221 */ /* 0x000fe20000010000 */
[----:B------:R-:W-:Y:S02]  /*3420*/  FADD.FTZ R185, R185, R170 ;  /* 0x000000aab9b97221 */ /* 0x000fe40000010000 */
[----:B------:R-:W-:Y:S01]  /*3430*/  WARPGROUP.ARRIVE ;  /* 0x00000000000079c5 */ /* 0x000fe20000000000 */
[----:B------:R-:W-:Y:S01]  /*3440*/  FADD.FTZ R168, R168, R175 ;  /* 0x000000afa8a87221 */ /* 0x000fe20000010000 */
[----:B------:R-:W-:Y:S01]  /*3450*/  FADD.FTZ R172, R172, R185 ;  /* 0x000000b9acac7221 */ /* 0x000fe20000010000 */
[----:B------:R-:W-:Y:S02]  /*3460*/  MUFU.EX2 R161, R161 ;  /* 0x000000a100a17308 */ /* 0x000fe40000000800 */
[----:B------:R-:W-:Y:S01]  /*3470*/  FADD.FTZ R183, R183, R168 ;  /* 0x000000a8b7b77221 */ /* 0x000fe20000010000 */
[----:B------:R-:W-:Y:S01]  /*3480*/  HGMMA.64x256x16.F32 R24, R152, gdesc[UR4].tnspB, R24, gsb0 ;  /* 0x43e0000498187df0 */ /* 0x000fe20008000818 */
[----:B------:R-:W-:Y:S01]  /*3490*/  UIADD3 UR6, UR10, 0x100, URZ ;  /* 0x000001000a067890 */ /* 0x000fe2000fffe03f */
[----:B------:R-:W-:Y:S01]  /*34a0*/  FADD.FTZ R187, R187, R172 ;  /* 0x000000acbbbb7221 */ /* 0x000fe20000010000 */
[----:B------:R-:W-:-:S02]  /*34b0*/  UMOV UR7, 0x40000040 ;  /* 0x4000004000077882 */ /* 0x000fc40000000000 */
[----:B------:R-:W2:Y:S01]  /*34c0*/  MUFU.EX2 R164, R164 ;  /* 0x000000a400a47308 */ /* 0x000ea20000000800 */
[----:B------:R-:W-:Y:S02]  /*34d0*/  WARPGROUP.DEPBAR.LE gsb0, 0x0 ;  /* 0x00008000000079c5 */ /* 0x000fe40000010000 */
[----:B----4-:R-:W-:Y:S01]  /*34e0*/  F2FP.F16.F32.PACK_AB R152, R189, R174 ;  /* 0x000000aebd98723e */ /* 0x010fe200000000ff */
[----:B------:R-:W-:Y:S01]  /*34f0*/  FADD.FTZ R174, R174, R183 ;  /* 0x000000b7aeae7221 */ /* 0x000fe20000010000 */
[----:B-----5:R-:W-:Y:S01]  /*3500*/  F2FP.F16.F32.PACK_AB R153, R193, R178 ;  /* 0x000000b2c199723e */ /* 0x020fe200000000ff */
[----:B------:R-:W-:Y:S01]  /*3510*/  FADD.FTZ R178, R178, R187 ;  /* 0x000000bbb2b27221 */ /* 0x000fe20000010000 */
[----:B------:R-:W-:Y:S01]  /*3520*/  F2FP.F16.F32.PACK_AB R154, R191, R176 ;  /* 0x000000b0bf9a723e */ /* 0x000fe200000000ff */
[----:B------:R-:W-:Y:S01]  /*3530*/  FADD.FTZ R189, R189, R174 ;  /* 0x000000aebdbd7221 */ /* 0x000fe20000010000 */
[----:B-1----:R-:W-:Y:S01]  /*3540*/  F2FP.F16.F32.PACK_AB R155, R195, R180 ;  /* 0x000000b4c39b723e */ /* 0x002fe200000000ff */
[----:B------:R-:W-:-:S02]  /*3550*/  FADD.FTZ R193, R193, R178 ;  /* 0x000000b2c1c17221 */ /* 0x000fc40000010000 */
[----:B------:R-:W-:Y:S01]  /*3560*/  FADD.FTZ R176, R176, R189 ;  /* 0x000000bdb0b07221 */ /* 0x000fe20000010000 */
[----:B------:R-:W-:Y:S01]  /*3570*/  WARPGROUP.ARRIVE ;  /* 0x00000000000079c5 */ /* 0x000fe20000000000 */
[----:B------:R-:W-:Y:S02]  /*3580*/  FADD.FTZ R180, R180, R193 ;  /* 0x000000c1b4b47221 */ /* 0x000fe40000010000 */
[----:B------:R-:W-:Y:S02]  /*3590*/  FADD.FTZ R191, R191, R176 ;  /* 0x000000b0bfbf7221 */ /* 0x000fe40000010000 */
[----:B------:R-:W-:-:S05]  /*35a0*/  FADD.FTZ R195, R195, R180 ;  /* 0x000000b4c3c37221 */ /* 0x000fca0000010000 */
[----:B------:R-:W-:Y:S01]  /*35b0*/  HGMMA.64x256x16.F32 R24, R152, gdesc[UR4].tnspB, R24, gsb0 ;  /* 0x43e0000498187df0 */ /* 0x000fe20008000818 */
[----:B------:R-:W-:Y:S01]  /*35c0*/  UIADD3 UR6, UR10, 0x180, URZ ;  /* 0x000001800a067890 */ /* 0x000fe2000fffe03f */
[----:B------:R-:W-:Y:S01]  /*35d0*/  UMOV UR7, 0x40000040 ;  /* 0x4000004000077882 */ /* 0x000fe20000000000 */
[----:B------:R-:W-:Y:S02]  /*35e0*/  WARPGROUP.DEPBAR.LE gsb0, 0x0 ;  /* 0x00008000000079c5 */ /* 0x000fe40000010000 */
[----:B------:R-:W-:Y:S01]  /*35f0*/  F2FP.F16.F32.PACK_AB R152, R197, R182 ;  /* 0x000000b6c598723e */ /* 0x000fe200000000ff */
[----:B------:R-:W-:Y:S01]  /*3600*/  FADD.FTZ R182, R182, R191 ;  /* 0x000000bfb6b67221 */ /* 0x000fe20000010000 */
[----:B------:R-:W-:Y:S01]  /*3610*/  F2FP.F16.F32.PACK_AB R153, R15, R20 ;  /* 0x000000140f99723e */ /* 0x000fe200000000ff */
[----:B------:R-:W-:Y:S01]  /*3620*/  FADD.FTZ R20, R20, R195 ;  /* 0x000000c314147221 */ /* 0x000fe20000010000 */
[----:B------:R-:W-:Y:S01]  /*3630*/  F2FP.F16.F32.PACK_AB R154, R199, R184 ;  /* 0x000000b8c79a723e */ /* 0x000fe200000000ff */
[----:B------:R-:W-:Y:S01]  /*3640*/  FADD.FTZ R197, R197, R182 ;  /* 0x000000b6c5c57221 */ /* 0x000fe20000010000 */
[----:B------:R-:W-:Y:S01]  /*3650*/  F2FP.F16.F32.PACK_AB R155, R186, R169 ;  /* 0x000000a9ba9b723e */ /* 0x000fe200000000ff */
[----:B------:R-:W-:-:S02]  /*3660*/  FADD.FTZ R20, R15, R20 ;  /* 0x000000140f147221 */ /* 0x000fc40000010000 */
[----:B------:R-:W-:Y:S01]  /*3670*/  FADD.FTZ R184, R184, R197 ;  /* 0x000000c5b8b87221 */ /* 0x000fe20000010000 */
[----:B------:R-:W-:Y:S01]  /*3680*/  WARPGROUP.ARRIVE ;  /* 0x00000000000079c5 */ /* 0x000fe20000000000 */
[----:B------:R-:W-:Y:S02]  /*3690*/  FADD.FTZ R169, R169, R20 ;  /* 0x00000014a9a97221 */ /* 0x000fe40000010000 */
[----:B------:R-:W-:Y:S02]  /*36a0*/  FADD.FTZ R184, R199, R184 ;  /* 0x000000b8c7b87221 */ /* 0x000fe40000010000 */
[----:B------:R-:W-:-:S08]  /*36b0*/  FADD.FTZ R169, R186, R169 ;  /* 0x000000a9baa97221 */ /* 0x000fd00000010000 */
[----:B------:R-:W-:Y:S01]  /*36c0*/  HGMMA.64x256x16.F32 R24, R152, gdesc[UR4].tnspB, R24, gsb0 ;  /* 0x43e0000498187df0 */ /* 0x000fe20008000818 */
[----:B------:R-:W-:Y:S01]  /*36d0*/  UIADD3 UR6, UR10, 0x200, URZ ;  /* 0x000002000a067890 */ /* 0x000fe2000fffe03f */
[----:B------:R-:W-:Y:S01]  /*36e0*/  UMOV UR7, 0x40000040 ;  /* 0x4000004000077882 */ /* 0x000fe20000000000 */
[----:B------:R-:W-:Y:S02]  /*36f0*/  WARPGROUP.DEPBAR.LE gsb0, 0x0 ;  /* 0x00008000000079c5 */ /* 0x000fe40000010000 */
[----:B------:R-:W-:Y:S01]  /*3700*/  F2FP.F16.F32.PACK_AB R152, R188, R157 ;  /* 0x0000009dbc98723e */ /* 0x000fe200000000ff */
[----:B------:R-:W-:Y:S01]  /*3710*/  FADD.FTZ R157, R157, R184 ;  /* 0x000000b89d9d7221 */ /* 0x000fe20000010000 */
[C---:B------:R-:W-:Y:S01]  /*3720*/  F2FP.F16.F32.PACK_AB R153, R23.reuse, R156 ;  /* 0x0000009c1799723e */ /* 0x040fe200000000ff */
        /* <DEDUP_REMOVED lines=16> */
[----:B0-----:R-:W-:Y:S01]  /*3830*/  F2FP.F16.F32.PACK_AB R153, R159, R162 ;  /* 0x000000a29f99723e */ /* 0x001fe200000000ff */
[----:B------:R-:W-:Y:S01]  /*3840*/  FADD.FTZ R162, R162, R171 ;  /* 0x000000aba2a27221 */ /* 0x000fe20000010000 */
[----:B------:R-:W-:Y:S01]  /*3850*/  F2FP.F16.F32.PACK_AB R154, R167, R160 ;  /* 0x000000a0a79a723e */ /* 0x000fe200000000ff */
[----:B------:R-:W-:Y:S01]  /*3860*/  FADD.FTZ R13, R158, R13 ;  /* 0x0000000d9e0d7221 */ /* 0x000fe20000010000 */
[----:B--2---:R-:W-:Y:S01]  /*3870*/  F2FP.F16.F32.PACK_AB R155, R164, R161 ;  /* 0x000000a1a49b723e */ /* 0x004fe200000000ff */
[----:B------:R-:W-:-:S02]  /*3880*/  FADD.FTZ R162, R159, R162 ;  /* 0x000000a29fa27221 */ /* 0x000fc40000010000 */
[----:B------:R-:W-:Y:S01]  /*3890*/  FADD.FTZ R0, R160, R13 ;  /* 0x0000000da0007221 */ /* 0x000fe20000010000 */
[----:B------:R-:W-:Y:S01]  /*38a0*/  WARPGROUP.ARRIVE ;  /* 0x00000000000079c5 */ /* 0x000fe20000000000 */
[----:B------:R-:W-:Y:S02]  /*38b0*/  FADD.FTZ R5, R161, R162 ;  /* 0x000000a2a1057221 */ /* 0x000fe40000010000 */
[----:B------:R-:W-:Y:S02]  /*38c0*/  FADD.FTZ R0, R167, R0 ;  /* 0x00000000a7007221 */ /* 0x000fe40000010000 */
[----:B------:R-:W-:-:S08]  /*38d0*/  FADD.FTZ R5, R164, R5 ;  /* 0x00000005a4057221 */ /* 0x000fd00000010000 */
[----:B------:R-:W-:Y:S03]  /*38e0*/  HGMMA.64x256x16.F32 R24, R152, gdesc[UR4].tnspB, R24, gsb0 ;  /* 0x43e0000498187df0 */ /* 0x000fe60008000818 */
[----:B------:R-:W-:Y:S02]  /*38f0*/  WARPGROUP.DEPBAR.LE gsb0, 0x0 ;  /* 0x00008000000079c5 */ /* 0x000fe40000010000 */
[----:B------:R0:W-:Y:S01]  /*3900*/  @!P1 SYNCS.ARRIVE.TRANS64.RED.A1T0 RZ, [R12+URZ], RZ ;  /* 0x000000ff0cff99a7 */ /* 0x0001e2000810043f */
[----:B------:R-:W-:Y:S05]  /*3910*/  @!P2 BRA `(.L_x_191) ;  /* 0x000000280090a947 */ /* 0x000fea0003800000 */
[----:B------:R-:W-:Y:S01]  /*3920*/  IMAD.MOV.U32 R6, RZ, RZ, R3 ;  /* 0x000000ffff067224 */ /* 0x000fe200078e0003 */
[----:B------:R-:W-:Y:S01]  /*3930*/  UIADD3 UR45, UR45, -0x2, URZ ;  /* 0xfffffffe2d2d7890 */ /* 0x000fe2000fffe03f */
[----:B------:R-:W-:Y:S01]  /*3940*/  IMAD.MOV.U32 R7, RZ, RZ, R4 ;  /* 0x000000ffff077224 */ /* 0x000fe200078e0004 */
[----:B------:R-:W-:Y:S01]  /*3950*/  ULDC UR28, c[0x0][0xad0] ;  /* 0x0002b400001c7ab9 */ /* 0x000fe20000000800 */
[----:B------:R-:W-:-:S09]  /*3960*/  ULDC UR27, c[0x0][0xa80] ;  /* 0x0002a000001b7ab9 */ /* 0x000fd20000000800 */
.L_x_200:
        /* <DEDUP_REMOVED lines=10> */
.L_x_192:
[----:B------:R-:W1:Y:S01]  /*3a10*/  S2UR UR7, SR_CgaCtaId ;  /* 0x00000000000779c3 */ /* 0x000e620000008800 */
[----:B------:R-:W-:Y:S01]  /*3a20*/  UMOV UR6, 0x400 ;  /* 0x0000040000067882 */ /* 0x000fe20000000000 */
[----:B------:R-:W-:-:S05]  /*3a30*/  IMAD.U32 R3, RZ, RZ, UR37 ;  /* 0x00000025ff037e24 */ /* 0x000fca000f8e00ff */
[----:B------:R-:W-:Y:S01]  /*3a40*/  SHF.L.U32 R3, R3, 0x1f, RZ ;  /* 0x0000001f03037819 */ /* 0x000fe200000006ff */
[----:B-1----:R-:W-:-:S04]  /*3a50*/  ULEA UR20, UR7, UR6, 0x18 ;  /* 0x0000000607147291 */ /* 0x002fc8000f8ec03f */
[----:B------:R-:W-:-:S09]  /*3a60*/  ULEA UR29, UR38, UR20, 0x3 ;  /* 0x00000014261d7291 */ /* 0x000fd2000f8e183f */
[----:B------:R1:W2:Y:S01]  /*3a70*/  SYNCS.PHASECHK.TRANS64.TRYWAIT P3, [UR29+0x32430], R3 ;  /* 0x03243003ff0075a7 */ /* 0x0002a2000806015d */
[----:B------:R-:W-:Y:S05]  /*3a80*/  @!P0 BRA `(.L_x_193) ;  /* 0x0000000000048947 */ /* 0x000fea0003800000 */
[----:B------:R-:W-:Y:S01]  /*3a90*/  BPT.TRAP 0x1 ;  /* 0x000000040000795c */ /* 0x000fe20000300000 */
.L_x_193:
[----:B--2---:R-:W-:Y:S05]  /*3aa0*/  @P3 BRA `(.L_x_194) ;  /* 0x0000000000083947 */ /* 0x004fea0003800000 */
[----:B------:R-:W2:Y:S02]  /*3ab0*/  SYNCS.PHASECHK.TRANS64.TRYWAIT P3, [UR29+0x32430], R3 ;  /* 0x03243003ff0075a7 */ /* 0x000ea4000806015d */
[----:B--2---:R-:W-:Y:S05]  /*3ac0*/  @!P3 BRA `(.L_x_195) ;  /* 0x0000009c00dcb947 */ /* 0x004fea0003800000 */
.L_x_194:
[----:B------:R-:W-:Y:S01]  /*3ad0*/  UIMAD UR6, UR38, 0x300, UR24 ;  /* 0x00000300260678a4 */ /* 0x000fe2000f8e0218 */
[----:B------:R-:W-:Y:S01]  /*3ae0*/  WARPGROUP.ARRIVE ;  /* 0x00000000000079c5 */ /* 0x000fe20000000000 */
[----:B------:R-:W-:Y:S01]  /*3af0*/  UMOV UR7, 0x40000040 ;  /* 0x4000004000077882 */ /* 0x000fe20000000000 */
[----:B------:R-:W-:Y:S01]  /*3b00*/  UMOV UR11, 0x40000040 ;  /* 0x40000040000b7882 */ /* 0x000fe20000000000 */
[----:B------:R-:W-:Y:S02]  /*3b10*/  UIADD3 UR10, UR6, 0x2, URZ ;  /* 0x00000002060a7890 */ /* 0x000fe4000fffe03f */
[----:B------:R-:W-:Y:S01]  /*3b20*/  UIADD3 UR14, UR6, 0x4, URZ ;  /* 0x00000004060e7890 */ /* 0x000fe2000fffe03f */
[----:B------:R-:W-:Y:S02]  /*3b30*/  UMOV UR15, 0x40000040 ;  /* 0x40000040000f7882 */ /* 0x000fe40000000000 */
[----:B------:R-:W-:Y:S01]  /*3b40*/  HGMMA.64x96x16.F32 R152, gdesc[UR4], RZ, !UPT, gsb0 ;  /* 0x01600000049879f0 */ /* 0x000fe2000c0008ff */
[----:B------:R-:W-:Y:S01]  /*3b50*/  UIADD3 UR18, UR6, 0x6, URZ ;  /* 0x0000000606127890 */ /* 0x000fe2000fffe03f */
        /* <DEDUP_REMOVED lines=11> */
[----:B------:R-:W-:Y:S05]  /*3c10*/  @!P0 BRA `(.L_x_196) ;  /* 0x0000000000048947 */ /* 0x000fea0003800000 */
[----:B------:R-:W-:Y:S01]  /*3c20*/  BPT.TRAP 0x1 ;  /* 0x000000040000795c */ /* 0x000fe20000300000 */
.L_x_196:
[----:B------:R3:W4:Y:S01]  /*3c30*/  SYNCS.PHASECHK.TRANS64.TRYWAIT P3, [UR29+0x32450], R3 ;  /* 0x03245003ff0075a7 */ /* 0x000722000806015d */
[----:B------:R-:W-:Y:S05]  /*3c40*/  @!P0 BRA `(.L_x_197) ;  /* 0x0000000000048947 */ /* 0x000fea0003800000 */
[----:B------:R-:W-:Y:S01]  /*3c50*/  BPT.TRAP 0x1 ;  /* 0x000000040000795c */ /* 0x000fe20000300000 */
.L_x_197:
[----:B----4-:R-:W-:Y:S05]  /*3c60*/  @P3 BRA `(.L_x_198) ;  /* 0x0000000000083947 */ /* 0x010fea0003800000 */
[----:B------:R-:W4:Y:S02]  /*3c70*/  SYNCS.PHASECHK.TRANS64.TRYWAIT P3, [UR29+0x32450], R3 ;  /* 0x03245003ff0075a7 */ /* 0x000f24000806015d */
[----:B----4-:R-:W-:Y:S05]  /*3c80*/  @!P3 BRA `(.L_x_199) ;  /* 0x0000009c0084b947 */ /* 0x010fea0003800000 */
.L_x_198:
[----:B------:R-:W-:Y:S01]  /*3c90*/  ULEA UR20, UR42, UR20, 0xd ;  /* 0x000000142a147291 */ /* 0x000fe2000f8e683f */
[----:B------:R-:W-:Y:S01]  /*3ca0*/  WARPGROUP.ARRIVE ;  /* 0x00000000000079c5 */ /* 0x000fe20000000000 */
[----:B------:R-:W-:-:S05]  /*3cb0*/  UIMAD UR7, UR38, 0xc00, UR25 ;  /* 0x00000c00260778a4 */ /* 0x000fca000f8e0219 */
[----:B------:R-:W4:Y:S01]  /*3cc0*/  S2R R200, SR_TID.X ;  /* 0x0000000000c87919 */ /* 0x000f220000002100 */
[----:B------:R-:W-:Y:S01]  /*3cd0*/  UIADD3 UR20, UR20, 0x22400, URZ ;  /* 0x0002240014147890 */ /* 0x000fe2000fffe03f */
[----:B------:R-:W-:Y:S01]  /*3ce0*/  UMOV UR23, 0x40000040 ;  /* 0x4000004000177882 */ /* 0x000fe20000000000 */
[----:B------:R-:W-:Y:S02]  /*3cf0*/  UMOV UR21, 0x40000040 ;  /* 0x4000004000157882 */ /* 0x000fe40000000000 */
[----:B------:R-:W-:Y:S01]  /*3d00*/  USHF.R.U32.HI UR20, URZ, 0x4, UR20 ;  /* 0x000000043f147899 */ /* 0x000fe20008011614 */
[----:B------:R-:W-:Y:S01]  /*3d10*/  UMOV UR22, UR7 ;  /* 0x0000000700167c82 */ /* 0x000fe20008000000 */
[----:B------:R-:W-:Y:S02]  /*3d20*/  UIMAD UR10, UR38, 0xc00, UR26 ;  /* 0x00000c00260a78a4 */ /* 0x000fe4000f8e021a */
[----:B------:R-:W-:-:S04]  /*3d30*/  ULOP3.LUT UR6, UR20, 0x3fff, URZ, 0xc0, !UPT ;  /* 0x00003fff14067892 */ /* 0x000fc8000f8ec03f */
[----:B------:R-:W-:-:S07]  /*3d40*/  ULOP3.LUT UR6, UR6, 0x10000, URZ, 0xfc, !UPT ;  /* 0x0001000006067892 */ /* 0x000fce000f8efc3f */
[----:B------:R-:W-:Y:S02]  /*3d50*/  UMOV UR20, UR6 ;  /* 0x0000000600147c82 */ /* 0x000fe40008000000 */
[----:B------:R-:W-:Y:S01]  /*3d60*/  HGMMA.64x96x16.F32 R152, gdesc[UR20], R152, gsb0 ;  /* 0x01600000149879f0 */ /* 0x000fe20008000898 */
[----:B------:R-:W-:Y:S02]  /*3d70*/  UIADD3 UR22, UR7, 0x2, URZ ;  /* 0x0000000207167890 */ /* 0x000fe4000fffe03f */
[----:B------:R-:W-:Y:S01]  /*3d80*/  UIADD3 UR20, UR6, 0x2, URZ ;  /* 0x0000000206147890 */ /* 0x000fe2000fffe03f */
[----:B------:R-:W-:Y:S01]  /*3d90*/  UMOV UR23, 0x40000040 ;  /* 0x4000004000177882 */ /* 0x000fe20000000000 */
[----:B------:R-:W-:Y:S01]  /*3da0*/  UMOV UR21, 0x40000040 ;  /* 0x4000004000157882 */ /* 0x000fe20000000000 */
[----:B----4-:R-:W-:Y:S01]  /*3db0*/  SHF.R.U32.HI R200, RZ, 0x7, R200 ;  /* 0x00000007ffc87819 */ /* 0x010fe200000116c8 */
        /* <DEDUP_REMOVED lines=98> */
[----:B------:R-:W-:Y:S01]  /*43e0*/  UMOV UR6, UR10 ;  /* 0x0000000a00067c82 */ /* 0x000fe20008000000 */
[----:B------:R-:W-:Y:S01]  /*43f0*/  UMOV UR7, 0x40000040 ;  /* 0x4000004000077882 */ /* 0x000fe20000000000 */
[----:B------:R-:W-:Y:S02]  /*4400*/  WARPGROUP.DEPBAR.LE gsb0, 0x0 ;  /* 0x00008000000079c5 */ /* 0x000fe40000010000 */
[----:B------:R-:W-:-:S06]  /*4410*/  WARPGROUP.ARRIVE ;  /* 0x00000000000079c5 */ /* 0x000fcc0000000000 */
[----:B------:R-:W-:Y:S03]  /*4420*/  HGMMA.64x96x16.F32 R152, gdesc[UR20], R152, gsb0 ;  /* 0x01600000149879f0 */ /* 0x000fe60008000898 */
[----:B------:R-:W-:Y:S02]  /*4430*/  WARPGROUP.DEPBAR.LE gsb0, 0x0 ;  /* 0x00008000000079c5 */ /* 0x000fe40000010000 */
[----:B------:R-:W-:Y:S01]  /*4440*/  FMUL.FTZ R8, R152, UR28 ;  /* 0x0000001c98087c20 */ /* 0x000fe20008410000 */
[----:B-123--:R-:W-:Y:S01]  /*4450*/  FMUL.FTZ R3, R153, UR28 ;  /* 0x0000001c99037c20 */ /* 0x00efe20008410000 */
[----:B0-----:R-:W-:Y:S01]  /*4460*/  FMUL.FTZ R12, R156, UR28 ;  /* 0x0000001c9c0c7c20 */ /* 0x001fe20008410000 */
        /* <DEDUP_REMOVED lines=56> */
[----:B------:R-:W-:-:S03]  /*47f0*/  FMUL.FTZ R193, R199, UR28 ;  /* 0x0000001cc7c17c20 */ /* 0x000fc60008410000 */
        /* <DEDUP_REMOVED lines=79> */
[----:B--2---:R-:W-:-:S05]  /*4cf0*/  FMNMX.FTZ R155, R188, R155, !PT ;  /* 0x0000009bbc9b7209 */ /* 0x004fca0007810000 */
[----:B------:R-:W2:Y:S02]  /*4d00*/  SHFL.BFLY PT, R154, R155, 0x2, 0x1f ;  /* 0x0c401f009b9a7f89 */ /* 0x000ea400000e0000 */
[----:B------:R-:W3:Y:S01]  /*4d10*/  MUFU.TANH R193, R193 ;  /* 0x000000c100c17308 */ /* 0x000ee20000002400 */
[----:B0-----:R-:W-:-:S04]  /*4d20*/  FMNMX.FTZ R153, R189, R4, !PT ;  /* 0x00000004bd997209 */ /* 0x001fc80007810000 */
[----:B-1----:R-:W-:-:S04]  /*4d30*/  FMNMX.FTZ R4, R192, R153, !PT ;  /* 0x00000099c0047209 */ /* 0x002fc80007810000 */
[----:B---3--:R-:W-:-:S05]  /*4d40*/  FMNMX.FTZ R152, R193, R4, !PT ;  /* 0x00000004c1987209 */ /* 0x008fca0007810000 */
[----:B------:R-:W0:Y:S01]  /*4d50*/  SHFL.BFLY PT, R191, R152, 0x2, 0x1f ;  /* 0x0c401f0098bf7f89 */ /* 0x000e2200000e0000 */
[----:B--2---:R-:W-:-:S05]  /*4d60*/  FMNMX.FTZ R154, R155, R154, !PT ;  /* 0x0000009a9b9a7209 */ /* 0x004fca0007810000 */
[----:B------:R-:W1:Y:S01]  /*4d70*/  SHFL.BFLY PT, R153, R154, 0x1, 0x1f ;  /* 0x0c201f009a997f89 */ /* 0x000e6200000e0000 */
[----:B0-----:R-:W-:-:S05]  /*4d80*/  FMNMX.FTZ R195, R152, R191, !PT ;  /* 0x000000bf98c37209 */ /* 0x001fca0007810000 */
[----:B------:R-:W0:Y:S01]  /*4d90*/  SHFL.BFLY PT, R196, R195, 0x1, 0x1f ;  /* 0x0c201f00c3c47f89 */ /* 0x000e2200000e0000 */
[----:B-1----:R-:W-:Y:S01]  /*4da0*/  FMNMX.FTZ R4, R154, R153, !PT ;  /* 0x000000999a047209 */ /* 0x002fe20007810000 */
[----:B------:R-:W-:-:S04]  /*4db0*/  VIADD R153, R200, 0x8 ;  /* 0x00000008c8997836 */ /* 0x000fc80000000000 */
[C---:B------:R-:W-:Y:S01]  /*4dc0*/  FMUL.FTZ R194, R4.reuse, UR27 ;  /* 0x0000001b04c27c20 */ /* 0x040fe20008410000 */
[----:B------:R-:W-:-:S03]  /*4dd0*/  FADD.FTZ R7, -R4, R7 ;  /* 0x0000000704077221 */ /* 0x000fc60000010100 */
[--C-:B------:R-:W-:Y:S01]  /*4de0*/  FFMA.FTZ R191, R3, UR27, -R194.reuse ;  /* 0x0000001b03bf7c23 */ /* 0x100fe200080108c2 */
[--C-:B------:R-:W-:Y:S01]  /*4df0*/  FFMA.FTZ R190, R8, UR27, -R194.reuse ;  /* 0x0000001b08be7c23 */ /* 0x100fe200080108c2 */
[----:B------:R-:W-:Y:S01]  /*4e00*/  IADD3 R8, -R200, 0xb, RZ ;  /* 0x0000000bc8087810 */ /* 0x000fe20007ffe1ff */
[----:B------:R-:W-:Y:S01]  /*4e10*/  FMUL.FTZ R7, R7, UR27 ;  /* 0x0000001b07077c20 */ /* 0x000fe20008410000 */
[--C-:B------:R-:W-:Y:S01]  /*4e20*/  FFMA.FTZ R12, R12, UR27, -R194.reuse ;  /* 0x0000001b0c0c7c23 */ /* 0x100fe200080108c2 */
[--C-:B------:R-:W-:Y:S01]  /*4e30*/  FFMA.FTZ R13, R13, UR27, -R194.reuse ;  /* 0x0000001b0d0d7c23 */ /* 0x100fe200080108c2 */
[----:B------:R-:W-:Y:S01]  /*4e40*/  MUFU.EX2 R191, R191 ;  /* 0x000000bf00bf7308 */ /* 0x000fe20000000800 */
[--C-:B------:R-:W-:Y:S01]  /*4e50*/  FFMA.FTZ R11, R11, UR27, -R194.reuse ;  /* 0x0000001b0b0b7c23 */ /* 0x100fe200080108c2 */
[--C-:B------:R-:W-:Y:S01]  /*4e60*/  FFMA.FTZ R14, R14, UR27, -R194.reuse ;  /* 0x0000001b0e0e7c23 */ /* 0x100fe200080108c2 */
[--C-:B------:R-:W-:Y:S01]  /*4e70*/  FFMA.FTZ R157, R157, UR27, -R194.reuse ;  /* 0x0000001b9d9d7c23 */ /* 0x100fe200080108c2 */
[--C-:B------:R-:W-:Y:S01]  /*4e80*/  FFMA.FTZ R165, R165, UR27, -R194.reuse ;  /* 0x0000001ba5a57c23 */ /* 0x100fe200080108c2 */
[--C-:B------:R-:W-:Y:S01]  /*4e90*/  FFMA.FTZ R173, R173, UR27, -R194.reuse ;  /* 0x0000001badad7c23 */ /* 0x100fe200080108c2 */
[----:B------:R-:W-:Y:S01]  /*4ea0*/  FFMA.FTZ R181, R181, UR27, -R194 ;  /* 0x0000001bb5b57c23 */ /* 0x000fe200080108c2 */
[----:B0-----:R-:W-:Y:S01]  /*4eb0*/  FMNMX.FTZ R3, R195, R196, !PT ;  /* 0x000000c4c3037209 */ /* 0x001fe20007810000 */
[----:B------:R-:W-:Y:S01]  /*4ec0*/  IMAD.U32 R195, RZ, RZ, UR29 ;  /* 0x0000001dffc37e24 */ /* 0x000fe2000f8e00ff */
[----:B------:R-:W0:Y:S03]  /*4ed0*/  MUFU.EX2 R7, R7 ;  /* 0x0000000700077308 */ /* 0x000e260000000800 */
[----:B------:R-:W-:-:S02]  /*4ee0*/  @!P1 VIADD R152, R195, 0x32440 ;  /* 0x00032440c3989836 */ /* 0x000fc40000000000 */
[C---:B------:R-:W-:Y:S01]  /*4ef0*/  FADD.FTZ R6, -R3.reuse, R6 ;  /* 0x0000000603067221 */ /* 0x040fe20000010100 */
[----:B------:R-:W-:Y:S01]  /*4f00*/  FMUL.FTZ R198, R3, UR27 ;  /* 0x0000001b03c67c20 */ /* 0x000fe20008410000 */
[----:B------:R-:W-:Y:S02]  /*4f10*/  @!P1 VIADD R195, R195, 0x32460 ;  /* 0x00032460c3c39836 */ /* 0x000fe40000000000 */
[----:B------:R-:W-:Y:S01]  /*4f20*/  FMUL.FTZ R6, R6, UR27 ;  /* 0x0000001b06067c20 */ /* 0x000fe20008410000 */
[----:B------:R-:W-:Y:S01]  /*4f30*/  @!P1 PRMT R152, RZ, 0x654, R152 ;  /* 0x00000654ff989816 */ /* 0x000fe20000000098 */
[--C-:B------:R-:W-:Y:S01]  /*4f40*/  FFMA.FTZ R9, R9, UR27, -R198.reuse ;  /* 0x0000001b09097c23 */ /* 0x100fe200080108c6 */
[--C-:B------:R-:W-:Y:S01]  /*4f50*/  FFMA.FTZ R10, R10, UR27, -R198.reuse ;  /* 0x0000001b0a0a7c23 */ /* 0x100fe200080108c6 */
[--C-:B------:R-:W-:Y:S01]  /*4f60*/  FFMA.FTZ R15, R15, UR27, -R198.reuse ;  /* 0x0000001b0f0f7c23 */ /* 0x100fe200080108c6 */
[----:B------:R-:W-:Y:S01]  /*4f70*/  FFMA.FTZ R196, R21, UR27, -R198 ;  /* 0x0000001b15c47c23 */ /* 0x000fe200080108c6 */
[----:B------:R1:W-:Y:S06]  /*4f80*/  BAR.ARV R8, 0x100 ;  /* 0x000400080000751d */ /* 0x0003ec0000002000 */
[----:B------:R2:W-:Y:S01]  /*4f90*/  @!P1 SYNCS.ARRIVE.TRANS64.RED.A1T0 RZ, [R152+URZ], RZ ;  /* 0x000000ff98ff99a7 */ /* 0x0005e2000810043f */
[----:B------:R-:W3:Y:S01]  /*4fa0*/  MUFU.EX2 R6, R6 ;  /* 0x0000000600067308 */ /* 0x000ee20000000800 */
[-C--:B0-----:R-:W-:Y:S01]  /*4fb0*/  FMUL.FTZ R24, R24, R7.reuse ;  /* 0x0000000718187220 */ /* 0x081fe20000410000 */
[-C--:B------:R-:W-:Y:S01]  /*4fc0*/  FMUL.FTZ R25, R25, R7.reuse ;  /* 0x0000000719197220 */ /* 0x080fe20000410000 */
[-C--:B------:R-:W-:Y:S01]  /*4fd0*/  FMUL.FTZ R28, R28, R7.reuse ;  /* 0x000000071c1c7220 */ /* 0x080fe20000410000 */
[-C--:B------:R-:W-:Y:S01]  /*4fe0*/  FMUL.FTZ R29, R29, R7.reuse ;  /* 0x000000071d1d7220 */ /* 0x080fe20000410000 */
[-C--:B------:R-:W-:Y:S01]  /*4ff0*/  FMUL.FTZ R32, R32, R7.reuse ;  /* 0x0000000720207220 */ /* 0x080fe20000410000 */
[-C--:B------:R-:W-:Y:S01]  /*5000*/  FMUL.FTZ R33, R33, R7.reuse ;  /* 0x0000000721217220 */ /* 0x080fe20000410000 */
[-C--:B------:R-:W-:Y:S01]  /*5010*/  FMUL.FTZ R36, R36, R7.reuse ;  /* 0x0000000724247220 */ /* 0x080fe20000410000 */
[----:B------:R-:W2:Y:S01]  /*5020*/  MUFU.EX2 R190, R190 ;  /* 0x000000be00be7308 */ /* 0x000ea20000000800 */
[-C--:B------:R-:W-:Y:S01]  /*5030*/  FMUL.FTZ R37, R37, R7.reuse ;  /* 0x0000000725257220 */ /* 0x080fe20000410000 */
[-C--:B------:R-:W-:Y:S01]  /*5040*/  FMUL.FTZ R40, R40, R7.reuse ;  /* 0x0000000728287220 */ /* 0x080fe20000410000 */
[-C--:B------:R-:W-:Y:S01]  /*5050*/  FMUL.FTZ R41, R41, R7.reuse ;  /* 0x0000000729297220 */ /* 0x080fe20000410000 */
[-C--:B------:R-:W-:Y:S01]  /*5060*/  FMUL.FTZ R44, R44, R7.reuse ;  /* 0x000000072c2c7220 */ /* 0x080fe20000410000 */
[-C--:B------:R-:W-:Y:S01]  /*5070*/  FMUL.FTZ R45, R45, R7.reuse ;  /* 0x000000072d2d7220 */ /* 0x080fe20000410000 */
[-C--:B------:R-:W-:Y:S01]  /*5080*/  FMUL.FTZ R48, R48, R7.reuse ;  /* 0x0000000730307220 */ /* 0x080fe20000410000 */
[-C--:B------:R-:W-:Y:S01]  /*5090*/  FMUL.FTZ R49, R49, R7.reuse ;  /* 0x0000000731317220 */ /* 0x080fe20000410000 */
[----:B------:R-:W-:Y:S01]  /*50a0*/  MUFU.EX2 R12, R12 ;  /* 0x0000000c000c7308 */ /* 0x000fe20000000800 */
[-C--:B------:R-:W-:Y:S01]  /*50b0*/  FMUL.FTZ R52, R52, R7.reuse ;  /* 0x0000000734347220 */ /* 0x080fe20000410000 */
        /* <DEDUP_REMOVED lines=22> */
[----:B------:R-:W4:Y:S01]  /*5220*/  MUFU.EX2 R10, R10 ;  /* 0x0000000a000a7308 */ /* 0x000f220000000800 */
[----:B------:R4:W-:Y:S01]  /*5230*/  BAR.SYNC.DEFER_BLOCKING R153, 0x100 ;  /* 0x000400990000751d */ /* 0x0009e20000010000 */
        /* <DEDUP_REMOVED lines=31> */
[-C--:B---3--:R-:W-:Y:S01]  /*5430*/  FMUL.FTZ R26, R26, R6.reuse ;  /* 0x000000061a1a7220 */ /* 0x088fe20000410000 */
        /* <DEDUP_REMOVED lines=63> */
[----:B--2---:R-:W-:Y:S01]  /*5830*/  F2FP.F16.F32.PACK_AB R152, R191, R190 ;  /* 0x000000bebf98723e */ /* 0x004fe200000000ff */
[--C-:B------:R-:W-:Y:S01]  /*5840*/  FFMA.FTZ R21, R156, UR27, -R194.reuse ;  /* 0x0000001b9c157c23 */ /* 0x100fe200080108c2 */
[----:B0-----:R-:W-:Y:S01]  /*5850*/  F2FP.F16.F32.PACK_AB R154, R13, R12 ;  /* 0x0000000c0d9a723e */ /* 0x001fe200000000ff */
[----:B------:R-:W-:Y:S01]  /*5860*/  FFMA.FTZ R156, R158, UR27, -R194 ;  /* 0x0000001b9e9c7c23 */ /* 0x000fe200080108c2 */
[----:B----4-:R-:W-:Y:S01]  /*5870*/  F2FP.F16.F32.PACK_AB R153, R10, R9 ;  /* 0x000000090a99723e */ /* 0x010fe200000000ff */
[--C-:B------:R-:W-:Y:S01]  /*5880*/  FFMA.FTZ R20, R20, UR27, -R198.reuse ;  /* 0x0000001b14147c23 */ /* 0x100fe200080108c6 */
[----:B-----5:R-:W-:Y:S01]  /*5890*/  F2FP.F16.F32.PACK_AB R155, R196, R15 ;  /* 0x0000000fc49b723e */ /* 0x020fe200000000ff */
[--C-:B------:R-:W-:Y:S01]  /*58a0*/  FFMA.FTZ R23, R23, UR27, -R198.reuse ;  /* 0x0000001b17177c23 */ /* 0x100fe200080108c6 */
[--C-:B------:R-:W-:Y:S01]  /*58b0*/  FFMA.FTZ R158, R160, UR27, -R198.reuse ;  /* 0x0000001ba09e7c23 */ /* 0x100fe200080108c6 */
[----:B------:R-:W-:Y:S01]  /*58c0*/  FFMA.FTZ R197, R162, UR27, -R198 ;  /* 0x0000001ba2c57c23 */ /* 0x000fe200080108c6 */
[----:B------:R-:W-:Y:S01]  /*58d0*/  WARPGROUP.ARRIVE ;  /* 0x00000000000079c5 */ /* 0x000fe20000000000 */
[----:B------:R-:W-:Y:S01]  /*58e0*/  MUFU.EX2 R11, R11 ;  /* 0x0000000b000b7308 */ /* 0x000fe20000000800 */
[--C-:B------:R-:W-:Y:S01]  /*58f0*/  FFMA.FTZ R160, R159, UR27, -R194.reuse ;  /* 0x0000001b9fa07c23 */ /* 0x100fe200080108c2 */
[--C-:B------:R-:W-:Y:S01]  /*5900*/  FFMA.FTZ R159, R164, UR27, -R194.reuse ;  /* 0x0000001ba49f7c23 */ /* 0x100fe200080108c2 */
[----:B------:R-:W-:Y:S01]  /*5910*/  FFMA.FTZ R162, R166, UR27, -R194 ;  /* 0x0000001ba6a27c23 */ /* 0x000fe200080108c2 */
[--C-:B------:R-:W-:Y:S01]  /*5920*/  FFMA.FTZ R164, R163, UR27, -R198.reuse ;  /* 0x0000001ba3a47c23 */ /* 0x100fe200080108c6 */
[----:B------:R-:W-:Y:S01]  /*5930*/  HGMMA.64x256x16.F32 R24, R152, gdesc[UR4].tnspB, R24, gsb0 ;  /* 0x43e0000498187df0 */ /* 0x000fe20008000818 */
[----:B------:R-:W-:Y:S01]  /*5940*/  UIADD3 UR6, UR10, 0x80, URZ ;  /* 0x000000800a067890 */ /* 0x000fe2000fffe03f */
[--C-:B------:R-:W-:Y:S01]  /*5950*/  FFMA.FTZ R161, R161, UR27, -R198.reuse ;  /* 0x0000001ba1a17c23 */ /* 0x100fe200080108c6 */
[----:B------:R-:W0:Y:S01]  /*5960*/  MUFU.EX2 R14, R14 ;  /* 0x0000000e000e7308 */ /* 0x000e220000000800 */
[----:B------:R-:W-:Y:S01]  /*5970*/  UMOV UR7, 0x40000040 ;  /* 0x4000004000077882 */ /* 0x000fe20000000000 */
[--C-:B------:R-:W-:Y:S01]  /*5980*/  FFMA.FTZ R163, R168, UR27, -R198.reuse ;  /* 0x0000001ba8a37c23 */ /* 0x100fe200080108c6 */
[----:B------:R-:W-:Y:S01]  /*5990*/  FFMA.FTZ R166, R170, UR27, -R198 ;  /* 0x0000001baaa67c23 */ /* 0x000fe200080108c6 */
[--C-:B------:R-:W-:Y:S01]  /*59a0*/  FFMA.FTZ R168, R167, UR27, -R194.reuse ;  /* 0x0000001ba7a87c23 */ /* 0x100fe200080108c2 */
[--C-:B------:R-:W-:Y:S01]  /*59b0*/  FFMA.FTZ R167, R172, UR27, -R194.reuse ;  /* 0x0000001baca77c23 */ /* 0x100fe200080108c2 */
[----:B------:R-:W-:Y:S01]  /*59c0*/  FFMA.FTZ R170, R174, UR27, -R194 ;  /* 0x0000001baeaa7c23 */ /* 0x000fe200080108c2 */
[--C-:B------:R-:W-:Y:S01]  /*59d0*/  FFMA.FTZ R172, R171, UR27, -R198.reuse ;  /* 0x0000001babac7c23 */ /* 0x100fe200080108c6 */
[----:B------:R-:W-:Y:S01]  /*59e0*/  MUFU.EX2 R21, R21 ;  /* 0x0000001500157308 */ /* 0x000fe20000000800 */
[--C-:B------:R-:W-:Y:S01]  /*59f0*/  FFMA.FTZ R169, R169, UR27, -R198.reuse ;  /* 0x0000001ba9a97c23 */ /* 0x100fe200080108c6 */
        /* <DEDUP_REMOVED lines=18> */
[----:B------:R-:W-:Y:S01]  /*5b20*/  FFMA.FTZ R0, R7, R0, R190 ;  /* 0x0000000007007223 */ /* 0x000fe200000100be */
[----:B------:R-:W-:Y:S01]  /*5b30*/  FFMA.FTZ R5, R6, R5, R9 ;  /* 0x0000000506057223 */ /* 0x000fe20000010009 */
[----:B------:R-:W-:Y:S01]  /*5b40*/  @!P1 PRMT R195, RZ, 0x654, R195 ;  /* 0x00000654ffc39816 */ /* 0x000fe200000000c3 */
[----:B------:R-:W-:Y:S01]  /*5b50*/  IMAD.MOV.U32 R6, RZ, RZ, R3 ;  /* 0x000000ffff067224 */ /* 0x000fe200078e0003 */
[----:B------:R-:W2:Y:S01]  /*5b60*/  MUFU.EX2 R23, R23 ;  /* 0x0000001700177308 */ /* 0x000ea20000000800 */
[----:B------:R-:W-:Y:S01]  /*5b70*/  FADD.FTZ R191, R191, R0 ;  /* 0x00000000bfbf7221 */ /* 0x000fe20000010000 */
[----:B------:R-:W-:Y:S01]  /*5b80*/  FADD.FTZ R10, R10, R5 ;  /* 0x000000050a0a7221 */ /* 0x000fe20000010000 */
[----:B------:R-:W-:-:S02]  /*5b90*/  IMAD.MOV.U32 R7, RZ, RZ, R4 ;  /* 0x000000ffff077224 */ /* 0x000fc400078e0004 */
[----:B------:R-:W-:Y:S01]  /*5ba0*/  FADD.FTZ R12, R12, R191 ;  /* 0x000000bf0c0c7221 */ /* 0x000fe20000010000 */
[----:B------:R-:W-:Y:S02]  /*5bb0*/  FADD.FTZ R15, R15, R10 ;  /* 0x0000000a0f0f7221 */ /* 0x000fe40000010000 */
[----:B------:R-:W-:Y:S01]  /*5bc0*/  MUFU.EX2 R158, R158 ;  /* 0x0000009e009e7308 */ /* 0x000fe20000000800 */
[----:B------:R-:W-:Y:S01]  /*5bd0*/  FADD.FTZ R12, R13, R12 ;  /* 0x0000000c0d0c7221 */ /* 0x000fe20000010000 */
[----:B------:R-:W-:-:S06]  /*5be0*/  FADD.FTZ R15, R196, R15 ;  /* 0x0000000fc40f7221 */ /* 0x000fcc0000010000 */
        /* <DEDUP_REMOVED lines=27> */
[----:B------:R-:W-:Y:S01]  /*5da0*/  MUFU.EX2 R183, R183 ;  /* 0x000000b700b77308 */ /* 0x000fe20000000800 */
[----:B------:R-:W-:-:S02]  /*5db0*/  WARPGROUP.DEPBAR.LE gsb0, 0x0 ;  /* 0x00008000000079c5 */ /* 0x000fc40000010000 */
[----:B0-----:R-:W-:Y:S01]  /*5dc0*/  F2FP.F16.F32.PACK_AB R152, R14, R11 ;  /* 0x0000000b0e98723e */ /* 0x001fe200000000ff */
[----:B------:R-:W-:Y:S01]  /*5dd0*/  FADD.FTZ R11, R11, R12 ;  /* 0x0000000c0b0b7221 */ /* 0x000fe20000010000 */
[----:B--2---:R-:W-:-:S03]  /*5de0*/  F2FP.F16.F32.PACK_AB R153, R23, R20 ;  /* 0x000000141799723e */ /* 0x004fc600000000ff */
[----:B------:R-:W-:Y:S01]  /*5df0*/  MUFU.EX2 R186, R186 ;  /* 0x000000ba00ba7308 */ /* 0x000fe20000000800 */
[----:B------:R-:W-:Y:S01]  /*5e00*/  F2FP.F16.F32.PACK_AB R154, R156, R21 ;  /* 0x000000159c9a723e */ /* 0x000fe200000000ff */
[----:B------:R-:W-:Y:S01]  /*5e10*/  FADD.FTZ R20, R20, R15 ;  /* 0x0000000f14147221 */ /* 0x000fe20000010000 */
[----:B---3--:R-:W-:Y:S01]  /*5e20*/  F2FP.F16.F32.PACK_AB R155, R197, R158 ;  /* 0x0000009ec59b723e */ /* 0x008fe200000000ff */
[----:B------:R-:W-:Y:S02]  /*5e30*/  FADD.FTZ R14, R14, R11 ;  /* 0x0000000b0e0e7221 */ /* 0x000fe40000010000 */
[----:B------:R-:W-:Y:S01]  /*5e40*/  FADD.FTZ R23, R23, R20 ;  /* 0x0000001417177221 */ /* 0x000fe20000010000 */
[----:B------:R-:W-:Y:S01]  /*5e50*/  WARPGROUP.ARRIVE ;  /* 0x00000000000079c5 */ /* 0x000fe20000000000 */
[----:B------:R-:W-:Y:S01]  /*5e60*/  MUFU.EX2 R185, R185 ;  /* 0x000000b900b97308 */ /* 0x000fe20000000800 */
[----:B------:R-:W-:Y:S01]  /*5e70*/  FADD.FTZ R21, R21, R14 ;  /* 0x0000000e15157221 */ /* 0x000fe20000010000 */
[----:B------:R-:W-:-:S03]  /*5e80*/  FADD.FTZ R158, R158, R23 ;  /* 0x000000179e9e7221 */ /* 0x000fc60000010000 */
[----:B------:R-:W-:Y:S01]  /*5e90*/  HGMMA.64x256x16.F32 R24, R152, gdesc[UR4].tnspB, R24, gsb0 ;  /* 0x43e0000498187df0 */ /* 0x000fe20008000818 */
[----:B------:R-:W-:Y:S01]  /*5ea0*/  UIADD3 UR6, UR10, 0x100, URZ ;  /* 0x000001000a067890 */ /* 0x000fe2000fffe03f */
[----:B------:R-:W-:Y:S01]  /*5eb0*/  FADD.FTZ R156, R156, R21 ;  /* 0x000000159c9c7221 */ /* 0x000fe20000010000 */
[----:B------:R-:W-:Y:S01]  /*5ec0*/  UMOV UR7, 0x40000040 ;  /* 0x4000004000077882 */ /* 0x000fe20000000000 */
[----:B------:R-:W0:Y:S01]  /*5ed0*/  MUFU.EX2 R188, R188 ;  /* 0x000000bc00bc7308 */ /* 0x000e220000000800 */
[----:B------:R-:W-:-:S07]  /*5ee0*/  FADD.FTZ R158, R197, R158 ;  /* 0x0000009ec59e7221 */ /* 0x000fce0000010000 */
[----:B------:R-:W-:Y:S08]  /*5ef0*/  MUFU.EX2 R187, R187 ;  /* 0x000000bb00bb7308 */ /* 0x000ff00000000800 */
        /* <DEDUP_REMOVED lines=14> */
[----:B------:R-:W-:Y:S01]  /*5fe0*/  FADD.FTZ R166, R166, R163 ;  /* 0x000000a3a6a67221 */ /* 0x000fe20000010000 */
[----:B------:R-:W-:Y:S01]  /*5ff0*/  HGMMA.64x256x16.F32 R24, R152, gdesc[UR4].tnspB, R24, gsb0 ;  /* 0x43e0000498187df0 */ /* 0x000fe20008000818 */
[----:B------:R-:W-:Y:S01]  /*6000*/  UIADD3 UR6, UR10, 0x180, URZ ;  /* 0x000001800a067890 */ /* 0x000fe2000fffe03f */
[----:B------:R-:W-:Y:S01]  /*6010*/  UMOV UR7, 0x40000040 ;  /* 0x4000004000077882 */ /* 0x000fe20000000000 */
[----:B------:R-:W-:-:S02]  /*6020*/  WARPGROUP.DEPBAR.LE gsb0, 0x0 ;  /* 0x00008000000079c5 */ /* 0x000fc40000010000 */
[----:B------:R-:W-:Y:S01]  /*6030*/  F2FP.F16.F32.PACK_AB R152, R168, R165 ;  /* 0x000000a5a898723e */ /* 0x000fe200000000ff */
[----:B------:R-:W-:Y:S01]  /*6040*/  FADD.FTZ R165, R165, R162 ;  /* 0x000000a2a5a57221 */ /* 0x000fe20000010000 */
[----:B------:R-:W-:Y:S01]  /*6050*/  F2FP.F16.F32.PACK_AB R153, R172, R169 ;  /* 0x000000a9ac99723e */ /* 0x000fe200000000ff */
[----:B------:R-:W-:Y:S01]  /*6060*/  FADD.FTZ R169, R169, R166 ;  /* 0x000000a6a9a97221 */ /* 0x000fe20000010000 */
[----:B------:R-:W-:Y:S01]  /*6070*/  F2FP.F16.F32.PACK_AB R154, R170, R167 ;  /* 0x000000a7aa9a723e */ /* 0x000fe200000000ff */
[----:B------:R-:W-:Y:S01]  /*6080*/  FADD.FTZ R168, R168, R165 ;  /* 0x000000a5a8a87221 */ /* 0x000fe20000010000 */
[----:B------:R-:W-:Y:S01]  /*6090*/  F2FP.F16.F32.PACK_AB R155, R174, R171 ;  /* 0x000000abae9b723e */ /* 0x000fe200000000ff */
[----:B------:R-:W-:Y:S02]  /*60a0*/  FADD.FTZ R172, R172, R169 ;  /* 0x000000a9acac7221 */ /* 0x000fe40000010000 */
[----:B------:R-:W-:Y:S01]  /*60b0*/  FADD.FTZ R167, R167, R168 ;  /* 0x000000a8a7a77221 */ /* 0x000fe20000010000 */
[----:B------:R-:W-:Y:S01]  /*60c0*/  WARPGROUP.ARRIVE ;  /* 0x00000000000079c5 */ /* 0x000fe20000000000 */
[----:B------:R-:W-:-:S02]  /*60d0*/  FADD.FTZ R171, R171, R172 ;  /* 0x000000acabab7221 */ /* 0x000fc40000010000 */
        /* <DEDUP_REMOVED lines=39> */
[----:B------:R-:W-:Y:S05]  /*6350*/  @P2 BRA `(.L_x_200) ;  /* 0xffffffd400842947 */ /* 0x000fea000383ffff */
.L_x_191:
[----:B------:R-:W2:Y:S01]  /*6360*/  SHFL.BFLY PT, R7, R0, 0x2, 0x1f ;  /* 0x0c401f0000077f89 */ /* 0x000ea200000e0000 */
[----:B------:R-:W-:Y:S01]  /*6370*/  MOV R206, 0x400 ;  /* 0x0000040000ce7802 */ /* 0x000fe20000000f00 */
[----:B------:R-:W-:Y:S02]  /*6380*/  UIADD3 UR4, -UR43, URZ, URZ ;  /* 0x0000003f2b047290 */ /* 0x000fe4000fffe13f */
[----:B------:R-:W3:Y:S01]  /*6390*/  SHFL.BFLY PT, R10, R5, 0x2, 0x1f ;  /* 0x0c401f00050a7f89 */ /* 0x000ee200000e0000 */
[----:B------:R-:W-:Y:S01]  /*63a0*/  ULDC UR10, c[0x0][0xd44] ;  /* 0x00035100000a7ab9 */ /* 0x000fe20000000800 */
[----:B------:R-:W-:Y:S01]  /*63b0*/  ULDC.64 UR6, c[0x0][0xc90] ;  /* 0x0003240000067ab9 */ /* 0x000fe20000000a00 */
[----:B------:R-:W-:Y:S01]  /*63c0*/  UIMAD UR10, UR10, UR4, UR41 ;  /* 0x000000040a0a72a4 */ /* 0x000fe2000f8e0229 */
[----:B------:R-:W4:Y:S01]  /*63d0*/  S2R R11, SR_CgaCtaId ;  /* 0x00000000000b7919 */ /* 0x000f220000008800 */
[----:B------:R-:W-:Y:S02]  /*63e0*/  ULDC.64 UR8, c[0x0][0xbe8] ;  /* 0x0002fa0000087ab9 */ /* 0x000fe40000000a00 */
[----:B------:R-:W-:Y:S01]  /*63f0*/  USHF.R.S32.HI UR11, URZ, 0x1f, UR10 ;  /* 0x0000001f3f0b7899 */ /* 0x000fe2000801140a */
[----:B------:R-:W1:Y:S01]  /*6400*/  S2R R13, SR_SWINHI ;  /* 0x00000000000d7919 */ /* 0x000e620000002f00 */
[----:B------:R-:W-:-:S02]  /*6410*/  UIMAD.WIDE.U32 UR4, UR10, UR6, URZ ;  /* 0x000000060a0472a5 */ /* 0x000fc4000f8e003f */
[----:B------:R-:W-:-:S04]  /*6420*/  UIMAD UR6, UR11, UR6, URZ ;  /* 0x000000060b0672a4 */ /* 0x000fc8000f8e023f */
[----:B------:R-:W-:Y:S02]  /*6430*/  UIMAD UR6, UR10, UR7, UR6 ;  /* 0x000000070a0672a4 */ /* 0x000fe4000f8e0206 */
[----:B------:R-:W-:Y:S01]  /*6440*/  USHF.R.S32.HI UR7, URZ, 0x1f, UR43 ;  /* 0x0000001f3f077899 */ /* 0x000fe2000801142b */
[----:B--2---:R-:W-:Y:S01]  /*6450*/  FADD.FTZ R7, R7, R0 ;  /* 0x0000000007077221 */ /* 0x004fe20000010000 */
[----:B------:R-:W-:Y:S02]  /*6460*/  IMAD.MOV.U32 R0, RZ, RZ, RZ ;  /* 0x000000ffff007224 */ /* 0x000fe400078e00ff */
[----:B---3--:R-:W-:Y:S02]  /*6470*/  FADD.FTZ R10, R10, R5 ;  /* 0x000000050a0a7221 */ /* 0x008fe40000010000 */
[----:B------:R-:W0:Y:S01]  /*6480*/  SHFL.BFLY PT, R6, R7, 0x1, 0x1f ;  /* 0x0c201f0007067f89 */ /* 0x000e2200000e0000 */
[----:B------:R-:W-:-:S03]  /*6490*/  IMAD.MOV.U32 R5, RZ, RZ, -0x800000 ;  /* 0xff800000ff057424 */ /* 0x000fc600078e00ff */
[----:B------:R-:W2:Y:S01]  /*64a0*/  SHFL.BFLY PT, R9, R10, 0x1, 0x1f ;  /* 0x0c201f000a097f89 */ /* 0x000ea200000e0000 */
[----:B----4-:R-:W-:Y:S01]  /*64b0*/  LEA R206, R11, R206, 0x18 ;  /* 0x000000ce0bce7211 */ /* 0x010fe200078ec0ff */
[----:B0-----:R-:W-:Y:S01]  /*64c0*/  FADD.FTZ R12, R7, R6 ;  /* 0x00000006070c7221 */ /* 0x001fe20000010000 */
[----:B------:R-:W-:Y:S02]  /*64d0*/  IMAD.MOV.U32 R6, RZ, RZ, RZ ;  /* 0x000000ffff067224 */ /* 0x000fe400078e00ff */
[----:B--2---:R-:W-:Y:S01]  /*64e0*/  FADD.FTZ R14, R10, R9 ;  /* 0x000000090a0e7221 */ /* 0x004fe20000010000 */
[----:B------:R0:W-:Y:S08]  /*64f0*/  BAR.ARV R8, 0x100 ;  /* 0x000400080000751d */ /* 0x0001f00000002000 */
[----:B------:R-:W-:Y:S08]  /*6500*/  BAR.ARV 0x8, 0x180 ;  /* 0x0206000000007b1d */ /* 0x000ff00000002000 */
[----:B------:R-:W-:Y:S01]  /*6510*/  BAR.SYNC.DEFER_BLOCKING 0x1, 0x100 ;  /* 0x0044000000007b1d */ /* 0x000fe20000010000 */
[----:B------:R-:W-:Y:S01]  /*6520*/  FSETP.NE.FTZ.AND P0, PT, R12, RZ, PT ;  /* 0x000000ff0c00720b */ /* 0x000fe20003f15000 */
[----:B------:R-:W-:Y:S01]  /*6530*/  IMAD R9, R22, 0x40, R2 ;  /* 0x0000004016097824 */ /* 0x000fe200078e0202 */
[----:B------:R-:W-:-:S02]  /*6540*/  FSETP.NE.FTZ.AND P1, PT, R14, RZ, PT ;  /* 0x000000ff0e00720b */ /* 0x000fc40003f35000 */
[----:B------:R-:W-:Y:S02]  /*6550*/  MOV R10, R206 ;  /* 0x000000ce000a7202 */ /* 0x000fe40000000f00 */
[----:B-1----:R-:W-:Y:S01]  /*6560*/  MOV R11, R13 ;  /* 0x0000000d000b7202 */ /* 0x002fe20000000f00 */
[----:B------:R-:W-:Y:S02]  /*6570*/  IMAD.U32 R13, RZ, RZ, UR27 ;  /* 0x0000001bff0d7e24 */ /* 0x000fe4000f8e00ff */
[----:B0-----:R-:W-:-:S04]  /*6580*/  IMAD.WIDE R8, R9, 0x2, R10 ;  /* 0x0000000209087825 */ /* 0x001fc800078e020a */
[----:B------:R-:W0:Y:S01]  /*6590*/  @P0 MUFU.RCP R6, R12 ;  /* 0x0000000c00060308 */ /* 0x000e220000001000 */
[----:B------:R-:W-:-:S04]  /*65a0*/  IMAD.WIDE R10, R211, 0x2, R10 ;  /* 0x00000002d30a7825 */ /* 0x000fc800078e020a */
[----:B------:R-:W-:Y:S01]  /*65b0*/  @P0 FMUL.FTZ R13, R13, 0.69314718246459960938 ;  /* 0x3f3172180d0d0820 */ /* 0x000fe20000410000 */
[C---:B------:R-:W-:Y:S02]  /*65c0*/  IADD3 R21, P3, R10.reuse, 0xc060, RZ ;  /* 0x0000c0600a157810 */ /* 0x040fe40007f7e0ff */
[----:B------:R-:W-:Y:S01]  /*65d0*/  @P1 MUFU.RCP R0, R14 ;  /* 0x0000000e00001308 */ /* 0x000fe20000001000 */
[----:B------:R-:W-:Y:S02]  /*65e0*/  LOP3.LUT R171, R10, 0x380, RZ, 0xc0, !PT ;  /* 0x000003800aab7812 */ /* 0x000fe400078ec0ff */
[----:B------:R-:W-:Y:S02]  /*65f0*/  LOP3.LUT R15, R21, 0x380, RZ, 0xc0, !PT ;  /* 0x00000380150f7812 */ /* 0x000fe400078ec0ff */
[----:B------:R-:W-:-:S03]  /*6600*/  SHF.R.U64 R171, R171, 0x3, RZ ;  /* 0x00000003abab7819 */ /* 0x000fc600000012ff */
[----:B------:R-:W1:Y:S01]  /*6610*/  @P0 MUFU.LG2 R12, R12 ;  /* 0x0000000c000c0308 */ /* 0x000e620000000c00 */
        /* <DEDUP_REMOVED lines=16> */
[----:B-1----:R-:W-:Y:S01]  /*6720*/  @P0 FMUL.FTZ R12, R12, 0.69314718246459960938 ;  /* 0x3f3172180c0c0820 */ /* 0x002fe20000410000 */
[-C--:B------:R-:W-:Y:S01]  /*6730*/  FMUL.FTZ R49, R49, R6.reuse ;  /* 0x0000000631317220 */ /* 0x080fe20000410000 */
[-C--:B------:R-:W-:Y:S01]  /*6740*/  FMUL.FTZ R48, R48, R6.reuse ;  /* 0x0000000630307220 */ /* 0x080fe20000410000 */
[-C--:B------:R-:W-:Y:S01]  /*6750*/  FMUL.FTZ R189, R52, R6.reuse ;  /* 0x0000000634bd7220 */ /* 0x080fe20000410000 */
[-C--:B------:R-:W-:Y:S01]  /*6760*/  FMUL.FTZ R203, R57, R6.reuse ;  /* 0x0000000639cb7220 */ /* 0x080fe20000410000 */
[-C--:B------:R-:W-:Y:S01]  /*6770*/  FMUL.FTZ R188, R56, R6.reuse ;  /* 0x0000000638bc7220 */ /* 0x080fe20000410000 */
[-C--:B------:R-:W-:Y:S01]  /*6780*/  FMUL.FTZ R202, R61, R6.reuse ;  /* 0x000000063dca7220 */ /* 0x080fe20000410000 */
[-C--:B------:R-:W-:Y:S01]  /*6790*/  FMUL.FTZ R60, R60, R6.reuse ;  /* 0x000000063c3c7220 */ /* 0x080fe20000410000 */
[----:B0-----:R-:W-:Y:S01]  /*67a0*/  @P1 FMUL.FTZ R14, R14, 0.69314718246459960938 ;  /* 0x3f3172180e0e1820 */ /* 0x001fe20000410000 */
        /* <DEDUP_REMOVED lines=44> */
[----:B------:R-:W-:-:S02]  /*6a70*/  IMAD.MOV.U32 R6, RZ, RZ, -0x800000 ;  /* 0xff800000ff067424 */ /* 0x000fc400078e00ff */
[-C--:B------:R-:W-:Y:S01]  /*6a80*/  FMUL.FTZ R176, R131, R0.reuse ;  /* 0x0000000083b07220 */ /* 0x080fe20000410000 */
[-C--:B------:R-:W-:Y:S01]  /*6a90*/  FMUL.FTZ R29, R95, R0.reuse ;  /* 0x000000005f1d7220 */ /* 0x080fe20000410000 */
[-C--:B------:R-:W-:Y:S01]  /*6aa0*/  FMUL.FTZ R69, R99, R0.reuse ;  /* 0x0000000063457220 */ /* 0x080fe20000410000 */
[-C--:B------:R-:W-:Y:S01]  /*6ab0*/  FMUL.FTZ R85, R103, R0.reuse ;  /* 0x0000000067557220 */ /* 0x080fe20000410000 */
[-C--:B------:R-:W-:Y:S01]  /*6ac0*/  FMUL.FTZ R93, R107, R0.reuse ;  /* 0x000000006b5d7220 */ /* 0x080fe20000410000 */
[----:B------:R-:W-:Y:S01]  /*6ad0*/  FMUL.FTZ R101, R111, R0 ;  /* 0x000000006f657220 */ /* 0x000fe20000410000 */
[----:B------:R-:W-:Y:S01]  /*6ae0*/  @P0 FFMA.FTZ R6, R13, R4, R12 ;  /* 0x000000040d060223 */ /* 0x000fe2000001000c */
[----:B------:R-:W-:Y:S01]  /*6af0*/  @P1 FFMA.FTZ R5, R53, R3, R14 ;  /* 0x0000000335051223 */ /* 0x000fe2000001000e */
[--C-:B------:R-:W-:Y:S02]  /*6b00*/  IMAD.X R131, RZ, RZ, R11.reuse, P3 ;  /* 0x000000ffff837224 */ /* 0x100fe400018e060b */
[-C--:B------:R-:W-:Y:S01]  /*6b10*/  FMUL.FTZ R177, R130, R0.reuse ;  /* 0x0000000082b17220 */ /* 0x080fe20000410000 */
[C---:B------:R-:W-:Y:S01]  /*6b20*/  IADD3 R111, P4, R10.reuse, 0xc040, RZ ;  /* 0x0000c0400a6f7810 */ /* 0x040fe20007f9e0ff */
        /* <DEDUP_REMOVED lines=10> */
[----:B------:R-:W-:Y:S01]  /*6bd0*/  FMUL.FTZ R7, R91, R0 ;  /* 0x000000005b077220 */ /* 0x000fe20000410000 */
[C---:B------:R-:W-:Y:S01]  /*6be0*/  IADD3 R14, P3, R10.reuse, 0x8020, RZ ;  /* 0x000080200a0e7810 */ /* 0x040fe20007f7e0ff */
[--C-:B------:R-:W-:Y:S01]  /*6bf0*/  IMAD.X R135, RZ, RZ, R11.reuse, P4 ;  /* 0x000000ffff877224 */ /* 0x100fe200020e060b */
[----:B------:R-:W-:Y:S01]  /*6c00*/  SHF.R.U64 R130, R15, 0x3, RZ ;  /* 0x000000030f827819 */ /* 0x000fe200000012ff */
[--C-:B------:R-:W-:Y:S01]  /*6c10*/  IMAD.X R139, RZ, RZ, R11.reuse, P5 ;  /* 0x000000ffff8b7224 */ /* 0x100fe200028e060b */
[----:B------:R-:W-:Y:S01]  /*6c20*/  IADD3 R91, P4, R10, 0x8000, RZ ;  /* 0x000080000a5b7810 */ /* 0x000fe20007f9e0ff */
[--C-:B------:R-:W-:Y:S01]  /*6c30*/  IMAD.X R143, RZ, RZ, R11.reuse, P6 ;  /* 0x000000ffff8f7224 */ /* 0x100fe200030e060b */
        /* <DEDUP_REMOVED lines=16> */
[----:B------:R-:W-:Y:S01]  /*6d40*/  LOP3.LUT R170, R171, R10, RZ, 0x3c, !PT ;  /* 0x0000000aabaa7212 */ /* 0x000fe200078e3cff */
[--C-:B------:R-:W-:Y:S01]  /*6d50*/  IMAD.X R165, RZ, RZ, R11.reuse, P1 ;  /* 0x000000ffffa57224 */ /* 0x100fe200008e060b */
[----:B------:R-:W-:Y:S01]  /*6d60*/  SHF.R.U64 R4, R4, 0x3, RZ ;  /* 0x0000000304047819 */ /* 0x000fe200000012ff */
[----:B------:R-:W-:-:S02]  /*6d70*/  IMAD.X R167, RZ, RZ, R11, P2 ;  /* 0x000000ffffa77224 */ /* 0x000fc400010e060b */
[-C--:B------:R-:W-:Y:S01]  /*6d80*/  FMUL.FTZ R183, R142, R0.reuse ;  /* 0x000000008eb77220 */ /* 0x080fe20000410000 */
[--C-:B------:R-:W-:Y:S01]  /*6d90*/  IMAD.X R169, RZ, RZ, R11.reuse, P3 ;  /* 0x000000ffffa97224 */ /* 0x100fe200018e060b */
[----:B------:R-:W-:Y:S01]  /*6da0*/  LOP3.LUT R142, R4, R103, RZ, 0x3c, !PT ;  /* 0x00000067048e7212 */ /* 0x000fe200078e3cff */
[----:B------:R-:W-:Y:S01]  /*6db0*/  IMAD.MOV.U32 R171, RZ, RZ, R11 ;  /* 0x000000ffffab7224 */ /* 0x000fe200078e000b */
[----:B------:R-:W-:Y:S01]  /*6dc0*/  LOP3.LUT R11, R14, 0x380, RZ, 0xc0, !PT ;  /* 0x000003800e0b7812 */ /* 0x000fe200078ec0ff */
[-C--:B------:R-:W-:Y:S01]  /*6dd0*/  FMUL.FTZ R27, R27, R0.reuse ;  /* 0x000000001b1b7220 */ /* 0x080fe20000410000 */
[----:B------:R-:W-:Y:S01]  /*6de0*/  LOP3.LUT R4, R13, 0x380, RZ, 0xc0, !PT ;  /* 0x000003800d047812 */ /* 0x000fe200078ec0ff */
[-C--:B------:R-:W-:Y:S01]  /*6df0*/  FMUL.FTZ R26, R26, R0.reuse ;  /* 0x000000001a1a7220 */ /* 0x080fe20000410000 */
[----:B------:R-:W-:Y:S01]  /*6e00*/  SHF.R.U64 R11, R11, 0x3, RZ ;  /* 0x000000030b0b7819 */ /* 0x000fe200000012ff */
[-C--:B------:R-:W-:Y:S01]  /*6e10*/  FMUL.FTZ R31, R31, R0.reuse ;  /* 0x000000001f1f7220 */ /* 0x080fe20000410000 */
[----:B------:R-:W-:Y:S01]  /*6e20*/  SHF.R.U64 R4, R4, 0x3, RZ ;  /* 0x0000000304047819 */ /* 0x000fe200000012ff */
[----:B------:R-:W-:Y:S01]  /*6e30*/  FMUL.FTZ R30, R30, R0 ;  /* 0x000000001e1e7220 */ /* 0x000fe20000410000 */
[----:B------:R-:W-:Y:S01]  /*6e40*/  LOP3.LUT R154, R11, R14, RZ, 0x3c, !PT ;  /* 0x0000000e0b9a7212 */ /* 0x000fe200078e3cff */
        /* <DEDUP_REMOVED lines=47> */
[----:B------:R-:W-:-:S02]  /*7140*/  LOP3.LUT R150, R4, R13, RZ, 0x3c, !PT ;  /* 0x0000000d04967212 */ /* 0x000fc400078e3cff */
[----:B------:R-:W-:Y:S02]  /*7150*/  SHF.R.U64 R11, R11, 0x3, RZ ;  /* 0x000000030b0b7819 */ /* 0x000fe400000012ff */
[----:B------:R-:W-:Y:S02]  /*7160*/  LOP3.LUT R20, R107, 0x380, RZ, 0xc0, !PT ;  /* 0x000003806b147812 */ /* 0x000fe400078ec0ff */
[----:B------:R-:W-:Y:S02]  /*7170*/  IADD3 R13, P3, R8, 0x1000, RZ ;  /* 0x00001000080d7810 */ /* 0x000fe40007f7e0ff */
[----:B------:R-:W-:Y:S02]  /*7180*/  LOP3.LUT R4, R57, 0x380, RZ, 0xc0, !PT ;  /* 0x0000038039047812 */ /* 0x000fe400078ec0ff */
[----:B------:R-:W-:Y:S01]  /*7190*/  LOP3.LUT R162, R11, R12, RZ, 0x3c, !PT ;  /* 0x0000000c0ba27212 */ /* 0x000fe200078e3cff */
[----:B------:R-:W-:Y:S01]  /*71a0*/  IMAD.U32 R11, RZ, RZ, UR5 ;  /* 0x00000005ff0b7e24 */ /* 0x000fe2000f8e00ff */
[----:B------:R-:W-:-:S02]  /*71b0*/  SHF.R.U64 R10, R20, 0x3, RZ ;  /* 0x00000003140a7819 */ /* 0x000fc400000012ff */
[----:B------:R-:W-:Y:S02]  /*71c0*/  LOP3.LUT R12, R13, 0x380, RZ, 0xc0, !PT ;  /* 0x000003800d0c7812 */ /* 0x000fe400078ec0ff */
[----:B------:R-:W-:Y:S02]  /*71d0*/  LOP3.LUT R20, R99, 0x380, RZ, 0xc0, !PT ;  /* 0x0000038063147812 */ /* 0x000fe400078ec0ff */
[----:B------:R-:W-:Y:S02]  /*71e0*/  SHF.R.U64 R4, R4, 0x3, RZ ;  /* 0x0000000304047819 */ /* 0x000fe400000012ff */
[----:B------:R-:W-:Y:S02]  /*71f0*/  SHF.R.U64 R12, R12, 0x3, RZ ;  /* 0x000000030c0c7819 */ /* 0x000fe400000012ff */
[----:B------:R-:W-:Y:S02]  /*7200*/  SHF.R.U64 R20, R20, 0x3, RZ ;  /* 0x0000000314147819 */ /* 0x000fe400000012ff */
[----:B------:R-:W-:-:S02]  /*7210*/  LOP3.LUT R158, R4, R57, RZ, 0x3c, !PT ;  /* 0x00000039049e7212 */ /* 0x000fc400078e3cff */
[----:B------:R-:W-:Y:S02]  /*7220*/  LOP3.LUT R4, R15, 0x380, RZ, 0xc0, !PT ;  /* 0x000003800f047812 */ /* 0x000fe400078ec0ff */
[----:B------:R-:W-:Y:S01]  /*7230*/  LOP3.LUT R12, R12, R13, RZ, 0x3c, !PT ;  /* 0x0000000d0c0c7212 */ /* 0x000fe200078e3cff */
[----:B------:R-:W-:Y:S01]  /*7240*/  IMAD.X R13, RZ, RZ, R9, P3 ;  /* 0x000000ffff0d7224 */ /* 0x000fe200018e0609 */
[----:B------:R-:W-:Y:S02]  /*7250*/  LOP3.LUT R146, R20, R99, RZ, 0x3c, !PT ;  /* 0x0000006314927212 */ /* 0x000fe400078e3cff */
[----:B------:R-:W-:Y:S02]  /*7260*/  SHF.R.U64 R4, R4, 0x3, RZ ;  /* 0x0000000304047819 */ /* 0x000fe400000012ff */
[----:B------:R-:W-:Y:S02]  /*7270*/  IADD3 R99, P3, R8, 0x8000, RZ ;  /* 0x0000800008637810 */ /* 0x000fe40007f7e0ff */
[----:B------:R-:W-:-:S02]  /*7280*/  LOP3.LUT R160, R4, R15, RZ, 0x3c, !PT ;  /* 0x0000000f04a07212 */ /* 0x000fc400078e3cff */
[----:B------:R-:W-:Y:S02]  /*7290*/  LOP3.LUT R98, R99, 0x380, RZ, 0xc0, !PT ;  /* 0x0000038063627812 */ /* 0x000fe400078ec0ff */
[----:B------:R-:W-:Y:S02]  /*72a0*/  LOP3.LUT R4, R3, 0x380, RZ, 0xc0, !PT ;  /* 0x0000038003047812 */ /* 0x000fe400078ec0ff */
[----:B------:R-:W-:Y:S02]  /*72b0*/  SHF.R.U64 R98, R98, 0x3, RZ ;  /* 0x0000000362627819 */ /* 0x000fe400000012ff */
[----:B------:R-:W-:Y:S02]  /*72c0*/  SHF.R.U64 R4, R4, 0x3, RZ ;  /* 0x0000000304047819 */ /* 0x000fe400000012ff */
[----:B------:R-:W-:Y:S01]  /*72d0*/  LOP3.LUT R98, R98, R99, RZ, 0x3c, !PT ;  /* 0x0000006362627212 */ /* 0x000fe200078e3cff */
[----:B------:R-:W-:Y:S01]  /*72e0*/  IMAD.X R99, RZ, RZ, R9, P3 ;  /* 0x000000ffff637224 */ /* 0x000fe200018e0609 */
[----:B------:R-:W-:-:S02]  /*72f0*/  LOP3.LUT R168, R4, R3, RZ, 0x3c, !PT ;  /* 0x0000000304a87212 */ /* 0x000fc400078e3cff */
[----:B------:R-:W-:Y:S02]  /*7300*/  LOP3.LUT R138, R10, R107, RZ, 0x3c, !PT ;  /* 0x0000006b0a8a7212 */ /* 0x000fe400078e3cff */
[----:B------:R-:W-:Y:S02]  /*7310*/  IADD3 R4, P3, R8, 0xf000, RZ ;  /* 0x0000f00008047810 */ /* 0x000fe40007f7e0ff */
[----:B------:R-:W-:Y:S02]  /*7320*/  LOP3.LUT R10, R95, 0x380, RZ, 0xc0, !PT ;  /* 0x000003805f0a7812 */ /* 0x000fe400078ec0ff */
[----:B------:R-:W-:Y:S01]  /*7330*/  LOP3.LUT R3, R4, 0x380, RZ, 0xc0, !PT ;  /* 0x0000038004037812 */ /* 0x000fe200078ec0ff */
[----:B------:R-:W-:Y:S01]  /*7340*/  IMAD.X R127, RZ, RZ, R9, P3 ;  /* 0x000000ffff7f7224 */ /* 0x000fe200018e0609 */
[----:B------:R-:W-:Y:S02]  /*7350*/  SHF.R.U64 R10, R10, 0x3, RZ ;  /* 0x000000030a0a7819 */ /* 0x000fe400000012ff */
[----:B------:R-:W-:-:S02]  /*7360*/  SHF.R.U64 R3, R3, 0x3, RZ ;  /* 0x0000000303037819 */ /* 0x000fc400000012ff */
[----:B------:R-:W-:Y:S02]  /*7370*/  LOP3.LUT R152, R10, R95, RZ, 0x3c, !PT ;  /* 0x0000005f0a987212 */ /* 0x000fe400078e3cff */
[----:B------:R-:W-:Y:S02]  /*7380*/  IADD3 R95, P2, R8, 0x7000, RZ ;  /* 0x00007000085f7810 */ /* 0x000fe40007f5e0ff */
[----:B------:R-:W-:Y:S01]  /*7390*/  LOP3.LUT R126, R3, R4, RZ, 0x3c, !PT ;  /* 0x00000004037e7212 */ /* 0x000fe200078e3cff */
[----:B------:R-:W-:Y:S01]  /*73a0*/  IMAD R4, RZ, RZ, -UR41 ;  /* 0x80000029ff047e24 */ /* 0x000fe2000f8e02ff */
[----:B------:R-:W-:Y:S01]  /*73b0*/  LOP3.LUT R94, R95, 0x380, RZ, 0xc0, !PT ;  /* 0x000003805f5e7812 */ /* 0x000fe200078ec0ff */
[----:B------:R-:W0:Y:S01]  /*73c0*/  LDC R3, c[0x0][0xce8] ;  /* 0x00033a00ff037b82 */ /* 0x000e220000000800 */
[----:B------:R-:W-:Y:S02]  /*73d0*/  F2FP.F16.F32.PACK_AB R24, R25, R24 ;  /* 0x000000181918723e */ /* 0x000fe400000000ff */
[----:B------:R-:W-:-:S02]  /*73e0*/  SHF.R.U64 R94, R94, 0x3, RZ ;  /* 0x000000035e5e7819 */ /* 0x000fc400000012ff */
[----:B------:R-:W-:Y:S02]  /*73f0*/  F2FP.F16.F32.PACK_AB R25, R27, R26 ;  /* 0x0000001a1b19723e */ /* 0x000fe400000000ff */
[----:B------:R-:W-:Y:S01]  /*7400*/  LOP3.LUT R94, R94, R95, RZ, 0x3c, !PT ;  /* 0x0000005f5e5e7212 */ /* 0x000fe200078e3cff */
[----:B------:R-:W-:Y:S01]  /*7410*/  IMAD.X R95, RZ, RZ, R9, P2 ;  /* 0x000000ffff5f7224 */ /* 0x000fe200010e0609 */
[----:B------:R-:W-:Y:S02]  /*7420*/  IADD3 R123, P2, R8, 0xe000, RZ ;  /* 0x0000e000087b7810 */ /* 0x000fe40007f5e0ff */
[----:B------:R-:W-:Y:S02]  /*7430*/  F2FP.F16.F32.PACK_AB R27, R31, R30 ;  /* 0x0000001e1f1b723e */ /* 0x000fe400000000ff */
[----:B------:R-:W-:Y:S01]  /*7440*/  LOP3.LUT R122, R123, 0x380, RZ, 0xc0, !PT ;  /* 0x000003807b7a7812 */ /* 0x000fe200078ec0ff */
[----:B------:R-:W1:Y:S01]  /*7450*/  LDC R31, c[0x0][0xd38] ;  /* 0x00034e00ff1f7b82 */ /* 0x000e620000000800 */
[----:B------:R-:W-:-:S02]  /*7460*/  MOV R170, R170 ;  /* 0x000000aa00aa7202 */ /* 0x000fc40000000f00 */
[----:B------:R-:W-:Y:S02]  /*7470*/  SHF.R.U64 R122, R122, 0x3, RZ ;  /* 0x000000037a7a7819 */ /* 0x000fe400000012ff */
[----:B------:R-:W-:Y:S02]  /*7480*/  F2FP.F16.F32.PACK_AB R26, R187, R28 ;  /* 0x0000001cbb1a723e */ /* 0x000fe400000000ff */
[----:B------:R-:W-:Y:S01]  /*7490*/  LOP3.LUT R122, R122, R123, RZ, 0x3c, !PT ;  /* 0x0000007b7a7a7212 */ /* 0x000fe200078e3cff */
[----:B------:R-:W-:Y:S01]  /*74a0*/  IMAD.X R123, RZ, RZ, R9, P2 ;  /* 0x000000ffff7b7224 */ /* 0x000fe200010e0609 */
[----:B------:R-:W-:Y:S01]  /*74b0*/  LOP3.LUT R10, R91, 0x380, RZ, 0xc0, !PT ;  /* 0x000003805b0a7812 */ /* 0x000fe200078ec0ff */
[----:B------:R2:W-:Y:S01]  /*74c0*/  STSM.16.M88.4 [R170], R24 ;  /* 0x00000018aa007844 */ /* 0x0005e20000000200 */
[----:B0-----:R-:W-:Y:S02]  /*74d0*/  ISETP.NE.AND P2, PT, R3, 0x1, PT ;  /* 0x000000010300780c */ /* 0x001fe40003f45270 */
[----:B------:R-:W-:-:S02]  /*74e0*/  SHF.R.U64 R10, R10, 0x3, RZ ;  /* 0x000000030a0a7819 */ /* 0x000fc400000012ff */
[----:B------:R-:W-:Y:S02]  /*74f0*/  IADD3 R57, P0, R8, 0x5000, RZ ;  /* 0x0000500008397810 */ /* 0x000fe40007f1e0ff */
[----:B------:R-:W-:Y:S02]  /*7500*/  LOP3.LUT R156, R10, R91, RZ, 0x3c, !PT ;  /* 0x0000005b0a9c7212 */ /* 0x000fe400078e3cff */
[----:B------:R-:W-:Y:S02]  /*7510*/  F2FP.F16.F32.PACK_AB R32, R33, R32 ;  /* 0x000000202120723e */ /* 0x000fe400000000ff */
[----:B------:R-:W-:Y:S02]  /*7520*/  LOP3.LUT R10, R53, 0x380, RZ, 0xc0, !PT ;  /* 0x00000380350a7812 */ /* 0x000fe400078ec0ff */
[----:B------:R-:W-:Y:S01]  /*7530*/  F2FP.F16.F32.PACK_AB R33, R35, R34 ;  /* 0x000000222321723e */ /* 0x000fe200000000ff */
[----:B-1----:R-:W-:Y:S01]  /*7540*/  IMAD R4, R31, R4, UR44 ;  /* 0x0000002c1f047e24 */ /* 0x002fe2000f8e0204 */
[----:B------:R-:W-:Y:S01]  /*7550*/  IADD3 R91, P1, R8, 0x6000, RZ ;  /* 0x00006000085b7810 */ /* 0x000fe20007f3e0ff */
[----:B--2---:R-:W0:Y:S01]  /*7560*/  @P2 LDC R24, c[0x0][0xcec] ;  /* 0x00033b00ff182b82 */ /* 0x004e220000000800 */
[----:B------:R-:W-:-:S02]  /*7570*/  LOP3.LUT R56, R57, 0x380, RZ, 0xc0, !PT ;  /* 0x0000038039387812 */ /* 0x000fc400078ec0ff */
[----:B------:R-:W-:Y:S01]  /*7580*/  F2FP.F16.F32.PACK_AB R35, R39, R38 ;  /* 0x000000262723723e */ /* 0x000fe200000000ff */
[----:B------:R-:W-:Y:S01]  /*7590*/  IMAD R39, R4, 0x80, R210 ;  /* 0x0000008004277824 */ /* 0x000fe200078e02d2 */
[----:B------:R-:W-:Y:S02]  /*75a0*/  SHF.R.U64 R10, R10, 0x3, RZ ;  /* 0x000000030a0a7819 */ /* 0x000fe400000012ff */
[----:B------:R-:W-:Y:S01]  /*75b0*/  LOP3.LUT R90, R91, 0x380, RZ, 0xc0, !PT ;  /* 0x000003805b5a7812 */ /* 0x000fe200078ec0ff */
[----:B------:R-:W1:Y:S01]  /*75c0*/  @P2 LDC R25, c[0x0][0xcf0] ;  /* 0x00033c00ff192b82 */ /* 0x000e620000000800 */
[----:B------:R-:W-:Y:S02]  /*75d0*/  SHF.R.U64 R56, R56, 0x3, RZ ;  /* 0x0000000338387819 */ /* 0x000fe400000012ff */
[----:B------:R-:W-:Y:S02]  /*75e0*/  LOP3.LUT R20, R21, 0x380, RZ, 0xc0, !PT ;  /* 0x0000038015147812 */ /* 0x000fe400078ec0ff */
[----:B------:R-:W-:Y:S01]  /*75f0*/  LOP3.LUT R164, R10, R53, RZ, 0x3c, !PT ;  /* 0x000000350aa47212 */ /* 0x000fe200078e3cff */
[----:B------:R-:W-:Y:S01]  /*7600*/  IMAD.U32 R10, RZ, RZ, UR4 ;  /* 0x00000004ff0a7e24 */ /* 0x000fe2000f8e00ff */
[----:B------:R-:W-:Y:S01]  /*7610*/  SHF.R.U64 R90, R90, 0x3, RZ ;  /* 0x000000035a5a7819 */ /* 0x000fe200000012ff */
[----:B------:R-:W2:Y:S01]  /*7620*/  LDC.64 R30, c[0x0][0xc98] ;  /* 0x00032600ff1e7b82 */ /* 0x000ea20000000a00 */
[----:B------:R-:W-:Y:S01]  /*7630*/  LOP3.LUT R56, R56, R57, RZ, 0x3c, !PT ;  /* 0x0000003938387212 */ /* 0x000fe200078e3cff */
[----:B------:R-:W-:Y:S01]  /*7640*/  UIADD3 UR4, UR5, UR6, URZ ;  /* 0x0000000605047290 */ /* 0x000fe2000fffe03f */
[----:B------:R-:W-:Y:S01]  /*7650*/  F2FP.F16.F32.PACK_AB R34, R37, R36 ;  /* 0x000000242522723e */ /* 0x000fe200000000ff */
[----:B------:R-:W-:Y:S01]  /*7660*/  IMAD.X R57, RZ, RZ, R9, P0 ;  /* 0x000000ffff397224 */ /* 0x000fe200000e0609 */
[----:B------:R-:W-:Y:S01]  /*7670*/  SHF.R.U64 R20, R20, 0x3, RZ ;  /* 0x0000000314147819 */ /* 0x000fe200000012ff */
[----:B------:R-:W-:Y:S01]  /*7680*/  IMAD.MOV.U32 R37, RZ, RZ, R39 ;  /* 0x000000ffff257224 */ /* 0x000fe200078e0027 */
[----:B------:R-:W-:Y:S01]  /*7690*/  MOV R150, R150 ;  /* 0x0000009600967202 */ /* 0x000fe20000000f00 */
[----:B0-----:R-:W-:Y:S01]  /*76a0*/  @P2 IMAD.HI.U32 R24, R39, R24, RZ ;  /* 0x0000001827182227 */ /* 0x001fe200078e00ff */
[----:B------:R-:W-:Y:S01]  /*76b0*/  IADD3 R115, P0, R8, 0xc000, RZ ;  /* 0x0000c00008737810 */ /* 0x000fe20007f1e0ff */
[----:B------:R-:W-:Y:S01]  /*76c0*/  ULDC UR6, c[0x0][0xb88] ;  /* 0x0002e20000067ab9 */ /* 0x000fe20000000800 */
[----:B------:R-:W-:Y:S01]  /*76d0*/  LOP3.LUT R90, R90, R91, RZ, 0x3c, !PT ;  /* 0x0000005b5a5a7212 */ /* 0x000fe200078e3cff */
[----:B------:R-:W-:Y:S01]  /*76e0*/  IMAD.X R91, RZ, RZ, R9, P1 ;  /* 0x000000ffff5b7224 */ /* 0x000fe200008e0609 */
[----:B------:R-:W-:Y:S01]  /*76f0*/  LOP3.LUT R166, R20, R21, RZ, 0x3c, !PT ;  /* 0x0000001514a67212 */ /* 0x000fe200078e3cff */
[----:B------:R0:W-:Y:S01]  /*7700*/  STSM.16.M88.4 [R150], R32 ;  /* 0x0000002096007844 */ /* 0x0001e20000000200 */
[----:B------:R-:W-:Y:S01]  /*7710*/  F2FP.F16.F32.PACK_AB R40, R41, R40 ;  /* 0x000000282928723e */ /* 0x000fe200000000ff */
[----:B------:R-:W-:Y:S01]  /*7720*/  IMAD.U32 R11, RZ, RZ, UR4 ;  /* 0x00000004ff0b7e24 */ /* 0x000fe2000f8e00ff */
[----:B-1----:R-:W-:Y:S01]  /*7730*/  @P2 SHF.R.U32.HI R37, RZ, R25, R24 ;  /* 0x00000019ff252219 */ /* 0x002fe20000011618 */
[----:B------:R-:W-:Y:S01]  /*7740*/  ULDC.64 UR4, c[0x0][0xc88] ;  /* 0x0003220000047ab9 */ /* 0x000fe20000000a00 */
[----:B------:R-:W-:-:S02]  /*7750*/  IADD3 R119, P1, R8, 0xd000, RZ ;  /* 0x0000d00008777810 */ /* 0x000fc40007f3e0ff */
[----:B------:R-:W-:Y:S02]  /*7760*/  LOP3.LUT R114, R115, 0x380, RZ, 0xc0, !PT ;  /* 0x0000038073727812 */ /* 0x000fe400078ec0ff */
[----:B------:R-:W-:Y:S01]  /*7770*/  F2FP.F16.F32.PACK_AB R41, R43, R42 ;  /* 0x0000002a2b29723e */ /* 0x000fe200000000ff */
[C---:B--2---:R-:W-:Y:S01]  /*7780*/  IMAD R28, R30.reuse, UR7, RZ ;  /* 0x000000071e1c7c24 */ /* 0x044fe2000f8e02ff */
[----:B------:R-:W-:Y:S01]  /*7790*/  F2FP.F16.F32.PACK_AB R48, R49, R48 ;  /* 0x000000303130723e */ /* 0x000fe200000000ff */
[----:B------:R-:W-:Y:S01]  /*77a0*/  IMAD.WIDE.U32 R10, R30, UR43, R10 ;  /* 0x0000002b1e0a7c25 */ /* 0x000fe2000f8e000a */
[----:B------:R-:W-:Y:S02]  /*77b0*/  LOP3.LUT R52, R111, 0x380, RZ, 0xc0, !PT ;  /* 0x000003806f347812 */ /* 0x000fe400078ec0ff */
[----:B------:R-:W-:Y:S01]  /*77c0*/  MOV R160, R160 ;  /* 0x000000a000a07202 */ /* 0x000fe20000000f00 */
[----:B0-----:R-:W-:Y:S01]  /*77d0*/  IMAD.MOV R32, RZ, RZ, -R37 ;  /* 0x000000ffff207224 */ /* 0x001fe200078e0a25 */
[----:B------:R-:W-:Y:S01]  /*77e0*/  F2FP.F16.F32.PACK_AB R42, R45, R44 ;  /* 0x0000002c2d2a723e */ /* 0x000fe200000000ff */
[----:B------:R-:W-:Y:S01]  /*77f0*/  IMAD R28, R31, UR43, R28 ;  /* 0x0000002b1f1c7c24 */ /* 0x000fe2000f8e021c */
[----:B------:R-:W-:Y:S01]  /*7800*/  F2FP.F16.F32.PACK_AB R43, R47, R46 ;  /* 0x0000002e2f2b723e */ /* 0x000fe200000000ff */
[----:B------:R-:W-:Y:S01]  /*7810*/  IMAD R33, R3, R32, R39 ;  /* 0x0000002003217224 */ /* 0x000fe200078e0227 */
[----:B------:R-:W-:Y:S01]  /*7820*/  F2FP.F16.F32.PACK_AB R49, R51, R50 ;  /* 0x000000323331723e */ /* 0x000fe200000000ff */
[----:B------:R-:W-:Y:S01]  /*7830*/  IMAD R32, R4, 0x80, R208 ;  /* 0x0000008004207824 */ /* 0x000fe200078e02d0 */
[----:B------:R-:W-:Y:S01]  /*7840*/  MOV R168, R168 ;  /* 0x000000a800a87202 */ /* 0x000fe20000000f00 */
[----:B------:R-:W-:Y:S01]  /*7850*/  STSM.16.M88.4 [R160], R40 ;  /* 0x00000028a0007844 */ /* 0x000fe20000000200 */
        /* <DEDUP_REMOVED lines=8> */
[----:B------:R-:W-:Y:S02]  /*78e0*/  LOP3.LUT R118, R119, 0x380, RZ, 0xc0, !PT ;  /* 0x0000038077767812 */ /* 0x000fe400078ec0ff */
[----:B------:R-:W-:Y:S01]  /*78f0*/  SHF.R.U64 R114, R114, 0x3, RZ ;  /* 0x0000000372727819 */ /* 0x000fe200000012ff */
[----:B------:R0:W-:Y:S01]  /*7900*/  STSM.16.M88.4 [R166], R24 ;  /* 0x00000018a6007844 */ /* 0x0001e20000000200 */
[----:B------:R-:W-:Y:S02]  /*7910*/  SHF.R.U64 R52, R52, 0x3, RZ ;  /* 0x0000000334347819 */ /* 0x000fe400000012ff */
[C---:B------:R-:W-:Y:S02]  /*7920*/  IADD3 R15, P4, R8.reuse, 0x2000, RZ ;  /* 0x00002000080f7810 */ /* 0x040fe40007f9e0ff */
[C---:B------:R-:W-:Y:S02]  /*7930*/  IADD3 R21, P5, R8.reuse, 0x3000, RZ ;  /* 0x0000300008157810 */ /* 0x040fe40007fbe0ff */
[----:B------:R-:W-:-:S02]  /*7940*/  IADD3 R53, P6, R8, 0x4000, RZ ;  /* 0x0000400008357810 */ /* 0x000fc40007fde0ff */
[----:B------:R-:W-:Y:S02]  /*7950*/  SHF.R.U64 R118, R118, 0x3, RZ ;  /* 0x0000000376767819 */ /* 0x000fe400000012ff */
[----:B------:R-:W-:Y:S01]  /*7960*/  LOP3.LUT R114, R114, R115, RZ, 0x3c, !PT ;  /* 0x0000007372727212 */ /* 0x000fe200078e3cff */
[----:B------:R-:W-:Y:S01]  /*7970*/  IMAD.X R115, RZ, RZ, R9, P0 ;  /* 0x000000ffff737224 */ /* 0x000fe200000e0609 */
[----:B------:R-:W-:Y:S02]  /*7980*/  F2FP.F16.F32.PACK_AB R64, R65, R64 ;  /* 0x000000404140723e */ /* 0x000fe400000000ff */
[----:B------:R-:W-:Y:S02]  /*7990*/  LOP3.LUT R134, R52, R111, RZ, 0x3c, !PT ;  /* 0x0000006f34867212 */ /* 0x000fe400078e3cff */
[----:B------:R-:W-:Y:S02]  /*79a0*/  F2FP.F16.F32.PACK_AB R65, R67, R66 ;  /* 0x000000424341723e */ /* 0x000fe400000000ff */
[----:B------:R-:W-:-:S02]  /*79b0*/  F2FP.F16.F32.PACK_AB R72, R73, R72 ;  /* 0x000000484948723e */ /* 0x000fc400000000ff */
[----:B0-----:R-:W-:Y:S02]  /*79c0*/  F2FP.F16.F32.PACK_AB R25, R7, R23 ;  /* 0x000000170719723e */ /* 0x001fe400000000ff */
[----:B------:R-:W-:Y:S02]  /*79d0*/  LOP3.LUT R14, R15, 0x380, RZ, 0xc0, !PT ;  /* 0x000003800f0e7812 */ /* 0x000fe400078ec0ff */
[----:B------:R-:W-:Y:S02]  /*79e0*/  LOP3.LUT R20, R21, 0x380, RZ, 0xc0, !PT ;  /* 0x0000038015147812 */ /* 0x000fe400078ec0ff */
[----:B------:R-:W-:Y:S02]  /*79f0*/  LOP3.LUT R52, R53, 0x380, RZ, 0xc0, !PT ;  /* 0x0000038035347812 */ /* 0x000fe400078ec0ff */
[----:B------:R-:W-:Y:S02]  /*7a00*/  MOV R164, R164 ;  /* 0x000000a400a47202 */ /* 0x000fe40000000f00 */
[----:B------:R-:W-:-:S02]  /*7a10*/  F2FP.F16.F32.PACK_AB R66, R201, R68 ;  /* 0x00000044c942723e */ /* 0x000fc400000000ff */
[----:B------:R-:W-:Y:S02]  /*7a20*/  F2FP.F16.F32.PACK_AB R67, R71, R70 ;  /* 0x000000464743723e */ /* 0x000fe400000000ff */
[----:B------:R-:W-:Y:S02]  /*7a30*/  F2FP.F16.F32.PACK_AB R73, R75, R74 ;  /* 0x0000004a4b49723e */ /* 0x000fe400000000ff */
[----:B------:R-:W-:Y:S01]  /*7a40*/  F2FP.F16.F32.PACK_AB R80, R81, R80 ;  /* 0x000000505150723e */ /* 0x000fe200000000ff */
[----:B------:R-:W-:Y:S01]  /*7a50*/  STSM.16.M88.4 [R164], R64 ;  /* 0x00000040a4007844 */ /* 0x000fe20000000200 */
[----:B------:R-:W-:Y:S02]  /*7a60*/  SHF.R.S32.HI R23, RZ, 0x1f, R37 ;  /* 0x0000001fff177819 */ /* 0x000fe40000011425 */
[----:B------:R-:W-:Y:S02]  /*7a70*/  SHF.R.S32.HI R7, RZ, 0x1f, R33 ;  /* 0x0000001fff077819 */ /* 0x000fe40000011421 */
[----:B------:R-:W-:-:S02]  /*7a80*/  IADD3 R10, P0, R37, R10, RZ ;  /* 0x0000000a250a7210 */ /* 0x000fc40007f1e0ff */
[----:B------:R-:W-:Y:S02]  /*7a90*/  MOV R162, R162 ;  /* 0x000000a200a27202 */ /* 0x000fe40000000f00 */
[----:B------:R-:W-:Y:S02]  /*7aa0*/  F2FP.F16.F32.PACK_AB R74, R200, R76 ;  /* 0x0000004cc84a723e */ /* 0x000fe400000000ff */
[----:B------:R-:W-:Y:S02]  /*7ab0*/  F2FP.F16.F32.PACK_AB R75, R79, R78 ;  /* 0x0000004e4f4b723e */ /* 0x000fe400000000ff */
[----:B------:R-:W-:Y:S02]  /*7ac0*/  F2FP.F16.F32.PACK_AB R81, R83, R82 ;  /* 0x000000525351723e */ /* 0x000fe400000000ff */
[----:B------:R-:W-:Y:S01]  /*7ad0*/  LOP3.LUT R118, R118, R119, RZ, 0x3c, !PT ;  /* 0x0000007776767212 */ /* 0x000fe200078e3cff */
[----:B------:R-:W-:Y:S01]  /*7ae0*/  STSM.16.M88.4 [R162], R72 ;  /* 0x00000048a2007844 */ /* 0x000fe20000000200 */
[----:B------:R-:W-:-:S02]  /*7af0*/  MOV R158, R158 ;  /* 0x0000009e009e7202 */ /* 0x000fc40000000f00 */
[----:B------:R-:W-:Y:S02]  /*7b00*/  F2FP.F16.F32.PACK_AB R82, R199, R84 ;  /* 0x00000054c752723e */ /* 0x000fe400000000ff */
[----:B------:R-:W-:Y:S02]  /*7b10*/  F2FP.F16.F32.PACK_AB R83, R87, R86 ;  /* 0x000000565753723e */ /* 0x000fe400000000ff */
[----:B------:R-:W-:Y:S02]  /*7b20*/  LOP3.LUT R119, R8, 0x380, RZ, 0xc0, !PT ;  /* 0x0000038008777812 */ /* 0x000fe400078ec0ff */
[----:B------:R-:W-:Y:S01]  /*7b30*/  MOV R156, R156 ;  /* 0x0000009c009c7202 */ /* 0x000fe20000000f00 */
[----:B------:R-:W-:Y:S01]  /*7b40*/  STSM.16.M88.4 [R158], R80 ;  /* 0x000000509e007844 */ /* 0x000fe20000000200 */
[----:B------:R-:W-:Y:S02]  /*7b50*/  F2FP.F16.F32.PACK_AB R24, R198, R88 ;  /* 0x00000058c618723e */ /* 0x000fe400000000ff */
[----:B------:R-:W-:-:S02]  /*7b60*/  F2FP.F16.F32.PACK_AB R26, R197, R92 ;  /* 0x0000005cc51a723e */ /* 0x000fc400000000ff */
        /* <DEDUP_REMOVED lines=99> */
[--C-:B------:R-:W-:Y:S02]  /*81a0*/  IMAD.X R107, RZ, RZ, R9.reuse, P5 ;  /* 0x000000ffff6b7224 */ /* 0x100fe400028e0609 */
[--C-:B-1----:R-:W-:Y:S01]  /*81b0*/  IMAD R5, R19, 0x20, R22.reuse ;  /* 0x0000002013057824 */ /* 0x102fe200078e0216 */
[----:B------:R-:W-:Y:S01]  /*81c0*/  UIMAD.WIDE.U32 UR4, UR43, UR8, UR4 ;  /* 0x000000082b0472a5 */ /* 0x000fe2000f8e0004 */
[----:B------:R-:W-:Y:S01]  /*81d0*/  IMAD.X R111, RZ, RZ, R9, P6 ;  /* 0x000000ffff6f7224 */ /* 0x000fe200030e0609 */
[----:B--2---:R-:W1:Y:S01]  /*81e0*/  @P2 LDC R15, c[0x0][0xcec] ;  /* 0x00033b00ff0f2b82 */ /* 0x004e620000000800 */
[C---:B------:R-:W-:Y:S01]  /*81f0*/  IMAD R14, R4.reuse, 0x80, R5 ;  /* 0x00000080040e7824 */ /* 0x040fe200078e0205 */
[----:B------:R2:W5:Y:S01]  /*8200*/  LD.E.128 R24, desc[UR46][R20.64] ;  /* 0x0000002e14187980 */ /* 0x000562000c101d00 */
[----:B------:R-:W-:Y:S01]  /*8210*/  IMAD R30, R4, 0x80, R22 ;  /* 0x00000080041e7824 */ /* 0x000fe200078e0216 */
[----:B------:R-:W-:-:S02]  /*8220*/  UIADD3 UR38, UR38, 0x1, URZ ;  /* 0x0000000126267890 */ /* 0x000fc4000fffe03f */
[----:B------:R-:W5:Y:S02]  /*8230*/  LD.E.128 R52, desc[UR46][R52.64] ;  /* 0x0000002e34347980 */ /* 0x000f64000c101d00 */
[----:B---3--:R-:W3:Y:S01]  /*8240*/  LDC.64 R12, c[0x0][0xbe0] ;  /* 0x0002f800ff0c7b82 */ /* 0x008ee20000000a00 */
[----:B------:R-:W-:Y:S01]  /*8250*/  IMAD.MOV.U32 R0, RZ, RZ, R14 ;  /* 0x000000ffff007224 */ /* 0x000fe200078e000e */
[----:B------:R-:W-:Y:S01]  /*8260*/  UIADD3 UR5, UR5, UR7, URZ ;  /* 0x0000000705057290 */ /* 0x000fe2000fffe03f */
[----:B------:R-:W5:Y:S01]  /*8270*/  LD.E.128 R8, desc[UR46][R8.64] ;  /* 0x0000002e08087980 */ /* 0x000f62000c101d00 */
[----:B------:R-:W-:Y:S01]  /*8280*/  ULDC.64 UR8, c[0x0][0xb80] ;  /* 0x0002e00000087ab9 */ /* 0x000fe20000000a00 */
[----:B------:R-:W-:Y:S02]  /*8290*/  ULDC.64 UR6, c[0x0][0xbd8] ;  /* 0x0002f60000067ab9 */ /* 0x000fe40000000a00 */
[----:B------:R-:W5:Y:S04]  /*82a0*/  LD.E.128 R56, desc[UR46][R56.64] ;  /* 0x0000002e38387980 */ /* 0x000f68000c101d00 */
[----:B------:R-:W5:Y:S04]  /*82b0*/  LD.E.128 R88, desc[UR46][R90.64] ;  /* 0x0000002e5a587980 */ /* 0x000f68000c101d00 */
[----:B------:R-:W5:Y:S01]  /*82c0*/  LD.E.128 R92, desc[UR46][R94.64] ;  /* 0x0000002e5e5c7980 */ /* 0x000f62000c101d00 */
[----:B-1----:R-:W-:-:S03]  /*82d0*/  @P2 IMAD.HI.U32 R5, R14, R15, RZ ;  /* 0x0000000f0e052227 */ /* 0x002fc600078e00ff */
[----:B------:R-:W5:Y:S02]  /*82e0*/  LD.E.128 R96, desc[UR46][R98.64] ;  /* 0x0000002e62607980 */ /* 0x000f64000c101d00 */
[----:B0-----:R-:W-:Y:S02]  /*82f0*/  @P2 SHF.R.U32.HI R0, RZ, R6, R5 ;  /* 0x00000006ff002219 */ /* 0x001fe40000011605 */
[----:B------:R-:W5:Y:S02]  /*8300*/  LD.E.128 R100, desc[UR46][R102.64] ;  /* 0x0000002e66647980 */ /* 0x000f64000c101d00 */
[--C-:B------:R-:W-:Y:S01]  /*8310*/  SHF.R.S32.HI R5, RZ, 0x1f, R0.reuse ;  /* 0x0000001fff057819 */ /* 0x100fe20000011400 */
[----:B------:R-:W-:Y:S01]  /*8320*/  IMAD.MOV R6, RZ, RZ, -R0 ;  /* 0x000000ffff067224 */ /* 0x000fe200078e0a00 */
[----:B------:R-:W5:Y:S03]  /*8330*/  LD.E.128 R104, desc[UR46][R106.64] ;  /* 0x0000002e6a687980 */ /* 0x000f66000c101d00 */
[----:B------:R-:W-:Y:S01]  /*8340*/  IMAD R3, R3, R6, R14 ;  /* 0x0000000603037224 */ /* 0x000fe200078e020e */
[----:B------:R-:W5:Y:S01]  /*8350*/  LD.E.128 R108, desc[UR46][R110.64] ;  /* 0x0000002e6e6c7980 */ /* 0x000f62000c101d00 */
[----:B---3--:R-:W-:-:S03]  /*8360*/  IMAD R5, R5, R12, RZ ;  /* 0x0000000c05057224 */ /* 0x008fc600078e02ff */
[----:B------:R-:W5:Y:S01]  /*8370*/  LD.E.128 R112, desc[UR46][R114.64] ;  /* 0x0000002e72707980 */ /* 0x000f62000c101d00 */
[----:B------:R-:W-:Y:S01]  /*8380*/  SHF.R.S32.HI R4, RZ, 0x1f, R3 ;  /* 0x0000001fff047819 */ /* 0x000fe20000011403 */
[C---:B------:R-:W-:Y:S02]  /*8390*/  IMAD R5, R0.reuse, R13, R5 ;  /* 0x0000000d00057224 */ /* 0x040fe400078e0205 */
[----:B------:R-:W5:Y:S01]  /*83a0*/  LD.E.128 R116, desc[UR46][R118.64] ;  /* 0x0000002e76747980 */ /* 0x000f62000c101d00 */
[----:B------:R-:W-:-:S03]  /*83b0*/  IMAD.WIDE.U32 R12, R0, R12, UR4 ;  /* 0x00000004000c7e25 */ /* 0x000fc6000f8e000c */
[----:B------:R-:W5:Y:S04]  /*83c0*/  LD.E.128 R120, desc[UR46][R122.64] ;  /* 0x0000002e7a787980 */ /* 0x000f68000c101d00 */
        /* <DEDUP_REMOVED lines=27> */
[----:B------:R2:W0:Y:S01]  /*8580*/  SHFL.IDX PT, R12, R6, RZ, 0x181f ;  /* 0x00181fff060c7589 */ /* 0x00042200000e0000 */
[----:B------:R-:W-:Y:S03]  /*8590*/  BSSY B0, `(.L_x_201) ;  /* 0x0000014000007945 */ /* 0x000fe60003800000 */
[----:B------:R2:W1:Y:S01]  /*85a0*/  SHFL.IDX PT, R13, R3, RZ, 0x181f ;  /* 0x00181fff030d7589 */ /* 0x00046200000e0000 */
[----:B------:R-:W-:Y:S01]  /*85b0*/  ISETP.GE.AND P0, PT, R0, R7, PT ;  /* 0x000000070000720c */ /* 0x000fe20003f06270 */
[----:B------:R-:W-:-:S12]  /*85c0*/  @P2 BRA `(.L_x_202) ;  /* 0x0000000000402947 */ /* 0x000fd80003800000 */
[----:B------:R-:W-:Y:S02]  /*85d0*/  ULDC UR4, c[0x0][0xbc8] ;  /* 0x0002f20000047ab9 */ /* 0x000fe40000000800 */
[----:B------:R-:W-:Y:S02]  /*85e0*/  ISETP.GE.AND P4, PT, R18, UR4, PT ;  /* 0x0000000412007c0c */ /* 0x000fe4000bf86270 */
[----:B------:R-:W-:Y:S02]  /*85f0*/  ISETP.GE.AND P3, PT, R17, UR4, PT ;  /* 0x0000000411007c0c */ /* 0x000fe4000bf66270 */
[----:B------:R-:W-:Y:S02]  /*8600*/  ISETP.GE.AND P2, PT, R16, UR4, PT ;  /* 0x0000000410007c0c */ /* 0x000fe4000bf46270 */
[----:B------:R-:W-:-:S07]  /*8610*/  ISETP.GE.AND P5, PT, R2, UR4, PT ;  /* 0x0000000402007c0c */ /* 0x000fce000bfa6270 */
[----:B0-----:R-:W-:-:S04]  /*8620*/  @!P4 LEA R14, P6, R18, R12, 0x1 ;  /* 0x0000000c120ec211 */ /* 0x001fc800078c08ff */
[----:B-1----:R-:W-:Y:S02]  /*8630*/  @!P4 LEA.HI.X R15, R18, R13, R214, 0x1, P6 ;  /* 0x0000000d120fc211 */ /* 0x002fe400030f0cd6 */
[----:B--2---:R-:W-:Y:S01]  /*8640*/  @!P3 LEA R20, P6, R17, R12, 0x1 ;  /* 0x0000000c1114b211 */ /* 0x004fe200078c08ff */
        /* <DEDUP_REMOVED lines=8> */
.L_x_202:
[----:B------:R-:W-:Y:S05]  /*86d0*/  BSYNC B0 ;  /* 0x0000000000007941 */ /* 0x000fea0003800000 */
.L_x_201:
        /* <DEDUP_REMOVED lines=10> */
[CC--:B------:R-:W-:Y:S02]  /*8780*/  @!P2 LEA R12, P5, R17.reuse, R8.reuse, 0x1 ;  /* 0x00000008110ca211 */ /* 0x0c0fe400078a08ff */
[-C--:B----4-:R-:W-:Y:S02]  /*8790*/  @!P3 LEA.HI.X R11, R18, R9.reuse, R214, 0x1, P6 ;  /* 0x00000009120bb211 */ /* 0x090fe400030f0cd6 */
[----:B------:R-:W-:Y:S01]  /*87a0*/  @!P1 LEA R14, P6, R16, R8, 0x1 ;  /* 0x00000008100e9211 */ /* 0x000fe200078c08ff */
[----:B------:R-:W-:Y:S01]  /*87b0*/  @!P4 IMAD.WIDE R4, R2, 0x2, R8 ;  /* 0x000000020204c825 */ /* 0x000fe200078e0208 */
[-C--:B-1----:R-:W-:Y:S02]  /*87c0*/  @!P2 LEA.HI.X R13, R17, R9.reuse, R213, 0x1, P5 ;  /* 0x00000009110da211 */ /* 0x082fe400028f0cd5 */
[----:B------:R-:W-:-:S02]  /*87d0*/  @!P1 LEA.HI.X R15, R16, R9, R212, 0x1, P6 ;  /* 0x00000009100f9211 */ /* 0x000fc400030f0cd4 */
[----:B------:R0:W-:Y:S04]  /*87e0*/  @!P4 ST.E.128 desc[UR46][R4.64], R40 ;  /* 0x000000280400c985 */ /* 0x0001e8000c101d2e */
[----:B------:R0:W-:Y:S04]  /*87f0*/  @!P3 ST.E.128 desc[UR46][R10.64], R56 ;  /* 0x000000380a00b985 */ /* 0x0001e8000c101d2e */
[----:B------:R0:W-:Y:S04]  /*8800*/  @!P2 ST.E.128 desc[UR46][R12.64], R100 ;  /* 0x000000640c00a985 */ /* 0x0001e8000c101d2e */
[----:B------:R0:W-:Y:S02]  /*8810*/  @!P1 ST.E.128 desc[UR46][R14.64], R116 ;  /* 0x000000740e009985 */ /* 0x0001e4000c101d2e */
.L_x_204:
[----:B------:R-:W-:Y:S05]  /*8820*/  BSYNC B0 ;  /* 0x0000000000007941 */ /* 0x000fea0003800000 */
.L_x_203:
        /* <DEDUP_REMOVED lines=10> */
[CC--:B------:R-:W-:Y:S02]  /*88d0*/  @!P5 LEA R12, P1, R17.reuse, R8.reuse, 0x1 ;  /* 0x00000008110cd211 */ /* 0x0c0fe400078208ff */
[----:B------:R-:W-:Y:S02]  /*88e0*/  @!P6 LEA R14, P2, R16, R8, 0x1 ;  /* 0x00000008100ee211 */ /* 0x000fe400078408ff */
[----:B-1----:R-:W-:Y:S01]  /*88f0*/  @!P3 IMAD.WIDE R4, R2, 0x2, R8 ;  /* 0x000000020204b825 */ /* 0x002fe200078e0208 */
[-C--:B------:R-:W-:Y:S02]  /*8900*/  @!P4 LEA.HI.X R11, R18, R9.reuse, R214, 0x1, P0 ;  /* 0x00000009120bc211 */ /* 0x080fe400000f0cd6 */
[-C--:B------:R-:W-:Y:S02]  /*8910*/  @!P5 LEA.HI.X R13, R17, R9.reuse, R213, 0x1, P1 ;  /* 0x00000009110dd211 */ /* 0x080fe400008f0cd5 */
[----:B------:R-:W-:Y:S01]  /*8920*/  @!P6 LEA.HI.X R15, R16, R9, R212, 0x1, P2 ;  /* 0x00000009100fe211 */ /* 0x000fe200010f0cd4 */
[----:B------:R0:W-:Y:S04]  /*8930*/  @!P3 ST.E.128 desc[UR46][R4.64], R44 ;  /* 0x0000002c0400b985 */ /* 0x0001e8000c101d2e */
[----:B------:R0:W-:Y:S04]  /*8940*/  @!P4 ST.E.128 desc[UR46][R10.64], R88 ;  /* 0x000000580a00c985 */ /* 0x0001e8000c101d2e */
[----:B------:R0:W-:Y:S04]  /*8950*/  @!P5 ST.E.128 desc[UR46][R12.64], R104 ;  /* 0x000000680c00d985 */ /* 0x0001e8000c101d2e */
[----:B------:R0:W-:Y:S02]  /*8960*/  @!P6 ST.E.128 desc[UR46][R14.64], R120 ;  /* 0x000000780e00e985 */ /* 0x0001e4000c101d2e */
.L_x_206:
[----:B------:R-:W-:Y:S05]  /*8970*/  BSYNC B0 ;  /* 0x0000000000007941 */ /* 0x000fea0003800000 */
.L_x_205:
        /* <DEDUP_REMOVED lines=12> */
[-C--:B0-234-:R-:W-:Y:S02]  /*8a40*/  @!P4 LEA R6, P0, R18, R8.reuse, 0x1 ;  /* 0x000000081206c211 */ /* 0x09dfe400078008ff */
        /* <DEDUP_REMOVED lines=10> */
.L_x_208:
[----:B------:R-:W-:Y:S05]  /*8af0*/  BSYNC B0 ;  /* 0x0000000000007941 */ /* 0x000fea0003800000 */
.L_x_207:
[----:B------:R-:W5:Y:S02]  /*8b00*/  LDC R0, c[0x0][0xd34] ;  /* 0x00034d00ff007b82 */ /* 0x000f640000000800 */
[----:B-----5:R-:W-:-:S13]  /*8b10*/  ISETP.LE.AND P0, PT, R0, UR44, PT ;  /* 0x0000002c00007c0c */ /* 0x020fda000bf03270 */
[----:B------:R-:W-:Y:S05]  /*8b20*/  @!P0 BRA `(.L_x_209) ;  /* 0xffffff8000a88947 */ /* 0x000fea000383ffff */
[----:B------:R-:W-:Y:S05]  /*8b30*/  EXIT ;  /* 0x000000000000794d */ /* 0x000fea0003800000 */
.L_x_178:
        /* <DEDUP_REMOVED lines=8> */
[----:B------:R0:W-:Y:S07]  /*8bc0*/  STL [R1+0x8], R3 ;  /* 0x0000080301007387 */ /* 0x0001ee0000100800 */
[----:B------:R-:W-:Y:S05]  /*8bd0*/  @P0 BRA `(.L_x_210) ;  /* 0x0000004800600947 */ /* 0x000fea0003800000 */
[----:B------:R-:W1:Y:S01]  /*8be0*/  S2UR UR4, SR_CgaCtaId ;  /* 0x00000000000479c3 */ /* 0x000e620000008800 */
[C---:B------:R-:W-:Y:S01]  /*8bf0*/  IMAD.SHL.U32 R2, R0.reuse, 0x8, RZ ;  /* 0x0000000800027824 */ /* 0x040fe200078e00ff */
[----:B------:R-:W-:Y:S01]  /*8c00*/  LOP3.LUT R5, R0, 0x7f, RZ, 0xc0, !PT ;  /* 0x0000007f00057812 */ /* 0x000fe200078ec0ff */
[----:B------:R-:W-:Y:S01]  /*8c10*/  UMOV UR37, 0x400 ;  /* 0x0000040000257882 */ /* 0x000fe20000000000 */
[----:B------:R-:W-:Y:S01]  /*8c20*/  IMAD.MOV.U32 R19, RZ, RZ, RZ ;  /* 0x000000ffff137224 */ /* 0x000fe200078e00ff */
[----:B------:R-:W-:Y:S01]  /*8c30*/  ULDC.64 UR40, c[0x0][0x198] ;  /* 0x0000660000287ab9 */ /* 0x000fe20000000a00 */
[C---:B0-----:R-:W-:Y:S01]  /*8c40*/  LOP3.LUT R3, R2.reuse, 0x1f8, RZ, 0xc0, !PT ;  /* 0x000001f802037812 */ /* 0x041fe200078ec0ff */
[----:B------:R-:W-:Y:S01]  /*8c50*/  ULDC UR38, c[0x0][0xc] ;  /* 0x0000030000267ab9 */ /* 0x000fe20000000800 */
[----:B------:R-:W-:Y:S02]  /*8c60*/  LOP3.LUT R2, R2, 0x38, RZ, 0xc0, !PT ;  /* 0x0000003802027812 */ /* 0x000fe400078ec0ff */
        /* <DEDUP_REMOVED lines=8> */
[----:B------:R-:W-:Y:S01]  /*8cf0*/  LEA R4, R3, UR37, 0x1 ;  /* 0x0000002503047c11 */ /* 0x000fe2000f8e08ff */
[----:B------:R-:W-:-:S04]  /*8d00*/  IMAD.U32 R3, RZ, RZ, UR5 ;  /* 0x00000005ff037e24 */ /* 0x000fc8000f8e00ff */
[----:B------:R0:W-:Y:S04]  /*8d10*/  STL [R1+0x4], R4 ;  /* 0x0000040401007387 */ /* 0x0001e80000100800 */
[----:B------:R1:W-:Y:S04]  /*8d20*/  STL [R1+0x24], R3 ;  /* 0x0000240301007387 */ /* 0x0003e80000100800 */
[----:B------:R2:W-:Y:S01]  /*8d30*/  STL [R1+0x8], R0 ;  /* 0x0000080001007387 */ /* 0x0005e20000100800 */
[----:B0-----:R-:W-:-:S03]  /*8d40*/  LOP3.LUT R4, R2, 0x40, RZ, 0xfc, !PT ;  /* 0x0000004002047812 */ /* 0x001fc600078efcff */
[----:B------:R0:W-:Y:S01]  /*8d50*/  STL [R1+0x5c], RZ ;  /* 0x00005cff01007387 */ /* 0x0001e20000100800 */
[C---:B-1----:R-:W-:Y:S02]  /*8d60*/  LOP3.LUT R3, R2.reuse, 0x80, RZ, 0xfc, !PT ;  /* 0x0000008002037812 */ /* 0x042fe400078efcff */
[----:B--2---:R-:W-:-:S07]  /*8d70*/  LOP3.LUT R0, R2, 0xc0, RZ, 0xfc, !PT ;  /* 0x000000c002007812 */ /* 0x004fce00078efcff */
.L_x_290:
[----:B------:R-:W2:Y:S01]  /*8d80*/  LDL R2, [R1+0x24] ;  /* 0x0000240001027983 */ /* 0x000ea20000100800 */
[----:B-1----:R-:W1:Y:S01]  /*8d90*/  LDC R0, c[0x0][0xd38] ;  /* 0x00034e00ff007b82 */ /* 0x002e620000000800 */
[----:B------:R-:W-:Y:S05]  /*8da0*/  YIELD ;  /* 0x0000000000007946 */ /* 0x000fea0003800000 */
[----:B------:R-:W-:Y:S02]  /*8db0*/  ULDC.64 UR4, c[0x0][0x418] ;  /* 0x0001060000047ab9 */ /* 0x000fe40000000a00 */
[----:B------:R-:W3:Y:S01]  /*8dc0*/  LDC R17, c[0x0][0xd44] ;  /* 0x00035100ff117b82 */ /* 0x000ee20000000800 */
[----:B------:R-:W-:-:S03]  /*8dd0*/  UISETP.NE.U32.AND UP0, UPT, UR4, URZ, UPT ;  /* 0x0000003f0400728c */ /* 0x000fc6000bf05070 */
[----:B------:R-:W-:Y:S01]  /*8de0*/  ULDC UR4, c[0x0][0x424] ;  /* 0x0001090000047ab9 */ /* 0x000fe20000000800 */
[----:B------:R-:W-:-:S04]  /*8df0*/  UISETP.NE.AND.EX UP0, UPT, UR5, URZ, UPT, UP0 ;  /* 0x0000003f0500728c */ /* 0x000fc8000bf05300 */
[----:B------:R-:W-:Y:S01]  /*8e00*/  USEL UR4, UR4, 0x1, UP0 ;  /* 0x0000000104047887 */ /* 0x000fe20008000000 */
[----:B-1----:R-:W-:-:S13]  /*8e10*/  ISETP.NE.AND P0, PT, R0, 0x1, PT ;  /* 0x000000010000780c */ /* 0x002fda0003f05270 */
[----:B------:R-:W2:Y:S08]  /*8e20*/  @P0 LDC R0, c[0x0][0xd3c] ;  /* 0x00034f00ff000b82 */ /* 0x000eb00000000800 */
[----:B------:R-:W1:Y:S01]  /*8e30*/  @P0 LDC R3, c[0x0][0xd40] ;  /* 0x00035000ff030b82 */ /* 0x000e620000000800 */
[----:B--2---:R-:W-:-:S04]  /*8e40*/  @P0 IMAD.HI.U32 R0, R2, R0, RZ ;  /* 0x0000000002000227 */ /* 0x004fc800078e00ff */
[----:B------:R-:W-:Y:S01]  /*8e50*/  IMAD.MOV.U32 R4, RZ, RZ, R2 ;  /* 0x000000ffff047224 */ /* 0x000fe200078e0002 */
[----:B-1----:R-:W-:Y:S02]  /*8e60*/  @P0 SHF.R.U32.HI R4, RZ, R3, R0 ;  /* 0x00000003ff040219 */ /* 0x002fe40000011600 */
[----:B---3--:R-:W-:-:S03]  /*8e70*/  ISETP.NE.AND P0, PT, R17, 0x1, PT ;  /* 0x000000011100780c */ /* 0x008fc60003f05270 */
[----:B------:R-:W-:Y:S01]  /*8e80*/  IMAD.MOV.U32 R5, RZ, RZ, R4 ;  /* 0x000000ffff057224 */ /* 0x000fe200078e0004 */
[----:B------:R-:W-:Y:S09]  /*8e90*/  STL [R1+0x10], R4 ;  /* 0x0000100401007387 */ /* 0x000ff20000100800 */
[----:B------:R-:W1:Y:S02]  /*8ea0*/  @P0 LDC.64 R2, c[0x0][0xd48] ;  /* 0x00035200ff020b82 */ /* 0x000e640000000a00 */
[----:B-1----:R-:W-:-:S05]  /*8eb0*/  @P0 IMAD.HI.U32 R2, R4, R2, RZ ;  /* 0x0000000204020227 */ /* 0x002fca00078e00ff */
[----:B------:R-:W-:-:S05]  /*8ec0*/  @P0 SHF.R.U32.HI R5, RZ, R3, R2 ;  /* 0x00000003ff050219 */ /* 0x000fca0000011602 */
[----:B------:R-:W-:Y:S01]  /*8ed0*/  IMAD.MOV R0, RZ, RZ, -R5 ;  /* 0x000000ffff007224 */ /* 0x000fe200078e0a05 */
[----:B------:R-:W-:Y:S03]  /*8ee0*/  STL [R1+0x14], R5 ;  /* 0x0000140501007387 */ /* 0x000fe60000100800 */
[----:B------:R-:W-:Y:S02]  /*8ef0*/  IMAD R17, R17, R0, R4 ;  /* 0x0000000011117224 */ /* 0x000fe400078e0204 */
[----:B------:R-:W1:Y:S02]  /*8f00*/  LDC R0, c[0x0][0x2f0] ;  /* 0x0000bc00ff007b82 */ /* 0x000e640000000800 */
[----:B-1----:R-:W-:Y:S01]  /*8f10*/  IMAD R2, R0, UR4, RZ ;  /* 0x0000000400027c24 */ /* 0x002fe2000f8e02ff */
[----:B------:R-:W-:-:S03]  /*8f20*/  UIADD3 UR4, UR37, 0x1c400, URZ ;  /* 0x0001c40025047890 */ /* 0x000fc6000fffe03f */
[----:B------:R-:W-:Y:S01]  /*8f30*/  VIADD R0, R2, 0x5f ;  /* 0x0000005f02007836 */ /* 0x000fe20000000000 */
[----:B------:R1:W-:Y:S01]  /*8f40*/  STL [R1+0x58], R2 ;  /* 0x0000580201007387 */ /* 0x0003e20000100800 */
[----:B------:R-:W-:Y:S02]  /*8f50*/  ULOP3.LUT UP0, URZ, UR4, 0x3ff, URZ, 0xc0, !UPT ;  /* 0x000003ff043f7892 */ /* 0x000fe4000f80c03f */
[----:B------:R-:W-:-:S04]  /*8f60*/  IMAD.HI R0, R0, 0x2aaaaaab, RZ ;  /* 0x2aaaaaab00007827 */ /* 0x000fc800078e02ff */
[----:B------:R-:W-:Y:S02]  /*8f70*/  PLOP3.LUT P0, PT, PT, PT, UP0, 0x80, 0x0 ;  /* 0x000000000000781c */ /* 0x000fe40003f0f008 */
[----:B-1----:R-:W-:-:S04]  /*8f80*/  SHF.R.U32.HI R2, RZ, 0x1f, R0 ;  /* 0x0000001fff027819 */ /* 0x002fc80000011600 */
[----:B------:R-:W-:-:S05]  /*8f90*/  LEA.HI.SX32 R0, R0, R2, 0x1c ;  /* 0x0000000200007211 */ /* 0x000fca00078fe2ff */
[----:B------:R1:W-:Y:S02]  /*8fa0*/  STL [R1+0x20], R0 ;  /* 0x0000200001007387 */ /* 0x0003e40000100800 */
[----:B0-----:R-:W-:Y:S05]  /*8fb0*/  @!P0 BRA `(.L_x_211) ;  /* 0x0000000000408947 */ /* 0x001fea0003800000 */
        /* <DEDUP_REMOVED lines=15> */
[----:B012---:R-:W-:Y:S05]  /*90b0*/  CALL.ABS.NOINC R2 ;  /* 0x0000000002007343 */ /* 0x007fea0003c00000 */
.L_x_211:
        /* <DEDUP_REMOVED lines=8> */
[----:B------:R2:W3:Y:S01]  /*9140*/  LDC.64 R2, c[0x4][R16] ;  /* 0x0100000010027b82 */ /* 0x0004e20000000a00 */
        /* <DEDUP_REMOVED lines=8> */
[----:B--2---:R-:W-:-:S07]  /*91d0*/  IMAD.MOV.U32 R13, RZ, RZ, RZ ;  /* 0x000000ffff0d7224 */ /* 0x004fce00078e00ff */
[----:B------:R-:W-:-:S07]  /*91e0*/  LEPC R20, `(.L_x_213) ;  /* 0x000000001014794e */ /* 0x000fce0000000000 */
[----:B01-3--:R-:W-:Y:S05]  /*91f0*/  CALL.ABS.NOINC R2 ;  /* 0x0000000002007343 */ /* 0x00bfea0003c00000 */
.L_x_213:
        /* <DEDUP_REMOVED lines=15> */
.L_x_212:
[----:B------:R-:W2:Y:S01]  /*92f0*/  LDL R2, [R1+0x20] ;  /* 0x0000200001027983 */ /* 0x000ea20000100800 */
[----:B------:R-:W-:-:S03]  /*9300*/  ULDC.64 UR4, c[0x0][0xaf0] ;  /* 0x0002bc0000047ab9 */ /* 0x000fc60000000a00 */
[----:B-1----:R-:W3:Y:S01]  /*9310*/  LDL R0, [R1+0x14] ;  /* 0x0000140001007983 */ /* 0x002ee20000100800 */
[----:B------:R-:W-:-:S04]  /*9320*/  ISETP.NE.U32.AND P0, PT, RZ, UR4, PT ;  /* 0x00000004ff007c0c */ /* 0x000fc8000bf05070 */
[----:B------:R-:W-:Y:S01]  /*9330*/  ISETP.NE.AND.EX P0, PT, RZ, UR5, PT, P0 ;  /* 0x00000005ff007c0c */ /* 0x000fe2000bf05300 */
[----:B--2---:R-:W-:-:S12]  /*9340*/  IMAD.MOV.U32 R16, RZ, RZ, R2 ;  /* 0x000000ffff107224 */ /* 0x004fd800078e0002 */
[----:B------:R-:W1:Y:S01]  /*9350*/  @P0 LDC.64 R2, c[0x0][0xaf0] ;  /* 0x0002bc00ff020b82 */ /* 0x000e620000000a00 */
[----:B---3--:R-:W-:Y:S02]  /*9360*/  IMAD.MOV.U32 R7, RZ, RZ, R0 ;  /* 0x000000ffff077224 */ /* 0x008fe400078e0000 */
[----:B-1----:R-:W-:-:S05]  /*9370*/  @P0 IMAD.WIDE R2, R0, 0x4, R2 ;  /* 0x0000000400020825 */ /* 0x002fca00078e0202 */
[----:B------:R1:W2:Y:S01]  /*9380*/  @P0 LDG.E R7, desc[UR46][R2.64] ;  /* 0x0000002e02070981 */ /* 0x0002a2000c1e1900 */
[----:B------:R-:W-:Y:S01]  /*9390*/  VIADD R9, R16, 0xffffffff ;  /* 0xffffffff10097836 */ /* 0x000fe20000000000 */
[----:B------:R-:W-:Y:S01]  /*93a0*/  UMOV UR4, 0xffffffff ;  /* 0xffffffff00047882 */ /* 0x000fe20000000000 */
[----:B------:R-:W-:Y:S01]  /*93b0*/  LOP3.LUT R18, R18, 0xfffffffe, RZ, 0xc0, !PT ;  /* 0xfffffffe12127812 */ /* 0x000fe200078ec0ff */
[----:B-1----:R-:W1:Y:S02]  /*93c0*/  LDC.64 R2, c[0x0][0x418] ;  /* 0x00010600ff027b82 */ /* 0x002e640000000a00 */
[----:B-1----:R-:W-:-:S04]  /*93d0*/  ISETP.NE.U32.AND P0, PT, R2, RZ, PT ;  /* 0x000000ff0200720c */ /* 0x002fc80003f05070 */
[----:B------:R-:W-:-:S13]  /*93e0*/  ISETP.NE.AND.EX P1, PT, R3, RZ, PT, P0 ;  /* 0x000000ff0300720c */ /* 0x000fda0003f25300 */
[----:B------:R-:W-:Y:S02]  /*93f0*/  @P1 LOP3.LUT R18, R18, 0x1, RZ, 0xfc, !PT ;  /* 0x0000000112121812 */ /* 0x000fe400078efcff */
[----:B--2---:R-:W-:Y:S01]  /*9400*/  SHF.R.S32.HI R8, RZ, 0x1f, R7 ;  /* 0x0000001fff087819 */ /* 0x004fe20000011407 */
[----:B------:R1:W-:Y:S01]  /*9410*/  STL [R1], R7 ;  /* 0x0000000701007387 */ /* 0x0003e20000100800 */
[----:B------:R-:W-:-:S03]  /*9420*/  SEL R16, R7, RZ, !P1 ;  /* 0x000000ff07107207 */ /* 0x000fc60004800000 */
[----:B------:R1:W-:Y:S04]  /*9430*/  STL [R1+0x1c], R9 ;  /* 0x00001c0901007387 */ /* 0x0003e80000100800 */
[----:B------:R1:W-:Y:S01]  /*9440*/  STL [R1+0xc], R8 ;  /* 0x00000c0801007387 */ /* 0x0003e20000100800 */
[----:B------:R-:W-:Y:S05]  /*9450*/  BRA.DIV UR4, `(.L_x_214) ;  /* 0x0000004604a87947 */ /* 0x000fea000b800000 */
[----:B------:R-:W2:Y:S02]  /*9460*/  S2R R0, SR_TID.X ;  /* 0x0000000000007919 */ /* 0x000ea40000002100 */
[----:B--2---:R-:W-:-:S04]  /*9470*/  SHF.R.U32.HI R0, RZ, 0x5, R0 ;  /* 0x00000005ff007819 */ /* 0x004fc80000011600 */
[----:B------:R-:W-:-:S05]  /*9480*/  LOP3.LUT R0, R0, 0x3, RZ, 0xc0, !PT ;  /* 0x0000000300007812 */ /* 0x000fca00078ec0ff */
[----:B------:R2:W3:Y:S02]  /*9490*/  SHFL.IDX PT, R14, R0, RZ, 0x1f ;  /* 0x00001fff000e7589 */ /* 0x0004e400000e0000 */
.L_x_307:
[----:B---3--:R-:W-:Y:S02]  /*94a0*/  ISETP.NE.AND P0, PT, R14, RZ, PT ;  /* 0x000000ff0e00720c */ /* 0x008fe40003f05270 */
[----:B------:R-:W-:Y:S02]  /*94b0*/  PLOP3.LUT P2, PT, PT, PT, PT, 0x8, 0x0 ;  /* 0x000000000000781c */ /* 0x000fe40003f4e170 */
[----:B------:R-:W-:-:S11]  /*94c0*/  LOP3.LUT R18, R18, 0xfffffffd, RZ, 0xc0, !PT ;  /* 0xfffffffd12127812 */ /* 0x000fd600078ec0ff */
[----:B------:R-:W-:Y:S01]  /*94d0*/  @P2 LOP3.LUT R18, R18, 0x2, RZ, 0xfc, !PT ;  /* 0x0000000212122812 */ /* 0x000fe200078efcff */
[----:B------:R-:W-:Y:S06]  /*94e0*/  @P0 BRA `(.L_x_215) ;  /* 0x0000000000f80947 */ /* 0x000fec0003800000 */
[----:B------:R-:W-:-:S03]  /*94f0*/  UMOV UR4, 0xffffffff ;  /* 0xffffffff00047882 */ /* 0x000fc60000000000 */
[----:B------:R-:W-:Y:S05]  /*9500*/  BRA.DIV UR4, `(.L_x_216) ;  /* 0x0000004604b07947 */ /* 0x000fea000b800000 */
[----:B------:R-:W-:-:S13]  /*9510*/  ELECT P6, URZ, PT ;  /* 0x00000000003f782f */ /* 0x000fda00038c0000 */
.L_x_310:
[----:B------:R-:W-:Y:S05]  /*9520*/  @!P6 BRA `(.L_x_215) ;  /* 0x0000000000e8e947 */ /* 0x000fea0003800000 */
[----:B------:R3:W-:Y:S01]  /*9530*/  STL [R1+0x4c], R9 ;  /* 0x00004c0901007387 */ /* 0x0007e20000100800 */
[----:B------:R-:W-:Y:S01]  /*9540*/  IMAD.MOV.U32 R16, RZ, RZ, R7 ;  /* 0x000000ffff107224 */ /* 0x000fe200078e0007 */
[----:B------:R-:W-:Y:S06]  /*9550*/  @!P1 BRA `(.L_x_217) ;  /* 0x00000000004c9947 */ /* 0x000fec0003800000 */
[----:B------:R-:W4:Y:S01]  /*9560*/  LDC R6, c[0x0][0x43c] ;  /* 0x00010f00ff067b82 */ /* 0x000f220000000800 */
[----:B--2---:R-:W-:Y:S01]  /*9570*/  IMAD.MOV.U32 R0, RZ, RZ, R9 ;  /* 0x000000ffff007224 */ /* 0x004fe200078e0009 */
[----:B------:R-:W-:Y:S01]  /*9580*/  ULDC.64 UR4, c[0x0][0x428] ;  /* 0x00010a0000047ab9 */ /* 0x000fe20000000a00 */
[----:B----4-:R-:W-:-:S13]  /*9590*/  ISETP.NE.AND P0, PT, R6, 0x1, PT ;  /* 0x000000010600780c */ /* 0x010fda0003f05270 */
[----:B------:R-:W2:Y:S02]  /*95a0*/  @P0 LDC.64 R4, c[0x0][0x440] ;  /* 0x00011000ff040b82 */ /* 0x000ea40000000a00 */
[----:B--2---:R-:W-:-:S05]  /*95b0*/  @P0 IMAD.HI.U32 R4, R9, R4, RZ ;  /* 0x0000000409040227 */ /* 0x004fca00078e00ff */
        /* <DEDUP_REMOVED lines=8> */
[----:B--2---:R-:W-:-:S04]  /*9640*/  IMAD R6, R8, UR4, RZ ;  /* 0x0000000408067c24 */ /* 0x004fc8000f8e02ff */
[----:B------:R-:W-:-:S04]  /*9650*/  IMAD R0, R7, UR5, R6 ;  /* 0x0000000507007c24 */ /* 0x000fc8000f8e0206 */
[----:B------:R-:W-:-:S05]  /*9660*/  IMAD.IADD R0, R5, 0x1, R0 ;  /* 0x0000000105007824 */ /* 0x000fca00078e0200 */
[----:B------:R-:W-:-:S05]  /*9670*/  LEA.HI.X R3, R4, R3, R0, 0x2, P0 ;  /* 0x0000000304037211 */ /* 0x000fca00000f1400 */
[----:B------:R4:W5:Y:S02]  /*9680*/  LDG.E R16, desc[UR46][R2.64] ;  /* 0x0000002e02107981 */ /* 0x000964000c1e1900 */
.L_x_217:
[----:B----4-:R-:W4:Y:S01]  /*9690*/  LDL R2, [R1+0x8] ;  /* 0x0000080001027983 */ /* 0x010f220000100800 */
[----:B--2---:R-:W-:Y:S02]  /*96a0*/  LEA R0, R19, UR37, 0x3 ;  /* 0x0000002513007c11 */ /* 0x004fe4000f8e18ff */
[----:B----4-:R-:W-:-:S04]  /*96b0*/  SHF.L.U32 R2, R2, 0x1f, RZ ;  /* 0x0000001f02027819 */ /* 0x010fc800000006ff */
[----:B------:R-:W2:Y:S02]  /*96c0*/  SYNCS.PHASECHK.TRANS64.TRYWAIT P0, [R0+URZ+0x32440], R2 ;  /* 0x03244002000075a7 */ /* 0x000ea4000800017f */
[----:B--2---:R-:W-:Y:S05]  /*96d0*/  @!P0 BRA `(.L_x_218) ;  /* 0x00000044005c8947 */ /* 0x004fea0003800000 */
.L_x_311:
[----:B------:R-:W4:Y:S02]  /*96e0*/  S2R R3, SR_TID.X ;  /* 0x0000000000037919 */ /* 0x000f240000002100 */
[----:B----4-:R-:W-:-:S04]  /*96f0*/  LOP3.LUT R3, R3, 0x7f, RZ, 0xc0, !PT ;  /* 0x0000007f03037812 */ /* 0x010fc800078ec0ff */
[----:B------:R-:W-:-:S13]  /*9700*/  ISETP.NE.AND P0, PT, R3, RZ, PT ;  /* 0x000000ff0300720c */ /* 0x000fda0003f05270 */
[----:B------:R-:W-:Y:S05]  /*9710*/  @P0 BRA `(.L_x_219) ;  /* 0x00000000001c0947 */ /* 0x000fea0003800000 */
[----:B------:R-:W4:Y:S01]  /*9720*/  S2R R3, SR_TID.X ;  /* 0x0000000000037919 */ /* 0x000f220000002100 */
[----:B--2---:R-:W-:-:S04]  /*9730*/  IMAD.MOV.U32 R2, RZ, RZ, 0x3000 ;  /* 0x00003000ff027424 */ /* 0x004fc800078e00ff */
[----:B------:R2:W-:Y:S01]  /*9740*/  SYNCS.ARRIVE.TRANS64 RZ, [R0+URZ+0x32430], R2 ;  /* 0x0324300200ff79a7 */ /* 0x0005e2000800003f */
[----:B----4-:R-:W-:-:S04]  /*9750*/  LOP3.LUT R3, R3, 0x1f, RZ, 0xc0, !PT ;  /* 0x0000001f03037812 */ /* 0x010fc800078ec0ff */
[----:B------:R-:W-:-:S13]  /*9760*/  ISETP.NE.AND P0, PT, R3, RZ, PT ;  /* 0x000000ff0300720c */ /* 0x000fda0003f05270 */
[----:B--2---:R-:W-:Y:S05]  /*9770*/  @!P0 BRA `(.L_x_219) ;  /* 0x0000000000048947 */ /* 0x004fea0003800000 */
[----:B------:R-:W-:Y:S01]  /*9780*/  BPT.TRAP 0x1 ;  /* 0x000000040000795c */ /* 0x000fe20000300000 */
.L_x_219:
[----:B--2---:R-:W2:Y:S01]  /*9790*/  LDL R2, [R1+0x4c] ;  /* 0x00004c0001027983 */ /* 0x004ea20000100800 */
        /* <DEDUP_REMOVED lines=8> */
[----:B------:R-:W-:Y:S01]  /*9820*/  UMOV UR10, URZ ;  /* 0x0000003f000a7c82 */ /* 0x000fe20008000000 */
[----:B------:R-:W-:-:S02]  /*9830*/  PLOP3.LUT P0, PT, PT, PT, PT, 0x80, 0x0 ;  /* 0x000000000000781c */ /* 0x000fc40003f0f070 */
[----:B------:R-:W-:Y:S02]  /*9840*/  LOP3.LUT R18, R18, 0xfffffffd, RZ, 0xc0, !PT ;  /* 0xfffffffd12127812 */ /* 0x000fe400078ec0ff */
[----:B------:R-:W-:Y:S02]  /*9850*/  UIMAD UR8, UR8, 0x3000, UR37 ;  /* 0x00003000080878a4 */ /* 0x000fe4000f8e0225 */
[----:B------:R-:W-:Y:S02]  /*9860*/  UIADD3 UR9, UR9, 0x32430, URZ ;  /* 0x0003243009097890 */ /* 0x000fe4000fffe03f */
[----:B------:R-:W-:-:S05]  /*9870*/  UIADD3 UR8, UR8, 0x1c400, URZ ;  /* 0x0001c40008087890 */ /* 0x000fca000fffe03f */
[----:B------:R-:W-:Y:S02]  /*9880*/  @P0 LOP3.LUT R18, R18, 0x2, RZ, 0xfc, !PT ;  /* 0x0000000212120812 */ /* 0x000fe400078efcff */
[----:B--2---:R-:W-:-:S13]  /*9890*/  R2UR UR11, R2 ;  /* 0x00000000020b72ca */ /* 0x004fda00000e0000 */
[----:B------:R-:W-:-:S09]  /*98a0*/  UIMAD UR11, UR11, 0x60, URZ ;  /* 0x000000600b0b78a4 */ /* 0x000fd2000f8e023f */
[----:B------:R4:W-:Y:S02]  /*98b0*/  UTMALDG.4D [UR8], [UR4], desc[UR6] ;  /* 0x00000608040075b4 */ /* 0x0009e40008019000 */
[----:B----4-:R-:W-:Y:S01]  /*98c0*/  NOP ;  /* 0x0000000000007918 */ /* 0x010fe20000000000 */
.L_x_215:
[----:B--2---:R-:W2:Y:S01]  /*98d0*/  LDL R0, [R1+0x14] ;  /* 0x0000140001007983 */ /* 0x004ea20000100800 */
[----:B------:R-:W-:Y:S05]  /*98e0*/  WARPSYNC.ALL ;  /* 0x0000000000007948 */ /* 0x000fea0003800000 */
[----:B------:R-:W-:Y:S01]  /*98f0*/  UIADD3 UR4, UR37, 0x18400, URZ ;  /* 0x0001840025047890 */ /* 0x000fe2000fffe03f */
[----:B------:R-:W-:-:S03]  /*9900*/  SHF.R.S32.HI R2, RZ, 0x1f, R17 ;  /* 0x0000001fff027819 */ /* 0x000fc60000011411 */
[----:B------:R-:W-:Y:S01]  /*9910*/  ULOP3.LUT UP0, URZ, UR4, 0x3ff, URZ, 0xc0, !UPT ;  /* 0x000003ff043f7892 */ /* 0x000fe2000f80c03f */
[----:B------:R-:W-:Y:S05]  /*9920*/  BAR.SYNC.DEFER_BLOCKING 0x8, 0x180 ;  /* 0x0206000000007b1d */ /* 0x000fea0000010000 */
[----:B------:R-:W-:Y:S02]  /*9930*/  PLOP3.LUT P0, PT, PT, PT, UP0, 0x80, 0x0 ;  /* 0x000000000000781c */ /* 0x000fe40003f0f008 */
[----:B--2---:R-:W-:-:S05]  /*9940*/  SHF.R.S32.HI R0, RZ, 0x1f, R0 ;  /* 0x0000001fff007819 */ /* 0x004fca0000011400 */
[----:B------:R2:W-:Y:S04]  /*9950*/  STL [R1+0x48], R0 ;  /* 0x0000480001007387 */ /* 0x0005e80000100800 */
[----:B------:R2:W-:Y:S02]  /*9960*/  STL [R1+0x40], R2 ;  /* 0x0000400201007387 */ /* 0x0005e40000100800 */
[----:B------:R-:W-:Y:S05]  /*9970*/  @!P0 BRA `(.L_x_220) ;  /* 0x0000000000408947 */ /* 0x000fea0003800000 */
[----:B--2---:R-:W-:Y:S01]  /*9980*/  MOV R2, 0x0 ;  /* 0x0000000000027802 */ /* 0x004fe20000000f00 */
[----:B------:R-:W-:Y:S01]  /*9990*/  ULDC.64 UR6, c[0x4][0x98] ;  /* 0x0100260000067ab9 */ /* 0x000fe20000000a00 */
[----:B------:R-:W-:Y:S01]  /*99a0*/  ULDC.64 UR8, c[0x4][0xa0] ;  /* 0x0100280000087ab9 */ /* 0x000fe20000000a00 */
[----:B------:R-:W-:Y:S01]  /*99b0*/  ULDC.64 UR4, c[0x4][0x20] ;  /* 0x0100080000047ab9 */ /* 0x000fe20000000a00 */
[----:B------:R-:W-:Y:S02]  /*99c0*/  IMAD.U32 R4, RZ, RZ, UR6 ;  /* 0x00000006ff047e24 */ /* 0x000fe4000f8e00ff */
[----:B------:R-:W2:Y:S01]  /*99d0*/  LDC.64 R2, c[0x4][R2] ;  /* 0x0100000002027b82 */ /* 0x000ea20000000a00 */
[----:B------:R-:W-:Y:S02]  /*99e0*/  IMAD.U32 R5, RZ, RZ, UR7 ;  /* 0x00000007ff057e24 */ /* 0x000fe4000f8e00ff */
[----:B------:R-:W-:Y:S02]  /*99f0*/  IMAD.U32 R6, RZ, RZ, UR8 ;  /* 0x00000008ff067e24 */ /* 0x000fe4000f8e00ff */
[----:B-1----:R-:W-:-:S02]  /*9a00*/  IMAD.U32 R7, RZ, RZ, UR9 ;  /* 0x00000009ff077e24 */ /* 0x002fc4000f8e00ff */
[----:B------:R-:W-:Y:S02]  /*9a10*/  IMAD.U32 R10, RZ, RZ, UR4 ;  /* 0x00000004ff0a7e24 */ /* 0x000fe4000f8e00ff */
[----:B------:R-:W-:Y:S02]  /*9a20*/  IMAD.U32 R11, RZ, RZ, UR5 ;  /* 0x00000005ff0b7e24 */ /* 0x000fe4000f8e00ff */
[----:B------:R-:W-:Y:S02]  /*9a30*/  IMAD.MOV.U32 R8, RZ, RZ, 0x70 ;  /* 0x00000070ff087424 */ /* 0x000fe400078e00ff */
[----:B------:R-:W-:Y:S02]  /*9a40*/  IMAD.MOV.U32 R12, RZ, RZ, 0x1 ;  /* 0x00000001ff0c7424 */ /* 0x000fe400078e00ff */
[----:B------:R-:W-:-:S07]  /*9a50*/  IMAD.MOV.U32 R13, RZ, RZ, RZ ;  /* 0x000000ffff0d7224 */ /* 0x000fce00078e00ff */
[----:B------:R-:W-:-:S07]  /*9a60*/  LEPC R20, `(.L_x_220) ;  /* 0x000000001014794e */ /* 0x000fce0000000000 */
[----:B0-23--:R-:W-:Y:S05]  /*9a70*/  CALL.ABS.NOINC R2 ;  /* 0x0000000002007343 */ /* 0x00dfea0003c00000 */
.L_x_220:
[----:B--2---:R-:W3:Y:S01]  /*9a80*/  LDL R2, [R1+0x40] ;  /* 0x0000400001027983 */ /* 0x004ee20000100800 */
[----:B------:R-:W2:Y:S01]  /*9a90*/  LDC R6, c[0x0][0x448] ;  /* 0x00011200ff067b82 */ /* 0x000ea20000000800 */
[----:B------:R-:W-:Y:S01]  /*9aa0*/  ULDC UR4, c[0x0][0xd38] ;  /* 0x00034e0000047ab9 */ /* 0x000fe20000000800 */
[----:B------:R-:W-:Y:S01]  /*9ab0*/  ULDC.64 UR6, c[0x0][0x280] ;  /* 0x0000a00000067ab9 */ /* 0x000fe20000000a00 */
[----:B------:R-:W4:Y:S04]  /*9ac0*/  LDL.LU R0, [R1+0x10] ;  /* 0x0000100001007983 */ /* 0x000f280000300800 */
[----:B------:R-:W4:Y:S04]  /*9ad0*/  LDL R4, [R1+0x24] ;  /* 0x0000240001047983 */ /* 0x000f280000100800 */
[----:B------:R-:W4:Y:S01]  /*9ae0*/  LDL R10, [R1+0x48] ;  /* 0x00004800010a7983 */ /* 0x000f220000100800 */
[----:B------:R-:W0:Y:S01]  /*9af0*/  S2R R3, SR_TID.X ;  /* 0x0000000000037919 */ /* 0x000e220000002100 */
[----:B------:R-:W0:Y:S02]  /*9b00*/  S2R R5, SR_TID.X ;  /* 0x0000000000057919 */ /* 0x000e240000002100 */
[----:B-1----:R-:W4:Y:S01]  /*9b10*/  LDL R8, [R1+0x14] ;  /* 0x0000140001087983 */ /* 0x002f220000100800 */
[----:B--2---:R-:W-:-:S02]  /*9b20*/  ISETP.NE.AND P0, PT, R6, 0x1, PT ;  /* 0x000000010600780c */ /* 0x004fc40003f05270 */
[----:B0-----:R-:W-:-:S04]  /*9b30*/  LOP3.LUT R3, R3, 0x7f, RZ, 0xc0, !PT ;  /* 0x0000007f03037812 */ /* 0x001fc800078ec0ff */
[----:B------:R-:W-:Y:S01]  /*9b40*/  SHF.R.U32.HI R7, RZ, 0x3, R3 ;  /* 0x00000003ff077819 */ /* 0x000fe20000011603 */
[----:B------:R-:W-:-:S06]  /*9b50*/  IMAD.SHL.U32 R5, R5, 0x10, RZ ;  /* 0x0000001005057824 */ /* 0x000fcc00078e00ff */
[----:B------:R-:W0:Y:S01]  /*9b60*/  @P0 LDC R3, c[0x0][0x450] ;  /* 0x00011400ff030b82 */ /* 0x000e220000000800 */
[----:B------:R-:W-:Y:S01]  /*9b70*/  LOP3.LUT R5, R7, 0x70, R5, 0xf8, !PT ;  /* 0x0000007007057812 */ /* 0x000fe200078ef805 */
[----:B---3--:R-:W-:-:S06]  /*9b80*/  IMAD.MOV.U32 R9, RZ, RZ, R2 ;  /* 0x000000ffff097224 */ /* 0x008fcc00078e0002 */
[----:B------:R-:W1:Y:S01]  /*9b90*/  @P0 LDC R2, c[0x0][0x44c] ;  /* 0x00011300ff020b82 */ /* 0x000e620000000800 */
[----:B----4-:R-:W-:-:S04]  /*9ba0*/  IMAD.MOV R0, RZ, RZ, -R0 ;  /* 0x000000ffff007224 */ /* 0x010fc800078e0a00 */
[----:B------:R-:W-:Y:S01]  /*9bb0*/  IMAD R0, R0, UR4, R4 ;  /* 0x0000000400007c24 */ /* 0x000fe2000f8e0204 */
[----:B------:R-:W-:-:S03]  /*9bc0*/  ULDC.64 UR4, c[0x0][0x2d8] ;  /* 0x0000b60000047ab9 */ /* 0x000fc60000000a00 */
[----:B------:R-:W-:-:S05]  /*9bd0*/  IMAD.SHL.U32 R4, R0, 0x80, RZ ;  /* 0x0000008000047824 */ /* 0x000fca00078e00ff */
[----:B------:R-:W-:Y:S01]  /*9be0*/  LOP3.LUT R7, R5, R4, RZ, 0xfc, !PT ;  /* 0x0000000405077212 */ /* 0x000fe200078efcff */
[----:B------:R-:W-:-:S04]  /*9bf0*/  IMAD R5, R9, UR4, RZ ;  /* 0x0000000409057c24 */ /* 0x000fc8000f8e02ff */
[----:B------:R-:W-:Y:S01]  /*9c00*/  IMAD.MOV.U32 R0, RZ, RZ, R7 ;  /* 0x000000ffff007224 */ /* 0x000fe200078e0007 */
[----:B------:R2:W-:Y:S01]  /*9c10*/  STL [R1+0x18], R7 ;  /* 0x0000180701007387 */ /* 0x0005e20000100800 */
[----:B------:R-:W-:Y:S02]  /*9c20*/  IMAD R5, R17, UR5, R5 ;  /* 0x0000000511057c24 */ /* 0x000fe4000f8e0205 */
[----:B-1----:R-:W-:-:S05]  /*9c30*/  @P0 IMAD.HI.U32 R2, R7, R2, RZ ;  /* 0x0000000207020227 */ /* 0x002fca00078e00ff */
[----:B0-----:R-:W-:Y:S01]  /*9c40*/  @P0 SHF.R.U32.HI R0, RZ, R3, R2 ;  /* 0x00000003ff000219 */ /* 0x001fe20000011602 */
[----:B------:R-:W-:Y:S01]  /*9c50*/  IMAD.WIDE.U32 R2, R17, UR4, RZ ;  /* 0x0000000411027c25 */ /* 0x000fe2000f8e00ff */
[----:B------:R-:W-:-:S03]  /*9c60*/  ULDC.64 UR4, c[0x0][0x2e0] ;  /* 0x0000b80000047ab9 */ /* 0x000fc60000000a00 */
[----:B------:R-:W-:Y:S02]  /*9c70*/  IMAD.IADD R3, R3, 0x1, R5 ;  /* 0x0000000103037824 */ /* 0x000fe400078e0205 */
[----:B------:R-:W-:Y:S02]  /*9c80*/  IMAD R5, R10, UR4, RZ ;  /* 0x000000040a057c24 */ /* 0x000fe4000f8e02ff */
[----:B------:R2:W5:Y:S01]  /*9c90*/  LDL R10, [R1+0x4] ;  /* 0x00000400010a7983 */ /* 0x0005620000100800 */
[----:B------:R-:W-:-:S04]  /*9ca0*/  IMAD.WIDE.U32 R2, R8, UR4, R2 ;  /* 0x0000000408027c25 */ /* 0x000fc8000f8e0002 */
[----:B------:R-:W-:Y:S01]  /*9cb0*/  IMAD R5, R8, UR5, R5 ;  /* 0x0000000508057c24 */ /* 0x000fe2000f8e0205 */
[----:B------:R-:W-:Y:S01]  /*9cc0*/  ULDC.64 UR4, c[0x0][0x2d0] ;  /* 0x0000b40000047ab9 */ /* 0x000fe20000000a00 */
[----:B------:R-:W0:Y:S02]  /*9cd0*/  S2R R8, SR_TID.X ;  /* 0x0000000000087919 */ /* 0x000e240000002100 */
[----:B------:R-:W-:Y:S01]  /*9ce0*/  IMAD.IADD R3, R3, 0x1, R5 ;  /* 0x0000000103037824 */ /* 0x000fe200078e0205 */
[----:B------:R-:W-:Y:S01]  /*9cf0*/  SHF.R.S32.HI R5, RZ, 0x1f, R0 ;  /* 0x0000001fff057819 */ /* 0x000fe20000011400 */
[----:B------:R-:W-:-:S04]  /*9d00*/  IMAD.WIDE.U32 R2, R0, UR4, R2 ;  /* 0x0000000400027c25 */ /* 0x000fc8000f8e0002 */
[----:B------:R-:W-:-:S04]  /*9d10*/  IMAD R5, R5, UR4, RZ ;  /* 0x0000000405057c24 */ /* 0x000fc8000f8e02ff */
[----:B------:R-:W-:Y:S01]  /*9d20*/  IMAD R5, R0, UR5, R5 ;  /* 0x0000000500057c24 */ /* 0x000fe2000f8e0205 */
[----:B------:R-:W-:Y:S01]  /*9d30*/  ULDC.64 UR4, c[0x0][0x2c8] ;  /* 0x0000b20000047ab9 */ /* 0x000fe20000000a00 */
[----:B------:R-:W-:Y:S02]  /*9d40*/  IMAD.MOV R0, RZ, RZ, -R0 ;  /* 0x000000ffff007224 */ /* 0x000fe400078e0a00 */
[----:B------:R-:W-:Y:S02]  /*9d50*/  IMAD.IADD R3, R3, 0x1, R5 ;  /* 0x0000000103037824 */ /* 0x000fe400078e0205 */
[----:B------:R-:W-:-:S05]  /*9d60*/  IMAD R0, R6, R0, R7 ;  /* 0x0000000006007224 */ /* 0x000fca00078e0207 */
[----:B------:R-:W-:Y:S01]  /*9d70*/  SHF.R.S32.HI R5, RZ, 0x1f, R0 ;  /* 0x0000001fff057819 */ /* 0x000fe20000011400 */
[----:B------:R-:W-:-:S04]  /*9d80*/  IMAD.WIDE.U32 R2, R0, UR4, R2 ;  /* 0x0000000400027c25 */ /* 0x000fc8000f8e0002 */
[----:B------:R-:W-:Y:S01]  /*9d90*/  IMAD R5, R5, UR4, RZ ;  /* 0x0000000405057c24 */ /* 0x000fe2000f8e02ff */
[----:B------:R-:W-:Y:S01]  /*9da0*/  ULDC UR4, c[0x0][0x2b8] ;  /* 0x0000ae0000047ab9 */ /* 0x000fe20000000800 */
[----:B0-----:R-:W-:Y:S02]  /*9db0*/  IMAD.SHL.U32 R8, R8, 0x8, RZ ;  /* 0x0000000808087824 */ /* 0x001fe400078e00ff */
[----:B------:R-:W-:-:S03]  /*9dc0*/  IMAD R5, R0, UR5, R5 ;  /* 0x0000000500057c24 */ /* 0x000fc6000f8e0205 */
[----:B------:R-:W-:Y:S01]  /*9dd0*/  LOP3.LUT R8, R8, 0x38, RZ, 0xc0, !PT ;  /* 0x0000003808087812 */ /* 0x000fe200078ec0ff */
[----:B------:R-:W-:Y:S01]  /*9de0*/  IMAD.IADD R5, R3, 0x1, R5 ;  /* 0x0000000103057824 */ /* 0x000fe200078e0205 */
[----:B------:R-:W-:Y:S02]  /*9df0*/  LEA R0, P1, R2, UR6, 0x1 ;  /* 0x0000000602007c11 */ /* 0x000fe4000f8208ff */
[----:B------:R-:W-:Y:S01]  /*9e00*/  ISETP.GE.AND P0, PT, R8, UR4, PT ;  /* 0x0000000408007c0c */ /* 0x000fe2000bf06270 */
[----:B------:R-:W-:Y:S01]  /*9e10*/  UMOV UR4, 0xffffffff ;  /* 0xffffffff00047882 */ /* 0x000fe20000000000 */
[----:B------:R-:W-:Y:S02]  /*9e20*/  LEA.HI.X R2, R2, UR7, R5, 0x1, P1 ;  /* 0x0000000702027c11 */ /* 0x000fe400088f0c05 */
[----:B--2---:R-:W-:Y:S09]  /*9e30*/  BRA.DIV UR4, `(.L_x_221) ;  /* 0x0000003e04987947 */ /* 0x004ff2000b800000 */
[----:B------:R-:W0:Y:S01]  /*9e40*/  S2R R5, SR_TID.X ;  /* 0x0000000000057919 */ /* 0x000e220000002100 */
[----:B------:R-:W-:Y:S02]  /*9e50*/  ULDC UR4, c[0x0][0x288] ;  /* 0x0000a20000047ab9 */ /* 0x000fe40000000800 */
[----:B------:R-:W-:Y:S01]  /*9e60*/  IMAD R3, R6, UR4, RZ ;  /* 0x0000000406037c24 */ /* 0x000fe2000f8e02ff */
[----:B------:R-:W1:Y:S01]  /*9e70*/  S2R R11, SR_TID.X ;  /* 0x00000000000b7919 */ /* 0x000e620000002100 */
[----:B------:R-:W-:Y:S04]  /*9e80*/  SHFL.IDX PT, R7, R2, RZ, 0x181f ;  /* 0x00181fff02077589 */ /* 0x000fe800000e0000 */
[----:B------:R-:W-:Y:S01]  /*9e90*/  SHFL.IDX PT, R6, R0, 0x1, 0x181f ;  /* 0x00381f0000067f89 */ /* 0x000fe200000e0000 */
[----:B0-----:R-:W-:-:S04]  /*9ea0*/  LOP3.LUT R5, R5, 0x7f, RZ, 0xc0, !PT ;  /* 0x0000007f05057812 */ /* 0x001fc800078ec0ff */
[----:B------:R-:W-:Y:S01]  /*9eb0*/  SHF.R.U32.HI R8, RZ, 0x3, R5 ;  /* 0x00000003ff087819 */ /* 0x000fe20000011605 */
[----:B-1----:R-:W-:Y:S01]  /*9ec0*/  IMAD.SHL.U32 R11, R11, 0x8, RZ ;  /* 0x000000080b0b7824 */ /* 0x002fe200078e00ff */
[----:B------:R-:W0:Y:S03]  /*9ed0*/  SHFL.IDX PT, R5, R0, RZ, 0x181f ;  /* 0x00181fff00057589 */ /* 0x000e2600000e0000 */
[----:B------:R-:W-:Y:S01]  /*9ee0*/  IMAD.IADD R12, R8, 0x1, R4 ;  /* 0x00000001080c7824 */ /* 0x000fe200078e0204 */
[----:B------:R-:W-:Y:S01]  /*9ef0*/  LOP3.LUT R11, R11, 0x38, RZ, 0xc0, !PT ;  /* 0x000000380b0b7812 */ /* 0x000fe200078ec0ff */
[----:B------:R-:W1:Y:S02]  /*9f00*/  SHFL.IDX PT, R8, R2, 0x1, 0x181f ;  /* 0x00381f0002087f89 */ /* 0x000e6400000e0000 */
[C---:B------:R-:W-:Y:S01]  /*9f10*/  VIADD R13, R12.reuse, 0x10 ;  /* 0x000000100c0d7836 */ /* 0x040fe20000000000 */
[CC--:B------:R-:W-:Y:S01]  /*9f20*/  ISETP.GE.AND P1, PT, R12.reuse, R3.reuse, PT ;  /* 0x000000030c00720c */ /* 0x0c0fe20003f26270 */
[----:B------:R-:W-:Y:S03]  /*9f30*/  STL [R1+0x10], R12 ;  /* 0x0000100c01007387 */ /* 0x000fe60000100800 */
[----:B------:R-:W-:Y:S01]  /*9f40*/  ISETP.GE.AND P2, PT, R13, R3, PT ;  /* 0x000000030d00720c */ /* 0x000fe20003f46270 */
[----:B------:R2:W-:Y:S02]  /*9f50*/  STL [R1+0x28], R13 ;  /* 0x0000280d01007387 */ /* 0x0005e40000100800 */
[----:B--2---:R-:W-:-:S06]  /*9f60*/  VIADD R13, R12, 0x20 ;  /* 0x000000200c0d7836 */ /* 0x004fcc0000000000 */
[----:B0-----:R-:W-:Y:S01]  /*9f70*/  @!P1 LEA R5, P3, R11, R5, 0x1 ;  /* 0x000000050b059211 */ /* 0x001fe200078608ff */
[----:B------:R-:W-:Y:S04]  /*9f80*/  STL [R1+0x2c], R13 ;  /* 0x00002c0d01007387 */ /* 0x000fe80000100800 */
[----:B------:R-:W-:Y:S02]  /*9f90*/  @!P1 IMAD.X R4, RZ, RZ, R7, P3 ;  /* 0x000000ffff049224 */ /* 0x000fe400018e0607 */
[----:B------:R-:W-:-:S03]  /*9fa0*/  VIADD R7, R12, 0x30 ;  /* 0x000000300c077836 */ /* 0x000fc60000000000 */
[-C--:B------:R-:W-:Y:S02]  /*9fb0*/  @!P1 LOP3.LUT R5, R5, R4.reuse, RZ, 0x3c, !PT ;  /* 0x0000000405059212 */ /* 0x080fe400078e3cff */
[----:B------:R-:W-:Y:S02]  /*9fc0*/  STL [R1+0x30], R7 ;  /* 0x0000300701007387 */ /* 0x000fe40000100800 */
[----:B------:R-:W-:-:S04]  /*9fd0*/  @!P1 LOP3.LUT R4, R5, R4, RZ, 0x3c, !PT ;  /* 0x0000000405049212 */ /* 0x000fc800078e3cff */
[----:B------:R-:W-:-:S05]  /*9fe0*/  @!P1 LOP3.LUT R5, R5, R4, RZ, 0x3c, !PT ;  /* 0x0000000405059212 */ /* 0x000fca00078e3cff */
[----:B-----5:R0:W-:Y:S02]  /*9ff0*/  @!P1 LDGSTS.E.BYPASS.LTC128B.128 [R10+0x18400], desc[UR46][R4.64], !P0 ;  /* 0x18400000040a9fae */ /* 0x0201e4000c101d6e */
[----:B0-----:R-:W-:Y:S02]  /*a000*/  @!P2 LEA R5, P1, R11, R6, 0x1 ;  /* 0x000000060b05a211 */ /* 0x001fe400078208ff */
[----:B------:R-:W-:Y:S03]  /*a010*/  SHFL.IDX PT, R6, R2, 0x2, 0x181f ;  /* 0x00581f0002067f89 */ /* 0x000fe600000e0000 */
[----:B-1----:R-:W-:Y:S01]  /*a020*/  @!P2 IMAD.X R4, RZ, RZ, R8, P1 ;  /* 0x000000ffff04a224 */ /* 0x002fe200008e0608 */
[----:B------:R-:W-:-:S04]  /*a030*/  ISETP.GE.AND P1, PT, R13, R3, PT ;  /* 0x000000030d00720c */ /* 0x000fc80003f26270 */
[----:B------:R-:W-:-:S04]  /*a040*/  @!P2 LOP3.LUT R5, R5, R4, RZ, 0x3c, !PT ;  /* 0x000000040505a212 */ /* 0x000fc800078e3cff */
[----:B------:R-:W-:-:S04]  /*a050*/  @!P2 LOP3.LUT R4, R5, R4, RZ, 0x3c, !PT ;  /* 0x000000040504a212 */ /* 0x000fc800078e3cff */
[----:B------:R-:W-:-:S05]  /*a060*/  @!P2 LOP3.LUT R5, R5, R4, RZ, 0x3c, !PT ;  /* 0x000000040505a212 */ /* 0x000fca00078e3cff */
[----:B------:R0:W-:Y:S04]  /*a070*/  @!P2 LDGSTS.E.BYPASS.LTC128B.128 [R10+0x18c00], desc[UR46][R4.64], !P0 ;  /* 0x18c00000040aafae */ /* 0x0001e8000c101d6e */
[----:B0-----:R-:W0:Y:S02]  /*a080*/  SHFL.IDX PT, R4, R0, 0x2, 0x181f ;  /* 0x00581f0000047f89 */ /* 0x001e2400000e0000 */
[----:B0-----:R-:W-:-:S05]  /*a090*/  @!P1 LEA R5, P2, R11, R4, 0x1 ;  /* 0x000000040b059211 */ /* 0x001fca00078408ff */
[----:B------:R-:W-:Y:S02]  /*a0a0*/  @!P1 IMAD.X R4, RZ, RZ, R6, P2 ;  /* 0x000000ffff049224 */ /* 0x000fe400010e0606 */
[----:B------:R-:W-:Y:S03]  /*a0b0*/  SHFL.IDX PT, R6, R2, 0x3, 0x181f ;  /* 0x00781f0002067f89 */ /* 0x000fe600000e0000 */
[----:B------:R-:W-:-:S04]  /*a0c0*/  @!P1 LOP3.LUT R5, R5, R4, RZ, 0x3c, !PT ;  /* 0x0000000405059212 */ /* 0x000fc800078e3cff */
[----:B------:R-:W-:-:S04]  /*a0d0*/  @!P1 LOP3.LUT R4, R5, R4, RZ, 0x3c, !PT ;  /* 0x0000000405049212 */ /* 0x000fc800078e3cff */
[----:B------:R-:W-:-:S05]  /*a0e0*/  @!P1 LOP3.LUT R5, R5, R4, RZ, 0x3c, !PT ;  /* 0x0000000405059212 */ /* 0x000fca00078e3cff */
[----:B------:R0:W-:Y:S01]  /*a0f0*/  @!P1 LDGSTS.E.BYPASS.LTC128B.128 [R10+0x19400], desc[UR46][R4.64], !P0 ;  /* 0x19400000040a9fae */ /* 0x0001e2000c101d6e */
[----:B------:R-:W-:Y:S01]  /*a100*/  ISETP.GE.AND P1, PT, R7, R3, PT ;  /* 0x000000030700720c */ /* 0x000fe20003f26270 */
[----:B------:R-:W-:-:S05]  /*a110*/  VIADD R7, R12, 0x40 ;  /* 0x000000400c077836 */ /* 0x000fca0000000000 */
[----:B------:R-:W-:Y:S04]  /*a120*/  STL [R1+0x34], R7 ;  /* 0x0000340701007387 */ /* 0x000fe80000100800 */
[----:B0-----:R-:W0:Y:S03]  /*a130*/  SHFL.IDX PT, R4, R0, 0x3, 0x181f ;  /* 0x00781f0000047f89 */ /* 0x001e2600000e0000 */
        /* <DEDUP_REMOVED lines=29> */
[----:B------:R-:W-:-:S03]  /*a310*/  ISETP.GE.AND P1, PT, R7, R3, PT ;  /* 0x000000030700720c */ /* 0x000fc60003f26270 */
[----:B0-----:R-:W0:Y:S04]  /*a320*/  SHFL.IDX PT, R4, R0, 0x6, 0x181f ;  /* 0x00d81f0000047f89 */ /* 0x001e2800000e0000 */
[----:B------:R-:W1:Y:S06]  /*a330*/  SHFL.IDX PT, R0, R0, 0x7, 0x181f ;  /* 0x00f81f0000007f89 */ /* 0x000e6c00000e0000 */
[----:B0-----:R-:W-:-:S05]  /*a340*/  @!P1 LEA R5, P2, R11, R4, 0x1 ;  /* 0x000000040b059211 */ /* 0x001fca00078408ff */
[----:B------:R-:W-:-:S05]  /*a350*/  @!P1 IMAD.X R4, RZ, RZ, R6, P2 ;  /* 0x000000ffff049224 */ /* 0x000fca00010e0606 */
[----:B------:R-:W-:-:S04]  /*a360*/  @!P1 LOP3.LUT R5, R5, R4, RZ, 0x3c, !PT ;  /* 0x0000000405059212 */ /* 0x000fc800078e3cff */
[----:B------:R-:W-:-:S04]  /*a370*/  @!P1 LOP3.LUT R4, R5, R4, RZ, 0x3c, !PT ;  /* 0x0000000405049212 */ /* 0x000fc800078e3cff */
[----:B------:R-:W-:-:S05]  /*a380*/  @!P1 LOP3.LUT R5, R5, R4, RZ, 0x3c, !PT ;  /* 0x0000000405059212 */ /* 0x000fca00078e3cff */
[----:B------:R0:W-:Y:S04]  /*a390*/  @!P1 LDGSTS.E.BYPASS.LTC128B.128 [R10+0x1b400], desc[UR46][R4.64], !P0 ;  /* 0x1b400000040a9fae */ /* 0x0001e8000c101d6e */
[----:B01----:R0:W2:Y:S02]  /*a3a0*/  SHFL.IDX PT, R4, R2, 0x7, 0x181f ;  /* 0x00f81f0002047f89 */ /* 0x0030a400000e0000 */
.L_x_328:
[----:B------:R-:W3:Y:S01]  /*a3b0*/  LDL R5, [R1+0x10] ;  /* 0x0000100001057983 */ /* 0x000ee20000100800 */
[----:B0-----:R-:W0:Y:S02]  /*a3c0*/  S2R R2, SR_TID.X ;  /* 0x0000000000027919 */ /* 0x001e240000002100 */
[----:B0-----:R-:W-:-:S05]  /*a3d0*/  IMAD.SHL.U32 R2, R2, 0x8, RZ ;  /* 0x0000000802027824 */ /* 0x001fca00078e00ff */
[----:B------:R-:W-:Y:S01]  /*a3e0*/  LOP3.LUT R2, R2, 0x38, RZ, 0xc0, !PT ;  /* 0x0000003802027812 */ /* 0x000fe200078ec0ff */
[----:B---3--:R-:W-:-:S05]  /*a3f0*/  VIADD R5, R5, 0x70 ;  /* 0x0000007005057836 */ /* 0x008fca0000000000 */
[----:B------:R-:W-:Y:S01]  /*a400*/  ISETP.GE.AND P1, PT, R5, R3, PT ;  /* 0x000000030500720c */ /* 0x000fe20003f26270 */
[----:B------:R0:W-:-:S12]  /*a410*/  STL [R1+0x50], R5 ;  /* 0x0000500501007387 */ /* 0x0001d80000100800 */
[----:B------:R-:W-:-:S05]  /*a420*/  @!P1 LEA R2, P2, R2, R0, 0x1 ;  /* 0x0000000002029211 */ /* 0x000fca00078408ff */
[----:B--2---:R-:W-:-:S05]  /*a430*/  @!P1 IMAD.X R3, RZ, RZ, R4, P2 ;  /* 0x000000ffff039224 */ /* 0x004fca00010e0604 */
[----:B------:R-:W-:Y:S01]  /*a440*/  @!PT LDS RZ, [RZ] ;  /* 0x00000000fffff984 */ /* 0x000fe20000000800 */
[----:B------:R-:W-:Y:S01]  /*a450*/  @!PT LDS RZ, [RZ] ;  /* 0x00000000fffff984 */ /* 0x000fe20000000800 */
[----:B------:R-:W-:Y:S01]  /*a460*/  @!PT LDS RZ, [RZ] ;  /* 0x00000000fffff984 */ /* 0x000fe20000000800 */
[----:B------:R1:W-:Y:S01]  /*a470*/  @!P1 LDGSTS.E.BYPASS.LTC128B.128 [R10+0x1bc00], desc[UR46][R2.64], !P0 ;  /* 0x1bc00000020a9fae */ /* 0x0003e2000c101d6e */
[----:B------:R-:W-:Y:S01]  /*a480*/  NOP ;  /* 0x0000000000007918 */ /* 0x000fe20000000000 */
[----:B------:R-:W-:Y:S02]  /*a490*/  SYNCS.ARRIVE.TRANS64.RED.A0T1 RZ, [UR37+0x32400], RZ ;  /* 0x032400ffffff79a7 */ /* 0x000fe40008200425 */
[----:B------:R-:W-:Y:S01]  /*a4a0*/  ARRIVES.LDGSTSBAR.64.TRANSCNT [UR37+0x32400] ;  /* 0x03240000ff0079b0 */ /* 0x000fe20008000aa5 */
[----:B------:R-:W-:Y:S01]  /*a4b0*/  NOP ;  /* 0x0000000000007918 */ /* 0x000fe20000000000 */
[----:B------:R-:W-:Y:S01]  /*a4c0*/  ULDC.64 UR6, c[0x0][0x3d8] ;  /* 0x0000f60000067ab9 */ /* 0x000fe20000000a00 */
[----:B------:R-:W-:Y:S01]  /*a4d0*/  UIADD3 UR4, UR37, 0x22400, URZ ;  /* 0x0002240025047890 */ /* 0x000fe2000fffe03f */
[----:B------:R-:W-:Y:S01]  /*a4e0*/  IMAD R0, R9, UR6, RZ ;  /* 0x0000000609007c24 */ /* 0x000fe2000f8e02ff */
[----:B------:R-:W-:Y:S01]  /*a4f0*/  SYNCS.ARRIVE.TRANS64.A1T0 RZ, [UR37+0x32400], RZ ;  /* 0x032400ffffff79a7 */ /* 0x000fe20008100025 */
[----:B-1----:R-:W-:Y:S01]  /*a500*/  IMAD.WIDE.U32 R2, R17, UR6, RZ ;  /* 0x0000000611027c25 */ /* 0x002fe2000f8e00ff */
[----:B------:R-:W-:-:S03]  /*a510*/  ULOP3.LUT UP0, URZ, UR4, 0x3ff, URZ, 0xc0, !UPT ;  /* 0x000003ff043f7892 */ /* 0x000fc6000f80c03f */
[----:B------:R-:W-:Y:S01]  /*a520*/  IMAD R0, R17, UR7, R0 ;  /* 0x0000000711007c24 */ /* 0x000fe2000f8e0200 */
[----:B------:R0:W-:Y:S02]  /*a530*/  STL.64 [R1+0x40], R2 ;  /* 0x0000400201007387 */ /* 0x0001e40000100a00 */
[----:B------:R-:W-:Y:S01]  /*a540*/  PLOP3.LUT P0, PT, PT, PT, UP0, 0x80, 0x0 ;  /* 0x000000000000781c */ /* 0x000fe20003f0f008 */
[----:B------:R-:W-:-:S05]  /*a550*/  IMAD.IADD R0, R3, 0x1, R0 ;  /* 0x0000000103007824 */ /* 0x000fca00078e0200 */
[----:B------:R0:W-:Y:S07]  /*a560*/  STL [R1+0x54], R0 ;  /* 0x0000540001007387 */ /* 0x0001ee0000100800 */
[----:B------:R-:W-:Y:S05]  /*a570*/  @!P0 BRA `(.L_x_222) ;  /* 0x0000000000408947 */ /* 0x000fea0003800000 */
[----:B0-----:R-:W-:Y:S01]  /*a580*/  MOV R2, 0x0 ;  /* 0x0000000000027802 */ /* 0x001fe20000000f00 */
[----:B------:R-:W-:Y:S01]  /*a590*/  ULDC.64 UR6, c[0x4][0x98] ;  /* 0x0100260000067ab9 */ /* 0x000fe20000000a00 */
[----:B------:R-:W-:Y:S01]  /*a5a0*/  ULDC.64 UR8, c[0x4][0xa0] ;  /* 0x0100280000087ab9 */ /* 0x000fe20000000a00 */
[----:B------:R-:W-:Y:S01]  /*a5b0*/  ULDC.64 UR4, c[0x4][0x28] ;  /* 0x01000a0000047ab9 */ /* 0x000fe20000000a00 */
[----:B------:R-:W-:Y:S02]  /*a5c0*/  IMAD.U32 R4, RZ, RZ, UR6 ;  /* 0x00000006ff047e24 */ /* 0x000fe4000f8e00ff */
        /* <DEDUP_REMOVED lines=11> */
.L_x_222:
[----:B0-----:R-:W2:Y:S01]  /*a680*/  LDL.LU R5, [R1+0x54] ;  /* 0x0000540001057983 */ /* 0x001ea20000300800 */
[----:B------:R-:W0:Y:S01]  /*a690*/  LDC R6, c[0x0][0x448] ;  /* 0x00011200ff067b82 */ /* 0x000e220000000800 */
[----:B------:R-:W-:Y:S01]  /*a6a0*/  ULDC.64 UR4, c[0x0][0x3e0] ;  /* 0x0000f80000047ab9 */ /* 0x000fe20000000a00 */
[----:B------:R-:W-:Y:S01]  /*a6b0*/  ULDC.64 UR6, c[0x0][0x390] ;  /* 0x0000e40000067ab9 */ /* 0x000fe20000000a00 */
[----:B------:R-:W2:Y:S04]  /*a6c0*/  LDL.LU.64 R2, [R1+0x40] ;  /* 0x0000400001027983 */ /* 0x000ea80000300a00 */
[----:B------:R-:W3:Y:S04]  /*a6d0*/  LDL.LU R0, [R1+0x48] ;  /* 0x0000480001007983 */ /* 0x000ee80000300800 */
[----:B------:R-:W4:Y:S04]  /*a6e0*/  LDL.LU R4, [R1+0x14] ;  /* 0x0000140001047983 */ /* 0x000f280000300800 */
[----:B------:R-:W5:Y:S01]  /*a6f0*/  LDL.LU R7, [R1+0x18] ;  /* 0x0000180001077983 */ /* 0x000f620000300800 */
[----:B------:R-:W1:Y:S01]  /*a700*/  S2R R8, SR_TID.X ;  /* 0x0000000000087919 */ /* 0x000e620000002100 */
[----:B0-----:R-:W-:Y:S01]  /*a710*/  ISETP.NE.AND P0, PT, R6, 0x1, PT ;  /* 0x000000010600780c */ /* 0x001fe20003f05270 */
[----:B-1----:R-:W-:-:S05]  /*a720*/  IMAD.SHL.U32 R8, R8, 0x8, RZ ;  /* 0x0000000808087824 */ /* 0x002fca00078e00ff */
[----:B------:R-:W-:Y:S01]  /*a730*/  LOP3.LUT R8, R8, 0x38, RZ, 0xc0, !PT ;  /* 0x0000003808087812 */ /* 0x000fe200078ec0ff */
[----:B--2---:R-:W-:-:S06]  /*a740*/  IMAD.MOV.U32 R3, RZ, RZ, R5 ;  /* 0x000000ffff037224 */ /* 0x004fcc00078e0005 */
[----:B------:R-:W0:Y:S01]  /*a750*/  @P0 LDC R5, c[0x0][0x450] ;  /* 0x00011400ff050b82 */ /* 0x000e220000000800 */
[----:B---3--:R-:W-:-:S04]  /*a760*/  IMAD R0, R0, UR4, RZ ;  /* 0x0000000400007c24 */ /* 0x008fc8000f8e02ff */
[C---:B----4-:R-:W-:Y:S02]  /*a770*/  IMAD R0, R4.reuse, UR5, R0 ;  /* 0x0000000504007c24 */ /* 0x050fe4000f8e0200 */
[----:B------:R-:W-:Y:S01]  /*a780*/  IMAD.WIDE.U32 R2, R4, UR4, R2 ;  /* 0x0000000404027c25 */ /* 0x000fe2000f8e0002 */
[----:B------:R-:W-:-:S03]  /*a790*/  ULDC.64 UR4, c[0x0][0x3d0] ;  /* 0x0000f40000047ab9 */ /* 0x000fc60000000a00 */
[----:B------:R-:W-:Y:S02]  /*a7a0*/  IMAD.IADD R3, R3, 0x1, R0 ;  /* 0x0000000103037824 */ /* 0x000fe400078e0200 */
[----:B------:R-:W1:Y:S01]  /*a7b0*/  @P0 LDC R0, c[0x0][0x44c] ;  /* 0x00011300ff000b82 */ /* 0x000e620000000800 */
[----:B-----5:R-:W-:Y:S02]  /*a7c0*/  IMAD.MOV.U32 R4, RZ, RZ, R7 ;  /* 0x000000ffff047224 */ /* 0x020fe400078e0007 */
[----:B-1----:R-:W-:-:S05]  /*a7d0*/  @P0 IMAD.HI.U32 R0, R7, R0, RZ ;  /* 0x0000000007000227 */ /* 0x002fca00078e00ff */
[----:B0-----:R-:W-:-:S04]  /*a7e0*/  @P0 SHF.R.U32.HI R4, RZ, R5, R0 ;  /* 0x00000005ff040219 */ /* 0x001fc80000011600 */
[--C-:B------:R-:W-:Y:S01]  /*a7f0*/  SHF.R.S32.HI R5, RZ, 0x1f, R4.reuse ;  /* 0x0000001fff057819 */ /* 0x100fe20000011404 */
[----:B------:R-:W-:Y:S02]  /*a800*/  IMAD.MOV R0, RZ, RZ, -R4 ;  /* 0x000000ffff007224 */ /* 0x000fe400078e0a04 */
[----:B------:R-:W-:-:S04]  /*a810*/  IMAD.WIDE.U32 R2, R4, UR4, R2 ;  /* 0x0000000404027c25 */ /* 0x000fc8000f8e0002 */
[----:B------:R-:W-:Y:S02]  /*a820*/  IMAD R0, R6, R0, R7 ;  /* 0x0000000006007224 */ /* 0x000fe400078e0207 */
[----:B------:R-:W0:Y:S01]  /*a830*/  S2R R7, SR_TID.X ;  /* 0x0000000000077919 */ /* 0x000e220000002100 */
[----:B------:R-:W-:-:S04]  /*a840*/  IMAD R5, R5, UR4, RZ ;  /* 0x0000000405057c24 */ /* 0x000fc8000f8e02ff */
[----:B------:R-:W-:Y:S01]  /*a850*/  IMAD R4, R4, UR5, R5 ;  /* 0x0000000504047c24 */ /* 0x000fe2000f8e0205 */
[----:B------:R-:W-:-:S03]  /*a860*/  ULDC.64 UR4, c[0x0][0x3c8] ;  /* 0x0000f20000047ab9 */ /* 0x000fc60000000a00 */
[----:B------:R-:W-:Y:S01]  /*a870*/  IMAD.IADD R3, R3, 0x1, R4 ;  /* 0x0000000103037824 */ /* 0x000fe200078e0204 */
[----:B------:R-:W-:Y:S01]  /*a880*/  SHF.R.S32.HI R4, RZ, 0x1f, R0 ;  /* 0x0000001fff047819 */ /* 0x000fe20000011400 */
[----:B------:R-:W-:-:S04]  /*a890*/  IMAD.WIDE.U32 R2, R0, UR4, R2 ;  /* 0x0000000400027c25 */ /* 0x000fc8000f8e0002 */
[----:B------:R-:W-:Y:S01]  /*a8a0*/  IMAD R4, R4, UR4, RZ ;  /* 0x0000000404047c24 */ /* 0x000fe2000f8e02ff */
[----:B------:R-:W-:Y:S01]  /*a8b0*/  ULDC UR4, c[0x0][0x3b8] ;  /* 0x0000ee0000047ab9 */ /* 0x000fe20000000800 */
[----:B------:R-:W-:Y:S02]  /*a8c0*/  LEA R5, P4, R2, UR6, 0x1 ;  /* 0x0000000602057c11 */ /* 0x000fe4000f8808ff */
[----:B------:R-:W-:Y:S01]  /*a8d0*/  IMAD R0, R0, UR5, R4 ;  /* 0x0000000500007c24 */ /* 0x000fe2000f8e0204 */
[----:B------:R-:W-:-:S03]  /*a8e0*/  ISETP.GE.AND P0, PT, R8, UR4, PT ;  /* 0x0000000408007c0c */ /* 0x000fc6000bf06270 */
[----:B------:R-:W-:-:S05]  /*a8f0*/  IMAD.IADD R0, R3, 0x1, R0 ;  /* 0x0000000103007824 */ /* 0x000fca00078e0200 */
[----:B------:R-:W-:Y:S01]  /*a900*/  LEA.HI.X R4, R2, UR7, R0, 0x1, P4 ;  /* 0x0000000702047c11 */ /* 0x000fe2000a0f0c00 */
[----:B0-----:R-:W-:-:S05]  /*a910*/  IMAD.SHL.U32 R7, R7, 0x8, RZ ;  /* 0x0000000807077824 */ /* 0x001fca00078e00ff */
[----:B------:R-:W-:-:S04]  /*a920*/  LOP3.LUT R7, R7, 0x38, RZ, 0xc0, !PT ;  /* 0x0000003807077812 */ /* 0x000fc800078ec0ff */
[C---:B------:R-:W-:Y:S02]  /*a930*/  LOP3.LUT R10, R7.reuse, 0x40, RZ, 0xfc, !PT ;  /* 0x00000040070a7812 */ /* 0x040fe400078efcff */
[C---:B------:R-:W-:Y:S02]  /*a940*/  LOP3.LUT R9, R7.reuse, 0x80, RZ, 0xfc, !PT ;  /* 0x0000008007097812 */ /* 0x040fe400078efcff */
[----:B------:R-:W-:Y:S02]  /*a950*/  LOP3.LUT R7, R7, 0xc0, RZ, 0xfc, !PT ;  /* 0x000000c007077812 */ /* 0x000fe400078efcff */
[----:B------:R-:W-:Y:S02]  /*a960*/  ISETP.GE.AND P1, PT, R10, UR4, PT ;  /* 0x000000040a007c0c */ /* 0x000fe4000bf26270 */
[----:B------:R-:W-:Y:S02]  /*a970*/  ISETP.GE.AND P2, PT, R9, UR4, PT ;  /* 0x0000000409007c0c */ /* 0x000fe4000bf46270 */
[----:B------:R-:W-:Y:S01]  /*a980*/  ISETP.GE.AND P3, PT, R7, UR4, PT ;  /* 0x0000000407007c0c */ /* 0x000fe2000bf66270 */
[----:B------:R-:W-:-:S03]  /*a990*/  UMOV UR4, 0xffffffff ;  /* 0xffffffff00047882 */ /* 0x000fc60000000000 */
[----:B------:R-:W-:Y:S09]  /*a9a0*/  BRA.DIV UR4, `(.L_x_223) ;  /* 0x0000003e04a07947 */ /* 0x000ff2000b800000 */
[----:B------:R-:W2:Y:S01]  /*a9b0*/  LDL.LU R3, [R1+0x10] ;  /* 0x0000100001037983 */ /* 0x000ea20000300800 */
[----:B------:R-:W-:-:S03]  /*a9c0*/  ULDC UR4, c[0x0][0x288] ;  /* 0x0000a20000047ab9 */ /* 0x000fc60000000800 */
[----:B------:R-:W3:Y:S04]  /*a9d0*/  LDL.LU R9, [R1+0x28] ;  /* 0x0000280001097983 */ /* 0x000ee80000300800 */
[----:B------:R-:W4:Y:S04]  /*a9e0*/  LDL.LU R10, [R1+0x2c] ;  /* 0x00002c00010a7983 */ /* 0x000f280000300800 */
[----:B------:R-:W5:Y:S01]  /*a9f0*/  LDL R7, [R1+0x4] ;  /* 0x0000040001077983 */ /* 0x000f620000100800 */
[----:B------:R-:W-:-:S03]  /*aa00*/  IMAD R0, R6, UR4, RZ ;  /* 0x0000000406007c24 */ /* 0x000fc6000f8e02ff */
[----:B------:R-:W-:Y:S04]  /*aa10*/  SHFL.IDX PT, R2, R4, RZ, 0x181f ;  /* 0x00181fff04027589 */ /* 0x000fe800000e0000 */
[----:B------:R-:W-:Y:S01]  /*aa20*/  SHFL.IDX PT, R6, R4, 0x1, 0x181f ;  /* 0x00381f0004067f89 */ /* 0x000fe200000e0000 */
[-C--:B--2---:R-:W-:Y:S02]  /*aa30*/  ISETP.GE.AND P5, PT, R3, R0.reuse, PT ;  /* 0x000000000300720c */ /* 0x084fe40003fa6270 */
[----:B---3--:R-:W-:Y:S02]  /*aa40*/  ISETP.GE.AND P4, PT, R9, R0, PT ;  /* 0x000000000900720c */ /* 0x008fe40003f86270 */
[----:B------:R-:W2:Y:S04]  /*aa50*/  LDL.LU R9, [R1+0x30] ;  /* 0x0000300001097983 */ /* 0x000ea80000300800 */
[----:B------:R-:W0:Y:S04]  /*aa60*/  SHFL.IDX PT, R3, R5, RZ, 0x181f ;  /* 0x00181fff05037589 */ /* 0x000e2800000e0000 */
[----:B------:R-:W3:Y:S01]  /*aa70*/  LDL.LU R11, [R1+0x34] ;  /* 0x00003400010b7983 */ /* 0x000ee20000300800 */
[----:B0-----:R-:W-:-:S05]  /*aa80*/  @!P5 LEA R3, P6, R8, R3, 0x1 ;  /* 0x000000030803d211 */ /* 0x001fca00078c08ff */
[----:B------:R-:W-:-:S05]  /*aa90*/  @!P5 IMAD.X R2, RZ, RZ, R2, P6 ;  /* 0x000000ffff02d224 */ /* 0x000fca00030e0602 */
[----:B------:R-:W-:-:S04]  /*aaa0*/  @!P5 LOP3.LUT R3, R3, R2, RZ, 0x3c, !PT ;  /* 0x000000020303d212 */ /* 0x000fc800078e3cff */
[----:B------:R-:W-:-:S04]  /*aab0*/  @!P5 LOP3.LUT R2, R3, R2, RZ, 0x3c, !PT ;  /* 0x000000020302d212 */ /* 0x000fc800078e3cff */
[----:B------:R-:W-:-:S05]  /*aac0*/  @!P5 LOP3.LUT R3, R3, R2, RZ, 0x3c, !PT ;  /* 0x000000020303d212 */ /* 0x000fca00078e3cff */
[----:B-----5:R-:W-:Y:S04]  /*aad0*/  @!P5 LDGSTS.E.BYPASS.LTC128B.128 [R7+0x22400], desc[UR46][R2.64], !P0 ;  /* 0x224000000207dfae */ /* 0x020fe8000c101d6e */
[----:B------:R-:W-:Y:S04]  /*aae0*/  @!P5 LDGSTS.E.BYPASS.LTC128B.128 [R7+0x26400], desc[UR46][R2.64+0x80], !P1 ;  /* 0x264000800207dfae */ /* 0x000fe8000c901d6e */
[----:B------:R-:W-:Y:S04]  /*aaf0*/  @!P5 LDGSTS.E.BYPASS.LTC128B.128 [R7+0x2a400], desc[UR46][R2.64+0x100], !P2 ;  /* 0x2a4001000207dfae */ /* 0x000fe8000d101d6e */
[----:B------:R0:W-:Y:S04]  /*ab00*/  @!P5 LDGSTS.E.BYPASS.LTC128B.128 [R7+0x2e400], desc[UR46][R2.64+0x180], !P3 ;  /* 0x2e4001800207dfae */ /* 0x0001e8000d901d6e */
[----:B0-----:R-:W0:Y:S02]  /*ab10*/  SHFL.IDX PT, R2, R5, 0x1, 0x181f ;  /* 0x00381f0005027f89 */ /* 0x001e2400000e0000 */
[----:B0-----:R-:W-:-:S05]  /*ab20*/  @!P4 LEA R2, P6, R8, R2, 0x1 ;  /* 0x000000020802c211 */ /* 0x001fca00078c08ff */
[----:B------:R-:W-:-:S05]  /*ab30*/  @!P4 IMAD.X R3, RZ, RZ, R6, P6 ;  /* 0x000000ffff03c224 */ /* 0x000fca00030e0606 */
[----:B------:R-:W-:Y:S04]  /*ab40*/  @!P4 LDGSTS.E.BYPASS.LTC128B.128 [R7+0x22c00], desc[UR46][R2.64], !P0 ;  /* 0x22c000000207cfae */ /* 0x000fe8000c101d6e */
[----:B------:R-:W-:Y:S04]  /*ab50*/  @!P4 LDGSTS.E.BYPASS.LTC128B.128 [R7+0x26c00], desc[UR46][R2.64+0x80], !P1 ;  /* 0x26c000800207cfae */ /* 0x000fe8000c901d6e */
[----:B------:R-:W-:Y:S04]  /*ab60*/  @!P4 LDGSTS.E.BYPASS.LTC128B.128 [R7+0x2ac00], desc[UR46][R2.64+0x100], !P2 ;  /* 0x2ac001000207cfae */ /* 0x000fe8000d101d6e */
[----:B------:R0:W-:Y:S01]  /*ab70*/  @!P4 LDGSTS.E.BYPASS.LTC128B.128 [R7+0x2ec00], desc[UR46][R2.64+0x180], !P3 ;  /* 0x2ec001800207cfae */ /* 0x0001e2000d901d6e */
[----:B----4-:R-:W-:-:S03]  /*ab80*/  ISETP.GE.AND P4, PT, R10, R0, PT ;  /* 0x000000000a00720c */ /* 0x010fc60003f86270 */
[----:B------:R-:W4:Y:S04]  /*ab90*/  LDL.LU R10, [R1+0x38] ;  /* 0x00003800010a7983 */ /* 0x000f280000300800 */
[----:B------:R-:W-:Y:S04]  /*aba0*/  SHFL.IDX PT, R6, R4, 0x2, 0x181f ;  /* 0x00581f0004067f89 */ /* 0x000fe800000e0000 */
[----:B0-----:R-:W0:Y:S02]  /*abb0*/  SHFL.IDX PT, R2, R5, 0x2, 0x181f ;  /* 0x00581f0005027f89 */ /* 0x001e2400000e0000 */
[----:B0-----:R-:W-:-:S05]  /*abc0*/  @!P4 LEA R2, P6, R8, R2, 0x1 ;  /* 0x000000020802c211 */ /* 0x001fca00078c08ff */
[----:B------:R-:W-:-:S05]  /*abd0*/  @!P4 IMAD.X R3, RZ, RZ, R6, P6 ;  /* 0x000000ffff03c224 */ /* 0x000fca00030e0606 */
[----:B------:R-:W-:Y:S04]  /*abe0*/  @!P4 LDGSTS.E.BYPASS.LTC128B.128 [R7+0x23400], desc[UR46][R2.64], !P0 ;  /* 0x234000000207cfae */ /* 0x000fe8000c101d6e */
[----:B------:R-:W-:Y:S04]  /*abf0*/  @!P4 LDGSTS.E.BYPASS.LTC128B.128 [R7+0x27400], desc[UR46][R2.64+0x80], !P1 ;  /* 0x274000800207cfae */ /* 0x000fe8000c901d6e */
[----:B------:R-:W-:Y:S04]  /*ac00*/  @!P4 LDGSTS.E.BYPASS.LTC128B.128 [R7+0x2b400], desc[UR46][R2.64+0x100], !P2 ;  /* 0x2b4001000207cfae */ /* 0x000fe8000d101d6e */
[----:B------:R0:W-:Y:S01]  /*ac10*/  @!P4 LDGSTS.E.BYPASS.LTC128B.128 [R7+0x2f400], desc[UR46][R2.64+0x180], !P3 ;  /* 0x2f4001800207cfae */ /* 0x0001e2000d901d6e */
[----:B--2---:R-:W-:-:S03]  /*ac20*/  ISETP.GE.AND P4, PT, R9, R0, PT ;  /* 0x000000000900720c */ /* 0x004fc60003f86270 */
[----:B------:R-:W2:Y:S04]  /*ac30*/  LDL.LU R9, [R1+0x3c] ;  /* 0x00003c0001097983 */ /* 0x000ea80000300800 */
[----:B0-----:R-:W0:Y:S04]  /*ac40*/  SHFL.IDX PT, R2, R5, 0x3, 0x181f ;  /* 0x00781f0005027f89 */ /* 0x001e2800000e0000 */
[----:B------:R-:W1:Y:S02]  /*ac50*/  SHFL.IDX PT, R6, R4, 0x3, 0x181f ;  /* 0x00781f0004067f89 */ /* 0x000e6400000e0000 */
[----:B0-----:R-:W-:-:S05]  /*ac60*/  @!P4 LEA R2, P6, R8, R2, 0x1 ;  /* 0x000000020802c211 */ /* 0x001fca00078c08ff */
[----:B-1----:R-:W-:Y:S02]  /*ac70*/  @!P4 IMAD.X R3, RZ, RZ, R6, P6 ;  /* 0x000000ffff03c224 */ /* 0x002fe400030e0606 */
[----:B------:R-:W-:Y:S04]  /*ac80*/  SHFL.IDX PT, R6, R4, 0x4, 0x181f ;  /* 0x00981f0004067f89 */ /* 0x000fe800000e0000 */
[----:B------:R-:W-:Y:S04]  /*ac90*/  @!P4 LDGSTS.E.BYPASS.LTC128B.128 [R7+0x23c00], desc[UR46][R2.64], !P0 ;  /* 0x23c000000207cfae */ /* 0x000fe8000c101d6e */
[----:B------:R-:W-:Y:S04]  /*aca0*/  @!P4 LDGSTS.E.BYPASS.LTC128B.128 [R7+0x27c00], desc[UR46][R2.64+0x80], !P1 ;  /* 0x27c000800207cfae */ /* 0x000fe8000c901d6e */
[----:B------:R-:W-:Y:S04]  /*acb0*/  @!P4 LDGSTS.E.BYPASS.LTC128B.128 [R7+0x2bc00], desc[UR46][R2.64+0x100], !P2 ;  /* 0x2bc001000207cfae */ /* 0x000fe8000d101d6e */
[----:B------:R0:W-:Y:S01]  /*acc0*/  @!P4 LDGSTS.E.BYPASS.LTC128B.128 [R7+0x2fc00], desc[UR46][R2.64+0x180], !P3 ;  /* 0x2fc001800207cfae */ /* 0x0001e2000d901d6e */
[----:B---3--:R-:W-:-:S03]  /*acd0*/  ISETP.GE.AND P4, PT, R11, R0, PT ;  /* 0x000000000b00720c */ /* 0x008fc60003f86270 */
[----:B0-----:R-:W0:Y:S10]  /*ace0*/  SHFL.IDX PT, R2, R5, 0x4, 0x181f ;  /* 0x00981f0005027f89 */ /* 0x001e3400000e0000 */
[----:B0-----:R-:W-:-:S05]  /*acf0*/  @!P4 LEA R2, P6, R8, R2, 0x1 ;  /* 0x000000020802c211 */ /* 0x001fca00078c08ff */
[----:B------:R-:W-:Y:S02]  /*ad00*/  @!P4 IMAD.X R3, RZ, RZ, R6, P6 ;  /* 0x000000ffff03c224 */ /* 0x000fe400030e0606 */
[----:B------:R-:W-:Y:S04]  /*ad10*/  SHFL.IDX PT, R6, R4, 0x5, 0x181f ;  /* 0x00b81f0004067f89 */ /* 0x000fe800000e0000 */
[----:B------:R-:W-:Y:S04]  /*ad20*/  @!P4 LDGSTS.E.BYPASS.LTC128B.128 [R7+0x24400], desc[UR46][R2.64], !P0 ;  /* 0x244000000207cfae */ /* 0x000fe8000c101d6e */
[----:B------:R-:W-:Y:S04]  /*ad30*/  @!P4 LDGSTS.E.BYPASS.LTC128B.128 [R7+0x28400], desc[UR46][R2.64+0x80], !P1 ;  /* 0x284000800207cfae */ /* 0x000fe8000c901d6e */
[----:B------:R-:W-:Y:S04]  /*ad40*/  @!P4 LDGSTS.E.BYPASS.LTC128B.128 [R7+0x2c400], desc[UR46][R2.64+0x100], !P2 ;  /* 0x2c4001000207cfae */ /* 0x000fe8000d101d6e */
[----:B------:R0:W-:Y:S04]  /*ad50*/  @!P4 LDGSTS.E.BYPASS.LTC128B.128 [R7+0x30400], desc[UR46][R2.64+0x180], !P3 ;  /* 0x304001800207cfae */ /* 0x0001e8000d901d6e */
[----:B0-----:R-:W0:Y:S01]  /*ad60*/  SHFL.IDX PT, R2, R5, 0x5, 0x181f ;  /* 0x00b81f0005027f89 */ /* 0x001e2200000e0000 */
[----:B----4-:R-:W-:-:S13]  /*ad70*/  ISETP.GE.AND P4, PT, R10, R0, PT ;  /* 0x000000000a00720c */ /* 0x010fda0003f86270 */
        /* <DEDUP_REMOVED lines=8> */
[----:B--2---:R-:W-:-:S13]  /*ae00*/  ISETP.GE.AND P4, PT, R9, R0, PT ;  /* 0x000000000900720c */ /* 0x004fda0003f86270 */
[----:B0-----:R-:W-:-:S05]  /*ae10*/  @!P4 LEA R2, P6, R8, R2, 0x1 ;  /* 0x000000020802c211 */ /* 0x001fca00078c08ff */
[----:B------:R-:W-:Y:S02]  /*ae20*/  @!P4 IMAD.X R3, RZ, RZ, R6, P6 ;  /* 0x000000ffff03c224 */ /* 0x000fe400030e0606 */
[----:B------:R0:W1:Y:S04]  /*ae30*/  SHFL.IDX PT, R6, R4, 0x7, 0x181f ;  /* 0x00f81f0004067f89 */ /* 0x00006800000e0000 */
[----:B------:R-:W-:Y:S04]  /*ae40*/  @!P4 LDGSTS.E.BYPASS.LTC128B.128 [R7+0x25400], desc[UR46][R2.64], !P0 ;  /* 0x254000000207cfae */ /* 0x000fe8000c101d6e */
[----:B------:R-:W-:Y:S04]  /*ae50*/  @!P4 LDGSTS.E.BYPASS.LTC128B.128 [R7+0x29400], desc[UR46][R2.64+0x80], !P1 ;  /* 0x294000800207cfae */ /* 0x000fe8000c901d6e */
[----:B------:R-:W-:Y:S04]  /*ae60*/  @!P4 LDGSTS.E.BYPASS.LTC128B.128 [R7+0x2d400], desc[UR46][R2.64+0x100], !P2 ;  /* 0x2d4001000207cfae */ /* 0x000fe8000d101d6e */
[----:B------:R2:W-:Y:S04]  /*ae70*/  @!P4 LDGSTS.E.BYPASS.LTC128B.128 [R7+0x31400], desc[UR46][R2.64+0x180], !P3 ;  /* 0x314001800207cfae */ /* 0x0005e8000d901d6e */
[----:B-12---:R0:W2:Y:S02]  /*ae80*/  SHFL.IDX PT, R2, R5, 0x7, 0x181f ;  /* 0x00f81f0005027f89 */ /* 0x0060a400000e0000 */
.L_x_346:
[----:B------:R-:W3:Y:S01]  /*ae90*/  LDL.LU R7, [R1+0x50] ;  /* 0x0000500001077983 */ /* 0x000ee20000300800 */
[----:B------:R-:W-:Y:S01]  /*aea0*/  BSSY B0, `(.L_x_224) ;  /* 0x000000d000007945 */ /* 0x000fe20003800000 */
[----:B---3--:R-:W-:-:S13]  /*aeb0*/  ISETP.GE.AND P4, PT, R7, R0, PT ;  /* 0x000000000700720c */ /* 0x008fda0003f86270 */
[----:B------:R-:W-:Y:S05]  /*aec0*/  @P4 BRA `(.L_x_225) ;  /* 0x0000000000284947 */ /* 0x000fea0003800000 */
[----:B------:R-:W3:Y:S01]  /*aed0*/  LDL R7, [R1+0x4] ;  /* 0x0000040001077983 */ /* 0x000ee20000100800 */
[----:B--2---:R-:W-:-:S05]  /*aee0*/  LEA R2, P4, R8, R2, 0x1 ;  /* 0x0000000208027211 */ /* 0x004fca00078808ff */
[----:B------:R-:W-:-:S05]  /*aef0*/  IMAD.X R3, RZ, RZ, R6, P4 ;  /* 0x000000ffff037224 */ /* 0x000fca00020e0606 */
[----:B------:R-:W-:Y:S01]  /*af00*/  @!PT LDS RZ, [RZ] ;  /* 0x00000000fffff984 */ /* 0x000fe20000000800 */
[----:B------:R-:W-:Y:S01]  /*af10*/  @!PT LDS RZ, [RZ] ;  /* 0x00000000fffff984 */ /* 0x000fe20000000800 */
[----:B------:R-:W-:Y:S01]  /*af20*/  @!PT LDS RZ, [RZ] ;  /* 0x00000000fffff984 */ /* 0x000fe20000000800 */
[----:B---3--:R1:W-:Y:S04]  /*af30*/  LDGSTS.E.BYPASS.LTC128B.128 [R7+0x25c00], desc[UR46][R2.64], !P0 ;  /* 0x25c0000002077fae */ /* 0x0083e8000c101d6e */
[----:B------:R1:W-:Y:S04]  /*af40*/  LDGSTS.E.BYPASS.LTC128B.128 [R7+0x29c00], desc[UR46][R2.64+0x80], !P1 ;  /* 0x29c0008002077fae */ /* 0x0003e8000c901d6e */
[----:B------:R1:W-:Y:S04]  /*af50*/  LDGSTS.E.BYPASS.LTC128B.128 [R7+0x2dc00], desc[UR46][R2.64+0x100], !P2 ;  /* 0x2dc0010002077fae */ /* 0x0003e8000d101d6e */
[----:B------:R1:W-:Y:S02]  /*af60*/  LDGSTS.E.BYPASS.LTC128B.128 [R7+0x31c00], desc[UR46][R2.64+0x180], !P3 ;  /* 0x31c0018002077fae */ /* 0x0003e4000d901d6e */
.L_x_225:
[----:B------:R-:W-:Y:S05]  /*af70*/  BSYNC B0 ;  /* 0x0000000000007941 */ /* 0x000fea0003800000 */
.L_x_224:
[----:B-12---:R-:W2:Y:S01]  /*af80*/  LDL R2, [R1+0x5c] ;  /* 0x00005c0001027983 */ /* 0x006ea20000100800 */
        /* <DEDUP_REMOVED lines=9> */
[----:B-1----:R-:W-:Y:S05]  /*b020*/  @!P0 BRA `(.L_x_227) ;  /* 0x00000044005c8947 */ /* 0x002fea0003800000 */
.L_x_347:
[----:B------:R-:W-:Y:S05]  /*b030*/  BSYNC B0 ;  /* 0x0000000000007941 */ /* 0x000fea0003800000 */
.L_x_226:
[----:B------:R-:W-:Y:S01]  /*b040*/  LOP3.LUT P0, RZ, R18, 0x2, RZ, 0xc0, !PT ;  /* 0x0000000212ff7812 */ /* 0x000fe2000780c0ff */
[----:B------:R-:W-:-:S12]  /*b050*/  BSSY B0, `(.L_x_228) ;  /* 0x0000059000007945 */ /* 0x000fd80003800000 */
[----:B------:R-:W-:Y:S05]  /*b060*/  @!P0 BRA `(.L_x_229) ;  /* 0x00000004005c8947 */ /* 0x000fea0003800000 */
[----:B0-----:R-:W2:Y:S01]  /*b070*/  LDL R4, [R1+0x8] ;  /* 0x0000080001047983 */ /* 0x001ea20000100800 */
[----:B------:R-:W-:Y:S01]  /*b080*/  LEA R2, R19, UR37, 0x3 ;  /* 0x0000002513027c11 */ /* 0x000fe2000f8e18ff */
[----:B------:R-:W-:Y:S01]  /*b090*/  BSSY B1, `(.L_x_230) ;  /* 0x0000007000017945 */ /* 0x000fe20003800000 */
[----:B-1----:R-:W0:Y:S02]  /*b0a0*/  S2R R3, SR_TID.X ;  /* 0x0000000000037919 */ /* 0x002e240000002100 */
[----:B0-----:R-:W-:-:S04]  /*b0b0*/  LOP3.LUT R3, R3, 0x7f, RZ, 0xc0, !PT ;  /* 0x0000007f03037812 */ /* 0x001fc800078ec0ff */
[----:B------:R-:W-:Y:S02]  /*b0c0*/  ISETP.NE.AND P1, PT, R3, RZ, PT ;  /* 0x000000ff0300720c */ /* 0x000fe40003f25270 */
[----:B--2---:R-:W-:-:S04]  /*b0d0*/  SHF.L.U32 R0, R4, 0x1f, RZ ;  /* 0x0000001f04007819 */ /* 0x004fc800000006ff */
[----:B------:R-:W0:Y:S02]  /*b0e0*/  SYNCS.PHASECHK.TRANS64.TRYWAIT P0, [R2+URZ+0x32460], R0 ;  /* 0x03246000020075a7 */ /* 0x000e24000800017f */
[----:B0-----:R-:W-:Y:S05]  /*b0f0*/  @!P0 BRA `(.L_x_231) ;  /* 0x0000004400408947 */ /* 0x001fea0003800000 */
.L_x_348:
[----:B------:R-:W-:Y:S05]  /*b100*/  BSYNC B1 ;  /* 0x0000000000017941 */ /* 0x000fea0003800000 */
.L_x_230:
        /* <DEDUP_REMOVED lines=9> */
.L_x_233:
[----:B------:R-:W-:Y:S05]  /*b1a0*/  BSYNC B1 ;  /* 0x0000000000017941 */ /* 0x000fea0003800000 */
.L_x_232:
        /* <DEDUP_REMOVED lines=12> */
.L_x_234:
        /* <DEDUP_REMOVED lines=15> */
.L_x_235:
        /* <DEDUP_REMOVED lines=15> */
.L_x_236:
        /* <DEDUP_REMOVED lines=15> */
.L_x_237:
        /* <DEDUP_REMOVED lines=10> */
.L_x_229:
[----:B------:R-:W-:Y:S05]  /*b5e0*/  BSYNC B0 ;  /* 0x0000000000007941 */ /* 0x000fea0003800000 */
.L_x_228:
[----:B0-----:R-:W2:Y:S04]  /*b5f0*/  LDL.LU R4, [R1+0x58] ;  /* 0x0000580001047983 */ /* 0x001ea80000300800 */
[----:B------:R-:W3:Y:S01]  /*b600*/  LDL.LU R7, [R1+0x8] ;  /* 0x0000080001077983 */ /* 0x000ee20000300800 */
[----:B------:R-:W-:-:S05]  /*b610*/  VIADD R19, R19, 0x1 ;  /* 0x0000000113137836 */ /* 0x000fca0000000000 */
[----:B------:R-:W-:-:S04]  /*b620*/  ISETP.NE.AND P0, PT, R19, 0x2, PT ;  /* 0x000000021300780c */ /* 0x000fc80003f05270 */
[----:B-1----:R-:W-:Y:S02]  /*b630*/  SEL R0, RZ, 0x1, P0 ;  /* 0x00000001ff007807 */ /* 0x002fe40000000000 */
[----:B------:R-:W-:Y:S02]  /*b640*/  SEL R19, R19, RZ, P0 ;  /* 0x000000ff13137207 */ /* 0x000fe40000000000 */
[----:B--2---:R-:W-:Y:S02]  /*b650*/  ISETP.GE.AND P1, PT, R4, 0x61, PT ;  /* 0x000000610400780c */ /* 0x004fe40003f26270 */
[----:B---3--:R-:W-:-:S05]  /*b660*/  LOP3.LUT R7, R7, R0, RZ, 0x3c, !PT ;  /* 0x0000000007077212 */ /* 0x008fca00078e3cff */
[----:B------:R0:W-:Y:S06]  /*b670*/  STL [R1+0x8], R7 ;  /* 0x0000080701007387 */ /* 0x0001ec0000100800 */
        /* <DEDUP_REMOVED lines=10> */
[----:B------:R-:W-:Y:S01]  /*b720*/  LOP3.LUT P2, RZ, R18, 0x2, RZ, 0xc0, !PT ;  /* 0x0000000212ff7812 */ /* 0x000fe2000784c0ff */
[----:B------:R-:W-:-:S12]  /*b730*/  BSSY B0, `(.L_x_240) ;  /* 0x0000091000007945 */ /* 0x000fd80003800000 */
[----:B------:R-:W-:Y:S05]  /*b740*/  @!P2 BRA `(.L_x_241) ;  /* 0x00000008003ca947 */ /* 0x000fea0003800000 */
[----:B------:R-:W-:-:S13]  /*b750*/  LOP3.LUT P2, RZ, R18, 0x1, RZ, 0xc0, !PT ;  /* 0x0000000112ff7812 */ /* 0x000fda000784c0ff */
[----:B------:R-:W-:Y:S05]  /*b760*/  @!P2 BRA `(.L_x_242) ;  /* 0x000000000050a947 */ /* 0x000fea0003800000 */
[----:B------:R-:W2:Y:S01]  /*b770*/  LDL R9, [R1+0xc] ;  /* 0x00000c0001097983 */ /* 0x000ea20000100800 */
[----:B------:R-:W1:Y:S01]  /*b780*/  LDC R5, c[0x0][0x43c] ;  /* 0x00010f00ff057b82 */ /* 0x000e620000000800 */
[----:B------:R-:W-:Y:S02]  /*b790*/  ULDC.64 UR4, c[0x0][0x428] ;  /* 0x00010a0000047ab9 */ /* 0x000fe40000000a00 */
[----:B------:R-:W3:Y:S01]  /*b7a0*/  LDL R8, [R1] ;  /* 0x0000000001087983 */ /* 0x000ee20000100800 */
[----:B-1----:R-:W-:-:S13]  /*b7b0*/  ISETP.NE.AND P0, PT, R5, 0x1, PT ;  /* 0x000000010500780c */ /* 0x002fda0003f05270 */
[----:B------:R-:W1:Y:S02]  /*b7c0*/  @P0 LDC.64 R2, c[0x0][0x440] ;  /* 0x00011000ff020b82 */ /* 0x000e640000000a00 */
[----:B-1----:R-:W-:-:S04]  /*b7d0*/  @P0 IMAD.HI.U32 R4, R0, R2, RZ ;  /* 0x0000000200040227 */ /* 0x002fc800078e00ff */
[----:B------:R-:W-:Y:S01]  /*b7e0*/  IMAD.MOV.U32 R2, RZ, RZ, R0 ;  /* 0x000000ffff027224 */ /* 0x000fe200078e0000 */
[----:B------:R-:W-:-:S05]  /*b7f0*/  @P0 SHF.R.U32.HI R2, RZ, R3, R4 ;  /* 0x00000003ff020219 */ /* 0x000fca0000011604 */
[----:B------:R-:W-:-:S04]  /*b800*/  IMAD.MOV R3, RZ, RZ, -R2 ;  /* 0x000000ffff037224 */ /* 0x000fc800078e0a02 */
[----:B------:R-:W-:Y:S01]  /*b810*/  IMAD R0, R5, R3, R0 ;  /* 0x0000000305007224 */ /* 0x000fe200078e0200 */
[----:B------:R-:W-:Y:S01]  /*b820*/  SHF.R.S32.HI R3, RZ, 0x1f, R2 ;  /* 0x0000001fff037819 */ /* 0x000fe20000011402 */
[----:B--2---:R-:W-:-:S04]  /*b830*/  IMAD R4, R9, UR4, RZ ;  /* 0x0000000409047c24 */ /* 0x004fc8000f8e02ff */
[C---:B---3--:R-:W-:Y:S02]  /*b840*/  IMAD R4, R8.reuse, UR5, R4 ;  /* 0x0000000508047c24 */ /* 0x048fe4000f8e0204 */
[----:B------:R-:W-:Y:S01]  /*b850*/  IMAD.WIDE.U32 R2, R8, UR4, R2 ;  /* 0x0000000408027c25 */ /* 0x000fe2000f8e0002 */
[----:B------:R-:W-:-:S03]  /*b860*/  ULDC.64 UR4, c[0x0][0x418] ;  /* 0x0001060000047ab9 */ /* 0x000fc60000000a00 */
[----:B------:R-:W-:Y:S01]  /*b870*/  IMAD.IADD R3, R4, 0x1, R3 ;  /* 0x0000000104037824 */ /* 0x000fe200078e0203 */
[----:B------:R-:W-:-:S04]  /*b880*/  LEA R4, P0, R2, UR4, 0x2 ;  /* 0x0000000402047c11 */ /* 0x000fc8000f8010ff */
[----:B------:R-:W-:-:S05]  /*b890*/  LEA.HI.X R5, R2, UR5, R3, 0x2, P0 ;  /* 0x0000000502057c11 */ /* 0x000fca00080f1403 */
[----:B------:R1:W5:Y:S04]  /*b8a0*/  LDG.E R16, desc[UR46][R4.64] ;  /* 0x0000002e04107981 */ /* 0x000368000c1e1900 */
.L_x_242:
        /* <DEDUP_REMOVED lines=8> */
.L_x_349:
[----:B------:R-:W-:Y:S05]  /*b930*/  BSYNC B1 ;  /* 0x0000000000017941 */ /* 0x000fea0003800000 */
.L_x_243:
        /* <DEDUP_REMOVED lines=9> */
.L_x_246:
[----:B------:R-:W-:Y:S05]  /*b9d0*/  BSYNC B1 ;  /* 0x0000000000017941 */ /* 0x000fea0003800000 */
.L_x_245:
        /* <DEDUP_REMOVED lines=12> */
.L_x_247:
        /* <DEDUP_REMOVED lines=13> */
.L_x_350:
[----:B------:R-:W-:Y:S05]  /*bb70*/  BSYNC B1 ;  /* 0x0000000000017941 */ /* 0x000fea0003800000 */
.L_x_248:
        /* <DEDUP_REMOVED lines=11> */
.L_x_251:
[----:B------:R-:W-:Y:S05]  /*bc30*/  BSYNC B1 ;  /* 0x0000000000017941 */ /* 0x000fea0003800000 */
.L_x_250:
        /* <DEDUP_REMOVED lines=9> */
.L_x_252:
        /* <DEDUP_REMOVED lines=15> */
.L_x_253:
        /* <DEDUP_REMOVED lines=15> */
.L_x_254:
        /* <DEDUP_REMOVED lines=15> */
.L_x_255:
        /* <DEDUP_REMOVED lines=10> */
.L_x_241:
[----:B------:R-:W-:Y:S05]  /*c040*/  BSYNC B0 ;  /* 0x0000000000007941 */ /* 0x000fea0003800000 */
.L_x_240:
[----:B------:R-:W2:Y:S04]  /*c050*/  LDL.LU R5, [R1+0x8] ;  /* 0x0000080001057983 */ /* 0x000ea80000300800 */
[----:B------:R-:W3:Y:S01]  /*c060*/  LDL.LU R4, [R1+0x20] ;  /* 0x0000200001047983 */ /* 0x000ee20000300800 */
[----:B------:R-:W-:-:S05]  /*c070*/  VIADD R19, R19, 0x1 ;  /* 0x0000000113137836 */ /* 0x000fca0000000000 */
[----:B------:R-:W-:-:S04]  /*c080*/  ISETP.NE.AND P0, PT, R19, 0x2, PT ;  /* 0x000000021300780c */ /* 0x000fc80003f05270 */
[----:B------:R-:W-:Y:S02]  /*c090*/  SEL R0, RZ, 0x1, P0 ;  /* 0x00000001ff007807 */ /* 0x000fe40000000000 */
[----:B------:R-:W-:Y:S02]  /*c0a0*/  SEL R19, R19, RZ, P0 ;  /* 0x000000ff13137207 */ /* 0x000fe40000000000 */
[----:B--2---:R-:W-:Y:S01]  /*c0b0*/  LOP3.LUT R5, R5, R0, RZ, 0x3c, !PT ;  /* 0x0000000005057212 */ /* 0x004fe200078e3cff */
[----:B---3--:R-:W-:-:S04]  /*c0c0*/  VIADD R0, R4, 0xfffffffd ;  /* 0xfffffffd04007836 */ /* 0x008fc80000000000 */
[----:B------:R1:W-:Y:S03]  /*c0d0*/  STL [R1+0x8], R5 ;  /* 0x0000080501007387 */ /* 0x0003e60000100800 */
.L_x_239:
[----:B------:R-:W2:Y:S01]  /*c0e0*/  LDL.LU R2, [R1+0x1c] ;  /* 0x00001c0001027983 */ /* 0x000ea20000300800 */
[----:B------:R-:W-:Y:S01]  /*c0f0*/  IMAD.MOV R6, RZ, RZ, -R6 ;  /* 0x000000ffff067224 */ /* 0x000fe200078e0a06 */
[----:B------:R-:W-:Y:S04]  /*c100*/  BSSY B0, `(.L_x_238) ;  /* 0x000013b000007945 */ /* 0x000fe80003800000 */
[----:B--2---:R-:W-:-:S13]  /*c110*/  ISETP.NE.AND P0, PT, R2, R6, PT ;  /* 0x000000060200720c */ /* 0x004fda0003f05270 */
[----:B------:R-:W-:Y:S05]  /*c120*/  @!P0 BRA `(.L_x_256) ;  /* 0x0000001000e08947 */ /* 0x000fea0003800000 */
.L_x_289:
[----:B------:R-:W-:Y:S01]  /*c130*/  LOP3.LUT P0, RZ, R18, 0x2, RZ, 0xc0, !PT ;  /* 0x0000000212ff7812 */ /* 0x000fe2000780c0ff */
[----:B------:R-:W-:-:S12]  /*c140*/  BSSY B1, `(.L_x_257) ;  /* 0x0000093000017945 */ /* 0x000fd80003800000 */
[----:B--2---:R-:W-:Y:S05]  /*c150*/  @!P0 BRA `(.L_x_258) ;  /* 0x0000000800448947 */ /* 0x004fea0003800000 */
[----:B------:R-:W-:Y:S01]  /*c160*/  LOP3.LUT P0, RZ, R18, 0x1, RZ, 0xc0, !PT ;  /* 0x0000000112ff7812 */ /* 0x000fe2000780c0ff */
[----:B------:R-:W-:-:S12]  /*c170*/  IMAD.MOV.U32 R6, RZ, RZ, R0 ;  /* 0x000000ffff067224 */ /* 0x000fd800078e0000 */
[----:B------:R-:W-:Y:S05]  /*c180*/  @!P0 BRA `(.L_x_259) ;  /* 0x0000000000508947 */ /* 0x000fea0003800000 */
[----:B0-----:R-:W2:Y:S01]  /*c190*/  LDL R7, [R1+0xc] ;  /* 0x00000c0001077983 */ /* 0x001ea20000100800 */
[----:B------:R-:W0:Y:S01]  /*c1a0*/  LDC R6, c[0x0][0x43c] ;  /* 0x00010f00ff067b82 */ /* 0x000e220000000800 */
[----:B------:R-:W-:Y:S02]  /*c1b0*/  ULDC.64 UR4, c[0x0][0x428] ;  /* 0x00010a0000047ab9 */ /* 0x000fe40000000a00 */
[----:B-1----:R-:W3:Y:S01]  /*c1c0*/  LDL R5, [R1] ;  /* 0x0000000001057983 */ /* 0x002ee20000100800 */
[----:B0-----:R-:W-:-:S13]  /*c1d0*/  ISETP.NE.AND P0, PT, R6, 0x1, PT ;  /* 0x000000010600780c */ /* 0x001fda0003f05270 */
[----:B------:R-:W0:Y:S02]  /*c1e0*/  @P0 LDC.64 R2, c[0x0][0x440] ;  /* 0x00011000ff020b82 */ /* 0x000e240000000a00 */
[----:B0-----:R-:W-:-:S04]  /*c1f0*/  @P0 IMAD.HI.U32 R4, R0, R2, RZ ;  /* 0x0000000200040227 */ /* 0x001fc800078e00ff */
        /* <DEDUP_REMOVED lines=13> */
.L_x_259:
[----:B------:R-:W3:Y:S01]  /*c2d0*/  LDL R2, [R1+0x8] ;  /* 0x0000080001027983 */ /* 0x000ee20000100800 */
        /* <DEDUP_REMOVED lines=8> */
.L_x_351:
[----:B------:R-:W-:Y:S05]  /*c360*/  BSYNC B2 ;  /* 0x0000000000027941 */ /* 0x000fea0003800000 */
.L_x_260:
        /* <DEDUP_REMOVED lines=9> */
.L_x_263:
[----:B------:R-:W-:Y:S05]  /*c400*/  BSYNC B2 ;  /* 0x0000000000027941 */ /* 0x000fea0003800000 */
.L_x_262:
        /* <DEDUP_REMOVED lines=8> */
[----:B-1----:R-:W-:Y:S01]  /*c490*/  VIADD R5, R4, 0x32430 ;  /* 0x0003243004057836 */ /* 0x002fe20000000000 */
[----:B------:R-:W-:Y:S01]  /*c4a0*/  UMOV UR6, 0x0 ;  /* 0x0000000000067882 */ /* 0x000fe20000000000 */
[----:B------:R-:W-:Y:S01]  /*c4b0*/  VIADD R3, R3, 0x1c400 ;  /* 0x0001c40003037836 */ /* 0x000fe20000000000 */
[----:B------:R-:W-:-:S09]  /*c4c0*/  UMOV UR7, 0x14f00000 ;  /* 0x14f0000000077882 */ /* 0x000fd20000000000 */
.L_x_264:
        /* <DEDUP_REMOVED lines=13> */
.L_x_352:
[----:B------:R-:W-:Y:S05]  /*c5a0*/  BSYNC B2 ;  /* 0x0000000000027941 */ /* 0x000fea0003800000 */
.L_x_265:
        /* <DEDUP_REMOVED lines=11> */
.L_x_268:
[----:B------:R-:W-:Y:S05]  /*c660*/  BSYNC B2 ;  /* 0x0000000000027941 */ /* 0x000fea0003800000 */
.L_x_267:
        /* <DEDUP_REMOVED lines=9> */
.L_x_269:
        /* <DEDUP_REMOVED lines=15> */
.L_x_270:
        /* <DEDUP_REMOVED lines=15> */
.L_x_271:
        /* <DEDUP_REMOVED lines=15> */
.L_x_272:
        /* <DEDUP_REMOVED lines=10> */
.L_x_258:
[----:B------:R-:W-:Y:S05]  /*ca70*/  BSYNC B1 ;  /* 0x0000000000017941 */ /* 0x000fea0003800000 */
.L_x_257:
[----:B------:R-:W2:Y:S01]  /*ca80*/  LDL.LU R2, [R1+0x8] ;  /* 0x0000080001027983 */ /* 0x000ea20000300800 */
[----:B------:R-:W-:Y:S01]  /*ca90*/  LOP3.LUT P2, RZ, R18, 0x2, RZ, 0xc0, !PT ;  /* 0x0000000212ff7812 */ /* 0x000fe2000784c0ff */
[----:B0-----:R-:W-:Y:S01]  /*caa0*/  VIADD R7, R19, 0x1 ;  /* 0x0000000113077836 */ /* 0x001fe20000000000 */
[----:B------:R-:W-:Y:S04]  /*cab0*/  BSSY B1, `(.L_x_273) ;  /* 0x0000096000017945 */ /* 0x000fe80003800000 */
[----:B------:R-:W-:-:S04]  /*cac0*/  ISETP.NE.AND P0, PT, R7, 0x2, PT ;  /* 0x000000020700780c */ /* 0x000fc80003f05270 */
[----:B------:R-:W-:Y:S02]  /*cad0*/  SEL R6, RZ, 0x1, P0 ;  /* 0x00000001ff067807 */ /* 0x000fe40000000000 */
[----:B------:R-:W-:Y:S02]  /*cae0*/  SEL R7, R7, RZ, P0 ;  /* 0x000000ff07077207 */ /* 0x000fe40000000000 */
[----:B--2---:R-:W-:Y:S01]  /*caf0*/  LOP3.LUT R6, R2, R6, RZ, 0x3c, !PT ;  /* 0x0000000602067212 */ /* 0x004fe200078e3cff */
[----:B------:R-:W-:Y:S06]  /*cb00*/  @!P2 BRA `(.L_x_274) ;  /* 0x000000080040a947 */ /* 0x000fec0003800000 */
[----:B------:R-:W-:Y:S01]  /*cb10*/  LOP3.LUT P2, RZ, R18, 0x1, RZ, 0xc0, !PT ;  /* 0x0000000112ff7812 */ /* 0x000fe2000784c0ff */
[----:B------:R-:W-:-:S12]  /*cb20*/  VIADD R8, R0, 0xffffffff ;  /* 0xffffffff00087836 */ /* 0x000fd80000000000 */
[----:B------:R-:W-:Y:S05]  /*cb30*/  @!P2 BRA `(.L_x_275) ;  /* 0x000000000050a947 */ /* 0x000fea0003800000 */
[----:B------:R-:W2:Y:S01]  /*cb40*/  LDL R10, [R1+0xc] ;  /* 0x00000c00010a7983 */ /* 0x000ea20000100800 */
[----:B------:R-:W0:Y:S01]  /*cb50*/  LDC R4, c[0x0][0x43c] ;  /* 0x00010f00ff047b82 */ /* 0x000e220000000800 */
[----:B------:R-:W-:Y:S02]  /*cb60*/  ULDC.64 UR4, c[0x0][0x428] ;  /* 0x00010a0000047ab9 */ /* 0x000fe40000000a00 */
[----:B------:R-:W3:Y:S01]  /*cb70*/  LDL R9, [R1] ;  /* 0x0000000001097983 */ /* 0x000ee20000100800 */
[----:B0-----:R-:W-:-:S13]  /*cb80*/  ISETP.NE.AND P0, PT, R4, 0x1, PT ;  /* 0x000000010400780c */ /* 0x001fda0003f05270 */
        /* <DEDUP_REMOVED lines=15> */
.L_x_275:
        /* <DEDUP_REMOVED lines=8> */
.L_x_353:
[----:B------:R-:W-:Y:S05]  /*cd00*/  BSYNC B2 ;  /* 0x0000000000027941 */ /* 0x000fea0003800000 */
.L_x_276:
        /* <DEDUP_REMOVED lines=9> */
.L_x_279:
[----:B------:R-:W-:Y:S05]  /*cda0*/  BSYNC B2 ;  /* 0x0000000000027941 */ /* 0x000fea0003800000 */
.L_x_278:
[----:B------:R-:W-:Y:S01]  /*cdb0*/  IMAD.MOV.U32 R10, RZ, RZ, RZ ;  /* 0x000000ffff0a7224 */ /* 0x000fe200078e00ff */
[----:B------:R-:W-:Y:S01]  /*cdc0*/  UIADD3 UR4, UP0, UR40, 0x370, URZ ;  /* 0x0000037028047890 */ /* 0x000fe2000ff1e03f */
[----:B------:R-:W-:Y:S01]  /*cdd0*/  IMAD.U32 R9, RZ, RZ, UR37 ;  /* 0x00000025ff097e24 */ /* 0x000fe2000f8e00ff */
        /* <DEDUP_REMOVED lines=9> */
.L_x_280:
        /* <DEDUP_REMOVED lines=13> */
.L_x_354:
[----:B------:R-:W-:Y:S05]  /*cf40*/  BSYNC B2 ;  /* 0x0000000000027941 */ /* 0x000fea0003800000 */
.L_x_281:
        /* <DEDUP_REMOVED lines=11> */
.L_x_284:
[----:B------:R-:W-:Y:S05]  /*d000*/  BSYNC B2 ;  /* 0x0000000000027941 */ /* 0x000fea0003800000 */
.L_x_283:
        /* <DEDUP_REMOVED lines=9> */
.L_x_285:
        /* <DEDUP_REMOVED lines=15> */
.L_x_286:
        /* <DEDUP_REMOVED lines=15> */
.L_x_287:
        /* <DEDUP_REMOVED lines=15> */
.L_x_288:
        /* <DEDUP_REMOVED lines=10> */
.L_x_274:
[----:B------:R-:W-:Y:S05]  /*d410*/  BSYNC B1 ;  /* 0x0000000000017941 */ /* 0x000fea0003800000 */
.L_x_273:
[----:B------:R-:W-:Y:S01]  /*d420*/  VIADD R7, R7, 0x1 ;  /* 0x0000000107077836 */ /* 0x000fe20000000000 */
[C---:B------:R-:W-:Y:S01]  /*d430*/  ISETP.GT.AND P1, PT, R0.reuse, 0x1, PT ;  /* 0x000000010000780c */ /* 0x040fe20003f24270 */
[----:B------:R-:W-:-:S03]  /*d440*/  VIADD R0, R0, 0xfffffffe ;  /* 0xfffffffe00007836 */ /* 0x000fc60000000000 */
[----:B------:R-:W-:-:S04]  /*d450*/  ISETP.NE.AND P0, PT, R7, 0x2, PT ;  /* 0x000000020700780c */ /* 0x000fc80003f05270 */
[----:B------:R-:W-:Y:S02]  /*d460*/  SEL R2, RZ, 0x1, P0 ;  /* 0x00000001ff027807 */ /* 0x000fe40000000000 */
[----:B------:R-:W-:Y:S02]  /*d470*/  SEL R19, R7, RZ, P0 ;  /* 0x000000ff07137207 */ /* 0x000fe40000000000 */
[----:B------:R-:W-:-:S05]  /*d480*/  LOP3.LUT R2, R6, R2, RZ, 0x3c, !PT ;  /* 0x0000000206027212 */ /* 0x000fca00078e3cff */
[----:B------:R2:W-:Y:S01]  /*d490*/  STL [R1+0x8], R2 ;  /* 0x0000080201007387 */ /* 0x0005e20000100800 */
[----:B------:R-:W-:Y:S05]  /*d4a0*/  @P1 BRA `(.L_x_289) ;  /* 0xffffffec00201947 */ /* 0x000fea000383ffff */
.L_x_256:
[----:B------:R-:W-:Y:S05]  /*d4b0*/  BSYNC B0 ;  /* 0x0000000000007941 */ /* 0x000fea0003800000 */
.L_x_238:
        /* <DEDUP_REMOVED lines=10> */
.L_x_210:
[----:B0-----:R-:W0:Y:S01]  /*d560*/  S2R R3, SR_CgaCtaId ;  /* 0x0000000000037919 */ /* 0x001e220000008800 */
[----:B------:R-:W-:Y:S01]  /*d570*/  MOV R0, 0x400 ;  /* 0x0000040000007802 */ /* 0x000fe20000000f00 */
[----:B------:R-:W-:Y:S03]  /*d580*/  BSSY B0, `(.L_x_291) ;  /* 0x0000005000007945 */ /* 0x000fe60003800000 */
[----:B0-----:R-:W-:Y:S02]  /*d590*/  LEA R0, R3, R0, 0x18 ;  /* 0x0000000003007211 */ /* 0x001fe400078ec0ff */
[----:B------:R-:W-:-:S04]  /*d5a0*/  SHF.L.U32 R3, R2, 0x1f, RZ ;  /* 0x0000001f02037819 */ /* 0x000fc800000006ff */
[----:B------:R-:W0:Y:S02]  /*d5b0*/  SYNCS.PHASECHK.TRANS64.TRYWAIT P0, [R0+URZ+0x32420], R3 ;  /* 0x03242003000075a7 */ /* 0x000e24000800017f */
[----:B0-----:R-:W-:Y:S05]  /*d5c0*/  @!P0 BRA `(.L_x_292) ;  /* 0x0000002000988947 */ /* 0x001fea0003800000 */
.L_x_355:
[----:B------:R-:W-:Y:S05]  /*d5d0*/  BSYNC B0 ;  /* 0x0000000000007941 */ /* 0x000fea0003800000 */
.L_x_291:
[----:B------:R-:W-:-:S03]  /*d5e0*/  UMOV UR4, 0xffffffff ;  /* 0xffffffff00047882 */ /* 0x000fc60000000000 */
[----:B------:R-:W-:Y:S05]  /*d5f0*/  BRA.DIV UR4, `(.L_x_293) ;  /* 0x0000002204a07947 */ /* 0x000fea000b800000 */
[----:B------:R-:W2:Y:S02]  /*d600*/  S2R R2, SR_TID.X ;  /* 0x0000000000027919 */ /* 0x000ea40000002100 */
[----:B--2---:R-:W-:-:S04]  /*d610*/  SHF.R.U32.HI R2, RZ, 0x5, R2 ;  /* 0x00000005ff027819 */ /* 0x004fc80000011602 */
[----:B------:R-:W-:-:S05]  /*d620*/  LOP3.LUT R2, R2, 0x3, RZ, 0xc0, !PT ;  /* 0x0000000302027812 */ /* 0x000fca00078ec0ff */
[----:B------:R2:W3:Y:S02]  /*d630*/  SHFL.IDX PT, R14, R2, RZ, 0x1f ;  /* 0x00001fff020e7589 */ /* 0x0004e400000e0000 */
.L_x_358:
[----:B---3--:R-:W-:Y:S01]  /*d640*/  ISETP.NE.AND P0, PT, R14, RZ, PT ;  /* 0x000000ff0e00720c */ /* 0x008fe20003f05270 */
[----:B------:R-:W-:-:S12]  /*d650*/  BSSY B0, `(.L_x_294) ;  /* 0x0000025000007945 */ /* 0x000fd80003800000 */
[----:B------:R-:W-:Y:S05]  /*d660*/  @P0 BRA `(.L_x_295) ;  /* 0x00000000008c0947 */ /* 0x000fea0003800000 */
[----:B------:R-:W-:-:S03]  /*d670*/  UMOV UR4, 0xffffffff ;  /* 0xffffffff00047882 */ /* 0x000fc60000000000 */
[----:B------:R-:W-:Y:S05]  /*d680*/  BRA.DIV UR4, `(.L_x_296) ;  /* 0x0000002204b07947 */ /* 0x000fea000b800000 */
[----:B------:R-:W-:-:S13]  /*d690*/  ELECT P6, URZ, PT ;  /* 0x00000000003f782f */ /* 0x000fda00038c0000 */
.L_x_361:
[----:B------:R-:W-:Y:S05]  /*d6a0*/  @!P6 BRA `(.L_x_295) ;  /* 0x00000000007ce947 */ /* 0x000fea0003800000 */
[----:B------:R-:W-:-:S06]  /*d6b0*/  ULOP3.LUT UR4, UR36, 0x2, URZ, 0xfc, !UPT ;  /* 0x0000000224047892 */ /* 0x000fcc000f8efc3f */
[----:B--2---:R-:W-:-:S05]  /*d6c0*/  IMAD.U32 R2, RZ, RZ, UR4 ;  /* 0x00000004ff027e24 */ /* 0x004fca000f8e00ff */
[----:B------:R-:W-:-:S13]  /*d6d0*/  ISETP.NE.AND P2, PT, R2, 0x3, PT ;  /* 0x000000030200780c */ /* 0x000fda0003f45270 */
[----:B------:R-:W-:Y:S05]  /*d6e0*/  @!P2 BRA `(.L_x_297) ;  /* 0x000000000004a947 */ /* 0x000fea0003800000 */
[----:B------:R-:W-:Y:S01]  /*d6f0*/  BPT.TRAP 0x1 ;  /* 0x000000040000795c */ /* 0x000fe20000300000 */
.L_x_297:
[----:B------:R-:W1:Y:S01]  /*d700*/  LDL.LU R7, [R1+0x8] ;  /* 0x0000080001077983 */ /* 0x000e620000300800 */
[----:B------:R-:W-:Y:S02]  /*d710*/  VIADD R2, R0, 0x32440 ;  /* 0x0003244000027836 */ /* 0x000fe40000000000 */
[C---:B0-----:R-:W-:Y:S02]  /*d720*/  VIADD R3, R19.reuse, 0x1 ;  /* 0x0000000113037836 */ /* 0x041fe40000000000 */
[----:B------:R-:W-:-:S03]  /*d730*/  IMAD R6, R19, 0x8, R2 ;  /* 0x0000000813067824 */ /* 0x000fc600078e0202 */
[----:B------:R-:W-:-:S04]  /*d740*/  ISETP.NE.AND P1, PT, R3, 0x2, PT ;  /* 0x000000020300780c */ /* 0x000fc80003f25270 */
[----:B------:R-:W-:Y:S02]  /*d750*/  SEL R4, RZ, 0x1, P1 ;  /* 0x00000001ff047807 */ /* 0x000fe40000800000 */
[----:B------:R-:W-:Y:S02]  /*d760*/  SEL R3, R3, RZ, P1 ;  /* 0x000000ff03037207 */ /* 0x000fe40000800000 */
[C---:B-1----:R-:W-:Y:S02]  /*d770*/  SHF.L.U32 R5, R7.reuse, 0x1f, RZ ;  /* 0x0000001f07057819 */ /* 0x042fe400000006ff */
[----:B------:R-:W-:Y:S01]  /*d780*/  LOP3.LUT R4, R7, R4, RZ, 0x3c, !PT ;  /* 0x0000000407047212 */ /* 0x000fe200078e3cff */
[----:B------:R-:W-:Y:S01]  /*d790*/  IMAD R7, R3, 0x8, R2 ;  /* 0x0000000803077824 */ /* 0x000fe200078e0202 */
[----:B------:R-:W0:Y:S02]  /*d7a0*/  SYNCS.PHASECHK.TRANS64.TRYWAIT P0, [R6+URZ], R5 ;  /* 0x00000005060075a7 */ /* 0x000e24000800017f */
[----:B------:R-:W-:Y:S01]  /*d7b0*/  SHF.L.U32 R2, R4, 0x1f, RZ ;  /* 0x0000001f04027819 */ /* 0x000fe200000006ff */
[----:B0-----:R-:W-:Y:S06]  /*d7c0*/  @!P0 BRA `(.L_x_298) ;  /* 0x0000002000808947 */ /* 0x001fec0003800000 */
.L_x_362:
[----:B------:R-:W1:Y:S02]  /*d7d0*/  SYNCS.PHASECHK.TRANS64.TRYWAIT P0, [R7+URZ], R2 ;  /* 0x00000002070075a7 */ /* 0x000e64000800017f */
[----:B-1----:R-:W-:Y:S05]  /*d7e0*/  @!P0 BRA `(.L_x_299) ;  /* 0x00000020008c8947 */ /* 0x002fea0003800000 */
.L_x_363:
[----:B------:R-:W-:Y:S05]  /*d7f0*/  @!P2 BRA `(.L_x_300) ;  /* 0x000000000004a947 */ /* 0x000fea0003800000 */
[----:B------:R-:W-:Y:S01]  /*d800*/  BPT.TRAP 0x1 ;  /* 0x000000040000795c */ /* 0x000fe20000300000 */
.L_x_300:
[----:B------:R-:W-:-:S04]  /*d810*/  VIADD R0, R0, 0x32460 ;  /* 0x0003246000007836 */ /* 0x000fc80000000000 */
[----:B------:R-:W-:-:S04]  /*d820*/  IMAD R4, R19, 0x8, R0 ;  /* 0x0000000813047824 */ /* 0x000fc800078e0200 */
[----:B------:R-:W2:Y:S02]  /*d830*/  SYNCS.PHASECHK.TRANS64.TRYWAIT P0, [R4+URZ], R5 ;  /* 0x00000005040075a7 */ /* 0x000ea4000800017f */
[----:B--2---:R-:W-:Y:S05]  /*d840*/  @!P0 BRA `(.L_x_301) ;  /* 0x0000002000888947 */ /* 0x004fea0003800000 */
.L_x_364:
[----:B------:R-:W-:-:S07]  /*d850*/  IMAD R3, R3, 0x8, R0 ;  /* 0x0000000803037824 */ /* 0x000fce00078e0200 */
.L_x_302:
[----:B---3--:R3:W4:Y:S02]  /*d860*/  SYNCS.PHASECHK.TRANS64.TRYWAIT P0, [R3+URZ], R2 ;  /* 0x00000002030075a7 */ /* 0x008724000800017f */
[----:B----4-:R-:W-:Y:S05]  /*d870*/  @!P0 NANOSLEEP.SYNCS 0x989680 ;  /* 0x009896800000895d */ /* 0x010fea0003900000 */
[----:B------:R-:W4:Y:S02]  /*d880*/  @!P0 SYNCS.PHASECHK.TRANS64 P0, [R3+URZ], R2 ;  /* 0x00000002030085a7 */ /* 0x000f24000800007f */
[----:B----4-:R-:W-:Y:S05]  /*d890*/  @!P0 BRA `(.L_x_302) ;  /* 0xfffffffc00f08947 */ /* 0x010fea000383ffff */
.L_x_295:
[----:B------:R-:W-:Y:S05]  /*d8a0*/  BSYNC B0 ;  /* 0x0000000000007941 */ /* 0x000fea0003800000 */
.L_x_294:
[----:B------:R-:W-:Y:S05]  /*d8b0*/  EXIT ;  /* 0x000000000000794d */ /* 0x000fea0003800000 */
.L_x_181:
[----:B0-----:R-:W-:-:S04]  /*d8c0*/  IMAD.U32 R3, RZ, RZ, UR50 ;  /* 0x00000032ff037e24 */ /* 0x001fc8000f8e00ff */
[----:B------:R0:W1:Y:S03]  /*d8d0*/  SYNCS.PHASECHK.TRANS64.TRYWAIT P0, [R3+URZ+0x32400], R0 ;  /* 0x03240000030075a7 */ /* 0x000066000800017f */
[----:B-1----:R-:W-:Y:S05]  /*d8e0*/  @!P0 NANOSLEEP.SYNCS 0x989680 ;  /* 0x009896800000895d */ /* 0x002fea0003900000 */
[----:B------:R-:W1:Y:S02]  /*d8f0*/  @!P0 SYNCS.PHASECHK.TRANS64 P0, [R3+URZ+0x32400], R0 ;  /* 0x03240000030085a7 */ /* 0x000e64000800007f */
[----:B-1----:R-:W-:Y:S05]  /*d900*/  @!P0 BRA `(.L_x_181) ;  /* 0xfffffffc00ec8947 */ /* 0x002fea000383ffff */
[----:B------:R-:W-:Y:S05]  /*d910*/  BRA `(.L_x_303) ;  /* 0xffffff38002c7947 */ /* 0x000fea000383ffff */
.L_x_185:
[----:B-1----:R-:W-:-:S04]  /*d920*/  IMAD.U32 R4, RZ, RZ, UR26 ;  /* 0x0000001aff047e24 */ /* 0x002fc8000f8e00ff */
[----:B------:R1:W2:Y:S03]  /*d930*/  SYNCS.PHASECHK.TRANS64.TRYWAIT P1, [R4+URZ+0x32430], R3 ;  /* 0x03243003040075a7 */ /* 0x0002a6000802017f */
[----:B--2---:R-:W-:Y:S05]  /*d940*/  @!P1 NANOSLEEP.SYNCS 0x989680 ;  /* 0x009896800000995d */ /* 0x004fea0003900000 */
[----:B------:R-:W2:Y:S02]  /*d950*/  @!P1 SYNCS.PHASECHK.TRANS64 P1, [R4+URZ+0x32430], R3 ;  /* 0x03243003040095a7 */ /* 0x000ea4000802007f */
[----:B--2---:R-:W-:Y:S05]  /*d960*/  @!P1 BRA `(.L_x_185) ;  /* 0xfffffffc00ec9947 */ /* 0x004fea000383ffff */
[----:B------:R-:W-:Y:S05]  /*d970*/  BRA `(.L_x_184) ;  /* 0xffffff3800507947 */ /* 0x000fea000383ffff */
.L_x_186:
[----:B--2---:R-:W-:-:S04]  /*d980*/  IMAD.U32 R5, RZ, RZ, UR50 ;  /* 0x00000032ff057e24 */ /* 0x004fc8000f8e00ff */
[----:B------:R2:W3:Y:S03]  /*d990*/  SYNCS.PHASECHK.TRANS64.TRYWAIT P1, [R5+URZ+0x32410], R0 ;  /* 0x03241000050075a7 */ /* 0x0004e6000802017f */
[----:B---3--:R-:W-:Y:S05]  /*d9a0*/  @!P1 NANOSLEEP.SYNCS 0x989680 ;  /* 0x009896800000995d */ /* 0x008fea0003900000 */
[----:B------:R-:W3:Y:S02]  /*d9b0*/  @!P1 SYNCS.PHASECHK.TRANS64 P1, [R5+URZ+0x32410], R0 ;  /* 0x03241000050095a7 */ /* 0x000ee4000802007f */
[----:B---3--:R-:W-:Y:S05]  /*d9c0*/  @!P1 BRA `(.L_x_186) ;  /* 0xfffffffc00ec9947 */ /* 0x008fea000383ffff */
[----:B------:R-:W-:Y:S05]  /*d9d0*/  BRA `(.L_x_304) ;  /* 0xffffff3800d07947 */ /* 0x000fea000383ffff */
.L_x_190:
[----:B--2---:R-:W-:-:S04]  /*d9e0*/  IMAD.U32 R0, RZ, RZ, UR26 ;  /* 0x0000001aff007e24 */ /* 0x004fc8000f8e00ff */
[----:B------:R2:W4:Y:S03]  /*d9f0*/  SYNCS.PHASECHK.TRANS64.TRYWAIT P1, [R0+URZ+0x32450], R3 ;  /* 0x03245003000075a7 */ /* 0x000526000802017f */
[----:B----4-:R-:W-:Y:S05]  /*da00*/  @!P1 NANOSLEEP.SYNCS 0x989680 ;  /* 0x009896800000995d */ /* 0x010fea0003900000 */
[----:B------:R-:W4:Y:S02]  /*da10*/  @!P1 SYNCS.PHASECHK.TRANS64 P1, [R0+URZ+0x32450], R3 ;  /* 0x03245003000095a7 */ /* 0x000f24000802007f */
[----:B----4-:R-:W-:Y:S05]  /*da20*/  @!P1 BRA `(.L_x_190) ;  /* 0xfffffffc00ec9947 */ /* 0x010fea000383ffff */
[----:B------:R-:W-:Y:S05]  /*da30*/  BRA `(.L_x_189) ;  /* 0xffffff3800d87947 */ /* 0x000fea000383ffff */
.L_x_195:
[----:B--2---:R-:W-:-:S04]  /*da40*/  IMAD.U32 R4, RZ, RZ, UR29 ;  /* 0x0000001dff047e24 */ /* 0x004fc8000f8e00ff */
[----:B------:R2:W3:Y:S03]  /*da50*/  SYNCS.PHASECHK.TRANS64.TRYWAIT P3, [R4+URZ+0x32430], R3 ;  /* 0x03243003040075a7 */ /* 0x0004e6000806017f */
[----:B---3--:R-:W-:Y:S05]  /*da60*/  @!P3 NANOSLEEP.SYNCS 0x989680 ;  /* 0x009896800000b95d */ /* 0x008fea0003900000 */
[----:B------:R-:W3:Y:S02]  /*da70*/  @!P3 SYNCS.PHASECHK.TRANS64 P3, [R4+URZ+0x32430], R3 ;  /* 0x032430030400b5a7 */ /* 0x000ee4000806007f */
[----:B---3--:R-:W-:Y:S05]  /*da80*/  @!P3 BRA `(.L_x_195) ;  /* 0xfffffffc00ecb947 */ /* 0x008fea000383ffff */
[----:B------:R-:W-:Y:S05]  /*da90*/  BRA `(.L_x_194) ;  /* 0xffffff60000c7947 */ /* 0x000fea000383ffff */
.L_x_199:
[----:B--2---:R-:W-:-:S04]  /*daa0*/  IMAD.U32 R4, RZ, RZ, UR29 ;  /* 0x0000001dff047e24 */ /* 0x004fc8000f8e00ff */
[----:B------:R2:W4:Y:S03]  /*dab0*/  SYNCS.PHASECHK.TRANS64.TRYWAIT P3, [R4+URZ+0x32450], R3 ;  /* 0x03245003040075a7 */ /* 0x000526000806017f */
[----:B----4-:R-:W-:Y:S05]  /*dac0*/  @!P3 NANOSLEEP.SYNCS 0x989680 ;  /* 0x009896800000b95d */ /* 0x010fea0003900000 */
[----:B------:R-:W4:Y:S02]  /*dad0*/  @!P3 SYNCS.PHASECHK.TRANS64 P3, [R4+URZ+0x32450], R3 ;  /* 0x032450030400b5a7 */ /* 0x000f24000806007f */
[----:B----4-:R-:W-:Y:S05]  /*dae0*/  @!P3 BRA `(.L_x_199) ;  /* 0xfffffffc00ecb947 */ /* 0x010fea000383ffff */
[----:B------:R-:W-:Y:S05]  /*daf0*/  BRA `(.L_x_198) ;  /* 0xffffff6000647947 */ /* 0x000fea000383ffff */
.L_x_214:
        /* <DEDUP_REMOVED lines=11> */
.L_x_306:
[----:B------:R-:W-:Y:S05]  /*dbb0*/  BSYNC B0 ;  /* 0x0000000000007941 */ /* 0x000fea0003800000 */
.L_x_305:
[----:B------:R-:W-:Y:S05]  /*dbc0*/  BRA `(.L_x_307) ;  /* 0xffffffb800347947 */ /* 0x000fea000383ffff */
.L_x_216:
[----:B------:R-:W-:Y:S01]  /*dbd0*/  BSSY B0, `(.L_x_308) ;  /* 0x0000006000007945 */ /* 0x000fe20003800000 */
[----:B------:R-:W-:-:S07]  /*dbe0*/  IMAD.MOV.U32 R15, RZ, RZ, -0x1 ;  /* 0xffffffffff0f7424 */ /* 0x000fce00078e00ff */
[----:B012---:R-:W-:Y:S05]  /*dbf0*/  WARPSYNC.COLLECTIVE R15, `(.L_x_309) ;  /* 0x000000000f0c7348 */ /* 0x007fea0003c00000 */
[----:B------:R-:W-:Y:S02]  /*dc00*/  ELECT P6, UR62, PT ;  /* 0x00000000003e782f */ /* 0x000fe400038c0000 */
[----:B------:R-:W-:Y:S01]  /*dc10*/  MOV R14, UR62 ;  /* 0x0000003e000e7c02 */ /* 0x000fe20008000f00 */
[----:B012---:R-:W-:Y:S10]  /*dc20*/  ENDCOLLECTIVE ;  /* 0x000000000000791b */ /* 0x007ff40003800000 */
.L_x_309:
[----:B------:R-:W-:Y:S05]  /*dc30*/  BSYNC B0 ;  /* 0x0000000000007941 */ /* 0x000fea0003800000 */
.L_x_308:
[----:B------:R-:W-:Y:S05]  /*dc40*/  BRA `(.L_x_310) ;  /* 0xffffffb800347947 */ /* 0x000fea000383ffff */
.L_x_218:
[----:B--2---:R2:W4:Y:S02]  /*dc50*/  SYNCS.PHASECHK.TRANS64.TRYWAIT P0, [R0+URZ+0x32440], R2 ;  /* 0x03244002000075a7 */ /* 0x004524000800017f */
[----:B----4-:R-:W-:Y:S05]  /*dc60*/  @!P0 NANOSLEEP.SYNCS 0x989680 ;  /* 0x009896800000895d */ /* 0x010fea0003900000 */
[----:B------:R-:W4:Y:S02]  /*dc70*/  @!P0 SYNCS.PHASECHK.TRANS64 P0, [R0+URZ+0x32440], R2 ;  /* 0x03244002000085a7 */ /* 0x000f24000800007f */
[----:B----4-:R-:W-:Y:S05]  /*dc80*/  @!P0 BRA `(.L_x_218) ;  /* 0xfffffffc00f08947 */ /* 0x010fea000383ffff */
[----:B------:R-:W-:Y:S05]  /*dc90*/  BRA `(.L_x_311) ;  /* 0xffffffb800907947 */ /* 0x000fea000383ffff */
.L_x_221:
[----:B------:R-:W-:Y:S01]  /*dca0*/  IMAD.MOV.U32 R13, RZ, RZ, R2 ;  /* 0x000000ffff0d7224 */ /* 0x000fe200078e0002 */
[----:B------:R-:W0:Y:S01]  /*dcb0*/  S2R R5, SR_TID.X ;  /* 0x0000000000057919 */ /* 0x000e220000002100 */
[----:B------:R-:W-:Y:S02]  /*dcc0*/  IMAD.MOV.U32 R12, RZ, RZ, RZ ;  /* 0x000000ffff0c7224 */ /* 0x000fe400078e00ff */
[----:B------:R-:W-:Y:S01]  /*dcd0*/  IMAD.MOV.U32 R11, RZ, RZ, 0x181f ;  /* 0x0000181fff0b7424 */ /* 0x000fe200078e00ff */
[----:B------:R1:W-:Y:S01]  /*dce0*/  STL [R1+0x60], R9 ;  /* 0x0000600901007387 */ /* 0x0003e20000100800 */
[----:B------:R-:W-:-:S07]  /*dcf0*/  IMAD.MOV.U32 R15, RZ, RZ, -0x1 ;  /* 0xffffffffff0f7424 */ /* 0x000fce00078e00ff */
[----:B01---5:R-:W-:Y:S05]  /*dd00*/  WARPSYNC.COLLECTIVE R15, `(.L_x_312) ;  /* 0x000000000f087348 */ /* 0x023fea0003c00000 */
[----:B------:R2:W3:Y:S02]  /*dd10*/  SHFL.IDX P6, R14, R13, R12, R11 ;  /* 0x0000000c0d0e7389 */ /* 0x0004e400000c000b */
[----:B0123-5:R-:W-:Y:S01]  /*dd20*/  ENDCOLLECTIVE ;  /* 0x000000000000791b */ /* 0x02ffe20003800000 */
.L_x_312:
[----:B------:R-:W-:Y:S01]  /*dd30*/  IMAD.MOV.U32 R13, RZ, RZ, R0 ;  /* 0x000000ffff0d7224 */ /* 0x000fe200078e0000 */
[----:B------:R-:W-:Y:S01]  /*dd40*/  LOP3.LUT R5, R5, 0x7f, RZ, 0xc0, !PT ;  /* 0x0000007f05057812 */ /* 0x000fe200078ec0ff */
[----:B------:R-:W-:-:S07]  /*dd50*/  IMAD.MOV.U32 R7, RZ, RZ, R14 ;  /* 0x000000ffff077224 */ /* 0x000fce00078e000e */
[----:B------:R-:W-:Y:S05]  /*dd60*/  WARPSYNC.COLLECTIVE R15, `(.L_x_313) ;  /* 0x000000000f087348 */ /* 0x000fea0003c00000 */
[----:B------:R0:W1:Y:S02]  /*dd70*/  SHFL.IDX P6, R14, R13, R12, R11 ;  /* 0x0000000c0d0e7389 */ /* 0x00006400000c000b */
[----:B01----:R-:W-:Y:S01]  /*dd80*/  ENDCOLLECTIVE ;  /* 0x000000000000791b */ /* 0x003fe20003800000 */
.L_x_313:
[----:B------:R-:W-:Y:S01]  /*dd90*/  ULDC UR4, c[0x0][0x288] ;  /* 0x0000a20000047ab9 */ /* 0x000fe20000000800 */
[----:B------:R-:W-:Y:S01]  /*dda0*/  SHF.R.U32.HI R9, RZ, 0x3, R5 ;  /* 0x00000003ff097819 */ /* 0x000fe20000011605 */
[----:B------:R-:W-:-:S04]  /*ddb0*/  IMAD R3, R6, UR4, RZ ;  /* 0x0000000406037c24 */ /* 0x000fc8000f8e02ff */
[----:B------:R-:W-:-:S05]  /*ddc0*/  IMAD.IADD R9, R9, 0x1, R4 ;  /* 0x0000000109097824 */ /* 0x000fca00078e0204 */
[----:B------:R-:W-:Y:S01]  /*ddd0*/  ISETP.GE.AND P1, PT, R9, R3, PT ;  /* 0x000000030900720c */ /* 0x000fe20003f26270 */
[----:B------:R0:W-:Y:S01]  /*dde0*/  STL [R1+0x10], R9 ;  /* 0x0000100901007387 */ /* 0x0001e20000100800 */
[----:B------:R-:W-:Y:S02]  /*ddf0*/  IMAD.MOV.U32 R13, RZ, RZ, R2 ;  /* 0x000000ffff0d7224 */ /* 0x000fe400078e0002 */
[----:B------:R-:W-:Y:S02]  /*de00*/  IMAD.MOV.U32 R12, RZ, RZ, 0x1 ;  /* 0x00000001ff0c7424 */ /* 0x000fe400078e00ff */
[----:B------:R-:W-:-:S07]  /*de10*/  IMAD.MOV.U32 R5, RZ, RZ, R14 ;  /* 0x000000ffff057224 */ /* 0x000fce00078e000e */
[----:B0-----:R-:W-:Y:S05]  /*de20*/  WARPSYNC.COLLECTIVE R15, `(.L_x_314) ;  /* 0x000000000f087348 */ /* 0x001fea0003c00000 */
[----:B------:R1:W2:Y:S02]  /*de30*/  SHFL.IDX P6, R14, R13, R12, R11 ;  /* 0x0000000c0d0e7389 */ /* 0x0002a400000c000b */
[----:B012---:R-:W-:Y:S01]  /*de40*/  ENDCOLLECTIVE ;  /* 0x000000000000791b */ /* 0x007fe20003800000 */
.L_x_314:
[----:B------:R-:W-:-:S05]  /*de50*/  @!P1 LEA R5, P3, R8, R5, 0x1 ;  /* 0x0000000508059211 */ /* 0x000fca00078608ff */
[----:B------:R-:W-:Y:S02]  /*de60*/  @!P1 IMAD.X R4, RZ, RZ, R7, P3 ;  /* 0x000000ffff049224 */ /* 0x000fe400018e0607 */
[----:B------:R-:W0:Y:S03]  /*de70*/  S2R R7, SR_TID.X ;  /* 0x0000000000077919 */ /* 0x000e260000002100 */
[----:B------:R-:W-:Y:S01]  /*de80*/  @!P1 LOP3.LUT R5, R5, R4, RZ, 0x3c, !PT ;  /* 0x0000000405059212 */ /* 0x000fe200078e3cff */
[----:B------:R-:W-:-:S03]  /*de90*/  IMAD.MOV.U32 R13, RZ, RZ, R0 ;  /* 0x000000ffff0d7224 */ /* 0x000fc600078e0000 */
[----:B------:R-:W-:-:S04]  /*dea0*/  @!P1 LOP3.LUT R4, R5, R4, RZ, 0x3c, !PT ;  /* 0x0000000405049212 */ /* 0x000fc800078e3cff */
[----:B------:R-:W-:Y:S01]  /*deb0*/  @!P1 LOP3.LUT R5, R5, R4, RZ, 0x3c, !PT ;  /* 0x0000000405059212 */ /* 0x000fe200078e3cff */
[----:B------:R-:W-:-:S07]  /*dec0*/  IMAD.MOV.U32 R8, RZ, RZ, R14 ;  /* 0x000000ffff087224 */ /* 0x000fce00078e000e */
[----:B0-----:R-:W-:Y:S05]  /*ded0*/  WARPSYNC.COLLECTIVE R15, `(.L_x_315) ;  /* 0x000000000f087348 */ /* 0x001fea0003c00000 */
[----:B------:R1:W2:Y:S02]  /*dee0*/  SHFL.IDX P6, R14, R13, R12, R11 ;  /* 0x0000000c0d0e7389 */ /* 0x0002a400000c000b */
[----:B012---:R-:W-:Y:S01]  /*def0*/  ENDCOLLECTIVE ;  /* 0x000000000000791b */ /* 0x007fe20003800000 */
.L_x_315:
[----:B------:R-:W-:Y:S01]  /*df00*/  @!PT LDS RZ, [RZ] ;  /* 0x00000000fffff984 */ /* 0x000fe20000000800 */
[----:B------:R-:W-:Y:S01]  /*df10*/  @!PT LDS RZ, [RZ] ;  /* 0x00000000fffff984 */ /* 0x000fe20000000800 */
[----:B------:R-:W-:Y:S01]  /*df20*/  @!PT LDS RZ, [RZ] ;  /* 0x00000000fffff984 */ /* 0x000fe20000000800 */
[----:B------:R0:W-:Y:S01]  /*df30*/  @!P1 LDGSTS.E.BYPASS.LTC128B.128 [R10+0x18400], desc[UR46][R4.64], !P0 ;  /* 0x18400000040a9fae */ /* 0x0001e2000c101d6e */
[----:B------:R-:W-:Y:S02]  /*df40*/  IMAD.MOV.U32 R13, RZ, RZ, R2 ;  /* 0x000000ffff0d7224 */ /* 0x000fe400078e0002 */
[----:B------:R-:W-:Y:S02]  /*df50*/  IMAD.MOV.U32 R12, RZ, RZ, 0x2 ;  /* 0x00000002ff0c7424 */ /* 0x000fe400078e00ff */
[----:B0-----:R-:W-:Y:S02]  /*df60*/  VIADD R5, R9, 0x10 ;  /* 0x0000001009057836 */ /* 0x001fe40000000000 */
[----:B------:R-:W-:-:S03]  /*df70*/  IMAD.SHL.U32 R7, R7, 0x8, RZ ;  /* 0x0000000807077824 */ /* 0x000fc600078e00ff */
[----:B------:R-:W-:Y:S01]  /*df80*/  ISETP.GE.AND P2, PT, R5, R3, PT ;  /* 0x000000030500720c */ /* 0x000fe20003f46270 */
[----:B------:R-:W-:Y:S01]  /*df90*/  IMAD.MOV.U32 R6, RZ, RZ, R14 ;  /* 0x000000ffff067224 */ /* 0x000fe200078e000e */
[----:B------:R-:W-:-:S11]  /*dfa0*/  LOP3.LUT R7, R7, 0x38, RZ, 0xc0, !PT ;  /* 0x0000003807077812 */ /* 0x000fd600078ec0ff */
[----:B------:R-:W-:Y:S05]  /*dfb0*/  WARPSYNC.COLLECTIVE R15, `(.L_x_316) ;  /* 0x000000000f087348 */ /* 0x000fea0003c00000 */
[----:B------:R0:W1:Y:S02]  /*dfc0*/  SHFL.IDX P6, R14, R13, R12, R11 ;  /* 0x0000000c0d0e7389 */ /* 0x00006400000c000b */
[----:B01----:R-:W-:Y:S01]  /*dfd0*/  ENDCOLLECTIVE ;  /* 0x000000000000791b */ /* 0x003fe20003800000 */
.L_x_316:
[----:B------:R0:W-:Y:S01]  /*dfe0*/  STL [R1+0x28], R5 ;  /* 0x0000280501007387 */ /* 0x0001e20000100800 */
[----:B------:R-:W-:Y:S01]  /*dff0*/  IMAD.MOV.U32 R13, RZ, RZ, R0 ;  /* 0x000000ffff0d7224 */ /* 0x000fe200078e0000 */
[----:B0-----:R-:W-:-:S05]  /*e000*/  @!P2 LEA R5, P1, R7, R6, 0x1 ;  /* 0x000000060705a211 */ /* 0x001fca00078208ff */
[----:B------:R-:W-:Y:S02]  /*e010*/  @!P2 IMAD.X R4, RZ, RZ, R8, P1 ;  /* 0x000000ffff04a224 */ /* 0x000fe400008e0608 */
[----:B------:R-:W-:Y:S02]  /*e020*/  VIADD R8, R9, 0x20 ;  /* 0x0000002009087836 */ /* 0x000fe40000000000 */
[----:B------:R-:W-:Y:S01]  /*e030*/  IMAD.MOV.U32 R6, RZ, RZ, R14 ;  /* 0x000000ffff067224 */ /* 0x000fe200078e000e */
[----:B------:R-:W-:-:S07]  /*e040*/  @!P2 LOP3.LUT R5, R5, R4, RZ, 0x3c, !PT ;  /* 0x000000040505a212 */ /* 0x000fce00078e3cff */
[----:B------:R-:W-:Y:S05]  /*e050*/  WARPSYNC.COLLECTIVE R15, `(.L_x_317) ;  /* 0x000000000f087348 */ /* 0x000fea0003c00000 */
[----:B------:R0:W1:Y:S02]  /*e060*/  SHFL.IDX P6, R14, R13, R12, R11 ;  /* 0x0000000c0d0e7389 */ /* 0x00006400000c000b */
[----:B01----:R-:W-:Y:S01]  /*e070*/  ENDCOLLECTIVE ;  /* 0x000000000000791b */ /* 0x003fe20003800000 */
.L_x_317:
[----:B------:R-:W-:Y:S02]  /*e080*/  ISETP.GE.AND P1, PT, R8, R3, PT ;  /* 0x000000030800720c */ /* 0x000fe40003f26270 */
[C---:B------:R-:W-:Y:S01]  /*e090*/  @!P2 LOP3.LUT R4, R5.reuse, R4, RZ, 0x3c, !PT ;  /* 0x000000040504a212 */ /* 0x040fe200078e3cff */
[----:B------:R0:W-:Y:S03]  /*e0a0*/  STL [R1+0x2c], R8 ;  /* 0x00002c0801007387 */ /* 0x0001e60000100800 */
[----:B------:R-:W-:-:S05]  /*e0b0*/  @!P2 LOP3.LUT R5, R5, R4, RZ, 0x3c, !PT ;  /* 0x000000040505a212 */ /* 0x000fca00078e3cff */
[----:B------:R-:W-:Y:S01]  /*e0c0*/  @!PT LDS RZ, [RZ] ;  /* 0x00000000fffff984 */ /* 0x000fe20000000800 */
[----:B------:R-:W-:Y:S01]  /*e0d0*/  @!PT LDS RZ, [RZ] ;  /* 0x00000000fffff984 */ /* 0x000fe20000000800 */
[----:B------:R-:W-:Y:S01]  /*e0e0*/  @!PT LDS RZ, [RZ] ;  /* 0x00000000fffff984 */ /* 0x000fe20000000800 */
[----:B------:R1:W-:Y:S01]  /*e0f0*/  @!P2 LDGSTS.E.BYPASS.LTC128B.128 [R10+0x18c00], desc[UR46][R4.64], !P0 ;  /* 0x18c00000040aafae */ /* 0x0003e2000c101d6e */
[----:B------:R-:W-:Y:S02]  /*e100*/  IMAD.MOV.U32 R13, RZ, RZ, R2 ;  /* 0x000000ffff0d7224 */ /* 0x000fe400078e0002 */
[----:B------:R-:W-:Y:S02]  /*e110*/  IMAD.MOV.U32 R12, RZ, RZ, 0x3 ;  /* 0x00000003ff0c7424 */ /* 0x000fe400078e00ff */
[----:B0-----:R-:W-:-:S05]  /*e120*/  VIADD R8, R9, 0x30 ;  /* 0x0000003009087836 */ /* 0x001fca0000000000 */
[----:B------:R0:W-:Y:S01]  /*e130*/  STL [R1+0x30], R8 ;  /* 0x0000300801007387 */ /* 0x0001e20000100800 */
[----:B-1----:R-:W-:-:S07]  /*e140*/  IMAD.MOV.U32 R4, RZ, RZ, R14 ;  /* 0x000000ffff047224 */ /* 0x002fce00078e000e */
[----:B0-----:R-:W-:Y:S05]  /*e150*/  WARPSYNC.COLLECTIVE R15, `(.L_x_318) ;  /* 0x000000000f087348 */ /* 0x001fea0003c00000 */
[----:B------:R1:W2:Y:S02]  /*e160*/  SHFL.IDX P6, R14, R13, R12, R11 ;  /* 0x0000000c0d0e7389 */ /* 0x0002a400000c000b */
[----:B012---:R-:W-:Y:S01]  /*e170*/  ENDCOLLECTIVE ;  /* 0x000000000000791b */ /* 0x007fe20003800000 */
.L_x_318:
[----:B------:R-:W-:-:S05]  /*e180*/  @!P1 LEA R5, P2, R7, R4, 0x1 ;  /* 0x0000000407059211 */ /* 0x000fca00078408ff */
[----:B------:R-:W-:-:S05]  /*e190*/  @!P1 IMAD.X R4, RZ, RZ, R6, P2 ;  /* 0x000000ffff049224 */ /* 0x000fca00010e0606 */
[----:B------:R-:W-:Y:S01]  /*e1a0*/  @!P1 LOP3.LUT R5, R5, R4, RZ, 0x3c, !PT ;  /* 0x0000000405059212 */ /* 0x000fe200078e3cff */
[----:B------:R-:W-:-:S03]  /*e1b0*/  IMAD.MOV.U32 R13, RZ, RZ, R0 ;  /* 0x000000ffff0d7224 */ /* 0x000fc600078e0000 */
[----:B------:R-:W-:-:S04]  /*e1c0*/  @!P1 LOP3.LUT R4, R5, R4, RZ, 0x3c, !PT ;  /* 0x0000000405049212 */ /* 0x000fc800078e3cff */
[----:B------:R-:W-:Y:S01]  /*e1d0*/  @!P1 LOP3.LUT R5, R5, R4, RZ, 0x3c, !PT ;  /* 0x0000000405059212 */ /* 0x000fe200078e3cff */
[----:B------:R-:W-:-:S04]  /*e1e0*/  IMAD.MOV.U32 R6, RZ, RZ, R14 ;  /* 0x000000ffff067224 */ /* 0x000fc800078e000e */
[----:B------:R-:W-:Y:S01]  /*e1f0*/  @!PT LDS RZ, [RZ] ;  /* 0x00000000fffff984 */ /* 0x000fe20000000800 */
[----:B------:R-:W-:Y:S01]  /*e200*/  @!PT LDS RZ, [RZ] ;  /* 0x00000000fffff984 */ /* 0x000fe20000000800 */
[----:B------:R-:W-:Y:S01]  /*e210*/  @!PT LDS RZ, [RZ] ;  /* 0x00000000fffff984 */ /* 0x000fe20000000800 */
[----:B------:R0:W-:Y:S01]  /*e220*/  @!P1 LDGSTS.E.BYPASS.LTC128B.128 [R10+0x19400], desc[UR46][R4.64], !P0 ;  /* 0x19400000040a9fae */ /* 0x0001e2000c101d6e */
[----:B------:R-:W-:Y:S01]  /*e230*/  ISETP.GE.AND P1, PT, R8, R3, PT ;  /* 0x000000030800720c */ /* 0x000fe20003f26270 */
[----:B------:R-:W-:-:S12]  /*e240*/  VIADD R8, R9, 0x40 ;  /* 0x0000004009087836 */ /* 0x000fd80000000000 */
[----:B0-----:R-:W-:Y:S05]  /*e250*/  WARPSYNC.COLLECTIVE R15, `(.L_x_319) ;  /* 0x000000000f087348 */ /* 0x001fea0003c00000 */
[----:B------:R1:W2:Y:S02]  /*e260*/  SHFL.IDX P6, R14, R13, R12, R11 ;  /* 0x0000000c0d0e7389 */ /* 0x0002a400000c000b */
[----:B012---:R-:W-:Y:S01]  /*e270*/  ENDCOLLECTIVE ;  /* 0x000000000000791b */ /* 0x007fe20003800000 */
.L_x_319:
[----:B------:R0:W-:Y:S01]  /*e280*/  STL [R1+0x34], R8 ;  /* 0x0000340801007387 */ /* 0x0001e20000100800 */
[----:B------:R-:W-:Y:S02]  /*e290*/  IMAD.MOV.U32 R13, RZ, RZ, R2 ;  /* 0x000000ffff0d7224 */ /* 0x000fe400078e0002 */
[----:B------:R-:W-:Y:S02]  /*e2a0*/  IMAD.MOV.U32 R12, RZ, RZ, 0x4 ;  /* 0x00000004ff0c7424 */ /* 0x000fe400078e00ff */
[----:B------:R-:W-:-:S07]  /*e2b0*/  IMAD.MOV.U32 R4, RZ, RZ, R14 ;  /* 0x000000ffff047224 */ /* 0x000fce00078e000e */
[----:B0-----:R-:W-:Y:S05]  /*e2c0*/  WARPSYNC.COLLECTIVE R15, `(.L_x_320) ;  /* 0x000000000f087348 */ /* 0x001fea0003c00000 */
[----:B------:R1:W2:Y:S02]  /*e2d0*/  SHFL.IDX P6, R14, R13, R12, R11 ;  /* 0x0000000c0d0e7389 */ /* 0x0002a400000c000b */
[----:B012---:R-:W-:Y:S01]  /*e2e0*/  ENDCOLLECTIVE ;  /* 0x000000000000791b */ /* 0x007fe20003800000 */
.L_x_320:
        /* <DEDUP_REMOVED lines=10> */
.L_x_321:
[----:B------:R-:W-:Y:S01]  /*e390*/  @!PT LDS RZ, [RZ] ;  /* 0x00000000fffff984 */ /* 0x000fe20000000800 */
[----:B------:R-:W-:Y:S01]  /*e3a0*/  @!PT LDS RZ, [RZ] ;  /* 0x00000000fffff984 */ /* 0x000fe20000000800 */
[----:B------:R-:W-:Y:S01]  /*e3b0*/  @!PT LDS RZ, [RZ] ;  /* 0x00000000fffff984 */ /* 0x000fe20000000800 */
[----:B------:R0:W-:Y:S01]  /*e3c0*/  @!P1 LDGSTS.E.BYPASS.LTC128B.128 [R10+0x19c00], desc[UR46][R4.64], !P0 ;  /* 0x19c00000040a9fae */ /* 0x0001e2000c101d6e */
[----:B------:R-:W-:Y:S01]  /*e3d0*/  ISETP.GE.AND P1, PT, R8, R3, PT ;  /* 0x000000030800720c */ /* 0x000fe20003f26270 */
[----:B------:R-:W-:-:S05]  /*e3e0*/  VIADD R8, R9, 0x50 ;  /* 0x0000005009087836 */ /* 0x000fca0000000000 */
[----:B------:R1:W-:Y:S01]  /*e3f0*/  STL [R1+0x38], R8 ;  /* 0x0000380801007387 */ /* 0x0003e20000100800 */
[----:B------:R-:W-:Y:S02]  /*e400*/  IMAD.MOV.U32 R13, RZ, RZ, R2 ;  /* 0x000000ffff0d7224 */ /* 0x000fe400078e0002 */
[----:B------:R-:W-:Y:S02]  /*e410*/  IMAD.MOV.U32 R12, RZ, RZ, 0x5 ;  /* 0x00000005ff0c7424 */ /* 0x000fe400078e00ff */
[----:B0-----:R-:W-:-:S07]  /*e420*/  IMAD.MOV.U32 R4, RZ, RZ, R14 ;  /* 0x000000ffff047224 */ /* 0x001fce00078e000e */
[----:B-1----:R-:W-:Y:S05]  /*e430*/  WARPSYNC.COLLECTIVE R15, `(.L_x_322) ;  /* 0x000000000f087348 */ /* 0x002fea0003c00000 */
[----:B------:R0:W2:Y:S02]  /*e440*/  SHFL.IDX P6, R14, R13, R12, R11 ;  /* 0x0000000c0d0e7389 */ /* 0x0000a400000c000b */
[----:B012---:R-:W-:Y:S01]  /*e450*/  ENDCOLLECTIVE ;  /* 0x000000000000791b */ /* 0x007fe20003800000 */
.L_x_322:
        /* <DEDUP_REMOVED lines=10> */
.L_x_323:
[----:B------:R-:W-:Y:S01]  /*e500*/  @!PT LDS RZ, [RZ] ;  /* 0x00000000fffff984 */ /* 0x000fe20000000800 */
[----:B------:R-:W-:Y:S01]  /*e510*/  @!PT LDS RZ, [RZ] ;  /* 0x00000000fffff984 */ /* 0x000fe20000000800 */
[----:B------:R-:W-:Y:S01]  /*e520*/  @!PT LDS RZ, [RZ] ;  /* 0x00000000fffff984 */ /* 0x000fe20000000800 */
[----:B------:R0:W-:Y:S01]  /*e530*/  @!P1 LDGSTS.E.BYPASS.LTC128B.128 [R10+0x1a400], desc[UR46][R4.64], !P0 ;  /* 0x1a400000040a9fae */ /* 0x0001e2000c101d6e */
[----:B------:R-:W-:Y:S01]  /*e540*/  ISETP.GE.AND P1, PT, R8, R3, PT ;  /* 0x000000030800720c */ /* 0x000fe20003f26270 */
[----:B------:R-:W-:Y:S02]  /*e550*/  VIADD R8, R9, 0x60 ;  /* 0x0000006009087836 */ /* 0x000fe40000000000 */
[----:B------:R1:W5:Y:S01]  /*e560*/  LDL.LU R9, [R1+0x60] ;  /* 0x0000600001097983 */ /* 0x0003620000300800 */
[----:B------:R-:W-:Y:S02]  /*e570*/  IMAD.MOV.U32 R13, RZ, RZ, R2 ;  /* 0x000000ffff0d7224 */ /* 0x000fe400078e0002 */
[----:B------:R-:W-:Y:S02]  /*e580*/  IMAD.MOV.U32 R12, RZ, RZ, 0x6 ;  /* 0x00000006ff0c7424 */ /* 0x000fe400078e00ff */
[----:B01----:R-:W-:-:S07]  /*e590*/  IMAD.MOV.U32 R4, RZ, RZ, R14 ;  /* 0x000000ffff047224 */ /* 0x003fce00078e000e */
[----:B-----5:R-:W-:Y:S05]  /*e5a0*/  WARPSYNC.COLLECTIVE R15, `(.L_x_324) ;  /* 0x000000000f087348 */ /* 0x020fea0003c00000 */
[----:B------:R0:W1:Y:S02]  /*e5b0*/  SHFL.IDX P6, R14, R13, R12, R11 ;  /* 0x0000000c0d0e7389 */ /* 0x00006400000c000b */
[----:B01---5:R-:W-:Y:S01]  /*e5c0*/  ENDCOLLECTIVE ;  /* 0x000000000000791b */ /* 0x023fe20003800000 */
.L_x_324:
        /* <DEDUP_REMOVED lines=10> */
.L_x_325:
[----:B------:R-:W-:Y:S01]  /*e670*/  @!PT LDS RZ, [RZ] ;  /* 0x00000000fffff984 */ /* 0x000fe20000000800 */
[----:B------:R-:W-:Y:S01]  /*e680*/  @!PT LDS RZ, [RZ] ;  /* 0x00000000fffff984 */ /* 0x000fe20000000800 */
[----:B------:R-:W-:Y:S01]  /*e690*/  @!PT LDS RZ, [RZ] ;  /* 0x00000000fffff984 */ /* 0x000fe20000000800 */
[----:B------:R0:W-:Y:S01]  /*e6a0*/  @!P1 LDGSTS.E.BYPASS.LTC128B.128 [R10+0x1ac00], desc[UR46][R4.64], !P0 ;  /* 0x1ac00000040a9fae */ /* 0x0001e2000c101d6e */
[----:B------:R-:W-:Y:S01]  /*e6b0*/  ISETP.GE.AND P1, PT, R8, R3, PT ;  /* 0x000000030800720c */ /* 0x000fe20003f26270 */
[----:B------:R-:W-:Y:S02]  /*e6c0*/  IMAD.MOV.U32 R13, RZ, RZ, R2 ;  /* 0x000000ffff0d7224 */ /* 0x000fe400078e0002 */
[----:B------:R-:W-:Y:S02]  /*e6d0*/  IMAD.MOV.U32 R12, RZ, RZ, 0x7 ;  /* 0x00000007ff0c7424 */ /* 0x000fe400078e00ff */
[----:B0-----:R-:W-:-:S08]  /*e6e0*/  IMAD.MOV.U32 R4, RZ, RZ, R14 ;  /* 0x000000ffff047224 */ /* 0x001fd000078e000e */
[----:B------:R-:W-:Y:S05]  /*e6f0*/  WARPSYNC.COLLECTIVE R15, `(.L_x_326) ;  /* 0x000000000f087348 */ /* 0x000fea0003c00000 */
[----:B------:R0:W1:Y:S02]  /*e700*/  SHFL.IDX P6, R14, R13, R12, R11 ;  /* 0x0000000c0d0e7389 */ /* 0x00006400000c000b */
[----:B01----:R-:W-:Y:S01]  /*e710*/  ENDCOLLECTIVE ;  /* 0x000000000000791b */ /* 0x003fe20003800000 */
.L_x_326:
[----:B------:R-:W-:-:S05]  /*e720*/  @!P1 LEA R5, P2, R7, R4, 0x1 ;  /* 0x0000000407059211 */ /* 0x000fca00078408ff */
[----:B------:R-:W-:-:S05]  /*e730*/  @!P1 IMAD.X R4, RZ, RZ, R6, P2 ;  /* 0x000000ffff049224 */ /* 0x000fca00010e0606 */
[----:B------:R-:W-:-:S04]  /*e740*/  @!P1 LOP3.LUT R5, R5, R4, RZ, 0x3c, !PT ;  /* 0x0000000405059212 */ /* 0x000fc800078e3cff */
[----:B------:R-:W-:Y:S01]  /*e750*/  @!P1 LOP3.LUT R4, R5, R4, RZ, 0x3c, !PT ;  /* 0x0000000405049212 */ /* 0x000fe200078e3cff */
[----:B------:R-:W-:-:S03]  /*e760*/  IMAD.MOV.U32 R13, RZ, RZ, R0 ;  /* 0x000000ffff0d7224 */ /* 0x000fc600078e0000 */
[----:B------:R-:W-:-:S05]  /*e770*/  @!P1 LOP3.LUT R5, R5, R4, RZ, 0x3c, !PT ;  /* 0x0000000405059212 */ /* 0x000fca00078e3cff */
[----:B------:R-:W-:Y:S01]  /*e780*/  @!PT LDS RZ, [RZ] ;  /* 0x00000000fffff984 */ /* 0x000fe20000000800 */
[----:B------:R-:W-:Y:S01]  /*e790*/  @!PT LDS RZ, [RZ] ;  /* 0x00000000fffff984 */ /* 0x000fe20000000800 */
[----:B------:R-:W-:Y:S01]  /*e7a0*/  @!PT LDS RZ, [RZ] ;  /* 0x00000000fffff984 */ /* 0x000fe20000000800 */
[----:B------:R0:W-:Y:S04]  /*e7b0*/  @!P1 LDGSTS.E.BYPASS.LTC128B.128 [R10+0x1b400], desc[UR46][R4.64], !P0 ;  /* 0x1b400000040a9fae */ /* 0x0001e8000c101d6e */
[----:B------:R1:W-:Y:S01]  /*e7c0*/  STL [R1+0x3c], R8 ;  /* 0x00003c0801007387 */ /* 0x0003e20000100800 */
[----:B0-----:R-:W-:-:S07]  /*e7d0*/  IMAD.MOV.U32 R4, RZ, RZ, R14 ;  /* 0x000000ffff047224 */ /* 0x001fce00078e000e */
[----:B-1----:R-:W-:Y:S05]  /*e7e0*/  WARPSYNC.COLLECTIVE R15, `(.L_x_327) ;  /* 0x000000000f087348 */ /* 0x002fea0003c00000 */
[----:B------:R0:W2:Y:S02]  /*e7f0*/  SHFL.IDX P6, R14, R13, R12, R11 ;  /* 0x0000000c0d0e7389 */ /* 0x0000a400000c000b */
[----:B012---:R-:W-:Y:S01]  /*e800*/  ENDCOLLECTIVE ;  /* 0x000000000000791b */ /* 0x007fe20003800000 */
.L_x_327:
[----:B------:R-:W-:Y:S01]  /*e810*/  IMAD.MOV.U32 R0, RZ, RZ, R14 ;  /* 0x000000ffff007224 */ /* 0x000fe200078e000e */
[----:B------:R-:W-:Y:S06]  /*e820*/  BRA `(.L_x_328) ;  /* 0xffffffb800e07947 */ /* 0x000fec000383ffff */
.L_x_223:
[----:B------:R-:W-:Y:S01]  /*e830*/  BSSY B0, `(.L_x_329) ;  /* 0x0000008000007945 */ /* 0x000fe20003800000 */
[----:B------:R-:W-:Y:S02]  /*e840*/  IMAD.MOV.U32 R13, RZ, RZ, R4 ;  /* 0x000000ffff0d7224 */ /* 0x000fe400078e0004 */
[----:B------:R-:W-:Y:S02]  /*e850*/  IMAD.MOV.U32 R12, RZ, RZ, RZ ;  /* 0x000000ffff0c7224 */ /* 0x000fe400078e00ff */
[----:B------:R-:W-:Y:S02]  /*e860*/  IMAD.MOV.U32 R11, RZ, RZ, 0x181f ;  /* 0x0000181fff0b7424 */ /* 0x000fe400078e00ff */
[----:B------:R-:W-:-:S07]  /*e870*/  IMAD.MOV.U32 R15, RZ, RZ, -0x1 ;  /* 0xffffffffff0f7424 */ /* 0x000fce00078e00ff */
[----:B------:R-:W-:Y:S05]  /*e880*/  WARPSYNC.COLLECTIVE R15, `(.L_x_330) ;  /* 0x000000000f087348 */ /* 0x000fea0003c00000 */
[----:B------:R0:W1:Y:S02]  /*e890*/  SHFL.IDX P6, R14, R13, R12, R11 ;  /* 0x0000000c0d0e7389 */ /* 0x00006400000c000b */
[----:B01----:R-:W-:Y:S01]  /*e8a0*/  ENDCOLLECTIVE ;  /* 0x000000000000791b */ /* 0x003fe20003800000 */
.L_x_330:
[----:B------:R-:W-:Y:S05]  /*e8b0*/  BSYNC B0 ;  /* 0x0000000000007941 */ /* 0x000fea0003800000 */
.L_x_329:
[----:B------:R-:W-:Y:S01]  /*e8c0*/  IMAD.MOV.U32 R13, RZ, RZ, R5 ;  /* 0x000000ffff0d7224 */ /* 0x000fe200078e0005 */
[----:B------:R0:W5:Y:S01]  /*e8d0*/  LDL.LU R10, [R1+0x38] ;  /* 0x00003800010a7983 */ /* 0x0001620000300800 */
[----:B------:R-:W-:Y:S02]  /*e8e0*/  IMAD.MOV.U32 R12, RZ, RZ, RZ ;  /* 0x000000ffff0c7224 */ /* 0x000fe400078e00ff */
[----:B------:R-:W-:Y:S01]  /*e8f0*/  IMAD.MOV.U32 R11, RZ, RZ, 0x181f ;  /* 0x0000181fff0b7424 */ /* 0x000fe200078e00ff */
[----:B------:R0:W5:Y:S01]  /*e900*/  LDL.LU R9, [R1+0x3c] ;  /* 0x00003c0001097983 */ /* 0x0001620000300800 */
[----:B------:R-:W-:Y:S02]  /*e910*/  IMAD.MOV.U32 R15, RZ, RZ, -0x1 ;  /* 0xffffffffff0f7424 */ /* 0x000fe400078e00ff */
[----:B------:R-:W-:Y:S01]  /*e920*/  IMAD.MOV.U32 R2, RZ, RZ, R14 ;  /* 0x000000ffff027224 */ /* 0x000fe200078e000e */
[----:B------:R0:W5:Y:S06]  /*e930*/  LDL R7, [R1+0x4] ;  /* 0x0000040001077983 */ /* 0x00016c0000100800 */
[----:B0----5:R-:W-:Y:S05]  /*e940*/  WARPSYNC.COLLECTIVE R15, `(.L_x_331) ;  /* 0x000000000f087348 */ /* 0x021fea0003c00000 */
[----:B------:R1:W2:Y:S02]  /*e950*/  SHFL.IDX P6, R14, R13, R12, R11 ;  /* 0x0000000c0d0e7389 */ /* 0x0002a400000c000b */
[----:B012--5:R-:W-:Y:S01]  /*e960*/  ENDCOLLECTIVE ;  /* 0x000000000000791b */ /* 0x027fe20003800000 */
.L_x_331:
[----:B------:R-:W-:Y:S01]  /*e970*/  ULDC UR4, c[0x0][0x288] ;  /* 0x0000a20000047ab9 */ /* 0x000fe20000000800 */
[----:B------:R-:W2:Y:S04]  /*e980*/  LDL.LU R13, [R1+0x28] ;  /* 0x00002800010d7983 */ /* 0x000ea80000300800 */
[----:B------:R-:W3:Y:S04]  /*e990*/  LDL.LU R12, [R1+0x2c] ;  /* 0x00002c00010c7983 */ /* 0x000ee80000300800 */
[----:B------:R-:W4:Y:S04]  /*e9a0*/  LDL.LU R11, [R1+0x30] ;  /* 0x00003000010b7983 */ /* 0x000f280000300800 */
[----:B------:R-:W5:Y:S01]  /*e9b0*/  LDL.LU R15, [R1+0x34] ;  /* 0x00003400010f7983 */ /* 0x000f620000300800 */
[----:B------:R-:W-:-:S03]  /*e9c0*/  IMAD.MOV.U32 R3, RZ, RZ, R14 ;  /* 0x000000ffff037224 */ /* 0x000fc600078e000e */
[----:B------:R-:W5:Y:S01]  /*e9d0*/  LDL.LU R14, [R1+0x10] ;  /* 0x00001000010e7983 */ /* 0x000f620000300800 */
[----:B------:R-:W-:Y:S01]  /*e9e0*/  IMAD R0, R6, UR4, RZ ;  /* 0x0000000406007c24 */ /* 0x000fe2000f8e02ff */
[----:B------:R-:W-:-:S04]  /*e9f0*/  LOP3.LUT R18, R18, 0xffffffbf, RZ, 0xc0, !PT ;  /* 0xffffffbf12127812 */ /* 0x000fc800078ec0ff */
[-C--:B--2---:R-:W-:Y:S01]  /*ea00*/  ISETP.GE.AND P6, PT, R13, R0.reuse, PT ;  /* 0x000000000d00720c */ /* 0x084fe20003fc6270 */
[----:B------:R-:W-:Y:S01]  /*ea10*/  IMAD.MOV.U32 R13, RZ, RZ, R4 ;  /* 0x000000ffff0d7224 */ /* 0x000fe200078e0004 */
[----:B---3--:R-:W-:Y:S01]  /*ea20*/  ISETP.GE.AND P5, PT, R12, R0, PT ;  /* 0x000000000c00720c */ /* 0x008fe20003fa6270 */
[----:B------:R-:W-:-:S10]  /*ea30*/  IMAD.MOV.U32 R12, RZ, RZ, 0x1 ;  /* 0x00000001ff0c7424 */ /* 0x000fd400078e00ff */
[----:B------:R-:W-:Y:S02]  /*ea40*/  @P6 LOP3.LUT R18, R18, 0x40, RZ, 0xfc, !PT ;  /* 0x0000004012126812 */ /* 0x000fe400078efcff */
[-C--:B----4-:R-:W-:Y:S01]  /*ea50*/  ISETP.GE.AND P6, PT, R11, R0.reuse, PT ;  /* 0x000000000b00720c */ /* 0x090fe20003fc6270 */
[----:B------:R-:W-:Y:S01]  /*ea60*/  IMAD.MOV.U32 R11, RZ, RZ, 0x181f ;  /* 0x0000181fff0b7424 */ /* 0x000fe200078e00ff */
[----:B------:R-:W-:Y:S02]  /*ea70*/  LOP3.LUT R18, R18, 0xffffffdf, RZ, 0xc0, !PT ;  /* 0xffffffdf12127812 */ /* 0x000fe400078ec0ff */
[-C--:B-----5:R-:W-:Y:S02]  /*ea80*/  ISETP.GE.AND P4, PT, R14, R0.reuse, PT ;  /* 0x000000000e00720c */ /* 0x0a0fe40003f86270 */
[----:B------:R-:W-:Y:S02]  /*ea90*/  @P5 LOP3.LUT R18, R18, 0x20, RZ, 0xfc, !PT ;  /* 0x0000002012125812 */ /* 0x000fe400078efcff */
[----:B------:R-:W-:Y:S01]  /*eaa0*/  ISETP.GE.AND P5, PT, R15, R0, PT ;  /* 0x000000000f00720c */ /* 0x000fe20003fa6270 */
[----:B------:R-:W-:Y:S01]  /*eab0*/  IMAD.MOV.U32 R15, RZ, RZ, -0x1 ;  /* 0xffffffffff0f7424 */ /* 0x000fe200078e00ff */
[----:B------:R-:W-:-:S04]  /*eac0*/  LOP3.LUT R18, R18, 0xffffffef, RZ, 0xc0, !PT ;  /* 0xffffffef12127812 */ /* 0x000fc800078ec0ff */
[----:B------:R-:W-:Y:S02]  /*ead0*/  @P6 LOP3.LUT R18, R18, 0x10, RZ, 0xfc, !PT ;  /* 0x0000001012126812 */ /* 0x000fe400078efcff */
[----:B------:R-:W-:Y:S02]  /*eae0*/  ISETP.GE.AND P6, PT, R10, R0, PT ;  /* 0x000000000a00720c */ /* 0x000fe40003fc6270 */
[----:B------:R-:W-:-:S04]  /*eaf0*/  LOP3.LUT R18, R18, 0xfffffff7, RZ, 0xc0, !PT ;  /* 0xfffffff712127812 */ /* 0x000fc800078ec0ff */
[----:B------:R-:W-:Y:S02]  /*eb00*/  @P5 LOP3.LUT R18, R18, 0x8, RZ, 0xfc, !PT ;  /* 0x0000000812125812 */ /* 0x000fe400078efcff */
[----:B------:R-:W-:Y:S02]  /*eb10*/  ISETP.GE.AND P5, PT, R9, R0, PT ;  /* 0x000000000900720c */ /* 0x000fe40003fa6270 */
[----:B------:R-:W-:-:S04]  /*eb20*/  LOP3.LUT R18, R18, 0xffffff7f, RZ, 0xc0, !PT ;  /* 0xffffff7f12127812 */ /* 0x000fc800078ec0ff */
[----:B------:R-:W-:-:S04]  /*eb30*/  LOP3.LUT R18, R18, 0xfffffffb, RZ, 0xc0, !PT ;  /* 0xfffffffb12127812 */ /* 0x000fc800078ec0ff */
[----:B------:R-:W-:Y:S02]  /*eb40*/  @P6 LOP3.LUT R18, R18, 0x4, RZ, 0xfc, !PT ;  /* 0x0000000412126812 */ /* 0x000fe400078efcff */
[----:B------:R-:W-:Y:S02]  /*eb50*/  @!P4 LEA R3, P6, R8, R3, 0x1 ;  /* 0x000000030803c211 */ /* 0x000fe400078c08ff */
[----:B------:R-:W-:-:S03]  /*eb60*/  @P5 LOP3.LUT R18, R18, 0x80, RZ, 0xfc, !PT ;  /* 0x0000008012125812 */ /* 0x000fc600078efcff */
[----:B------:R-:W-:Y:S01]  /*eb70*/  @!P4 IMAD.X R2, RZ, RZ, R2, P6 ;  /* 0x000000ffff02c224 */ /* 0x000fe200030e0602 */
[----:B------:R-:W-:-:S04]  /*eb80*/  LOP3.LUT P5, RZ, R18, 0x20, RZ, 0xc0, !PT ;  /* 0x0000002012ff7812 */ /* 0x000fc800078ac0ff */
[----:B------:R-:W-:-:S09]  /*eb90*/  @!P4 LOP3.LUT R3, R3, R2, RZ, 0x3c, !PT ;  /* 0x000000020303c212 */ /* 0x000fd200078e3cff */
[----:B------:R-:W-:Y:S05]  /*eba0*/  WARPSYNC.COLLECTIVE R15, `(.L_x_332) ;  /* 0x000000000f087348 */ /* 0x000fea0003c00000 */
[----:B------:R0:W1:Y:S02]  /*ebb0*/  SHFL.IDX P6, R14, R13, R12, R11 ;  /* 0x0000000c0d0e7389 */ /* 0x00006400000c000b */
[----:B01----:R-:W-:Y:S01]  /*ebc0*/  ENDCOLLECTIVE ;  /* 0x000000000000791b */ /* 0x003fe20003800000 */
.L_x_332:
[----:B------:R-:W-:-:S04]  /*ebd0*/  @!P4 LOP3.LUT R2, R3, R2, RZ, 0x3c, !PT ;  /* 0x000000020302c212 */ /* 0x000fc800078e3cff */
[----:B------:R-:W-:-:S05]  /*ebe0*/  @!P4 LOP3.LUT R3, R3, R2, RZ, 0x3c, !PT ;  /* 0x000000020303c212 */ /* 0x000fca00078e3cff */
[----:B------:R-:W-:Y:S01]  /*ebf0*/  @!PT LDS RZ, [RZ] ;  /* 0x00000000fffff984 */ /* 0x000fe20000000800 */
[----:B------:R-:W-:Y:S01]  /*ec00*/  @!PT LDS RZ, [RZ] ;  /* 0x00000000fffff984 */ /* 0x000fe20000000800 */
[----:B------:R-:W-:Y:S01]  /*ec10*/  @!PT LDS RZ, [RZ] ;  /* 0x00000000fffff984 */ /* 0x000fe20000000800 */
[----:B------:R0:W-:Y:S01]  /*ec20*/  @!P4 LDGSTS.E.BYPASS.LTC128B.128 [R7+0x22400], desc[UR46][R2.64], !P0 ;  /* 0x224000000207cfae */ /* 0x0001e2000c101d6e */
[----:B------:R-:W-:-:S03]  /*ec30*/  IMAD.MOV.U32 R13, RZ, RZ, R5 ;  /* 0x000000ffff0d7224 */ /* 0x000fc600078e0005 */
[----:B------:R0:W-:Y:S04]  /*ec40*/  @!P4 LDGSTS.E.BYPASS.LTC128B.128 [R7+0x26400], desc[UR46][R2.64+0x80], !P1 ;  /* 0x264000800207cfae */ /* 0x0001e8000c901d6e */
[----:B------:R0:W-:Y:S04]  /*ec50*/  @!P4 LDGSTS.E.BYPASS.LTC128B.128 [R7+0x2a400], desc[UR46][R2.64+0x100], !P2 ;  /* 0x2a4001000207cfae */ /* 0x0001e8000d101d6e */
[----:B------:R0:W-:Y:S01]  /*ec60*/  @!P4 LDGSTS.E.BYPASS.LTC128B.128 [R7+0x2e400], desc[UR46][R2.64+0x180], !P3 ;  /* 0x2e4001800207cfae */ /* 0x0001e2000d901d6e */
[----:B------:R-:W-:Y:S01]  /*ec70*/  IMAD.MOV.U32 R6, RZ, RZ, R14 ;  /* 0x000000ffff067224 */ /* 0x000fe200078e000e */
[----:B------:R-:W-:-:S13]  /*ec80*/  LOP3.LUT P4, RZ, R18, 0x40, RZ, 0xc0, !PT ;  /* 0x0000004012ff7812 */ /* 0x000fda000788c0ff */
[----:B0-----:R-:W-:Y:S05]  /*ec90*/  WARPSYNC.COLLECTIVE R15, `(.L_x_333) ;  /* 0x000000000f087348 */ /* 0x001fea0003c00000 */
[----:B------:R1:W2:Y:S02]  /*eca0*/  SHFL.IDX P6, R14, R13, R12, R11 ;  /* 0x0000000c0d0e7389 */ /* 0x0002a400000c000b */
[----:B012---:R-:W-:Y:S01]  /*ecb0*/  ENDCOLLECTIVE ;  /* 0x000000000000791b */ /* 0x007fe20003800000 */
.L_x_333:
[----:B------:R-:W-:Y:S02]  /*ecc0*/  IMAD.MOV.U32 R13, RZ, RZ, R4 ;  /* 0x000000ffff0d7224 */ /* 0x000fe400078e0004 */
[----:B------:R-:W-:Y:S02]  /*ecd0*/  IMAD.MOV.U32 R12, RZ, RZ, 0x2 ;  /* 0x00000002ff0c7424 */ /* 0x000fe400078e00ff */
[----:B------:R-:W-:-:S05]  /*ece0*/  IMAD.MOV.U32 R2, RZ, RZ, R14 ;  /* 0x000000ffff027224 */ /* 0x000fca00078e000e */
[----:B------:R-:W-:-:S05]  /*ecf0*/  @!P4 LEA R2, P6, R8, R2, 0x1 ;  /* 0x000000020802c211 */ /* 0x000fca00078c08ff */
[----:B------:R-:W-:-:S05]  /*ed00*/  @!P4 IMAD.X R3, RZ, RZ, R6, P6 ;  /* 0x000000ffff03c224 */ /* 0x000fca00030e0606 */
[----:B------:R-:W-:Y:S01]  /*ed10*/  @!PT LDS RZ, [RZ] ;  /* 0x00000000fffff984 */ /* 0x000fe20000000800 */
[----:B------:R-:W-:Y:S01]  /*ed20*/  @!PT LDS RZ, [RZ] ;  /* 0x00000000fffff984 */ /* 0x000fe20000000800 */
[----:B------:R-:W-:Y:S01]  /*ed30*/  @!PT LDS RZ, [RZ] ;  /* 0x00000000fffff984 */ /* 0x000fe20000000800 */
[----:B------:R0:W-:Y:S03]  /*ed40*/  @!P4 LDGSTS.E.BYPASS.LTC128B.128 [R7+0x22c00], desc[UR46][R2.64], !P0 ;  /* 0x22c000000207cfae */ /* 0x0001e6000c101d6e */
[----:B0-----:R-:W-:Y:S05]  /*ed50*/  WARPSYNC.COLLECTIVE R15, `(.L_x_334) ;  /* 0x000000000f087348 */ /* 0x001fea0003c00000 */
[----:B------:R1:W2:Y:S02]  /*ed60*/  SHFL.IDX P6, R14, R13, R12, R11 ;  /* 0x0000000c0d0e7389 */ /* 0x0002a400000c000b */
[----:B012---:R-:W-:Y:S01]  /*ed70*/  ENDCOLLECTIVE ;  /* 0x000000000000791b */ /* 0x007fe20003800000 */
.L_x_334:
[----:B------:R-:W-:Y:S01]  /*ed80*/  @!PT LDS RZ, [RZ] ;  /* 0x00000000fffff984 */ /* 0x000fe20000000800 */
[----:B------:R-:W-:Y:S01]  /*ed90*/  @!PT LDS RZ, [RZ] ;  /* 0x00000000fffff984 */ /* 0x000fe20000000800 */
[----:B------:R-:W-:Y:S01]  /*eda0*/  @!PT LDS RZ, [RZ] ;  /* 0x00000000fffff984 */ /* 0x000fe20000000800 */
[----:B------:R0:W-:Y:S04]  /*edb0*/  @!P4 LDGSTS.E.BYPASS.LTC128B.128 [R7+0x26c00], desc[UR46][R2.64+0x80], !P1 ;  /* 0x26c000800207cfae */ /* 0x0001e8000c901d6e */
[----:B------:R0:W-:Y:S04]  /*edc0*/  @!P4 LDGSTS.E.BYPASS.LTC128B.128 [R7+0x2ac00], desc[UR46][R2.64+0x100], !P2 ;  /* 0x2ac001000207cfae */ /* 0x0001e8000d101d6e */
[----:B------:R0:W-:Y:S01]  /*edd0*/  @!P4 LDGSTS.E.BYPASS.LTC128B.128 [R7+0x2ec00], desc[UR46][R2.64+0x180], !P3 ;  /* 0x2ec001800207cfae */ /* 0x0001e2000d901d6e */
[----:B------:R-:W-:Y:S01]  /*ede0*/  LOP3.LUT P4, RZ, R18, 0x10, RZ, 0xc0, !PT ;  /* 0x0000001012ff7812 */ /* 0x000fe2000788c0ff */
[----:B------:R-:W-:-:S02]  /*edf0*/  IMAD.MOV.U32 R13, RZ, RZ, R5 ;  /* 0x000000ffff0d7224 */ /* 0x000fc400078e0005 */
[----:B------:R-:W-:-:S10]  /*ee00*/  IMAD.MOV.U32 R6, RZ, RZ, R14 ;  /* 0x000000ffff067224 */ /* 0x000fd400078e000e */
[----:B0-----:R-:W-:Y:S05]  /*ee10*/  WARPSYNC.COLLECTIVE R15, `(.L_x_335) ;  /* 0x000000000f087348 */ /* 0x001fea0003c00000 */
[----:B------:R1:W2:Y:S02]  /*ee20*/  SHFL.IDX P6, R14, R13, R12, R11 ;  /* 0x0000000c0d0e7389 */ /* 0x0002a400000c000b */
[----:B012---:R-:W-:Y:S01]  /*ee30*/  ENDCOLLECTIVE ;  /* 0x000000000000791b */ /* 0x007fe20003800000 */
.L_x_335:
        /* <DEDUP_REMOVED lines=12> */
.L_x_336:
        /* <DEDUP_REMOVED lines=12> */
.L_x_337:
        /* <DEDUP_REMOVED lines=12> */
.L_x_338:
        /* <DEDUP_REMOVED lines=12> */
.L_x_339:
[----:B------:R-:W-:Y:S02]  /*f140*/  IMAD.MOV.U32 R13, RZ, RZ, R4 ;  /* 0x000000ffff0d7224 */ /* 0x000fe400078e0004 */
[----:B------:R-:W-:Y:S02]  /*f150*/  IMAD.MOV.U32 R12, RZ, RZ, 0x5 ;  /* 0x00000005ff0c7424 */ /* 0x000fe400078e00ff */
[----:B------:R-:W-:-:S05]  /*f160*/  IMAD.MOV.U32 R2, RZ, RZ, R14 ;  /* 0x000000ffff027224 */ /* 0x000fca00078e000e */
[----:B------:R-:W-:-:S05]  /*f170*/  @!P5 LEA R2, P6, R8, R2, 0x1 ;  /* 0x000000020802d211 */ /* 0x000fca00078c08ff */
[----:B------:R-:W-:Y:S01]  /*f180*/  @!P5 IMAD.X R3, RZ, RZ, R6, P6 ;  /* 0x000000ffff03d224 */ /* 0x000fe200030e0606 */
[C---:B------:R-:W-:Y:S02]  /*f190*/  LOP3.LUT P6, RZ, R18.reuse, 0x8, RZ, 0xc0, !PT ;  /* 0x0000000812ff7812 */ /* 0x040fe400078cc0ff */
[----:B------:R-:W-:-:S11]  /*f1a0*/  LOP3.LUT P5, RZ, R18, 0x80, RZ, 0xc0, !PT ;  /* 0x0000008012ff7812 */ /* 0x000fd600078ac0ff */
[----:B------:R-:W-:Y:S01]  /*f1b0*/  @!PT LDS RZ, [RZ] ;  /* 0x00000000fffff984 */ /* 0x000fe20000000800 */
[----:B------:R-:W-:Y:S01]  /*f1c0*/  @!PT LDS RZ, [RZ] ;  /* 0x00000000fffff984 */ /* 0x000fe20000000800 */
[----:B------:R-:W-:Y:S01]  /*f1d0*/  @!PT LDS RZ, [RZ] ;  /* 0x00000000fffff984 */ /* 0x000fe20000000800 */
[----:B------:R0:W-:Y:S04]  /*f1e0*/  @!P6 LDGSTS.E.BYPASS.LTC128B.128 [R7+0x24400], desc[UR46][R2.64], !P0 ;  /* 0x244000000207efae */ /* 0x0001e8000c101d6e */
[----:B------:R0:W-:Y:S04]  /*f1f0*/  @!P6 LDGSTS.E.BYPASS.LTC128B.128 [R7+0x28400], desc[UR46][R2.64+0x80], !P1 ;  /* 0x284000800207efae */ /* 0x0001e8000c901d6e */
[----:B------:R0:W-:Y:S04]  /*f200*/  @!P6 LDGSTS.E.BYPASS.LTC128B.128 [R7+0x2c400], desc[UR46][R2.64+0x100], !P2 ;  /* 0x2c4001000207efae */ /* 0x0001e8000d101d6e */
[----:B------:R0:W-:Y:S02]  /*f210*/  @!P6 LDGSTS.E.BYPASS.LTC128B.128 [R7+0x30400], desc[UR46][R2.64+0x180], !P3 ;  /* 0x304001800207efae */ /* 0x0001e4000d901d6e */
[----:B0-----:R-:W-:Y:S05]  /*f220*/  WARPSYNC.COLLECTIVE R15, `(.L_x_340) ;  /* 0x000000000f087348 */ /* 0x001fea0003c00000 */
[----:B------:R1:W2:Y:S02]  /*f230*/  SHFL.IDX P6, R14, R13, R12, R11 ;  /* 0x0000000c0d0e7389 */ /* 0x0002a400000c000b */
[----:B012---:R-:W-:Y:S01]  /*f240*/  ENDCOLLECTIVE ;  /* 0x000000000000791b */ /* 0x007fe20003800000 */
.L_x_340:
[----:B------:R-:W-:Y:S02]  /*f250*/  IMAD.MOV.U32 R13, RZ, RZ, R5 ;  /* 0x000000ffff0d7224 */ /* 0x000fe400078e0005 */
[----:B------:R-:W-:-:S07]  /*f260*/  IMAD.MOV.U32 R6, RZ, RZ, R14 ;  /* 0x000000ffff067224 */ /* 0x000fce00078e000e */
[----:B------:R-:W-:Y:S05]  /*f270*/  WARPSYNC.COLLECTIVE R15, `(.L_x_341) ;  /* 0x000000000f087348 */ /* 0x000fea0003c00000 */
[----:B------:R0:W1:Y:S02]  /*f280*/  SHFL.IDX P6, R14, R13, R12, R11 ;  /* 0x0000000c0d0e7389 */ /* 0x00006400000c000b */
[----:B01----:R-:W-:Y:S01]  /*f290*/  ENDCOLLECTIVE ;  /* 0x000000000000791b */ /* 0x003fe20003800000 */
.L_x_341:
        /* <DEDUP_REMOVED lines=12> */
.L_x_342:
[----:B------:R-:W-:Y:S01]  /*f360*/  @!PT LDS RZ, [RZ] ;  /* 0x00000000fffff984 */ /* 0x000fe20000000800 */
[----:B------:R-:W-:Y:S01]  /*f370*/  @!PT LDS RZ, [RZ] ;  /* 0x00000000fffff984 */ /* 0x000fe20000000800 */
[----:B------:R-:W-:Y:S01]  /*f380*/  @!PT LDS RZ, [RZ] ;  /* 0x00000000fffff984 */ /* 0x000fe20000000800 */
[----:B------:R0:W-:Y:S04]  /*f390*/  @!P4 LDGSTS.E.BYPASS.LTC128B.128 [R7+0x28c00], desc[UR46][R2.64+0x80], !P1 ;  /* 0x28c000800207cfae */ /* 0x0001e8000c901d6e */
[----:B------:R0:W-:Y:S04]  /*f3a0*/  @!P4 LDGSTS.E.BYPASS.LTC128B.128 [R7+0x2cc00], desc[UR46][R2.64+0x100], !P2 ;  /* 0x2cc001000207cfae */ /* 0x0001e8000d101d6e */
[----:B------:R0:W-:Y:S01]  /*f3b0*/  @!P4 LDGSTS.E.BYPASS.LTC128B.128 [R7+0x30c00], desc[UR46][R2.64+0x180], !P3 ;  /* 0x30c001800207cfae */ /* 0x0001e2000d901d6e */
[----:B------:R-:W-:Y:S02]  /*f3c0*/  IMAD.MOV.U32 R13, RZ, RZ, R5 ;  /* 0x000000ffff0d7224 */ /* 0x000fe400078e0005 */
[----:B------:R-:W-:-:S07]  /*f3d0*/  IMAD.MOV.U32 R6, RZ, RZ, R14 ;  /* 0x000000ffff067224 */ /* 0x000fce00078e000e */
[----:B0-----:R-:W-:Y:S05]  /*f3e0*/  WARPSYNC.COLLECTIVE R15, `(.L_x_343) ;  /* 0x000000000f087348 */ /* 0x001fea0003c00000 */
[----:B------:R1:W2:Y:S02]  /*f3f0*/  SHFL.IDX P6, R14, R13, R12, R11 ;  /* 0x0000000c0d0e7389 */ /* 0x0002a400000c000b */
[----:B012---:R-:W-:Y:S01]  /*f400*/  ENDCOLLECTIVE ;  /* 0x000000000000791b */ /* 0x007fe20003800000 */
.L_x_343:
        /* <DEDUP_REMOVED lines=12> */
.L_x_344:
        /* <DEDUP_REMOVED lines=11> */
.L_x_345:
[----:B------:R-:W-:Y:S01]  /*f580*/  IMAD.MOV.U32 R2, RZ, RZ, R14 ;  /* 0x000000ffff027224 */ /* 0x000fe200078e000e */
[----:B------:R-:W-:Y:S06]  /*f590*/  BRA `(.L_x_346) ;  /* 0xffffffb8003c7947 */ /* 0x000fec000383ffff */
.L_x_227:
[----:B-1----:R-:W-:-:S04]  /*f5a0*/  IMAD.U32 R3, RZ, RZ, UR37 ;  /* 0x00000025ff037e24 */ /* 0x002fc8000f8e00ff */
[----:B------:R1:W2:Y:S03]  /*f5b0*/  SYNCS.PHASECHK.TRANS64.TRYWAIT P0, [R3+URZ+0x32420], R0 ;  /* 0x03242000030075a7 */ /* 0x0002a6000800017f */
[----:B--2---:R-:W-:Y:S05]  /*f5c0*/  @!P0 NANOSLEEP.SYNCS 0x989680 ;  /* 0x009896800000895d */ /* 0x004fea0003900000 */
[----:B------:R-:W2:Y:S02]  /*f5d0*/  @!P0 SYNCS.PHASECHK.TRANS64 P0, [R3+URZ+0x32420], R0 ;  /* 0x03242000030085a7 */ /* 0x000ea4000800007f */
[----:B--2---:R-:W-:Y:S05]  /*f5e0*/  @!P0 BRA `(.L_x_227) ;  /* 0xfffffffc00ec8947 */ /* 0x004fea000383ffff */
[----:B------:R-:W-:Y:S05]  /*f5f0*/  BRA `(.L_x_347) ;  /* 0xffffffb8008c7947 */ /* 0x000fea000383ffff */
.L_x_231:
[----:B0-----:R0:W1:Y:S02]  /*f600*/  SYNCS.PHASECHK.TRANS64.TRYWAIT P0, [R2+URZ+0x32460], R0 ;  /* 0x03246000020075a7 */ /* 0x001064000800017f */
[----:B-1----:R-:W-:Y:S05]  /*f610*/  @!P0 NANOSLEEP.SYNCS 0x989680 ;  /* 0x009896800000895d */ /* 0x002fea0003900000 */
[----:B------:R-:W1:Y:S02]  /*f620*/  @!P0 SYNCS.PHASECHK.TRANS64 P0, [R2+URZ+0x32460], R0 ;  /* 0x03246000020085a7 */ /* 0x000e64000800007f */
[----:B-1----:R-:W-:Y:S05]  /*f630*/  @!P0 BRA `(.L_x_231) ;  /* 0xfffffffc00f08947 */ /* 0x002fea000383ffff */
[----:B------:R-:W-:Y:S05]  /*f640*/  BRA `(.L_x_348) ;  /* 0xffffffb800ac7947 */ /* 0x000fea000383ffff */
.L_x_244:
[----:B-1----:R1:W2:Y:S02]  /*f650*/  SYNCS.PHASECHK.TRANS64.TRYWAIT P0, [R3+URZ+0x32440], R2 ;  /* 0x03244002030075a7 */ /* 0x0022a4000800017f */
[----:B--2---:R-:W-:Y:S05]  /*f660*/  @!P0 NANOSLEEP.SYNCS 0x989680 ;  /* 0x009896800000895d */ /* 0x004fea0003900000 */
[----:B------:R-:W2:Y:S02]  /*f670*/  @!P0 SYNCS.PHASECHK.TRANS64 P0, [R3+URZ+0x32440], R2 ;  /* 0x03244002030085a7 */ /* 0x000ea4000800007f */
[----:B--2---:R-:W-:Y:S05]  /*f680*/  @!P0 BRA `(.L_x_244) ;  /* 0xfffffffc00f08947 */ /* 0x004fea000383ffff */
[----:B------:R-:W-:Y:S05]  /*f690*/  BRA `(.L_x_349) ;  /* 0xffffffc000a47947 */ /* 0x000fea000383ffff */
.L_x_249:
[----:B0-----:R0:W2:Y:S02]  /*f6a0*/  SYNCS.PHASECHK.TRANS64.TRYWAIT P0, [R3+URZ+0x32460], R2 ;  /* 0x03246002030075a7 */ /* 0x0010a4000800017f */
[----:B--2---:R-:W-:Y:S05]  /*f6b0*/  @!P0 NANOSLEEP.SYNCS 0x989680 ;  /* 0x009896800000895d */ /* 0x004fea0003900000 */
[----:B------:R-:W2:Y:S02]  /*f6c0*/  @!P0 SYNCS.PHASECHK.TRANS64 P0, [R3+URZ+0x32460], R2 ;  /* 0x03246002030085a7 */ /* 0x000ea4000800007f */
[----:B--2---:R-:W-:Y:S05]  /*f6d0*/  @!P0 BRA `(.L_x_249) ;  /* 0xfffffffc00f08947 */ /* 0x004fea000383ffff */
[----:B------:R-:W-:Y:S05]  /*f6e0*/  BRA `(.L_x_350) ;  /* 0xffffffc400207947 */ /* 0x000fea000383ffff */
.L_x_261:
[----:B--2---:R2:W3:Y:S02]  /*f6f0*/  SYNCS.PHASECHK.TRANS64.TRYWAIT P0, [R4+URZ+0x32440], R2 ;  /* 0x03244002040075a7 */ /* 0x0044e4000800017f */
[----:B---3--:R-:W-:Y:S05]  /*f700*/  @!P0 NANOSLEEP.SYNCS 0x989680 ;  /* 0x009896800000895d */ /* 0x008fea0003900000 */
[----:B------:R-:W3:Y:S02]  /*f710*/  @!P0 SYNCS.PHASECHK.TRANS64 P0, [R4+URZ+0x32440], R2 ;  /* 0x03244002040085a7 */ /* 0x000ee4000800007f */
[----:B---3--:R-:W-:Y:S05]  /*f720*/  @!P0 BRA `(.L_x_261) ;  /* 0xfffffffc00f08947 */ /* 0x008fea000383ffff */
[----:B------:R-:W-:Y:S05]  /*f730*/  BRA `(.L_x_351) ;  /* 0xffffffcc00087947 */ /* 0x000fea000383ffff */
.L_x_266:
[----:B0-----:R0:W1:Y:S02]  /*f740*/  SYNCS.PHASECHK.TRANS64.TRYWAIT P0, [R4+URZ+0x32460], R2 ;  /* 0x03246002040075a7 */ /* 0x001064000800017f */
[----:B-1----:R-:W-:Y:S05]  /*f750*/  @!P0 NANOSLEEP.SYNCS 0x989680 ;  /* 0x009896800000895d */ /* 0x002fea0003900000 */
[----:B------:R-:W1:Y:S02]  /*f760*/  @!P0 SYNCS.PHASECHK.TRANS64 P0, [R4+URZ+0x32460], R2 ;  /* 0x03246002040085a7 */ /* 0x000e64000800007f */
[----:B-1----:R-:W-:Y:S05]  /*f770*/  @!P0 BRA `(.L_x_266) ;  /* 0xfffffffc00f08947 */ /* 0x002fea000383ffff */
[----:B------:R-:W-:Y:S05]  /*f780*/  BRA `(.L_x_352) ;  /* 0xffffffcc00847947 */ /* 0x000fea000383ffff */
.L_x_277:
[----:B0-----:R0:W2:Y:S02]  /*f790*/  SYNCS.PHASECHK.TRANS64.TRYWAIT P0, [R4+URZ+0x32440], R2 ;  /* 0x03244002040075a7 */ /* 0x0010a4000800017f */
[----:B--2---:R-:W-:Y:S05]  /*f7a0*/  @!P0 NANOSLEEP.SYNCS 0x989680 ;  /* 0x009896800000895d */ /* 0x004fea0003900000 */
[----:B------:R-:W2:Y:S02]  /*f7b0*/  @!P0 SYNCS.PHASECHK.TRANS64 P0, [R4+URZ+0x32440], R2 ;  /* 0x03244002040085a7 */ /* 0x000ea4000800007f */
[----:B--2---:R-:W-:Y:S05]  /*f7c0*/  @!P0 BRA `(.L_x_277) ;  /* 0xfffffffc00f08947 */ /* 0x004fea000383ffff */
[----:B------:R-:W-:Y:S05]  /*f7d0*/  BRA `(.L_x_353) ;  /* 0xffffffd400487947 */ /* 0x000fea000383ffff */
.L_x_282:
[----:B-1----:R1:W2:Y:S02]  /*f7e0*/  SYNCS.PHASECHK.TRANS64.TRYWAIT P0, [R4+URZ+0x32460], R2 ;  /* 0x03246002040075a7 */ /* 0x0022a4000800017f */
[----:B--2---:R-:W-:Y:S05]  /*f7f0*/  @!P0 NANOSLEEP.SYNCS 0x989680 ;  /* 0x009896800000895d */ /* 0x004fea0003900000 */
[----:B------:R-:W2:Y:S02]  /*f800*/  @!P0 SYNCS.PHASECHK.TRANS64 P0, [R4+URZ+0x32460], R2 ;  /* 0x03246002040085a7 */ /* 0x000ea4000800007f */
[----:B--2---:R-:W-:Y:S05]  /*f810*/  @!P0 BRA `(.L_x_282) ;  /* 0xfffffffc00f08947 */ /* 0x004fea000383ffff */
[----:B------:R-:W-:Y:S05]  /*f820*/  BRA `(.L_x_354) ;  /* 0xffffffd400c47947 */ /* 0x000fea000383ffff */
.L_x_292:
[----:B0-----:R0:W2:Y:S02]  /*f830*/  SYNCS.PHASECHK.TRANS64.TRYWAIT P0, [R0+URZ+0x32420], R3 ;  /* 0x03242003000075a7 */ /* 0x0010a4000800017f */
[----:B--2---:R-:W-:Y:S05]  /*f840*/  @!P0 NANOSLEEP.SYNCS 0x989680 ;  /* 0x009896800000895d */ /* 0x004fea0003900000 */
[----:B------:R-:W2:Y:S02]  /*f850*/  @!P0 SYNCS.PHASECHK.TRANS64 P0, [R0+URZ+0x32420], R3 ;  /* 0x03242003000085a7 */ /* 0x000ea4000800007f */
[----:B--2---:R-:W-:Y:S05]  /*f860*/  @!P0 BRA `(.L_x_292) ;  /* 0xfffffffc00f08947 */ /* 0x004fea000383ffff */
[----:B------:R-:W-:Y:S05]  /*f870*/  BRA `(.L_x_355) ;  /* 0xffffffdc00547947 */ /* 0x000fea000383ffff */
.L_x_293:
        /* <DEDUP_REMOVED lines=11> */
.L_x_357:
[----:B------:R-:W-:Y:S05]  /*f930*/  BSYNC B0 ;  /* 0x0000000000007941 */ /* 0x000fea0003800000 */
.L_x_356:
[----:B------:R-:W-:Y:S05]  /*f940*/  BRA `(.L_x_358) ;  /* 0xffffffdc003c7947 */ /* 0x000fea000383ffff */
.L_x_296:
[----:B------:R-:W-:Y:S01]  /*f950*/  BSSY B1, `(.L_x_359) ;  /* 0x0000006000017945 */ /* 0x000fe20003800000 */
[----:B------:R-:W-:-:S07]  /*f960*/  IMAD.MOV.U32 R15, RZ, RZ, -0x1 ;  /* 0xffffffffff0f7424 */ /* 0x000fce00078e00ff */
[----:B012---:R-:W-:Y:S05]  /*f970*/  WARPSYNC.COLLECTIVE R15, `(.L_x_360) ;  /* 0x000000000f0c7348 */ /* 0x007fea0003c00000 */
[----:B------:R-:W-:Y:S02]  /*f980*/  ELECT P6, UR62, PT ;  /* 0x00000000003e782f */ /* 0x000fe400038c0000 */
[----:B------:R-:W-:Y:S01]  /*f990*/  MOV R14, UR62 ;  /* 0x0000003e000e7c02 */ /* 0x000fe20008000f00 */
[----:B012---:R-:W-:Y:S10]  /*f9a0*/  ENDCOLLECTIVE ;  /* 0x000000000000791b */ /* 0x007ff40003800000 */
.L_x_360:
[----:B------:R-:W-:Y:S05]  /*f9b0*/  BSYNC B1 ;  /* 0x0000000000017941 */ /* 0x000fea0003800000 */
.L_x_359:
[----:B------:R-:W-:Y:S05]  /*f9c0*/  BRA `(.L_x_361) ;  /* 0xffffffdc00347947 */ /* 0x000fea000383ffff */
.L_x_298:
[----:B0-----:R0:W1:Y:S02]  /*f9d0*/  SYNCS.PHASECHK.TRANS64.TRYWAIT P0, [R6+URZ], R5 ;  /* 0x00000005060075a7 */ /* 0x001064000800017f */
[----:B-1----:R-:W-:Y:S05]  /*f9e0*/  @!P0 NANOSLEEP.SYNCS 0x989680 ;  /* 0x009896800000895d */ /* 0x002fea0003900000 */
[----:B------:R-:W1:Y:S02]  /*f9f0*/  @!P0 SYNCS.PHASECHK.TRANS64 P0, [R6+URZ], R5 ;  /* 0x00000005060085a7 */ /* 0x000e64000800007f */
[----:B-1----:R-:W-:Y:S05]  /*fa00*/  @!P0 BRA `(.L_x_298) ;  /* 0xfffffffc00f08947 */ /* 0x002fea000383ffff */
[----:B------:R-:W-:Y:S05]  /*fa10*/  BRA `(.L_x_362) ;  /* 0xffffffdc006c7947 */ /* 0x000fea000383ffff */
.L_x_299:
[----:B-1----:R1:W2:Y:S02]  /*fa20*/  SYNCS.PHASECHK.TRANS64.TRYWAIT P0, [R7+URZ], R2 ;  /* 0x00000002070075a7 */ /* 0x0022a4000800017f */
[----:B--2---:R-:W-:Y:S05]  /*fa30*/  @!P0 NANOSLEEP.SYNCS 0x989680 ;  /* 0x009896800000895d */ /* 0x004fea0003900000 */
[----:B------:R-:W2:Y:S02]  /*fa40*/  @!P0 SYNCS.PHASECHK.TRANS64 P0, [R7+URZ], R2 ;  /* 0x00000002070085a7 */ /* 0x000ea4000800007f */
[----:B--2---:R-:W-:Y:S05]  /*fa50*/  @!P0 BRA `(.L_x_299) ;  /* 0xfffffffc00f08947 */ /* 0x004fea000383ffff */
[----:B------:R-:W-:Y:S05]  /*fa60*/  BRA `(.L_x_363) ;  /* 0xffffffdc00607947 */ /* 0x000fea000383ffff */
.L_x_301:
[----:B--2---:R2:W3:Y:S02]  /*fa70*/  SYNCS.PHASECHK.TRANS64.TRYWAIT P0, [R4+URZ], R5 ;  /* 0x00000005040075a7 */ /* 0x0044e4000800017f */
[----:B---3--:R-:W-:Y:S05]  /*fa80*/  @!P0 NANOSLEEP.SYNCS 0x989680 ;  /* 0x009896800000895d */ /* 0x008fea0003900000 */
[----:B------:R-:W3:Y:S02]  /*fa90*/  @!P0 SYNCS.PHASECHK.TRANS64 P0, [R4+URZ], R5 ;  /* 0x00000005040085a7 */ /* 0x000ee4000800007f */
[----:B---3--:R-:W-:Y:S05]  /*faa0*/  @!P0 BRA `(.L_x_301) ;  /* 0xfffffffc00f08947 */ /* 0x008fea000383ffff */
[----:B------:R-:W-:Y:S05]  /*fab0*/  BRA `(.L_x_364) ;  /* 0xffffffdc00647947 */ /* 0x000fea000383ffff */
.L_x_365:
        /* <DEDUP_REMOVED lines=12> */
.L_x_6031:


//--------------------- .text._ZN7cutlass13device_kernelIN5flash11enable_sm90INS1_16FlashAttnFwdSm90INS1_25CollectiveMainloopFwdSm90ILi2EN4cute5tupleIJNS5_1CILi1EEES8_S8_EEENS6_IJNS7_ILi128EEENS7_ILi96EEENS7_ILi64EEEEEELi256ENS_6half_tEfNS_4arch4Sm90ELb0ELb0ELb1ELb1ELb0ELb0ELb0ELb1ELb0ELb1ELb0ELb0EEENS1_21CollectiveEpilogueFwdINS6_IJSA_NS7_ILi256EEESB_EEES9_SE_SG_Li256ELb1ELb1ELb0ELb0EEENS1_36VarlenDynamicPersistentTileSchedulerILi128ELi96ELi256ELi128ELb0ELb1ELb1ELb0ELb1ELb1EEEEEEEEEvNT_6ParamsE --------------------------
	.section	.text._ZN7cutlass13device_kernelIN5flash11enable_sm90INS1_16FlashAttnFwdSm90INS1_25CollectiveMainloopFwdSm90ILi2EN4cute5tupleIJNS5_1CILi1EEES8_S8_EEENS6_IJNS7_ILi128EEENS7_ILi96EEENS7_ILi64EEEEEELi256ENS_6half_tEfNS_4arch4Sm90ELb0ELb0ELb1ELb1ELb0ELb0ELb0ELb1ELb0ELb1ELb0ELb0EEENS1_21CollectiveEpilogueFwdINS6_IJSA_NS7_ILi256EEESB_EEES9_SE_SG_Li256ELb1ELb1ELb0ELb0EEENS1_36VarlenDynamicPersistentTileSchedulerILi128ELi96ELi256ELi128ELb0ELb1ELb1ELb0ELb1ELb1EEEEEEEEEvNT_6ParamsE,"ax",@progbits
	.align	128
.text._ZN7cutlass13device_kernelIN5flash11enable_sm90INS1_16FlashAttnFwdSm90INS1_25CollectiveMainloopFwdSm90ILi2EN4cute5tupleIJNS5_1CILi1EEES8_S8_EEENS6_IJNS7_ILi128EEENS7_ILi96EEENS7_ILi64EEEEEELi256ENS_6half_tEfNS_4arch4Sm90ELb0ELb0ELb1ELb1ELb0ELb0ELb0ELb1ELb0ELb1ELb0ELb0EEENS1_21CollectiveEpilogueFwdINS6_IJSA_NS7_ILi256EEESB_EEES9_SE_SG_Li256ELb1ELb1ELb0ELb0EEENS1_36VarlenDynamicPersistentTileSchedulerILi128ELi96ELi256ELi128ELb0ELb1ELb1ELb0ELb1ELb1EEEEEEEEEvNT_6ParamsE:
        .type           _ZN7cutlass13device_kernelIN5flash11enable_sm90INS1_16FlashAttnFwdSm90INS1_25CollectiveMainloopFwdSm90ILi2EN4cute5tupleIJNS5_1CILi1EEES8_S8_EEENS6_IJNS7_ILi128EEENS7_ILi96EEENS7_ILi64EEEEEELi256ENS_6half_tEfNS_4arch4Sm90ELb0ELb0ELb1ELb1ELb0ELb0ELb0ELb1ELb0ELb1ELb0ELb0EEENS1_21CollectiveEpilogueFwdINS6_IJSA_NS7_ILi256EEESB_EEES9_SE_SG_Li256ELb1ELb1ELb0ELb0EEENS1_36VarlenDynamicPersistentTileSchedulerILi128ELi96ELi256ELi128ELb0ELb1ELb1ELb0ELb1ELb1EEEEEEEEEvNT_6ParamsE,@function
        .size           _ZN7cutlass13device_kernelIN5flash11enable_sm90INS1_16FlashAttnFwdSm90INS1_25CollectiveMainloopFwdSm90ILi2EN4cute5tupleIJNS5_1CILi1EEES8_S8_EEENS6_IJNS7_ILi128EEENS7_ILi96EEENS7_ILi64EEEEEELi256ENS_6half_tEfNS_4arch4Sm90ELb0ELb0ELb1ELb1ELb0ELb0ELb0ELb1ELb0ELb1ELb0ELb0EEENS1_21CollectiveEpilogueFwdINS6_IJSA_NS7_ILi256EEESB_EEES9_SE_SG_Li256ELb1ELb1ELb0ELb0EEENS1_36VarlenDynamicPersistentTileSchedulerILi128ELi96ELi256ELi128ELb0ELb1ELb1ELb0ELb1ELb1EEEEEEEEEvNT_6ParamsE,(.L_x_6032 - _ZN7cutlass13device_kernelIN5flash11enable_sm90INS1_16FlashAttnFwdSm90INS1_25CollectiveMainloopFwdSm90ILi2EN4cute5tupleIJNS5_1CILi1EEES8_S8_EEENS6_IJNS7_ILi128EEENS7_ILi96EEENS7_ILi64EEEEEELi256ENS_6half_tEfNS_4arch4Sm90ELb0ELb0ELb1ELb1ELb0ELb0ELb0ELb1ELb0ELb1ELb0ELb0EEENS1_21CollectiveEpilogueFwdINS6_IJSA_NS7_ILi256EEESB_EEES9_SE_SG_Li256ELb1ELb1ELb0ELb0EEENS1_36VarlenDynamicPersistentTileSchedulerILi128ELi96ELi256ELi128ELb0ELb1ELb1ELb0ELb1ELb1EEEEEEEEEvNT_6ParamsE)
        .other          _ZN7cutlass13device_kernelIN5flash11enable_sm90INS1_16FlashAttnFwdSm90INS1_25CollectiveMainloopFwdSm90ILi2EN4cute5tupleIJNS5_1CILi1EEES8_S8_EEENS6_IJNS7_ILi128EEENS7_ILi96EEENS7_ILi64EEEEEELi256ENS_6half_tEfNS_4arch4Sm90ELb0ELb0ELb1ELb1ELb0ELb0ELb0ELb1ELb0ELb1ELb0ELb0EEENS1_21CollectiveEpilogueFwdINS6_IJSA_NS7_ILi256EEESB_EEES9_SE_SG_Li256ELb1ELb1ELb0ELb0EEENS1_36VarlenDynamicPersistentTileSchedulerILi128ELi96ELi256ELi128ELb0ELb1ELb1ELb0ELb1ELb1EEEEEEEEEvNT_6ParamsE,@"STO_CUDA_ENTRY STV_DEFAULT"
_ZN7cutlass13device_kernelIN5flash11enable_sm90INS1_16FlashAttnFwdSm90INS1_25CollectiveMainloopFwdSm90ILi2EN4cute5tupleIJNS5_1CILi1EEES8_S8_EEENS6_IJNS7_ILi128EEENS7_ILi96EEENS7_ILi64EEEEEELi256ENS_6half_tEfNS_4arch4Sm90ELb0ELb0ELb1ELb1ELb0ELb0ELb0ELb1ELb0ELb1ELb0ELb0EEENS1_21CollectiveEpilogueFwdINS6_IJSA_NS7_ILi256EEESB_EEES9_SE_SG_Li256ELb1ELb1ELb0ELb0EEENS1_36VarlenDynamicPersistentTileSchedulerILi128ELi96ELi256ELi128ELb0ELb1ELb1ELb0ELb1ELb1EEEEEEEEEvNT_6ParamsE:
        /* <DEDUP_REMOVED lines=18> */
.L_x_367:
[----:B------:R-:W-:Y:S05]  /*0120*/  BSYNC B0 ;  /* 0x0000000000007941 */ /* 0x000fea0003800000 */
.L_x_366:
        /* <DEDUP_REMOVED lines=41> */
.L_x_368:
        /* <DEDUP_REMOVED lines=22> */
.L_x_369:
        /* <DEDUP_REMOVED lines=18> */
.L_x_370:
        /* <DEDUP_REMOVED lines=22> */
.L_x_371:
        /* <DEDUP_REMOVED lines=22> */
.L_x_372:
[----:B------:R-:W-:Y:S01]  /*0900*/  PLOP3.LUT P0, PT, PT, PT, UP0, 0x80, 0x0 ;  /* 0x000000000000781c */ /* 0x000fe20003f0f008 */
[----:B------:R-:W-:Y:S01]  /*0910*/  UMOV UR36, 0x1 ;  /* 0x0000000100247882 */ /* 0x000fe20000000000 */
[----:B------:R-:W-:Y:S01]  /*0920*/  NOP ;  /* 0x0000000000007918 */ /* 0x000fe20000000000 */
[----:B------:R-:W-:Y:S01]  /*0930*/  USEL UR36, UR36, 0x2, !UP0 ;  /* 0x0000000224247887 */ /* 0x000fe2000c000000 */
[----:B------:R-:W-:Y:S01]  /*0940*/  ULDC.64 UR40, c[0x0][0x208] ;  /* 0x0000820000287ab9 */ /* 0x000fe20000000a00 */
[----:B012-4-:R-:W-:Y:S08]  /*0950*/  BAR.SYNC.DEFER_BLOCKING 0x0 ;  /* 0x0000000000007b1d */ /* 0x017ff00000010000 */
[----:B------:R-:W-:Y:S05]  /*0960*/  @!P0 BRA `(.L_x_373) ;  /* 0x0000008800dc8947 */ /* 0x000fea0003800000 */
.L_x_374:
[----:B------:R-:W-:-:S08]  /*0970*/  NOP ;  /* 0x0000000000007918 */ /* 0x000fd00000000000 */
[----:B------:R-:W0:Y:S02]  /*0980*/  USETMAXREG.TRY_ALLOC.CTAPOOL UP0, 0xf0 ;  /* 0x000000f0000079c8 */ /* 0x000e240008000600 */
[----:B0-----:R-:W-:-:S13]  /*0990*/  PLOP3.LUT P0, PT, PT, PT, UP0, 0x80, 0x0 ;  /* 0x000000000000781c */ /* 0x001fda0003f0f008 */
[----:B------:R-:W-:Y:S05]  /*09a0*/  @!P0 BRA `(.L_x_374) ;  /* 0xfffffffc00f08947 */ /* 0x000fea000383ffff */
[----:B------:R-:W0:Y:S01]  /*09b0*/  S2R R0, SR_TID.X ;  /* 0x0000000000007919 */ /* 0x000e220000002100 */
[----:B------:R-:W1:Y:S01]  /*09c0*/  S2UR UR5, SR_CgaCtaId ;  /* 0x00000000000579c3 */ /* 0x000e620000008800 */
[----:B------:R-:W-:-:S07]  /*09d0*/  UMOV UR4, 0x400 ;  /* 0x0000040000047882 */ /* 0x000fce0000000000 */
[----:B------:R-:W-:Y:S06]  /*09e0*/  BAR.ARV 0x8, 0x180 ;  /* 0x0206000000007b1d */ /* 0x000fec0000002000 */
[----:B-1----:R-:W-:Y:S01]  /*09f0*/  ULEA UR4, UR5, UR4, 0x18 ;  /* 0x0000000405047291 */ /* 0x002fe2000f8ec03f */
[----:B0-----:R-:W-:-:S04]  /*0a00*/  SHF.R.U32.HI R0, RZ, 0x7, R0 ;  /* 0x00000007ff007819 */ /* 0x001fc80000011600 */
[----:B------:R-:W-:-:S13]  /*0a10*/  ISETP.NE.AND P0, PT, R0, 0x1, PT ;  /* 0x000000010000780c */ /* 0x000fda0003f05270 */
[----:B------:R-:W-:Y:S08]  /*0a20*/  @!P0 BAR.ARV 0x9, 0x100 ;  /* 0x0244000000008b1d */ /* 0x000ff00000002000 */
[----:B------:R-:W-:Y:S06]  /*0a30*/  BAR.SYNC.DEFER_BLOCKING 0x5, 0x180 ;  /* 0x0146000000007b1d */ /* 0x000fec0000010000 */
[----:B------:R-:W0:Y:S01]  /*0a40*/  LDS.128 R12, [UR4+0x228d0] ;  /* 0x0228d004ff0c7984 */ /* 0x000e220008000c00 */
[----:B------:R-:W-:Y:S01]  /*0a50*/  ULDC UR4, c[0x0][0xc3c] ;  /* 0x00030f0000047ab9 */ /* 0x000fe20000000800 */
[----:B------:R-:W-:Y:S06]  /*0a60*/  BAR.ARV 0x4, 0x180 ;  /* 0x0106000000007b1d */ /* 0x000fec0000002000 */
[----:B0-----:R-:W-:-:S13]  /*0a70*/  ISETP.GE.AND P0, PT, R15, UR4, PT ;  /* 0x000000040f007c0c */ /* 0x001fda000bf06270 */
[----:B------:R-:W-:Y:S05]  /*0a80*/  @P0 EXIT ;  /* 0x000000000000094d */ /* 0x000fea0003800000 */
[----:B------:R-:W0:Y:S01]  /*0a90*/  S2R R0, SR_TID.X ;  /* 0x0000000000007919 */ /* 0x000e220000002100 */
[----:B------:R-:W-:Y:S01]  /*0aa0*/  R2UR UR5, R13 ;  /* 0x000000000d0572ca */ /* 0x000fe200000e0000 */
[----:B------:R-:W-:Y:S01]  /*0ab0*/  ULOP3.LUT UR48, UR36, 0x1, URZ, 0xfc, !UPT ;  /* 0x0000000124307892 */ /* 0x000fe2000f8efc3f */
[----:B------:R-:W-:Y:S01]  /*0ac0*/  R2UR UR6, R14 ;  /* 0x000000000e0672ca */ /* 0x000fe200000e0000 */
[----:B------:R-:W-:Y:S01]  /*0ad0*/  UMOV UR47, URZ ;  /* 0x0000003f002f7c82 */ /* 0x000fe20008000000 */
[----:B------:R-:W-:Y:S01]  /*0ae0*/  UMOV UR38, URZ ;  /* 0x0000003f00267c82 */ /* 0x000fe20008000000 */
[----:B------:R-:W-:Y:S01]  /*0af0*/  UMOV UR37, URZ ;  /* 0x0000003f00257c82 */ /* 0x000fe20008000000 */
[----:B0-----:R-:W-:-:S05]  /*0b00*/  VIADD R209, R0, 0xffffff80 ;  /* 0xffffff8000d17836 */ /* 0x001fca0000000000 */
[----:B------:R-:W-:-:S04]  /*0b10*/  SHF.R.S32.HI R0, RZ, 0x1f, R209 ;  /* 0x0000001fff007819 */ /* 0x000fc800000114d1 */
[CC--:B------:R-:W-:Y:S02]  /*0b20*/  LEA.HI R3, R0.reuse, R209.reuse, RZ, 0x7 ;  /* 0x000000d100037211 */ /* 0x0c0fe400078f38ff */
[-C--:B------:R-:W-:Y:S02]  /*0b30*/  LEA.HI R4, R0, R209.reuse, RZ, 0x5 ;  /* 0x000000d100047211 */ /* 0x080fe400078f28ff */
[----:B------:R-:W-:Y:S02]  /*0b40*/  LOP3.LUT R2, R3, 0xffffff80, RZ, 0xc0, !PT ;  /* 0xffffff8003027812 */ /* 0x000fe400078ec0ff */
[----:B------:R-:W-:Y:S01]  /*0b50*/  SHF.R.S32.HI R200, RZ, 0x7, R3 ;  /* 0x00000007ffc87819 */ /* 0x000fe20000011403 */
[----:B------:R-:W-:Y:S02]  /*0b60*/  IMAD.SHL.U32 R6, R4, 0x20, RZ ;  /* 0x0000002004067824 */ /* 0x000fe400078e00ff */
[----:B------:R-:W-:Y:S01]  /*0b70*/  IMAD.IADD R23, R209, 0x1, -R2 ;  /* 0x00000001d1177824 */ /* 0x000fe200078e0a02 */
[----:B------:R-:W-:-:S02]  /*0b80*/  LEA.HI R2, R0, R209, RZ, 0x4 ;  /* 0x000000d100027211 */ /* 0x000fc400078f20ff */
[----:B------:R-:W-:Y:S02]  /*0b90*/  LOP3.LUT R7, R6, 0xfffffc00, RZ, 0xc0, !PT ;  /* 0xfffffc0006077812 */ /* 0x000fe400078ec0ff */
[----:B------:R-:W-:Y:S02]  /*0ba0*/  SHF.R.S32.HI R8, RZ, 0x1f, R23 ;  /* 0x0000001fff087819 */ /* 0x000fe40000011417 */
[----:B------:R-:W-:Y:S02]  /*0bb0*/  LOP3.LUT R4, R2, 0x3fffff0, RZ, 0xc0, !PT ;  /* 0x03fffff002047812 */ /* 0x000fe400078ec0ff */
[----:B------:R-:W-:Y:S02]  /*0bc0*/  LEA.HI R9, R8, R23, RZ, 0x2 ;  /* 0x0000001708097211 */ /* 0x000fe400078f10ff */
[----:B------:R-:W-:Y:S01]  /*0bd0*/  SHF.R.S32.HI R5, RZ, 0x4, R2 ;  /* 0x00000004ff057819 */ /* 0x000fe20000011402 */
[----:B------:R-:W-:Y:S01]  /*0be0*/  IMAD.IADD R4, R209, 0x1, -R4 ;  /* 0x00000001d1047824 */ /* 0x000fe200078e0a04 */
[----:B------:R-:W-:-:S02]  /*0bf0*/  LEA.HI R6, R0, R209, RZ, 0x2 ;  /* 0x000000d100067211 */ /* 0x000fc400078f10ff */
[----:B------:R-:W-:Y:S01]  /*0c00*/  SHF.R.S32.HI R10, RZ, 0x2, R9 ;  /* 0x00000002ff0a7819 */ /* 0x000fe20000011409 */
[----:B------:R-:W-:Y:S01]  /*0c10*/  IMAD R7, R4, 0x40, R7 ;  /* 0x0000004004077824 */ /* 0x000fe200078e0207 */
[----:B------:R-:W-:Y:S02]  /*0c20*/  SHF.R.S32.HI R11, RZ, 0x1f, R9 ;  /* 0x0000001fff0b7819 */ /* 0x000fe40000011409 */
[----:B------:R-:W-:Y:S02]  /*0c30*/  LEA.HI R2, R2, R5, RZ, 0x1 ;  /* 0x0000000502027211 */ /* 0x000fe400078f08ff */
[----:B------:R-:W-:Y:S02]  /*0c40*/  LOP3.LUT R6, R6, 0xfffffffc, RZ, 0xc0, !PT ;  /* 0xfffffffc06067812 */ /* 0x000fe400078ec0ff */
[----:B------:R-:W-:Y:S02]  /*0c50*/  LEA.HI R0, R0, R209, RZ, 0x3 ;  /* 0x000000d100007211 */ /* 0x000fe400078f18ff */
[----:B------:R-:W-:Y:S01]  /*0c60*/  LEA.HI R11, R11, R10, RZ, 0x3 ;  /* 0x0000000a0b0b7211 */ /* 0x000fe200078f18ff */
[----:B------:R-:W-:Y:S01]  /*0c70*/  IMAD.IADD R6, R209, 0x1, -R6 ;  /* 0x00000001d1067824 */ /* 0x000fe200078e0a06 */
[----:B------:R-:W-:-:S02]  /*0c80*/  LOP3.LUT R2, R2, 0x1ffffffe, RZ, 0xc0, !PT ;  /* 0x1ffffffe02027812 */ /* 0x000fc400078ec0ff */
[----:B------:R-:W-:Y:S02]  /*0c90*/  LOP3.LUT R4, R0, 0xfffffff8, RZ, 0xc0, !PT ;  /* 0xfffffff800047812 */ /* 0x000fe400078ec0ff */
[----:B------:R-:W-:Y:S01]  /*0ca0*/  LOP3.LUT R11, R11, 0xfffffff8, RZ, 0xc0, !PT ;  /* 0xfffffff80b0b7812 */ /* 0x000fe200078ec0ff */
[----:B------:R-:W-:Y:S01]  /*0cb0*/  IMAD.IADD R2, R5, 0x1, -R2 ;  /* 0x0000000105027824 */ /* 0x000fe200078e0a02 */
[----:B------:R-:W-:Y:S01]  /*0cc0*/  LEA.HI R8, R8, R23, RZ, 0x5 ;  /* 0x0000001708087211 */ /* 0x000fe200078f28ff */
[----:B------:R-:W-:Y:S01]  /*0cd0*/  IMAD.IADD R19, R209, 0x1, -R4 ;  /* 0x00000001d1137824 */ /* 0x000fe200078e0a04 */
[----:B------:R-:W-:Y:S01]  /*0ce0*/  LEA.HI R3, R3, R200, RZ, 0x1 ;  /* 0x000000c803037211 */ /* 0x000fe200078f08ff */
[----:B------:R-:W-:Y:S01]  /*0cf0*/  IMAD.IADD R11, R10, 0x1, -R11 ;  /* 0x000000010a0b7824 */ /* 0x000fe200078e0a0b */
[----:B------:R-:W-:Y:S01]  /*0d00*/  SHF.R.S32.HI R8, RZ, 0x5, R8 ;  /* 0x00000005ff087819 */ /* 0x000fe20000011408 */
[----:B------:R-:W-:Y:S01]  /*0d10*/  IMAD R204, R2, 0x8, R7 ;  /* 0x0000000802cc7824 */ /* 0x000fe200078e0207 */
[----:B------:R-:W-:Y:S01]  /*0d20*/  LEA.HI R5, R6, R6, RZ, 0x1 ;  /* 0x0000000606057211 */ /* 0x000fe200078f08ff */
[----:B------:R-:W-:Y:S01]  /*0d30*/  IMAD.SHL.U32 R2, R19, 0x8, RZ ;  /* 0x0000000813027824 */ /* 0x000fe200078e00ff */
[----:B------:R-:W-:Y:S01]  /*0d40*/  LOP3.LUT R3, R3, 0x3fffffe, RZ, 0xc0, !PT ;  /* 0x03fffffe03037812 */ /* 0x000fe200078ec0ff */
[----:B------:R-:W-:Y:S01]  /*0d50*/  IMAD R8, R8, 0x10, R11 ;  /* 0x0000001008087824 */ /* 0x000fe200078e020b */
[----:B------:R-:W-:Y:S01]  /*0d60*/  LOP3.LUT R5, R5, 0x1ffffffe, RZ, 0xc0, !PT ;  /* 0x1ffffffe05057812 */ /* 0x000fe200078ec0ff */
[----:B------:R-:W-:Y:S01]  /*0d70*/  VIADD R17, R2, 0x40 ;  /* 0x0000004002117836 */ /* 0x000fe20000000000 */
[----:B------:R-:W-:Y:S01]  /*0d80*/  LOP3.LUT R202, R9, 0x7ffffffc, RZ, 0xc0, !PT ;  /* 0x7ffffffc09ca7812 */ /* 0x000fe200078ec0ff */
[----:B------:R-:W-:Y:S01]  /*0d90*/  IMAD.IADD R3, R200, 0x1, -R3 ;  /* 0x00000001c8037824 */ /* 0x000fe200078e0a03 */
[----:B------:R-:W-:Y:S01]  /*0da0*/  SHF.R.S32.HI R22, RZ, 0x3, R0 ;  /* 0x00000003ff167819 */ /* 0x000fe20000011400 */
[C---:B------:R-:W-:Y:S01]  /*0db0*/  VIADD R16, R2.reuse, 0x80 ;  /* 0x0000008002107836 */ /* 0x040fe20000000000 */
[----:B------:R-:W-:Y:S01]  /*0dc0*/  SHF.R.S32.HI R208, RZ, 0x1f, R2 ;  /* 0x0000001fffd07819 */ /* 0x000fe20000011402 */
[----:B------:R-:W-:Y:S01]  /*0dd0*/  VIADD R18, R2, 0xc0 ;  /* 0x000000c002127836 */ /* 0x000fe20000000000 */
[----:B------:R-:W-:Y:S01]  /*0de0*/  SHF.R.S32.HI R207, RZ, 0x1f, R17 ;  /* 0x0000001fffcf7819 */ /* 0x000fe20000011411 */
[----:B------:R-:W-:Y:S01]  /*0df0*/  IMAD.IADD R6, R6, 0x1, -R5 ;  /* 0x0000000106067824 */ /* 0x000fe200078e0a05 */
[----:B------:R-:W-:Y:S01]  /*0e00*/  SHF.R.S32.HI R206, RZ, 0x1f, R16 ;  /* 0x0000001fffce7819 */ /* 0x000fe20000011410 */
[----:B------:R-:W-:Y:S01]  /*0e10*/  IMAD R201, R3, 0x40, R8 ;  /* 0x0000004003c97824 */ /* 0x000fe200078e0208 */
[----:B------:R-:W-:Y:S01]  /*0e20*/  SHF.R.S32.HI R205, RZ, 0x1f, R18 ;  /* 0x0000001fffcd7819 */ /* 0x000fe20000011412 */
[----:B------:R-:W-:-:S02]  /*0e30*/  IMAD.MOV.U32 R7, RZ, RZ, R15 ;  /* 0x000000ffff077224 */ /* 0x000fc400078e000f */
[----:B------:R-:W-:Y:S02]  /*0e40*/  IMAD.IADD R202, R23, 0x1, -R202 ;  /* 0x0000000117ca7824 */ /* 0x000fe400078e0aca */
[----:B------:R-:W-:-:S07]  /*0e50*/  IMAD R203, R6, 0x8, R201 ;  /* 0x0000000806cb7824 */ /* 0x000fce00078e02c9 */
.L_x_416:
[----:B012-4-:R-:W0:Y:S01]  /*0e60*/  LDC.64 R4, c[0x0][0xc88] ;  /* 0x00032200ff047b82 */ /* 0x017e220000000a00 */
[----:B------:R-:W-:Y:S01]  /*0e70*/  ULDC.64 UR8, c[0x0][0xa28] ;  /* 0x00028a0000087ab9 */ /* 0x000fe20000000a00 */
[----:B------:R-:W-:Y:S01]  /*0e80*/  ULDC.64 UR10, c[0x0][0xa20] ;  /* 0x00028800000a7ab9 */ /* 0x000fe20000000a00 */
[----:B------:R-:W-:Y:S01]  /*0e90*/  ULDC UR4, c[0x0][0x424] ;  /* 0x0001090000047ab9 */ /* 0x000fe20000000800 */
[----:B0-----:R-:W-:-:S06]  /*0ea0*/  IMAD.WIDE R4, R7, 0x4, R4 ;  /* 0x0000000407047825 */ /* 0x001fcc00078e0204 */
[----:B------:R-:W2:Y:S01]  /*0eb0*/  LDG.E R4, desc[UR40][R4.64] ;  /* 0x0000002804047981 */ /* 0x000ea2000c1e1900 */
[----:B------:R-:W-:Y:S02]  /*0ec0*/  UISETP.NE.U32.AND UP0, UPT, UR8, URZ, UPT ;  /* 0x0000003f0800728c */ /* 0x000fe4000bf05070 */
[----:B------:R-:W-:Y:S02]  /*0ed0*/  UISETP.NE.U32.AND UP1, UPT, UR10, URZ, UPT ;  /* 0x0000003f0a00728c */ /* 0x000fe4000bf25070 */
[----:B------:R-:W-:Y:S02]  /*0ee0*/  UISETP.NE.AND.EX UP0, UPT, UR9, URZ, UPT, UP0 ;  /* 0x0000003f0900728c */ /* 0x000fe4000bf05300 */
[----:B------:R-:W-:-:S04]  /*0ef0*/  UISETP.NE.AND.EX UP1, UPT, UR11, URZ, UPT, UP1 ;  /* 0x0000003f0b00728c */ /* 0x000fc8000bf25310 */
[----:B------:R-:W-:Y:S02]  /*0f00*/  PLOP3.LUT P0, PT, PT, PT, UP0, 0x80, 0x0 ;  /* 0x000000000000781c */ /* 0x000fe40003f0f008 */
[----:B------:R-:W-:Y:S02]  /*0f10*/  PLOP3.LUT P1, PT, PT, PT, UP1, 0x80, 0x0 ;  /* 0x000000000000781c */ /* 0x000fe40003f2f018 */
[----:B--2---:R-:W-:-:S13]  /*0f20*/  R2UR UR46, R4 ;  /* 0x00000000042e72ca */ /* 0x004fda00000e0000 */
[----:B------:R-:W-:Y:S02]  /*0f30*/  USHF.R.S32.HI UR45, URZ, 0x1f, UR46 ;  /* 0x0000001f3f2d7899 */ /* 0x000fe4000801142e */
[----:B------:R-:W-:Y:S02]  /*0f40*/  @UP0 ULEA UR8, UP2, UR46, UR8, 0x2 ;  /* 0x000000082e080291 */ /* 0x000fe4000f84103f */
[----:B------:R-:W-:Y:S02]  /*0f50*/  @UP1 ULEA UR10, UP3, UR46, UR10, 0x2 ;  /* 0x0000000a2e0a1291 */ /* 0x000fe4000f86103f */
[----:B------:R-:W-:Y:S02]  /*0f60*/  @UP0 ULEA.HI.X UR9, UR46, UR9, UR45, 0x2, UP2 ;  /* 0x000000092e090291 */ /* 0x000fe400090f142d */
[----:B------:R-:W-:Y:S01]  /*0f70*/  @UP1 ULEA.HI.X UR11, UR46, UR11, UR45, 0x2, UP3 ;  /* 0x0000000b2e0b1291 */ /* 0x000fe200098f142d */
[----:B------:R-:W-:Y:S02]  /*0f80*/  IMAD.U32 R4, RZ, RZ, UR8 ;  /* 0x00000008ff047e24 */ /* 0x000fe4000f8e00ff */
[----:B------:R-:W-:-:S02]  /*0f90*/  IMAD.U32 R6, RZ, RZ, UR10 ;  /* 0x0000000aff067e24 */ /* 0x000fc4000f8e00ff */
[----:B------:R-:W-:Y:S01]  /*0fa0*/  IMAD.U32 R5, RZ, RZ, UR9 ;  /* 0x00000009ff057e24 */ /* 0x000fe2000f8e00ff */
[----:B------:R-:W-:Y:S01]  /*0fb0*/  ULDC.64 UR8, c[0x0][0x418] ;  /* 0x0001060000087ab9 */ /* 0x000fe20000000a00 */
[----:B------:R-:W-:-:S03]  /*0fc0*/  IMAD.U32 R7, RZ, RZ, UR11 ;  /* 0x0000000bff077e24 */ /* 0x000fc6000f8e00ff */
[----:B------:R-:W2:Y:S04]  /*0fd0*/  @P0 LDG.E R4, desc[UR40][R4.64] ;  /* 0x0000002804040981 */ /* 0x000ea8000c1e1900 */
[----:B---3--:R-:W3:Y:S01]  /*0fe0*/  @P1 LDG.E R6, desc[UR40][R6.64] ;  /* 0x0000002806061981 */ /* 0x008ee2000c1e1900 */
[----:B------:R-:W-:Y:S01]  /*0ff0*/  UISETP.NE.U32.AND UP0, UPT, UR8, URZ, UPT ;  /* 0x0000003f0800728c */ /* 0x000fe2000bf05070 */
[----:B------:R-:W-:Y:S01]  /*1000*/  CS2R R8, SRZ ;  /* 0x0000000000087805 */ /* 0x000fe2000001ff00 */
[----:B------:R-:W-:Y:S01]  /*1010*/  UMOV UR44, UR5 ;  /* 0x00000005002c7c82 */ /* 0x000fe20008000000 */
[----:B------:R-:W-:Y:S01]  /*1020*/  ULDC UR5, c[0x0][0x2f0] ;  /* 0x0000bc0000057ab9 */ /* 0x000fe20000000800 */
[----:B------:R-:W-:Y:S01]  /*1030*/  UISETP.NE.AND.EX UP0, UPT, UR9, URZ, UPT, UP0 ;  /* 0x0000003f0900728c */ /* 0x000fe2000bf05300 */
[----:B------:R-:W-:Y:S01]  /*1040*/  CS2R R150, SRZ ;  /* 0x0000000000967805 */ /* 0x000fe2000001ff00 */
[----:B------:R-:W-:Y:S01]  /*1050*/  UMOV UR42, URZ ;  /* 0x0000003f002a7c82 */ /* 0x000fe20008000000 */
[----:B------:R-:W-:Y:S01]  /*1060*/  UMOV UR43, UR6 ;  /* 0x00000006002b7c82 */ /* 0x000fe20008000000 */
[----:B------:R-:W-:Y:S01]  /*1070*/  USEL UR4, UR4, 0x1, UP0 ;  /* 0x0000000104047887 */ /* 0x000fe20008000000 */
[----:B------:R-:W-:-:S02]  /*1080*/  CS2R R148, SRZ ;  /* 0x0000000000947805 */ /* 0x000fc4000001ff00 */
[----:B------:R-:W-:Y:S02]  /*1090*/  CS2R R146, SRZ ;  /* 0x0000000000927805 */ /* 0x000fe4000001ff00 */
[----:B------:R-:W-:Y:S01]  /*10a0*/  CS2R R144, SRZ ;  /* 0x0000000000907805 */ /* 0x000fe2000001ff00 */
[----:B------:R-:W-:Y:S01]  /*10b0*/  UIMAD UR4, UR4, UR5, URZ ;  /* 0x00000005040472a4 */ /* 0x000fe2000f8e023f */
[----:B------:R-:W-:Y:S02]  /*10c0*/  CS2R R142, SRZ ;  /* 0x00000000008e7805 */ /* 0x000fe4000001ff00 */
[----:B------:R-:W-:Y:S02]  /*10d0*/  CS2R R140, SRZ ;  /* 0x00000000008c7805 */ /* 0x000fe4000001ff00 */
[----:B------:R-:W-:Y:S02]  /*10e0*/  CS2R R138, SRZ ;  /* 0x00000000008a7805 */ /* 0x000fe4000001ff00 */
[----:B------:R-:W-:-:S02]  /*10f0*/  CS2R R136, SRZ ;  /* 0x0000000000887805 */ /* 0x000fc4000001ff00 */
[----:B------:R-:W-:Y:S02]  /*1100*/  CS2R R134, SRZ ;  /* 0x0000000000867805 */ /* 0x000fe4000001ff00 */
[----:B------:R-:W-:Y:S02]  /*1110*/  CS2R R132, SRZ ;  /* 0x0000000000847805 */ /* 0x000fe4000001ff00 */
[----:B------:R-:W-:Y:S02]  /*1120*/  CS2R R130, SRZ ;  /* 0x0000000000827805 */ /* 0x000fe4000001ff00 */
[----:B------:R-:W-:Y:S02]  /*1130*/  CS2R R128, SRZ ;  /* 0x0000000000807805 */ /* 0x000fe4000001ff00 */
[----:B------:R-:W-:Y:S02]  /*1140*/  CS2R R126, SRZ ;  /* 0x00000000007e7805 */ /* 0x000fe4000001ff00 */
[----:B------:R-:W-:-:S02]  /*1150*/  CS2R R124, SRZ ;  /* 0x00000000007c7805 */ /* 0x000fc4000001ff00 */
[----:B------:R-:W-:Y:S02]  /*1160*/  CS2R R122, SRZ ;  /* 0x00000000007a7805 */ /* 0x000fe4000001ff00 */
[----:B------:R-:W-:Y:S02]  /*1170*/  CS2R R120, SRZ ;  /* 0x0000000000787805 */ /* 0x000fe4000001ff00 */
[----:B------:R-:W-:Y:S02]  /*1180*/  CS2R R118, SRZ ;  /* 0x0000000000767805 */ /* 0x000fe4000001ff00 */
[----:B------:R-:W-:Y:S01]  /*1190*/  CS2R R116, SRZ ;  /* 0x0000000000747805 */ /* 0x000fe2000001ff00 */
[----:B------:R-:W-:Y:S01]  /*11a0*/  IMAD.MOV.U32 R174, RZ, RZ, RZ ;  /* 0x000000ffffae7224 */ /* 0x000fe200078e00ff */
        /* <DEDUP_REMOVED lines=36> */
[----:B------:R-:W-:Y:S02]  /*13f0*/  IMAD.MOV.U32 R160, RZ, RZ, RZ ;  /* 0x000000ffffa07224 */ /* 0x000fe400078e00ff */
[----:B------:R-:W-:Y:S01]  /*1400*/  IMAD.MOV.U32 R41, RZ, RZ, RZ ;  /* 0x000000ffff297224 */ /* 0x000fe200078e00ff */
[----:B--2---:R-:W-:-:S02]  /*1410*/  @P0 R2UR UR42, R4 ;  /* 0x00000000042a02ca */ /* 0x004fc400000e0000 */
[----:B------:R-:W-:Y:S02]  /*1420*/  PLOP3.LUT P0, PT, PT, PT, PT, 0x80, 0x0 ;  /* 0x000000000000781c */ /* 0x000fe40003f0f070 */
[----:B---3--:R-:W-:Y:S01]  /*1430*/  @P1 R2UR UR4, R6 ;  /* 0x00000000060412ca */ /* 0x008fe200000e0000 */
[----:B------:R-:W-:-:S14]  /*1440*/  @P1 BRA `(.L_x_375) ;  /* 0x0000000000341947 */ /* 0x000fdc0003800000 */
[----:B------:R-:W-:Y:S02]  /*1450*/  ULDC.64 UR6, c[0x0][0xa08] ;  /* 0x0002820000067ab9 */ /* 0x000fe40000000a00 */
[----:B------:R-:W-:-:S04]  /*1460*/  ISETP.NE.U32.AND P1, PT, RZ, UR6, PT ;  /* 0x00000006ff007c0c */ /* 0x000fc8000bf25070 */
[----:B------:R-:W-:-:S13]  /*1470*/  ISETP.NE.AND.EX P1, PT, RZ, UR7, PT, P1 ;  /* 0x00000007ff007c0c */ /* 0x000fda000bf25310 */
[----:B------:R-:W-:Y:S05]  /*1480*/  @!P1 BRA `(.L_x_375) ;  /* 0x0000000000249947 */ /* 0x000fea0003800000 */
[----:B------:R-:W-:Y:S02]  /*1490*/  ULDC.64 UR4, c[0x0][0xa08] ;  /* 0x0002820000047ab9 */ /* 0x000fe40000000a00 */
[----:B------:R-:W-:-:S06]  /*14a0*/  UIMAD.WIDE UR4, UR46, 0x4, UR4 ;  /* 0x000000042e0478a5 */ /* 0x000fcc000f8e0204 */
[----:B------:R-:W-:Y:S02]  /*14b0*/  IMAD.U32 R4, RZ, RZ, UR4 ;  /* 0x00000004ff047e24 */ /* 0x000fe4000f8e00ff */
[----:B------:R-:W-:-:S05]  /*14c0*/  IMAD.U32 R5, RZ, RZ, UR5 ;  /* 0x00000005ff057e24 */ /* 0x000fca000f8e00ff */
[----:B------:R-:W2:Y:S04]  /*14d0*/  LDG.E R3, desc[UR40][R4.64] ;  /* 0x0000002804037981 */ /* 0x000ea8000c1e1900 */
[----:B------:R-:W3:Y:S01]  /*14e0*/  LDG.E R0, desc[UR40][R4.64+0x4] ;  /* 0x0000042804007981 */ /* 0x000ee2000c1e1900 */
[----:B--2---:R-:W-:Y:S02]  /*14f0*/  R2UR UR4, R3 ;  /* 0x00000000030472ca */ /* 0x004fe400000e0000 */
[----:B---3--:R-:W-:-:S13]  /*1500*/  R2UR UR5, R0 ;  /* 0x00000000000572ca */ /* 0x008fda00000e0000 */
[----:B------:R-:W-:-:S12]  /*1510*/  UIADD3 UR4, -UR4, UR5, URZ ;  /* 0x0000000504047290 */ /* 0x000fd8000fffe13f */
.L_x_375:
[----:B------:R-:W-:Y:S01]  /*1520*/  UIADD3 UR42, -UR42, UR4, URZ ;  /* 0x000000042a2a7290 */ /* 0x000fe2000fffe13f */
[----:B------:R-:W-:Y:S01]  /*1530*/  IMAD.MOV.U32 R40, RZ, RZ, RZ ;  /* 0x000000ffff287224 */ /* 0x000fe200078e00ff */
[----:B------:R-:W-:Y:S01]  /*1540*/  CS2R R34, SRZ ;  /* 0x0000000000227805 */ /* 0x000fe2000001ff00 */
[----:B------:R-:W-:Y:S01]  /*1550*/  IMAD.MOV.U32 R161, RZ, RZ, RZ ;  /* 0x000000ffffa17224 */ /* 0x000fe200078e00ff */
[----:B------:R-:W-:Y:S01]  /*1560*/  UISETP.GE.AND UP0, UPT, UR42, 0x1, UPT ;  /* 0x000000012a00788c */ /* 0x000fe2000bf06270 */
[----:B------:R-:W-:Y:S01]  /*1570*/  CS2R R36, SRZ ;  /* 0x0000000000247805 */ /* 0x000fe2000001ff00 */
[----:B------:R-:W-:Y:S01]  /*1580*/  UIADD3 UR4, UR42, 0x5f, URZ ;  /* 0x0000005f2a047890 */ /* 0x000fe2000fffe03f */
[----:B------:R-:W-:Y:S02]  /*1590*/  CS2R R162, SRZ ;  /* 0x0000000000a27805 */ /* 0x000fe4000001ff00 */
[----:B------:R-:W-:Y:S01]  /*15a0*/  CS2R R32, SRZ ;  /* 0x0000000000207805 */ /* 0x000fe2000001ff00 */
[----:B------:R-:W-:Y:S01]  /*15b0*/  IMAD.MOV.U32 R12, RZ, RZ, RZ ;  /* 0x000000ffff0c7224 */ /* 0x000fe200078e00ff */
[----:B------:R-:W-:Y:S01]  /*15c0*/  PLOP3.LUT P1, PT, PT, PT, UP0, 0x80, 0x0 ;  /* 0x000000000000781c */ /* 0x000fe20003f2f008 */
[----:B------:R-:W-:Y:S01]  /*15d0*/  UIMAD.WIDE UR4, UR4, 0x2aaaaaab, URZ ;  /* 0x2aaaaaab040478a5 */ /* 0x000fe2000f8e023f */
[----:B------:R-:W-:-:S02]  /*15e0*/  CS2R R26, SRZ ;  /* 0x00000000001a7805 */ /* 0x000fc4000001ff00 */
[----:B------:R-:W-:Y:S02]  /*15f0*/  CS2R R28, SRZ ;  /* 0x00000000001c7805 */ /* 0x000fe4000001ff00 */
[----:B------:R-:W-:Y:S01]  /*1600*/  CS2R R24, SRZ ;  /* 0x0000000000187805 */ /* 0x000fe2000001ff00 */
[----:B------:R-:W-:-:S04]  /*1610*/  USHF.R.U32.HI UR39, URZ, 0x1f, UR5 ;  /* 0x0000001f3f277899 */ /* 0x000fc80008011605 */
[----:B------:R-:W-:Y:S02]  /*1620*/  ULEA.HI.SX32 UR39, UR5, UR39, 0x1c ;  /* 0x0000002705277291 */ /* 0x000fe4000f8fe23f */
[----:B------:R-:W-:Y:S10]  /*1630*/  @!P1 BRA `(.L_x_376) ;  /* 0x0000005000209947 */ /* 0x000ff40003800000 */
[----:B------:R-:W0:Y:S01]  /*1640*/  SHFL.IDX PT, R0, R200, RZ, 0x1f ;  /* 0x00001fffc8007589 */ /* 0x000e2200000e0000 */
[----:B------:R-:W1:Y:S01]  /*1650*/  S2UR UR7, SR_CgaCtaId ;  /* 0x00000000000779c3 */ /* 0x000e620000008800 */
[----:B------:R-:W-:Y:S01]  /*1660*/  UMOV UR6, 0x400 ;  /* 0x0000040000067882 */ /* 0x000fe20000000000 */
[----:B0-----:R-:W-:Y:S01]  /*1670*/  R2UR UR4, R0 ;  /* 0x00000000000472ca */ /* 0x001fe200000e0000 */
[----:B-1----:R-:W-:-:S04]  /*1680*/  ULEA UR6, UR7, UR6, 0x18 ;  /* 0x0000000607067291 */ /* 0x002fc8000f8ec03f */
[----:B------:R-:W-:-:S04]  /*1690*/  UIADD3 UR6, UR6, 0x18400, URZ ;  /* 0x0001840006067890 */ /* 0x000fc8000fffe03f */
[----:B------:R-:W-:-:S04]  /*16a0*/  ULOP3.LUT UP0, URZ, UR6, 0x1bf, URZ, 0xc0, !UPT ;  /* 0x000001bf063f7892 */ /* 0x000fc8000f80c03f */
[----:B------:R-:W-:Y:S02]  /*16b0*/  ULEA.HI UR5, UR4, UR4, URZ, 0x1 ;  /* 0x0000000404057291 */ /* 0x000fe4000f8f083f */
[----:B------:R-:W-:Y:S02]  /*16c0*/  PLOP3.LUT P0, PT, PT, PT, UP0, 0x80, 0x0 ;  /* 0x000000000000781c */ /* 0x000fe40003f0f008 */
[----:B------:R-:W-:-:S04]  /*16d0*/  ULOP3.LUT UR5, UR5, 0x1e, URZ, 0xc0, !UPT ;  /* 0x0000001e05057892 */ /* 0x000fc8000f8ec03f */
[----:B------:R-:W-:-:S04]  /*16e0*/  UIADD3 UR5, UR4, -UR5, URZ ;  /* 0x8000000504057290 */ /* 0x000fc8000fffe03f */
[----:B------:R-:W-:-:S04]  /*16f0*/  ULEA UR5, UR5, UR6, 0xd ;  /* 0x0000000605057291 */ /* 0x000fc8000f8e683f */
[----:B------:R-:W-:-:S04]  /*1700*/  USHF.R.U32.HI UR5, URZ, 0x4, UR5 ;  /* 0x000000043f057899 */ /* 0x000fc80008011605 */
[----:B------:R-:W-:Y:S01]  /*1710*/  ULOP3.LUT UR49, UR5, 0x3fff, URZ, 0xc0, !UPT ;  /* 0x00003fff05317892 */ /* 0x000fe2000f8ec03f */
[----:B------:R-:W-:Y:S11]  /*1720*/  @!P0 BRA `(.L_x_377) ;  /* 0x0000000000408947 */ /* 0x000ff60003800000 */
        /* <DEDUP_REMOVED lines=16> */
.L_x_377:
[----:B------:R-:W0:Y:S01]  /*1830*/  S2R R0, SR_CgaCtaId ;  /* 0x0000000000007919 */ /* 0x000e220000008800 */
[----:B------:R-:W-:Y:S01]  /*1840*/  ULEA.HI UR4, UR47, UR47, URZ, 0x1 ;  /* 0x0000002f2f047291 */ /* 0x000fe2000f8f083f */
[----:B------:R-:W-:Y:S01]  /*1850*/  MOV R7, 0x400 ;  /* 0x0000040000077802 */ /* 0x000fe20000000f00 */
[----:B------:R-:W1:Y:S02]  /*1860*/  S2R R20, SR_TID.X ;  /* 0x0000000000147919 */ /* 0x000e640000002100 */
[----:B------:R-:W-:-:S04]  /*1870*/  ULOP3.LUT UR4, UR4, 0xfffffffe, URZ, 0xc0, !UPT ;  /* 0xfffffffe04047892 */ /* 0x000fc8000f8ec03f */
[----:B------:R-:W-:-:S06]  /*1880*/  UIADD3 UR4, UR47, -UR4, URZ ;  /* 0x800000042f047290 */ /* 0x000fcc000fffe03f */
[----:B------:R-:W-:Y:S01]  /*1890*/  IMAD.U32 R3, RZ, RZ, UR4 ;  /* 0x00000004ff037e24 */ /* 0x000fe2000f8e00ff */
[----:B0-----:R-:W-:-:S04]  /*18a0*/  LEA R7, R0, R7, 0x18 ;  /* 0x0000000700077211 */ /* 0x001fc800078ec0ff */
[----:B------:R-:W-:Y:S02]  /*18b0*/  SHF.L.U32 R0, R3, 0x1f, RZ ;  /* 0x0000001f03007819 */ /* 0x000fe400000006ff */
[----:B-1----:R-:W-:Y:S02]  /*18c0*/  SHF.R.U32.HI R20, RZ, 0x7, R20 ;  /* 0x00000007ff147819 */ /* 0x002fe40000011614 */
[----:B------:R-:W0:Y:S03]  /*18d0*/  SYNCS.PHASECHK.TRANS64.TRYWAIT P0, [R7+URZ+0x22800], R0 ;  /* 0x02280000070075a7 */ /* 0x000e26000800017f */
[----:B------:R-:W-:Y:S01]  /*18e0*/  VIADD R8, R20, 0x8 ;  /* 0x0000000814087836 */ /* 0x000fe20000000000 */
[----:B0-----:R-:W-:Y:S06]  /*18f0*/  @!P0 BRA `(.L_x_378) ;  /* 0x000000d800b48947 */ /* 0x001fec0003800000 */
.L_x_541:
[----:B0-----:R-:W-:Y:S01]  /*1900*/  IMAD.U32 R0, RZ, RZ, UR48 ;  /* 0x00000030ff007e24 */ /* 0x001fe2000f8e00ff */
[----:B------:R-:W-:Y:S05]  /*1910*/  WARPSYNC.ALL ;  /* 0x0000000000007948 */ /* 0x000fea0003800000 */
[----:B------:R0:W-:Y:S01]  /*1920*/  BAR.SYNC.DEFER_BLOCKING R8, 0x100 ;  /* 0x000400080000751d */ /* 0x0001e20000010000 */
[----:B------:R-:W-:-:S13]  /*1930*/  ISETP.NE.AND P0, PT, R0, 0x3, PT ;  /* 0x000000030000780c */ /* 0x000fda0003f05270 */
[----:B0-----:R-:W-:Y:S05]  /*1940*/  @!P0 BRA `(.L_x_379) ;  /* 0x0000000000048947 */ /* 0x001fea0003800000 */
[----:B------:R-:W-:Y:S01]  /*1950*/  BPT.TRAP 0x1 ;  /* 0x000000040000795c */ /* 0x000fe20000300000 */
.L_x_379:
[----:B------:R-:W-:Y:S02]  /*1960*/  IMAD.U32 R10, RZ, RZ, UR38 ;  /* 0x00000026ff0a7e24 */ /* 0x000fe4000f8e00ff */
[----:B------:R-:W-:-:S03]  /*1970*/  IMAD.U32 R0, RZ, RZ, UR37 ;  /* 0x00000025ff007e24 */ /* 0x000fc6000f8e00ff */
[----:B------:R-:W-:Y:S01]  /*1980*/  SHF.L.U32 R10, R10, 0x1f, RZ ;  /* 0x0000001f0a0a7819 */ /* 0x000fe200000006ff */
[----:B------:R-:W-:-:S04]  /*1990*/  IMAD R5, R0, 0x8, R7 ;  /* 0x0000000800057824 */ /* 0x000fc800078e0207 */
[----:B------:R0:W1:Y:S01]  /*19a0*/  SYNCS.PHASECHK.TRANS64.TRYWAIT P1, [R5+URZ+0x22830], R10 ;  /* 0x0228300a050075a7 */ /* 0x000062000802017f */
[----:B------:R-:W-:Y:S05]  /*19b0*/  @!P0 BRA `(.L_x_380) ;  /* 0x0000000000048947 */ /* 0x000fea0003800000 */
[----:B------:R-:W-:Y:S01]  /*19c0*/  BPT.TRAP 0x1 ;  /* 0x000000040000795c */ /* 0x000fe20000300000 */
.L_x_380:
[----:B-1----:R-:W-:Y:S05]  /*19d0*/  @P1 BRA `(.L_x_381) ;  /* 0x0000000000081947 */ /* 0x002fea0003800000 */
[----:B------:R-:W1:Y:S02]  /*19e0*/  SYNCS.PHASECHK.TRANS64.TRYWAIT P1, [R5+URZ+0x22830], R10 ;  /* 0x0228300a050075a7 */ /* 0x000e64000802017f */
[----:B-1----:R-:W-:Y:S05]  /*19f0*/  @!P1 BRA `(.L_x_382) ;  /* 0x000000d800889947 */ /* 0x002fea0003800000 */
.L_x_381:
[----:B------:R-:W-:Y:S01]  /*1a00*/  R2UR UR4, R7 ;  /* 0x00000000070472ca */ /* 0x000fe200000e0000 */
[----:B------:R-:W-:Y:S01]  /*1a10*/  WARPGROUP.ARRIVE ;  /* 0x00000000000079c5 */ /* 0x000fe20000000000 */
[----:B------:R-:W-:Y:S01]  /*1a20*/  UMOV UR5, 0x40000040 ;  /* 0x4000004000057882 */ /* 0x000fe20000000000 */
[----:B------:R-:W-:Y:S01]  /*1a30*/  UMOV UR7, 0x40000040 ;  /* 0x4000004000077882 */ /* 0x000fe20000000000 */
[----:B------:R-:W-:Y:S01]  /*1a40*/  UMOV UR9, 0x40000040 ;  /* 0x4000004000097882 */ /* 0x000fe20000000000 */
[----:B------:R-:W-:Y:S01]  /*1a50*/  UMOV UR11, 0x40000040 ;  /* 0x40000040000b7882 */ /* 0x000fe20000000000 */
[----:B------:R-:W-:Y:S01]  /*1a60*/  UMOV UR13, 0x40000040 ;  /* 0x40000040000d7882 */ /* 0x000fe20000000000 */
[----:B------:R-:W-:Y:S01]  /*1a70*/  UMOV UR15, 0x40000040 ;  /* 0x40000040000f7882 */ /* 0x000fe20000000000 */
[----:B------:R-:W-:Y:S01]  /*1a80*/  UMOV UR17, 0x40000040 ;  /* 0x4000004000117882 */ /* 0x000fe20000000000 */
[----:B------:R-:W-:Y:S01]  /*1a90*/  UMOV UR19, 0x40000040 ;  /* 0x4000004000137882 */ /* 0x000fe20000000000 */
[----:B------:R-:W-:Y:S01]  /*1aa0*/  P2R R72, PR, RZ, 0x1 ;  /* 0x00000001ff487803 */ /* 0x000fe20000000000 */
[----:B------:R-:W2:Y:S02]  /*1ab0*/  S2R R73, SR_TID.X ;  /* 0x0000000000497919 */ /* 0x000ea40000002100 */
[----:B------:R-:W-:-:S04]  /*1ac0*/  UIADD3 UR4, UR4, 0x1c400, URZ ;  /* 0x0001c40004047890 */ /* 0x000fc8000fffe03f */
[----:B------:R-:W-:-:S04]  /*1ad0*/  USHF.R.U32.HI UR4, URZ, 0x4, UR4 ;  /* 0x000000043f047899 */ /* 0x000fc80008011604 */
[----:B------:R-:W-:-:S04]  /*1ae0*/  ULOP3.LUT UR4, UR4, 0x3fff, URZ, 0xc0, !UPT ;  /* 0x00003fff04047892 */ /* 0x000fc8000f8ec03f */
[----:B------:R-:W-:Y:S02]  /*1af0*/  ULOP3.LUT UR20, UR4, 0x10000, URZ, 0xfc, !UPT ;  /* 0x0001000004147892 */ /* 0x000fe4000f8efc3f */
[----:B------:R-:W-:Y:S02]  /*1b00*/  ULOP3.LUT UR4, UR49, 0x10000, URZ, 0xfc, !UPT ;  /* 0x0001000031047892 */ /* 0x000fe4000f8efc3f */
[----:B------:R-:W-:Y:S02]  /*1b10*/  UIMAD UR6, UR37, 0x300, UR20 ;  /* 0x00000300250678a4 */ /* 0x000fe4000f8e0214 */
[----:B------:R-:W-:Y:S02]  /*1b20*/  UIADD3 UR8, UR4, 0x2, URZ ;  /* 0x0000000204087890 */ /* 0x000fe4000fffe03f */
[----:B------:R-:W-:Y:S02]  /*1b30*/  UIADD3 UR10, UR6, 0x2, URZ ;  /* 0x00000002060a7890 */ /* 0x000fe4000fffe03f */
[----:B------:R-:W-:-:S02]  /*1b40*/  UIADD3 UR12, UR4, 0x4, URZ ;  /* 0x00000004040c7890 */ /* 0x000fc4000fffe03f */
[----:B------:R-:W-:Y:S02]  /*1b50*/  UIADD3 UR14, UR6, 0x4, URZ ;  /* 0x00000004060e7890 */ /* 0x000fe4000fffe03f */
[----:B------:R-:W-:Y:S01]  /*1b60*/  HGMMA.64x96x16.F32 R24, gdesc[UR4], RZ, !UPT, gsb0 ;  /* 0x01600000041879f0 */ /* 0x000fe2000c0008ff */
[----:B------:R-:W-:Y:S02]  /*1b70*/  UIADD3 UR16, UR4, 0x6, URZ ;  /* 0x0000000604107890 */ /* 0x000fe4000fffe03f */
[----:B------:R-:W-:Y:S01]  /*1b80*/  UIADD3 UR18, UR6, 0x6, URZ ;  /* 0x0000000606127890 */ /* 0x000fe2000fffe03f */
[----:B------:R-:W-:Y:S01]  /*1b90*/  ULDC UR7, c[0x0][0x9d8] ;  /* 0x0002760000077ab9 */ /* 0x000fe20000000800 */
[----:B------:R-:W-:-:S04]  /*1ba0*/  UIMAD UR6, UR39, -0x60, UR42 ;  /* 0xffffffa0270678a4 */ /* 0x000fc8000f8e022a */
[----:B------:R-:W-:-:S06]  /*1bb0*/  UIADD3 UR6, UR6, 0x60, URZ ;  /* 0x0000006006067890 */ /* 0x000fcc000fffe03f */
        /* <DEDUP_REMOVED lines=33> */
[----:B------:R-:W-:Y:S01]  /*1dd0*/  MUFU.TANH R25, R25 ;  /* 0x0000001900197308 */ /* 0x000fe20000002400 */
        /* <DEDUP_REMOVED lines=8> */
[----:B---3--:R-:W-:Y:S01]  /*1e60*/  FSEL R3, R24, -INF , P6 ;  /* 0xff80000018037808 */ /* 0x008fe20003000000 */
        /* <DEDUP_REMOVED lines=14> */
[----:B------:R-:W5:Y:S01]  /*1f50*/  MUFU.TANH R32, R32 ;  /* 0x0000002000207308 */ /* 0x000f620000002400 */
[----:B----4-:R-:W-:Y:S01]  /*1f60*/  FSEL R28, R28, -INF , P4 ;  /* 0xff8000001c1c7808 */ /* 0x010fe20002000000 */
[----:B------:R-:W-:Y:S01]  /*1f70*/  FMUL.FTZ R54, R54, UR7 ;  /* 0x0000000736367c20 */ /* 0x000fe20008410000 */
[----:B------:R-:W-:Y:S01]  /*1f80*/  FMUL.FTZ R61, R61, UR7 ;  /* 0x000000073d3d7c20 */ /* 0x000fe20008410000 */
[----:B------:R-:W-:Y:S01]  /*1f90*/  FMUL.FTZ R55, R55, UR7 ;  /* 0x0000000737377c20 */ /* 0x000fe20008410000 */
[----:B------:R-:W-:Y:S01]  /*1fa0*/  FMUL.FTZ R64, R64, UR7 ;  /* 0x0000000740407c20 */ /* 0x000fe20008410000 */
[----:B------:R-:W-:Y:S01]  /*1fb0*/  FMUL.FTZ R58, R58, UR7 ;  /* 0x000000073a3a7c20 */ /* 0x000fe20008410000 */
[----:B------:R-:W-:Y:S01]  /*1fc0*/  FMUL.FTZ R65, R65, UR7 ;  /* 0x0000000741417c20 */ /* 0x000fe20008410000 */
[----:B------:R4:W0:Y:S01]  /*1fd0*/  MUFU.TANH R4, R26 ;  /* 0x0000001a00047308 */ /* 0x0008220000002400 */
        /* <DEDUP_REMOVED lines=8> */
[----:B----4-:R-:W-:Y:S01]  /*2060*/  FSEL R26, R25, -INF , P5 ;  /* 0xff800000191a7808 */ /* 0x010fe20002800000 */
[----:B------:R-:W-:Y:S01]  /*2070*/  FMUL.FTZ R67, R67, UR7 ;  /* 0x0000000743437c20 */ /* 0x000fe20008410000 */
[----:B-----5:R-:W-:Y:S01]  /*2080*/  FSEL R32, R32, -INF , P1 ;  /* 0xff80000020207808 */ /* 0x020fe20000800000 */
[----:B------:R-:W-:Y:S01]  /*2090*/  FMUL.FTZ R70, R70, UR7 ;  /* 0x0000000746467c20 */ /* 0x000fe20008410000 */
[----:B------:R-:W-:Y:S01]  /*20a0*/  FMNMX.FTZ R25, R3, R26, !PT ;  /* 0x0000001a03197209 */ /* 0x000fe20007810000 */
[----:B------:R-:W-:-:S02]  /*20b0*/  FMUL.FTZ R71, R71, UR7 ;  /* 0x0000000747477c20 */ /* 0x000fc40008410000 */
[----:B------:R-:W4:Y:S01]  /*20c0*/  MUFU.TANH R9, R27 ;  /* 0x0000001b00097308 */ /* 0x000f220000002400 */
[----:B------:R-:W-:Y:S02]  /*20d0*/  FMNMX.FTZ R24, R28, R25, !PT ;  /* 0x000000191c187209 */ /* 0x000fe40007810000 */
[----:B0-----:R-:W-:Y:S02]  /*20e0*/  FSEL R4, R4, -INF , P6 ;  /* 0xff80000004047808 */ /* 0x001fe40003000000 */
[----:B------:R-:W-:Y:S02]  /*20f0*/  FMNMX.FTZ R25, R29, R24, !PT ;  /* 0x000000181d197209 */ /* 0x000fe40007810000 */
[----:B------:R-:W-:Y:S01]  /*2100*/  ISETP.GT.AND P6, PT, R0, 0x18, PT ;  /* 0x000000180000780c */ /* 0x000fe20003fc4270 */
[----:B------:R-:W0:Y:S01]  /*2110*/  MUFU.TANH R36, R36 ;  /* 0x0000002400247308 */ /* 0x000e220000002400 */
[----:B---3--:R-:W-:Y:S02]  /*2120*/  FSEL R33, R33, -INF , P2 ;  /* 0xff80000021217808 */ /* 0x008fe40001000000 */
[----:B------:R-:W-:-:S04]  /*2130*/  FMNMX.FTZ R24, R32, R25, !PT ;  /* 0x0000001920187209 */ /* 0x000fc80007810000 */
[----:B------:R-:W-:Y:S01]  /*2140*/  FMNMX.FTZ R25, R33, R24, !PT ;  /* 0x0000001821197209 */ /* 0x000fe20007810000 */
[----:B------:R-:W3:Y:S01]  /*2150*/  MUFU.TANH R6, R30 ;  /* 0x0000001e00067308 */ /* 0x000ee20000002400 */
[----:B----4-:R-:W-:Y:S02]  /*2160*/  FSEL R9, R9, -INF , P5 ;  /* 0xff80000009097808 */ /* 0x010fe40002800000 */
[----:B------:R-:W-:-:S05]  /*2170*/  ISETP.GT.AND P5, PT, R0, 0x19, PT ;  /* 0x000000190000780c */ /* 0x000fca0003fa4270 */
[----:B------:R-:W4:Y:S01]  /*2180*/  MUFU.TANH R37, R37 ;  /* 0x0000002500257308 */ /* 0x000f220000002400 */
[----:B0-----:R-:W-:-:S04]  /*2190*/  FSEL R36, R36, -INF , P6 ;  /* 0xff80000024247808 */ /* 0x001fc80003000000 */
[----:B------:R-:W-:-:S03]  /*21a0*/  FMNMX.FTZ R24, R36, R25, !PT ;  /* 0x0000001924187209 */ /* 0x000fc60007810000 */
[----:B------:R-:W0:Y:S01]  /*21b0*/  MUFU.TANH R11, R31 ;  /* 0x0000001f000b7308 */ /* 0x000e220000002400 */
[----:B---3--:R-:W-:Y:S02]  /*21c0*/  FSEL R6, R6, -INF , P4 ;  /* 0xff80000006067808 */ /* 0x008fe40002000000 */
[----:B------:R-:W-:-:S05]  /*21d0*/  ISETP.GT.AND P4, PT, R0, 0x20, PT ;  /* 0x000000200000780c */ /* 0x000fca0003f84270 */
[----:B------:R-:W3:Y:S01]  /*21e0*/  MUFU.TANH R40, R40 ;  /* 0x0000002800287308 */ /* 0x000ee20000002400 */
[----:B----4-:R-:W-:-:S04]  /*21f0*/  FSEL R37, R37, -INF , P5 ;  /* 0xff80000025257808 */ /* 0x010fc80002800000 */
[----:B------:R-:W-:-:S03]  /*2200*/  FMNMX.FTZ R25, R37, R24, !PT ;  /* 0x0000001825197209 */ /* 0x000fc60007810000 */
[----:B------:R-:W4:Y:S01]  /*2210*/  MUFU.TANH R12, R34 ;  /* 0x00000022000c7308 */ /* 0x000f220000002400 */
[----:B0-----:R-:W-:Y:S02]  /*2220*/  FSEL R11, R11, -INF , P3 ;  /* 0xff8000000b0b7808 */ /* 0x001fe40001800000 */
[----:B------:R-:W-:-:S05]  /*2230*/  ISETP.GT.AND P3, PT, R0, 0x21, PT ;  /* 0x000000210000780c */ /* 0x000fca0003f64270 */
[----:B------:R-:W0:Y:S01]  /*2240*/  MUFU.TANH R41, R41 ;  /* 0x0000002900297308 */ /* 0x000e220000002400 */
[----:B---3--:R-:W-:-:S04]  /*2250*/  FSEL R40, R40, -INF , P4 ;  /* 0xff80000028287808 */ /* 0x008fc80002000000 */
[----:B------:R-:W-:-:S03]  /*2260*/  FMNMX.FTZ R30, R40, R25, !PT ;  /* 0x00000019281e7209 */ /* 0x000fc60007810000 */
        /* <DEDUP_REMOVED lines=85> */
[----:B0-----:R-:W-:-:S04]  /*27c0*/  FSEL R69, R69, -INF , P1 ;  /* 0xff80000045457808 */ /* 0x001fc80000800000 */
[----:B------:R-:W-:-:S03]  /*27d0*/  FMNMX.FTZ R27, R69, R0, !PT ;  /* 0x00000000451b7209 */ /* 0x000fc60007810000 */
[----:B------:R-:W0:Y:S01]  /*27e0*/  MUFU.TANH R66, R66 ;  /* 0x0000004200427308 */ /* 0x000e220000002400 */
[----:B---3--:R-:W-:Y:S01]  /*27f0*/  FSEL R62, R62, -INF , P6 ;  /* 0xff8000003e3e7808 */ /* 0x008fe20003000000 */
[----:B------:R-:W3:Y:S06]  /*2800*/  SHFL.BFLY PT, R0, R27, 0x2, 0x1f ;  /* 0x0c401f001b007f89 */ /* 0x000eec00000e0000 */
[----:B------:R-:W5:Y:S01]  /*2810*/  MUFU.TANH R67, R67 ;  /* 0x0000004300437308 */ /* 0x000f620000002400 */
[----:B----4-:R-:W-:-:S07]  /*2820*/  FSEL R63, R63, -INF , P5 ;  /* 0xff8000003f3f7808 */ /* 0x010fce0002800000 */
[----:B------:R-:W4:Y:S01]  /*2830*/  MUFU.TANH R70, R70 ;  /* 0x0000004600467308 */ /* 0x000f220000002400 */
[----:B0-----:R-:W-:-:S07]  /*2840*/  FSEL R66, R66, -INF , P4 ;  /* 0xff80000042427808 */ /* 0x001fce0002000000 */
[----:B------:R-:W0:Y:S01]  /*2850*/  MUFU.TANH R71, R71 ;  /* 0x0000004700477308 */ /* 0x000e220000002400 */
[----:B-----5:R-:W-:Y:S02]  /*2860*/  FSEL R67, R67, -INF , P3 ;  /* 0xff80000043437808 */ /* 0x020fe40001800000 */
[----:B---3--:R-:W-:Y:S02]  /*2870*/  FMNMX.FTZ R30, R27, R0, !PT ;  /* 0x000000001b1e7209 */ /* 0x008fe40007810000 */
[----:B------:R-:W-:-:S03]  /*2880*/  FMNMX.FTZ R27, R4, R9, !PT ;  /* 0x00000009041b7209 */ /* 0x000fc60007810000 */
[----:B------:R-:W3:Y:S01]  /*2890*/  SHFL.BFLY PT, R31, R30, 0x1, 0x1f ;  /* 0x0c201f001e1f7f89 */ /* 0x000ee200000e0000 */
[----:B----4-:R-:W-:Y:S02]  /*28a0*/  FSEL R70, R70, -INF , P2 ;  /* 0xff80000046467808 */ /* 0x010fe40001000000 */
[----:B0-----:R-:W-:Y:S02]  /*28b0*/  FSEL R71, R71, -INF , P1 ;  /* 0xff80000047477808 */ /* 0x001fe40000800000 */
[----:B---3--:R-:W-:Y:S02]  /*28c0*/  FMNMX.FTZ R0, R30, R31, !PT ;  /* 0x0000001f1e007209 */ /* 0x008fe40007810000 */
[----:B------:R-:W-:Y:S02]  /*28d0*/  FMNMX.FTZ R30, R6, R27, !PT ;  /* 0x0000001b061e7209 */ /* 0x000fe40007810000 */
[C---:B------:R-:W-:Y:S01]  /*28e0*/  FSETP.NEU.FTZ.AND P0, PT, R0.reuse, -INF , PT ;  /* 0xff8000000000780b */ /* 0x040fe20003f1d000 */
[----:B------:R-:W-:-:S05]  /*28f0*/  FMUL.FTZ R31, R0, UR10 ;  /* 0x0000000a001f7c20 */ /* 0x000fca0008410000 */
[----:B------:R-:W-:Y:S02]  /*2900*/  FSEL R31, R31, RZ, P0 ;  /* 0x000000ff1f1f7208 */ /* 0x000fe40000000000 */
[----:B------:R-:W-:-:S03]  /*2910*/  ISETP.NE.AND P0, PT, R72, RZ, PT ;  /* 0x000000ff4800720c */ /* 0x000fc60003f05270 */
[--C-:B------:R-:W-:Y:S01]  /*2920*/  FFMA.FTZ R27, R3, UR10, -R31.reuse ;  /* 0x0000000a031b7c23 */ /* 0x100fe2000801081f */
[----:B------:R-:W-:Y:S01]  /*2930*/  FMNMX.FTZ R3, R11, R30, !PT ;  /* 0x0000001e0b037209 */ /* 0x000fe20007810000 */
[--C-:B------:R-:W-:Y:S01]  /*2940*/  FFMA.FTZ R34, R26, UR10, -R31.reuse ;  /* 0x0000000a1a227c23 */ /* 0x100fe2000801081f */
[--C-:B------:R-:W-:Y:S01]  /*2950*/  FFMA.FTZ R28, R28, UR10, -R31.reuse ;  /* 0x0000000a1c1c7c23 */ /* 0x100fe2000801081f */
[----:B------:R-:W-:Y:S01]  /*2960*/  MUFU.EX2 R152, R27 ;  /* 0x0000001b00987308 */ /* 0x000fe20000000800 */
[----:B------:R-:W-:Y:S01]  /*2970*/  FMNMX.FTZ R30, R12, R3, !PT ;  /* 0x000000030c1e7209 */ /* 0x000fe20007810000 */
[--C-:B------:R-:W-:Y:S01]  /*2980*/  FFMA.FTZ R29, R29, UR10, -R31.reuse ;  /* 0x0000000a1d1d7c23 */ /* 0x100fe2000801081f */
[--C-:B------:R-:W-:Y:S01]  /*2990*/  FFMA.FTZ R32, R32, UR10, -R31.reuse ;  /* 0x0000000a20207c23 */ /* 0x100fe2000801081f */
        /* <DEDUP_REMOVED lines=20> */
[----:B------:R-:W0:Y:S01]  /*2ae0*/  MUFU.EX2 R29, R29 ;  /* 0x0000001d001d7308 */ /* 0x000e220000000800 */
        /* <DEDUP_REMOVED lines=9> */
[----:B------:R-:W-:-:S03]  /*2b80*/  FFMA.FTZ R31, R69, UR10, -R31 ;  /* 0x0000000a451f7c23 */ /* 0x000fc6000801081f */
[----:B------:R-:W-:-:S03]  /*2b90*/  FMNMX.FTZ R3, R51, R26, !PT ;  /* 0x0000001a33037209 */ /* 0x000fc60007810000 */
[----:B------:R-:W3:Y:S01]  /*2ba0*/  MUFU.EX2 R33, R33 ;  /* 0x0000002100217308 */ /* 0x000ee20000000800 */
[----:B------:R-:W-:Y:S02]  /*2bb0*/  FMNMX.FTZ R26, R54, R3, !PT ;  /* 0x00000003361a7209 */ /* 0x000fe40007810000 */
[----:B0-----:R-:W-:Y:S02]  /*2bc0*/  F2FP.F16.F32.PACK_AB R154, R29, R28 ;  /* 0x0000001c1d9a723e */ /* 0x001fe400000000ff */
[----:B------:R-:W-:-:S03]  /*2bd0*/  FMNMX.FTZ R3, R55, R26, !PT ;  /* 0x0000001a37037209 */ /* 0x000fc60007810000 */
[----:B------:R-:W-:Y:S01]  /*2be0*/  MUFU.EX2 R36, R36 ;  /* 0x0000002400247308 */ /* 0x000fe20000000800 */
[----:B------:R-:W-:-:S04]  /*2bf0*/  FMNMX.FTZ R26, R58, R3, !PT ;  /* 0x000000033a1a7209 */ /* 0x000fc80007810000 */
[----:B------:R-:W-:-:S03]  /*2c00*/  FMNMX.FTZ R3, R59, R26, !PT ;  /* 0x0000001a3b037209 */ /* 0x000fc60007810000 */
[----:B------:R-:W0:Y:S01]  /*2c10*/  MUFU.EX2 R37, R37 ;  /* 0x0000002500257308 */ /* 0x000e220000000800 */
[----:B------:R-:W-:Y:S02]  /*2c20*/  FMNMX.FTZ R26, R62, R3, !PT ;  /* 0x000000033e1a7209 */ /* 0x000fe40007810000 */
[----:B---3--:R-:W-:Y:S02]  /*2c30*/  F2FP.F16.F32.PACK_AB R156, R33, R32 ;  /* 0x00000020219c723e */ /* 0x008fe400000000ff */
[----:B------:R-:W-:-:S03]  /*2c40*/  FMNMX.FTZ R3, R63, R26, !PT ;  /* 0x0000001a3f037209 */ /* 0x000fc60007810000 */
[----:B------:R-:W-:Y:S01]  /*2c50*/  MUFU.EX2 R40, R40 ;  /* 0x0000002800287308 */ /* 0x000fe20000000800 */
[----:B------:R-:W-:-:S04]  /*2c60*/  FMNMX.FTZ R26, R66, R3, !PT ;  /* 0x00000003421a7209 */ /* 0x000fc80007810000 */
[----:B------:R-:W-:-:S03]  /*2c70*/  FMNMX.FTZ R3, R67, R26, !PT ;  /* 0x0000001a43037209 */ /* 0x000fc60007810000 */
[----:B------:R-:W3:Y:S01]  /*2c80*/  MUFU.EX2 R41, R41 ;  /* 0x0000002900297308 */ /* 0x000ee20000000800 */
[----:B------:R-:W-:Y:S02]  /*2c90*/  FMNMX.FTZ R26, R70, R3, !PT ;  /* 0x00000003461a7209 */ /* 0x000fe40007810000 */
[----:B0-----:R-:W-:Y:S02]  /*2ca0*/  F2FP.F16.F32.PACK_AB R158, R37, R36 ;  /* 0x00000024259e723e */ /* 0x001fe400000000ff */
[----:B------:R-:W-:-:S03]  /*2cb0*/  FMNMX.FTZ R26, R71, R26, !PT ;  /* 0x0000001a471a7209 */ /* 0x000fc60007810000 */
[----:B------:R-:W-:Y:S02]  /*2cc0*/  MUFU.EX2 R44, R44 ;  /* 0x0000002c002c7308 */ /* 0x000fe40000000800 */
[----:B------:R-:W0:Y:S06]  /*2cd0*/  SHFL.BFLY PT, R3, R26, 0x2, 0x1f ;  /* 0x0c401f001a037f89 */ /* 0x000e2c00000e0000 */
[----:B------:R-:W4:Y:S01]  /*2ce0*/  MUFU.EX2 R45, R45 ;  /* 0x0000002d002d7308 */ /* 0x000f220000000800 */
[----:B---3--:R-:W-:-:S07]  /*2cf0*/  F2FP.F16.F32.PACK_AB R160, R41, R40 ;  /* 0x0000002829a0723e */ /* 0x008fce00000000ff */
[----:B------:R-:W-:Y:S08]  /*2d00*/  MUFU.EX2 R48, R48 ;  /* 0x0000003000307308 */ /* 0x000ff00000000800 */
[----:B------:R-:W3:Y:S01]  /*2d10*/  MUFU.EX2 R49, R49 ;  /* 0x0000003100317308 */ /* 0x000ee20000000800 */
[----:B----4-:R-:W-:Y:S02]  /*2d20*/  F2FP.F16.F32.PACK_AB R162, R45, R44 ;  /* 0x0000002c2da2723e */ /* 0x010fe400000000ff */
[----:B0-----:R-:W-:-:S05]  /*2d30*/  FMNMX.FTZ R27, R26, R3, !PT ;  /* 0x000000031a1b7209 */ /* 0x001fca0007810000 */
[----:B------:R-:W0:Y:S01]  /*2d40*/  SHFL.BFLY PT, R26, R27, 0x1, 0x1f ;  /* 0x0c201f001b1a7f89 */ /* 0x000e2200000e0000 */
[----:B------:R-:W-:Y:S08]  /*2d50*/  MUFU.EX2 R52, R52 ;  /* 0x0000003400347308 */ /* 0x000ff00000000800 */
[----:B------:R-:W4:Y:S01]  /*2d60*/  MUFU.EX2 R53, R53 ;  /* 0x0000003500357308 */ /* 0x000f220000000800 */
[----:B---3--:R-:W-:-:S07]  /*2d70*/  F2FP.F16.F32.PACK_AB R164, R49, R48 ;  /* 0x0000003031a4723e */ /* 0x008fce00000000ff */
[----:B------:R-:W-:Y:S01]  /*2d80*/  MUFU.EX2 R56, R56 ;  /* 0x0000003800387308 */ /* 0x000fe20000000800 */
[----:B0-----:R-:W-:-:S07]  /*2d90*/  FMNMX.FTZ R3, R27, R26, !PT ;  /* 0x0000001a1b037209 */ /* 0x001fce0007810000 */
[----:B------:R-:W-:Y:S01]  /*2da0*/  MUFU.EX2 R57, R57 ;  /* 0x0000003900397308 */ /* 0x000fe20000000800 */
[----:B----4-:R-:W-:Y:S02]  /*2db0*/  F2FP.F16.F32.PACK_AB R166, R53, R52 ;  /* 0x0000003435a6723e */ /* 0x010fe400000000ff */
[C---:B------:R-:W-:Y:S01]  /*2dc0*/  FSETP.NEU.FTZ.AND P1, PT, R3.reuse, -INF , PT ;  /* 0xff8000000300780b */ /* 0x040fe20003f3d000 */
[----:B------:R-:W-:-:S04]  /*2dd0*/  FMUL.FTZ R26, R3, UR10 ;  /* 0x0000000a031a7c20 */ /* 0x000fc80008410000 */
[----:B------:R-:W-:Y:S01]  /*2de0*/  MUFU.EX2 R60, R60 ;  /* 0x0000003c003c7308 */ /* 0x000fe20000000800 */
[----:B------:R-:W-:Y:S02]  /*2df0*/  FSEL R26, R26, RZ, P1 ;  /* 0x000000ff1a1a7208 */ /* 0x000fe40000800000 */
[----:B--2---:R-:W-:Y:S02]  /*2e00*/  LOP3.LUT P1, RZ, R73, 0x7f, RZ, 0xc0, !PT ;  /* 0x0000007f49ff7812 */ /* 0x004fe4000782c0ff */
[----:B------:R-:W-:Y:S01]  /*2e10*/  SHF.R.U32.HI R73, RZ, 0x7, R73 ;  /* 0x00000007ff497819 */ /* 0x000fe20000011649 */
[--C-:B------:R-:W-:Y:S01]  /*2e20*/  FFMA.FTZ R4, R4, UR10, -R26.reuse ;  /* 0x0000000a04047c23 */ /* 0x100fe2000801081a */
[--C-:B------:R-:W-:Y:S01]  /*2e30*/  FFMA.FTZ R9, R9, UR10, -R26.reuse ;  /* 0x0000000a09097c23 */ /* 0x100fe2000801081a */
        /* <DEDUP_REMOVED lines=8> */
[--C-:B------:R-:W-:Y:S01]  /*2ec0*/  FFMA.FTZ R21, R21, UR10, -R26.reuse ;  /* 0x0000000a15157c23 */ /* 0x100fe2000801081a */
[--C-:B------:R-:W-:Y:S01]  /*2ed0*/  FFMA.FTZ R24, R24, UR10, -R26.reuse ;  /* 0x0000000a18187c23 */ /* 0x100fe2000801081a */
[----:B------:R0:W2:Y:S01]  /*2ee0*/  MUFU.EX2 R30, R9 ;  /* 0x00000009001e7308 */ /* 0x0000a20000000800 */
[--C-:B------:R-:W-:Y:S01]  /*2ef0*/  FFMA.FTZ R25, R25, UR10, -R26.reuse ;  /* 0x0000000a19197c23 */ /* 0x100fe2000801081a */
[--C-:B------:R-:W-:Y:S01]  /*2f00*/  FFMA.FTZ R50, R50, UR10, -R26.reuse ;  /* 0x0000000a32327c23 */ /* 0x100fe2000801081a */
[--C-:B------:R-:W-:Y:S01]  /*2f10*/  FFMA.FTZ R51, R51, UR10, -R26.reuse ;  /* 0x0000000a33337c23 */ /* 0x100fe2000801081a */
[--C-:B------:R-:W-:Y:S01]  /*2f20*/  FFMA.FTZ R54, R54, UR10, -R26.reuse ;  /* 0x0000000a36367c23 */ /* 0x100fe2000801081a */
[--C-:B------:R-:W-:Y:S01]  /*2f30*/  FFMA.FTZ R55, R55, UR10, -R26.reuse ;  /* 0x0000000a37377c23 */ /* 0x100fe2000801081a */
[--C-:B------:R-:W-:Y:S01]  /*2f40*/  FFMA.FTZ R58, R58, UR10, -R26.reuse ;  /* 0x0000000a3a3a7c23 */ /* 0x100fe2000801081a */
[--C-:B------:R-:W-:Y:S01]  /*2f50*/  FFMA.FTZ R59, R59, UR10, -R26.reuse ;  /* 0x0000000a3b3b7c23 */ /* 0x100fe2000801081a */
[----:B------:R3:W4:Y:S01]  /*2f60*/  MUFU.EX2 R155, R6 ;  /* 0x00000006009b7308 */ /* 0x0007220000000800 */
[----:B0-----:R-:W-:Y:S01]  /*2f70*/  FADD.FTZ R9, R152, R35 ;  /* 0x0000002398097221 */ /* 0x001fe20000010000 */
[--C-:B------:R-:W-:Y:S01]  /*2f80*/  FFMA.FTZ R62, R62, UR10, -R26.reuse ;  /* 0x0000000a3e3e7c23 */ /* 0x100fe2000801081a */
[--C-:B------:R-:W-:Y:S01]  /*2f90*/  FFMA.FTZ R63, R63, UR10, -R26.reuse ;  /* 0x0000000a3f3f7c23 */ /* 0x100fe2000801081a */
[--C-:B------:R-:W-:Y:S01]  /*2fa0*/  FFMA.FTZ R66, R66, UR10, -R26.reuse ;  /* 0x0000000a42427c23 */ /* 0x100fe2000801081a */
[----:B------:R-:W-:Y:S01]  /*2fb0*/  FADD.FTZ R4, R28, R9 ;  /* 0x000000091c047221 */ /* 0x000fe20000010000 */
[--C-:B------:R-:W-:Y:S01]  /*2fc0*/  FFMA.FTZ R67, R67, UR10, -R26.reuse ;  /* 0x0000000a43437c23 */ /* 0x100fe2000801081a */
[----:B------:R-:W-:Y:S01]  /*2fd0*/  FFMA.FTZ R70, R70, UR10, -R26 ;  /* 0x0000000a46467c23 */ /* 0x000fe2000801081a */
[----:B------:R4:W0:Y:S01]  /*2fe0*/  MUFU.EX2 R34, R11 ;  /* 0x0000000b00227308 */ /* 0x0008220000000800 */
[----:B------:R-:W-:Y:S01]  /*2ff0*/  FADD.FTZ R9, R29, R4 ;  /* 0x000000041d097221 */ /* 0x000fe20000010000 */
[----:B--2---:R-:W-:Y:S01]  /*3000*/  FADD.FTZ R4, R153, R30 ;  /* 0x0000001e99047221 */ /* 0x004fe20000010000 */
[----:B------:R-:W-:Y:S01]  /*3010*/  FFMA.FTZ R26, R71, UR10, -R26 ;  /* 0x0000000a471a7c23 */ /* 0x000fe2000801081a */
[----:B------:R-:W-:Y:S01]  /*3020*/  F2FP.F16.F32.PACK_AB R152, R35, R152 ;  /* 0x000000982398723e */ /* 0x000fe200000000ff */
[----:B---3--:R-:W-:Y:S01]  /*3030*/  FADD.FTZ R6, R32, R9 ;  /* 0x0000000920067221 */ /* 0x008fe20000010000 */
[----:B------:R-:W-:-:S02]  /*3040*/  F2FP.F16.F32.PACK_AB R168, R57, R56 ;  /* 0x0000003839a8723e */ /* 0x000fc400000000ff */
[----:B------:R-:W2:Y:S01]  /*3050*/  MUFU.EX2 R12, R12 ;  /* 0x0000000c000c7308 */ /* 0x000ea20000000800 */
[----:B----4-:R-:W-:Y:S01]  /*3060*/  FADD.FTZ R11, R155, R4 ;  /* 0x000000049b0b7221 */ /* 0x010fe20000010000 */
[----:B------:R-:W-:Y:S01]  /*3070*/  FADD.FTZ R9, R33, R6 ;  /* 0x0000000621097221 */ /* 0x000fe20000010000 */
[----:B------:R-:W-:-:S03]  /*3080*/  F2FP.F16.F32.PACK_AB R153, R30, R153 ;  /* 0x000000991e99723e */ /* 0x000fc600000000ff */
[----:B------:R-:W-:Y:S01]  /*3090*/  FADD.FTZ R4, R36, R9 ;  /* 0x0000000924047221 */ /* 0x000fe20000010000 */
[----:B------:R-:W-:Y:S01]  /*30a0*/  IADD3 R9, -R73, 0xb, RZ ;  /* 0x0000000b49097810 */ /* 0x000fe20007ffe1ff */
[----:B------:R-:W3:Y:S01]  /*30b0*/  MUFU.EX2 R13, R13 ;  /* 0x0000000d000d7308 */ /* 0x000ee20000000800 */
[C---:B0-----:R-:W-:Y:S01]  /*30c0*/  FADD.FTZ R11, R34.reuse, R11 ;  /* 0x0000000b220b7221 */ /* 0x041fe20000010000 */
[----:B------:R-:W-:Y:S01]  /*30d0*/  FADD.FTZ R27, R37, R4 ;  /* 0x00000004251b7221 */ /* 0x000fe20000010000 */
[----:B------:R-:W-:Y:S01]  /*30e0*/  @!P1 VIADD R4, R5, 0x22840 ;  /* 0x0002284005049836 */ /* 0x000fe20000000000 */
[----:B------:R-:W-:Y:S02]  /*30f0*/  F2FP.F16.F32.PACK_AB R155, R34, R155 ;  /* 0x0000009b229b723e */ /* 0x000fe400000000ff */
[----:B------:R-:W-:Y:S02]  /*3100*/  FADD.FTZ R38, R40, R27 ;  /* 0x0000001b28267221 */ /* 0x000fe40000010000 */
[----:B------:R-:W0:Y:S01]  /*3110*/  MUFU.EX2 R14, R14 ;  /* 0x0000000e000e7308 */ /* 0x000e220000000800 */
[----:B--2---:R-:W-:Y:S01]  /*3120*/  FADD.FTZ R6, R12, R11 ;  /* 0x0000000b0c067221 */ /* 0x004fe20000010000 */
[----:B------:R-:W-:Y:S01]  /*3130*/  @!P1 PRMT R4, RZ, 0x654, R4 ;  /* 0x00000654ff049816 */ /* 0x000fe20000000004 */
[----:B------:R2:W-:Y:S06]  /*3140*/  BAR.ARV R9, 0x100 ;  /* 0x000400090000751d */ /* 0x0005ec0000002000 */
[----:B------:R-:W4:Y:S01]  /*3150*/  MUFU.EX2 R15, R15 ;  /* 0x0000000f000f7308 */ /* 0x000f220000000800 */
[----:B---3--:R-:W-:Y:S01]  /*3160*/  FADD.FTZ R11, R13, R6 ;  /* 0x000000060d0b7221 */ /* 0x008fe20000010000 */
[----:B------:R3:W-:Y:S01]  /*3170*/  @!P1 SYNCS.ARRIVE.TRANS64.RED.A1T0 RZ, [R4+URZ], RZ ;  /* 0x000000ff04ff99a7 */ /* 0x0007e2000810043f */
[----:B------:R-:W-:Y:S01]  /*3180*/  FADD.FTZ R27, R41, R38 ;  /* 0x00000026291b7221 */ /* 0x000fe20000010000 */
[----:B------:R-:W-:-:S03]  /*3190*/  F2FP.F16.F32.PACK_AB R157, R13, R12 ;  /* 0x0000000c0d9d723e */ /* 0x000fc600000000ff */
[----:B------:R-:W-:Y:S01]  /*31a0*/  FADD.FTZ R38, R44, R27 ;  /* 0x0000001b2c267221 */ /* 0x000fe20000010000 */
[----:B------:R-:W3:Y:S01]  /*31b0*/  MUFU.EX2 R20, R20 ;  /* 0x0000001400147308 */ /* 0x000ee20000000800 */
[----:B0-----:R-:W-:Y:S02]  /*31c0*/  FADD.FTZ R6, R14, R11 ;  /* 0x0000000b0e067221 */ /* 0x001fe40000010000 */
[----:B------:R-:W-:-:S05]  /*31d0*/  FADD.FTZ R27, R45, R38 ;  /* 0x000000262d1b7221 */ /* 0x000fca0000010000 */
[----:B------:R-:W0:Y:S01]  /*31e0*/  MUFU.EX2 R21, R21 ;  /* 0x0000001500157308 */ /* 0x000e220000000800 */
[C---:B----4-:R-:W-:Y:S01]  /*31f0*/  FADD.FTZ R11, R15.reuse, R6 ;  /* 0x000000060f0b7221 */ /* 0x050fe20000010000 */
[----:B------:R-:W-:Y:S01]  /*3200*/  FADD.FTZ R6, R48, R27 ;  /* 0x0000001b30067221 */ /* 0x000fe20000010000 */
[----:B------:R-:W-:-:S03]  /*3210*/  F2FP.F16.F32.PACK_AB R159, R15, R14 ;  /* 0x0000000e0f9f723e */ /* 0x000fc600000000ff */
[----:B------:R-:W-:Y:S02]  /*3220*/  FADD.FTZ R27, R49, R6 ;  /* 0x00000006311b7221 */ /* 0x000fe40000010000 */
[----:B------:R-:W4:Y:S01]  /*3230*/  MUFU.EX2 R24, R24 ;  /* 0x0000001800187308 */ /* 0x000f220000000800 */
[----:B---3--:R-:W-:Y:S01]  /*3240*/  FADD.FTZ R4, R20, R11 ;  /* 0x0000000b14047221 */ /* 0x008fe20000010000 */
[----:B------:R-:W-:-:S04]  /*3250*/  FADD.FTZ R6, R52, R27 ;  /* 0x0000001b34067221 */ /* 0x000fc80000010000 */
[----:B------:R-:W-:Y:S02]  /*3260*/  FADD.FTZ R27, R53, R6 ;  /* 0x00000006351b7221 */ /* 0x000fe40000010000 */
[----:B------:R-:W3:Y:S01]  /*3270*/  MUFU.EX2 R25, R25 ;  /* 0x0000001900197308 */ /* 0x000ee20000000800 */
[C---:B0-----:R-:W-:Y:S01]  /*3280*/  FADD.FTZ R11, R21.reuse, R4 ;  /* 0x00000004150b7221 */ /* 0x041fe20000010000 */
[----:B------:R-:W-:Y:S01]  /*3290*/  FADD.FTZ R6, R56, R27 ;  /* 0x0000001b38067221 */ /* 0x000fe20000010000 */
[----:B------:R-:W-:-:S03]  /*32a0*/  F2FP.F16.F32.PACK_AB R161, R21, R20 ;  /* 0x0000001415a1723e */ /* 0x000fc600000000ff */
[----:B------:R-:W-:Y:S02]  /*32b0*/  FADD.FTZ R27, R57, R6 ;  /* 0x00000006391b7221 */ /* 0x000fe40000010000 */
[----:B------:R-:W0:Y:S01]  /*32c0*/  MUFU.EX2 R50, R50 ;  /* 0x0000003200327308 */ /* 0x000e220000000800 */
[----:B----4-:R-:W-:Y:S01]  /*32d0*/  FADD.FTZ R4, R24, R11 ;  /* 0x0000000b18047221 */ /* 0x010fe20000010000 */
[----:B------:R-:W-:-:S06]  /*32e0*/  FADD.FTZ R6, R60, R27 ;  /* 0x0000001b3c067221 */ /* 0x000fcc0000010000 */
[----:B------:R-:W4:Y:S01]  /*32f0*/  MUFU.EX2 R51, R51 ;  /* 0x0000003300337308 */ /* 0x000f220000000800 */
[C---:B---3--:R-:W-:Y:S01]  /*3300*/  FADD.FTZ R11, R25.reuse, R4 ;  /* 0x00000004190b7221 */ /* 0x048fe20000010000 */
[----:B------:R-:W-:-:S06]  /*3310*/  F2FP.F16.F32.PACK_AB R163, R25, R24 ;  /* 0x0000001819a3723e */ /* 0x000fcc00000000ff */
[----:B------:R-:W3:Y:S01]  /*3320*/  MUFU.EX2 R54, R54 ;  /* 0x0000003600367308 */ /* 0x000ee20000000800 */
[----:B0-----:R-:W-:-:S07]  /*3330*/  FADD.FTZ R4, R50, R11 ;  /* 0x0000000b32047221 */ /* 0x001fce0000010000 */
[----:B------:R-:W0:Y:S01]  /*3340*/  MUFU.EX2 R55, R55 ;  /* 0x0000003700377308 */ /* 0x000e220000000800 */
[C---:B----4-:R-:W-:Y:S01]  /*3350*/  FADD.FTZ R11, R51.reuse, R4 ;  /* 0x00000004330b7221 */ /* 0x050fe20000010000 */
[----:B------:R-:W-:-:S06]  /*3360*/  F2FP.F16.F32.PACK_AB R165, R51, R50 ;  /* 0x0000003233a5723e */ /* 0x000fcc00000000ff */
[----:B------:R-:W4:Y:S01]  /*3370*/  MUFU.EX2 R58, R58 ;  /* 0x0000003a003a7308 */ /* 0x000f220000000800 */
[----:B---3--:R-:W-:-:S07]  /*3380*/  FADD.FTZ R4, R54, R11 ;  /* 0x0000000b36047221 */ /* 0x008fce0000010000 */
[----:B------:R-:W3:Y:S01]  /*3390*/  MUFU.EX2 R59, R59 ;  /* 0x0000003b003b7308 */ /* 0x000ee20000000800 */
[C---:B0-----:R-:W-:Y:S01]  /*33a0*/  FADD.FTZ R11, R55.reuse, R4 ;  /* 0x00000004370b7221 */ /* 0x041fe20000010000 */
[----:B------:R-:W-:-:S06]  /*33b0*/  F2FP.F16.F32.PACK_AB R167, R55, R54 ;  /* 0x0000003637a7723e */ /* 0x000fcc00000000ff */
[----:B------:R-:W0:Y:S01]  /*33c0*/  MUFU.EX2 R62, R62 ;  /* 0x0000003e003e7308 */ /* 0x000e220000000800 */
[----:B----4-:R-:W-:-:S07]  /*33d0*/  FADD.FTZ R4, R58, R11 ;  /* 0x0000000b3a047221 */ /* 0x010fce0000010000 */
        /* <DEDUP_REMOVED lines=9> */
[C---:B---3--:R-:W-:Y:S01]  /*3470*/  FADD.FTZ R27, R61.reuse, R6 ;  /* 0x000000063d1b7221 */ /* 0x048fe20000010000 */
[----:B------:R-:W-:-:S06]  /*3480*/  F2FP.F16.F32.PACK_AB R170, R61, R60 ;  /* 0x0000003c3daa723e */ /* 0x000fcc00000000ff */
[----:B------:R-:W3:Y:S01]  /*3490*/  MUFU.EX2 R67, R67 ;  /* 0x0000004300437308 */ /* 0x000ee20000000800 */
[----:B0-----:R-:W-:-:S07]  /*34a0*/  FADD.FTZ R4, R66, R11 ;  /* 0x0000000b42047221 */ /* 0x001fce0000010000 */
[----:B------:R-:W0:Y:S01]  /*34b0*/  MUFU.EX2 R65, R65 ;  /* 0x0000004100417308 */ /* 0x000e220000000800 */
[----:B----4-:R-:W-:-:S07]  /*34c0*/  FADD.FTZ R6, R64, R27 ;  /* 0x0000001b40067221 */ /* 0x010fce0000010000 */
[----:B------:R-:W4:Y:S01]  /*34d0*/  MUFU.EX2 R70, R70 ;  /* 0x0000004600467308 */ /* 0x000f220000000800 */
[C---:B---3--:R-:W-:Y:S01]  /*34e0*/  FADD.FTZ R11, R67.reuse, R4 ;  /* 0x00000004430b7221 */ /* 0x048fe20000010000 */
[----:B------:R-:W-:-:S06]  /*34f0*/  F2FP.F16.F32.PACK_AB R173, R67, R66 ;  /* 0x0000004243ad723e */ /* 0x000fcc00000000ff */
[----:B------:R-:W3:Y:S01]  /*3500*/  MUFU.EX2 R68, R68 ;  /* 0x0000004400447308 */ /* 0x000ee20000000800 */
[C---:B0-----:R-:W-:Y:S01]  /*3510*/  FADD.FTZ R27, R65.reuse, R6 ;  /* 0x00000006411b7221 */ /* 0x041fe20000010000 */
[----:B------:R-:W-:-:S06]  /*3520*/  F2FP.F16.F32.PACK_AB R172, R65, R64 ;  /* 0x0000004041ac723e */ /* 0x000fcc00000000ff */
[----:B------:R-:W0:Y:S01]  /*3530*/  MUFU.EX2 R175, R26 ;  /* 0x0000001a00af7308 */ /* 0x000e220000000800 */
[----:B----4-:R-:W-:-:S07]  /*3540*/  FADD.FTZ R4, R70, R11 ;  /* 0x0000000b46047221 */ /* 0x010fce0000010000 */
[----:B------:R-:W4:Y:S01]  /*3550*/  MUFU.EX2 R31, R31 ;  /* 0x0000001f001f7308 */ /* 0x000f220000000800 */
[----:B---3--:R-:W-:Y:S01]  /*3560*/  FADD.FTZ R6, R68, R27 ;  /* 0x0000001b44067221 */ /* 0x008fe20000010000 */
[C---:B0-----:R-:W-:Y:S01]  /*3570*/  FADD.FTZ R4, R175.reuse, R4 ;  /* 0x00000004af047221 */ /* 0x041fe20000010000 */
[----:B------:R-:W-:Y:S02]  /*3580*/  F2FP.F16.F32.PACK_AB R175, R175, R70 ;  /* 0x00000046afaf723e */ /* 0x000fe400000000ff */
[C---:B----4-:R-:W-:Y:S01]  /*3590*/  FADD.FTZ R6, R31.reuse, R6 ;  /* 0x000000061f067221 */ /* 0x050fe20000010000 */
[----:B------:R-:W-:Y:S01]  /*35a0*/  F2FP.F16.F32.PACK_AB R174, R31, R68 ;  /* 0x000000441fae723e */ /* 0x000fe200000000ff */
[----:B--2---:R-:W-:Y:S06]  /*35b0*/  @!P0 BRA `(.L_x_383) ;  /* 0x0000000000048947 */ /* 0x004fec0003800000 */
[----:B------:R-:W-:Y:S01]  /*35c0*/  BPT.TRAP 0x1 ;  /* 0x000000040000795c */ /* 0x000fe20000300000 */
.L_x_383:
[----:B------:R0:W2:Y:S01]  /*35d0*/  SYNCS.PHASECHK.TRANS64.TRYWAIT P2, [R5+URZ+0x22850], R10 ;  /* 0x0228500a050075a7 */ /* 0x0000a2000804017f */
[----:B------:R-:W-:Y:S05]  /*35e0*/  @!P0 BRA `(.L_x_384) ;  /* 0x0000000000048947 */ /* 0x000fea0003800000 */
[----:B------:R-:W-:Y:S01]  /*35f0*/  BPT.TRAP 0x1 ;  /* 0x000000040000795c */ /* 0x000fe20000300000 */
.L_x_384:
[----:B--2---:R-:W-:Y:S05]  /*3600*/  @P2 BRA `(.L_x_385) ;  /* 0x0000000000082947 */ /* 0x004fea0003800000 */
[----:B------:R-:W2:Y:S02]  /*3610*/  SYNCS.PHASECHK.TRANS64.TRYWAIT P2, [R5+URZ+0x22850], R10 ;  /* 0x0228500a050075a7 */ /* 0x000ea4000804017f */
[----:B--2---:R-:W-:Y:S05]  /*3620*/  @!P2 BRA `(.L_x_386) ;  /* 0x000000bc0090a947 */ /* 0x004fea0003800000 */
.L_x_385:
[----:B------:R-:W-:Y:S01]  /*3630*/  R2UR UR6, R7 ;  /* 0x00000000070672ca */ /* 0x000fe200000e0000 */
[----:B------:R3:W-:Y:S01]  /*3640*/  BAR.SYNC.DEFER_BLOCKING R8, 0x100 ;  /* 0x000400080000751d */ /* 0x0007e20000010000 */
[----:B------:R-:W-:Y:S01]  /*3650*/  UISETP.GE.AND UP0, UPT, UR42, 0x61, UPT ;  /* 0x000000612a00788c */ /* 0x000fe2000bf06270 */
[----:B012---:R-:W-:-:S04]  /*3660*/  @!P1 VIADD R5, R5, 0x22860 ;  /* 0x0002286005059836 */ /* 0x007fc80000000000 */
[----:B------:R-:W-:Y:S01]  /*3670*/  UMOV UR7, 0x40000040 ;  /* 0x4000004000077882 */ /* 0x000fe20000000000 */
[----:B------:R-:W-:Y:S02]  /*3680*/  PLOP3.LUT P2, PT, PT, PT, UP0, 0x80, 0x0 ;  /* 0x000000000000781c */ /* 0x000fe40003f4f008 */
[----:B------:R-:W-:-:S03]  /*3690*/  @!P1 PRMT R5, RZ, 0x654, R5 ;  /* 0x00000654ff059816 */ /* 0x000fc60000000005 */
[----:B------:R-:W-:-:S04]  /*36a0*/  UIADD3 UR6, UR6, 0x400, URZ ;  /* 0x0000040006067890 */ /* 0x000fc8000fffe03f */
[----:B------:R-:W-:-:S04]  /*36b0*/  USHF.R.U32.HI UR6, URZ, 0x4, UR6 ;  /* 0x000000043f067899 */ /* 0x000fc80008011606 */
[----:B------:R-:W-:-:S04]  /*36c0*/  ULOP3.LUT UR6, UR6, 0x3fff, URZ, 0xc0, !UPT ;  /* 0x00003fff06067892 */ /* 0x000fc8000f8ec03f */
[----:B------:R-:W-:Y:S01]  /*36d0*/  ULOP3.LUT UR21, UR6, 0x3000000, URZ, 0xfc, !UPT ;  /* 0x0300000006157892 */ /* 0x000fe2000f8efc3f */
[----:B------:R-:W-:-:S03]  /*36e0*/  WARPGROUP.ARRIVE ;  /* 0x00000000000079c5 */ /* 0x000fc60000000000 */
[----:B------:R-:W-:-:S07]  /*36f0*/  UIMAD UR11, UR37, 0xc00, UR21 ;  /* 0x00000c00250b78a4 */ /* 0x000fce000f8e0215 */
        /* <DEDUP_REMOVED lines=35> */
[----:B---3--:R-:W-:Y:S01]  /*3930*/  IMAD.MOV.U32 R8, RZ, RZ, R3 ;  /* 0x000000ffff087224 */ /* 0x008fe200078e0003 */
[----:B------:R-:W-:Y:S01]  /*3940*/  UIADD3 UR39, UR39, -0x2, URZ ;  /* 0xfffffffe27277890 */ /* 0x000fe2000fffe03f */
[----:B------:R-:W-:Y:S01]  /*3950*/  IMAD.MOV.U32 R7, RZ, RZ, R0 ;  /* 0x000000ffff077224 */ /* 0x000fe200078e0000 */
[----:B------:R-:W-:Y:S01]  /*3960*/  ULDC UR24, c[0x0][0x9d8] ;  /* 0x0002760000187ab9 */ /* 0x000fe20000000800 */
[----:B------:R-:W-:-:S09]  /*3970*/  ULDC UR22, c[0x0][0x988] ;  /* 0x0002620000167ab9 */ /* 0x000fd20000000800 */
.L_x_396:
        /* <DEDUP_REMOVED lines=8> */
[----:B0-----:R-:W-:Y:S11]  /*3a00*/  @!P0 BRA `(.L_x_388) ;  /* 0x0000000000048947 */ /* 0x001ff60003800000 */
[----:B------:R-:W-:Y:S01]  /*3a10*/  BPT.TRAP 0x1 ;  /* 0x000000040000795c */ /* 0x000fe20000300000 */
.L_x_388:
[----:B------:R-:W0:Y:S01]  /*3a20*/  S2UR UR7, SR_CgaCtaId ;  /* 0x00000000000779c3 */ /* 0x000e220000008800 */
[----:B------:R-:W-:Y:S01]  /*3a30*/  UMOV UR6, 0x400 ;  /* 0x0000040000067882 */ /* 0x000fe20000000000 */
[----:B------:R-:W-:-:S05]  /*3a40*/  IMAD.U32 R5, RZ, RZ, UR38 ;  /* 0x00000026ff057e24 */ /* 0x000fca000f8e00ff */
[----:B------:R-:W-:Y:S01]  /*3a50*/  SHF.L.U32 R5, R5, 0x1f, RZ ;  /* 0x0000001f05057819 */ /* 0x000fe200000006ff */
[----:B0-----:R-:W-:-:S04]  /*3a60*/  ULEA UR6, UR7, UR6, 0x18 ;  /* 0x0000000607067291 */ /* 0x001fc8000f8ec03f */
[----:B------:R-:W-:-:S09]  /*3a70*/  ULEA UR23, UR37, UR6, 0x3 ;  /* 0x0000000625177291 */ /* 0x000fd2000f8e183f */
[----:B------:R0:W1:Y:S01]  /*3a80*/  SYNCS.PHASECHK.TRANS64.TRYWAIT P3, [UR23+0x22830], R5 ;  /* 0x02283005ff0075a7 */ /* 0x0000620008060157 */
[----:B------:R-:W-:Y:S05]  /*3a90*/  @!P0 BRA `(.L_x_389) ;  /* 0x0000000000048947 */ /* 0x000fea0003800000 */
[----:B------:R-:W-:Y:S01]  /*3aa0*/  BPT.TRAP 0x1 ;  /* 0x000000040000795c */ /* 0x000fe20000300000 */
.L_x_389:
[----:B-1----:R-:W-:Y:S05]  /*3ab0*/  @P3 BRA `(.L_x_390) ;  /* 0x0000000000083947 */ /* 0x002fea0003800000 */
[----:B------:R-:W1:Y:S02]  /*3ac0*/  SYNCS.PHASECHK.TRANS64.TRYWAIT P3, [UR23+0x22830], R5 ;  /* 0x02283005ff0075a7 */ /* 0x000e640008060157 */
[----:B-1----:R-:W-:Y:S05]  /*3ad0*/  @!P3 BRA `(.L_x_391) ;  /* 0x000000b80078b947 */ /* 0x002fea0003800000 */
.L_x_390:
        /* <DEDUP_REMOVED lines=62> */
[----:B---3--:R-:W-:Y:S01]  /*3ec0*/  FMNMX.FTZ R0, R12, R169, !PT ;  /* 0x000000a90c007209 */ /* 0x008fe20007810000 */
        /* <DEDUP_REMOVED lines=9> */
[----:B------:R-:W-:-:S05]  /*3f60*/  FMUL.FTZ R189, R199, UR24 ;  /* 0x00000018c7bd7c20 */ /* 0x000fca0008410000 */
[----:B------:R-:W1:Y:S01]  /*3f70*/  MUFU.TANH R154, R154 ;  /* 0x0000009a009a7308 */ /* 0x000e620000002400 */
[----:B--2---:R-:W-:-:S07]  /*3f80*/  FMNMX.FTZ R171, R20, R171, !PT ;  /* 0x000000ab14ab7209 */ /* 0x004fce0007810000 */
[----:B------:R-:W2:Y:S01]  /*3f90*/  MUFU.TANH R155, R155 ;  /* 0x0000009b009b7308 */ /* 0x000ea20000002400 */
[----:B---3--:R-:W-:-:S07]  /*3fa0*/  FMNMX.FTZ R171, R152, R171, !PT ;  /* 0x000000ab98ab7209 */ /* 0x008fce0007810000 */
        /* <DEDUP_REMOVED lines=9> */
[----:B-1----:R-:W-:-:S07]  /*4040*/  FMNMX.FTZ R173, R159, R0, !PT ;  /* 0x000000009fad7209 */ /* 0x002fce0007810000 */
[----:B------:R-:W1:Y:S01]  /*4050*/  MUFU.TANH R165, R165 ;  /* 0x000000a500a57308 */ /* 0x000e620000002400 */
[----:B--2---:R-:W-:Y:S01]  /*4060*/  FMNMX.FTZ R177, R162, R173, !PT ;  /* 0x000000ada2b17209 */ /* 0x004fe20007810000 */
[----:B------:R-:W-:-:S06]  /*4070*/  FMUL.FTZ R173, R192, UR24 ;  /* 0x00000018c0ad7c20 */ /* 0x000fcc0008410000 */
        /* <DEDUP_REMOVED lines=12> */
[----:B--2---:R-:W-:-:S07]  /*4140*/  FMNMX.FTZ R181, R169, R0, !PT ;  /* 0x00000000a9b57209 */ /* 0x004fce0007810000 */
        /* <DEDUP_REMOVED lines=13> */
[----:B---3--:R-:W-:Y:S01]  /*4220*/  FMNMX.FTZ R0, R176, R181, !PT ;  /* 0x000000b5b0007209 */ /* 0x008fe20007810000 */
[----:B------:R-:W-:Y:S01]  /*4230*/  FMUL.FTZ R181, R183, UR24 ;  /* 0x00000018b7b57c20 */ /* 0x000fe20008410000 */
[----:B------:R-:W-:Y:S01]  /*4240*/  FMUL.FTZ R183, R187, UR24 ;  /* 0x00000018bbb77c20 */ /* 0x000fe20008410000 */
[----:B------:R-:W-:Y:S02]  /*4250*/  FMUL.FTZ R187, R195, UR24 ;  /* 0x00000018c3bb7c20 */ /* 0x000fe40008410000 */
[----:B------:R-:W3:Y:S02]  /*4260*/  SHFL.BFLY PT, R185, R0, 0x2, 0x1f ;  /* 0x0c401f0000b97f89 */ /* 0x000ee400000e0000 */
[----:B------:R-:W4:Y:S01]  /*4270*/  MUFU.TANH R14, R14 ;  /* 0x0000000e000e7308 */ /* 0x000f220000002400 */
[----:B-1----:R-:W-:-:S07]  /*4280*/  FMNMX.FTZ R190, R9, R8, !PT ;  /* 0x0000000809be7209 */ /* 0x002fce0007810000 */
[----:B------:R-:W1:Y:S08]  /*4290*/  MUFU.TANH R15, R15 ;  /* 0x0000000f000f7308 */ /* 0x000e700000002400 */
[----:B------:R-:W5:Y:S01]  /*42a0*/  MUFU.TANH R21, R21 ;  /* 0x0000001500157308 */ /* 0x000f620000002400 */
[----:B---3--:R-:W-:Y:S01]  /*42b0*/  FMNMX.FTZ R192, R0, R185, !PT ;  /* 0x000000b900c07209 */ /* 0x008fe20007810000 */
[----:B------:R-:W-:-:S06]  /*42c0*/  FMUL.FTZ R185, R191, UR24 ;  /* 0x00000018bfb97c20 */ /* 0x000fcc0008410000 */
[----:B------:R-:W3:Y:S01]  /*42d0*/  MUFU.TANH R153, R153 ;  /* 0x0000009900997308 */ /* 0x000ee20000002400 */
[----:B--2---:R-:W-:Y:S01]  /*42e0*/  FMNMX.FTZ R191, R11, R190, !PT ;  /* 0x000000be0bbf7209 */ /* 0x004fe20007810000 */
[----:B------:R-:W2:Y:S03]  /*42f0*/  SHFL.BFLY PT, R193, R192, 0x1, 0x1f ;  /* 0x0c201f00c0c17f89 */ /* 0x000ea600000e0000 */
[----:B----4-:R-:W-:-:S03]  /*4300*/  FMNMX.FTZ R190, R14, R191, !PT ;  /* 0x000000bf0ebe7209 */ /* 0x010fc60007810000 */
[----:B------:R-:W4:Y:S01]  /*4310*/  MUFU.TANH R156, R156 ;  /* 0x0000009c009c7308 */ /* 0x000f220000002400 */
[----:B-1----:R-:W-:-:S04]  /*4320*/  FMNMX.FTZ R190, R15, R190, !PT ;  /* 0x000000be0fbe7209 */ /* 0x002fc80007810000 */
[----:B-----5:R-:W-:-:S03]  /*4330*/  FMNMX.FTZ R190, R21, R190, !PT ;  /* 0x000000be15be7209 */ /* 0x020fc60007810000 */
[----:B------:R-:W1:Y:S08]  /*4340*/  MUFU.TANH R157, R157 ;  /* 0x0000009d009d7308 */ /* 0x000e700000002400 */
[----:B------:R-:W5:Y:S01]  /*4350*/  MUFU.TANH R160, R160 ;  /* 0x000000a000a07308 */ /* 0x000f620000002400 */
[----:B--2---:R-:W-:-:S05]  /*4360*/  FMNMX.FTZ R0, R192, R193, !PT ;  /* 0x000000c1c0007209 */ /* 0x004fca0007810000 */
[C---:B------:R-:W-:Y:S02]  /*4370*/  FMUL.FTZ R197, R0.reuse, UR10 ;  /* 0x0000000a00c57c20 */ /* 0x040fe40008410000 */
[----:B------:R-:W2:Y:S01]  /*4380*/  MUFU.TANH R161, R161 ;  /* 0x000000a100a17308 */ /* 0x000ea20000002400 */
[----:B------:R-:W-:Y:S01]  /*4390*/  FADD.FTZ R7, -R0, R7 ;  /* 0x0000000700077221 */ /* 0x000fe20000010100 */
[--C-:B------:R-:W-:Y:S01]  /*43a0*/  FFMA.FTZ R191, R3, UR10, -R197.reuse ;  /* 0x0000000a03bf7c23 */ /* 0x100fe200080108c5 */
[----:B---3--:R-:W-:Y:S01]  /*43b0*/  FMNMX.FTZ R3, R153, R190, !PT ;  /* 0x000000be99037209 */ /* 0x008fe20007810000 */
[--C-:B------:R-:W-:Y:S01]  /*43c0*/  FFMA.FTZ R193, R152, UR10, -R197.reuse ;  /* 0x0000000a98c17c23 */ /* 0x100fe200080108c5 */
[----:B------:R-:W-:Y:S01]  /*43d0*/  FMUL.FTZ R7, R7, UR10 ;  /* 0x0000000a07077c20 */ /* 0x000fe20008410000 */
[--C-:B------:R-:W-:Y:S02]  /*43e0*/  FFMA.FTZ R10, R10, UR10, -R197.reuse ;  /* 0x0000000a0a0a7c23 */ /* 0x100fe400080108c5 */
[----:B------:R-:W3:Y:S01]  /*43f0*/  MUFU.TANH R163, R163 ;  /* 0x000000a300a37308 */ /* 0x000ee20000002400 */
[----:B----4-:R-:W-:Y:S01]  /*4400*/  FMNMX.FTZ R190, R156, R3, !PT ;  /* 0x000000039cbe7209 */ /* 0x010fe20007810000 */
[--C-:B------:R-:W-:Y:S01]  /*4410*/  FFMA.FTZ R195, R164, UR10, -R197.reuse ;  /* 0x0000000aa4c37c23 */ /* 0x100fe200080108c5 */
[--C-:B------:R-:W-:Y:S01]  /*4420*/  FFMA.FTZ R164, R165, UR10, -R197.reuse ;  /* 0x0000000aa5a47c23 */ /* 0x100fe200080108c5 */
[--C-:B------:R-:W-:Y:S01]  /*4430*/  FFMA.FTZ R165, R166, UR10, -R197.reuse ;  /* 0x0000000aa6a57c23 */ /* 0x100fe200080108c5 */
[----:B-1----:R-:W-:Y:S01]  /*4440*/  FMNMX.FTZ R3, R157, R190, !PT ;  /* 0x000000be9d037209 */ /* 0x002fe20007810000 */
[--C-:B------:R-:W-:Y:S01]  /*4450*/  FFMA.FTZ R166, R167, UR10, -R197.reuse ;  /* 0x0000000aa7a67c23 */ /* 0x100fe200080108c5 */
[--C-:B------:R-:W-:Y:S01]  /*4460*/  FFMA.FTZ R167, R168, UR10, -R197.reuse ;  /* 0x0000000aa8a77c23 */ /* 0x100fe200080108c5 */
[----:B------:R-:W1:Y:S01]  /*4470*/  MUFU.TANH R175, R175 ;  /* 0x000000af00af7308 */ /* 0x000e620000002400 */
[----:B-----5:R-:W-:Y:S01]  /*4480*/  FMNMX.FTZ R190, R160, R3, !PT ;  /* 0x00000003a0be7209 */ /* 0x020fe20007810000 */
[--C-:B------:R-:W-:Y:S01]  /*4490*/  FFMA.FTZ R12, R12, UR10, -R197.reuse ;  /* 0x0000000a0c0c7c23 */ /* 0x100fe200080108c5 */
[--C-:B------:R-:W-:Y:S01]  /*44a0*/  FFMA.FTZ R168, R169, UR10, -R197.reuse ;  /* 0x0000000aa9a87c23 */ /* 0x100fe200080108c5 */
[--C-:B------:R-:W-:Y:S01]  /*44b0*/  FFMA.FTZ R169, R170, UR10, -R197.reuse ;  /* 0x0000000aaaa97c23 */ /* 0x100fe200080108c5 */
[----:B--2---:R-:W-:Y:S01]  /*44c0*/  FMNMX.FTZ R190, R161, R190, !PT ;  /* 0x000000bea1be7209 */ /* 0x004fe20007810000 */
[--C-:B------:R-:W-:Y:S01]  /*44d0*/  FFMA.FTZ R170, R171, UR10, -R197.reuse ;  /* 0x0000000aabaa7c23 */ /* 0x100fe200080108c5 */
[--C-:B------:R-:W-:Y:S01]  /*44e0*/  FFMA.FTZ R171, R172, UR10, -R197.reuse ;  /* 0x0000000aacab7c23 */ /* 0x100fe200080108c5 */
[----:B------:R-:W2:Y:S01]  /*44f0*/  MUFU.TANH R178, R178 ;  /* 0x000000b200b27308 */ /* 0x000ea20000002400 */
[----:B---3--:R-:W-:Y:S01]  /*4500*/  FMNMX.FTZ R190, R163, R190, !PT ;  /* 0x000000bea3be7209 */ /* 0x008fe20007810000 */
[--C-:B------:R-:W-:Y:S01]  /*4510*/  FFMA.FTZ R13, R13, UR10, -R197.reuse ;  /* 0x0000000a0d0d7c23 */ /* 0x100fe200080108c5 */
[--C-:B------:R-:W-:Y:S01]  /*4520*/  FFMA.FTZ R172, R173, UR10, -R197.reuse ;  /* 0x0000000aadac7c23 */ /* 0x100fe200080108c5 */
[--C-:B------:R-:W-:Y:S01]  /*4530*/  FFMA.FTZ R173, R174, UR10, -R197.reuse ;  /* 0x0000000aaead7c23 */ /* 0x100fe200080108c5 */
[--C-:B------:R-:W-:Y:S01]  /*4540*/  FFMA.FTZ R20, R20, UR10, -R197.reuse ;  /* 0x0000000a14147c23 */ /* 0x100fe200080108c5 */
[--C-:B------:R-:W-:Y:S01]  /*4550*/  FFMA.FTZ R155, R155, UR10, -R197.reuse ;  /* 0x0000000a9b9b7c23 */ /* 0x100fe200080108c5 */
[--C-:B------:R-:W-:Y:S01]  /*4560*/  FFMA.FTZ R192, R158, UR10, -R197.reuse ;  /* 0x0000000a9ec07c23 */ /* 0x100fe200080108c5 */
[----:B------:R-:W3:Y:S01]  /*4570*/  MUFU.TANH R179, R179 ;  /* 0x000000b300b37308 */ /* 0x000ee20000002400 */
[----:B-1----:R-:W-:Y:S01]  /*4580*/  FMNMX.FTZ R3, R175, R190, !PT ;  /* 0x000000beaf037209 */ /* 0x002fe20007810000 */
[--C-:B------:R-:W-:Y:S01]  /*4590*/  FFMA.FTZ R190, R154, UR10, -R197.reuse ;  /* 0x0000000a9abe7c23 */ /* 0x100fe200080108c5 */
[--C-:B------:R-:W-:Y:S01]  /*45a0*/  FFMA.FTZ R159, R159, UR10, -R197.reuse ;  /* 0x0000000a9f9f7c23 */ /* 0x100fe200080108c5 */
[--C-:B------:R-:W-:Y:S01]  /*45b0*/  FFMA.FTZ R162, R162, UR10, -R197.reuse ;  /* 0x0000000aa2a27c23 */ /* 0x100fe200080108c5 */
[--C-:B------:R-:W-:Y:S01]  /*45c0*/  FFMA.FTZ R174, R177, UR10, -R197.reuse ;  /* 0x0000000ab1ae7c23 */ /* 0x100fe200080108c5 */
[----:B------:R-:W-:-:S02]  /*45d0*/  FFMA.FTZ R197, R176, UR10, -R197 ;  /* 0x0000000ab0c57c23 */ /* 0x000fc400080108c5 */
        /* <DEDUP_REMOVED lines=20> */
[----:B------:R-:W2:Y:S01]  /*4720*/  MUFU.EX2 R7, R7 ;  /* 0x0000000700077308 */ /* 0x000ea20000000800 */
[----:B---3--:R-:W-:-:S07]  /*4730*/  FMNMX.FTZ R152, R188, R3, !PT ;  /* 0x00000003bc987209 */ /* 0x008fce0007810000 */
[----:B------:R-:W3:Y:S01]  /*4740*/  MUFU.EX2 R10, R10 ;  /* 0x0000000a000a7308 */ /* 0x000ee20000000800 */
[----:B-1----:R-:W-:-:S05]  /*4750*/  FMNMX.FTZ R152, R189, R152, !PT ;  /* 0x00000098bd987209 */ /* 0x002fca0007810000 */
[----:B------:R-:W1:Y:S02]  /*4760*/  SHFL.BFLY PT, R3, R152, 0x2, 0x1f ;  /* 0x0c401f0098037f89 */ /* 0x000e6400000e0000 */
[----:B------:R-:W4:Y:S01]  /*4770*/  MUFU.EX2 R191, R191 ;  /* 0x000000bf00bf7308 */ /* 0x000f220000000800 */
[-C--:B--2---:R-:W-:Y:S01]  /*4780*/  FMUL.FTZ R24, R24, R7.reuse ;  /* 0x0000000718187220 */ /* 0x084fe20000410000 */
[-C--:B------:R-:W-:Y:S01]  /*4790*/  FMUL.FTZ R25, R25, R7.reuse ;  /* 0x0000000719197220 */ /* 0x080fe20000410000 */
[-C--:B------:R-:W-:Y:S01]  /*47a0*/  FMUL.FTZ R28, R28, R7.reuse ;  /* 0x000000071c1c7220 */ /* 0x080fe20000410000 */
[-C--:B------:R-:W-:Y:S01]  /*47b0*/  FMUL.FTZ R29, R29, R7.reuse ;  /* 0x000000071d1d7220 */ /* 0x080fe20000410000 */
[-C--:B------:R-:W-:Y:S01]  /*47c0*/  FMUL.FTZ R32, R32, R7.reuse ;  /* 0x0000000720207220 */ /* 0x080fe20000410000 */
[-C--:B------:R-:W-:Y:S01]  /*47d0*/  FMUL.FTZ R33, R33, R7.reuse ;  /* 0x0000000721217220 */ /* 0x080fe20000410000 */
[-C--:B------:R-:W-:Y:S01]  /*47e0*/  FMUL.FTZ R36, R36, R7.reuse ;  /* 0x0000000724247220 */ /* 0x080fe20000410000 */
[----:B------:R-:W2:Y:S01]  /*47f0*/  MUFU.EX2 R12, R12 ;  /* 0x0000000c000c7308 */ /* 0x000ea20000000800 */
[----:B---3--:R-:W-:Y:S01]  /*4800*/  FFMA.FTZ R6, R7, R6, R10 ;  /* 0x0000000607067223 */ /* 0x008fe2000001000a */
[-C--:B------:R-:W-:Y:S01]  /*4810*/  FMUL.FTZ R37, R37, R7.reuse ;  /* 0x0000000725257220 */ /* 0x080fe20000410000 */
[-C--:B------:R-:W-:Y:S01]  /*4820*/  FMUL.FTZ R40, R40, R7.reuse ;  /* 0x0000000728287220 */ /* 0x080fe20000410000 */
[-C--:B------:R-:W-:Y:S01]  /*4830*/  FMUL.FTZ R41, R41, R7.reuse ;  /* 0x0000000729297220 */ /* 0x080fe20000410000 */
[-C--:B------:R-:W-:Y:S01]  /*4840*/  FMUL.FTZ R44, R44, R7.reuse ;  /* 0x000000072c2c7220 */ /* 0x080fe20000410000 */
[-C--:B------:R-:W-:Y:S01]  /*4850*/  FMUL.FTZ R45, R45, R7.reuse ;  /* 0x000000072d2d7220 */ /* 0x080fe20000410000 */
[-C--:B------:R-:W-:Y:S01]  /*4860*/  FMUL.FTZ R48, R48, R7.reuse ;  /* 0x0000000730307220 */ /* 0x080fe20000410000 */
[----:B------:R-:W3:Y:S01]  /*4870*/  MUFU.EX2 R13, R13 ;  /* 0x0000000d000d7308 */ /* 0x000ee20000000800 */
[-C--:B------:R-:W-:Y:S01]  /*4880*/  FMUL.FTZ R49, R49, R7.reuse ;  /* 0x0000000731317220 */ /* 0x080fe20000410000 */
[-C--:B------:R-:W-:Y:S01]  /*4890*/  FMUL.FTZ R52, R52, R7.reuse ;  /* 0x0000000734347220 */ /* 0x080fe20000410000 */
[-C--:B------:R-:W-:Y:S01]  /*48a0*/  FMUL.FTZ R53, R53, R7.reuse ;  /* 0x0000000735357220 */ /* 0x080fe20000410000 */
[-C--:B------:R-:W-:Y:S01]  /*48b0*/  FMUL.FTZ R56, R56, R7.reuse ;  /* 0x0000000738387220 */ /* 0x080fe20000410000 */
[----:B------:R-:W-:Y:S01]  /*48c0*/  FMUL.FTZ R57, R57, R7 ;  /* 0x0000000739397220 */ /* 0x000fe20000410000 */
[----:B-1----:R-:W-:Y:S01]  /*48d0*/  FMNMX.FTZ R154, R152, R3, !PT ;  /* 0x00000003989a7209 */ /* 0x002fe20007810000 */
[-C--:B------:R-:W-:Y:S01]  /*48e0*/  FMUL.FTZ R60, R60, R7.reuse ;  /* 0x000000073c3c7220 */ /* 0x080fe20000410000 */
[----:B------:R-:W1:Y:S01]  /*48f0*/  MUFU.EX2 R20, R20 ;  /* 0x0000001400147308 */ /* 0x000e620000000800 */
[-C--:B------:R-:W-:Y:S01]  /*4900*/  FMUL.FTZ R61, R61, R7.reuse ;  /* 0x000000073d3d7220 */ /* 0x080fe20000410000 */
[-C--:B------:R-:W-:Y:S01]  /*4910*/  FMUL.FTZ R64, R64, R7.reuse ;  /* 0x0000000740407220 */ /* 0x080fe20000410000 */
[----:B------:R-:W5:Y:S01]  /*4920*/  SHFL.BFLY PT, R3, R154, 0x1, 0x1f ;  /* 0x0c201f009a037f89 */ /* 0x000f6200000e0000 */
        /* <DEDUP_REMOVED lines=22> */
[----:B------:R-:W-:Y:S01]  /*4a90*/  FMUL.FTZ R104, R104, R7 ;  /* 0x0000000768687220 */ /* 0x000fe20000410000 */
[----:B-----5:R-:W-:Y:S01]  /*4aa0*/  FMNMX.FTZ R3, R154, R3, !PT ;  /* 0x000000039a037209 */ /* 0x020fe20007810000 */
[-C--:B------:R-:W-:Y:S01]  /*4ab0*/  FMUL.FTZ R105, R105, R7.reuse ;  /* 0x0000000769697220 */ /* 0x080fe20000410000 */
[-C--:B------:R-:W-:Y:S01]  /*4ac0*/  FMUL.FTZ R108, R108, R7.reuse ;  /* 0x000000076c6c7220 */ /* 0x080fe20000410000 */
[-C--:B------:R-:W-:Y:S01]  /*4ad0*/  FMUL.FTZ R109, R109, R7.reuse ;  /* 0x000000076d6d7220 */ /* 0x080fe20000410000 */
[-C--:B------:R-:W-:Y:S01]  /*4ae0*/  FMUL.FTZ R112, R112, R7.reuse ;  /* 0x0000000770707220 */ /* 0x080fe20000410000 */
[C---:B------:R-:W-:Y:S01]  /*4af0*/  FMUL.FTZ R152, R3.reuse, UR10 ;  /* 0x0000000a03987c20 */ /* 0x040fe20008410000 */
[----:B------:R-:W-:Y:S01]  /*4b00*/  FADD.FTZ R8, -R3, R8 ;  /* 0x0000000803087221 */ /* 0x000fe20000010100 */
[----:B------:R-:W5:Y:S01]  /*4b10*/  MUFU.EX2 R192, R192 ;  /* 0x000000c000c07308 */ /* 0x000f620000000800 */
[----:B------:R-:W-:Y:S01]  /*4b20*/  FMUL.FTZ R113, R113, R7 ;  /* 0x0000000771717220 */ /* 0x000fe20000410000 */
[--C-:B------:R-:W-:Y:S01]  /*4b30*/  FFMA.FTZ R198, R175, UR10, -R152.reuse ;  /* 0x0000000aafc67c23 */ /* 0x100fe20008010898 */
[--C-:B------:R-:W-:Y:S01]  /*4b40*/  FFMA.FTZ R175, R178, UR10, -R152.reuse ;  /* 0x0000000ab2af7c23 */ /* 0x100fe20008010898 */
[--C-:B------:R-:W-:Y:S01]  /*4b50*/  FFMA.FTZ R178, R179, UR10, -R152.reuse ;  /* 0x0000000ab3b27c23 */ /* 0x100fe20008010898 */
[--C-:B------:R-:W-:Y:S01]  /*4b60*/  FFMA.FTZ R179, R180, UR10, -R152.reuse ;  /* 0x0000000ab4b37c23 */ /* 0x100fe20008010898 */
[--C-:B------:R-:W-:Y:S01]  /*4b70*/  FFMA.FTZ R180, R181, UR10, -R152.reuse ;  /* 0x0000000ab5b47c23 */ /* 0x100fe20008010898 */
[----:B------:R-:W-:Y:S01]  /*4b80*/  FFMA.FTZ R181, R182, UR10, -R152 ;  /* 0x0000000ab6b57c23 */ /* 0x000fe20008010898 */
[----:B------:R-:W-:-:S02]  /*4b90*/  IMAD.U32 R182, RZ, RZ, UR23 ;  /* 0x00000017ffb67e24 */ /* 0x000fc4000f8e00ff */
[--C-:B------:R-:W-:Y:S01]  /*4ba0*/  FFMA.FTZ R176, R153, UR10, -R152.reuse ;  /* 0x0000000a99b07c23 */ /* 0x100fe20008010898 */
[----:B------:R-:W-:Y:S01]  /*4bb0*/  FMUL.FTZ R177, R8, UR10 ;  /* 0x0000000a08b17c20 */ /* 0x000fe20008410000 */
[--C-:B------:R-:W-:Y:S01]  /*4bc0*/  FFMA.FTZ R8, R9, UR10, -R152.reuse ;  /* 0x0000000a09087c23 */ /* 0x100fe20008010898 */
[----:B------:R-:W-:Y:S01]  /*4bd0*/  @!P1 VIADD R153, R182, 0x22840 ;  /* 0x00022840b6999836 */ /* 0x000fe20000000000 */
[----:B------:R-:W-:Y:S01]  /*4be0*/  IADD3 R9, -R211, 0xb, RZ ;  /* 0x0000000bd3097810 */ /* 0x000fe20007ffe1ff */
[----:B------:R-:W5:Y:S01]  /*4bf0*/  MUFU.EX2 R159, R159 ;  /* 0x0000009f009f7308 */ /* 0x000f620000000800 */
[--C-:B------:R-:W-:Y:S01]  /*4c00*/  FFMA.FTZ R11, R11, UR10, -R152.reuse ;  /* 0x0000000a0b0b7c23 */ /* 0x100fe20008010898 */
[--C-:B------:R-:W-:Y:S01]  /*4c10*/  FFMA.FTZ R14, R14, UR10, -R152.reuse ;  /* 0x0000000a0e0e7c23 */ /* 0x100fe20008010898 */
[----:B------:R-:W-:Y:S01]  /*4c20*/  @!P1 PRMT R153, RZ, 0x654, R153 ;  /* 0x00000654ff999816 */ /* 0x000fe20000000099 */
[----:B------:R0:W-:Y:S06]  /*4c30*/  BAR.ARV R9, 0x100 ;  /* 0x000400090000751d */ /* 0x0001ec0000002000 */
[----:B------:R4:W-:Y:S01]  /*4c40*/  @!P1 SYNCS.ARRIVE.TRANS64.RED.A1T0 RZ, [R153+URZ], RZ ;  /* 0x000000ff99ff99a7 */ /* 0x0009e2000810043f */
[----:B------:R-:W5:Y:S01]  /*4c50*/  MUFU.EX2 R162, R162 ;  /* 0x000000a200a27308 */ /* 0x000f620000000800 */
[----:B------:R-:W-:Y:S01]  /*4c60*/  FFMA.FTZ R15, R15, UR10, -R152 ;  /* 0x0000000a0f0f7c23 */ /* 0x000fe20008010898 */
[-C--:B------:R-:W-:Y:S01]  /*4c70*/  FMUL.FTZ R116, R116, R7.reuse ;  /* 0x0000000774747220 */ /* 0x080fe20000410000 */
[-C--:B------:R-:W-:Y:S01]  /*4c80*/  FMUL.FTZ R117, R117, R7.reuse ;  /* 0x0000000775757220 */ /* 0x080fe20000410000 */
[-C--:B------:R-:W-:Y:S01]  /*4c90*/  FMUL.FTZ R120, R120, R7.reuse ;  /* 0x0000000778787220 */ /* 0x080fe20000410000 */
[-C--:B------:R-:W-:Y:S01]  /*4ca0*/  FMUL.FTZ R121, R121, R7.reuse ;  /* 0x0000000779797220 */ /* 0x080fe20000410000 */
[-C--:B------:R-:W-:Y:S01]  /*4cb0*/  FMUL.FTZ R124, R124, R7.reuse ;  /* 0x000000077c7c7220 */ /* 0x080fe20000410000 */
[----:B----4-:R-:W-:Y:S01]  /*4cc0*/  FADD.FTZ R153, R191, R6 ;  /* 0x00000006bf997221 */ /* 0x010fe20000010000 */
[----:B------:R-:W4:Y:S01]  /*4cd0*/  MUFU.EX2 R195, R195 ;  /* 0x000000c300c37308 */ /* 0x000f220000000800 */
[-C--:B------:R-:W-:Y:S01]  /*4ce0*/  FMUL.FTZ R125, R125, R7.reuse ;  /* 0x000000077d7d7220 */ /* 0x080fe20000410000 */
[-C--:B------:R-:W-:Y:S01]  /*4cf0*/  FMUL.FTZ R128, R128, R7.reuse ;  /* 0x0000000780807220 */ /* 0x080fe20000410000 */
[----:B--2---:R-:W-:Y:S01]  /*4d00*/  FADD.FTZ R6, R12, R153 ;  /* 0x000000990c067221 */ /* 0x004fe20000010000 */
[-C--:B------:R-:W-:Y:S01]  /*4d10*/  FMUL.FTZ R129, R129, R7.reuse ;  /* 0x0000000781817220 */ /* 0x080fe20000410000 */
[-C--:B------:R-:W-:Y:S01]  /*4d20*/  FMUL.FTZ R132, R132, R7.reuse ;  /* 0x0000000784847220 */ /* 0x080fe20000410000 */
[-C--:B------:R-:W-:Y:S01]  /*4d30*/  FMUL.FTZ R133, R133, R7.reuse ;  /* 0x0000000785857220 */ /* 0x080fe20000410000 */
[----:B---3--:R-:W-:Y:S01]  /*4d40*/  FADD.FTZ R153, R13, R6 ;  /* 0x000000060d997221 */ /* 0x008fe20000010000 */
[----:B------:R-:W2:Y:S01]  /*4d50*/  MUFU.EX2 R164, R164 ;  /* 0x000000a400a47308 */ /* 0x000ea20000000800 */
[-C--:B------:R-:W-:Y:S01]  /*4d60*/  FMUL.FTZ R136, R136, R7.reuse ;  /* 0x0000000788887220 */ /* 0x080fe20000410000 */
[-C--:B------:R-:W-:Y:S01]  /*4d70*/  FMUL.FTZ R137, R137, R7.reuse ;  /* 0x0000000789897220 */ /* 0x080fe20000410000 */
[----:B-1----:R-:W-:Y:S01]  /*4d80*/  FADD.FTZ R6, R20, R153 ;  /* 0x0000009914067221 */ /* 0x002fe20000010000 */
[-C--:B------:R-:W-:Y:S01]  /*4d90*/  FMUL.FTZ R140, R140, R7.reuse ;  /* 0x000000078c8c7220 */ /* 0x080fe20000410000 */
[-C--:B------:R-:W-:Y:S01]  /*4da0*/  FMUL.FTZ R141, R141, R7.reuse ;  /* 0x000000078d8d7220 */ /* 0x080fe20000410000 */
[-C--:B------:R-:W-:Y:S01]  /*4db0*/  FMUL.FTZ R144, R144, R7.reuse ;  /* 0x0000000790907220 */ /* 0x080fe20000410000 */
[----:B0-----:R-:W-:Y:S01]  /*4dc0*/  FADD.FTZ R153, R193, R6 ;  /* 0x00000006c1997221 */ /* 0x001fe20000010000 */
[----:B------:R-:W0:Y:S01]  /*4dd0*/  MUFU.EX2 R165, R165 ;  /* 0x000000a500a57308 */ /* 0x000e220000000800 */
[-C--:B------:R-:W-:Y:S01]  /*4de0*/  FMUL.FTZ R145, R145, R7.reuse ;  /* 0x0000000791917220 */ /* 0x080fe20000410000 */
[-C--:B------:R-:W-:Y:S01]  /*4df0*/  FMUL.FTZ R148, R148, R7.reuse ;  /* 0x0000000794947220 */ /* 0x080fe20000410000 */
[----:B------:R-:W-:Y:S01]  /*4e00*/  FADD.FTZ R6, R190, R153 ;  /* 0x00000099be067221 */ /* 0x000fe20000010000 */
[----:B------:R-:W-:Y:S01]  /*4e10*/  FMUL.FTZ R149, R149, R7 ;  /* 0x0000000795957220 */ /* 0x000fe20000410000 */
[----:B------:R-:W-:Y:S01]  /*4e20*/  FFMA.FTZ R21, R21, UR10, -R152 ;  /* 0x0000000a15157c23 */ /* 0x000fe20008010898 */
[----:B------:R-:W-:Y:S01]  /*4e30*/  F2FP.F16.F32.PACK_AB R154, R13, R12 ;  /* 0x0000000c0d9a723e */ /* 0x000fe200000000ff */
[----:B------:R-:W-:Y:S01]  /*4e40*/  FADD.FTZ R153, R155, R6 ;  /* 0x000000069b997221 */ /* 0x000fe20000010000 */
[----:B------:R-:W1:Y:S01]  /*4e50*/  MUFU.EX2 R166, R166 ;  /* 0x000000a600a67308 */ /* 0x000e620000000800 */
[--C-:B------:R-:W-:Y:S01]  /*4e60*/  FFMA.FTZ R194, R156, UR10, -R152.reuse ;  /* 0x0000000a9cc27c23 */ /* 0x100fe20008010898 */
[--C-:B------:R-:W-:Y:S01]  /*4e70*/  FFMA.FTZ R199, R157, UR10, -R152.reuse ;  /* 0x0000000a9dc77c23 */ /* 0x100fe20008010898 */
[----:B-----5:R-:W-:Y:S01]  /*4e80*/  FADD.FTZ R6, R192, R153 ;  /* 0x00000099c0067221 */ /* 0x020fe20000010000 */
[--C-:B------:R-:W-:Y:S01]  /*4e90*/  FFMA.FTZ R196, R160, UR10, -R152.reuse ;  /* 0x0000000aa0c47c23 */ /* 0x100fe20008010898 */
[--C-:B------:R-:W-:Y:S01]  /*4ea0*/  FFMA.FTZ R161, R161, UR10, -R152.reuse ;  /* 0x0000000aa1a17c23 */ /* 0x100fe20008010898 */
[----:B------:R-:W-:Y:S01]  /*4eb0*/  FFMA.FTZ R163, R163, UR10, -R152 ;  /* 0x0000000aa3a37c23 */ /* 0x000fe20008010898 */
[----:B------:R-:W-:Y:S01]  /*4ec0*/  FADD.FTZ R153, R159, R6 ;  /* 0x000000069f997221 */ /* 0x000fe20000010000 */
[----:B------:R-:W3:Y:S01]  /*4ed0*/  MUFU.EX2 R167, R167 ;  /* 0x000000a700a77308 */ /* 0x000ee20000000800 */
[--C-:B------:R-:W-:Y:S01]  /*4ee0*/  FFMA.FTZ R210, R183, UR10, -R152.reuse ;  /* 0x0000000ab7d27c23 */ /* 0x100fe20008010898 */
[--C-:B------:R-:W-:Y:S01]  /*4ef0*/  FFMA.FTZ R183, R184, UR10, -R152.reuse ;  /* 0x0000000ab8b77c23 */ /* 0x100fe20008010898 */
[----:B------:R-:W-:Y:S01]  /*4f00*/  FADD.FTZ R6, R162, R153 ;  /* 0x00000099a2067221 */ /* 0x000fe20000010000 */
[--C-:B------:R-:W-:Y:S01]  /*4f10*/  FFMA.FTZ R184, R185, UR10, -R152.reuse ;  /* 0x0000000ab9b87c23 */ /* 0x100fe20008010898 */
[--C-:B------:R-:W-:Y:S01]  /*4f20*/  FFMA.FTZ R185, R186, UR10, -R152.reuse ;  /* 0x0000000abab97c23 */ /* 0x100fe20008010898 */
[----:B------:R-:W-:Y:S01]  /*4f30*/  FFMA.FTZ R187, R187, UR10, -R152 ;  /* 0x0000000abbbb7c23 */ /* 0x000fe20008010898 */
[----:B----4-:R-:W-:Y:S01]  /*4f40*/  FADD.FTZ R153, R195, R6 ;  /* 0x00000006c3997221 */ /* 0x010fe20000010000 */
[----:B------:R-:W4:Y:S01]  /*4f50*/  MUFU.EX2 R168, R168 ;  /* 0x000000a800a87308 */ /* 0x000f220000000800 */
[--C-:B------:R-:W-:Y:S01]  /*4f60*/  FFMA.FTZ R188, R188, UR10, -R152.reuse ;  /* 0x0000000abcbc7c23 */ /* 0x100fe20008010898 */
[----:B------:R-:W-:Y:S01]  /*4f70*/  FFMA.FTZ R189, R189, UR10, -R152 ;  /* 0x0000000abdbd7c23 */ /* 0x000fe20008010898 */
[----:B--2---:R-:W-:Y:S01]  /*4f80*/  FADD.FTZ R6, R164, R153 ;  /* 0x00000099a4067221 */ /* 0x004fe20000010000 */
[----:B------:R-:W-:-:S02]  /*4f90*/  F2FP.F16.F32.PACK_AB R152, R191, R10 ;  /* 0x0000000abf98723e */ /* 0x000fc400000000ff */
[C---:B0-----:R-:W-:Y:S01]  /*4fa0*/  F2FP.F16.F32.PACK_AB R164, R165.reuse, R164 ;  /* 0x000000a4a5a4723e */ /* 0x041fe200000000ff */
[----:B------:R-:W-:Y:S01]  /*4fb0*/  FADD.FTZ R153, R165, R6 ;  /* 0x00000006a5997221 */ /* 0x000fe20000010000 */
[----:B------:R-:W0:Y:S01]  /*4fc0*/  MUFU.EX2 R169, R169 ;  /* 0x000000a900a97308 */ /* 0x000e220000000800 */
[----:B------:R-:W-:Y:S02]  /*4fd0*/  F2FP.F16.F32.PACK_AB R158, R155, R190 ;  /* 0x000000be9b9e723e */ /* 0x000fe400000000ff */
[----:B-1----:R-:W-:Y:S01]  /*4fe0*/  FADD.FTZ R6, R166, R153 ;  /* 0x00000099a6067221 */ /* 0x002fe20000010000 */
[----:B------:R-:W-:Y:S02]  /*4ff0*/  F2FP.F16.F32.PACK_AB R160, R159, R192 ;  /* 0x000000c09fa0723e */ /* 0x000fe400000000ff */
[C---:B---3--:R-:W-:Y:S01]  /*5000*/  F2FP.F16.F32.PACK_AB R166, R167.reuse, R166 ;  /* 0x000000a6a7a6723e */ /* 0x048fe200000000ff */
[----:B------:R-:W-:Y:S01]  /*5010*/  FADD.FTZ R153, R167, R6 ;  /* 0x00000006a7997221 */ /* 0x000fe20000010000 */
[----:B------:R-:W1:Y:S01]  /*5020*/  MUFU.EX2 R170, R170 ;  /* 0x000000aa00aa7308 */ /* 0x000e620000000800 */
[----:B------:R-:W-:-:S02]  /*5030*/  F2FP.F16.F32.PACK_AB R156, R193, R20 ;  /* 0x00000014c19c723e */ /* 0x000fc400000000ff */
[----:B----4-:R-:W-:Y:S01]  /*5040*/  FADD.FTZ R6, R168, R153 ;  /* 0x00000099a8067221 */ /* 0x010fe20000010000 */
[----:B------:R-:W-:-:S04]  /*5050*/  F2FP.F16.F32.PACK_AB R162, R195, R162 ;  /* 0x000000a2c3a2723e */ /* 0x000fc800000000ff */
[----:B------:R-:W2:Y:S01]  /*5060*/  MUFU.EX2 R171, R171 ;  /* 0x000000ab00ab7308 */ /* 0x000ea20000000800 */
[C---:B0-----:R-:W-:Y:S01]  /*5070*/  FADD.FTZ R153, R169.reuse, R6 ;  /* 0x00000006a9997221 */ /* 0x041fe20000010000 */
[----:B------:R-:W-:-:S06]  /*5080*/  F2FP.F16.F32.PACK_AB R168, R169, R168 ;  /* 0x000000a8a9a8723e */ /* 0x000fcc00000000ff */
[----:B------:R-:W0:Y:S01]  /*5090*/  MUFU.EX2 R172, R172 ;  /* 0x000000ac00ac7308 */ /* 0x000e220000000800 */
[----:B-1----:R-:W-:-:S07]  /*50a0*/  FADD.FTZ R6, R170, R153 ;  /* 0x00000099aa067221 */ /* 0x002fce0000010000 */
[----:B------:R-:W1:Y:S01]  /*50b0*/  MUFU.EX2 R173, R173 ;  /* 0x000000ad00ad7308 */ /* 0x000e620000000800 */
[C---:B--2---:R-:W-:Y:S01]  /*50c0*/  FADD.FTZ R7, R171.reuse, R6 ;  /* 0x00000006ab077221 */ /* 0x044fe20000010000 */
[----:B------:R-:W-:-:S06]  /*50d0*/  F2FP.F16.F32.PACK_AB R170, R171, R170 ;  /* 0x000000aaabaa723e */ /* 0x000fcc00000000ff */
[----:B------:R-:W2:Y:S01]  /*50e0*/  MUFU.EX2 R177, R177 ;  /* 0x000000b100b17308 */ /* 0x000ea20000000800 */
[----:B0-----:R-:W-:-:S07]  /*50f0*/  FADD.FTZ R6, R172, R7 ;  /* 0x00000007ac067221 */ /* 0x001fce0000010000 */
[----:B------:R-:W0:Y:S01]  /*5100*/  MUFU.EX2 R8, R8 ;  /* 0x0000000800087308 */ /* 0x000e220000000800 */
[C---:B-1----:R-:W-:Y:S01]  /*5110*/  FADD.FTZ R13, R173.reuse, R6 ;  /* 0x00000006ad0d7221 */ /* 0x042fe20000010000 */
[----:B------:R-:W-:-:S06]  /*5120*/  F2FP.F16.F32.PACK_AB R172, R173, R172 ;  /* 0x000000acadac723e */ /* 0x000fcc00000000ff */
[----:B------:R-:W1:Y:S01]  /*5130*/  MUFU.EX2 R174, R174 ;  /* 0x000000ae00ae7308 */ /* 0x000e620000000800 */
        /* <DEDUP_REMOVED lines=8> */
[----:B0-----:R-:W-:Y:S01]  /*51c0*/  FFMA.FTZ R4, R177, R4, R8 ;  /* 0x00000004b1047223 */ /* 0x001fe20000010008 */
[-C--:B------:R-:W-:Y:S01]  /*51d0*/  FMUL.FTZ R39, R39, R177.reuse ;  /* 0x000000b127277220 */ /* 0x080fe20000410000 */
[-C--:B------:R-:W-:Y:S01]  /*51e0*/  FMUL.FTZ R42, R42, R177.reuse ;  /* 0x000000b12a2a7220 */ /* 0x080fe20000410000 */
[-C--:B------:R-:W-:Y:S01]  /*51f0*/  FMUL.FTZ R43, R43, R177.reuse ;  /* 0x000000b12b2b7220 */ /* 0x080fe20000410000 */
[-C--:B------:R-:W-:Y:S01]  /*5200*/  FMUL.FTZ R46, R46, R177.reuse ;  /* 0x000000b12e2e7220 */ /* 0x080fe20000410000 */
[-C--:B------:R-:W-:Y:S01]  /*5210*/  FMUL.FTZ R47, R47, R177.reuse ;  /* 0x000000b12f2f7220 */ /* 0x080fe20000410000 */
[-C--:B------:R-:W-:Y:S01]  /*5220*/  FMUL.FTZ R50, R50, R177.reuse ;  /* 0x000000b132327220 */ /* 0x080fe20000410000 */
[----:B------:R-:W0:Y:S01]  /*5230*/  MUFU.EX2 R14, R14 ;  /* 0x0000000e000e7308 */ /* 0x000e220000000800 */
        /* <DEDUP_REMOVED lines=68> */
[----:B------:R-:W-:Y:S01]  /*5680*/  FMUL.FTZ R151, R151, R177 ;  /* 0x000000b197977220 */ /* 0x000fe20000410000 */
[----:B------:R-:W-:-:S02]  /*5690*/  F2FP.F16.F32.PACK_AB R155, R15, R14 ;  /* 0x0000000e0f9b723e */ /* 0x000fc400000000ff */
[----:B------:R-:W0:Y:S01]  /*56a0*/  MUFU.EX2 R198, R198 ;  /* 0x000000c600c67308 */ /* 0x000e220000000800 */
[----:B-1----:R-:W-:Y:S01]  /*56b0*/  FADD.FTZ R4, R161, R4 ;  /* 0x00000004a1047221 */ /* 0x002fe20000010000 */
[----:B------:R-:W-:Y:S02]  /*56c0*/  F2FP.F16.F32.PACK_AB R157, R176, R21 ;  /* 0x00000015b09d723e */ /* 0x000fe400000000ff */
[----:B------:R-:W-:Y:S02]  /*56d0*/  F2FP.F16.F32.PACK_AB R159, R199, R194 ;  /* 0x000000c2c79f723e */ /* 0x000fe400000000ff */
[----:B------:R-:W-:Y:S02]  /*56e0*/  F2FP.F16.F32.PACK_AB R161, R161, R196 ;  /* 0x000000c4a1a1723e */ /* 0x000fe400000000ff */
[----:B------:R-:W1:Y:S01]  /*56f0*/  MUFU.EX2 R175, R175 ;  /* 0x000000af00af7308 */ /* 0x000e620000000800 */
[----:B--2---:R-:W-:-:S07]  /*5700*/  FADD.FTZ R13, R163, R4 ;  /* 0x00000004a30d7221 */ /* 0x004fce0000010000 */
        /* <DEDUP_REMOVED lines=29> */
[----:B--2---:R-:W-:Y:S01]  /*58e0*/  FADD.FTZ R11, R7, R4 ;  /* 0x00000004070b7221 */ /* 0x004fe20000010000 */
[C---:B0-----:R-:W-:Y:S01]  /*58f0*/  FADD.FTZ R6, R197.reuse, R6 ;  /* 0x00000006c5067221 */ /* 0x041fe20000010000 */
[----:B------:R-:W-:Y:S02]  /*5900*/  F2FP.F16.F32.PACK_AB R174, R197, R174 ;  /* 0x000000aec5ae723e */ /* 0x000fe400000000ff */
[C---:B-1----:R-:W-:Y:S01]  /*5910*/  FADD.FTZ R4, R12.reuse, R11 ;  /* 0x0000000b0c047221 */ /* 0x042fe20000010000 */
[----:B------:R-:W-:Y:S01]  /*5920*/  F2FP.F16.F32.PACK_AB R175, R12, R7 ;  /* 0x000000070caf723e */ /* 0x000fe200000000ff */
[----:B------:R-:W-:Y:S06]  /*5930*/  @!P0 BRA `(.L_x_392) ;  /* 0x0000000000048947 */ /* 0x000fec0003800000 */
[----:B------:R-:W-:Y:S01]  /*5940*/  BPT.TRAP 0x1 ;  /* 0x000000040000795c */ /* 0x000fe20000300000 */
.L_x_392:
[----:B------:R0:W1:Y:S01]  /*5950*/  SYNCS.PHASECHK.TRANS64.TRYWAIT P3, [UR23+0x22850], R5 ;  /* 0x02285005ff0075a7 */ /* 0x0000620008060157 */
[----:B------:R-:W-:Y:S05]  /*5960*/  @!P0 BRA `(.L_x_393) ;  /* 0x0000000000048947 */ /* 0x000fea0003800000 */
[----:B------:R-:W-:Y:S01]  /*5970*/  BPT.TRAP 0x1 ;  /* 0x000000040000795c */ /* 0x000fe20000300000 */
.L_x_393:
[----:B-1----:R-:W-:Y:S05]  /*5980*/  @P3 BRA `(.L_x_394) ;  /* 0x0000000000083947 */ /* 0x002fea0003800000 */
[----:B------:R-:W1:Y:S02]  /*5990*/  SYNCS.PHASECHK.TRANS64.TRYWAIT P3, [UR23+0x22850], R5 ;  /* 0x02285005ff0075a7 */ /* 0x000e640008060157 */
[----:B-1----:R-:W-:Y:S05]  /*59a0*/  @!P3 BRA `(.L_x_395) ;  /* 0x0000009800dcb947 */ /* 0x002fea0003800000 */
.L_x_394:
[----:B------:R-:W2:Y:S01]  /*59b0*/  S2R R7, SR_TID.X ;  /* 0x0000000000077919 */ /* 0x000ea20000002100 */
[----:B------:R-:W-:Y:S01]  /*59c0*/  UIMAD UR11, UR37, 0xc00, UR21 ;  /* 0x00000c00250b78a4 */ /* 0x000fe2000f8e0215 */
[----:B-1----:R-:W-:Y:S01]  /*59d0*/  @!P1 VIADD R182, R182, 0x22860 ;  /* 0x00022860b6b69836 */ /* 0x002fe20000000000 */
[----:B------:R-:W-:Y:S01]  /*59e0*/  UMOV UR7, 0x40000040 ;  /* 0x4000004000077882 */ /* 0x000fe20000000000 */
[----:B------:R-:W-:-:S03]  /*59f0*/  IMAD.MOV.U32 R8, RZ, RZ, R3 ;  /* 0x000000ffff087224 */ /* 0x000fc600078e0003 */
[----:B------:R-:W-:Y:S01]  /*5a00*/  @!P1 PRMT R182, RZ, 0x654, R182 ;  /* 0x00000654ffb69816 */ /* 0x000fe200000000b6 */
[----:B------:R-:W-:Y:S01]  /*5a10*/  UMOV UR6, UR11 ;  /* 0x0000000b00067c82 */ /* 0x000fe20008000000 */
[----:B--2---:R-:W-:-:S05]  /*5a20*/  SHF.R.U32.HI R7, RZ, 0x7, R7 ;  /* 0x00000007ff077819 */ /* 0x004fca0000011607 */
[----:B0-----:R-:W-:Y:S02]  /*5a30*/  VIADD R5, R7, 0x8 ;  /* 0x0000000807057836 */ /* 0x001fe40000000000 */
[----:B------:R-:W-:-:S03]  /*5a40*/  IMAD.MOV.U32 R7, RZ, RZ, R0 ;  /* 0x000000ffff077224 */ /* 0x000fc600078e0000 */
[----:B------:R0:W-:Y:S06]  /*5a50*/  BAR.SYNC.DEFER_BLOCKING R5, 0x100 ;  /* 0x000400050000751d */ /* 0x0001ec0000010000 */
        /* <DEDUP_REMOVED lines=35> */
.L_x_387:
[----:B0--3--:R-:W0:Y:S01]  /*5c90*/  SHFL.BFLY PT, R5, R6, 0x2, 0x1f ;  /* 0x0c401f0006057f89 */ /* 0x009e2200000e0000 */
[----:B------:R-:W-:Y:S01]  /*5ca0*/  IMAD.MOV.U32 R10, RZ, RZ, RZ ;  /* 0x000000ffff0a7224 */ /* 0x000fe200078e00ff */
[----:B------:R-:W-:Y:S01]  /*5cb0*/  UIADD3 UR37, UR37, 0x1, URZ ;  /* 0x0000000125257890 */ /* 0x000fe2000fffe03f */
[----:B------:R-:W-:Y:S01]  /*5cc0*/  IMAD.U32 R15, RZ, RZ, UR10 ;  /* 0x0000000aff0f7e24 */ /* 0x000fe2000f8e00ff */
[----:B------:R-:W1:Y:S01]  /*5cd0*/  SHFL.BFLY PT, R7, R4, 0x2, 0x1f ;  /* 0x0c401f0004077f89 */ /* 0x000e6200000e0000 */
[----:B------:R2:W-:Y:S06]  /*5ce0*/  BAR.ARV R9, 0x100 ;  /* 0x000400090000751d */ /* 0x0005ec0000002000 */
[----:B------:R-:W-:-:S02]  /*5cf0*/  UISETP.NE.AND UP0, UPT, UR37, 0x2, UPT ;  /* 0x000000022500788c */ /* 0x000fc4000bf05270 */
[----:B------:R-:W-:Y:S06]  /*5d00*/  BAR.ARV 0x8, 0x180 ;  /* 0x0206000000007b1d */ /* 0x000fec0000002000 */
[----:B--2---:R-:W-:Y:S01]  /*5d10*/  IMAD.MOV.U32 R9, RZ, RZ, -0x800000 ;  /* 0xff800000ff097424 */ /* 0x004fe200078e00ff */
[----:B------:R-:W-:Y:S01]  /*5d20*/  USEL UR4, URZ, 0x1, UP0 ;  /* 0x000000013f047887 */ /* 0x000fe20008000000 */
[----:B0-----:R-:W-:Y:S01]  /*5d30*/  FADD.FTZ R5, R5, R6 ;  /* 0x0000000605057221 */ /* 0x001fe20000010000 */
[----:B------:R-:W-:Y:S01]  /*5d40*/  PLOP3.LUT P0, PT, PT, PT, PT, 0x8, 0x0 ;  /* 0x000000000000781c */ /* 0x000fe20003f0e170 */
[----:B------:R-:W-:Y:S01]  /*5d50*/  UIADD3 UR47, UR47, 0x1, URZ ;  /* 0x000000012f2f7890 */ /* 0x000fe2000fffe03f */
[----:B-1----:R-:W-:-:S02]  /*5d60*/  FADD.FTZ R7, R7, R4 ;  /* 0x0000000407077221 */ /* 0x002fc40000010000 */
[----:B------:R-:W0:Y:S01]  /*5d70*/  SHFL.BFLY PT, R8, R5, 0x1, 0x1f ;  /* 0x0c201f0005087f89 */ /* 0x000e2200000e0000 */
[----:B------:R-:W-:Y:S01]  /*5d80*/  IMAD.MOV.U32 R4, RZ, RZ, RZ ;  /* 0x000000ffff047224 */ /* 0x000fe200078e00ff */
[----:B------:R-:W-:Y:S02]  /*5d90*/  USEL UR37, UR37, URZ, UP0 ;  /* 0x0000003f25257287 */ /* 0x000fe40008000000 */
[----:B------:R-:W-:Y:S01]  /*5da0*/  ULOP3.LUT UR38, UR38, UR4, URZ, 0x3c, !UPT ;  /* 0x0000000426267292 */ /* 0x000fe2000f8e3c3f */
[----:B0-----:R-:W-:Y:S01]  /*5db0*/  FADD.FTZ R11, R5, R8 ;  /* 0x00000008050b7221 */ /* 0x001fe20000010000 */
[----:B------:R-:W-:Y:S01]  /*5dc0*/  IMAD.U32 R5, RZ, RZ, UR10 ;  /* 0x0000000aff057e24 */ /* 0x000fe2000f8e00ff */
[----:B------:R-:W0:Y:S03]  /*5dd0*/  SHFL.BFLY PT, R8, R7, 0x1, 0x1f ;  /* 0x0c201f0007087f89 */ /* 0x000e2600000e0000 */
[----:B------:R-:W-:-:S13]  /*5de0*/  FSETP.NE.FTZ.AND P1, PT, R11, RZ, PT ;  /* 0x000000ff0b00720b */ /* 0x000fda0003f35000 */
[----:B------:R-:W1:Y:S01]  /*5df0*/  @P1 MUFU.LG2 R6, R11 ;  /* 0x0000000b00061308 */ /* 0x000e620000000c00 */
[----:B------:R-:W-:Y:S01]  /*5e00*/  @P1 FMUL.FTZ R5, R5, 0.69314718246459960938 ;  /* 0x3f31721805051820 */ /* 0x000fe20000410000 */
[----:B0-----:R-:W-:-:S06]  /*5e10*/  FADD.FTZ R13, R7, R8 ;  /* 0x00000008070d7221 */ /* 0x001fcc0000010000 */
[----:B------:R-:W0:Y:S01]  /*5e20*/  @P1 MUFU.RCP R10, R11 ;  /* 0x0000000b000a1308 */ /* 0x000e220000001000 */
[----:B------:R-:W-:Y:S01]  /*5e30*/  IMAD.MOV.U32 R8, RZ, RZ, -0x800000 ;  /* 0xff800000ff087424 */ /* 0x000fe200078e00ff */
[----:B------:R-:W-:Y:S01]  /*5e40*/  FSETP.NE.FTZ.AND P2, PT, R13, RZ, PT ;  /* 0x000000ff0d00720b */ /* 0x000fe20003f55000 */
[----:B-1----:R-:W-:-:S04]  /*5e50*/  @P1 FMUL.FTZ R6, R6, 0.69314718246459960938 ;  /* 0x3f31721806061820 */ /* 0x002fc80000410000 */
[----:B------:R-:W-:-:S08]  /*5e60*/  @P1 FFMA.FTZ R9, R5, R0, R6 ;  /* 0x0000000005091223 */ /* 0x000fd00000010006 */
[----:B------:R-:W1:Y:S01]  /*5e70*/  @P2 MUFU.LG2 R7, R13 ;  /* 0x0000000d00072308 */ /* 0x000e620000000c00 */
[----:B------:R-:W-:Y:S01]  /*5e80*/  @P2 FMUL.FTZ R15, R15, 0.69314718246459960938 ;  /* 0x3f3172180f0f2820 */ /* 0x000fe20000410000 */
[-C--:B0-----:R-:W-:Y:S01]  /*5e90*/  FMUL.FTZ R24, R24, R10.reuse ;  /* 0x0000000a18187220 */ /* 0x081fe20000410000 */
[-C--:B------:R-:W-:Y:S01]  /*5ea0*/  FMUL.FTZ R25, R25, R10.reuse ;  /* 0x0000000a19197220 */ /* 0x080fe20000410000 */
[-C--:B------:R-:W-:Y:S01]  /*5eb0*/  FMUL.FTZ R28, R28, R10.reuse ;  /* 0x0000000a1c1c7220 */ /* 0x080fe20000410000 */
[-C--:B------:R-:W-:Y:S01]  /*5ec0*/  FMUL.FTZ R29, R29, R10.reuse ;  /* 0x0000000a1d1d7220 */ /* 0x080fe20000410000 */
[-C--:B------:R-:W-:Y:S01]  /*5ed0*/  FMUL.FTZ R32, R32, R10.reuse ;  /* 0x0000000a20207220 */ /* 0x080fe20000410000 */
[-C--:B------:R-:W-:Y:S01]  /*5ee0*/  FMUL.FTZ R33, R33, R10.reuse ;  /* 0x0000000a21217220 */ /* 0x080fe20000410000 */
[----:B------:R-:W0:Y:S01]  /*5ef0*/  @P2 MUFU.RCP R4, R13 ;  /* 0x0000000d00042308 */ /* 0x000e220000001000 */
        /* <DEDUP_REMOVED lines=59> */
[-C--:B0-----:R-:W-:Y:S01]  /*62b0*/  FMUL.FTZ R10, R83, R4.reuse ;  /* 0x00000004530a7220 */ /* 0x081fe20000410000 */
        /* <DEDUP_REMOVED lines=63> */
[----:B------:R-:W-:-:S07]  /*66b0*/  @P2 FFMA.FTZ R8, R15, R3, R14 ;  /* 0x000000030f082223 */ /* 0x000fce000001000e */
.L_x_376:
[----:B------:R-:W0:Y:S01]  /*66c0*/  S2R R3, SR_CgaCtaId ;  /* 0x0000000000037919 */ /* 0x000e220000008800 */
[----:B------:R-:W-:Y:S01]  /*66d0*/  MOV R0, 0x400 ;  /* 0x0000040000007802 */ /* 0x000fe20000000f00 */
[----:B------:R-:W-:Y:S01]  /*66e0*/  BSSY B0, `(.L_x_397) ;  /* 0x00002db000007945 */ /* 0x000fe20003800000 */
[----:B------:R-:W-:Y:S02]  /*66f0*/  BAR.SYNC.DEFER_BLOCKING 0x5, 0x180 ;  /* 0x0146000000007b1d */ /* 0x000fe40000010000 */
[----:B0-----:R-:W-:-:S05]  /*6700*/  LEA R0, R3, R0, 0x18 ;  /* 0x0000000003007211 */ /* 0x001fca00078ec0ff */
[----:B------:R-:W0:Y:S02]  /*6710*/  LDS.128 R4, [R0+0x228d0] ;  /* 0x0228d00000047984 */ /* 0x000e240000000c00 */
[----:B0-----:R-:W-:Y:S02]  /*6720*/  R2UR UR5, R5 ;  /* 0x00000000050572ca */ /* 0x001fe400000e0000 */
[----:B------:R-:W-:Y:S01]  /*6730*/  R2UR UR6, R6 ;  /* 0x00000000060672ca */ /* 0x000fe200000e0000 */
[----:B------:R-:W-:Y:S06]  /*6740*/  BAR.ARV 0x4, 0x180 ;  /* 0x0106000000007b1d */ /* 0x000fec0000002000 */
[----:B------:R-:W-:Y:S08]  /*6750*/  @P0 BRA `(.L_x_398) ;  /* 0x0000001c00e40947 */ /* 0x000ff00003800000 */
[----:B------:R-:W0:Y:S01]  /*6760*/  S2R R3, SR_SWINHI ;  /* 0x0000000000037919 */ /* 0x000e220000002f00 */
[----:B------:R-:W-:Y:S01]  /*6770*/  F2FP.F16.F32.PACK_AB R24, R25, R24 ;  /* 0x000000181918723e */ /* 0x000fe200000000ff */
[----:B------:R-:W-:Y:S01]  /*6780*/  ULDC.64 UR8, c[0x0][0xc00] ;  /* 0x0003000000087ab9 */ /* 0x000fe20000000a00 */
[----:B------:R-:W-:Y:S01]  /*6790*/  F2FP.F16.F32.PACK_AB R25, R163, R26 ;  /* 0x0000001aa319723e */ /* 0x000fe200000000ff */
[----:B------:R-:W-:Y:S01]  /*67a0*/  UISETP.NE.U32.AND UP0, UPT, UR8, URZ, UPT ;  /* 0x0000003f0800728c */ /* 0x000fe2000bf05070 */
[----:B------:R-:W-:Y:S01]  /*67b0*/  F2FP.F16.F32.PACK_AB R32, R33, R32 ;  /* 0x000000202120723e */ /* 0x000fe200000000ff */
[----:B------:R-:W-:Y:S01]  /*67c0*/  USHF.L.U32 UR10, UR46, 0x2, URZ ;  /* 0x000000022e0a7899 */ /* 0x000fe2000800063f */
[----:B------:R-:W-:Y:S01]  /*67d0*/  F2FP.F16.F32.PACK_AB R26, R29, R28 ;  /* 0x0000001c1d1a723e */ /* 0x000fe200000000ff */
[----:B------:R-:W-:Y:S01]  /*67e0*/  UISETP.NE.AND.EX UP0, UPT, UR9, URZ, UPT, UP0 ;  /* 0x0000003f0900728c */ /* 0x000fe2000bf05300 */
[----:B------:R-:W-:Y:S01]  /*67f0*/  F2FP.F16.F32.PACK_AB R27, R12, R27 ;  /* 0x0000001b0c1b723e */ /* 0x000fe200000000ff */
[----:B------:R-:W-:Y:S01]  /*6800*/  USHF.L.U64.HI UR11, UR46, 0x2, UR45 ;  /* 0x000000022e0b7899 */ /* 0x000fe2000801022d */
[----:B------:R-:W-:Y:S01]  /*6810*/  F2FP.F16.F32.PACK_AB R33, R162, R34 ;  /* 0x00000022a221723e */ /* 0x000fe200000000ff */
[----:B------:R-:W-:Y:S01]  /*6820*/  UIADD3 UR4, UP1, UR10, UR8, URZ ;  /* 0x000000080a047290 */ /* 0x000fe2000ff3e03f */
[----:B------:R-:W-:-:S02]  /*6830*/  F2FP.F16.F32.PACK_AB R40, R41, R40 ;  /* 0x000000282928723e */ /* 0x000fc400000000ff */
[----:B------:R-:W-:Y:S01]  /*6840*/  F2FP.F16.F32.PACK_AB R34, R37, R36 ;  /* 0x000000242522723e */ /* 0x000fe200000000ff */
[----:B------:R-:W-:Y:S01]  /*6850*/  UIADD3.X UR7, UR11, UR9, URZ, UP1, !UPT ;  /* 0x000000090b077290 */ /* 0x000fe20008ffe43f */
[----:B------:R-:W-:Y:S02]  /*6860*/  F2FP.F16.F32.PACK_AB R35, R161, R35 ;  /* 0x00000023a123723e */ /* 0x000fe400000000ff */
[----:B------:R-:W-:Y:S01]  /*6870*/  F2FP.F16.F32.PACK_AB R41, R160, R42 ;  /* 0x0000002aa029723e */ /* 0x000fe200000000ff */
[----:B------:R-:W-:Y:S01]  /*6880*/  ULDC.64 UR8, c[0x0][0xc08] ;  /* 0x0003020000087ab9 */ /* 0x000fe20000000a00 */
[----:B------:R-:W-:Y:S02]  /*6890*/  F2FP.F16.F32.PACK_AB R48, R49, R48 ;  /* 0x000000303130723e */ /* 0x000fe400000000ff */
[----:B------:R-:W-:Y:S02]  /*68a0*/  F2FP.F16.F32.PACK_AB R42, R45, R44 ;  /* 0x0000002c2d2a723e */ /* 0x000fe400000000ff */
[----:B------:R-:W-:-:S02]  /*68b0*/  F2FP.F16.F32.PACK_AB R43, R159, R43 ;  /* 0x0000002b9f2b723e */ /* 0x000fc400000000ff */
[----:B------:R-:W-:Y:S02]  /*68c0*/  F2FP.F16.F32.PACK_AB R49, R158, R50 ;  /* 0x000000329e31723e */ /* 0x000fe400000000ff */
[----:B------:R-:W-:Y:S02]  /*68d0*/  F2FP.F16.F32.PACK_AB R56, R57, R56 ;  /* 0x000000383938723e */ /* 0x000fe400000000ff */
[----:B------:R-:W-:Y:S02]  /*68e0*/  F2FP.F16.F32.PACK_AB R50, R53, R52 ;  /* 0x000000343532723e */ /* 0x000fe400000000ff */
[----:B------:R-:W-:Y:S02]  /*68f0*/  MOV R4, R0 ;  /* 0x0000000000047202 */ /* 0x000fe40000000f00 */
[----:B0-----:R-:W-:Y:S02]  /*6900*/  MOV R5, R3 ;  /* 0x0000000300057202 */ /* 0x001fe40000000f00 */
[----:B------:R-:W-:-:S02]  /*6910*/  F2FP.F16.F32.PACK_AB R51, R157, R51 ;  /* 0x000000339d33723e */ /* 0x000fc400000000ff */
[----:B------:R-:W-:Y:S01]  /*6920*/  F2FP.F16.F32.PACK_AB R57, R156, R58 ;  /* 0x0000003a9c39723e */ /* 0x000fe200000000ff */
[----:B------:R-:W-:Y:S01]  /*6930*/  IMAD.WIDE R114, R204, 0x2, R4 ;  /* 0x00000002cc727825 */ /* 0x000fe200078e0204 */
[----:B------:R-:W-:Y:S02]  /*6940*/  F2FP.F16.F32.PACK_AB R64, R65, R64 ;  /* 0x000000404140723e */ /* 0x000fe400000000ff */
[----:B------:R-:W-:Y:S02]  /*6950*/  F2FP.F16.F32.PACK_AB R58, R61, R60 ;  /* 0x0000003c3d3a723e */ /* 0x000fe400000000ff */
[C---:B------:R-:W-:Y:S02]  /*6960*/  IADD3 R175, P1, R114.reuse, 0x20, RZ ;  /* 0x0000002072af7810 */ /* 0x040fe40007f3e0ff */
[C---:B------:R-:W-:Y:S02]  /*6970*/  IADD3 R177, P0, R114.reuse, 0x40, RZ ;  /* 0x0000004072b17810 */ /* 0x040fe40007f1e0ff */
[C---:B------:R-:W-:Y:S01]  /*6980*/  IADD3 R179, P4, R114.reuse, 0x60, RZ ;  /* 0x0000006072b37810 */ /* 0x040fe20007f9e0ff */
[--C-:B------:R-:W-:Y:S01]  /*6990*/  IMAD.X R15, RZ, RZ, R115.reuse, P1 ;  /* 0x000000ffff0f7224 */ /* 0x100fe200008e0673 */
[C---:B------:R-:W-:Y:S01]  /*69a0*/  LOP3.LUT R13, R114.reuse, 0x380, RZ, 0xc0, !PT ;  /* 0x00000380720d7812 */ /* 0x040fe200078ec0ff */
[--C-:B------:R-:W-:Y:S01]  /*69b0*/  IMAD.X R21, RZ, RZ, R115.reuse, P0 ;  /* 0x000000ffff157224 */ /* 0x100fe200000e0673 */
[C---:B------:R-:W-:Y:S01]  /*69c0*/  IADD3 R181, P3, R114.reuse, 0x4000, RZ ;  /* 0x0000400072b57810 */ /* 0x040fe20007f7e0ff */
[----:B------:R-:W-:Y:S01]  /*69d0*/  IMAD.X R31, RZ, RZ, R115, P4 ;  /* 0x000000ffff1f7224 */ /* 0x000fe200020e0673 */
[----:B------:R-:W-:-:S02]  /*69e0*/  IADD3 R183, P6, R114, 0x4020, RZ ;  /* 0x0000402072b77810 */ /* 0x000fc40007fde0ff */
        /* <DEDUP_REMOVED lines=9> */
[----:B------:R-:W-:Y:S01]  /*6a80*/  IMAD.X R71, RZ, RZ, R115, P1 ;  /* 0x000000ffff477224 */ /* 0x000fe200008e0673 */
[----:B------:R-:W-:-:S02]  /*6a90*/  LOP3.LUT R30, R179, 0x380, RZ, 0xc0, !PT ;  /* 0x00000380b31e7812 */ /* 0x000fc400078ec0ff */
[----:B------:R-:W-:Y:S02]  /*6aa0*/  SHF.R.U64 R13, R13, 0x3, RZ ;  /* 0x000000030d0d7819 */ /* 0x000fe400000012ff */
[----:B------:R-:W-:Y:S02]  /*6ab0*/  LOP3.LUT R38, R181, 0x380, RZ, 0xc0, !PT ;  /* 0x00000380b5267812 */ /* 0x000fe400078ec0ff */
[----:B------:R-:W-:Y:S02]  /*6ac0*/  IADD3 R191, P0, R114, 0x8020, RZ ;  /* 0x0000802072bf7810 */ /* 0x000fe40007f1e0ff */
[----:B------:R-:W-:Y:S02]  /*6ad0*/  SHF.R.U64 R14, R14, 0x3, RZ ;  /* 0x000000030e0e7819 */ /* 0x000fe400000012ff */
[----:B------:R-:W-:Y:S01]  /*6ae0*/  LOP3.LUT R46, R183, 0x380, RZ, 0xc0, !PT ;  /* 0x00000380b72e7812 */ /* 0x000fe200078ec0ff */
[----:B------:R-:W-:Y:S01]  /*6af0*/  IMAD.X R79, RZ, RZ, R115, P0 ;  /* 0x000000ffff4f7224 */ /* 0x000fe200000e0673 */
[----:B------:R-:W-:-:S02]  /*6b00*/  IADD3 R193, P4, R114, 0x8040, RZ ;  /* 0x0000804072c17810 */ /* 0x000fc40007f9e0ff */
[----:B------:R-:W-:Y:S02]  /*6b10*/  SHF.R.U64 R20, R20, 0x3, RZ ;  /* 0x0000000314147819 */ /* 0x000fe400000012ff */
[----:B------:R-:W-:Y:S01]  /*6b20*/  LOP3.LUT R54, R185, 0x380, RZ, 0xc0, !PT ;  /* 0x00000380b9367812 */ /* 0x000fe200078ec0ff */
[--C-:B------:R-:W-:Y:S01]  /*6b30*/  IMAD.X R95, RZ, RZ, R115.reuse, P4 ;  /* 0x000000ffff5f7224 */ /* 0x100fe200020e0673 */
[C---:B------:R-:W-:Y:S02]  /*6b40*/  IADD3 R195, P3, R114.reuse, 0x8060, RZ ;  /* 0x0000806072c37810 */ /* 0x040fe40007f7e0ff */
[C---:B------:R-:W-:Y:S02]  /*6b50*/  IADD3 R197, P6, R114.reuse, 0xc000, RZ ;  /* 0x0000c00072c57810 */ /* 0x040fe40007fde0ff */
[C---:B------:R-:W-:Y:S01]  /*6b60*/  IADD3 R3, P5, R114.reuse, 0xc020, RZ ;  /* 0x0000c02072037810 */ /* 0x040fe20007fbe0ff */
[--C-:B------:R-:W-:Y:S01]  /*6b70*/  IMAD.X R99, RZ, RZ, R115.reuse, P3 ;  /* 0x000000ffff637224 */ /* 0x100fe200018e0673 */
[C---:B------:R-:W-:Y:S01]  /*6b80*/  IADD3 R110, P2, R114.reuse, 0xc040, RZ ;  /* 0x0000c040726e7810 */ /* 0x040fe20007f5e0ff */
[--C-:B------:R-:W-:Y:S01]  /*6b90*/  IMAD.X R103, RZ, RZ, R115.reuse, P6 ;  /* 0x000000ffff677224 */ /* 0x100fe200030e0673 */
[----:B------:R-:W-:Y:S01]  /*6ba0*/  IADD3 R6, P1, R114, 0xc060, RZ ;  /* 0x0000c06072067810 */ /* 0x000fe20007f3e0ff */
[--C-:B------:R-:W-:Y:S01]  /*6bb0*/  IMAD.X R107, RZ, RZ, R115.reuse, P5 ;  /* 0x000000ffff6b7224 */ /* 0x100fe200028e0673 */
[----:B------:R-:W-:Y:S01]  /*6bc0*/  SHF.R.U64 R30, R30, 0x3, RZ ;  /* 0x000000031e1e7819 */ /* 0x000fe200000012ff */
[----:B------:R-:W-:Y:S01]  /*6bd0*/  IMAD.X R111, RZ, RZ, R115, P2 ;  /* 0x000000ffff6f7224 */ /* 0x000fe200010e0673 */
[----:B------:R-:W-:-:S02]  /*6be0*/  LOP3.LUT R62, R187, 0x380, RZ, 0xc0, !PT ;  /* 0x00000380bb3e7812 */ /* 0x000fc400078ec0ff */
[----:B------:R-:W-:Y:S01]  /*6bf0*/  LOP3.LUT R114, R13, R114, RZ, 0x3c, !PT ;  /* 0x000000720d727212 */ /* 0x000fe200078e3cff */
[----:B------:R-:W-:Y:S01]  /*6c00*/  IMAD.X R13, RZ, RZ, R115, P1 ;  /* 0x000000ffff0d7224 */ /* 0x000fe200008e0673 */
[----:B------:R-:W-:Y:S02]  /*6c10*/  SHF.R.U64 R38, R38, 0x3, RZ ;  /* 0x0000000326267819 */ /* 0x000fe400000012ff */
[----:B------:R-:W-:Y:S02]  /*6c20*/  LOP3.LUT R70, R189, 0x380, RZ, 0xc0, !PT ;  /* 0x00000380bd467812 */ /* 0x000fe400078ec0ff */
[----:B------:R-:W-:Y:S02]  /*6c30*/  LOP3.LUT R14, R14, R175, RZ, 0x3c, !PT ;  /* 0x000000af0e0e7212 */ /* 0x000fe400078e3cff */
[----:B------:R-:W-:Y:S02]  /*6c40*/  SHF.R.U64 R46, R46, 0x3, RZ ;  /* 0x000000032e2e7819 */ /* 0x000fe400000012ff */
[----:B------:R-:W-:-:S02]  /*6c50*/  LOP3.LUT R78, R191, 0x380, RZ, 0xc0, !PT ;  /* 0x00000380bf4e7812 */ /* 0x000fc400078ec0ff */
[----:B------:R-:W-:Y:S02]  /*6c60*/  LOP3.LUT R20, R20, R177, RZ, 0x3c, !PT ;  /* 0x000000b114147212 */ /* 0x000fe400078e3cff */
        /* <DEDUP_REMOVED lines=8> */
[----:B------:R-:W-:Y:S01]  /*6cf0*/  MOV R114, R114 ;  /* 0x0000007200727202 */ /* 0x000fe20000000f00 */
[----:B------:R-:W-:Y:S01]  /*6d00*/  BAR.SYNC.DEFER_BLOCKING 0x1, 0x100 ;  /* 0x0044000000007b1d */ /* 0x000fe20000010000 */
[----:B------:R-:W-:Y:S02]  /*6d10*/  LOP3.LUT R46, R46, R183, RZ, 0x3c, !PT ;  /* 0x000000b72e2e7212 */ /* 0x000fe400078e3cff */
[----:B------:R-:W-:-:S02]  /*6d20*/  SHF.R.U64 R78, R78, 0x3, RZ ;  /* 0x000000034e4e7819 */ /* 0x000fc400000012ff */
[----:B------:R-:W-:Y:S02]  /*6d30*/  LOP3.LUT R106, R3, 0x380, RZ, 0xc0, !PT ;  /* 0x00000380036a7812 */ /* 0x000fe400078ec0ff */
[----:B------:R-:W-:Y:S02]  /*6d40*/  LOP3.LUT R115, R110, 0x380, RZ, 0xc0, !PT ;  /* 0x000003806e737812 */ /* 0x000fe400078ec0ff */
[----:B------:R-:W-:Y:S02]  /*6d50*/  MOV R14, R14 ;  /* 0x0000000e000e7202 */ /* 0x000fe40000000f00 */
[----:B------:R-:W-:Y:S02]  /*6d60*/  LOP3.LUT R54, R54, R185, RZ, 0x3c, !PT ;  /* 0x000000b936367212 */ /* 0x000fe400078e3cff */
[----:B------:R-:W-:Y:S02]  /*6d70*/  SHF.R.U64 R94, R94, 0x3, RZ ;  /* 0x000000035e5e7819 */ /* 0x000fe400000012ff */
[----:B------:R-:W-:-:S02]  /*6d80*/  LOP3.LUT R163, R6, 0x380, RZ, 0xc0, !PT ;  /* 0x0000038006a37812 */ /* 0x000fc400078ec0ff */
[----:B------:R-:W-:Y:S02]  /*6d90*/  MOV R20, R20 ;  /* 0x0000001400147202 */ /* 0x000fe40000000f00 */
[----:B------:R-:W-:Y:S02]  /*6da0*/  LOP3.LUT R62, R62, R187, RZ, 0x3c, !PT ;  /* 0x000000bb3e3e7212 */ /* 0x000fe400078e3cff */
[----:B------:R-:W-:Y:S02]  /*6db0*/  SHF.R.U64 R98, R98, 0x3, RZ ;  /* 0x0000000362627819 */ /* 0x000fe400000012ff */
[----:B------:R-:W-:Y:S01]  /*6dc0*/  MOV R30, R30 ;  /* 0x0000001e001e7202 */ /* 0x000fe20000000f00 */
[----:B------:R0:W-:Y:S01]  /*6dd0*/  STSM.16.M88.4 [R114], R24 ;  /* 0x0000001872007844 */ /* 0x0001e20000000200 */
[----:B------:R-:W-:Y:S02]  /*6de0*/  LOP3.LUT R70, R70, R189, RZ, 0x3c, !PT ;  /* 0x000000bd46467212 */ /* 0x000fe400078e3cff */
[----:B------:R-:W-:Y:S01]  /*6df0*/  SHF.R.U64 R102, R102, 0x3, RZ ;  /* 0x0000000366667819 */ /* 0x000fe200000012ff */
[----:B------:R-:W-:Y:S01]  /*6e00*/  STSM.16.M88.4 [R14], R32 ;  /* 0x000000200e007844 */ /* 0x000fe20000000200 */
[----:B------:R-:W-:-:S02]  /*6e10*/  MOV R38, R38 ;  /* 0x0000002600267202 */ /* 0x000fc40000000f00 */
[----:B------:R-:W-:Y:S01]  /*6e20*/  F2FP.F16.F32.PACK_AB R59, R155, R59 ;  /* 0x0000003b9b3b723e */ /* 0x000fe200000000ff */
[----:B------:R-:W-:Y:S01]  /*6e30*/  STSM.16.M88.4 [R20], R40 ;  /* 0x0000002814007844 */ /* 0x000fe20000000200 */
[----:B------:R-:W-:Y:S02]  /*6e40*/  F2FP.F16.F32.PACK_AB R65, R154, R66 ;  /* 0x000000429a41723e */ /* 0x000fe400000000ff */
[----:B------:R-:W-:Y:S01]  /*6e50*/  F2FP.F16.F32.PACK_AB R72, R73, R72 ;  /* 0x000000484948723e */ /* 0x000fe200000000ff */
[----:B------:R-:W-:Y:S01]  /*6e60*/  STSM.16.M88.4 [R30], R48 ;  /* 0x000000301e007844 */ /* 0x000fe20000000200 */
[----:B------:R-:W-:Y:S02]  /*6e70*/  LOP3.LUT R78, R78, R191, RZ, 0x3c, !PT ;  /* 0x000000bf4e4e7212 */ /* 0x000fe400078e3cff */
[----:B------:R-:W-:Y:S01]  /*6e80*/  SHF.R.U64 R28, R106, 0x3, RZ ;  /* 0x000000036a1c7819 */ /* 0x000fe200000012ff */
[----:B------:R-:W-:Y:S01]  /*6e90*/  STSM.16.M88.4 [R38], R56 ;  /* 0x0000003826007844 */ /* 0x000fe20000000200 */
[----:B------:R-:W-:-:S02]  /*6ea0*/  SHF.R.U64 R29, R115, 0x3, RZ ;  /* 0x00000003731d7819 */ /* 0x000fc400000012ff */
[----:B------:R-:W-:Y:S02]  /*6eb0*/  MOV R46, R46 ;  /* 0x0000002e002e7202 */ /* 0x000fe40000000f00 */
[----:B------:R-:W-:Y:S02]  /*6ec0*/  F2FP.F16.F32.PACK_AB R66, R69, R68 ;  /* 0x000000444542723e */ /* 0x000fe400000000ff */
[----:B------:R-:W-:Y:S02]  /*6ed0*/  F2FP.F16.F32.PACK_AB R67, R153, R67 ;  /* 0x000000439943723e */ /* 0x000fe400000000ff */
[----:B------:R-:W-:Y:S02]  /*6ee0*/  F2FP.F16.F32.PACK_AB R73, R152, R74 ;  /* 0x0000004a9849723e */ /* 0x000fe400000000ff */
[----:B------:R-:W-:Y:S01]  /*6ef0*/  F2FP.F16.F32.PACK_AB R80, R81, R80 ;  /* 0x000000505150723e */ /* 0x000fe200000000ff */
[----:B------:R-:W-:Y:S01]  /*6f00*/  STSM.16.M88.4 [R46], R64 ;  /* 0x000000402e007844 */ /* 0x000fe20000000200 */
[----:B------:R-:W-:-:S02]  /*6f10*/  LOP3.LUT R94, R94, R193, RZ, 0x3c, !PT ;  /* 0x000000c15e5e7212 */ /* 0x000fc400078e3cff */
[----:B------:R-:W-:Y:S02]  /*6f20*/  SHF.R.U64 R115, R163, 0x3, RZ ;  /* 0x00000003a3737819 */ /* 0x000fe400000012ff */
[----:B------:R-:W-:Y:S02]  /*6f30*/  MOV R54, R54 ;  /* 0x0000003600367202 */ /* 0x000fe40000000f00 */
[----:B------:R-:W-:Y:S02]  /*6f40*/  F2FP.F16.F32.PACK_AB R74, R77, R76 ;  /* 0x0000004c4d4a723e */ /* 0x000fe400000000ff */
[----:B------:R-:W-:Y:S01]  /*6f50*/  F2FP.F16.F32.PACK_AB R75, R11, R75 ;  /* 0x0000004b0b4b723e */ /* 0x000fe200000000ff */
[----:B------:R-:W-:Y:S01]  /*6f60*/  IMAD.U32 R11, RZ, RZ, UR7 ;  /* 0x00000007ff0b7e24 */ /* 0x000fe2000f8e00ff */
[----:B------:R-:W-:Y:S01]  /*6f70*/  F2FP.F16.F32.PACK_AB R81, R10, R82 ;  /* 0x000000520a51723e */ /* 0x000fe200000000ff */
[----:B------:R-:W-:Y:S01]  /*6f80*/  IMAD.U32 R10, RZ, RZ, UR4 ;  /* 0x00000004ff0a7e24 */ /* 0x000fe2000f8e00ff */
[----:B------:R-:W-:Y:S01]  /*6f90*/  LOP3.LUT R98, R98, R195, RZ, 0x3c, !PT ;  /* 0x000000c362627212 */ /* 0x000fe200078e3cff */
[----:B------:R-:W-:Y:S01]  /*6fa0*/  STSM.16.M88.4 [R54], R72 ;  /* 0x0000004836007844 */ /* 0x000fe20000000200 */
[----:B------:R-:W-:-:S02]  /*6fb0*/  MOV R62, R62 ;  /* 0x0000003e003e7202 */ /* 0x000fc40000000f00 */
[----:B------:R-:W-:Y:S02]  /*6fc0*/  F2FP.F16.F32.PACK_AB R82, R85, R84 ;  /* 0x000000545552723e */ /* 0x000fe400000000ff */
[----:B------:R-:W-:Y:S02]  /*6fd0*/  F2FP.F16.F32.PACK_AB R83, R83, R86 ;  /* 0x000000565353723e */ /* 0x000fe400000000ff */
[----:B------:R-:W-:Y:S02]  /*6fe0*/  LOP3.LUT R102, R102, R197, RZ, 0x3c, !PT ;  /* 0x000000c566667212 */ /* 0x000fe400078e3cff */
[----:B------:R-:W-:Y:S01]  /*6ff0*/  MOV R70, R70 ;  /* 0x0000004600467202 */ /* 0x000fe20000000f00 */
[----:B------:R1:W-:Y:S01]  /*7000*/  STSM.16.M88.4 [R62], R80 ;  /* 0x000000503e007844 */ /* 0x0003e20000000200 */
[----:B------:R-:W-:Y:S02]  /*7010*/  F2FP.F16.F32.PACK_AB R84, R89, R88 ;  /* 0x000000585954723e */ /* 0x000fe400000000ff */
[----:B------:R-:W-:-:S02]  /*7020*/  F2FP.F16.F32.PACK_AB R85, R91, R90 ;  /* 0x0000005a5b55723e */ /* 0x000fc400000000ff */
[----:B------:R-:W-:Y:S02]  /*7030*/  F2FP.F16.F32.PACK_AB R86, R93, R92 ;  /* 0x0000005c5d56723e */ /* 0x000fe400000000ff */
[----:B------:R-:W-:Y:S02]  /*7040*/  F2FP.F16.F32.PACK_AB R87, R164, R87 ;  /* 0x00000057a457723e */ /* 0x000fe400000000ff */
[----:B------:R-:W-:Y:S02]  /*7050*/  F2FP.F16.F32.PACK_AB R165, R166, R165 ;  /* 0x000000a5a6a5723e */ /* 0x000fe400000000ff */
[----:B------:R-:W-:Y:S01]  /*7060*/  LOP3.LUT R106, R28, R3, RZ, 0x3c, !PT ;  /* 0x000000031c6a7212 */ /* 0x000fe200078e3cff */
[----:B------:R2:W-:Y:S01]  /*7070*/  STSM.16.M88.4 [R70], R84 ;  /* 0x0000005446007844 */ /* 0x0005e20000000200 */
[----:B------:R-:W-:Y:S02]  /*7080*/  MOV R78, R78 ;  /* 0x0000004e004e7202 */ /* 0x000fe40000000f00 */
[----:B------:R-:W-:-:S02]  /*7090*/  F2FP.F16.F32.PACK_AB R164, R97, R96 ;  /* 0x0000006061a4723e */ /* 0x000fc400000000ff */
[----:B------:R-:W-:Y:S02]  /*70a0*/  F2FP.F16.F32.PACK_AB R167, R168, R167 ;  /* 0x000000a7a8a7723e */ /* 0x000fe400000000ff */
[----:B------:R-:W-:Y:S02]  /*70b0*/  F2FP.F16.F32.PACK_AB R169, R170, R169 ;  /* 0x000000a9aaa9723e */ /* 0x000fe400000000ff */
[----:B------:R-:W-:Y:S02]  /*70c0*/  LOP3.LUT R110, R29, R110, RZ, 0x3c, !PT ;  /* 0x0000006e1d6e7212 */ /* 0x000fe400078e3cff */
[----:B------:R-:W-:Y:S02]  /*70d0*/  LOP3.LUT R12, R115, R6, RZ, 0x3c, !PT ;  /* 0x00000006730c7212 */ /* 0x000fe400078e3cff */
[----:B------:R-:W-:Y:S02]  /*70e0*/  MOV R94, R94 ;  /* 0x0000005e005e7202 */ /* 0x000fe40000000f00 */
[----:B------:R-:W-:-:S02]  /*70f0*/  F2FP.F16.F32.PACK_AB R171, R172, R171 ;  /* 0x000000abacab723e */ /* 0x000fc400000000ff */
[----:B------:R-:W-:Y:S02]  /*7100*/  F2FP.F16.F32.PACK_AB R112, R113, R112 ;  /* 0x000000707170723e */ /* 0x000fe400000000ff */
[----:B------:R-:W-:Y:S02]  /*7110*/  F2FP.F16.F32.PACK_AB R120, R121, R120 ;  /* 0x000000787978723e */ /* 0x000fe400000000ff */
[----:B0-----:R-:W-:Y:S02]  /*7120*/  F2FP.F16.F32.PACK_AB R114, R117, R116 ;  /* 0x000000747572723e */ /* 0x001fe400000000ff */
[----:B------:R-:W-:Y:S02]  /*7130*/  F2FP.F16.F32.PACK_AB R128, R129, R128 ;  /* 0x000000808180723e */ /* 0x000fe400000000ff */
[----:B------:R-:W-:Y:S02]  /*7140*/  F2FP.F16.F32.PACK_AB R136, R137, R136 ;  /* 0x000000888988723e */ /* 0x000fe400000000ff */
[----:B------:R-:W-:-:S02]  /*7150*/  F2FP.F16.F32.PACK_AB R144, R145, R144 ;  /* 0x000000909190723e */ /* 0x000fc400000000ff */
[----:B------:R-:W-:Y:S01]  /*7160*/  PLOP3.LUT P0, PT, PT, PT, UP0, 0x80, 0x0 ;  /* 0x000000000000781c */ /* 0x000fe20003f0f008 */
[----:B------:R-:W-:Y:S01]  /*7170*/  UISETP.NE.U32.AND UP1, UPT, UR8, URZ, UPT ;  /* 0x0000003f0800728c */ /* 0x000fe2000bf25070 */
[----:B------:R-:W-:Y:S01]  /*7180*/  F2FP.F16.F32.PACK_AB R166, R101, R100 ;  /* 0x0000006465a6723e */ /* 0x000fe200000000ff */
[----:B------:R-:W-:Y:S01]  /*7190*/  ULDC UR7, c[0x0][0xa88] ;  /* 0x0002a20000077ab9 */ /* 0x000fe20000000800 */
[----:B------:R-:W-:Y:S01]  /*71a0*/  F2FP.F16.F32.PACK_AB R168, R105, R104 ;  /* 0x0000006869a8723e */ /* 0x000fe200000000ff */
[----:B------:R-:W-:Y:S01]  /*71b0*/  UMOV UR4, URZ ;  /* 0x0000003f00047c82 */ /* 0x000fe20008000000 */
[----:B------:R-:W-:Y:S01]  /*71c0*/  F2FP.F16.F32.PACK_AB R170, R109, R108 ;  /* 0x0000006c6daa723e */ /* 0x000fe200000000ff */
[----:B------:R2:W-:Y:S01]  /*71d0*/  STSM.16.M88.4 [R78], R164 ;  /* 0x000000a44e007844 */ /* 0x0005e20000000200 */
[----:B------:R-:W-:Y:S01]  /*71e0*/  MOV R98, R98 ;  /* 0x0000006200627202 */ /* 0x000fe20000000f00 */
[----:B-1----:R-:W0:Y:S01]  /*71f0*/  LDC R80, c[0x0][0xbe8] ;  /* 0x0002fa00ff507b82 */ /* 0x002e220000000800 */
[----:B------:R-:W-:Y:S01]  /*7200*/  F2FP.F16.F32.PACK_AB R113, R174, R173 ;  /* 0x000000adae71723e */ /* 0x000fe200000000ff */
[----:B------:R2:W-:Y:S01]  /*7210*/  STSM.16.M88.4 [R94], R168 ;  /* 0x000000a85e007844 */ /* 0x0005e20000000200 */
[----:B------:R-:W-:-:S02]  /*7220*/  F2FP.F16.F32.PACK_AB R115, R119, R118 ;  /* 0x000000767773723e */ /* 0x000fc400000000ff */
[----:B------:R-:W-:Y:S02]  /*7230*/  F2FP.F16.F32.PACK_AB R121, R123, R122 ;  /* 0x0000007a7b79723e */ /* 0x000fe400000000ff */
[----:B------:R-:W-:Y:S01]  /*7240*/  MOV R102, R102 ;  /* 0x0000006600667202 */ /* 0x000fe20000000f00 */
[----:B------:R2:W-:Y:S01]  /*7250*/  STSM.16.M88.4 [R98], R112 ;  /* 0x0000007062007844 */ /* 0x0005e20000000200 */
[----:B------:R-:W-:Y:S02]  /*7260*/  F2FP.F16.F32.PACK_AB R122, R125, R124 ;  /* 0x0000007c7d7a723e */ /* 0x000fe400000000ff */
[----:B------:R-:W-:Y:S02]  /*7270*/  F2FP.F16.F32.PACK_AB R123, R127, R126 ;  /* 0x0000007e7f7b723e */ /* 0x000fe400000000ff */
[----:B------:R-:W-:Y:S02]  /*7280*/  F2FP.F16.F32.PACK_AB R129, R131, R130 ;  /* 0x000000828381723e */ /* 0x000fe400000000ff */
[----:B------:R-:W-:Y:S01]  /*7290*/  MOV R106, R106 ;  /* 0x0000006a006a7202 */ /* 0x000fe20000000f00 */
[----:B------:R2:W-:Y:S01]  /*72a0*/  STSM.16.M88.4 [R102], R120 ;  /* 0x0000007866007844 */ /* 0x0005e20000000200 */
[----:B------:R-:W-:-:S02]  /*72b0*/  F2FP.F16.F32.PACK_AB R130, R133, R132 ;  /* 0x000000848582723e */ /* 0x000fc400000000ff */
[----:B------:R-:W-:Y:S02]  /*72c0*/  F2FP.F16.F32.PACK_AB R131, R135, R134 ;  /* 0x000000868783723e */ /* 0x000fe400000000ff */
[----:B------:R-:W-:Y:S02]  /*72d0*/  F2FP.F16.F32.PACK_AB R137, R139, R138 ;  /* 0x0000008a8b89723e */ /* 0x000fe400000000ff */
[----:B------:R-:W-:Y:S01]  /*72e0*/  MOV R110, R110 ;  /* 0x0000006e006e7202 */ /* 0x000fe20000000f00 */
[----:B------:R2:W-:Y:S01]  /*72f0*/  STSM.16.M88.4 [R106], R128 ;  /* 0x000000806a007844 */ /* 0x0005e20000000200 */
[----:B------:R-:W-:Y:S02]  /*7300*/  F2FP.F16.F32.PACK_AB R138, R141, R140 ;  /* 0x0000008c8d8a723e */ /* 0x000fe400000000ff */
[----:B------:R-:W-:Y:S02]  /*7310*/  F2FP.F16.F32.PACK_AB R139, R143, R142 ;  /* 0x0000008e8f8b723e */ /* 0x000fe400000000ff */
[----:B------:R-:W-:-:S02]  /*7320*/  F2FP.F16.F32.PACK_AB R145, R147, R146 ;  /* 0x000000929391723e */ /* 0x000fc400000000ff */
[----:B------:R-:W-:Y:S01]  /*7330*/  MOV R12, R12 ;  /* 0x0000000c000c7202 */ /* 0x000fe20000000f00 */
[----:B------:R2:W-:Y:S01]  /*7340*/  STSM.16.M88.4 [R110], R136 ;  /* 0x000000886e007844 */ /* 0x0005e20000000200 */
[----:B------:R-:W-:Y:S02]  /*7350*/  F2FP.F16.F32.PACK_AB R146, R149, R148 ;  /* 0x000000949592723e */ /* 0x000fe400000000ff */
[----:B------:R-:W-:-:S05]  /*7360*/  F2FP.F16.F32.PACK_AB R147, R151, R150 ;  /* 0x000000969793723e */ /* 0x000fca00000000ff */
[----:B------:R2:W-:Y:S01]  /*7370*/  STSM.16.M88.4 [R12], R144 ;  /* 0x000000900c007844 */ /* 0x0005e20000000200 */
[----:B------:R-:W-:Y:S06]  /*7380*/  BAR.SYNC.DEFER_BLOCKING 0x1, 0x100 ;  /* 0x0044000000007b1d */ /* 0x000fec0000010000 */
[----:B------:R-:W3:Y:S01]  /*7390*/  @P0 LDG.E R3, desc[UR40][R10.64] ;  /* 0x000000280a030981 */ /* 0x000ee2000c1e1900 */
[----:B------:R-:W-:Y:S01]  /*73a0*/  UISETP.NE.AND.EX UP1, UPT, UR9, URZ, UPT, UP1 ;  /* 0x0000003f0900728c */ /* 0x000fe2000bf25310 */
[----:B0-----:R-:W-:Y:S01]  /*73b0*/  ISETP.NE.AND P1, PT, R80, 0x1, PT ;  /* 0x000000015000780c */ /* 0x001fe20003f25270 */
[----:B------:R-:W-:-:S04]  /*73c0*/  IMAD.U32 R14, RZ, RZ, UR44 ;  /* 0x0000002cff0e7e24 */ /* 0x000fc8000f8e00ff */
[----:B------:R-:W-:-:S05]  /*73d0*/  PLOP3.LUT P2, PT, PT, PT, UP1, 0x80, 0x0 ;  /* 0x000000000000781c */ /* 0x000fca0003f4f018 */
[----:B------:R-:W-:-:S03]  /*73e0*/  @UP1 UIADD3 UR8, UP2, UR10, UR8, URZ ;  /* 0x000000080a081290 */ /* 0x000fc6000ff5e03f */
[----:B------:R-:W0:Y:S01]  /*73f0*/  @P1 LDC R6, c[0x0][0xbec] ;  /* 0x0002fb00ff061b82 */ /* 0x000e220000000800 */
[----:B------:R-:W-:Y:S02]  /*7400*/  @UP1 UIADD3.X UR9, UR11, UR9, URZ, UP2, !UPT ;  /* 0x000000090b091290 */ /* 0x000fe400097fe43f */
[----:B------:R-:W-:-:S04]  /*7410*/  IMAD.U32 R20, RZ, RZ, UR8 ;  /* 0x00000008ff147e24 */ /* 0x000fc8000f8e00ff */
[----:B------:R-:W-:Y:S01]  /*7420*/  IMAD.U32 R21, RZ, RZ, UR9 ;  /* 0x00000009ff157e24 */ /* 0x000fe2000f8e00ff */
[----:B------:R-:W1:Y:S01]  /*7430*/  @P1 LDC R13, c[0x0][0xbf0] ;  /* 0x0002fc00ff0d1b82 */ /* 0x000e620000000800 */
[----:B---3--:R-:W-:Y:S01]  /*7440*/  @P0 R2UR UR4, R3 ;  /* 0x00000000030402ca */ /* 0x008fe200000e0000 */
[----:B------:R-:W-:-:S06]  /*7450*/  IMAD.U32 R3, RZ, RZ, UR7 ;  /* 0x00000007ff037e24 */ /* 0x000fcc000f8e00ff */
[----:B------:R2:W5:Y:S01]  /*7460*/  @P2 LDG.E R3, desc[UR40][R20.64] ;  /* 0x0000002814032981 */ /* 0x000562000c1e1900 */
[----:B01----:R-:W-:Y:S07]  /*7470*/  @P2 BRA `(.L_x_399) ;  /* 0x0000000000102947 */ /* 0x003fee0003800000 */
[----:B------:R-:W-:Y:S05]  /*7480*/  @!P0 BRA `(.L_x_399) ;  /* 0x00000000000c8947 */ /* 0x000fea0003800000 */
[----:B--2---:R-:W2:Y:S04]  /*7490*/  LDG.E R12, desc[UR40][R10.64] ;  /* 0x000000280a0c7981 */ /* 0x004ea8000c1e1900 */
[----:B-----5:R-:W2:Y:S02]  /*74a0*/  LDG.E R3, desc[UR40][R10.64+0x4] ;  /* 0x000004280a037981 */ /* 0x020ea4000c1e1900 */
[----:B--2---:R-:W-:-:S07]  /*74b0*/  IMAD.IADD R3, R3, 0x1, -R12 ;  /* 0x0000000103037824 */ /* 0x004fce00078e0a0c */
.L_x_399:
[----:B------:R-:W-:Y:S01]  /*74c0*/  USHF.R.S32.HI UR14, URZ, 0x1f, UR43 ;  /* 0x0000001f3f0e7899 */ /* 0x000fe2000801142b */
[----:B------:R-:W-:Y:S01]  /*74d0*/  IMAD R15, R14, 0x80, R203 ;  /* 0x000000800e0f7824 */ /* 0x000fe200078e02cb */
[----:B------:R-:W-:Y:S01]  /*74e0*/  ULDC.64 UR12, c[0x0][0xb90] ;  /* 0x0002e400000c7ab9 */ /* 0x000fe20000000a00 */
[----:B------:R-:W-:Y:S01]  /*74f0*/  USHF.R.S32.HI UR11, URZ, 0x1f, UR4 ;  /* 0x0000001f3f0b7899 */ /* 0x000fe20008011404 */
[----:B------:R-:W-:Y:S01]  /*7500*/  IMAD R11, R22, 0x40, R2 ;  /* 0x00000040160b7824 */ /* 0x000fe200078e0202 */
[----:B------:R-:W-:Y:S01]  /*7510*/  UIMAD UR7, UR14, UR12, URZ ;  /* 0x0000000c0e0772a4 */ /* 0x000fe2000f8e023f */
[----:B------:R-:W-:Y:S01]  /*7520*/  @P1 IMAD.HI.U32 R6, R15, R6, RZ ;  /* 0x000000060f061227 */ /* 0x000fe200078e00ff */
[----:B------:R-:W-:Y:S01]  /*7530*/  UMOV UR10, UR4 ;  /* 0x00000004000a7c82 */ /* 0x000fe20008000000 */
[----:B------:R-:W-:Y:S02]  /*7540*/  USEL UR45, UR45, URZ, !UP0 ;  /* 0x0000003f2d2d7287 */ /* 0x000fe4000c000000 */
[----:B------:R-:W-:Y:S01]  /*7550*/  UIMAD.WIDE.U32 UR8, UR43, UR12, UR10 ;  /* 0x0000000c2b0872a5 */ /* 0x000fe2000f8e000a */
[----:B------:R-:W-:Y:S01]  /*7560*/  IMAD.MOV.U32 R10, RZ, RZ, R15 ;  /* 0x000000ffff0a7224 */ /* 0x000fe200078e000f */
[----:B------:R-:W-:Y:S01]  /*7570*/  UIMAD UR7, UR43, UR13, UR7 ;  /* 0x0000000d2b0772a4 */ /* 0x000fe2000f8e0207 */
[----:B------:R-:W-:Y:S01]  /*7580*/  @P1 SHF.R.U32.HI R10, RZ, R13, R6 ;  /* 0x0000000dff0a1219 */ /* 0x000fe20000011606 */
[----:B------:R-:W-:Y:S01]  /*7590*/  USEL UR46, UR46, URZ, !UP0 ;  /* 0x0000003f2e2e7287 */ /* 0x000fe2000c000000 */
[----:B------:R-:W-:Y:S01]  /*75a0*/  IMAD.WIDE R4, R11, 0x2, R4 ;  /* 0x000000020b047825 */ /* 0x000fe200078e0204 */
[----:B------:R-:W-:Y:S01]  /*75b0*/  ULDC.64 UR12, c[0x0][0xb98] ;  /* 0x0002e600000c7ab9 */ /* 0x000fe20000000a00 */
[----:B------:R-:W-:Y:S01]  /*75c0*/  UIADD3 UR9, UR9, UR7, URZ ;  /* 0x0000000709097290 */ /* 0x000fe2000fffe03f */
[--C-:B------:R-:W-:Y:S01]  /*75d0*/  SHF.R.S32.HI R6, RZ, 0x1f, R10.reuse ;  /* 0x0000001fff067819 */ /* 0x100fe2000001140a */
[----:B------:R-:W-:Y:S01]  /*75e0*/  UIMAD UR7, UR45, UR12, URZ ;  /* 0x0000000c2d0772a4 */ /* 0x000fe2000f8e023f */
[----:B------:R-:W-:Y:S01]  /*75f0*/  IMAD.MOV R13, RZ, RZ, -R10 ;  /* 0x000000ffff0d7224 */ /* 0x000fe200078e0a0a */
[----:B------:R-:W-:Y:S01]  /*7600*/  UIMAD.WIDE.U32 UR8, UR46, UR12, UR8 ;  /* 0x0000000c2e0872a5 */ /* 0x000fe2000f8e0008 */
[----:B------:R-:W-:Y:S01]  /*7610*/  IADD3 R37, P2, R4, 0x5000, RZ ;  /* 0x0000500004257810 */ /* 0x000fe20007f5e0ff */
[----:B------:R-:W-:Y:S01]  /*7620*/  UIMAD UR7, UR46, UR13, UR7 ;  /* 0x0000000d2e0772a4 */ /* 0x000fe2000f8e0207 */
[----:B------:R-:W-:Y:S01]  /*7630*/  IMAD R13, R80, R13, R15 ;  /* 0x0000000d500d7224 */ /* 0x000fe200078e020f */
[----:B------:R-:W-:Y:S01]  /*7640*/  IADD3 R25, P5, R4, 0x1000, RZ ;  /* 0x0000100004197810 */ /* 0x000fe20007fbe0ff */
[----:B--2--5:R-:W-:Y:S01]  /*7650*/  IMAD R84, R3, R80, RZ ;  /* 0x0000005003547224 */ /* 0x024fe200078e02ff */
[----:B------:R-:W-:Y:S01]  /*7660*/  IADD3 R10, P0, R10, UR8, RZ ;  /* 0x000000080a0a7c10 */ /* 0x000fe2000ff1e0ff */
[----:B------:R-:W-:Y:S01]  /*7670*/  ULDC.64 UR12, c[0x0][0xaa0] ;  /* 0x0002a800000c7ab9 */ /* 0x000fe20000000a00 */
[----:B------:R-:W-:Y:S01]  /*7680*/  IMAD.U32 R11, RZ, RZ, UR7 ;  /* 0x00000007ff0b7e24 */ /* 0x000fe2000f8e00ff */
[----:B------:R-:W-:-:S02]  /*7690*/  IADD3 R29, P4, R4, 0x2000, RZ ;  /* 0x00002000041d7810 */ /* 0x000fc40007f9e0ff */
[----:B------:R-:W-:Y:S02]  /*76a0*/  IADD3 R57, P3, R4, 0x4000, RZ ;  /* 0x0000400004397810 */ /* 0x000fe40007f7e0ff */
[----:B------:R-:W-:Y:S01]  /*76b0*/  IADD3.X R11, R6, UR9, R11, P0, !PT ;  /* 0x00000009060b7c10 */ /* 0x000fe200087fe40b */
[----:B------:R-:W-:Y:S01]  /*76c0*/  ULDC.64 UR8, c[0x0][0xb88] ;  /* 0x0002e20000087ab9 */ /* 0x000fe20000000a00 */
[----:B------:R-:W-:Y:S02]  /*76d0*/  SHF.R.S32.HI R6, RZ, 0x1f, R13 ;  /* 0x0000001fff067819 */ /* 0x000fe4000001140d */
[----:B------:R-:W-:Y:S01]  /*76e0*/  IADD3 R33, P0, R4, 0x3000, RZ ;  /* 0x0000300004217810 */ /* 0x000fe20007f1e0ff */
[----:B------:R-:W-:Y:S01]  /*76f0*/  IMAD.WIDE.U32 R10, R13, UR8, R10 ;  /* 0x000000080d0a7c25 */ /* 0x000fe2000f8e000a */
[----:B------:R-:W-:Y:S02]  /*7700*/  LOP3.LUT R36, R37, 0x380, RZ, 0xc0, !PT ;  /* 0x0000038025247812 */ /* 0x000fe400078ec0ff */
[----:B------:R-:W-:Y:S01]  /*7710*/  LOP3.LUT R32, R33, 0x380, RZ, 0xc0, !PT ;  /* 0x0000038021207812 */ /* 0x000fe200078ec0ff */
[----:B------:R-:W-:Y:S01]  /*7720*/  IMAD R6, R6, UR8, RZ ;  /* 0x0000000806067c24 */ /* 0x000fe2000f8e02ff */
[----:B------:R-:W-:-:S02]  /*7730*/  LOP3.LUT R24, R25, 0x380, RZ, 0xc0, !PT ;  /* 0x0000038019187812 */ /* 0x000fc400078ec0ff */
[----:B------:R-:W-:Y:S01]  /*7740*/  SHF.R.U64 R32, R32, 0x3, RZ ;  /* 0x0000000320207819 */ /* 0x000fe200000012ff */
[----:B------:R-:W-:Y:S01]  /*7750*/  IMAD R15, R13, UR9, R6 ;  /* 0x000000090d0f7c24 */ /* 0x000fe2000f8e0206 */
[----:B------:R-:W-:Y:S01]  /*7760*/  LOP3.LUT R28, R29, 0x380, RZ, 0xc0, !PT ;  /* 0x000003801d1c7812 */ /* 0x000fe200078ec0ff */
[----:B------:R-:W-:Y:S01]  /*7770*/  ULDC.64 UR8, c[0x0][0xb50] ;  /* 0x0002d40000087ab9 */ /* 0x000fe20000000a00 */
[----:B------:R-:W-:Y:S01]  /*7780*/  LOP3.LUT R56, R57, 0x380, RZ, 0xc0, !PT ;  /* 0x0000038039387812 */ /* 0x000fe200078ec0ff */
[----:B------:R-:W-:Y:S01]  /*7790*/  IMAD.IADD R11, R11, 0x1, R15 ;  /* 0x000000010b0b7824 */ /* 0x000fe200078e020f */
[----:B------:R-:W-:Y:S01]  /*77a0*/  LEA R14, P6, R10, UR8, 0x2 ;  /* 0x000000080a0e7c11 */ /* 0x000fe2000f8c10ff */
[----:B------:R-:W-:Y:S01]  /*77b0*/  IMAD.U32 R6, RZ, RZ, UR44 ;  /* 0x0000002cff067e24 */ /* 0x000fe2000f8e00ff */
[----:B------:R-:W-:Y:S01]  /*77c0*/  LOP3.LUT R32, R32, R33, RZ, 0x3c, !PT ;  /* 0x0000002120207212 */ /* 0x000fe200078e3cff */
[----:B------:R-:W-:Y:S01]  /*77d0*/  IMAD.X R33, RZ, RZ, R5, P0 ;  /* 0x000000ffff217224 */ /* 0x000fe200000e0605 */
[----:B------:R-:W-:Y:S01]  /*77e0*/  SHF.R.U64 R36, R36, 0x3, RZ ;  /* 0x0000000324247819 */ /* 0x000fe200000012ff */
[----:B------:R-:W-:Y:S01]  /*77f0*/  SHFL.IDX PT, R20, R14, RZ, 0x1c1f ;  /* 0x001c1fff0e147589 */ /* 0x000fe200000e0000 */
[----:B------:R-:W-:Y:S01]  /*7800*/  SHF.R.U64 R24, R24, 0x3, RZ ;  /* 0x0000000318187819 */ /* 0x000fe200000012ff */
[----:B------:R-:W-:Y:S01]  /*7810*/  IMAD R27, R6, 0x80, R201 ;  /* 0x00000080061b7824 */ /* 0x000fe200078e02c9 */
[----:B------:R-:W-:Y:S01]  /*7820*/  SHF.R.U64 R28, R28, 0x3, RZ ;  /* 0x000000031c1c7819 */ /* 0x000fe200000012ff */
[----:B------:R-:W-:Y:S01]  /*7830*/  SHFL.IDX PT, R50, R14, 0x1, 0x1c1f ;  /* 0x003c1f000e327f89 */ /* 0x000fe200000e0000 */
[----:B------:R-:W-:Y:S01]  /*7840*/  SHF.R.U64 R56, R56, 0x3, RZ ;  /* 0x0000000338387819 */ /* 0x000fe200000012ff */
[----:B------:R-:W-:Y:S01]  /*7850*/  VIADD R6, R27, 0x8 ;  /* 0x000000081b067836 */ /* 0x000fe20000000000 */
[----:B------:R-:W-:-:S02]  /*7860*/  IADD3 R61, P0, R4, 0x9000, RZ ;  /* 0x00009000043d7810 */ /* 0x000fc40007f1e0ff */
[----:B------:R-:W-:Y:S02]  /*7870*/  LEA.HI.X R15, R10, UR9, R11, 0x2, P6 ;  /* 0x000000090a0f7c11 */ /* 0x000fe4000b0f140b */
[----:B------:R-:W-:Y:S01]  /*7880*/  LOP3.LUT R36, R36, R37, RZ, 0x3c, !PT ;  /* 0x0000002524247212 */ /* 0x000fe200078e3cff */
[--C-:B------:R-:W-:Y:S01]  /*7890*/  IMAD.X R37, RZ, RZ, R5.reuse, P2 ;  /* 0x000000ffff257224 */ /* 0x100fe200010e0605 */
[----:B------:R-:W-:Y:S01]  /*78a0*/  LOP3.LUT R24, R24, R25, RZ, 0x3c, !PT ;  /* 0x0000001918187212 */ /* 0x000fe200078e3cff */
[--C-:B------:R-:W-:Y:S01]  /*78b0*/  IMAD.X R25, RZ, RZ, R5.reuse, P5 ;  /* 0x000000ffff197224 */ /* 0x100fe200028e0605 */
[----:B------:R-:W-:Y:S01]  /*78c0*/  LOP3.LUT R28, R28, R29, RZ, 0x3c, !PT ;  /* 0x0000001d1c1c7212 */ /* 0x000fe200078e3cff */
[--C-:B------:R-:W-:Y:S01]  /*78d0*/  IMAD.X R29, RZ, RZ, R5.reuse, P4 ;  /* 0x000000ffff1d7224 */ /* 0x100fe200020e0605 */
[----:B------:R-:W-:Y:S01]  /*78e0*/  LOP3.LUT R56, R56, R57, RZ, 0x3c, !PT ;  /* 0x0000003938387212 */ /* 0x000fe200078e3cff */
[----:B------:R-:W-:Y:S01]  /*78f0*/  IMAD.X R57, RZ, RZ, R5, P3 ;  /* 0x000000ffff397224 */ /* 0x000fe200018e0605 */
[----:B------:R-:W-:Y:S01]  /*7900*/  LOP3.LUT R60, R61, 0x380, RZ, 0xc0, !PT ;  /* 0x000003803d3c7812 */ /* 0x000fe200078ec0ff */
[----:B------:R-:W0:Y:S01]  /*7910*/  SHFL.IDX PT, R21, R15, RZ, 0x1c1f ;  /* 0x001c1fff0f157589 */ /* 0x000e2200000e0000 */
[----:B------:R-:W-:-:S02]  /*7920*/  IADD3 R11, P2, R4, 0xb000, RZ ;  /* 0x0000b000040b7810 */ /* 0x000fc40007f5e0ff */
[C---:B------:R-:W-:Y:S01]  /*7930*/  IADD3 R41, P6, R4.reuse, 0x6000, RZ ;  /* 0x0000600004297810 */ /* 0x040fe20007fde0ff */
[----:B------:R-:W1:Y:S01]  /*7940*/  SHFL.IDX PT, R51, R15, 0x1, 0x1c1f ;  /* 0x003c1f000f337f89 */ /* 0x000e6200000e0000 */
[C---:B------:R-:W-:Y:S02]  /*7950*/  IADD3 R45, P5, R4.reuse, 0x7000, RZ ;  /* 0x00007000042d7810 */ /* 0x040fe40007fbe0ff */
[C---:B------:R-:W-:Y:S02]  /*7960*/  IADD3 R69, P4, R4.reuse, 0x8000, RZ ;  /* 0x0000800004457810 */ /* 0x040fe40007f9e0ff */
[----:B------:R-:W-:Y:S02]  /*7970*/  IADD3 R49, P3, R4, 0xa000, RZ ;  /* 0x0000a00004317810 */ /* 0x000fe40007f7e0ff */
[----:B------:R-:W-:Y:S02]  /*7980*/  SHF.R.U64 R60, R60, 0x3, RZ ;  /* 0x000000033c3c7819 */ /* 0x000fe400000012ff */
[----:B------:R-:W-:-:S02]  /*7990*/  LOP3.LUT R10, R11, 0x380, RZ, 0xc0, !PT ;  /* 0x000003800b0a7812 */ /* 0x000fc400078ec0ff */
[----:B------:R-:W-:Y:S02]  /*79a0*/  LOP3.LUT R40, R41, 0x380, RZ, 0xc0, !PT ;  /* 0x0000038029287812 */ /* 0x000fe400078ec0ff */
[----:B------:R-:W-:Y:S02]  /*79b0*/  LOP3.LUT R44, R45, 0x380, RZ, 0xc0, !PT ;  /* 0x000003802d2c7812 */ /* 0x000fe400078ec0ff */
[----:B------:R-:W-:Y:S02]  /*79c0*/  LOP3.LUT R68, R69, 0x380, RZ, 0xc0, !PT ;  /* 0x0000038045447812 */ /* 0x000fe400078ec0ff */
[----:B------:R-:W-:Y:S02]  /*79d0*/  LOP3.LUT R48, R49, 0x380, RZ, 0xc0, !PT ;  /* 0x0000038031307812 */ /* 0x000fe400078ec0ff */
[----:B------:R-:W-:Y:S01]  /*79e0*/  LOP3.LUT R60, R60, R61, RZ, 0x3c, !PT ;  /* 0x0000003d3c3c7212 */ /* 0x000fe200078e3cff */
[----:B------:R-:W-:Y:S01]  /*79f0*/  IMAD.X R61, RZ, RZ, R5, P0 ;  /* 0x000000ffff3d7224 */ /* 0x000fe200000e0605 */
[----:B------:R-:W-:-:S02]  /*7a00*/  SHF.R.U64 R10, R10, 0x3, RZ ;  /* 0x000000030a0a7819 */ /* 0x000fc400000012ff */
[----:B------:R-:W-:Y:S02]  /*7a10*/  SHF.R.U64 R40, R40, 0x3, RZ ;  /* 0x0000000328287819 */ /* 0x000fe400000012ff */
[----:B------:R-:W-:Y:S02]  /*7a20*/  SHF.R.U64 R44, R44, 0x3, RZ ;  /* 0x000000032c2c7819 */ /* 0x000fe400000012ff */
[----:B------:R-:W-:Y:S02]  /*7a30*/  SHF.R.U64 R68, R68, 0x3, RZ ;  /* 0x0000000344447819 */ /* 0x000fe400000012ff */
[----:B------:R-:W-:Y:S02]  /*7a40*/  SHF.R.U64 R48, R48, 0x3, RZ ;  /* 0x0000000330307819 */ /* 0x000fe400000012ff */
[----:B------:R-:W-:Y:S02]  /*7a50*/  LOP3.LUT P0, RZ, R23, 0x3, RZ, 0xc0, !PT ;  /* 0x0000000317ff7812 */ /* 0x000fe4000780c0ff */
[----:B------:R-:W-:Y:S01]  /*7a60*/  LOP3.LUT R10, R10, R11, RZ, 0x3c, !PT ;  /* 0x0000000b0a0a7212 */ /* 0x000fe200078e3cff */
[--C-:B------:R-:W-:Y:S01]  /*7a70*/  IMAD.X R11, RZ, RZ, R5.reuse, P2 ;  /* 0x000000ffff0b7224 */ /* 0x100fe200010e0605 */
        /* <DEDUP_REMOVED lines=8> */
[----:B------:R-:W-:-:S02]  /*7b00*/  ISETP.GE.OR P2, PT, R27, R84, P0 ;  /* 0x000000541b00720c */ /* 0x000fc40000746670 */
[----:B------:R-:W-:Y:S02]  /*7b10*/  ISETP.GE.OR P0, PT, R6, R84, P0 ;  /* 0x000000540600720c */ /* 0x000fe40000706670 */
[C---:B------:R-:W-:Y:S02]  /*7b20*/  IADD3 R77, P6, R4.reuse, 0xc000, RZ ;  /* 0x0000c000044d7810 */ /* 0x040fe40007fde0ff */
[C---:B------:R-:W-:Y:S02]  /*7b30*/  IADD3 R73, P5, R4.reuse, 0xd000, RZ ;  /* 0x0000d00004497810 */ /* 0x040fe40007fbe0ff */
[C---:B------:R-:W-:Y:S02]  /*7b40*/  IADD3 R65, P4, R4.reuse, 0xe000, RZ ;  /* 0x0000e00004417810 */ /* 0x040fe40007f9e0ff */
[C---:B------:R-:W-:Y:S02]  /*7b50*/  LOP3.LUT R13, R4.reuse, 0x380, RZ, 0xc0, !PT ;  /* 0x00000380040d7812 */ /* 0x040fe400078ec0ff */
[----:B------:R-:W-:Y:S01]  /*7b60*/  IADD3 R12, P3, R4, 0xf000, RZ ;  /* 0x0000f000040c7810 */ /* 0x000fe20007f7e0ff */
[----:B0-----:R0:W-:Y:S01]  /*7b70*/  @!P2 ST.E desc[UR40][R20.64], R9 ;  /* 0x000000091400a985 */ /* 0x0011e2000c101928 */
[----:B------:R-:W-:-:S02]  /*7b80*/  LOP3.LUT R76, R77, 0x380, RZ, 0xc0, !PT ;  /* 0x000003804d4c7812 */ /* 0x000fc400078ec0ff */
[----:B------:R-:W-:Y:S01]  /*7b90*/  LOP3.LUT R72, R73, 0x380, RZ, 0xc0, !PT ;  /* 0x0000038049487812 */ /* 0x000fe200078ec0ff */
[----:B-1----:R1:W-:Y:S01]  /*7ba0*/  @!P0 ST.E desc[UR40][R50.64], R8 ;  /* 0x0000000832008985 */ /* 0x0023e2000c101928 */
[----:B------:R-:W-:Y:S01]  /*7bb0*/  LOP3.LUT R64, R65, 0x380, RZ, 0xc0, !PT ;  /* 0x0000038041407812 */ /* 0x000fe200078ec0ff */
[----:B------:R-:W-:Y:S01]  /*7bc0*/  IMAD.X R53, RZ, RZ, R5, P3 ;  /* 0x000000ffff357224 */ /* 0x000fe200018e0605 */
[----:B------:R-:W-:Y:S01]  /*7bd0*/  SHF.R.U64 R13, R13, 0x3, RZ ;  /* 0x000000030d0d7819 */ /* 0x000fe200000012ff */
[----:B------:R-:W-:Y:S01]  /*7be0*/  UIMAD UR7, UR11, UR12, URZ ;  /* 0x0000000c0b0772a4 */ /* 0x000fe2000f8e023f */
[----:B------:R-:W-:Y:S01]  /*7bf0*/  LOP3.LUT R3, R12, 0x380, RZ, 0xc0, !PT ;  /* 0x000003800c037812 */ /* 0x000fe200078ec0ff */
[----:B------:R-:W-:Y:S01]  /*7c00*/  UIMAD.WIDE.U32 UR8, UR4, UR12, URZ ;  /* 0x0000000c040872a5 */ /* 0x000fe2000f8e003f */
[----:B------:R-:W-:Y:S01]  /*7c10*/  SHF.R.U64 R76, R76, 0x3, RZ ;  /* 0x000000034c4c7819 */ /* 0x000fe200000012ff */
[----:B0-----:R-:W0:Y:S01]  /*7c20*/  @P1 LDC R21, c[0x0][0xbf0] ;  /* 0x0002fc00ff151b82 */ /* 0x001e220000000800 */
[----:B------:R-:W-:Y:S01]  /*7c30*/  SHF.R.U64 R72, R72, 0x3, RZ ;  /* 0x0000000348487819 */ /* 0x000fe200000012ff */
[----:B------:R-:W-:Y:S01]  /*7c40*/  ULDC.64 UR10, c[0x0][0xae8] ;  /* 0x0002ba00000a7ab9 */ /* 0x000fe20000000a00 */
[----:B------:R-:W-:Y:S01]  /*7c50*/  SHF.R.U64 R64, R64, 0x3, RZ ;  /* 0x0000000340407819 */ /* 0x000fe200000012ff */
[----:B------:R-:W-:Y:S01]  /*7c60*/  IMAD.U32 R20, RZ, RZ, UR44 ;  /* 0x0000002cff147e24 */ /* 0x000fe2000f8e00ff */
[----:B------:R-:W-:Y:S01]  /*7c70*/  LOP3.LUT R4, R13, R4, RZ, 0x3c, !PT ;  /* 0x000000040d047212 */ /* 0x000fe200078e3cff */
[----:B------:R-:W5:Y:S01]  /*7c80*/  LD.E.128 R24, desc[UR40][R24.64] ;  /* 0x0000002818187980 */ /* 0x000f62000c101d00 */
[----:B------:R-:W-:-:S02]  /*7c90*/  SHF.R.U64 R3, R3, 0x3, RZ ;  /* 0x0000000303037819 */ /* 0x000fc400000012ff */
[----:B------:R-:W-:Y:S01]  /*7ca0*/  LOP3.LUT R76, R76, R77, RZ, 0x3c, !PT ;  /* 0x0000004d4c4c7212 */ /* 0x000fe200078e3cff */
[--C-:B------:R-:W-:Y:S01]  /*7cb0*/  IMAD.X R77, RZ, RZ, R5.reuse, P6 ;  /* 0x000000ffff4d7224 */ /* 0x100fe200030e0605 */
[----:B------:R-:W-:Y:S01]  /*7cc0*/  LOP3.LUT R72, R72, R73, RZ, 0x3c, !PT ;  /* 0x0000004948487212 */ /* 0x000fe200078e3cff */
[--C-:B------:R-:W-:Y:S01]  /*7cd0*/  IMAD.X R73, RZ, RZ, R5.reuse, P5 ;  /* 0x000000ffff497224 */ /* 0x100fe200028e0605 */
[----:B------:R-:W-:Y:S01]  /*7ce0*/  LOP3.LUT R64, R64, R65, RZ, 0x3c, !PT ;  /* 0x0000004140407212 */ /* 0x000fe200078e3cff */
[----:B------:R-:W-:Y:S01]  /*7cf0*/  IMAD.X R65, RZ, RZ, R5, P4 ;  /* 0x000000ffff417224 */ /* 0x000fe200020e0605 */
[----:B------:R-:W-:Y:S01]  /*7d00*/  LOP3.LUT R52, R3, R12, RZ, 0x3c, !PT ;  /* 0x0000000c03347212 */ /* 0x000fe200078e3cff */
[----:B------:R-:W-:Y:S01]  /*7d10*/  UIMAD UR7, UR4, UR13, UR7 ;  /* 0x0000000d040772a4 */ /* 0x000fe2000f8e0207 */
[----:B------:R2:W5:Y:S01]  /*7d20*/  LD.E.128 R12, desc[UR40][R4.64] ;  /* 0x00000028040c7980 */ /* 0x000562000c101d00 */
[----:B------:R-:W-:Y:S02]  /*7d30*/  IMAD R3, R19, 0x20, R22 ;  /* 0x0000002013037824 */ /* 0x000fe400078e0216 */
[----:B------:R-:W-:Y:S01]  /*7d40*/  IMAD.U32 R87, RZ, RZ, UR44 ;  /* 0x0000002cff577e24 */ /* 0x000fe2000f8e00ff */
[----:B------:R-:W5:Y:S04]  /*7d50*/  LD.E.128 R28, desc[UR40][R28.64] ;  /* 0x000000281c1c7980 */ /* 0x000f68000c101d00 */
[----:B------:R-:W5:Y:S01]  /*7d60*/  LD.E.128 R32, desc[UR40][R32.64] ;  /* 0x0000002820207980 */ /* 0x000f62000c101d00 */
[----:B--2---:R-:W2:Y:S01]  /*7d70*/  @P1 LDC R5, c[0x0][0xbec] ;  /* 0x0002fb00ff051b82 */ /* 0x004ea20000000800 */
[----:B------:R-:W-:-:S02]  /*7d80*/  UIADD3 UR9, UR9, UR7, URZ ;  /* 0x0000000709097290 */ /* 0x000fc4000fffe03f */
[----:B------:R-:W5:Y:S01]  /*7d90*/  LD.E.128 R56, desc[UR40][R56.64] ;  /* 0x0000002838387980 */ /* 0x000f62000c101d00 */
[----:B------:R-:W-:Y:S01]  /*7da0*/  UIMAD UR4, UR14, UR10, URZ ;  /* 0x0000000a0e0472a4 */ /* 0x000fe2000f8e023f */
[----:B------:R-:W-:Y:S01]  /*7db0*/  IMAD R20, R20, 0x80, R3 ;  /* 0x0000008014147824 */ /* 0x000fe200078e0203 */
[----:B------:R-:W-:Y:S01]  /*7dc0*/  UIMAD.WIDE.U32 UR8, UR43, UR10, UR8 ;  /* 0x0000000a2b0872a5 */ /* 0x000fe2000f8e0008 */
[----:B------:R-:W5:Y:S01]  /*7dd0*/  LD.E.128 R36, desc[UR40][R36.64] ;  /* 0x0000002824247980 */ /* 0x000f62000c101d00 */
[----:B------:R-:W-:-:S03]  /*7de0*/  UIMAD UR4, UR43, UR11, UR4 ;  /* 0x0000000b2b0472a4 */ /* 0x000fc6000f8e0204 */
[----:B------:R-:W-:Y:S01]  /*7df0*/  ULDC.64 UR10, c[0x0][0xaf0] ;  /* 0x0002bc00000a7ab9 */ /* 0x000fe20000000a00 */
[----:B------:R-:W-:Y:S01]  /*7e00*/  UIADD3 UR9, UR9, UR4, URZ ;  /* 0x0000000409097290 */ /* 0x000fe2000fffe03f */
[----:B------:R-:W5:Y:S01]  /*7e10*/  LD.E.128 R40, desc[UR40][R40.64] ;  /* 0x0000002828287980 */ /* 0x000f62000c101d00 */
[----:B------:R-:W-:Y:S01]  /*7e20*/  UIMAD UR4, UR45, UR10, URZ ;  /* 0x0000000a2d0472a4 */ /* 0x000fe2000f8e023f */
[----:B------:R-:W-:Y:S01]  /*7e30*/  IMAD.MOV.U32 R3, RZ, RZ, R20 ;  /* 0x000000ffff037224 */ /* 0x000fe200078e0014 */
[----:B------:R-:W-:Y:S01]  /*7e40*/  UIMAD.WIDE.U32 UR8, UR46, UR10, UR8 ;  /* 0x0000000a2e0872a5 */ /* 0x000fe2000f8e0008 */
[----:B------:R-:W5:Y:S01]  /*7e50*/  LD.E.128 R44, desc[UR40][R44.64] ;  /* 0x000000282c2c7980 */ /* 0x000f62000c101d00 */
[----:B------:R-:W-:-:S03]  /*7e60*/  UIMAD UR4, UR46, UR11, UR4 ;  /* 0x0000000b2e0472a4 */ /* 0x000fc6000f8e0204 */
[----:B------:R-:W5:Y:S01]  /*7e70*/  LD.E.128 R68, desc[UR40][R68.64] ;  /* 0x0000002844447980 */ /* 0x000f62000c101d00 */
[----:B--2---:R-:W-:Y:S01]  /*7e80*/  @P1 IMAD.HI.U32 R4, R20, R5, RZ ;  /* 0x0000000514041227 */ /* 0x004fe200078e00ff */
[----:B------:R-:W-:Y:S02]  /*7e90*/  UIADD3 UR4, UR9, UR4, URZ ;  /* 0x0000000409047290 */ /* 0x000fe4000fffe03f */
[----:B------:R-:W5:Y:S02]  /*7ea0*/  LD.E.128 R60, desc[UR40][R60.64] ;  /* 0x000000283c3c7980 */ /* 0x000f64000c101d00 */
[----:B0-----:R-:W-:Y:S01]  /*7eb0*/  @P1 SHF.R.U32.HI R3, RZ, R21, R4 ;  /* 0x00000015ff031219 */ /* 0x001fe20000011604 */
[----:B------:R-:W-:Y:S01]  /*7ec0*/  IMAD.U32 R4, RZ, RZ, UR8 ;  /* 0x00000008ff047e24 */ /* 0x000fe2000f8e00ff */
[----:B-1----:R-:W5:Y:S02]  /*7ed0*/  LD.E.128 R48, desc[UR40][R48.64] ;  /* 0x0000002830307980 */ /* 0x002f64000c101d00 */
[--C-:B------:R-:W-:Y:S01]  /*7ee0*/  SHF.R.S32.HI R6, RZ, 0x1f, R3.reuse ;  /* 0x0000001fff067819 */ /* 0x100fe20000011403 */
[----:B------:R-:W-:Y:S01]  /*7ef0*/  IMAD.MOV R21, RZ, RZ, -R3 ;  /* 0x000000ffff157224 */ /* 0x000fe200078e0a03 */
[----:B------:R-:W5:Y:S01]  /*7f00*/  LD.E.128 R8, desc[UR40][R10.64] ;  /* 0x000000280a087980 */ /* 0x000f62000c101d00 */
[----:B------:R-:W-:Y:S01]  /*7f10*/  IMAD.U32 R5, RZ, RZ, UR9 ;  /* 0x00000009ff057e24 */ /* 0x000fe2000f8e00ff */
[----:B------:R-:W-:Y:S01]  /*7f20*/  ULDC.64 UR8, c[0x0][0xae0] ;  /* 0x0002b80000087ab9 */ /* 0x000fe20000000a00 */
[----:B------:R-:W-:Y:S01]  /*7f30*/  IMAD.U32 R5, RZ, RZ, UR4 ;  /* 0x00000004ff057e24 */ /* 0x000fe2000f8e00ff */
[----:B------:R-:W5:Y:S01]  /*7f40*/  LD.E.128 R76, desc[UR40][R76.64] ;  /* 0x000000284c4c7980 */ /* 0x000f62000c101d00 */
[----:B------:R-:W-:-:S02]  /*7f50*/  IMAD R6, R6, UR8, RZ ;  /* 0x0000000806067c24 */ /* 0x000fc4000f8e02ff */
[----:B------:R-:W-:Y:S01]  /*7f60*/  IMAD R21, R80, R21, R20 ;  /* 0x0000001550157224 */ /* 0x000fe200078e0214 */
[----:B------:R-:W5:Y:S01]  /*7f70*/  LD.E.128 R72, desc[UR40][R72.64] ;  /* 0x0000002848487980 */ /* 0x000f62000c101d00 */
[C---:B------:R-:W-:Y:S02]  /*7f80*/  IMAD R81, R3.reuse, UR9, R6 ;  /* 0x0000000903517c24 */ /* 0x040fe4000f8e0206 */
[----:B------:R-:W-:Y:S01]  /*7f90*/  IMAD.WIDE.U32 R4, R3, UR8, R4 ;  /* 0x0000000803047c25 */ /* 0x000fe2000f8e0004 */
[----:B------:R-:W5:Y:S01]  /*7fa0*/  LD.E.128 R64, desc[UR40][R64.64] ;  /* 0x0000002840407980 */ /* 0x000f62000c101d00 */
[----:B------:R-:W-:Y:S01]  /*7fb0*/  SHF.R.S32.HI R3, RZ, 0x1f, R21 ;  /* 0x0000001fff037819 */ /* 0x000fe20000011415 */
[----:B------:R-:W-:Y:S02]  /*7fc0*/  ULDC.64 UR8, c[0x0][0xad8] ;  /* 0x0002b60000087ab9 */ /* 0x000fe40000000a00 */
[----:B------:R-:W5:Y:S01]  /*7fd0*/  LD.E.128 R52, desc[UR40][R52.64] ;  /* 0x0000002834347980 */ /* 0x000f62000c101d00 */
[----:B------:R-:W-:Y:S01]  /*7fe0*/  IMAD R87, R87, 0x80, R22 ;  /* 0x0000008057577824 */ /* 0x000fe200078e0216 */
[----:B------:R-:W-:Y:S01]  /*7ff0*/  @!PT LDS RZ, [RZ] ;  /* 0x00000000fffff984 */ /* 0x000fe20000000800 */
[----:B------:R-:W-:Y:S01]  /*8000*/  @!PT LDS RZ, [RZ] ;  /* 0x00000000fffff984 */ /* 0x000fe20000000800 */
[----:B------:R-:W-:Y:S01]  /*8010*/  @!PT LDS RZ, [RZ] ;  /* 0x00000000fffff984 */ /* 0x000fe20000000800 */
[----:B------:R-:W-:Y:S01]  /*8020*/  @!PT LDS RZ, [RZ] ;  /* 0x00000000fffff984 */ /* 0x000fe20000000800 */
[----:B------:R0:W-:Y:S06]  /*8030*/  MEMBAR.ALL.CTA ;  /* 0x0000000000007992 */ /* 0x0001ec0000008000 */
[----:B0-----:R-:W0:Y:S01]  /*8040*/  FENCE.VIEW.ASYNC.S ;  /* 0x00000000000073c6 */ /* 0x001e220000000000 */
[----:B------:R-:W-:-:S02]  /*8050*/  IMAD.IADD R5, R5, 0x1, R81 ;  /* 0x0000000105057824 */ /* 0x000fc400078e0251 */
[----:B------:R-:W-:Y:S02]  /*8060*/  IMAD R6, R3, UR8, RZ ;  /* 0x0000000803067c24 */ /* 0x000fe4000f8e02ff */
[----:B------:R-:W-:Y:S02]  /*8070*/  VIADD R3, R87, 0x20 ;  /* 0x0000002057037836 */ /* 0x000fe40000000000 */
[C---:B------:R-:W-:Y:S02]  /*8080*/  IMAD R81, R21.reuse, UR9, R6 ;  /* 0x0000000915517c24 */ /* 0x040fe4000f8e0206 */
[----:B------:R-:W-:Y:S01]  /*8090*/  IMAD.WIDE.U32 R4, R21, UR8, R4 ;  /* 0x0000000815047c25 */ /* 0x000fe2000f8e0004 */
[-C--:B------:R-:W-:Y:S01]  /*80a0*/  ISETP.GE.AND P1, PT, R3, R84.reuse, PT ;  /* 0x000000540300720c */ /* 0x080fe20003f26270 */
[----:B------:R-:W-:Y:S01]  /*80b0*/  ULDC.64 UR8, c[0x0][0xa80] ;  /* 0x0002a00000087ab9 */ /* 0x000fe20000000a00 */
[C---:B------:R-:W-:Y:S01]  /*80c0*/  ISETP.GE.AND P2, PT, R87.reuse, R84, PT ;  /* 0x000000545700720c */ /* 0x040fe20003f46270 */
[----:B------:R-:W-:Y:S01]  /*80d0*/  VIADD R3, R87, 0x40 ;  /* 0x0000004057037836 */ /* 0x000fe20000000000 */
[----:B------:R-:W-:Y:S01]  /*80e0*/  LEA R6, P3, R4, UR8, 0x1 ;  /* 0x0000000804067c11 */ /* 0x000fe2000f8608ff */
[----:B------:R-:W-:-:S02]  /*80f0*/  IMAD.IADD R5, R5, 0x1, R81 ;  /* 0x0000000105057824 */ /* 0x000fc400078e0251 */
[----:B------:R-:W-:Y:S01]  /*8100*/  VIADD R0, R0, 0x22820 ;  /* 0x0002282000007836 */ /* 0x000fe20000000000 */
[----:B------:R-:W-:Y:S02]  /*8110*/  ISETP.GE.AND P0, PT, R3, R84, PT ;  /* 0x000000540300720c */ /* 0x000fe40003f06270 */
[----:B------:R-:W-:Y:S02]  /*8120*/  LEA.HI.X R3, R4, UR9, R5, 0x1, P3 ;  /* 0x0000000904037c11 */ /* 0x000fe400098f0c05 */
[----:B------:R-:W-:Y:S01]  /*8130*/  PRMT R0, RZ, 0x654, R0 ;  /* 0x00000654ff007816 */ /* 0x000fe20000000000 */
[----:B0-----:R0:W1:Y:S01]  /*8140*/  SHFL.IDX PT, R85, R6, RZ, 0x181f ;  /* 0x00181fff06557589 */ /* 0x00106200000e0000 */
[----:B------:R-:W-:Y:S02]  /*8150*/  BSSY B1, `(.L_x_400) ;  /* 0x0000015000017945 */ /* 0x000fe40003800000 */
[----:B------:R0:W-:Y:S01]  /*8160*/  SYNCS.ARRIVE.TRANS64.RED.A1T0 RZ, [R0+URZ], RZ ;  /* 0x000000ff00ff79a7 */ /* 0x0001e2000810043f */
[----:B------:R0:W2:Y:S01]  /*8170*/  SHFL.IDX PT, R83, R3, RZ, 0x181f ;  /* 0x00181fff03537589 */ /* 0x0000a200000e0000 */
[----:B------:R-:W-:Y:S05]  /*8180*/  @P2 BRA `(.L_x_401) ;  /* 0x0000000000442947 */ /* 0x000fea0003800000 */
[----:B------:R-:W-:Y:S02]  /*8190*/  ULDC UR4, c[0x0][0xac8] ;  /* 0x0002b20000047ab9 */ /* 0x000fe40000000800 */
[----:B------:R-:W-:Y:S02]  /*81a0*/  ISETP.GE.AND P5, PT, R2, UR4, PT ;  /* 0x0000000402007c0c */ /* 0x000fe4000bfa6270 */
[----:B------:R-:W-:Y:S02]  /*81b0*/  ISETP.GE.AND P4, PT, R17, UR4, PT ;  /* 0x0000000411007c0c */ /* 0x000fe4000bf86270 */
[----:B------:R-:W-:Y:S02]  /*81c0*/  ISETP.GE.AND P3, PT, R16, UR4, PT ;  /* 0x0000000410007c0c */ /* 0x000fe4000bf66270 */
[----:B------:R-:W-:-:S07]  /*81d0*/  ISETP.GE.AND P2, PT, R18, UR4, PT ;  /* 0x0000000412007c0c */ /* 0x000fce000bf46270 */
[----:B-1----:R-:W-:-:S04]  /*81e0*/  @!P5 LEA R4, P6, R2, R85, 0x1 ;  /* 0x000000550204d211 */ /* 0x002fc800078c08ff */
[----:B--2---:R-:W-:Y:S02]  /*81f0*/  @!P5 LEA.HI.X R5, R2, R83, R208, 0x1, P6 ;  /* 0x000000530205d211 */ /* 0x004fe400030f0cd0 */
[----:B------:R-:W-:-:S03]  /*8200*/  @!P4 LEA R20, P6, R17, R85, 0x1 ;  /* 0x000000551114c211 */ /* 0x000fc600078c08ff */
[----:B-----5:R3:W-:Y:S01]  /*8210*/  @!P5 ST.E.128 desc[UR40][R4.64], R12 ;  /* 0x0000000c0400d985 */ /* 0x0207e2000c101d28 */
[----:B------:R-:W-:Y:S02]  /*8220*/  @!P4 LEA.HI.X R21, R17, R83, R207, 0x1, P6 ;  /* 0x000000531115c211 */ /* 0x000fe400030f0ccf */
[----:B------:R-:W-:-:S03]  /*8230*/  @!P3 LEA R80, P6, R16, R85, 0x1 ;  /* 0x000000551050b211 */ /* 0x000fc600078c08ff */
[----:B------:R3:W-:Y:S01]  /*8240*/  @!P4 ST.E.128 desc[UR40][R20.64], R56 ;  /* 0x000000381400c985 */ /* 0x0007e2000c101d28 */
[----:B------:R-:W-:Y:S02]  /*8250*/  @!P3 LEA.HI.X R81, R16, R83, R206, 0x1, P6 ;  /* 0x000000531051b211 */ /* 0x000fe400030f0cce */
[----:B------:R-:W-:-:S03]  /*8260*/  @!P2 LEA R82, P6, R18, R85, 0x1 ;  /* 0x000000551252a211 */ /* 0x000fc600078c08ff */
[----:B------:R3:W-:Y:S01]  /*8270*/  @!P3 ST.E.128 desc[UR40][R80.64], R68 ;  /* 0x000000445000b985 */ /* 0x0007e2000c101d28 */
[----:B------:R-:W-:-:S05]  /*8280*/  @!P2 LEA.HI.X R83, R18, R83, R205, 0x1, P6 ;  /* 0x000000531253a211 */ /* 0x000fca00030f0ccd */
[----:B------:R3:W-:Y:S04]  /*8290*/  @!P2 ST.E.128 desc[UR40][R82.64], R76 ;  /* 0x0000004c5200a985 */ /* 0x0007e8000c101d28 */
.L_x_401:
[----:B------:R-:W-:Y:S05]  /*82a0*/  BSYNC B1 ;  /* 0x0000000000017941 */ /* 0x000fea0003800000 */
.L_x_400:
[----:B---3--:R3:W4:Y:S01]  /*82b0*/  SHFL.IDX PT, R21, R3, 0x1, 0x181f ;  /* 0x00381f0003157f89 */ /* 0x00872200000e0000 */
[----:B------:R-:W-:Y:S03]  /*82c0*/  BSSY B1, `(.L_x_402) ;  /* 0x0000014000017945 */ /* 0x000fe60003800000 */
[----:B-----5:R3:W0:Y:S01]  /*82d0*/  SHFL.IDX PT, R15, R6, 0x1, 0x181f ;  /* 0x00381f00060f7f89 */ /* 0x02062200000e0000 */
[----:B------:R-:W-:Y:S05]  /*82e0*/  @P1 BRA `(.L_x_403) ;  /* 0x0000000000441947 */ /* 0x000fea0003800000 */
[----:B------:R-:W-:Y:S02]  /*82f0*/  ULDC UR4, c[0x0][0xac8] ;  /* 0x0002b20000047ab9 */ /* 0x000fe40000000800 */
[----:B------:R-:W-:Y:S02]  /*8300*/  ISETP.GE.AND P4, PT, R2, UR4, PT ;  /* 0x0000000402007c0c */ /* 0x000fe4000bf86270 */
[----:B------:R-:W-:Y:S02]  /*8310*/  ISETP.GE.AND P3, PT, R17, UR4, PT ;  /* 0x0000000411007c0c */ /* 0x000fe4000bf66270 */
[----:B------:R-:W-:Y:S02]  /*8320*/  ISETP.GE.AND P2, PT, R16, UR4, PT ;  /* 0x0000000410007c0c */ /* 0x000fe4000bf46270 */
[----:B------:R-:W-:-:S07]  /*8330*/  ISETP.GE.AND P1, PT, R18, UR4, PT ;  /* 0x0000000412007c0c */ /* 0x000fce000bf26270 */
[CC--:B0-----:R-:W-:Y:S02]  /*8340*/  @!P4 LEA R4, P6, R2.reuse, R15.reuse, 0x1 ;  /* 0x0000000f0204c211 */ /* 0x0c1fe400078c08ff */
[C---:B------:R-:W-:Y:S02]  /*8350*/  @!P3 LEA R12, P5, R17.reuse, R15, 0x1 ;  /* 0x0000000f110cb211 */ /* 0x040fe400078a08ff */
[----:B----4-:R-:W-:Y:S02]  /*8360*/  @!P4 LEA.HI.X R5, R2, R21, R208, 0x1, P6 ;  /* 0x000000150205c211 */ /* 0x010fe400030f0cd0 */
[----:B------:R-:W-:Y:S02]  /*8370*/  @!P2 LEA R14, P6, R16, R15, 0x1 ;  /* 0x0000000f100ea211 */ /* 0x000fe400078c08ff */
[----:B------:R-:W-:Y:S01]  /*8380*/  @!P3 LEA.HI.X R13, R17, R21, R207, 0x1, P5 ;  /* 0x00000015110db211 */ /* 0x000fe200028f0ccf */
[----:B------:R0:W-:Y:S01]  /*8390*/  @!P4 ST.E.128 desc[UR40][R4.64], R24 ;  /* 0x000000180400c985 */ /* 0x0001e2000c101d28 */
[----:B------:R-:W-:-:S02]  /*83a0*/  @!P1 LEA R20, P5, R18, R15, 0x1 ;  /* 0x0000000f12149211 */ /* 0x000fc400078a08ff */
[-C--:B------:R-:W-:Y:S01]  /*83b0*/  @!P2 LEA.HI.X R15, R16, R21.reuse, R206, 0x1, P6 ;  /* 0x00000015100fa211 */ /* 0x080fe200030f0cce */
[----:B------:R0:W-:Y:S01]  /*83c0*/  @!P3 ST.E.128 desc[UR40][R12.64], R36 ;  /* 0x000000240c00b985 */ /* 0x0001e2000c101d28 */
[----:B------:R-:W-:-:S03]  /*83d0*/  @!P1 LEA.HI.X R21, R18, R21, R205, 0x1, P5 ;  /* 0x0000001512159211 */ /* 0x000fc600028f0ccd */
[----:B------:R0:W-:Y:S04]  /*83e0*/  @!P2 ST.E.128 desc[UR40][R14.64], R60 ;  /* 0x0000003c0e00a985 */ /* 0x0001e8000c101d28 */
[----:B------:R0:W-:Y:S02]  /*83f0*/  @!P1 ST.E.128 desc[UR40][R20.64], R72 ;  /* 0x0000004814009985 */ /* 0x0001e4000c101d28 */
.L_x_403:
[----:B------:R-:W-:Y:S05]  /*8400*/  BSYNC B1 ;  /* 0x0000000000017941 */ /* 0x000fea0003800000 */
.L_x_402:
[----:B0---4-:R0:W4:Y:S01]  /*8410*/  SHFL.IDX PT, R21, R3, 0x2, 0x181f ;  /* 0x00581f0003157f89 */ /* 0x01112200000e0000 */
        /* <DEDUP_REMOVED lines=11> */
[----:B----4-:R-:W-:Y:S02]  /*84d0*/  @!P3 LEA.HI.X R5, R2, R21, R208, 0x1, P6 ;  /* 0x000000150205b211 */ /* 0x010fe400030f0cd0 */
[----:B------:R-:W-:Y:S02]  /*84e0*/  @!P0 LEA R20, P6, R18, R13, 0x1 ;  /* 0x0000000d12148211 */ /* 0x000fe400078c08ff */
[-C--:B------:R-:W-:Y:S01]  /*84f0*/  @!P2 LEA.HI.X R13, R17, R21.reuse, R207, 0x1, P5 ;  /* 0x00000015110da211 */ /* 0x080fe200028f0ccf */
[----:B------:R0:W-:Y:S01]  /*8500*/  @!P3 ST.E.128 desc[UR40][R4.64], R28 ;  /* 0x0000001c0400b985 */ /* 0x0001e2000c101d28 */
[----:B------:R-:W-:-:S02]  /*8510*/  @!P1 LEA.HI.X R15, R16, R21, R206, 0x1, P4 ;  /* 0x00000015100f9211 */ /* 0x000fc400020f0cce */
[----:B------:R-:W-:Y:S01]  /*8520*/  @!P0 LEA.HI.X R21, R18, R21, R205, 0x1, P6 ;  /* 0x0000001512158211 */ /* 0x000fe200030f0ccd */
[----:B------:R0:W-:Y:S04]  /*8530*/  @!P2 ST.E.128 desc[UR40][R12.64], R40 ;  /* 0x000000280c00a985 */ /* 0x0001e8000c101d28 */
[----:B------:R0:W-:Y:S04]  /*8540*/  @!P1 ST.E.128 desc[UR40][R14.64], R48 ;  /* 0x000000300e009985 */ /* 0x0001e8000c101d28 */
[----:B------:R0:W-:Y:S02]  /*8550*/  @!P0 ST.E.128 desc[UR40][R20.64], R64 ;  /* 0x0000004014008985 */ /* 0x0001e4000c101d28 */
.L_x_405:
[----:B------:R-:W-:Y:S05]  /*8560*/  BSYNC B1 ;  /* 0x0000000000017941 */ /* 0x000fea0003800000 */
.L_x_404:
[----:B------:R-:W-:Y:S01]  /*8570*/  VIADD R0, R87, 0x60 ;  /* 0x0000006057007836 */ /* 0x000fe20000000000 */
[----:B0--3--:R-:W3:Y:S04]  /*8580*/  SHFL.IDX PT, R3, R3, 0x3, 0x181f ;  /* 0x00781f0003037f89 */ /* 0x009ee800000e0000 */
[----:B------:R-:W-:Y:S01]  /*8590*/  ISETP.GE.AND P0, PT, R0, R84, PT ;  /* 0x000000540000720c */ /* 0x000fe20003f06270 */
[----:B----4-:R4:W0:-:S12]  /*85a0*/  SHFL.IDX PT, R21, R6, 0x3, 0x181f ;  /* 0x00781f0006157f89 */ /* 0x01081800000e0000 */
[----:B----4-:R-:W-:Y:S05]  /*85b0*/  @P0 BRA `(.L_x_406) ;  /* 0x0000000c00b40947 */ /* 0x010fea0003800000 */
[----:B------:R-:W-:Y:S02]  /*85c0*/  ULDC UR4, c[0x0][0xac8] ;  /* 0x0002b20000047ab9 */ /* 0x000fe40000000800 */
[----:B------:R-:W-:Y:S02]  /*85d0*/  ISETP.GE.AND P3, PT, R2, UR4, PT ;  /* 0x0000000402007c0c */ /* 0x000fe4000bf66270 */
[----:B------:R-:W-:Y:S02]  /*85e0*/  ISETP.GE.AND P4, PT, R17, UR4, PT ;  /* 0x0000000411007c0c */ /* 0x000fe4000bf86270 */
[----:B------:R-:W-:-:S09]  /*85f0*/  ISETP.GE.AND P5, PT, R16, UR4, PT ;  /* 0x0000000410007c0c */ /* 0x000fd2000bfa6270 */
[-C--:B0-----:R-:W-:Y:S02]  /*8600*/  @!P3 LEA R4, P0, R2, R21.reuse, 0x1 ;  /* 0x000000150204b211 */ /* 0x081fe400078008ff */
[CC--:B------:R-:W-:Y:S02]  /*8610*/  @!P4 LEA R12, P1, R17.reuse, R21.reuse, 0x1 ;  /* 0x00000015110cc211 */ /* 0x0c0fe400078208ff */
[----:B------:R-:W-:Y:S02]  /*8620*/  @!P5 LEA R14, P2, R16, R21, 0x1 ;  /* 0x00000015100ed211 */ /* 0x000fe400078408ff */
[-C--:B---3--:R-:W-:Y:S02]  /*8630*/  @!P3 LEA.HI.X R5, R2, R3.reuse, R208, 0x1, P0 ;  /* 0x000000030205b211 */ /* 0x088fe400000f0cd0 */
[-C--:B------:R-:W-:Y:S02]  /*8640*/  @!P4 LEA.HI.X R13, R17, R3.reuse, R207, 0x1, P1 ;  /* 0x00000003110dc211 */ /* 0x080fe400008f0ccf */
[----:B------:R-:W-:Y:S01]  /*8650*/  @!P5 LEA.HI.X R15, R16, R3, R206, 0x1, P2 ;  /* 0x00000003100fd211 */ /* 0x000fe200010f0cce */
[----:B------:R4:W-:Y:S01]  /*8660*/  @!P3 ST.E.128 desc[UR40][R4.64], R32 ;  /* 0x000000200400b985 */ /* 0x0009e2000c101d28 */
[----:B------:R-:W-:-:S03]  /*8670*/  ISETP.GE.AND P0, PT, R18, UR4, PT ;  /* 0x0000000412007c0c */ /* 0x000fc6000bf06270 */
[----:B------:R4:W-:Y:S04]  /*8680*/  @!P4 ST.E.128 desc[UR40][R12.64], R44 ;  /* 0x0000002c0c00c985 */ /* 0x0009e8000c101d28 */
[----:B------:R4:W-:Y:S06]  /*8690*/  @!P5 ST.E.128 desc[UR40][R14.64], R8 ;  /* 0x000000080e00d985 */ /* 0x0009ec000c101d28 */
[----:B------:R-:W-:Y:S05]  /*86a0*/  @P0 BRA `(.L_x_406) ;  /* 0x0000000c00780947 */ /* 0x000fea0003800000 */
[----:B----4-:R-:W-:-:S04]  /*86b0*/  LEA R4, P0, R18, R21, 0x1 ;  /* 0x0000001512047211 */ /* 0x010fc800078008ff */
[----:B------:R-:W-:-:S05]  /*86c0*/  LEA.HI.X R5, R18, R3, R205, 0x1, P0 ;  /* 0x0000000312057211 */ /* 0x000fca00000f0ccd */
[----:B------:R0:W-:Y:S01]  /*86d0*/  ST.E.128 desc[UR40][R4.64], R52 ;  /* 0x0000003404007985 */ /* 0x0001e2000c101d28 */
[----:B------:R-:W-:Y:S05]  /*86e0*/  BRA `(.L_x_406) ;  /* 0x0000000c00687947 */ /* 0x000fea0003800000 */
.L_x_398:
[----:B------:R-:W-:Y:S01]  /*86f0*/  ULDC.64 UR8, c[0x0][0xc00] ;  /* 0x0003000000087ab9 */ /* 0x000fe20000000a00 */
[----:B------:R-:W-:Y:S01]  /*8700*/  ULDC UR4, c[0x0][0xa88] ;  /* 0x0002a20000047ab9 */ /* 0x000fe20000000800 */
[----:B------:R-:W-:Y:S01]  /*8710*/  UISETP.NE.U32.AND UP0, UPT, UR8, URZ, UPT ;  /* 0x0000003f0800728c */ /* 0x000fe2000bf05070 */
[----:B------:R-:W0:Y:S03]  /*8720*/  LDC R13, c[0x0][0xbe8] ;  /* 0x0002fa00ff0d7b82 */ /* 0x000e260000000800 */
[----:B------:R-:W-:-:S03]  /*8730*/  UISETP.NE.AND.EX UP0, UPT, UR9, URZ, UPT, UP0 ;  /* 0x0000003f0900728c */ /* 0x000fc6000bf05300 */
[----:B------:R-:W-:Y:S02]  /*8740*/  ULDC.64 UR8, c[0x0][0xc00] ;  /* 0x0003000000087ab9 */ /* 0x000fe40000000a00 */
[----:B------:R-:W-:Y:S01]  /*8750*/  UIMAD.WIDE UR8, UR46, 0x4, UR8 ;  /* 0x000000042e0878a5 */ /* 0x000fe2000f8e0208 */
[----:B------:R-:W-:-:S05]  /*8760*/  PLOP3.LUT P2, PT, PT, PT, UP0, 0x80, 0x0 ;  /* 0x000000000000781c */ /* 0x000fca0003f4f008 */
[----:B------:R-:W-:Y:S02]  /*8770*/  IMAD.U32 R4, RZ, RZ, UR8 ;  /* 0x00000008ff047e24 */ /* 0x000fe4000f8e00ff */
[----:B------:R-:W-:Y:S01]  /*8780*/  IMAD.U32 R5, RZ, RZ, UR9 ;  /* 0x00000009ff057e24 */ /* 0x000fe2000f8e00ff */
[----:B------:R-:W-:Y:S02]  /*8790*/  ULDC.64 UR8, c[0x0][0xc08] ;  /* 0x0003020000087ab9 */ /* 0x000fe40000000a00 */
[----:B------:R-:W-:-:S03]  /*87a0*/  UISETP.NE.U32.AND UP1, UPT, UR8, URZ, UPT ;  /* 0x0000003f0800728c */ /* 0x000fc6000bf25070 */
[----:B------:R-:W2:Y:S01]  /*87b0*/  @P2 LDG.E R3, desc[UR40][R4.64] ;  /* 0x0000002804032981 */ /* 0x000ea2000c1e1900 */
[----:B------:R-:W-:Y:S01]  /*87c0*/  UISETP.NE.AND.EX UP1, UPT, UR9, URZ, UPT, UP1 ;  /* 0x0000003f0900728c */ /* 0x000fe2000bf25310 */
[----:B------:R-:W-:-:S05]  /*87d0*/  IMAD.U32 R0, RZ, RZ, UR4 ;  /* 0x00000004ff007e24 */ /* 0x000fca000f8e00ff */
[----:B------:R-:W-:-:S05]  /*87e0*/  PLOP3.LUT P3, PT, PT, PT, UP1, 0x80, 0x0 ;  /* 0x000000000000781c */ /* 0x000fca0003f6f018 */
[----:B------:R-:W-:Y:S02]  /*87f0*/  @UP1 ULDC.64 UR8, c[0x0][0xc08] ;  /* 0x0003020000081ab9 */ /* 0x000fe40000000a00 */
[----:B------:R-:W-:-:S06]  /*8800*/  @UP1 UIMAD.WIDE UR8, UR46, 0x4, UR8 ;  /* 0x000000042e0818a5 */ /* 0x000fcc000f8e0208 */
[----:B------:R-:W-:Y:S02]  /*8810*/  IMAD.U32 R8, RZ, RZ, UR8 ;  /* 0x00000008ff087e24 */ /* 0x000fe4000f8e00ff */
[----:B------:R-:W-:-:S05]  /*8820*/  IMAD.U32 R9, RZ, RZ, UR9 ;  /* 0x00000009ff097e24 */ /* 0x000fca000f8e00ff */
[----:B------:R1:W5:Y:S01]  /*8830*/  @P3 LDG.E R0, desc[UR40][R8.64] ;  /* 0x0000002808003981 */ /* 0x000362000c1e1900 */
[----:B0-----:R-:W-:Y:S01]  /*8840*/  ISETP.NE.AND P0, PT, R13, 0x1, PT ;  /* 0x000000010d00780c */ /* 0x001fe20003f05270 */
[----:B------:R-:W-:Y:S01]  /*8850*/  UMOV UR4, URZ ;  /* 0x0000003f00047c82 */ /* 0x000fe20008000000 */
[----:B------:R-:W-:Y:S01]  /*8860*/  USHF.R.S32.HI UR11, URZ, 0x1f, UR43 ;  /* 0x0000001f3f0b7899 */ /* 0x000fe2000801142b */
[----:B------:R-:W-:-:S10]  /*8870*/  ISETP.GE.AND P1, PT, R209, 0x80, PT ;  /* 0x00000080d100780c */ /* 0x000fd40003f26270 */
[----:B------:R-:W0:Y:S01]  /*8880*/  @P0 LDC R11, c[0x0][0xbec] ;  /* 0x0002fb00ff0b0b82 */ /* 0x000e220000000800 */
[----:B--2---:R-:W-:-:S13]  /*8890*/  @P2 R2UR UR4, R3 ;  /* 0x00000000030422ca */ /* 0x004fda00000e0000 */
[----:B------:R-:W-:Y:S01]  /*88a0*/  USHF.R.S32.HI UR10, URZ, 0x1f, UR4 ;  /* 0x0000001f3f0a7899 */ /* 0x000fe20008011404 */
[----:B01----:R-:W-:Y:S11]  /*88b0*/  @P3 BRA `(.L_x_407) ;  /* 0x0000000000103947 */ /* 0x003ff60003800000 */
[----:B------:R-:W-:Y:S05]  /*88c0*/  @!P2 BRA `(.L_x_407) ;  /* 0x00000000000ca947 */ /* 0x000fea0003800000 */
[----:B------:R-:W2:Y:S04]  /*88d0*/  LDG.E R3, desc[UR40][R4.64] ;  /* 0x0000002804037981 */ /* 0x000ea8000c1e1900 */
[----:B-----5:R-:W2:Y:S02]  /*88e0*/  LDG.E R0, desc[UR40][R4.64+0x4] ;  /* 0x0000042804007981 */ /* 0x020ea4000c1e1900 */
[----:B--2---:R-:W-:-:S07]  /*88f0*/  IMAD.IADD R0, R0, 0x1, -R3 ;  /* 0x0000000100007824 */ /* 0x004fce00078e0a03 */
.L_x_407:
[----:B------:R-:W-:Y:S01]  /*8900*/  USEL UR46, UR46, URZ, !UP0 ;  /* 0x0000003f2e2e7287 */ /* 0x000fe2000c000000 */
[----:B------:R-:W-:Y:S01]  /*8910*/  BSSY B1, `(.L_x_408) ;  /* 0x000002d000017945 */ /* 0x000fe20003800000 */
[----:B------:R-:W-:-:S03]  /*8920*/  USEL UR45, UR45, URZ, !UP0 ;  /* 0x0000003f2d2d7287 */ /* 0x000fc6000c000000 */
[----:B------:R-:W-:Y:S09]  /*8930*/  @P1 BRA `(.L_x_409) ;  /* 0x0000000000a81947 */ /* 0x000ff20003800000 */
[----:B------:R-:W0:Y:S01]  /*8940*/  S2R R4, SR_TID.X ;  /* 0x0000000000047919 */ /* 0x000e220000002100 */
[----:B------:R-:W1:Y:S01]  /*8950*/  LDC R6, c[0x0][0xbe8] ;  /* 0x0002fa00ff067b82 */ /* 0x000e620000000800 */
[----:B------:R-:W-:-:S04]  /*8960*/  IMAD.U32 R3, RZ, RZ, UR44 ;  /* 0x0000002cff037e24 */ /* 0x000fc8000f8e00ff */
[----:B0-----:R-:W-:Y:S02]  /*8970*/  IMAD R3, R3, 0x80, R4 ;  /* 0x0000008003037824 */ /* 0x001fe400078e0204 */
[----:B-1---5:R-:W-:Y:S02]  /*8980*/  IMAD R4, R0, R6, RZ ;  /* 0x0000000600047224 */ /* 0x022fe400078e02ff */
[----:B------:R-:W-:-:S05]  /*8990*/  VIADD R5, R3, 0xffffff80 ;  /* 0xffffff8003057836 */ /* 0x000fca0000000000 */
[----:B------:R-:W-:-:S13]  /*89a0*/  ISETP.GE.AND P1, PT, R5, R4, PT ;  /* 0x000000040500720c */ /* 0x000fda0003f26270 */
[----:B------:R-:W-:Y:S05]  /*89b0*/  @P1 BRA `(.L_x_409) ;  /* 0x0000000000881947 */ /* 0x000fea0003800000 */
[----:B------:R-:W-:Y:S01]  /*89c0*/  ISETP.NE.AND P1, PT, R6, 0x1, PT ;  /* 0x000000010600780c */ /* 0x000fe20003f25270 */
[----:B------:R-:W-:Y:S01]  /*89d0*/  ULDC.64 UR12, c[0x0][0xb90] ;  /* 0x0002e400000c7ab9 */ /* 0x000fe20000000a00 */
[----:B------:R-:W-:Y:S01]  /*89e0*/  UMOV UR8, UR4 ;  /* 0x0000000400087c82 */ /* 0x000fe20008000000 */
[----:B------:R-:W-:Y:S01]  /*89f0*/  UIMAD UR7, UR11, UR12, URZ ;  /* 0x0000000c0b0772a4 */ /* 0x000fe2000f8e023f */
[----:B------:R-:W-:Y:S02]  /*8a00*/  UMOV UR9, UR10 ;  /* 0x0000000a00097c82 */ /* 0x000fe40008000000 */
[----:B------:R-:W-:Y:S02]  /*8a10*/  UIMAD.WIDE.U32 UR8, UR43, UR12, UR8 ;  /* 0x0000000c2b0872a5 */ /* 0x000fe4000f8e0008 */
[----:B------:R-:W-:-:S03]  /*8a20*/  UIMAD UR7, UR43, UR13, UR7 ;  /* 0x0000000d2b0772a4 */ /* 0x000fc6000f8e0207 */
[----:B------:R-:W-:Y:S02]  /*8a30*/  ULDC.64 UR12, c[0x0][0xb98] ;  /* 0x0002e600000c7ab9 */ /* 0x000fe40000000a00 */
[----:B------:R-:W0:Y:S01]  /*8a40*/  @P1 LDC R4, c[0x0][0xbec] ;  /* 0x0002fb00ff041b82 */ /* 0x000e220000000800 */
[----:B------:R-:W-:Y:S02]  /*8a50*/  UIADD3 UR9, UR9, UR7, URZ ;  /* 0x0000000709097290 */ /* 0x000fe4000fffe03f */
[----:B------:R-:W-:Y:S02]  /*8a60*/  UIMAD UR7, UR45, UR12, URZ ;  /* 0x0000000c2d0772a4 */ /* 0x000fe4000f8e023f */
[----:B------:R-:W-:Y:S02]  /*8a70*/  UIMAD.WIDE.U32 UR8, UR46, UR12, UR8 ;  /* 0x0000000c2e0872a5 */ /* 0x000fe4000f8e0008 */
[----:B------:R-:W-:Y:S01]  /*8a80*/  UIMAD UR7, UR46, UR13, UR7 ;  /* 0x0000000d2e0772a4 */ /* 0x000fe2000f8e0207 */
[----:B------:R-:W1:Y:S02]  /*8a90*/  @P1 LDC R8, c[0x0][0xbf0] ;  /* 0x0002fc00ff081b82 */ /* 0x000e640000000800 */
[----:B------:R-:W-:Y:S01]  /*8aa0*/  ULDC.64 UR12, c[0x0][0xb88] ;  /* 0x0002e200000c7ab9 */ /* 0x000fe20000000a00 */
[----:B0-----:R-:W-:-:S04]  /*8ab0*/  @P1 IMAD.HI.U32 R3, R5, R4, RZ ;  /* 0x0000000405031227 */ /* 0x001fc800078e00ff */
[----:B------:R-:W-:Y:S01]  /*8ac0*/  IMAD.MOV.U32 R4, RZ, RZ, R5 ;  /* 0x000000ffff047224 */ /* 0x000fe200078e0005 */
[----:B-1----:R-:W-:Y:S01]  /*8ad0*/  @P1 SHF.R.U32.HI R4, RZ, R8, R3 ;  /* 0x00000008ff041219 */ /* 0x002fe20000011603 */
[----:B------:R-:W-:-:S04]  /*8ae0*/  IMAD.U32 R8, RZ, RZ, UR7 ;  /* 0x00000007ff087e24 */ /* 0x000fc8000f8e00ff */
[----:B------:R-:W-:-:S04]  /*8af0*/  IMAD.MOV R3, RZ, RZ, -R4 ;  /* 0x000000ffff037224 */ /* 0x000fc800078e0a04 */
[----:B------:R-:W-:Y:S01]  /*8b00*/  IMAD R3, R6, R3, R5 ;  /* 0x0000000306037224 */ /* 0x000fe200078e0205 */
[----:B------:R-:W-:Y:S02]  /*8b10*/  SHF.R.S32.HI R5, RZ, 0x1f, R4 ;  /* 0x0000001fff057819 */ /* 0x000fe40000011404 */
[----:B------:R-:W-:Y:S02]  /*8b20*/  IADD3 R4, P1, R4, UR8, RZ ;  /* 0x0000000804047c10 */ /* 0x000fe4000ff3e0ff */
[----:B------:R-:W-:Y:S02]  /*8b30*/  SHF.R.S32.HI R6, RZ, 0x1f, R3 ;  /* 0x0000001fff067819 */ /* 0x000fe40000011403 */
[----:B------:R-:W-:Y:S01]  /*8b40*/  IADD3.X R5, R5, UR9, R8, P1, !PT ;  /* 0x0000000905057c10 */ /* 0x000fe20008ffe408 */
[----:B------:R-:W-:Y:S02]  /*8b50*/  ULDC.64 UR8, c[0x0][0xb50] ;  /* 0x0002d40000087ab9 */ /* 0x000fe40000000a00 */
[----:B------:R-:W-:-:S02]  /*8b60*/  IMAD R6, R6, UR12, RZ ;  /* 0x0000000c06067c24 */ /* 0x000fc4000f8e02ff */
[----:B------:R-:W-:-:S04]  /*8b70*/  IMAD.WIDE.U32 R4, R3, UR12, R4 ;  /* 0x0000000c03047c25 */ /* 0x000fc8000f8e0004 */
[----:B------:R-:W-:Y:S01]  /*8b80*/  IMAD R9, R3, UR13, R6 ;  /* 0x0000000d03097c24 */ /* 0x000fe2000f8e0206 */
[----:B------:R-:W-:-:S03]  /*8b90*/  LEA R8, P1, R4, UR8, 0x2 ;  /* 0x0000000804087c11 */ /* 0x000fc6000f8210ff */
[----:B------:R-:W-:-:S05]  /*8ba0*/  IMAD.IADD R3, R5, 0x1, R9 ;  /* 0x0000000105037824 */ /* 0x000fca00078e0209 */
[----:B------:R-:W-:Y:S01]  /*8bb0*/  LEA.HI.X R9, R4, UR9, R3, 0x2, P1 ;  /* 0x0000000904097c11 */ /* 0x000fe200088f1403 */
[----:B------:R-:W-:-:S05]  /*8bc0*/  IMAD.MOV.U32 R3, RZ, RZ, -0x800000 ;  /* 0xff800000ff037424 */ /* 0x000fca00078e00ff */
[----:B------:R0:W-:Y:S02]  /*8bd0*/  STG.E desc[UR40][R8.64], R3 ;  /* 0x0000000308007986 */ /* 0x0001e4000c101928 */
.L_x_409:
[----:B------:R-:W-:Y:S05]  /*8be0*/  BSYNC B1 ;  /* 0x0000000000017941 */ /* 0x000fea0003800000 */
.L_x_408:
[----:B------:R-:W1:Y:S01]  /*8bf0*/  @P0 LDC R5, c[0x0][0xbf0] ;  /* 0x0002fc00ff050b82 */ /* 0x000e620000000800 */
[----:B------:R-:W-:Y:S01]  /*8c00*/  ULDC.64 UR12, c[0x0][0xaa0] ;  /* 0x0002a800000c7ab9 */ /* 0x000fe20000000a00 */
[----:B0-----:R-:W-:Y:S01]  /*8c10*/  IMAD R3, R19, 0x20, R22 ;  /* 0x0000002013037824 */ /* 0x001fe200078e0216 */
[----:B------:R-:W-:Y:S01]  /*8c20*/  UIMAD UR7, UR10, UR12, URZ ;  /* 0x0000000c0a0772a4 */ /* 0x000fe2000f8e023f */
[----:B------:R-:W-:Y:S01]  /*8c30*/  IMAD.U32 R8, RZ, RZ, UR44 ;  /* 0x0000002cff087e24 */ /* 0x000fe2000f8e00ff */
[----:B------:R-:W-:Y:S01]  /*8c40*/  UIMAD.WIDE.U32 UR8, UR4, UR12, URZ ;  /* 0x0000000c040872a5 */ /* 0x000fe2000f8e003f */
[----:B------:R-:W-:Y:S01]  /*8c50*/  IMAD.U32 R15, RZ, RZ, UR44 ;  /* 0x0000002cff0f7e24 */ /* 0x000fe2000f8e00ff */
[----:B------:R-:W-:Y:S01]  /*8c60*/  UIMAD UR7, UR4, UR13, UR7 ;  /* 0x0000000d040772a4 */ /* 0x000fe2000f8e0207 */
[----:B------:R-:W-:Y:S01]  /*8c70*/  IMAD R8, R8, 0x80, R3 ;  /* 0x0000008008087824 */ /* 0x000fe200078e0203 */
[----:B------:R-:W-:Y:S01]  /*8c80*/  BSSY B1, `(.L_x_410) ;  /* 0x000003e000017945 */ /* 0x000fe20003800000 */
[----:B------:R-:W-:Y:S01]  /*8c90*/  ULDC.64 UR12, c[0x0][0xae8] ;  /* 0x0002ba00000c7ab9 */ /* 0x000fe20000000a00 */
[----:B------:R-:W-:Y:S01]  /*8ca0*/  UIADD3 UR9, UR9, UR7, URZ ;  /* 0x0000000709097290 */ /* 0x000fe2000fffe03f */
[----:B------:R-:W-:Y:S01]  /*8cb0*/  @P0 IMAD.HI.U32 R4, R8, R11, RZ ;  /* 0x0000000b08040227 */ /* 0x000fe200078e00ff */
[----:B------:R-:W-:-:S02]  /*8cc0*/  UIMAD UR4, UR11, UR12, URZ ;  /* 0x0000000c0b0472a4 */ /* 0x000fc4000f8e023f */
[----:B------:R-:W-:Y:S01]  /*8cd0*/  UIMAD.WIDE.U32 UR8, UR43, UR12, UR8 ;  /* 0x0000000c2b0872a5 */ /* 0x000fe2000f8e0008 */
[----:B------:R-:W-:Y:S01]  /*8ce0*/  IMAD.MOV.U32 R3, RZ, RZ, R8 ;  /* 0x000000ffff037224 */ /* 0x000fe200078e0008 */
[----:B------:R-:W-:Y:S01]  /*8cf0*/  UIMAD UR4, UR43, UR13, UR4 ;  /* 0x0000000d2b0472a4 */ /* 0x000fe2000f8e0204 */
[----:B------:R-:W-:-:S03]  /*8d00*/  ULDC.64 UR10, c[0x0][0xaf0] ;  /* 0x0002bc00000a7ab9 */ /* 0x000fc60000000a00 */
[----:B------:R-:W-:Y:S02]  /*8d10*/  UIADD3 UR9, UR9, UR4, URZ ;  /* 0x0000000409097290 */ /* 0x000fe4000fffe03f */
[----:B------:R-:W-:Y:S01]  /*8d20*/  UIMAD UR4, UR45, UR10, URZ ;  /* 0x0000000a2d0472a4 */ /* 0x000fe2000f8e023f */
[----:B-1----:R-:W-:Y:S01]  /*8d30*/  @P0 SHF.R.U32.HI R3, RZ, R5, R4 ;  /* 0x00000005ff030219 */ /* 0x002fe20000011604 */
[----:B------:R-:W-:Y:S02]  /*8d40*/  UIMAD.WIDE.U32 UR8, UR46, UR10, UR8 ;  /* 0x0000000a2e0872a5 */ /* 0x000fe4000f8e0008 */
[----:B------:R-:W-:Y:S01]  /*8d50*/  UIMAD UR4, UR46, UR11, UR4 ;  /* 0x0000000b2e0472a4 */ /* 0x000fe2000f8e0204 */
[--C-:B------:R-:W-:Y:S01]  /*8d60*/  SHF.R.S32.HI R4, RZ, 0x1f, R3.reuse ;  /* 0x0000001fff047819 */ /* 0x100fe20000011403 */
[----:B------:R-:W-:Y:S01]  /*8d70*/  IMAD.MOV R9, RZ, RZ, -R3 ;  /* 0x000000ffff097224 */ /* 0x000fe200078e0a03 */
[----:B------:R-:W-:Y:S01]  /*8d80*/  ULDC.64 UR10, c[0x0][0xae0] ;  /* 0x0002b800000a7ab9 */ /* 0x000fe20000000a00 */
[----:B------:R-:W-:-:S02]  /*8d90*/  UIADD3 UR4, UR9, UR4, URZ ;  /* 0x0000000409047290 */ /* 0x000fc4000fffe03f */
[----:B------:R-:W-:Y:S02]  /*8da0*/  IMAD.U32 R5, RZ, RZ, UR9 ;  /* 0x00000009ff057e24 */ /* 0x000fe4000f8e00ff */
[----:B------:R-:W-:Y:S02]  /*8db0*/  IMAD R6, R4, UR10, RZ ;  /* 0x0000000a04067c24 */ /* 0x000fe4000f8e02ff */
[----:B------:R-:W-:Y:S01]  /*8dc0*/  IMAD.U32 R4, RZ, RZ, UR8 ;  /* 0x00000008ff047e24 */ /* 0x000fe2000f8e00ff */
[----:B------:R-:W-:Y:S01]  /*8dd0*/  ULDC.64 UR8, c[0x0][0xad8] ;  /* 0x0002b60000087ab9 */ /* 0x000fe20000000a00 */
[----:B------:R-:W-:Y:S02]  /*8de0*/  IMAD.U32 R5, RZ, RZ, UR4 ;  /* 0x00000004ff057e24 */ /* 0x000fe4000f8e00ff */
[----:B------:R-:W-:Y:S02]  /*8df0*/  IMAD R9, R13, R9, R8 ;  /* 0x000000090d097224 */ /* 0x000fe400078e0208 */
[----:B------:R-:W-:-:S02]  /*8e00*/  IMAD R11, R3, UR11, R6 ;  /* 0x0000000b030b7c24 */ /* 0x000fc4000f8e0206 */
[----:B------:R-:W-:Y:S01]  /*8e10*/  IMAD.WIDE.U32 R4, R3, UR10, R4 ;  /* 0x0000000a03047c25 */ /* 0x000fe2000f8e0004 */
[----:B------:R-:W-:-:S03]  /*8e20*/  SHF.R.S32.HI R3, RZ, 0x1f, R9 ;  /* 0x0000001fff037819 */ /* 0x000fc60000011409 */
[----:B------:R-:W-:Y:S02]  /*8e30*/  IMAD.IADD R5, R5, 0x1, R11 ;  /* 0x0000000105057824 */ /* 0x000fe400078e020b */
[----:B------:R-:W-:Y:S02]  /*8e40*/  IMAD R6, R3, UR8, RZ ;  /* 0x0000000803067c24 */ /* 0x000fe4000f8e02ff */
[----:B------:R-:W-:Y:S02]  /*8e50*/  IMAD R8, R15, 0x80, R22 ;  /* 0x000000800f087824 */ /* 0x000fe400078e0216 */
[----:B-----5:R-:W-:Y:S02]  /*8e60*/  IMAD R13, R0, R13, RZ ;  /* 0x0000000d000d7224 */ /* 0x020fe400078e02ff */
[C---:B------:R-:W-:Y:S02]  /*8e70*/  IMAD R3, R9.reuse, UR9, R6 ;  /* 0x0000000909037c24 */ /* 0x040fe4000f8e0206 */
[----:B------:R-:W-:Y:S01]  /*8e80*/  IMAD.WIDE.U32 R4, R9, UR8, R4 ;  /* 0x0000000809047c25 */ /* 0x000fe2000f8e0004 */
[----:B------:R-:W-:Y:S01]  /*8e90*/  ISETP.GE.AND P2, PT, R8, R13, PT ;  /* 0x0000000d0800720c */ /* 0x000fe20003f46270 */
[----:B------:R-:W-:-:S02]  /*8ea0*/  ULDC.64 UR8, c[0x0][0xa80] ;  /* 0x0002a00000087ab9 */ /* 0x000fc40000000a00 */
[----:B------:R-:W-:Y:S01]  /*8eb0*/  IMAD.IADD R3, R5, 0x1, R3 ;  /* 0x0000000105037824 */ /* 0x000fe200078e0203 */
[----:B------:R-:W-:Y:S01]  /*8ec0*/  LEA R6, P3, R4, UR8, 0x1 ;  /* 0x0000000804067c11 */ /* 0x000fe2000f8608ff */
[----:B------:R-:W-:-:S03]  /*8ed0*/  VIADD R0, R8, 0x20 ;  /* 0x0000002008007836 */ /* 0x000fc60000000000 */
[----:B------:R-:W-:Y:S01]  /*8ee0*/  LEA.HI.X R3, R4, UR9, R3, 0x1, P3 ;  /* 0x0000000904037c11 */ /* 0x000fe200098f0c03 */
[----:B------:R0:W1:Y:S01]  /*8ef0*/  SHFL.IDX PT, R9, R6, RZ, 0x181f ;  /* 0x00181fff06097589 */ /* 0x00006200000e0000 */
[-C--:B------:R-:W-:Y:S01]  /*8f00*/  ISETP.GE.AND P1, PT, R0, R13.reuse, PT ;  /* 0x0000000d0000720c */ /* 0x080fe20003f26270 */
[----:B------:R-:W-:Y:S02]  /*8f10*/  VIADD R0, R8, 0x40 ;  /* 0x0000004008007836 */ /* 0x000fe40000000000 */
[----:B------:R0:W2:Y:S03]  /*8f20*/  SHFL.IDX PT, R5, R3, RZ, 0x181f ;  /* 0x00181fff03057589 */ /* 0x0000a600000e0000 */
        /* <DEDUP_REMOVED lines=10> */
[----:B------:R3:W-:Y:S01]  /*8fd0*/  @!P5 ST.E.128 desc[UR40][R10.64], RZ ;  /* 0x000000ff0a00d985 */ /* 0x0007e2000c101d28 */
[----:B------:R-:W-:Y:S02]  /*8fe0*/  @!P4 LEA.HI.X R15, R17, R5, R207, 0x1, P6 ;  /* 0x00000005110fc211 */ /* 0x000fe400030f0ccf */
[----:B------:R-:W-:-:S03]  /*8ff0*/  @!P3 LEA R20, P6, R16, R9, 0x1 ;  /* 0x000000091014b211 */ /* 0x000fc600078c08ff */
[----:B------:R3:W-:Y:S01]  /*9000*/  @!P4 ST.E.128 desc[UR40][R14.64], RZ ;  /* 0x000000ff0e00c985 */ /* 0x0007e2000c101d28 */
[----:B------:R-:W-:Y:S02]  /*9010*/  @!P3 LEA.HI.X R21, R16, R5, R206, 0x1, P6 ;  /* 0x000000051015b211 */ /* 0x000fe400030f0cce */
[----:B------:R-:W-:-:S03]  /*9020*/  @!P2 LEA R4, P6, R18, R9, 0x1 ;  /* 0x000000091204a211 */ /* 0x000fc600078c08ff */
[----:B------:R3:W-:Y:S01]  /*9030*/  @!P3 ST.E.128 desc[UR40][R20.64], RZ ;  /* 0x000000ff1400b985 */ /* 0x0007e2000c101d28 */
[----:B------:R-:W-:-:S05]  /*9040*/  @!P2 LEA.HI.X R5, R18, R5, R205, 0x1, P6 ;  /* 0x000000051205a211 */ /* 0x000fca00030f0ccd */
[----:B------:R3:W-:Y:S04]  /*9050*/  @!P2 ST.E.128 desc[UR40][R4.64], RZ ;  /* 0x000000ff0400a985 */ /* 0x0007e8000c101d28 */
.L_x_411:
[----:B------:R-:W-:Y:S05]  /*9060*/  BSYNC B1 ;  /* 0x0000000000017941 */ /* 0x000fea0003800000 */
.L_x_410:
[----:B--23--:R2:W3:Y:S01]  /*9070*/  SHFL.IDX PT, R5, R3, 0x1, 0x181f ;  /* 0x00381f0003057f89 */ /* 0x00c4e200000e0000 */
[----:B------:R-:W-:Y:S03]  /*9080*/  BSSY B1, `(.L_x_412) ;  /* 0x0000014000017945 */ /* 0x000fe60003800000 */
[----:B-1----:R2:W1:Y:S01]  /*9090*/  SHFL.IDX PT, R9, R6, 0x1, 0x181f ;  /* 0x00381f0006097f89 */ /* 0x00246200000e0000 */
[----:B------:R-:W-:Y:S05]  /*90a0*/  @P1 BRA `(.L_x_413) ;  /* 0x0000000000441947 */ /* 0x000fea0003800000 */
[----:B------:R-:W-:Y:S02]  /*90b0*/  ULDC UR4, c[0x0][0xac8] ;  /* 0x0002b20000047ab9 */ /* 0x000fe40000000800 */
[----:B------:R-:W-:Y:S02]  /*90c0*/  ISETP.GE.AND P4, PT, R2, UR4, PT ;  /* 0x0000000402007c0c */ /* 0x000fe4000bf86270 */
[----:B------:R-:W-:Y:S02]  /*90d0*/  ISETP.GE.AND P3, PT, R17, UR4, PT ;  /* 0x0000000411007c0c */ /* 0x000fe4000bf66270 */
[----:B------:R-:W-:Y:S02]  /*90e0*/  ISETP.GE.AND P2, PT, R16, UR4, PT ;  /* 0x0000000410007c0c */ /* 0x000fe4000bf46270 */
[----:B------:R-:W-:-:S07]  /*90f0*/  ISETP.GE.AND P1, PT, R18, UR4, PT ;  /* 0x0000000412007c0c */ /* 0x000fce000bf26270 */
[CC--:B-1----:R-:W-:Y:S02]  /*9100*/  @!P4 LEA R10, P6, R2.reuse, R9.reuse, 0x1 ;  /* 0x00000009020ac211 */ /* 0x0c2fe400078c08ff */
[C---:B------:R-:W-:Y:S02]  /*9110*/  @!P3 LEA R14, P5, R17.reuse, R9, 0x1 ;  /* 0x00000009110eb211 */ /* 0x040fe400078a08ff */
[----:B---3--:R-:W-:Y:S02]  /*9120*/  @!P4 LEA.HI.X R11, R2, R5, R208, 0x1, P6 ;  /* 0x00000005020bc211 */ /* 0x008fe400030f0cd0 */
[----:B------:R-:W-:Y:S02]  /*9130*/  @!P2 LEA R20, P6, R16, R9, 0x1 ;  /* 0x000000091014a211 */ /* 0x000fe400078c08ff */
[----:B------:R-:W-:Y:S01]  /*9140*/  @!P3 LEA.HI.X R15, R17, R5, R207, 0x1, P5 ;  /* 0x00000005110fb211 */ /* 0x000fe200028f0ccf */
[----:B------:R4:W-:Y:S01]  /*9150*/  @!P4 ST.E.128 desc[UR40][R10.64], RZ ;  /* 0x000000ff0a00c985 */ /* 0x0009e2000c101d28 */
[----:B------:R-:W-:-:S02]  /*9160*/  @!P1 LEA R4, P5, R18, R9, 0x1 ;  /* 0x0000000912049211 */ /* 0x000fc400078a08ff */
[-C--:B------:R-:W-:Y:S01]  /*9170*/  @!P2 LEA.HI.X R21, R16, R5.reuse, R206, 0x1, P6 ;  /* 0x000000051015a211 */ /* 0x080fe200030f0cce */
[----:B------:R4:W-:Y:S01]  /*9180*/  @!P3 ST.E.128 desc[UR40][R14.64], RZ ;  /* 0x000000ff0e00b985 */ /* 0x0009e2000c101d28 */
[----:B------:R-:W-:-:S03]  /*9190*/  @!P1 LEA.HI.X R5, R18, R5, R205, 0x1, P5 ;  /* 0x0000000512059211 */ /* 0x000fc600028f0ccd */
[----:B------:R4:W-:Y:S04]  /*91a0*/  @!P2 ST.E.128 desc[UR40][R20.64], RZ ;  /* 0x000000ff1400a985 */ /* 0x0009e8000c101d28 */
[----:B------:R4:W-:Y:S02]  /*91b0*/  @!P1 ST.E.128 desc[UR40][R4.64], RZ ;  /* 0x000000ff04009985 */ /* 0x0009e4000c101d28 */
.L_x_413:
[----:B------:R-:W-:Y:S05]  /*91c0*/  BSYNC B1 ;  /* 0x0000000000017941 */ /* 0x000fea0003800000 */
.L_x_412:
[----:B---34-:R3:W4:Y:S01]  /*91d0*/  SHFL.IDX PT, R5, R3, 0x2, 0x181f ;  /* 0x00581f0003057f89 */ /* 0x01872200000e0000 */
        /* <DEDUP_REMOVED lines=8> */
[-C--:B-1----:R-:W-:Y:S02]  /*9260*/  @!P3 LEA R10, P6, R2, R9.reuse, 0x1 ;  /* 0x00000009020ab211 */ /* 0x082fe400078c08ff */
[CC--:B------:R-:W-:Y:S02]  /*9270*/  @!P2 LEA R14, P5, R17.reuse, R9.reuse, 0x1 ;  /* 0x00000009110ea211 */ /* 0x0c0fe400078a08ff */
[----:B------:R-:W-:Y:S02]  /*9280*/  @!P1 LEA R20, P4, R16, R9, 0x1 ;  /* 0x0000000910149211 */ /* 0x000fe400078808ff */
[----:B----4-:R-:W-:Y:S02]  /*9290*/  @!P3 LEA.HI.X R11, R2, R5, R208, 0x1, P6 ;  /* 0x00000005020bb211 */ /* 0x010fe400030f0cd0 */
[----:B------:R-:W-:Y:S02]  /*92a0*/  @!P0 LEA R4, P6, R18, R9, 0x1 ;  /* 0x0000000912048211 */ /* 0x000fe400078c08ff */
[-C--:B------:R-:W-:Y:S01]  /*92b0*/  @!P2 LEA.HI.X R15, R17, R5.reuse, R207, 0x1, P5 ;  /* 0x00000005110fa211 */ /* 0x080fe200028f0ccf */
[----:B------:R1:W-:Y:S01]  /*92c0*/  @!P3 ST.E.128 desc[UR40][R10.64], RZ ;  /* 0x000000ff0a00b985 */ /* 0x0003e2000c101d28 */
[----:B------:R-:W-:-:S02]  /*92d0*/  @!P1 LEA.HI.X R21, R16, R5, R206, 0x1, P4 ;  /* 0x0000000510159211 */ /* 0x000fc400020f0cce */
[----:B------:R-:W-:Y:S01]  /*92e0*/  @!P0 LEA.HI.X R5, R18, R5, R205, 0x1, P6 ;  /* 0x0000000512058211 */ /* 0x000fe200030f0ccd */
[----:B------:R1:W-:Y:S04]  /*92f0*/  @!P2 ST.E.128 desc[UR40][R14.64], RZ ;  /* 0x000000ff0e00a985 */ /* 0x0003e8000c101d28 */
[----:B------:R1:W-:Y:S04]  /*9300*/  @!P1 ST.E.128 desc[UR40][R20.64], RZ ;  /* 0x000000ff14009985 */ /* 0x0003e8000c101d28 */
[----:B------:R1:W-:Y:S02]  /*9310*/  @!P0 ST.E.128 desc[UR40][R4.64], RZ ;  /* 0x000000ff04008985 */ /* 0x0003e4000c101d28 */
.L_x_415:
[----:B------:R-:W-:Y:S05]  /*9320*/  BSYNC B1 ;  /* 0x0000000000017941 */ /* 0x000fea0003800000 */
.L_x_414:
[----:B------:R-:W-:Y:S01]  /*9330*/  VIADD R0, R8, 0x60 ;  /* 0x0000006008007836 */ /* 0x000fe20000000000 */
[----:B0-23--:R-:W0:Y:S04]  /*9340*/  SHFL.IDX PT, R3, R3, 0x3, 0x181f ;  /* 0x00781f0003037f89 */ /* 0x00de2800000e0000 */
[----:B------:R-:W-:Y:S01]  /*9350*/  ISETP.GE.AND P0, PT, R0, R13, PT ;  /* 0x0000000d0000720c */ /* 0x000fe20003f06270 */
[----:B-1--4-:R1:W2:-:S12]  /*9360*/  SHFL.IDX PT, R5, R6, 0x3, 0x181f ;  /* 0x00781f0006057f89 */ /* 0x01229800000e0000 */
[----:B-1----:R-:W-:Y:S05]  /*9370*/  @P0 BRA `(.L_x_406) ;  /* 0x0000000000440947 */ /* 0x002fea0003800000 */
[----:B------:R-:W-:Y:S02]  /*9380*/  ULDC UR4, c[0x0][0xac8] ;  /* 0x0002b20000047ab9 */ /* 0x000fe40000000800 */
[----:B------:R-:W-:Y:S02]  /*9390*/  ISETP.GE.AND P3, PT, R2, UR4, PT ;  /* 0x0000000402007c0c */ /* 0x000fe4000bf66270 */
[----:B------:R-:W-:Y:S02]  /*93a0*/  ISETP.GE.AND P2, PT, R17, UR4, PT ;  /* 0x0000000411007c0c */ /* 0x000fe4000bf46270 */
[----:B------:R-:W-:Y:S02]  /*93b0*/  ISETP.GE.AND P1, PT, R16, UR4, PT ;  /* 0x0000000410007c0c */ /* 0x000fe4000bf26270 */
[----:B------:R-:W-:-:S07]  /*93c0*/  ISETP.GE.AND P0, PT, R18, UR4, PT ;  /* 0x0000000412007c0c */ /* 0x000fce000bf06270 */
[-C--:B--2---:R-:W-:Y:S02]  /*93d0*/  @!P3 LEA R8, P6, R2, R5.reuse, 0x1 ;  /* 0x000000050208b211 */ /* 0x084fe400078c08ff */
[CC--:B------:R-:W-:Y:S02]  /*93e0*/  @!P2 LEA R10, P5, R17.reuse, R5.reuse, 0x1 ;  /* 0x00000005110aa211 */ /* 0x0c0fe400078a08ff */
[----:B------:R-:W-:Y:S02]  /*93f0*/  @!P1 LEA R12, P4, R16, R5, 0x1 ;  /* 0x00000005100c9211 */ /* 0x000fe400078808ff */
[----:B0-----:R-:W-:Y:S02]  /*9400*/  @!P3 LEA.HI.X R9, R2, R3, R208, 0x1, P6 ;  /* 0x000000030209b211 */ /* 0x001fe400030f0cd0 */
        /* <DEDUP_REMOVED lines=8> */
.L_x_406:
[----:B------:R-:W-:Y:S05]  /*9490*/  BSYNC B0 ;  /* 0x0000000000007941 */ /* 0x000fea0003800000 */
.L_x_397:
[----:B------:R-:W-:Y:S02]  /*94a0*/  ULDC UR4, c[0x0][0xc3c] ;  /* 0x00030f0000047ab9 */ /* 0x000fe40000000800 */
[----:B------:R-:W-:-:S13]  /*94b0*/  ISETP.GE.AND P0, PT, R7, UR4, PT ;  /* 0x0000000407007c0c */ /* 0x000fda000bf06270 */
[----:B------:R-:W-:Y:S05]  /*94c0*/  @!P0 BRA `(.L_x_416) ;  /* 0xffffff7800648947 */ /* 0x000fea000383ffff */
[----:B------:R-:W-:Y:S05]  /*94d0*/  EXIT ;  /* 0x000000000000794d */ /* 0x000fea0003800000 */
.L_x_373:
[----:B------:R-:W-:-:S08]  /*94e0*/  NOP ;  /* 0x0000000000007918 */ /* 0x000fd00000000000 */
[----:B------:R-:W0:-:S00]  /*94f0*/  USETMAXREG.DEALLOC.CTAPOOL 0x18 ;  /* 0x00000018000079c8 */ /* 0x000e0000080e0500 */
[----:B0-----:R-:W-:-:S06]  /*9500*/  LOP3.LUT R0, R0, 0x3, RZ, 0xc0, !PT ;  /* 0x0000000300007812 */ /* 0x001fcc00078ec0ff */
[----:B------:R-:W0:Y:S02]  /*9510*/  SHFL.IDX PT, R0, R0, RZ, 0x1f ;  /* 0x00001fff00007589 */ /* 0x000e2400000e0000 */
[----:B0-----:R-:W-:Y:S01]  /*9520*/  ISETP.NE.AND P0, PT, R0, RZ, PT ;  /* 0x000000ff0000720c */ /* 0x001fe20003f05270 */
[----:B------:R-:W-:-:S03]  /*9530*/  IMAD.MOV.U32 R0, RZ, RZ, RZ ;  /* 0x000000ffff007224 */ /* 0x000fc600078e00ff */
[----:B------:R-:W-:-:S05]  /*9540*/  P2R R2, PR, RZ, 0x1 ;  /* 0x00000001ff027803 */ /* 0x000fca0000000000 */
[----:B------:R0:W-:Y:S04]  /*9550*/  STL [R1+0x58], R2 ;  /* 0x0000580201007387 */ /* 0x0001e80000100800 */
[----:B------:R-:W-:Y:S05]  /*9560*/  @!P0 BRA `(.L_x_417) ;  /* 0x00000000001c8947 */ /* 0x000fea0003800000 */
[----:B------:R-:W1:Y:S08]  /*9570*/  S2UR UR5, SR_CgaCtaId ;  /* 0x00000000000579c3 */ /* 0x000e700000008800 */
[----:B------:R-:W-:Y:S06]  /*9580*/  BAR.SYNC.DEFER_BLOCKING 0x5, 0x180 ;  /* 0x0146000000007b1d */ /* 0x000fec0000010000 */
[----:B------:R-:W-:-:S02]  /*9590*/  UMOV UR4, 0x400 ;  /* 0x0000040000047882 */ /* 0x000fc40000000000 */
[----:B-1----:R-:W-:-:S09]  /*95a0*/  ULEA UR4, UR5, UR4, 0x18 ;  /* 0x0000000405047291 */ /* 0x002fd2000f8ec03f */
[----:B------:R-:W1:Y:S01]  /*95b0*/  LDS.128 R16, [UR4+0x228d0] ;  /* 0x0228d004ff107984 */ /* 0x000e620008000c00 */
[----:B------:R-:W-:Y:S06]  /*95c0*/  BAR.ARV 0x4, 0x180 ;  /* 0x0106000000007b1d */ /* 0x000fec0000002000 */
[----:B------:R-:W-:Y:S05]  /*95d0*/  BRA `(.L_x_418) ;  /* 0x0000000400fc7947 */ /* 0x000fea0003800000 */
.L_x_417:
[----:B0-----:R-:W0:Y:S01]  /*95e0*/  S2R R2, SR_TID.X ;  /* 0x0000000000027919 */ /* 0x001e220000002100 */
[----:B------:R-:W-:Y:S01]  /*95f0*/  ULDC UR4, c[0x0][0xc3c] ;  /* 0x00030f0000047ab9 */ /* 0x000fe20000000800 */
[----:B------:R-:W1:Y:S01]  /*9600*/  S2UR UR6, SR_CTAID.X ;  /* 0x00000000000679c3 */ /* 0x000e620000002500 */
[----:B------:R-:W-:Y:S01]  /*9610*/  ULDC UR5, c[0x0][0xc38] ;  /* 0x00030e0000057ab9 */ /* 0x000fe20000000800 */
[----:B0-----:R-:W-:-:S04]  /*9620*/  LOP3.LUT R5, R2, 0x1f, RZ, 0xc0, !PT ;  /* 0x0000001f02057812 */ /* 0x001fc800078ec0ff */
[----:B------:R-:W-:-:S04]  /*9630*/  ISETP.NE.AND P0, PT, R5, 0x1f, PT ;  /* 0x0000001f0500780c */ /* 0x000fc80003f05270 */
[----:B------:R-:W-:-:S13]  /*9640*/  ISETP.GE.OR P1, PT, R5, UR4, !P0 ;  /* 0x0000000405007c0c */ /* 0x000fda000c726670 */
[----:B------:R-:W0:Y:S02]  /*9650*/  @!P1 LDC.64 R2, c[0x0][0xc80] ;  /* 0x00032000ff029b82 */ /* 0x000e240000000a00 */
[----:B0-----:R-:W-:-:S05]  /*9660*/  @!P1 IMAD.WIDE.U32 R2, R5, 0x4, R2 ;  /* 0x0000000405029825 */ /* 0x001fca00078e0002 */
[----:B------:R-:W2:Y:S01]  /*9670*/  @!P1 LDG.E R0, desc[UR40][R2.64] ;  /* 0x0000002802009981 */ /* 0x000ea2000c1e1900 */
[C---:B------:R-:W-:Y:S01]  /*9680*/  ISETP.NE.AND P1, PT, R5.reuse, RZ, PT ;  /* 0x000000ff0500720c */ /* 0x040fe20003f25270 */
[----:B------:R-:W-:Y:S01]  /*9690*/  UMOV UR4, URZ ;  /* 0x0000003f00047c82 */ /* 0x000fe20008000000 */
[C---:B------:R-:W-:Y:S01]  /*96a0*/  ISETP.GE.U32.AND P2, PT, R5.reuse, 0x2, PT ;  /* 0x000000020500780c */ /* 0x040fe20003f46070 */
[----:B------:R-:W-:Y:S01]  /*96b0*/  IMAD.MOV.U32 R16, RZ, RZ, RZ ;  /* 0x000000ffff107224 */ /* 0x000fe200078e00ff */
[C---:B------:R-:W-:Y:S02]  /*96c0*/  ISETP.GE.U32.AND P3, PT, R5.reuse, 0x4, PT ;  /* 0x000000040500780c */ /* 0x040fe40003f66070 */
[C---:B------:R-:W-:Y:S02]  /*96d0*/  ISETP.GE.U32.AND P4, PT, R5.reuse, 0x8, PT ;  /* 0x000000080500780c */ /* 0x040fe40003f86070 */
[----:B------:R-:W-:Y:S01]  /*96e0*/  ISETP.GE.U32.AND P5, PT, R5, 0x10, PT ;  /* 0x000000100500780c */ /* 0x000fe20003fa6070 */
[----:B--2---:R-:W0:Y:S02]  /*96f0*/  SHFL.UP PT, R4, R0, 0x1, RZ ;  /* 0x0420000000047989 */ /* 0x004e2400000e00ff */
[----:B0-----:R-:W-:-:S05]  /*9700*/  SEL R7, R4, RZ, P1 ;  /* 0x000000ff04077207 */ /* 0x001fca0000800000 */
[----:B------:R-:W-:-:S05]  /*9710*/  IMAD.IADD R7, R0, 0x1, R7 ;  /* 0x0000000100077824 */ /* 0x000fca00078e0207 */
[----:B------:R-:W0:Y:S02]  /*9720*/  SHFL.UP PT, R4, R7, 0x2, RZ ;  /* 0x0440000007047989 */ /* 0x000e2400000e00ff */
        /* <DEDUP_REMOVED lines=11> */
[----:B------:R-:W0:Y:S02]  /*97e0*/  SHFL.IDX PT, R4, R2, 0x1f, 0x1f ;  /* 0x03e01f0002047f89 */ /* 0x000e2400000e0000 */
[----:B0-----:R-:W-:-:S04]  /*97f0*/  IMAD R4, R4, UR5, RZ ;  /* 0x0000000504047c24 */ /* 0x001fc8000f8e02ff */
[----:B------:R-:W-:Y:S01]  /*9800*/  IMAD.MOV.U32 R7, RZ, RZ, R4 ;  /* 0x000000ffff077224 */ /* 0x000fe200078e0004 */
[----:B-1----:R-:W-:-:S13]  /*9810*/  ISETP.GT.AND P6, PT, R4, UR6, PT ;  /* 0x0000000604007c0c */ /* 0x002fda000bfc4270 */
[----:B------:R-:W-:Y:S05]  /*9820*/  @P6 BRA `(.L_x_419) ;  /* 0x0000000000a06947 */ /* 0x000fea0003800000 */
[----:B------:R-:W0:Y:S01]  /*9830*/  LDC R6, c[0x0][0xc3c] ;  /* 0x00030f00ff067b82 */ /* 0x000e220000000800 */
[----:B------:R-:W-:Y:S01]  /*9840*/  IMAD.MOV.U32 R4, RZ, RZ, R7 ;  /* 0x000000ffff047224 */ /* 0x000fe200078e0007 */
[----:B------:R-:W-:Y:S01]  /*9850*/  UMOV UR4, URZ ;  /* 0x0000003f00047c82 */ /* 0x000fe20008000000 */
[----:B------:R-:W-:Y:S01]  /*9860*/  ULDC UR7, c[0x0][0xc3c] ;  /* 0x00030f0000077ab9 */ /* 0x000fe20000000800 */
[----:B------:R-:W-:-:S05]  /*9870*/  ULDC UR5, c[0x0][0xc38] ;  /* 0x00030e0000057ab9 */ /* 0x000fca0000000800 */
.L_x_423:
[----:B------:R-:W-:Y:S01]  /*9880*/  UIADD3 UR4, UR4, 0x1f, URZ ;  /* 0x0000001f04047890 */ /* 0x000fe2000fffe03f */
[----:B------:R-:W-:-:S05]  /*9890*/  IMAD.U32 R19, RZ, RZ, UR7 ;  /* 0x00000007ff137e24 */ /* 0x000fca000f8e00ff */
[----:B0-----:R-:W-:-:S13]  /*98a0*/  ISETP.LE.AND P6, PT, R6, UR4, PT ;  /* 0x0000000406007c0c */ /* 0x001fda000bfc3270 */
[----:B------:R-:W-:Y:S05]  /*98b0*/  @P6 BRA `(.L_x_420) ;  /* 0x0000000400206947 */ /* 0x000fea0003800000 */
[----:B------:R-:W-:Y:S01]  /*98c0*/  VIADD R7, R5, UR4 ;  /* 0x0000000405077c36 */ /* 0x000fe20008000000 */
[----:B------:R-:W-:Y:S01]  /*98d0*/  BSSY B0, `(.L_x_421) ;  /* 0x0000007000007945 */ /* 0x000fe20003800000 */
[----:B------:R-:W-:-:S03]  /*98e0*/  IMAD.MOV.U32 R0, RZ, RZ, RZ ;  /* 0x000000ffff007224 */ /* 0x000fc600078e00ff */
[----:B------:R-:W-:-:S13]  /*98f0*/  ISETP.GE.OR P6, PT, R7, R6, !P0 ;  /* 0x000000060700720c */ /* 0x000fda00047c6670 */
[----:B------:R-:W-:Y:S05]  /*9900*/  @P6 BRA `(.L_x_422) ;  /* 0x00000000000c6947 */ /* 0x000fea0003800000 */
[----:B------:R-:W0:Y:S02]  /*9910*/  LDC.64 R2, c[0x0][0xc80] ;  /* 0x00032000ff027b82 */ /* 0x000e240000000a00 */
[----:B0-----:R-:W-:-:S05]  /*9920*/  IMAD.WIDE R2, R7, 0x4, R2 ;  /* 0x0000000407027825 */ /* 0x001fca00078e0202 */
[----:B------:R0:W5:Y:S02]  /*9930*/  LDG.E R0, desc[UR40][R2.64] ;  /* 0x0000002802007981 */ /* 0x000164000c1e1900 */
.L_x_422:
[----:B------:R-:W-:Y:S05]  /*9940*/  BSYNC B0 ;  /* 0x0000000000007941 */ /* 0x000fea0003800000 */
.L_x_421:
[----:B0----5:R-:W0:Y:S02]  /*9950*/  SHFL.UP PT, R2, R0, 0x1, RZ ;  /* 0x0420000000027989 */ /* 0x021e2400000e00ff */
        /* <DEDUP_REMOVED lines=16> */
[----:B------:R-:W-:-:S05]  /*9a60*/  IMAD.IADD R4, R3, 0x1, R4 ;  /* 0x0000000103047824 */ /* 0x000fca00078e0204 */
[----:B------:R-:W-:-:S13]  /*9a70*/  ISETP.GT.AND P6, PT, R4, UR6, PT ;  /* 0x0000000604007c0c */ /* 0x000fda000bfc4270 */
[----:B------:R-:W-:Y:S05]  /*9a80*/  @!P6 BRA `(.L_x_423) ;  /* 0xfffffffc007ce947 */ /* 0x000fea000383ffff */
[----:B------:R-:W-:Y:S02]  /*9a90*/  IMAD.MOV.U32 R2, RZ, RZ, R9 ;  /* 0x000000ffff027224 */ /* 0x000fe400078e0009 */
[----:B------:R-:W-:-:S07]  /*9aa0*/  IMAD.MOV.U32 R7, RZ, RZ, R3 ;  /* 0x000000ffff077224 */ /* 0x000fce00078e0003 */
.L_x_419:
[----:B------:R-:W-:-:S04]  /*9ab0*/  IMAD.IADD R7, R4, 0x1, -R7 ;  /* 0x0000000104077824 */ /* 0x000fc800078e0a07 */
[----:B------:R-:W-:-:S05]  /*9ac0*/  IMAD R3, R2, UR5, R7 ;  /* 0x0000000502037c24 */ /* 0x000fca000f8e0207 */
[----:B------:R-:W-:-:S13]  /*9ad0*/  ISETP.GT.AND P0, PT, R3, UR6, PT ;  /* 0x0000000603007c0c */ /* 0x000fda000bf04270 */
[----:B------:R-:W-:-:S04]  /*9ae0*/  VOTE.ANY R6, PT, !P0 ;  /* 0x0000000000067806 */ /* 0x000fc800040e0100 */
[----:B------:R-:W0:Y:S01]  /*9af0*/  POPC R19, R6 ;  /* 0x0000000600137309 */ /* 0x000e220000000000 */
[----:B------:R-:W-:Y:S01]  /*9b00*/  ISETP.NE.AND P0, PT, R6, RZ, PT ;  /* 0x000000ff0600720c */ /* 0x000fe20003f05270 */
[----:B0-----:R-:W0:Y:S02]  /*9b10*/  SHFL.IDX PT, R0, R0, R19, 0x1f ;  /* 0x00001f1300007589 */ /* 0x001e2400000e0000 */
[----:B0-----:R-:W-:-:S04]  /*9b20*/  IABS R4, R0 ;  /* 0x0000000000047213 */ /* 0x001fc80000000000 */
[----:B------:R-:W0:Y:S08]  /*9b30*/  I2F.RP R8, R4 ;  /* 0x0000000400087306 */ /* 0x000e300000209400 */
[----:B0-----:R-:W0:Y:S02]  /*9b40*/  MUFU.RCP R8, R8 ;  /* 0x0000000800087308 */ /* 0x001e240000001000 */
[----:B0-----:R-:W-:-:S06]  /*9b50*/  VIADD R3, R8, 0xffffffe ;  /* 0x0ffffffe08037836 */ /* 0x001fcc0000000000 */
[----:B------:R-:W0:Y:S02]  /*9b60*/  F2I.FTZ.U32.TRUNC.NTZ R3, R3 ;  /* 0x0000000300037305 */ /* 0x000e24000021f000 */
[----:B0-----:R-:W-:Y:S01]  /*9b70*/  IMAD.MOV R11, RZ, RZ, -R3 ;  /* 0x000000ffff0b7224 */ /* 0x001fe200078e0a03 */
[----:B------:R-:W-:Y:S06]  /*9b80*/  @!P0 BRA `(.L_x_424) ;  /* 0x0000000000088947 */ /* 0x000fec0003800000 */
[----:B------:R-:W-:-:S05]  /*9b90*/  VIADD R9, R19, 0xffffffff ;  /* 0xffffffff13097836 */ /* 0x000fca0000000000 */
[----:B------:R0:W1:Y:S02]  /*9ba0*/  SHFL.IDX PT, R16, R2, R9, 0x1f ;  /* 0x00001f0902107589 */ /* 0x00006400000e0000 */
.L_x_424:
[----:B-1----:R-:W-:Y:S01]  /*9bb0*/  IMAD R16, R16, UR5, R7 ;  /* 0x0000000510107c24 */ /* 0x002fe2000f8e0207 */
[----:B------:R-:W-:Y:S01]  /*9bc0*/  IABS R6, R0 ;  /* 0x0000000000067213 */ /* 0x000fe20000000000 */
[----:B------:R-:W-:Y:S02]  /*9bd0*/  IMAD R7, R11, R4, RZ ;  /* 0x000000040b077224 */ /* 0x000fe400078e02ff */
[----:B0-----:R-:W-:Y:S02]  /*9be0*/  IMAD.MOV.U32 R2, RZ, RZ, RZ ;  /* 0x000000ffff027224 */ /* 0x001fe400078e00ff */
[----:B------:R-:W-:Y:S02]  /*9bf0*/  IMAD.MOV R6, RZ, RZ, -R6 ;  /* 0x000000ffff067224 */ /* 0x000fe400078e0a06 */
[----:B------:R-:W-:Y:S01]  /*9c00*/  IMAD.HI.U32 R2, R3, R7, R2 ;  /* 0x0000000703027227 */ /* 0x000fe200078e0002 */
[----:B------:R-:W-:-:S03]  /*9c10*/  IADD3 R7, -R16, UR6, RZ ;  /* 0x0000000610077c10 */ /* 0x000fc6000fffe1ff */
[----:B------:R-:W-:Y:S01]  /*9c20*/  VIADD R19, R19, UR4 ;  /* 0x0000000413137c36 */ /* 0x000fe20008000000 */
[----:B------:R-:W-:-:S05]  /*9c30*/  IABS R3, R7 ;  /* 0x0000000700037213 */ /* 0x000fca0000000000 */
[----:B------:R-:W-:-:S04]  /*9c40*/  IMAD.HI.U32 R2, R2, R3, RZ ;  /* 0x0000000302027227 */ /* 0x000fc800078e00ff */
[----:B------:R-:W-:-:S05]  /*9c50*/  IMAD R3, R2, R6, R3 ;  /* 0x0000000602037224 */ /* 0x000fca00078e0203 */
[----:B------:R-:W-:-:S13]  /*9c60*/  ISETP.GT.U32.AND P1, PT, R4, R3, PT ;  /* 0x000000030400720c */ /* 0x000fda0003f24070 */
[----:B------:R-:W-:Y:S02]  /*9c70*/  @!P1 IMAD.IADD R3, R3, 0x1, -R4 ;  /* 0x0000000103039824 */ /* 0x000fe400078e0a04 */
[----:B------:R-:W-:Y:S01]  /*9c80*/  @!P1 VIADD R2, R2, 0x1 ;  /* 0x0000000102029836 */ /* 0x000fe20000000000 */
[----:B------:R-:W-:Y:S02]  /*9c90*/  ISETP.NE.AND P1, PT, R0, RZ, PT ;  /* 0x000000ff0000720c */ /* 0x000fe40003f25270 */
[----:B------:R-:W-:Y:S02]  /*9ca0*/  ISETP.GE.U32.AND P0, PT, R3, R4, PT ;  /* 0x000000040300720c */ /* 0x000fe40003f06070 */
[----:B------:R-:W-:-:S04]  /*9cb0*/  LOP3.LUT R3, R7, R0, RZ, 0x3c, !PT ;  /* 0x0000000007037212 */ /* 0x000fc800078e3cff */
[----:B------:R-:W-:-:S07]  /*9cc0*/  ISETP.GE.AND P2, PT, R3, RZ, PT ;  /* 0x000000ff0300720c */ /* 0x000fce0003f46270 */
[----:B------:R-:W-:-:S06]  /*9cd0*/  @P0 VIADD R2, R2, 0x1 ;  /* 0x0000000102020836 */ /* 0x000fcc0000000000 */
[----:B------:R-:W-:Y:S01]  /*9ce0*/  @!P2 IMAD.MOV R2, RZ, RZ, -R2 ;  /* 0x000000ffff02a224 */ /* 0x000fe200078e0a02 */
[----:B------:R-:W-:-:S05]  /*9cf0*/  @!P1 LOP3.LUT R2, RZ, R0, RZ, 0x33, !PT ;  /* 0x00000000ff029212 */ /* 0x000fca00078e33ff */
[--C-:B------:R-:W-:Y:S02]  /*9d00*/  IMAD.MOV R17, RZ, RZ, -R2.reuse ;  /* 0x000000ffff117224 */ /* 0x100fe400078e0a02 */
[----:B------:R-:W-:Y:S02]  /*9d10*/  IMAD.MOV.U32 R18, RZ, RZ, R2 ;  /* 0x000000ffff127224 */ /* 0x000fe400078e0002 */
[----:B------:R-:W-:Y:S01]  /*9d20*/  IMAD R17, R0, R17, R7 ;  /* 0x0000001100117224 */ /* 0x000fe200078e0207 */
[----:B------:R-:W-:Y:S06]  /*9d30*/  BRA `(.L_x_425) ;  /* 0x00000000000c7947 */ /* 0x000fec0003800000 */
.L_x_420:
[----:B------:R-:W-:Y:S02]  /*9d40*/  IMAD.MOV.U32 R17, RZ, RZ, RZ ;  /* 0x000000ffff117224 */ /* 0x000fe400078e00ff */
[----:B------:R-:W-:Y:S02]  /*9d50*/  IMAD.U32 R16, RZ, RZ, UR6 ;  /* 0x00000006ff107e24 */ /* 0x000fe4000f8e00ff */
[----:B------:R-:W-:-:S07]  /*9d60*/  IMAD.MOV.U32 R18, RZ, RZ, RZ ;  /* 0x000000ffff127224 */ /* 0x000fce00078e00ff */
.L_x_425:
[----:B------:R-:W-:-:S13]  /*9d70*/  ISETP.NE.AND P0, PT, R5, RZ, PT ;  /* 0x000000ff0500720c */ /* 0x000fda0003f05270 */
[----:B------:R-:W0:Y:S01]  /*9d80*/  @!P0 S2R R3, SR_CgaCtaId ;  /* 0x0000000000038919 */ /* 0x000e220000008800 */
[----:B------:R-:W-:-:S04]  /*9d90*/  @!P0 MOV R0, 0x400 ;  /* 0x0000040000008802 */ /* 0x000fc80000000f00 */
[----:B0-----:R-:W-:-:S05]  /*9da0*/  @!P0 LEA R0, R3, R0, 0x18 ;  /* 0x0000000003008211 */ /* 0x001fca00078ec0ff */
[----:B------:R2:W-:Y:S01]  /*9db0*/  @!P0 STS.128 [R0+0x228d0], R16 ;  /* 0x0228d01000008388 */ /* 0x0005e20000000c00 */
[----:B------:R-:W-:Y:S06]  /*9dc0*/  BAR.ARV 0x5, 0x180 ;  /* 0x0146000000007b1d */ /* 0x000fec0000002000 */
.L_x_418:
[----:B--2---:R-:W-:Y:S01]  /*9dd0*/  IMAD.MOV.U32 R0, RZ, RZ, 0x1 ;  /* 0x00000001ff007424 */ /* 0x004fe200078e00ff */
[----:B------:R2:W-:Y:S01]  /*9de0*/  STL [R1+0x40], RZ ;  /* 0x000040ff01007387 */ /* 0x0005e20000100800 */
[----:B------:R-:W-:Y:S02]  /*9df0*/  ULDC UR4, c[0x0][0xc3c] ;  /* 0x00030f0000047ab9 */ /* 0x000fe40000000800 */
[----:B-1----:R-:W-:Y:S01]  /*9e00*/  ISETP.GE.AND P0, PT, R19, UR4, PT ;  /* 0x0000000413007c0c */ /* 0x002fe2000bf06270 */
[----:B------:R2:W-:Y:S04]  /*9e10*/  STL [R1+0x10], R0 ;  /* 0x0000100001007387 */ /* 0x0005e80000100800 */
[----:B------:R2:W-:Y:S08]  /*9e20*/  STL [R1+0x8], RZ ;  /* 0x000008ff01007387 */ /* 0x0005f00000100800 */
[----:B--2---:R-:W-:Y:S05]  /*9e30*/  @P0 BRA `(.L_x_426) ;  /* 0x0000005000700947 */ /* 0x004fea0003800000 */
[----:B------:R-:W1:Y:S01]  /*9e40*/  S2R R5, SR_TID.X ;  /* 0x0000000000057919 */ /* 0x000e620000002100 */
[----:B------:R-:W2:Y:S01]  /*9e50*/  S2UR UR5, SR_CgaCtaId ;  /* 0x00000000000579c3 */ /* 0x000ea20000008800 */
[----:B------:R-:W-:Y:S01]  /*9e60*/  UMOV UR4, 0x400 ;  /* 0x0000040000047882 */ /* 0x000fe20000000000 */
[----:B------:R-:W-:Y:S01]  /*9e70*/  BSSY B8, `(.L_x_426) ;  /* 0x0000518000087945 */ /* 0x000fe20003800000 */
[----:B------:R-:W-:Y:S01]  /*9e80*/  ULDC UR37, c[0x0][0xc] ;  /* 0x0000030000257ab9 */ /* 0x000fe20000000800 */
[----:B------:R-:W-:Y:S01]  /*9e90*/  ULDC.64 UR38, c[0x0][0x198] ;  /* 0x0000660000267ab9 */ /* 0x000fe20000000a00 */
[----:B--2---:R-:W-:Y:S01]  /*9ea0*/  ULEA UR4, UR5, UR4, 0x18 ;  /* 0x0000000405047291 */ /* 0x004fe2000f8ec03f */
[C---:B-1----:R-:W-:Y:S01]  /*9eb0*/  IMAD.SHL.U32 R0, R5.reuse, 0x8, RZ ;  /* 0x0000000805007824 */ /* 0x042fe200078e00ff */
[----:B------:R-:W-:-:S04]  /*9ec0*/  LOP3.LUT R4, R5, 0x7f, RZ, 0xc0, !PT ;  /* 0x0000007f05047812 */ /* 0x000fc800078ec0ff */
[----:B0-----:R-:W-:-:S04]  /*9ed0*/  LOP3.LUT R2, R0, 0x1f8, RZ, 0xc0, !PT ;  /* 0x000001f800027812 */ /* 0x001fc800078ec0ff */
[----:B------:R-:W-:Y:S01]  /*9ee0*/  LOP3.LUT R3, R2, 0x38, R5, 0x78, !PT ;  /* 0x0000003802037812 */ /* 0x000fe200078e7805 */
[----:B------:R-:W-:-:S05]  /*9ef0*/  IMAD.SHL.U32 R2, R4, 0x8, RZ ;  /* 0x0000000804027824 */ /* 0x000fca00078e00ff */
[----:B------:R-:W-:Y:S01]  /*9f00*/  LOP3.LUT R2, R3, 0x200, R2, 0xf8, !PT ;  /* 0x0000020003027812 */ /* 0x000fe200078ef802 */
[----:B------:R-:W-:Y:S01]  /*9f10*/  IMAD.SHL.U32 R3, R5, 0x10, RZ ;  /* 0x0000001005037824 */ /* 0x000fe200078e00ff */
[----:B------:R-:W-:Y:S01]  /*9f20*/  SHF.R.U32.HI R5, RZ, 0x3, R4 ;  /* 0x00000003ff057819 */ /* 0x000fe20000011604 */
[----:B------:R-:W-:-:S03]  /*9f30*/  IMAD.U32 R4, RZ, RZ, UR4 ;  /* 0x00000004ff047e24 */ /* 0x000fc6000f8e00ff */
[----:B------:R-:W-:Y:S01]  /*9f40*/  LOP3.LUT R0, R5, 0x70, R3, 0xf8, !PT ;  /* 0x0000007005007812 */ /* 0x000fe200078ef803 */
[----:B------:R-:W-:Y:S01]  /*9f50*/  IMAD R2, R2, 0x2, R4 ;  /* 0x0000000202027824 */ /* 0x000fe200078e0204 */
[----:B------:R0:W-:Y:S01]  /*9f60*/  STL [R1+0x4], R4 ;  /* 0x0000040401007387 */ /* 0x0001e20000100800 */
[----:B------:R-:W-:-:S03]  /*9f70*/  IMAD.MOV.U32 R0, RZ, RZ, 0x1 ;  /* 0x00000001ff007424 */ /* 0x000fc600078e00ff */
[----:B------:R0:W-:Y:S04]  /*9f80*/  STL [R1+0x24], R2 ;  /* 0x0000240201007387 */ /* 0x0001e80000100800 */
[----:B------:R0:W-:Y:S04]  /*9f90*/  STL [R1+0x8], RZ ;  /* 0x000008ff01007387 */ /* 0x0001e80000100800 */
[----:B------:R0:W-:Y:S04]  /*9fa0*/  STL [R1+0x10], R0 ;  /* 0x0000100001007387 */ /* 0x0001e80000100800 */
[----:B------:R0:W-:Y:S02]  /*9fb0*/  STL [R1+0x40], RZ ;  /* 0x000040ff01007387 */ /* 0x0001e40000100800 */
.L_x_528:
[----:B012---:R-:W0:Y:S02]  /*9fc0*/  LDC.64 R2, c[0x0][0xc88] ;  /* 0x00032200ff027b82 */ /* 0x007e240000000a00 */
[----:B0-----:R-:W-:-:S05]  /*9fd0*/  IMAD.WIDE R2, R19, 0x4, R2 ;  /* 0x0000000413027825 */ /* 0x001fca00078e0202 */
[----:B------:R-:W2:Y:S01]  /*9fe0*/  LDG.E R11, desc[UR40][R2.64] ;  /* 0x00000028020b7981 */ /* 0x000ea2000c1e1900 */
[----:B------:R-:W-:Y:S05]  /*9ff0*/  YIELD ;  /* 0x0000000000007946 */ /* 0x000fea0003800000 */
[----:B------:R-:W-:Y:S01]  /*a000*/  ULDC.64 UR4, c[0x0][0xa28] ;  /* 0x00028a0000047ab9 */ /* 0x000fe20000000a00 */
[----:B---3--:R-:W-:Y:S01]  /*a010*/  IMAD.MOV.U32 R0, RZ, RZ, RZ ;  /* 0x000000ffff007224 */ /* 0x008fe200078e00ff */
[----:B------:R-:W-:Y:S01]  /*a020*/  ISETP.NE.U32.AND P0, PT, RZ, UR4, PT ;  /* 0x00000004ff007c0c */ /* 0x000fe2000bf05070 */
[----:B------:R-:W-:Y:S01]  /*a030*/  IMAD.MOV.U32 R6, RZ, RZ, RZ ;  /* 0x000000ffff067224 */ /* 0x000fe200078e00ff */
[----:B------:R-:W-:Y:S01]  /*a040*/  ULDC.64 UR6, c[0x0][0xa18] ;  /* 0x0002860000067ab9 */ /* 0x000fe20000000a00 */
[----:B------:R-:W-:Y:S01]  /*a050*/  ULDC.64 UR8, c[0x0][0xa08] ;  /* 0x0002820000087ab9 */ /* 0x000fe20000000a00 */
[----:B------:R-:W-:-:S02]  /*a060*/  ISETP.NE.AND.EX P0, PT, RZ, UR5, PT, P0 ;  /* 0x00000005ff007c0c */ /* 0x000fc4000bf05300 */
[----:B--2---:R-:W-:Y:S01]  /*a070*/  SHF.R.S32.HI R4, RZ, 0x1f, R11 ;  /* 0x0000001fff047819 */ /* 0x004fe2000001140b */
[----:B------:R-:W-:-:S10]  /*a080*/  IMAD.SHL.U32 R10, R11, 0x4, RZ ;  /* 0x000000040b0a7824 */ /* 0x000fd400078e00ff */
[C---:B------:R-:W-:Y:S01]  /*a090*/  @P0 LEA R2, P1, R11.reuse, UR4, 0x2 ;  /* 0x000000040b020c11 */ /* 0x040fe2000f8210ff */
[----:B------:R-:W-:Y:S03]  /*a0a0*/  STL [R1+0x20], R11 ;  /* 0x0000200b01007387 */ /* 0x000fe60000100800 */
[C-C-:B------:R-:W-:Y:S01]  /*a0b0*/  @P0 LEA.HI.X R3, R11.reuse, UR5, R4.reuse, 0x2, P1 ;  /* 0x000000050b030c11 */ /* 0x140fe200088f1404 */
[----:B------:R-:W-:Y:S01]  /*a0c0*/  ULDC.64 UR4, c[0x0][0xa00] ;  /* 0x0002800000047ab9 */ /* 0x000fe20000000a00 */
[----:B------:R-:W-:Y:S01]  /*a0d0*/  SHF.L.U64.HI R9, R11, 0x2, R4 ;  /* 0x000000020b097819 */ /* 0x000fe20000010204 */
[----:B------:R0:W-:Y:S01]  /*a0e0*/  STL [R1+0x34], R4 ;  /* 0x0000340401007387 */ /* 0x0001e20000100800 */
[----:B------:R-:W-:-:S03]  /*a0f0*/  ISETP.NE.U32.AND P1, PT, RZ, UR4, PT ;  /* 0x00000004ff007c0c */ /* 0x000fc6000bf25070 */
[----:B-----5:R1:W5:Y:S01]  /*a100*/  @P0 LDG.E R0, desc[UR40][R2.64] ;  /* 0x0000002802000981 */ /* 0x020362000c1e1900 */
[----:B------:R-:W-:Y:S01]  /*a110*/  ISETP.NE.AND.EX P1, PT, RZ, UR5, PT, P1 ;  /* 0x00000005ff007c0c */ /* 0x000fe2000bf25310 */
[----:B------:R-:W-:Y:S01]  /*a120*/  IMAD.MOV.U32 R8, RZ, RZ, RZ ;  /* 0x000000ffff087224 */ /* 0x000fe200078e00ff */
[----:B------:R-:W-:Y:S01]  /*a130*/  ISETP.NE.U32.AND P2, PT, RZ, UR6, PT ;  /* 0x00000006ff007c0c */ /* 0x000fe2000bf45070 */
[----:B------:R-:W-:Y:S01]  /*a140*/  STL [R1], R10 ;  /* 0x0000000a01007387 */ /* 0x000fe20000100800 */
[----:B------:R-:W-:Y:S02]  /*a150*/  ISETP.NE.U32.AND P0, PT, RZ, UR8, PT ;  /* 0x00000008ff007c0c */ /* 0x000fe4000bf05070 */
[----:B------:R-:W-:Y:S01]  /*a160*/  ISETP.NE.AND.EX P2, PT, RZ, UR7, PT, P2 ;  /* 0x00000007ff007c0c */ /* 0x000fe2000bf45320 */
[----:B------:R-:W-:Y:S01]  /*a170*/  STL [R1+0x14], R9 ;  /* 0x0000140901007387 */ /* 0x000fe20000100800 */
[----:B------:R-:W-:Y:S02]  /*a180*/  ISETP.NE.AND.EX P0, PT, RZ, UR9, PT, P0 ;  /* 0x00000009ff007c0c */ /* 0x000fe4000bf05300 */
[----:B-1----:R-:W-:-:S02]  /*a190*/  IADD3 R2, P3, R10, UR4, RZ ;  /* 0x000000040a027c10 */ /* 0x002fc4000ff7e0ff */
[----:B0-----:R-:W-:Y:S02]  /*a1a0*/  IADD3 R4, P4, R10, UR8, RZ ;  /* 0x000000080a047c10 */ /* 0x001fe4000ff9e0ff */
[C---:B------:R-:W-:Y:S01]  /*a1b0*/  IADD3.X R3, R9.reuse, UR5, RZ, P3, !PT ;  /* 0x0000000509037c10 */ /* 0x040fe20009ffe4ff */
[----:B------:R-:W-:Y:S01]  /*a1c0*/  ULDC UR4, c[0x0][0x288] ;  /* 0x0000a20000047ab9 */ /* 0x000fe20000000800 */
[----:B------:R-:W-:-:S03]  /*a1d0*/  IADD3.X R5, R9, UR9, RZ, P4, !PT ;  /* 0x0000000909057c10 */ /* 0x000fc6000a7fe4ff */
[----:B------:R-:W2:Y:S01]  /*a1e0*/  @P1 LDG.E R6, desc[UR40][R2.64] ;  /* 0x0000002802061981 */ /* 0x000ea2000c1e1900 */
[----:B------:R-:W-:Y:S01]  /*a1f0*/  IMAD.U32 R12, RZ, RZ, UR4 ;  /* 0x00000004ff0c7e24 */ /* 0x000fe2000f8e00ff */
[----:B------:R-:W-:Y:S02]  /*a200*/  ULDC.64 UR4, c[0x0][0x418] ;  /* 0x0001060000047ab9 */ /* 0x000fe40000000a00 */
[----:B------:R-:W5:Y:S04]  /*a210*/  @P0 LDG.E R8, desc[UR40][R4.64] ;  /* 0x0000002804080981 */ /* 0x000f68000c1e1900 */
[----:B--2---:R0:W-:Y:S02]  /*a220*/  STL [R1+0x30], R6 ;  /* 0x0000300601007387 */ /* 0x0041e40000100800 */
[----:B0-----:R-:W-:-:S04]  /*a230*/  @P2 IADD3 R6, P3, R10, UR6, RZ ;  /* 0x000000060a062c10 */ /* 0x001fc8000ff7e0ff */
[----:B------:R-:W-:-:S05]  /*a240*/  @P2 IADD3.X R7, R9, UR7, RZ, P3, !PT ;  /* 0x0000000709072c10 */ /* 0x000fca0009ffe4ff */
[----:B------:R0:W2:Y:S01]  /*a250*/  @P2 LDG.E R12, desc[UR40][R6.64] ;  /* 0x00000028060c2981 */ /* 0x0000a2000c1e1900 */
[----:B------:R-:W-:-:S03]  /*a260*/  UISETP.NE.U32.AND UP0, UPT, UR4, URZ, UPT ;  /* 0x0000003f0400728c */ /* 0x000fc6000bf05070 */
[----:B------:R-:W-:Y:S01]  /*a270*/  ULDC UR4, c[0x0][0x424] ;  /* 0x0001090000047ab9 */ /* 0x000fe20000000800 */
[----:B------:R-:W-:-:S03]  /*a280*/  UISETP.NE.AND.EX UP0, UPT, UR5, URZ, UPT, UP0 ;  /* 0x0000003f0500728c */ /* 0x000fc6000bf05300 */
[----:B------:R-:W-:Y:S01]  /*a290*/  ULDC UR5, c[0x0][0x2f0] ;  /* 0x0000bc0000057ab9 */ /* 0x000fe20000000800 */
[----:B------:R-:W-:-:S04]  /*a2a0*/  USEL UR4, UR4, 0x1, UP0 ;  /* 0x0000000104047887 */ /* 0x000fc80008000000 */
[----:B------:R-:W-:-:S06]  /*a2b0*/  UIMAD UR4, UR4, UR5, URZ ;  /* 0x00000005040472a4 */ /* 0x000fcc000f8e023f */
[----:B0-----:R-:W-:Y:S01]  /*a2c0*/  IMAD.U32 R6, RZ, RZ, UR4 ;  /* 0x00000004ff067e24 */ /* 0x001fe2000f8e00ff */
[----:B--2---:R0:W-:Y:S01]  /*a2d0*/  STL [R1+0x3c], R12 ;  /* 0x00003c0c01007387 */ /* 0x0041e20000100800 */
[----:B------:R-:W-:Y:S05]  /*a2e0*/  @P2 BRA `(.L_x_427) ;  /* 0x0000000000142947 */ /* 0x000fea0003800000 */
[----:B------:R-:W-:Y:S05]  /*a2f0*/  @!P1 BRA `(.L_x_427) ;  /* 0x0000000000109947 */ /* 0x000fea0003800000 */
[----:B------:R-:W2:Y:S04]  /*a300*/  LDG.E R7, desc[UR40][R2.64] ;  /* 0x0000002802077981 */ /* 0x000ea8000c1e1900 */
[----:B------:R-:W2:Y:S02]  /*a310*/  LDG.E R2, desc[UR40][R2.64+0x4] ;  /* 0x0000042802027981 */ /* 0x000ea4000c1e1900 */
[----:B--2---:R-:W-:-:S05]  /*a320*/  IMAD.IADD R2, R2, 0x1, -R7 ;  /* 0x0000000102027824 */ /* 0x004fca00078e0a07 */
[----:B------:R1:W-:Y:S02]  /*a330*/  STL [R1+0x3c], R2 ;  /* 0x00003c0201007387 */ /* 0x0003e40000100800 */
.L_x_427:
[----:B-1----:R-:W-:Y:S01]  /*a340*/  IMAD.MOV.U32 R2, RZ, RZ, R11 ;  /* 0x000000ffff027224 */ /* 0x002fe200078e000b */
[----:B------:R-:W-:Y:S01]  /*a350*/  ULDC.64 UR4, c[0x0][0xa20] ;  /* 0x0002880000047ab9 */ /* 0x000fe20000000a00 */
[----:B-----5:R-:W-:Y:S01]  /*a360*/  IMAD.IADD R3, R8, 0x1, R0 ;  /* 0x0000000108037824 */ /* 0x020fe200078e0200 */
[----:B------:R-:W-:Y:S02]  /*a370*/  ISETP.NE.U32.AND P1, PT, RZ, UR4, PT ;  /* 0x00000004ff007c0c */ /* 0x000fe4000bf25070 */
[----:B------:R1:W-:Y:S02]  /*a380*/  STL [R1+0xc], R2 ;  /* 0x00000c0201007387 */ /* 0x0003e40000100800 */
[----:B------:R-:W-:Y:S02]  /*a390*/  ISETP.NE.AND.EX P1, PT, RZ, UR5, PT, P1 ;  /* 0x00000005ff007c0c */ /* 0x000fe4000bf25310 */
[----:B------:R1:W-:Y:S11]  /*a3a0*/  STL [R1+0x1c], R3 ;  /* 0x00001c0301007387 */ /* 0x0003f60000100800 */
[----:B-1----:R-:W-:Y:S05]  /*a3b0*/  @!P1 BRA `(.L_x_428) ;  /* 0x0000000000109947 */ /* 0x002fea0003800000 */
[----:B------:R-:W-:-:S04]  /*a3c0*/  IADD3 R6, P0, R10, UR4, RZ ;  /* 0x000000040a067c10 */ /* 0x000fc8000ff1e0ff */
[----:B------:R-:W-:-:S05]  /*a3d0*/  IADD3.X R7, R9, UR5, RZ, P0, !PT ;  /* 0x0000000509077c10 */ /* 0x000fca00087fe4ff */
[----:B------:R1:W5:Y:S01]  /*a3e0*/  LDG.E R6, desc[UR40][R6.64] ;  /* 0x0000002806067981 */ /* 0x000362000c1e1900 */
[----:B------:R-:W-:Y:S05]  /*a3f0*/  BRA `(.L_x_429) ;  /* 0x0000000000107947 */ /* 0x000fea0003800000 */
.L_x_428:
[----:B------:R-:W-:Y:S05]  /*a400*/  @!P0 BRA `(.L_x_429) ;  /* 0x00000000000c8947 */ /* 0x000fea0003800000 */
[----:B------:R-:W2:Y:S04]  /*a410*/  LDG.E R6, desc[UR40][R4.64] ;  /* 0x0000002804067981 */ /* 0x000ea8000c1e1900 */
[----:B------:R-:W2:Y:S02]  /*a420*/  LDG.E R4, desc[UR40][R4.64+0x4] ;  /* 0x0000042804047981 */ /* 0x000ea4000c1e1900 */
[----:B--2---:R-:W-:-:S07]  /*a430*/  IMAD.IADD R6, R4, 0x1, -R6 ;  /* 0x0000000104067824 */ /* 0x004fce00078e0a06 */
.L_x_429:
[----:B-----5:R-:W-:Y:S01]  /*a440*/  IMAD.IADD R2, R6, 0x1, -R0 ;  /* 0x0000000106027824 */ /* 0x020fe200078e0a00 */
[----:B------:R-:W-:Y:S03]  /*a450*/  BSSY B7, `(.L_x_430) ;  /* 0x0000417000077945 */ /* 0x000fe60003800000 */
[C---:B------:R-:W-:Y:S01]  /*a460*/  VIADD R0, R2.reuse, 0x5f ;  /* 0x0000005f02007836 */ /* 0x040fe20000000000 */
[----:B------:R2:W-:Y:S01]  /*a470*/  STL [R1+0x38], R2 ;  /* 0x0000380201007387 */ /* 0x0005e20000100800 */
[----:B------:R-:W-:Y:S02]  /*a480*/  ISETP.GT.AND P0, PT, R2, RZ, PT ;  /* 0x000000ff0200720c */ /* 0x000fe40003f04270 */
[----:B------:R-:W-:-:S05]  /*a490*/  IMAD.HI R0, R0, 0x2aaaaaab, RZ ;  /* 0x2aaaaaab00007827 */ /* 0x000fca00078e02ff */
[----:B--2---:R-:W-:-:S04]  /*a4a0*/  SHF.R.U32.HI R2, RZ, 0x1f, R0 ;  /* 0x0000001fff027819 */ /* 0x004fc80000011600 */
[----:B------:R-:W-:-:S05]  /*a4b0*/  LEA.HI.SX32 R0, R0, R2, 0x1c ;  /* 0x0000000200007211 */ /* 0x000fca00078fe2ff */
[----:B------:R2:W-:Y:S01]  /*a4c0*/  STL [R1+0x2c], R0 ;  /* 0x00002c0001007387 */ /* 0x0005e20000100800 */
[----:B------:R-:W-:Y:S05]  /*a4d0*/  @P0 BRA `(.L_x_431) ;  /* 0x0000000000440947 */ /* 0x000fea0003800000 */
[----:B------:R-:W3:Y:S02]  /*a4e0*/  S2R R3, SR_TID.X ;  /* 0x0000000000037919 */ /* 0x000ee40000002100 */
[----:B---3--:R-:W-:-:S04]  /*a4f0*/  LOP3.LUT R3, R3, 0x7f, RZ, 0xc0, !PT ;  /* 0x0000007f03037812 */ /* 0x008fc800078ec0ff */
[----:B------:R-:W-:-:S13]  /*a500*/  ISETP.NE.AND P0, PT, R3, RZ, PT ;  /* 0x000000ff0300720c */ /* 0x000fda0003f05270 */
[----:B------:R-:W-:Y:S05]  /*a510*/  @P0 BRA `(.L_x_432) ;  /* 0x0000004000280947 */ /* 0x000fea0003800000 */
[----:B------:R-:W3:Y:S01]  /*a520*/  S2R R5, SR_LANEID ;  /* 0x0000000000057919 */ /* 0x000ee20000000000 */
[----:B------:R-:W-:Y:S01]  /*a530*/  VOTEU.ANY UR4, UPT, PT ;  /* 0x0000000000047886 */ /* 0x000fe200038e0100 */
[----:B------:R-:W4:Y:S01]  /*a540*/  LDC.64 R2, c[0x0][0xc60] ;  /* 0x00031800ff027b82 */ /* 0x000f220000000a00 */
[----:B--2---:R-:W3:Y:S02]  /*a550*/  FLO.U32 R0, UR4 ;  /* 0x0000000400007d00 */ /* 0x004ee400080e0000 */
[----:B---3--:R-:W-:-:S06]  /*a560*/  ISETP.EQ.U32.AND P0, PT, R0, R5, PT ;  /* 0x000000050000720c */ /* 0x008fcc0003f02070 */
[----:B------:R-:W4:Y:S07]  /*a570*/  POPC R5, UR4 ;  /* 0x0000000400057d09 */ /* 0x000f2e0008000000 */
[----:B----4-:R-:W2:Y:S01]  /*a580*/  @P0 ATOMG.E.ADD.STRONG.GPU PT, R3, desc[UR40][R2.64], R5 ;  /* 0x00000005020309a8 */ /* 0x010ea200081ee1e8 */
[----:B------:R-:W3:Y:S02]  /*a590*/  S2R R4, SR_LTMASK ;  /* 0x0000000000047919 */ /* 0x000ee40000003900 */
[----:B---3--:R-:W-:-:S04]  /*a5a0*/  LOP3.LUT R4, R4, UR4, RZ, 0xc0, !PT ;  /* 0x0000000404047c12 */ /* 0x008fc8000f8ec0ff */
[----:B-1----:R-:W1:Y:S01]  /*a5b0*/  POPC R7, R4 ;  /* 0x0000000400077309 */ /* 0x002e620000000000 */
[----:B--2---:R-:W1:Y:S02]  /*a5c0*/  SHFL.IDX PT, R0, R3, R0, 0x1f ;  /* 0x00001f0003007589 */ /* 0x004e6400000e0000 */
[----:B-1----:R-:W-:Y:S01]  /*a5d0*/  IADD3 R16, R0, UR37, R7 ;  /* 0x0000002500107c10 */ /* 0x002fe2000fffe007 */
[----:B------:R-:W-:Y:S06]  /*a5e0*/  BRA `(.L_x_432) ;  /* 0x0000003c00f47947 */ /* 0x000fec0003800000 */
.L_x_431:
[----:B--2---:R-:W2:Y:S01]  /*a5f0*/  LDL R0, [R1+0x4] ;  /* 0x0000040001007983 */ /* 0x004ea20000100800 */
[----:B------:R-:W-:Y:S01]  /*a600*/  BSSY B6, `(.L_x_433) ;  /* 0x0000014000067945 */ /* 0x000fe20003800000 */
[----:B--2---:R-:W-:-:S05]  /*a610*/  VIADD R0, R0, 0x1c400 ;  /* 0x0001c40000007836 */ /* 0x004fca0000000000 */
[----:B------:R-:W-:-:S13]  /*a620*/  LOP3.LUT P0, RZ, R0, 0x3ff, RZ, 0xc0, !PT ;  /* 0x000003ff00ff7812 */ /* 0x000fda000780c0ff */
        /* <DEDUP_REMOVED lines=13> */
[----:B0-----:R-:W-:Y:S02]  /*a700*/  IMAD.MOV.U32 R12, RZ, RZ, 0x1 ;  /* 0x00000001ff0c7424 */ /* 0x001fe400078e00ff */
[----:B------:R-:W-:-:S07]  /*a710*/  IMAD.MOV.U32 R13, RZ, RZ, RZ ;  /* 0x000000ffff0d7224 */ /* 0x000fce00078e00ff */
[----:B------:R-:W-:-:S07]  /*a720*/  LEPC R20, `(.L_x_434) ;  /* 0x000000001014794e */ /* 0x000fce0000000000 */
[----:B--2---:R-:W-:Y:S05]  /*a730*/  CALL.ABS.NOINC R2 ;  /* 0x0000000002007343 */ /* 0x004fea0003c00000 */
.L_x_434:
[----:B------:R-:W-:Y:S05]  /*a740*/  BSYNC B6 ;  /* 0x0000000000067941 */ /* 0x000fea0003800000 */
.L_x_433:
[----:B------:R-:W2:Y:S01]  /*a750*/  LDL R2, [R1+0x4] ;  /* 0x0000040001027983 */ /* 0x000ea20000100800 */
        /* <DEDUP_REMOVED lines=12> */
[----:B-1----:R-:W-:-:S02]  /*a820*/  IMAD.U32 R7, RZ, RZ, UR9 ;  /* 0x00000009ff077e24 */ /* 0x002fc4000f8e00ff */
[----:B------:R-:W-:Y:S02]  /*a830*/  IMAD.U32 R10, RZ, RZ, UR4 ;  /* 0x00000004ff0a7e24 */ /* 0x000fe4000f8e00ff */
[----:B------:R-:W-:Y:S02]  /*a840*/  IMAD.U32 R11, RZ, RZ, UR5 ;  /* 0x00000005ff0b7e24 */ /* 0x000fe4000f8e00ff */
[----:B------:R-:W-:Y:S02]  /*a850*/  IMAD.MOV.U32 R8, RZ, RZ, 0x70 ;  /* 0x00000070ff087424 */ /* 0x000fe400078e00ff */
[----:B0-----:R-:W-:Y:S02]  /*a860*/  IMAD.MOV.U32 R12, RZ, RZ, 0x1 ;  /* 0x00000001ff0c7424 */ /* 0x001fe400078e00ff */
[----:B--2---:R-:W-:-:S07]  /*a870*/  IMAD.MOV.U32 R13, RZ, RZ, RZ ;  /* 0x000000ffff0d7224 */ /* 0x004fce00078e00ff */
[----:B------:R-:W-:-:S07]  /*a880*/  LEPC R20, `(.L_x_437) ;  /* 0x000000001014794e */ /* 0x000fce0000000000 */
[----:B---3--:R-:W-:Y:S05]  /*a890*/  CALL.ABS.NOINC R2 ;  /* 0x0000000002007343 */ /* 0x008fea0003c00000 */
.L_x_437:
[----:B------:R-:W-:Y:S01]  /*a8a0*/  MOV R2, 0x0 ;  /* 0x0000000000027802 */ /* 0x000fe20000000f00 */
        /* <DEDUP_REMOVED lines=15> */
.L_x_436:
[----:B------:R-:W-:Y:S05]  /*a9a0*/  BSYNC B6 ;  /* 0x0000000000067941 */ /* 0x000fea0003800000 */
.L_x_435:
[----:B------:R-:W2:Y:S01]  /*a9b0*/  LDL.LU R2, [R1] ;  /* 0x0000000001027983 */ /* 0x000ea20000300800 */
[----:B------:R-:W-:-:S03]  /*a9c0*/  ULDC.64 UR4, c[0x0][0x9f8] ;  /* 0x00027e0000047ab9 */ /* 0x000fc60000000a00 */
[----:B------:R-:W3:Y:S04]  /*a9d0*/  LDL.LU R4, [R1+0x14] ;  /* 0x0000140001047983 */ /* 0x000ee80000300800 */
[----:B-1----:R-:W4:Y:S01]  /*a9e0*/  LDL R7, [R1+0xc] ;  /* 0x00000c0001077983 */ /* 0x002f220000100800 */
[----:B------:R-:W-:-:S03]  /*a9f0*/  ISETP.NE.U32.AND P0, PT, RZ, UR4, PT ;  /* 0x00000004ff007c0c */ /* 0x000fc6000bf05070 */
[----:B------:R-:W5:Y:S01]  /*aa00*/  LDL R0, [R1+0x2c] ;  /* 0x00002c0001007983 */ /* 0x000f620000100800 */
[----:B------:R-:W-:-:S13]  /*aa10*/  ISETP.NE.AND.EX P0, PT, RZ, UR5, PT, P0 ;  /* 0x00000005ff007c0c */ /* 0x000fda000bf05300 */
[----:B--2---:R-:W-:-:S04]  /*aa20*/  @P0 IADD3 R2, P1, R2, UR4, RZ ;  /* 0x0000000402020c10 */ /* 0x004fc8000ff3e0ff */
[----:B---3--:R-:W-:Y:S01]  /*aa30*/  @P0 IADD3.X R3, R4, UR5, RZ, P1, !PT ;  /* 0x0000000504030c10 */ /* 0x008fe20008ffe4ff */
[----:B------:R-:W-:-:S04]  /*aa40*/  ULDC.64 UR4, c[0x0][0xa08] ;  /* 0x0002820000047ab9 */ /* 0x000fc80000000a00 */
[----:B----4-:R1:W2:Y:S01]  /*aa50*/  @P0 LDG.E R7, desc[UR40][R2.64] ;  /* 0x0000002802070981 */ /* 0x0102a2000c1e1900 */
[----:B-----5:R-:W-:Y:S01]  /*aa60*/  VIADD R9, R0, 0xffffffff ;  /* 0xffffffff00097836 */ /* 0x020fe20000000000 */
[----:B-1----:R-:W1:Y:S01]  /*aa70*/  LDC.64 R2, c[0x0][0x418] ;  /* 0x00010600ff027b82 */ /* 0x002e620000000a00 */
[----:B--2---:R-:W-:Y:S01]  /*aa80*/  SHF.R.S32.HI R8, RZ, 0x1f, R7 ;  /* 0x0000001fff087819 */ /* 0x004fe20000011407 */
[----:B------:R2:W-:Y:S04]  /*aa90*/  @P0 STL [R1+0xc], R7 ;  /* 0x00000c0701000387 */ /* 0x0005e80000100800 */
[----:B------:R2:W-:Y:S04]  /*aaa0*/  STL [R1+0x28], R9 ;  /* 0x0000280901007387 */ /* 0x0005e80000100800 */
[----:B------:R2:W-:Y:S01]  /*aab0*/  STL [R1+0x14], R8 ;  /* 0x0000140801007387 */ /* 0x0005e20000100800 */
[----:B-1----:R-:W-:Y:S01]  /*aac0*/  LOP3.LUT P0, RZ, R2, UR4, RZ, 0xfc, !PT ;  /* 0x0000000402ff7c12 */ /* 0x002fe2000f80fcff */
[----:B------:R-:W-:-:S03]  /*aad0*/  UMOV UR4, 0xffffffff ;  /* 0xffffffff00047882 */ /* 0x000fc60000000000 */
[----:B------:R-:W-:-:S04]  /*aae0*/  LOP3.LUT P0, RZ, R3, UR5, RZ, 0xfc, P0 ;  /* 0x0000000503ff7c12 */ /* 0x000fc8000800fcff */
[----:B------:R-:W-:Y:S01]  /*aaf0*/  SEL R0, R7, RZ, !P0 ;  /* 0x000000ff07007207 */ /* 0x000fe20004000000 */
[----:B--2---:R-:W-:Y:S08]  /*ab00*/  BRA.DIV UR4, `(.L_x_438) ;  /* 0x0000004a04987947 */ /* 0x004ff0000b800000 */
[----:B------:R-:W1:Y:S02]  /*ab10*/  S2R R4, SR_TID.X ;  /* 0x0000000000047919 */ /* 0x000e640000002100 */
[----:B-1----:R-:W-:-:S04]  /*ab20*/  SHF.R.U32.HI R4, RZ, 0x5, R4 ;  /* 0x00000005ff047819 */ /* 0x002fc80000011604 */
[----:B------:R-:W-:-:S05]  /*ab30*/  LOP3.LUT R4, R4, 0x3, RZ, 0xc0, !PT ;  /* 0x0000000304047812 */ /* 0x000fca00078ec0ff */
[----:B------:R1:W2:Y:S02]  /*ab40*/  SHFL.IDX PT, R14, R4, RZ, 0x1f ;  /* 0x00001fff040e7589 */ /* 0x0002a400000e0000 */
.L_x_544:
[----:B------:R-:W-:Y:S01]  /*ab50*/  PLOP3.LUT P1, PT, PT, PT, PT, 0x8, 0x0 ;  /* 0x000000000000781c */ /* 0x000fe20003f2e170 */
[----:B------:R3:W-:Y:S01]  /*ab60*/  STL [R1], R0 ;  /* 0x0000000001007387 */ /* 0x0007e20000100800 */
[----:B--2---:R-:W-:Y:S02]  /*ab70*/  ISETP.NE.AND P0, PT, R14, RZ, PT ;  /* 0x000000ff0e00720c */ /* 0x004fe40003f05270 */
[----:B---3--:R-:W-:-:S05]  /*ab80*/  P2R R0, PR, RZ, 0x2 ;  /* 0x00000002ff007803 */ /* 0x008fca0000000000 */
[----:B------:R2:W-:Y:S06]  /*ab90*/  STL [R1+0x18], R0 ;  /* 0x0000180001007387 */ /* 0x0005ec0000100800 */
[----:B------:R-:W-:Y:S05]  /*aba0*/  @P0 BRA `(.L_x_439) ;  /* 0x00000004001c0947 */ /* 0x000fea0003800000 */
[----:B------:R-:W-:-:S03]  /*abb0*/  UMOV UR4, 0xffffffff ;  /* 0xffffffff00047882 */ /* 0x000fc60000000000 */
[----:B------:R-:W-:Y:S05]  /*abc0*/  BRA.DIV UR4, `(.L_x_440) ;  /* 0x0000004a049c7947 */ /* 0x000fea000b800000 */
[----:B------:R-:W-:-:S13]  /*abd0*/  ELECT P6, URZ, PT ;  /* 0x00000000003f782f */ /* 0x000fda00038c0000 */
.L_x_547:
[----:B------:R-:W-:Y:S05]  /*abe0*/  @!P6 BRA `(.L_x_439) ;  /* 0x00000004000ce947 */ /* 0x000fea0003800000 */
[----:B------:R3:W-:Y:S01]  /*abf0*/  STL [R1+0x50], R9 ;  /* 0x0000500901007387 */ /* 0x0007e20000100800 */
[----:B------:R-:W-:-:S04]  /*ac00*/  ISETP.NE.U32.AND P0, PT, R2, RZ, PT ;  /* 0x000000ff0200720c */ /* 0x000fc80003f05070 */
[----:B------:R-:W-:-:S13]  /*ac10*/  ISETP.NE.AND.EX P0, PT, R3, RZ, PT, P0 ;  /* 0x000000ff0300720c */ /* 0x000fda0003f05300 */
[----:B---3--:R-:W-:Y:S05]  /*ac20*/  @!P0 BRA `(.L_x_441) ;  /* 0x0000000000508947 */ /* 0x008fea0003800000 */
[----:B------:R-:W3:Y:S01]  /*ac30*/  LDC R6, c[0x0][0x43c] ;  /* 0x00010f00ff067b82 */ /* 0x000ee20000000800 */
[----:B--2---:R-:W-:Y:S01]  /*ac40*/  IMAD.MOV.U32 R0, RZ, RZ, R9 ;  /* 0x000000ffff007224 */ /* 0x004fe200078e0009 */
[----:B------:R-:W-:Y:S01]  /*ac50*/  ULDC.64 UR4, c[0x0][0x428] ;  /* 0x00010a0000047ab9 */ /* 0x000fe20000000a00 */
[----:B---3--:R-:W-:-:S13]  /*ac60*/  ISETP.NE.AND P0, PT, R6, 0x1, PT ;  /* 0x000000010600780c */ /* 0x008fda0003f05270 */
[----:B-1----:R-:W1:Y:S02]  /*ac70*/  @P0 LDC.64 R4, c[0x0][0x440] ;  /* 0x00011000ff040b82 */ /* 0x002e640000000a00 */
[----:B-1----:R-:W-:-:S05]  /*ac80*/  @P0 IMAD.HI.U32 R4, R9, R4, RZ ;  /* 0x0000000409040227 */ /* 0x002fca00078e00ff */
        /* <DEDUP_REMOVED lines=8> */
[----:B-1----:R-:W-:-:S04]  /*ad10*/  IMAD R6, R8, UR4, RZ ;  /* 0x0000000408067c24 */ /* 0x002fc8000f8e02ff */
[----:B------:R-:W-:-:S04]  /*ad20*/  IMAD R0, R7, UR5, R6 ;  /* 0x0000000507007c24 */ /* 0x000fc8000f8e0206 */
[----:B------:R-:W-:-:S05]  /*ad30*/  IMAD.IADD R0, R5, 0x1, R0 ;  /* 0x0000000105007824 */ /* 0x000fca00078e0200 */
[----:B------:R-:W-:-:S05]  /*ad40*/  LEA.HI.X R3, R4, R3, R0, 0x2, P0 ;  /* 0x0000000304037211 */ /* 0x000fca00000f1400 */
[----:B------:R-:W2:Y:S04]  /*ad50*/  LDG.E R0, desc[UR40][R2.64] ;  /* 0x0000002802007981 */ /* 0x000ea8000c1e1900 */
[----:B--2---:R3:W-:Y:S02]  /*ad60*/  STL [R1], R0 ;  /* 0x0000000001007387 */ /* 0x0047e40000100800 */
.L_x_441:
[----:B------:R-:W4:Y:S04]  /*ad70*/  LDL R7, [R1+0x4] ;  /* 0x0000040001077983 */ /* 0x000f280000100800 */
[----:B--23--:R-:W4:Y:S04]  /*ad80*/  LDL R0, [R1+0x8] ;  /* 0x0000080001007983 */ /* 0x00cf280000100800 */
[----:B------:R-:W2:Y:S01]  /*ad90*/  LDL R2, [R1+0x10] ;  /* 0x0000100001027983 */ /* 0x000ea20000100800 */
[----:B----4-:R-:W-:Y:S01]  /*ada0*/  IMAD R0, R0, 0x8, R7 ;  /* 0x0000000800007824 */ /* 0x010fe200078e0207 */
[----:B--2---:R-:W-:-:S04]  /*adb0*/  SHF.L.U32 R2, R2, 0x1f, RZ ;  /* 0x0000001f02027819 */ /* 0x004fc800000006ff */
[----:B------:R-:W2:Y:S02]  /*adc0*/  SYNCS.PHASECHK.TRANS64.TRYWAIT P0, [R0+URZ+0x22840], R2 ;  /* 0x02284002000075a7 */ /* 0x000ea4000800017f */
[----:B--2---:R-:W-:Y:S05]  /*add0*/  @!P0 BRA `(.L_x_442) ;  /* 0x0000004800388947 */ /* 0x004fea0003800000 */
.L_x_548:
[----:B------:R-:W3:Y:S02]  /*ade0*/  S2R R3, SR_TID.X ;  /* 0x0000000000037919 */ /* 0x000ee40000002100 */
[----:B---3--:R-:W-:-:S04]  /*adf0*/  LOP3.LUT R3, R3, 0x7f, RZ, 0xc0, !PT ;  /* 0x0000007f03037812 */ /* 0x008fc800078ec0ff */
[----:B------:R-:W-:-:S13]  /*ae00*/  ISETP.NE.AND P0, PT, R3, RZ, PT ;  /* 0x000000ff0300720c */ /* 0x000fda0003f05270 */
[----:B------:R-:W-:Y:S05]  /*ae10*/  @P0 BRA `(.L_x_443) ;  /* 0x00000000001c0947 */ /* 0x000fea0003800000 */
[----:B------:R-:W3:Y:S01]  /*ae20*/  S2R R3, SR_TID.X ;  /* 0x0000000000037919 */ /* 0x000ee20000002100 */
[----:B--2---:R-:W-:-:S04]  /*ae30*/  IMAD.MOV.U32 R2, RZ, RZ, 0x3000 ;  /* 0x00003000ff027424 */ /* 0x004fc800078e00ff */
[----:B------:R4:W-:Y:S01]  /*ae40*/  SYNCS.ARRIVE.TRANS64 RZ, [R0+URZ+0x22830], R2 ;  /* 0x0228300200ff79a7 */ /* 0x0009e2000800003f */
[----:B---3--:R-:W-:-:S04]  /*ae50*/  LOP3.LUT R3, R3, 0x1f, RZ, 0xc0, !PT ;  /* 0x0000001f03037812 */ /* 0x008fc800078ec0ff */
[----:B------:R-:W-:-:S13]  /*ae60*/  ISETP.NE.AND P0, PT, R3, RZ, PT ;  /* 0x000000ff0300720c */ /* 0x000fda0003f05270 */
[----:B----4-:R-:W-:Y:S05]  /*ae70*/  @!P0 BRA `(.L_x_443) ;  /* 0x0000000000048947 */ /* 0x010fea0003800000 */
[----:B------:R-:W-:Y:S01]  /*ae80*/  BPT.TRAP 0x1 ;  /* 0x000000040000795c */ /* 0x000fe20000300000 */
.L_x_443:
[----:B------:R-:W3:Y:S04]  /*ae90*/  LDL R6, [R1+0x4] ;  /* 0x0000040001067983 */ /* 0x000ee80000100800 */
[----:B------:R-:W3:Y:S04]  /*aea0*/  LDL R5, [R1+0x8] ;  /* 0x0000080001057983 */ /* 0x000ee80000100800 */
[----:B-1----:R-:W4:Y:S04]  /*aeb0*/  LDL R4, [R1+0x50] ;  /* 0x0000500001047983 */ /* 0x002f280000100800 */
[----:B------:R-:W5:Y:S04]  /*aec0*/  LDL R3, [R1+0x1c] ;  /* 0x00001c0001037983 */ /* 0x000f680000100800 */
[----:B--2---:R-:W2:Y:S01]  /*aed0*/  LDL R2, [R1] ;  /* 0x0000000001027983 */ /* 0x004ea20000100800 */
[----:B------:R-:W-:Y:S01]  /*aee0*/  R2UR UR9, R0 ;  /* 0x00000000000972ca */ /* 0x000fe200000e0000 */
[----:B------:R-:W-:Y:S01]  /*aef0*/  UIADD3 UR6, UP0, UR38, 0x370, URZ ;  /* 0x0000037026067890 */ /* 0x000fe2000ff1e03f */
[----:B------:R-:W-:Y:S01]  /*af00*/  R2UR UR12, R18 ;  /* 0x00000000120c72ca */ /* 0x000fe200000e0000 */
[----:B------:R-:W-:Y:S01]  /*af10*/  UMOV UR5, 0x14f00000 ;  /* 0x14f0000000057882 */ /* 0x000fe20000000000 */
[----:B------:R-:W-:Y:S01]  /*af20*/  PLOP3.LUT P0, PT, PT, PT, PT, 0x80, 0x0 ;  /* 0x000000000000781c */ /* 0x000fe20003f0f070 */
[----:B------:R-:W-:Y:S01]  /*af30*/  UIADD3.X UR7, URZ, UR39, URZ, UP0, !UPT ;  /* 0x000000273f077290 */ /* 0x000fe200087fe43f */
[----:B------:R-:W-:-:S07]  /*af40*/  UMOV UR10, URZ ;  /* 0x0000003f000a7c82 */ /* 0x000fce0008000000 */
[----:B------:R-:W-:Y:S01]  /*af50*/  UIADD3 UR9, UR9, 0x22830, URZ ;  /* 0x0002283009097890 */ /* 0x000fe2000fffe03f */
[----:B---3--:R-:W-:Y:S01]  /*af60*/  IMAD R0, R5, 0x3000, R6 ;  /* 0x0000300005007824 */ /* 0x008fe200078e0206 */
[----:B----4-:R-:W-:-:S04]  /*af70*/  R2UR UR11, R4 ;  /* 0x00000000040b72ca */ /* 0x010fc800000e0000 */
[----:B------:R-:W-:Y:S02]  /*af80*/  R2UR UR8, R0 ;  /* 0x00000000000872ca */ /* 0x000fe400000e0000 */
[----:B-----5:R-:W-:Y:S02]  /*af90*/  R2UR UR4, R3 ;  /* 0x00000000030472ca */ /* 0x020fe400000e0000 */
[----:B------:R-:W-:Y:S02]  /*afa0*/  P2R R0, PR, RZ, 0x1 ;  /* 0x00000001ff007803 */ /* 0x000fe40000000000 */
[----:B--2---:R-:W-:-:S03]  /*afb0*/  R2UR UR13, R2 ;  /* 0x00000000020d72ca */ /* 0x004fc600000e0000 */
[----:B------:R3:W-:Y:S04]  /*afc0*/  STL [R1+0x18], R0 ;  /* 0x0000180001007387 */ /* 0x0007e80000100800 */
[----:B------:R-:W-:Y:S02]  /*afd0*/  UIADD3 UR8, UR8, 0x1c400, URZ ;  /* 0x0001c40008087890 */ /* 0x000fe4000fffe03f */
[----:B------:R-:W-:-:S03]  /*afe0*/  UIMAD UR11, UR11, 0x60, UR4 ;  /* 0x000000600b0b78a4 */ /* 0x000fc6000f8e0204 */
[----:B------:R-:W-:-:S06]  /*aff0*/  UMOV UR4, 0x0 ;  /* 0x0000000000047882 */ /* 0x000fcc0000000000 */
[----:B------:R3:W-:Y:S02]  /*b000*/  UTMALDG.4D [UR8], [UR6], desc[UR4] ;  /* 0x00000408060075b4 */ /* 0x0007e40008019000 */
[----:B---3--:R-:W-:Y:S01]  /*b010*/  NOP ;  /* 0x0000000000007918 */ /* 0x008fe20000000000 */
.L_x_439:
[----:B------:R-:W3:Y:S04]  /*b020*/  LDL R2, [R1+0x4] ;  /* 0x0000040001027983 */ /* 0x000ee80000100800 */
[----:B------:R-:W2:Y:S04]  /*b030*/  LDL.LU R3, [R1+0x30] ;  /* 0x0000300001037983 */ /* 0x000ea80000300800 */
[----:B------:R-:W4:Y:S04]  /*b040*/  LDL.LU R5, [R1+0x20] ;  /* 0x0000200001057983 */ /* 0x000f280000300800 */
[----:B-1----:R-:W5:Y:S01]  /*b050*/  LDL.LU R4, [R1+0x34] ;  /* 0x0000340001047983 */ /* 0x002f620000300800 */
[----:B------:R-:W-:Y:S05]  /*b060*/  WARPSYNC.ALL ;  /* 0x0000000000007948 */ /* 0x000fea0003800000 */
[----:B------:R-:W-:Y:S01]  /*b070*/  ULDC.64 UR4, c[0x0][0x298] ;  /* 0x0000a60000047ab9 */ /* 0x000fe20000000a00 */
[----:B------:R-:W-:Y:S01]  /*b080*/  ULDC.64 UR6, c[0x0][0xa00] ;  /* 0x0002800000067ab9 */ /* 0x000fe20000000a00 */
[----:B------:R-:W-:Y:S01]  /*b090*/  BSSY B6, `(.L_x_444) ;  /* 0x0000024000067945 */ /* 0x000fe20003800000 */
[----:B------:R-:W-:Y:S01]  /*b0a0*/  BAR.SYNC.DEFER_BLOCKING 0x8, 0x180 ;  /* 0x0206000000007b1d */ /* 0x000fe20000010000 */
[----:B------:R-:W-:-:S04]  /*b0b0*/  ISETP.NE.U32.AND P0, PT, RZ, UR6, PT ;  /* 0x00000006ff007c0c */ /* 0x000fc8000bf05070 */
[----:B------:R-:W-:Y:S01]  /*b0c0*/  ISETP.NE.AND.EX P0, PT, RZ, UR7, PT, P0 ;  /* 0x00000007ff007c0c */ /* 0x000fe2000bf05300 */
[----:B---3--:R-:W-:Y:S01]  /*b0d0*/  VIADD R2, R2, 0x18400 ;  /* 0x0001840002027836 */ /* 0x008fe20000000000 */
[----:B--2---:R-:W-:-:S04]  /*b0e0*/  SHF.R.S32.HI R0, RZ, 0x1f, R3 ;  /* 0x0000001fff007819 */ /* 0x004fc80000011403 */
[----:B------:R-:W-:Y:S02]  /*b0f0*/  LOP3.LUT P1, RZ, R2, 0x3ff, RZ, 0xc0, !PT ;  /* 0x000003ff02ff7812 */ /* 0x000fe4000782c0ff */
[----:B----4-:R-:W-:Y:S01]  /*b100*/  SEL R5, R5, RZ, !P0 ;  /* 0x000000ff05057207 */ /* 0x010fe20004000000 */
[----:B------:R-:W-:Y:S01]  /*b110*/  IMAD R0, R0, UR4, RZ ;  /* 0x0000000400007c24 */ /* 0x000fe2000f8e02ff */
[----:B-----5:R-:W-:-:S03]  /*b120*/  SEL R4, R4, RZ, !P0 ;  /* 0x000000ff04047207 */ /* 0x020fc60004000000 */
[C---:B------:R-:W-:Y:S02]  /*b130*/  IMAD R0, R3.reuse, UR5, R0 ;  /* 0x0000000503007c24 */ /* 0x040fe4000f8e0200 */
[----:B------:R-:W-:-:S05]  /*b140*/  IMAD.WIDE.U32 R2, R3, UR4, RZ ;  /* 0x0000000403027c25 */ /* 0x000fca000f8e00ff */
[----:B------:R1:W-:Y:S04]  /*b150*/  STL.64 [R1+0x48], R2 ;  /* 0x0000480201007387 */ /* 0x0003e80000100a00 */
[----:B------:R2:W-:Y:S04]  /*b160*/  STL [R1+0x20], R5 ;  /* 0x0000200501007387 */ /* 0x0005e80000100800 */
[----:B------:R2:W-:Y:S01]  /*b170*/  STL [R1+0x54], R4 ;  /* 0x0000540401007387 */ /* 0x0005e20000100800 */
[----:B-1----:R-:W-:Y:S01]  /*b180*/  IMAD.IADD R2, R3, 0x1, R0 ;  /* 0x0000000103027824 */ /* 0x002fe200078e0200 */
[----:B------:R-:W-:-:S05]  /*b190*/  SHF.R.S32.HI R0, RZ, 0x1f, R18 ;  /* 0x0000001fff007819 */ /* 0x000fca0000011412 */
[----:B------:R2:W-:Y:S04]  /*b1a0*/  STL [R1+0x34], R0 ;  /* 0x0000340001007387 */ /* 0x0005e80000100800 */
[----:B------:R2:W-:Y:S01]  /*b1b0*/  STL [R1+0x30], R2 ;  /* 0x0000300201007387 */ /* 0x0005e20000100800 */
[----:B------:R-:W-:Y:S05]  /*b1c0*/  @!P1 BRA `(.L_x_445) ;  /* 0x0000000000409947 */ /* 0x000fea0003800000 */
[----:B--2---:R-:W-:Y:S01]  /*b1d0*/  MOV R2, 0x0 ;  /* 0x0000000000027802 */ /* 0x004fe20000000f00 */
[----:B------:R-:W-:Y:S01]  /*b1e0*/  ULDC.64 UR6, c[0x4][0x98] ;  /* 0x0100260000067ab9 */ /* 0x000fe20000000a00 */
[----:B------:R-:W-:Y:S01]  /*b1f0*/  ULDC.64 UR8, c[0x4][0xa0] ;  /* 0x0100280000087ab9 */ /* 0x000fe20000000a00 */
[----:B------:R-:W-:Y:S01]  /*b200*/  ULDC.64 UR4, c[0x4][0x20] ;  /* 0x0100080000047ab9 */ /* 0x000fe20000000a00 */
[----:B------:R-:W-:Y:S02]  /*b210*/  IMAD.U32 R4, RZ, RZ, UR6 ;  /* 0x00000006ff047e24 */ /* 0x000fe4000f8e00ff */
[----:B------:R-:W1:Y:S01]  /*b220*/  LDC.64 R2, c[0x4][R2] ;  /* 0x0100000002027b82 */ /* 0x000e620000000a00 */
[----:B------:R-:W-:Y:S02]  /*b230*/  IMAD.U32 R5, RZ, RZ, UR7 ;  /* 0x00000007ff057e24 */ /* 0x000fe4000f8e00ff */
[----:B------:R-:W-:Y:S02]  /*b240*/  IMAD.U32 R6, RZ, RZ, UR8 ;  /* 0x00000008ff067e24 */ /* 0x000fe4000f8e00ff */
[----:B------:R-:W-:-:S02]  /*b250*/  IMAD.U32 R7, RZ, RZ, UR9 ;  /* 0x00000009ff077e24 */ /* 0x000fc4000f8e00ff */
[----:B------:R-:W-:Y:S02]  /*b260*/  IMAD.U32 R10, RZ, RZ, UR4 ;  /* 0x00000004ff0a7e24 */ /* 0x000fe4000f8e00ff */
[----:B------:R-:W-:Y:S02]  /*b270*/  IMAD.U32 R11, RZ, RZ, UR5 ;  /* 0x00000005ff0b7e24 */ /* 0x000fe4000f8e00ff */
[----:B------:R-:W-:Y:S02]  /*b280*/  IMAD.MOV.U32 R8, RZ, RZ, 0x70 ;  /* 0x00000070ff087424 */ /* 0x000fe400078e00ff */
[----:B0-----:R-:W-:Y:S02]  /*b290*/  IMAD.MOV.U32 R12, RZ, RZ, 0x1 ;  /* 0x00000001ff0c7424 */ /* 0x001fe400078e00ff */
[----:B------:R-:W-:-:S07]  /*b2a0*/  IMAD.MOV.U32 R13, RZ, RZ, RZ ;  /* 0x000000ffff0d7224 */ /* 0x000fce00078e00ff */
[----:B------:R-:W-:-:S07]  /*b2b0*/  LEPC R20, `(.L_x_445) ;  /* 0x000000001014794e */ /* 0x000fce0000000000 */
[----:B-1----:R-:W-:Y:S05]  /*b2c0*/  CALL.ABS.NOINC R2 ;  /* 0x0000000002007343 */ /* 0x002fea0003c00000 */
.L_x_445:
[----:B------:R-:W-:Y:S05]  /*b2d0*/  BSYNC B6 ;  /* 0x0000000000067941 */ /* 0x000fea0003800000 */
.L_x_444:
[----:B--2---:R-:W2:Y:S01]  /*b2e0*/  LDL.LU R4, [R1+0x30] ;  /* 0x0000300001047983 */ /* 0x004ea20000300800 */
[----:B------:R-:W1:Y:S01]  /*b2f0*/  LDC R7, c[0x0][0x448] ;  /* 0x00011200ff077b82 */ /* 0x000e620000000800 */
[----:B------:R-:W-:Y:S01]  /*b300*/  ULDC.64 UR4, c[0x0][0x2d8] ;  /* 0x0000b60000047ab9 */ /* 0x000fe20000000a00 */
[----:B------:R-:W-:Y:S01]  /*b310*/  IMAD.SHL.U32 R17, R17, 0x80, RZ ;  /* 0x0000008011117824 */ /* 0x000fe200078e00ff */
[----:B------:R-:W2:Y:S01]  /*b320*/  LDL.LU.64 R2, [R1+0x48] ;  /* 0x0000480001027983 */ /* 0x000ea20000300a00 */
[----:B------:R-:W-:-:S03]  /*b330*/  ULDC UR6, c[0x0][0x2b8] ;  /* 0x0000ae0000067ab9 */ /* 0x000fc60000000800 */
[----:B------:R-:W3:Y:S04]  /*b340*/  LDL.LU R0, [R1+0x34] ;  /* 0x0000340001007983 */ /* 0x000ee80000300800 */
[----:B------:R-:W4:Y:S04]  /*b350*/  LDL.LU R6, [R1+0x54] ;  /* 0x0000540001067983 */ /* 0x000f280000300800 */
[----:B------:R-:W4:Y:S04]  /*b360*/  LDL.LU R5, [R1+0x20] ;  /* 0x0000200001057983 */ /* 0x000f280000300800 */
[----:B------:R0:W5:Y:S01]  /*b370*/  LDL R9, [R1+0x24] ;  /* 0x0000240001097983 */ /* 0x0001620000100800 */
[----:B-1----:R-:W-:Y:S01]  /*b380*/  ISETP.NE.AND P0, PT, R7, 0x1, PT ;  /* 0x000000010700780c */ /* 0x002fe20003f05270 */
[----:B------:R-:W1:Y:S02]  /*b390*/  S2R R8, SR_TID.X ;  /* 0x0000000000087919 */ /* 0x000e640000002100 */
[C---:B-1----:R-:W-:Y:S01]  /*b3a0*/  IMAD.SHL.U32 R10, R8.reuse, 0x8, RZ ;  /* 0x00000008080a7824 */ /* 0x042fe200078e00ff */
[----:B------:R-:W-:-:S04]  /*b3b0*/  LOP3.LUT R8, R8, 0x7f, RZ, 0xc0, !PT ;  /* 0x0000007f08087812 */ /* 0x000fc800078ec0ff */
[----:B------:R-:W-:Y:S02]  /*b3c0*/  LOP3.LUT R10, R10, 0x38, RZ, 0xc0, !PT ;  /* 0x000000380a0a7812 */ /* 0x000fe400078ec0ff */
[----:B------:R-:W-:Y:S01]  /*b3d0*/  SHF.R.U32.HI R8, RZ, 0x3, R8 ;  /* 0x00000003ff087819 */ /* 0x000fe20000011608 */
[----:B--2---:R-:W-:Y:S02]  /*b3e0*/  IMAD.MOV.U32 R3, RZ, RZ, R4 ;  /* 0x000000ffff037224 */ /* 0x004fe400078e0004 */
[----:B------:R-:W1:Y:S01]  /*b3f0*/  S2R R4, SR_TID.X ;  /* 0x0000000000047919 */ /* 0x000e620000002100 */
[----:B---3--:R-:W-:Y:S02]  /*b400*/  IMAD R0, R0, UR4, RZ ;  /* 0x0000000400007c24 */ /* 0x008fe4000f8e02ff */
[----:B------:R-:W-:-:S04]  /*b410*/  IMAD.WIDE.U32 R2, R18, UR4, R2 ;  /* 0x0000000412027c25 */ /* 0x000fc8000f8e0002 */
[----:B------:R-:W-:Y:S01]  /*b420*/  IMAD R0, R18, UR5, R0 ;  /* 0x0000000512007c24 */ /* 0x000fe2000f8e0200 */
[----:B------:R-:W-:-:S03]  /*b430*/  ULDC.64 UR4, c[0x0][0x2e0] ;  /* 0x0000b80000047ab9 */ /* 0x000fc60000000a00 */
[----:B------:R-:W-:Y:S02]  /*b440*/  IMAD.IADD R3, R3, 0x1, R0 ;  /* 0x0000000103037824 */ /* 0x000fe400078e0200 */
[----:B----4-:R-:W-:Y:S02]  /*b450*/  IMAD R0, R6, UR4, RZ ;  /* 0x0000000406007c24 */ /* 0x010fe4000f8e02ff */
[C---:B------:R-:W-:Y:S01]  /*b460*/  IMAD.WIDE.U32 R2, R5.reuse, UR4, R2 ;  /* 0x0000000405027c25 */ /* 0x040fe2000f8e0002 */
[----:B------:R-:W2:Y:S03]  /*b470*/  @P0 LDC R6, c[0x0][0x450] ;  /* 0x00011400ff060b82 */ /* 0x000ea60000000800 */
[----:B------:R-:W-:Y:S01]  /*b480*/  IMAD R0, R5, UR5, R0 ;  /* 0x0000000505007c24 */ /* 0x000fe2000f8e0200 */
[----:B------:R-:W-:-:S03]  /*b490*/  ULDC.64 UR4, c[0x0][0x2d0] ;  /* 0x0000b40000047ab9 */ /* 0x000fc60000000a00 */
[----:B------:R-:W-:Y:S01]  /*b4a0*/  IMAD.IADD R3, R3, 0x1, R0 ;  /* 0x0000000103037824 */ /* 0x000fe200078e0200 */
[C---:B-1----:R-:W-:Y:S01]  /*b4b0*/  LOP3.LUT R5, R4.reuse, 0x7f, RZ, 0xc0, !PT ;  /* 0x0000007f04057812 */ /* 0x042fe200078ec0ff */
[----:B------:R-:W-:-:S03]  /*b4c0*/  IMAD.SHL.U32 R4, R4, 0x10, RZ ;  /* 0x0000001004047824 */ /* 0x000fc600078e00ff */
[----:B------:R-:W-:-:S04]  /*b4d0*/  SHF.R.U32.HI R5, RZ, 0x3, R5 ;  /* 0x00000003ff057819 */ /* 0x000fc80000011605 */
[----:B------:R-:W-:Y:S02]  /*b4e0*/  LOP3.LUT R4, R5, 0x70, R4, 0xf8, !PT ;  /* 0x0000007005047812 */ /* 0x000fe400078ef804 */
[----:B------:R-:W1:Y:S02]  /*b4f0*/  @P0 LDC R5, c[0x0][0x44c] ;  /* 0x00011300ff050b82 */ /* 0x000e640000000800 */
[----:B------:R-:W-:-:S05]  /*b500*/  LOP3.LUT R0, R4, R17, RZ, 0xfc, !PT ;  /* 0x0000001104007212 */ /* 0x000fca00078efcff */
[----:B------:R-:W-:Y:S02]  /*b510*/  IMAD.MOV.U32 R4, RZ, RZ, R0 ;  /* 0x000000ffff047224 */ /* 0x000fe400078e0000 */
[----:B-1----:R-:W-:-:S05]  /*b520*/  @P0 IMAD.HI.U32 R5, R0, R5, RZ ;  /* 0x0000000500050227 */ /* 0x002fca00078e00ff */
[----:B--2---:R-:W-:-:S05]  /*b530*/  @P0 SHF.R.U32.HI R4, RZ, R6, R5 ;  /* 0x00000006ff040219 */ /* 0x004fca0000011605 */
[----:B------:R-:W-:-:S04]  /*b540*/  IMAD.MOV R5, RZ, RZ, -R4 ;  /* 0x000000ffff057224 */ /* 0x000fc800078e0a04 */
[----:B------:R-:W-:Y:S01]  /*b550*/  IMAD R0, R7, R5, R0 ;  /* 0x0000000507007224 */ /* 0x000fe200078e0200 */
[----:B------:R-:W-:Y:S01]  /*b560*/  SHF.R.S32.HI R5, RZ, 0x1f, R4 ;  /* 0x0000001fff057819 */ /* 0x000fe20000011404 */
[----:B------:R-:W-:-:S04]  /*b570*/  IMAD.WIDE.U32 R2, R4, UR4, R2 ;  /* 0x0000000404027c25 */ /* 0x000fc8000f8e0002 */
[----:B------:R-:W-:-:S04]  /*b580*/  IMAD R5, R5, UR4, RZ ;  /* 0x0000000405057c24 */ /* 0x000fc8000f8e02ff */
[----:B------:R-:W-:Y:S01]  /*b590*/  IMAD R4, R4, UR5, R5 ;  /* 0x0000000504047c24 */ /* 0x000fe2000f8e0205 */
[----:B------:R-:W-:-:S03]  /*b5a0*/  ULDC.64 UR4, c[0x0][0x2c8] ;  /* 0x0000b20000047ab9 */ /* 0x000fc60000000a00 */
[----:B------:R-:W-:Y:S01]  /*b5b0*/  IMAD.IADD R3, R3, 0x1, R4 ;  /* 0x0000000103037824 */ /* 0x000fe200078e0204 */
[----:B------:R-:W-:-:S05]  /*b5c0*/  SHF.R.S32.HI R4, RZ, 0x1f, R0 ;  /* 0x0000001fff047819 */ /* 0x000fca0000011400 */
[----:B------:R-:W-:Y:S02]  /*b5d0*/  IMAD R4, R4, UR4, RZ ;  /* 0x0000000404047c24 */ /* 0x000fe4000f8e02ff */
[----:B------:R-:W-:-:S04]  /*b5e0*/  IMAD.WIDE.U32 R2, R0, UR4, R2 ;  /* 0x0000000400027c25 */ /* 0x000fc8000f8e0002 */
[----:B------:R-:W-:Y:S01]  /*b5f0*/  IMAD R4, R0, UR5, R4 ;  /* 0x0000000500047c24 */ /* 0x000fe2000f8e0204 */
[----:B------:R-:W-:Y:S02]  /*b600*/  ULDC.64 UR4, c[0x0][0x280] ;  /* 0x0000a00000047ab9 */ /* 0x000fe40000000a00 */
[----:B------:R-:W-:Y:S01]  /*b610*/  LEA R0, P1, R2, UR4, 0x1 ;  /* 0x0000000402007c11 */ /* 0x000fe2000f8208ff */
[----:B------:R-:W-:Y:S01]  /*b620*/  IMAD.IADD R4, R3, 0x1, R4 ;  /* 0x0000000103047824 */ /* 0x000fe200078e0204 */
[----:B------:R-:W-:Y:S01]  /*b630*/  UMOV UR4, 0xffffffff ;  /* 0xffffffff00047882 */ /* 0x000fe20000000000 */
[----:B------:R-:W-:-:S03]  /*b640*/  ISETP.GE.AND P0, PT, R10, UR6, PT ;  /* 0x000000060a007c0c */ /* 0x000fc6000bf06270 */
[----:B------:R-:W-:Y:S01]  /*b650*/  LEA.HI.X R2, R2, UR5, R4, 0x1, P1 ;  /* 0x0000000502027c11 */ /* 0x000fe200088f0c04 */
[----:B0-----:R-:W-:Y:S09]  /*b660*/  BRA.DIV UR4, `(.L_x_446) ;  /* 0x0000004204287947 */ /* 0x001ff2000b800000 */
[----:B------:R-:W2:Y:S01]  /*b670*/  LDL.LU R6, [R1+0x3c] ;  /* 0x00003c0001067983 */ /* 0x000ea20000300800 */
[----:B------:R-:W-:-:S04]  /*b680*/  IMAD.IADD R3, R8, 0x1, R17 ;  /* 0x0000000108037824 */ /* 0x000fc800078e0211 */
[C---:B------:R-:W-:Y:S02]  /*b690*/  VIADD R5, R3.reuse, 0x10 ;  /* 0x0000001003057836 */ /* 0x040fe40000000000 */
[----:B--2---:R-:W-:Y:S02]  /*b6a0*/  IMAD R4, R6, R7, RZ ;  /* 0x0000000706047224 */ /* 0x004fe400078e02ff */
[----:B------:R-:W0:Y:S03]  /*b6b0*/  SHFL.IDX PT, R7, R0, RZ, 0x181f ;  /* 0x00181fff00077589 */ /* 0x000e2600000e0000 */
[----:B------:R-:W-:Y:S01]  /*b6c0*/  ISETP.GE.AND P1, PT, R3, R4, PT ;  /* 0x000000040300720c */ /* 0x000fe20003f26270 */
[----:B------:R-:W1:-:S12]  /*b6d0*/  SHFL.IDX PT, R6, R2, RZ, 0x181f ;  /* 0x00181fff02067589 */ /* 0x000e5800000e0000 */
[----:B0-----:R-:W-:-:S05]  /*b6e0*/  @!P1 LEA R7, P2, R10, R7, 0x1 ;  /* 0x000000070a079211 */ /* 0x001fca00078408ff */
[----:B-1----:R-:W-:-:S05]  /*b6f0*/  @!P1 IMAD.X R6, RZ, RZ, R6, P2 ;  /* 0x000000ffff069224 */ /* 0x002fca00010e0606 */
[----:B------:R-:W-:-:S04]  /*b700*/  @!P1 LOP3.LUT R7, R7, R6, RZ, 0x3c, !PT ;  /* 0x0000000607079212 */ /* 0x000fc800078e3cff */
[----:B------:R-:W-:-:S04]  /*b710*/  @!P1 LOP3.LUT R6, R7, R6, RZ, 0x3c, !PT ;  /* 0x0000000607069212 */ /* 0x000fc800078e3cff */
[----:B------:R-:W-:-:S05]  /*b720*/  @!P1 LOP3.LUT R7, R7, R6, RZ, 0x3c, !PT ;  /* 0x0000000607079212 */ /* 0x000fca00078e3cff */
[----:B------:R-:W-:Y:S01]  /*b730*/  @!PT LDS RZ, [RZ] ;  /* 0x00000000fffff984 */ /* 0x000fe20000000800 */
[----:B-----5:R0:W-:Y:S01]  /*b740*/  @!P1 LDGSTS.E.BYPASS.LTC128B.128 [R9+0x18400], desc[UR40][R6.64], !P0 ;  /* 0x1840000006099fae */ /* 0x0201e2000c101d68 */
[----:B------:R-:W-:-:S03]  /*b750*/  ISETP.GE.AND P1, PT, R5, R4, PT ;  /* 0x000000040500720c */ /* 0x000fc60003f26270 */
[----:B------:R-:W1:Y:S04]  /*b760*/  SHFL.IDX PT, R5, R0, 0x1, 0x181f ;  /* 0x00381f0000057f89 */ /* 0x000e6800000e0000 */
[----:B0-----:R-:W0:Y:S06]  /*b770*/  SHFL.IDX PT, R6, R2, 0x1, 0x181f ;  /* 0x00381f0002067f89 */ /* 0x001e2c00000e0000 */
[----:B-1----:R-:W-:-:S05]  /*b780*/  @!P1 LEA R5, P2, R10, R5, 0x1 ;  /* 0x000000050a059211 */ /* 0x002fca00078408ff */
[----:B0-----:R-:W-:-:S04]  /*b790*/  @!P1 IMAD.X R6, RZ, RZ, R6, P2 ;  /* 0x000000ffff069224 */ /* 0x001fc800010e0606 */
[----:B------:R-:W-:Y:S02]  /*b7a0*/  @!P1 IMAD.MOV.U32 R7, RZ, RZ, R6 ;  /* 0x000000ffff079224 */ /* 0x000fe400078e0006 */
[----:B------:R-:W-:Y:S02]  /*b7b0*/  @!P1 IMAD.MOV.U32 R6, RZ, RZ, R5 ;  /* 0x000000ffff069224 */ /* 0x000fe400078e0005 */
[----:B------:R-:W-:-:S03]  /*b7c0*/  VIADD R5, R3, 0x20 ;  /* 0x0000002003057836 */ /* 0x000fc60000000000 */
[----:B------:R0:W-:Y:S02]  /*b7d0*/  @!P1 LDGSTS.E.BYPASS.LTC128B.128 [R9+0x18c00], desc[UR40][R6.64], !P0 ;  /* 0x18c0000006099fae */ /* 0x0001e4000c101d68 */
[----:B------:R-:W-:Y:S02]  /*b7e0*/  ISETP.GE.AND P1, PT, R5, R4, PT ;  /* 0x000000040500720c */ /* 0x000fe40003f26270 */
[----:B------:R-:W1:Y:S04]  /*b7f0*/  SHFL.IDX PT, R5, R0, 0x2, 0x181f ;  /* 0x00581f0000057f89 */ /* 0x000e6800000e0000 */
[----:B0-----:R-:W0:Y:S07]  /*b800*/  SHFL.IDX PT, R6, R2, 0x2, 0x181f ;  /* 0x00581f0002067f89 */ /* 0x001e2e00000e0000 */
        /* <DEDUP_REMOVED lines=35> */
[----:B------:R-:W-:Y:S04]  /*ba40*/  SHFL.IDX PT, R0, R0, 0x7, 0x181f ;  /* 0x00f81f0000007f89 */ /* 0x000fe800000e0000 */
[----:B0-----:R-:W0:Y:S03]  /*ba50*/  SHFL.IDX PT, R6, R2, 0x6, 0x181f ;  /* 0x00d81f0002067f89 */ /* 0x001e2600000e0000 */
[----:B-1----:R-:W-:-:S05]  /*ba60*/  @!P1 LEA R5, P2, R10, R5, 0x1 ;  /* 0x000000050a059211 */ /* 0x002fca00078408ff */
[----:B0-----:R-:W-:-:S04]  /*ba70*/  @!P1 IMAD.X R6, RZ, RZ, R6, P2 ;  /* 0x000000ffff069224 */ /* 0x001fc800010e0606 */
[----:B------:R-:W-:Y:S02]  /*ba80*/  @!P1 IMAD.MOV.U32 R7, RZ, RZ, R6 ;  /* 0x000000ffff079224 */ /* 0x000fe400078e0006 */
[----:B------:R-:W-:Y:S02]  /*ba90*/  @!P1 IMAD.MOV.U32 R6, RZ, RZ, R5 ;  /* 0x000000ffff069224 */ /* 0x000fe400078e0005 */
[----:B------:R0:W1:Y:S04]  /*baa0*/  SHFL.IDX PT, R5, R2, 0x7, 0x181f ;  /* 0x00f81f0002057f89 */ /* 0x00006800000e0000 */
[----:B------:R0:W-:Y:S02]  /*bab0*/  @!P1 LDGSTS.E.BYPASS.LTC128B.128 [R9+0x1b400], desc[UR40][R6.64], !P0 ;  /* 0x1b40000006099fae */ /* 0x0001e4000c101d68 */
.L_x_565:
[----:B------:R2:W5:Y:S01]  /*bac0*/  LDL R8, [R1+0x4] ;  /* 0x0000040001087983 */ /* 0x0005620000100800 */
[----:B------:R-:W-:-:S05]  /*bad0*/  VIADD R3, R3, 0x70 ;  /* 0x0000007003037836 */ /* 0x000fca0000000000 */
[----:B------:R-:W-:-:S13]  /*bae0*/  ISETP.GE.AND P1, PT, R3, R4, PT ;  /* 0x000000040300720c */ /* 0x000fda0003f26270 */
[----:B0-----:R-:W-:-:S05]  /*baf0*/  @!P1 LEA R2, P2, R10, R0, 0x1 ;  /* 0x000000000a029211 */ /* 0x001fca00078408ff */
[----:B-1----:R-:W-:-:S05]  /*bb00*/  @!P1 IMAD.X R3, RZ, RZ, R5, P2 ;  /* 0x000000ffff039224 */ /* 0x002fca00010e0605 */
[----:B------:R-:W-:Y:S01]  /*bb10*/  @!PT LDS RZ, [RZ] ;  /* 0x00000000fffff984 */ /* 0x000fe20000000800 */
[----:B------:R-:W-:Y:S01]  /*bb20*/  @!PT LDS RZ, [RZ] ;  /* 0x00000000fffff984 */ /* 0x000fe20000000800 */
[----:B------:R-:W-:Y:S01]  /*bb30*/  @!PT LDS RZ, [RZ] ;  /* 0x00000000fffff984 */ /* 0x000fe20000000800 */
[----:B------:R2:W-:Y:S01]  /*bb40*/  @!P1 LDGSTS.E.BYPASS.LTC128B.128 [R9+0x1bc00], desc[UR40][R2.64], !P0 ;  /* 0x1bc0000002099fae */ /* 0x0005e2000c101d68 */
[----:B------:R-:W-:Y:S01]  /*bb50*/  PLOP3.LUT P0, PT, PT, PT, PT, 0x80, 0x0 ;  /* 0x000000000000781c */ /* 0x000fe20003f0f070 */
[----:B------:R-:W-:-:S12]  /*bb60*/  NOP ;  /* 0x0000000000007918 */ /* 0x000fd80000000000 */
.L_x_447:
[----:B--2---:R-:W2:Y:S01]  /*bb70*/  LDL R2, [R1+0x4] ;  /* 0x0000040001027983 */ /* 0x004ea20000100800 */
[----:B------:R-:W-:Y:S02]  /*bb80*/  PLOP3.LUT P1, PT, P1, P0, PT, 0xa2, 0x0 ;  /* 0x000000000000781c */ /* 0x000fe40000f21472 */
[----:B--2---:R-:W-:-:S08]  /*bb90*/  @P0 R2UR P1, UR4, R2 ;  /* 0x00000000020402ca */ /* 0x004fd00000020000 */
[----:B------:R-:W-:-:S05]  /*bba0*/  @P0 PLOP3.LUT P0, PT, P1, PT, PT, 0x80, 0x0 ;  /* 0x000000000000081c */ /* 0x000fca0000f0f070 */
[----:B------:R-:W-:Y:S01]  /*bbb0*/  @!P1 SYNCS.ARRIVE.TRANS64.RED.A0T1 RZ, [UR4+0x22800], RZ ;  /* 0x022800ffffff99a7 */ /* 0x000fe20008200404 */
[----:B------:R-:W-:Y:S07]  /*bbc0*/  @!P1 ARRIVES.LDGSTSBAR.64.TRANSCNT [UR4+0x22800] ;  /* 0x02280000ff0099b0 */ /* 0x000fee0008000a84 */
[----:B------:R-:W-:Y:S05]  /*bbd0*/  @P0 BRA.U.ANY `(.L_x_447) ;  /* 0xfffffffd00e40947 */ /* 0x000fea000393ffff */
[----:B------:R-:W2:Y:S02]  /*bbe0*/  LDL.LU R3, [R1+0x40] ;  /* 0x0000400001037983 */ /* 0x000ea40000300800 */
[----:B--2---:R-:W-:-:S05]  /*bbf0*/  VIADD R3, R3, 0x1 ;  /* 0x0000000103037836 */ /* 0x004fca0000000000 */
[----:B------:R0:W-:Y:S01]  /*bc00*/  STL [R1+0x40], R3 ;  /* 0x0000400301007387 */ /* 0x0001e20000100800 */
[----:B------:R-:W-:-:S04]  /*bc10*/  LEA.HI R0, R3, R3, RZ, 0x1 ;  /* 0x0000000303007211 */ /* 0x000fc800078f08ff */
[----:B------:R-:W-:-:S05]  /*bc20*/  LOP3.LUT R0, R0, 0xfffffffe, RZ, 0xc0, !PT ;  /* 0xfffffffe00007812 */ /* 0x000fca00078ec0ff */
[----:B------:R-:W-:-:S05]  /*bc30*/  IMAD.IADD R0, R3, 0x1, -R0 ;  /* 0x0000000103007824 */ /* 0x000fca00078e0a00 */
[----:B------:R-:W-:Y:S01]  /*bc40*/  SHF.L.U32 R0, R0, 0x1f, RZ ;  /* 0x0000001f00007819 */ /* 0x000fe200000006ff */
[----:B------:R-:W-:Y:S01]  /*bc50*/  NOP ;  /* 0x0000000000007918 */ /* 0x000fe20000000000 */
[----:B------:R0:W-:Y:S01]  /*bc60*/  SYNCS.ARRIVE.TRANS64.A1T0 RZ, [R2+URZ+0x22800], RZ ;  /* 0x022800ff02ff79a7 */ /* 0x0001e2000810003f */
[----:B------:R-:W-:Y:S01]  /*bc70*/  BSSY B0, `(.L_x_448) ;  /* 0x0000003000007945 */ /* 0x000fe20003800000 */
[----:B------:R-:W1:Y:S03]  /*bc80*/  SYNCS.PHASECHK.TRANS64.TRYWAIT P0, [R2+URZ+0x22820], R0 ;  /* 0x02282000020075a7 */ /* 0x000e66000800017f */
[----:B01----:R-:W-:Y:S05]  /*bc90*/  @!P0 BRA `(.L_x_449) ;  /* 0x00000044002c8947 */ /* 0x003fea0003800000 */
.L_x_566:
[----:B------:R-:W-:Y:S05]  /*bca0*/  BSYNC B0 ;  /* 0x0000000000007941 */ /* 0x000fea0003800000 */
.L_x_448:
[----:B0-----:R-:W2:Y:S01]  /*bcb0*/  LDL R2, [R1+0x18] ;  /* 0x0000180001027983 */ /* 0x001ea20000100800 */
[----:B------:R-:W-:Y:S01]  /*bcc0*/  BSSY B0, `(.L_x_450) ;  /* 0x0000063000007945 */ /* 0x000fe20003800000 */
[----:B--2---:R-:W-:-:S13]  /*bcd0*/  ISETP.NE.AND P0, PT, R2, RZ, PT ;  /* 0x000000ff0200720c */ /* 0x004fda0003f05270 */
[----:B------:R-:W-:Y:S05]  /*bce0*/  @!P0 BRA `(.L_x_451) ;  /* 0x0000000400808947 */ /* 0x000fea0003800000 */
[----:B------:R-:W2:Y:S04]  /*bcf0*/  LDL R2, [R1+0x4] ;  /* 0x0000040001027983 */ /* 0x000ea80000100800 */
[----:B------:R-:W3:Y:S01]  /*bd00*/  LDL R4, [R1+0x10] ;  /* 0x0000100001047983 */ /* 0x000ee20000100800 */
[----:B------:R-:W0:Y:S01]  /*bd10*/  S2R R3, SR_TID.X ;  /* 0x0000000000037919 */ /* 0x000e220000002100 */
[----:B--2---:R-:W-:Y:S02]  /*bd20*/  IMAD.MOV.U32 R5, RZ, RZ, R2 ;  /* 0x000000ffff057224 */ /* 0x004fe400078e0002 */
[----:B------:R-:W2:Y:S01]  /*bd30*/  LDL R2, [R1+0x8] ;  /* 0x0000080001027983 */ /* 0x000ea20000100800 */
[----:B---3--:R-:W-:Y:S01]  /*bd40*/  SHF.L.U32 R0, R4, 0x1f, RZ ;  /* 0x0000001f04007819 */ /* 0x008fe200000006ff */
[----:B------:R-:W-:Y:S01]  /*bd50*/  BSSY B1, `(.L_x_452) ;  /* 0x0000006000017945 */ /* 0x000fe20003800000 */
[----:B0-----:R-:W-:-:S04]  /*bd60*/  LOP3.LUT R3, R3, 0x7f, RZ, 0xc0, !PT ;  /* 0x0000007f03037812 */ /* 0x001fc800078ec0ff */
[----:B------:R-:W-:Y:S01]  /*bd70*/  ISETP.NE.AND P1, PT, R3, RZ, PT ;  /* 0x000000ff0300720c */ /* 0x000fe20003f25270 */
[----:B--2---:R-:W-:-:S04]  /*bd80*/  IMAD R2, R2, 0x8, R5 ;  /* 0x0000000802027824 */ /* 0x004fc800078e0205 */
[----:B------:R-:W0:Y:S02]  /*bd90*/  SYNCS.PHASECHK.TRANS64.TRYWAIT P0, [R2+URZ+0x22860], R0 ;  /* 0x02286000020075a7 */ /* 0x000e24000800017f */
[----:B0-----:R-:W-:Y:S06]  /*bda0*/  @!P0 BRA `(.L_x_453) ;  /* 0x0000004400008947 */ /* 0x001fec0003800000 */
.L_x_567:
[----:B------:R-:W-:Y:S05]  /*bdb0*/  BSYNC B1 ;  /* 0x0000000000017941 */ /* 0x000fea0003800000 */
.L_x_452:
        /* <DEDUP_REMOVED lines=9> */
.L_x_455:
[----:B------:R-:W-:Y:S05]  /*be50*/  BSYNC B1 ;  /* 0x0000000000017941 */ /* 0x000fea0003800000 */
.L_x_454:
[----:B------:R-:W2:Y:S04]  /*be60*/  LDL R5, [R1+0x4] ;  /* 0x0000040001057983 */ /* 0x000ea80000100800 */
[----:B------:R-:W2:Y:S04]  /*be70*/  LDL R3, [R1+0x8] ;  /* 0x0000080001037983 */ /* 0x000ea80000100800 */
[----:B------:R-:W3:Y:S04]  /*be80*/  LDL R4, [R1+0x1c] ;  /* 0x00001c0001047983 */ /* 0x000ee80000100800 */
[----:B0-----:R-:W3:Y:S01]  /*be90*/  LDL R0, [R1+0x50] ;  /* 0x0000500001007983 */ /* 0x001ee20000100800 */
[----:B------:R-:W-:Y:S01]  /*bea0*/  UIADD3 UR4, UP0, UR38, 0x470, URZ ;  /* 0x0000047026047890 */ /* 0x000fe2000ff1e03f */
[----:B------:R-:W-:Y:S01]  /*beb0*/  PLOP3.LUT P0, PT, PT, PT, PT, 0x80, 0x0 ;  /* 0x000000000000781c */ /* 0x000fe20003f0f070 */
[----:B------:R-:W-:Y:S01]  /*bec0*/  VIADD R2, R2, 0x22850 ;  /* 0x0002285002027836 */ /* 0x000fe20000000000 */
[----:B------:R-:W-:Y:S01]  /*bed0*/  UMOV UR6, 0x0 ;  /* 0x0000000000067882 */ /* 0x000fe20000000000 */
[----:B------:R-:W-:Y:S01]  /*bee0*/  UIADD3.X UR5, URZ, UR39, URZ, UP0, !UPT ;  /* 0x000000273f057290 */ /* 0x000fe200087fe43f */
[----:B------:R-:W-:Y:S01]  /*bef0*/  UMOV UR7, 0x14f00000 ;  /* 0x14f0000000077882 */ /* 0x000fe20000000000 */
[----:B------:R-:W-:Y:S01]  /*bf00*/  UMOV UR10, URZ ;  /* 0x0000003f000a7c82 */ /* 0x000fe20008000000 */
[----:B--2---:R-:W-:-:S02]  /*bf10*/  IMAD R3, R3, 0xc000, R5 ;  /* 0x0000c00003037824 */ /* 0x004fc400078e0205 */
[----:B---3--:R-:W-:Y:S02]  /*bf20*/  IMAD R0, R0, 0x60, R4 ;  /* 0x0000006000007824 */ /* 0x008fe400078e0204 */
[----:B------:R-:W-:-:S07]  /*bf30*/  VIADD R4, R3, 0x400 ;  /* 0x0000040003047836 */ /* 0x000fce0000000000 */
.L_x_456:
[----:B------:R-:W2:Y:S01]  /*bf40*/  LDL R5, [R1] ;  /* 0x0000000001057983 */ /* 0x000ea20000100800 */
[----:B------:R-:W-:-:S13]  /*bf50*/  @P0 ELECT P1, URZ, PT ;  /* 0x00000000003f082f */ /* 0x000fda0003820000 */
[----:B------:R-:W-:Y:S02]  /*bf60*/  @P1 R2UR UR12, R18 ;  /* 0x00000000120c12ca */ /* 0x000fe400000e0000 */
[----:B------:R-:W-:Y:S02]  /*bf70*/  @P1 R2UR UR11, R0 ;  /* 0x00000000000b12ca */ /* 0x000fe400000e0000 */
[----:B------:R-:W-:Y:S02]  /*bf80*/  @P1 R2UR UR9, R2 ;  /* 0x00000000020912ca */ /* 0x000fe400000e0000 */
[----:B------:R-:W-:Y:S02]  /*bf90*/  @P1 R2UR UR8, R4 ;  /* 0x00000000040812ca */ /* 0x000fe400000e0000 */
[----:B------:R-:W-:Y:S02]  /*bfa0*/  @P1 PLOP3.LUT P0, PT, P1, PT, PT, 0x8, 0x0 ;  /* 0x000000000000181c */ /* 0x000fe40000f0e170 */
[----:B--2---:R-:W-:-:S02]  /*bfb0*/  @P1 R2UR UR13, R5 ;  /* 0x00000000050d12ca */ /* 0x004fc400000e0000 */
[----:B------:R-:W-:-:S11]  /*bfc0*/  PLOP3.LUT P1, PT, PT, PT, PT, 0x8, 0x0 ;  /* 0x000000000000781c */ /* 0x000fd60003f2e170 */
[----:B------:R0:W-:Y:S02]  /*bfd0*/  UTMALDG.4D [UR8], [UR4], desc[UR6] ;  /* 0x00000608040075b4 */ /* 0x0001e40008019000 */
[----:B0-----:R-:W-:Y:S05]  /*bfe0*/  @P0 BRA.U.ANY `(.L_x_456) ;  /* 0xfffffffd00d40947 */ /* 0x001fea000393ffff */
[----:B------:R-:W-:Y:S01]  /*bff0*/  PLOP3.LUT P0, PT, PT, PT, PT, 0x80, 0x0 ;  /* 0x000000000000781c */ /* 0x000fe20003f0f070 */
[----:B------:R-:W-:Y:S01]  /*c000*/  VIADD R4, R3, 0x3400 ;  /* 0x0000340003047836 */ /* 0x000fe20000000000 */
[----:B------:R-:W-:Y:S01]  /*c010*/  UMOV UR6, 0x0 ;  /* 0x0000000000067882 */ /* 0x000fe20000000000 */
[----:B------:R-:W-:Y:S01]  /*c020*/  UMOV UR7, 0x14f00000 ;  /* 0x14f0000000077882 */ /* 0x000fe20000000000 */
[----:B------:R-:W-:-:S09]  /*c030*/  UMOV UR10, 0x40 ;  /* 0x00000040000a7882 */ /* 0x000fd20000000000 */
.L_x_457:
        /* <DEDUP_REMOVED lines=16> */
.L_x_458:
        /* <DEDUP_REMOVED lines=16> */
.L_x_459:
        /* <DEDUP_REMOVED lines=11> */
.L_x_451:
[----:B------:R-:W-:Y:S05]  /*c2f0*/  BSYNC B0 ;  /* 0x0000000000007941 */ /* 0x000fea0003800000 */
.L_x_450:
[----:B------:R-:W2:Y:S01]  /*c300*/  LDL.LU R4, [R1+0x38] ;  /* 0x0000380001047983 */ /* 0x000ea20000300800 */
[----:B------:R-:W-:Y:S01]  /*c310*/  BSSY B0, `(.L_x_460) ;  /* 0x000020f000007945 */ /* 0x000fe20003800000 */
[----:B--2---:R-:W-:-:S13]  /*c320*/  ISETP.GE.AND P0, PT, R4, 0x61, PT ;  /* 0x000000610400780c */ /* 0x004fda0003f06270 */
[----:B------:R-:W-:Y:S05]  /*c330*/  @!P0 BRA `(.L_x_461) ;  /* 0x0000002000308947 */ /* 0x000fea0003800000 */
[----:B------:R-:W2:Y:S01]  /*c340*/  LDL R4, [R1+0x2c] ;  /* 0x00002c0001047983 */ /* 0x000ea20000100800 */
[----:B------:R-:W-:Y:S01]  /*c350*/  IMAD.MOV.U32 R0, RZ, RZ, 0x1 ;  /* 0x00000001ff007424 */ /* 0x000fe200078e00ff */
[----:B------:R-:W-:Y:S01]  /*c360*/  BSSY B2, `(.L_x_462) ;  /* 0x00000b3000027945 */ /* 0x000fe20003800000 */
[----:B--2---:R-:W-:-:S05]  /*c370*/  IMAD.MOV R6, RZ, RZ, -R4 ;  /* 0x000000ffff067224 */ /* 0x004fca00078e0a04 */
[----:B------:R-:W-:-:S05]  /*c380*/  VIADDMNMX R6, R6, R0, 0xffffffff, !PT ;  /* 0xffffffff06067446 */ /* 0x000fca0007800100 */
[----:B------:R-:W-:-:S05]  /*c390*/  IMAD.IADD R0, R4, 0x1, R6 ;  /* 0x0000000104007824 */ /* 0x000fca00078e0206 */
[----:B------:R-:W-:-:S04]  /*c3a0*/  LOP3.LUT R0, R0, 0x1, RZ, 0xc0, !PT ;  /* 0x0000000100007812 */ /* 0x000fc800078ec0ff */
[----:B------:R-:W-:Y:S01]  /*c3b0*/  ISETP.NE.U32.AND P0, PT, R0, 0x1, PT ;  /* 0x000000010000780c */ /* 0x000fe20003f05070 */
[----:B------:R-:W-:-:S12]  /*c3c0*/  VIADD R0, R4, 0xfffffffe ;  /* 0xfffffffe04007836 */ /* 0x000fd80000000000 */
[----:B------:R-:W-:Y:S05]  /*c3d0*/  @P0 BRA `(.L_x_463) ;  /* 0x0000000800ac0947 */ /* 0x000fea0003800000 */
[----:B------:R-:W2:Y:S04]  /*c3e0*/  LDL R5, [R1+0x18] ;  /* 0x0000180001057983 */ /* 0x000ea80000100800 */
[----:B------:R-:W3:Y:S04]  /*c3f0*/  LDL.LU R4, [R1+0x8] ;  /* 0x0000080001047983 */ /* 0x000ee80000300800 */
[----:B------:R-:W4:Y:S01]  /*c400*/  LDL.LU R7, [R1+0x10] ;  /* 0x0000100001077983 */ /* 0x000f220000300800 */
[----:B------:R-:W-:Y:S01]  /*c410*/  BSSY B1, `(.L_x_464) ;  /* 0x00000a5000017945 */ /* 0x000fe20003800000 */
[----:B--2---:R-:W-:Y:S01]  /*c420*/  ISETP.NE.AND P2, PT, R5, RZ, PT ;  /* 0x000000ff0500720c */ /* 0x004fe20003f45270 */
[----:B---3--:R-:W-:-:S05]  /*c430*/  VIADD R2, R4, 0x1 ;  /* 0x0000000104027836 */ /* 0x008fca0000000000 */
[----:B------:R-:W-:-:S04]  /*c440*/  ISETP.NE.AND P0, PT, R2, 0x2, PT ;  /* 0x000000020200780c */ /* 0x000fc80003f05270 */
[----:B------:R-:W-:Y:S02]  /*c450*/  SEL R3, RZ, 0x1, P0 ;  /* 0x00000001ff037807 */ /* 0x000fe40000000000 */
[----:B-----5:R-:W-:Y:S02]  /*c460*/  SEL R8, R2, RZ, P0 ;  /* 0x000000ff02087207 */ /* 0x020fe40000000000 */
[----:B----4-:R-:W-:-:S05]  /*c470*/  LOP3.LUT R7, R7, R3, RZ, 0x3c, !PT ;  /* 0x0000000307077212 */ /* 0x010fca00078e3cff */
[----:B------:R0:W-:Y:S04]  /*c480*/  STL [R1+0x10], R7 ;  /* 0x0000100701007387 */ /* 0x0001e80000100800 */
[----:B------:R0:W-:Y:S01]  /*c490*/  STL [R1+0x8], R8 ;  /* 0x0000080801007387 */ /* 0x0001e20000100800 */
[----:B------:R-:W-:Y:S05]  /*c4a0*/  @!P2 BRA `(.L_x_465) ;  /* 0x00000008006ca947 */ /* 0x000fea0003800000 */
[----:B------:R-:W-:Y:S02]  /*c4b0*/  ULDC.64 UR4, c[0x0][0x418] ;  /* 0x0001060000047ab9 */ /* 0x000fe40000000a00 */
[----:B------:R-:W-:-:S04]  /*c4c0*/  ISETP.NE.U32.AND P0, PT, RZ, UR4, PT ;  /* 0x00000004ff007c0c */ /* 0x000fc8000bf05070 */
[----:B------:R-:W-:-:S13]  /*c4d0*/  ISETP.NE.AND.EX P0, PT, RZ, UR5, PT, P0 ;  /* 0x00000005ff007c0c */ /* 0x000fda000bf05300 */
[----:B------:R-:W-:Y:S05]  /*c4e0*/  @!P0 BRA `(.L_x_466) ;  /* 0x0000000000508947 */ /* 0x000fea0003800000 */
[----:B------:R-:W2:Y:S01]  /*c4f0*/  LDL R10, [R1+0x14] ;  /* 0x00001400010a7983 */ /* 0x000ea20000100800 */
[----:B------:R-:W1:Y:S01]  /*c500*/  LDC R5, c[0x0][0x43c] ;  /* 0x00010f00ff057b82 */ /* 0x000e620000000800 */
[----:B------:R-:W-:Y:S02]  /*c510*/  ULDC.64 UR6, c[0x0][0x428] ;  /* 0x00010a0000067ab9 */ /* 0x000fe40000000a00 */
[----:B------:R-:W3:Y:S01]  /*c520*/  LDL R9, [R1+0xc] ;  /* 0x00000c0001097983 */ /* 0x000ee20000100800 */
        /* <DEDUP_REMOVED lines=10> */
[----:B------:R-:W-:-:S04]  /*c5d0*/  IMAD.WIDE.U32 R2, R9, UR6, R2 ;  /* 0x0000000609027c25 */ /* 0x000fc8000f8e0002 */
[----:B------:R-:W-:Y:S01]  /*c5e0*/  IMAD.IADD R3, R4, 0x1, R3 ;  /* 0x0000000104037824 */ /* 0x000fe200078e0203 */
[----:B------:R-:W-:-:S04]  /*c5f0*/  LEA R4, P0, R2, UR4, 0x2 ;  /* 0x0000000402047c11 */ /* 0x000fc8000f8010ff */
[----:B------:R-:W-:-:S05]  /*c600*/  LEA.HI.X R5, R2, UR5, R3, 0x2, P0 ;  /* 0x0000000502057c11 */ /* 0x000fca00080f1403 */
[----:B------:R-:W2:Y:S04]  /*c610*/  LDG.E R2, desc[UR40][R4.64] ;  /* 0x0000002804027981 */ /* 0x000ea8000c1e1900 */
[----:B--2---:R1:W-:Y:S02]  /*c620*/  STL [R1], R2 ;  /* 0x0000000201007387 */ /* 0x0043e40000100800 */
.L_x_466:
[----:B-1----:R-:W2:Y:S01]  /*c630*/  LDL R2, [R1+0x4] ;  /* 0x0000040001027983 */ /* 0x002ea20000100800 */
[----:B------:R-:W1:Y:S02]  /*c640*/  S2R R3, SR_TID.X ;  /* 0x0000000000037919 */ /* 0x000e640000002100 */
[----:B-1----:R-:W-:Y:S01]  /*c650*/  LOP3.LUT R4, R3, 0x7f, RZ, 0xc0, !PT ;  /* 0x0000007f03047812 */ /* 0x002fe200078ec0ff */
[----:B------:R-:W-:Y:S03]  /*c660*/  BSSY B3, `(.L_x_467) ;  /* 0x0000006000037945 */ /* 0x000fe60003800000 */
[----:B------:R-:W-:Y:S01]  /*c670*/  ISETP.NE.AND P1, PT, R4, RZ, PT ;  /* 0x000000ff0400720c */ /* 0x000fe20003f25270 */
[----:B--2---:R-:W-:Y:S01]  /*c680*/  IMAD R3, R8, 0x8, R2 ;  /* 0x0000000808037824 */ /* 0x004fe200078e0202 */
[----:B------:R-:W-:-:S04]  /*c690*/  SHF.L.U32 R2, R7, 0x1f, RZ ;  /* 0x0000001f07027819 */ /* 0x000fc800000006ff */
[----:B------:R-:W1:Y:S02]  /*c6a0*/  SYNCS.PHASECHK.TRANS64.TRYWAIT P0, [R3+URZ+0x22840], R2 ;  /* 0x02284002030075a7 */ /* 0x000e64000800017f */
[----:B-1----:R-:W-:Y:S05]  /*c6b0*/  @!P0 BRA `(.L_x_468) ;  /* 0x0000003800d08947 */ /* 0x002fea0003800000 */
.L_x_568:
[----:B------:R-:W-:Y:S05]  /*c6c0*/  BSYNC B3 ;  /* 0x0000000000037941 */ /* 0x000fea0003800000 */
.L_x_467:
[----:B------:R-:W-:Y:S04]  /*c6d0*/  BSSY B3, `(.L_x_469) ;  /* 0x0000009000037945 */ /* 0x000fe80003800000 */
[----:B------:R-:W-:Y:S05]  /*c6e0*/  @P1 BRA `(.L_x_470) ;  /* 0x00000000001c1947 */ /* 0x000fea0003800000 */
[----:B------:R-:W2:Y:S02]  /*c6f0*/  S2R R4, SR_TID.X ;  /* 0x0000000000047919 */ /* 0x000ea40000002100 */
[----:B--2---:R-:W-:Y:S01]  /*c700*/  LOP3.LUT R5, R4, 0x1f, RZ, 0xc0, !PT ;  /* 0x0000001f04057812 */ /* 0x004fe200078ec0ff */
[----:B------:R-:W-:-:S03]  /*c710*/  IMAD.MOV.U32 R4, RZ, RZ, 0x3000 ;  /* 0x00003000ff047424 */ /* 0x000fc600078e00ff */
[----:B------:R-:W-:Y:S01]  /*c720*/  ISETP.NE.AND P0, PT, R5, RZ, PT ;  /* 0x000000ff0500720c */ /* 0x000fe20003f05270 */
[----:B------:R2:W-:-:S12]  /*c730*/  SYNCS.ARRIVE.TRANS64 RZ, [R3+URZ+0x22830], R4 ;  /* 0x0228300403ff79a7 */ /* 0x0005d8000800003f */
[----:B--2---:R-:W-:Y:S05]  /*c740*/  @!P0 BRA `(.L_x_470) ;  /* 0x0000000000048947 */ /* 0x004fea0003800000 */
[----:B------:R-:W-:Y:S01]  /*c750*/  BPT.TRAP 0x1 ;  /* 0x000000040000795c */ /* 0x000fe20000300000 */
.L_x_470:
[----:B------:R-:W-:Y:S05]  /*c760*/  BSYNC B3 ;  /* 0x0000000000037941 */ /* 0x000fea0003800000 */
.L_x_469:
[----:B0-----:R-:W2:Y:S04]  /*c770*/  LDL R8, [R1+0x4] ;  /* 0x0000040001087983 */ /* 0x001ea80000100800 */
[----:B------:R-:W2:Y:S04]  /*c780*/  LDL R4, [R1+0x8] ;  /* 0x0000080001047983 */ /* 0x000ea80000100800 */
[----:B------:R-:W3:Y:S01]  /*c790*/  LDL R5, [R1+0x1c] ;  /* 0x00001c0001057983 */ /* 0x000ee20000100800 */
[----:B------:R-:W-:Y:S01]  /*c7a0*/  IMAD.MOV.U32 R7, RZ, RZ, RZ ;  /* 0x000000ffff077224 */ /* 0x000fe200078e00ff */
[----:B------:R-:W-:Y:S01]  /*c7b0*/  UIADD3 UR4, UP0, UR38, 0x370, URZ ;  /* 0x0000037026047890 */ /* 0x000fe2000ff1e03f */
[----:B------:R-:W-:Y:S01]  /*c7c0*/  PLOP3.LUT P0, PT, PT, PT, PT, 0x80, 0x0 ;  /* 0x000000000000781c */ /* 0x000fe20003f0f070 */
[----:B------:R-:W-:Y:S01]  /*c7d0*/  UMOV UR6, 0x0 ;  /* 0x0000000000067882 */ /* 0x000fe20000000000 */
[----:B------:R-:W-:Y:S01]  /*c7e0*/  UMOV UR7, 0x14f00000 ;  /* 0x14f0000000077882 */ /* 0x000fe20000000000 */
[----:B------:R-:W-:Y:S01]  /*c7f0*/  R2UR UR10, R7 ;  /* 0x00000000070a72ca */ /* 0x000fe200000e0000 */
[----:B------:R-:W-:Y:S01]  /*c800*/  UIADD3.X UR5, URZ, UR39, URZ, UP0, !UPT ;  /* 0x000000273f057290 */ /* 0x000fe200087fe43f */
[----:B--2---:R-:W-:-:S02]  /*c810*/  IMAD R4, R4, 0x3000, R8 ;  /* 0x0000300004047824 */ /* 0x004fc400078e0208 */
[----:B---3--:R-:W-:Y:S02]  /*c820*/  IMAD R0, R0, 0x60, R5 ;  /* 0x0000006000007824 */ /* 0x008fe400078e0205 */
[----:B------:R-:W-:Y:S02]  /*c830*/  VIADD R4, R4, 0x1c400 ;  /* 0x0001c40004047836 */ /* 0x000fe40000000000 */
[----:B------:R-:W-:-:S07]  /*c840*/  VIADD R5, R3, 0x22830 ;  /* 0x0002283003057836 */ /* 0x000fce0000000000 */
.L_x_471:
        /* <DEDUP_REMOVED lines=11> */
[----:B------:R-:W0:Y:S01]  /*c900*/  SYNCS.PHASECHK.TRANS64.TRYWAIT P0, [R3+URZ+0x22860], R2 ;  /* 0x02286002030075a7 */ /* 0x000e22000800017f */
[----:B------:R-:W-:Y:S04]  /*c910*/  BSSY B3, `(.L_x_472) ;  /* 0x0000002000037945 */ /* 0x000fe80003800000 */
[----:B0-----:R-:W-:Y:S05]  /*c920*/  @!P0 BRA `(.L_x_473) ;  /* 0x0000003800488947 */ /* 0x001fea0003800000 */
.L_x_569:
[----:B------:R-:W-:Y:S05]  /*c930*/  BSYNC B3 ;  /* 0x0000000000037941 */ /* 0x000fea0003800000 */
.L_x_472:
        /* <DEDUP_REMOVED lines=11> */
.L_x_475:
[----:B------:R-:W-:Y:S05]  /*c9f0*/  BSYNC B3 ;  /* 0x0000000000037941 */ /* 0x000fea0003800000 */
.L_x_474:
[----:B------:R-:W2:Y:S04]  /*ca00*/  LDL R4, [R1+0x4] ;  /* 0x0000040001047983 */ /* 0x000ea80000100800 */
[----:B01----:R-:W2:Y:S01]  /*ca10*/  LDL R2, [R1+0x8] ;  /* 0x0000080001027983 */ /* 0x003ea20000100800 */
[----:B------:R-:W-:Y:S01]  /*ca20*/  R2UR UR10, R7 ;  /* 0x00000000070a72ca */ /* 0x000fe200000e0000 */
[----:B------:R-:W-:Y:S01]  /*ca30*/  UIADD3 UR4, UP0, UR38, 0x470, URZ ;  /* 0x0000047026047890 */ /* 0x000fe2000ff1e03f */
[----:B------:R-:W-:Y:S01]  /*ca40*/  R2UR UR6, R8 ;  /* 0x00000000080672ca */ /* 0x000fe200000e0000 */
[----:B------:R-:W-:Y:S01]  /*ca50*/  VIADD R3, R3, 0x22850 ;  /* 0x0002285003037836 */ /* 0x000fe20000000000 */
[----:B------:R-:W-:Y:S01]  /*ca60*/  R2UR UR7, R9 ;  /* 0x00000000090772ca */ /* 0x000fe200000e0000 */
[----:B------:R-:W-:Y:S01]  /*ca70*/  UIADD3.X UR5, URZ, UR39, URZ, UP0, !UPT ;  /* 0x000000273f057290 */ /* 0x000fe200087fe43f */
[----:B------:R-:W-:Y:S01]  /*ca80*/  PLOP3.LUT P0, PT, PT, PT, PT, 0x80, 0x0 ;  /* 0x000000000000781c */ /* 0x000fe20003f0f070 */
[----:B--2---:R-:W-:-:S04]  /*ca90*/  IMAD R2, R2, 0xc000, R4 ;  /* 0x0000c00002027824 */ /* 0x004fc800078e0204 */
[----:B------:R-:W-:-:S08]  /*caa0*/  VIADD R4, R2, 0x400 ;  /* 0x0000040002047836 */ /* 0x000fd00000000000 */
.L_x_476:
        /* <DEDUP_REMOVED lines=11> */
[----:B------:R-:W-:Y:S01]  /*cb60*/  R2UR UR6, R8 ;  /* 0x00000000080672ca */ /* 0x000fe200000e0000 */
[----:B------:R-:W-:Y:S01]  /*cb70*/  VIADD R4, R2, 0x3400 ;  /* 0x0000340002047836 */ /* 0x000fe20000000000 */
[----:B------:R-:W-:Y:S01]  /*cb80*/  R2UR UR7, R9 ;  /* 0x00000000090772ca */ /* 0x000fe200000e0000 */
[----:B------:R-:W-:Y:S01]  /*cb90*/  UMOV UR10, 0x40 ;  /* 0x00000040000a7882 */ /* 0x000fe20000000000 */
[----:B------:R-:W-:-:S13]  /*cba0*/  PLOP3.LUT P0, PT, PT, PT, PT, 0x80, 0x0 ;  /* 0x000000000000781c */ /* 0x000fda0003f0f070 */
.L_x_477:
        /* <DEDUP_REMOVED lines=16> */
.L_x_478:
        /* <DEDUP_REMOVED lines=16> */
.L_x_479:
        /* <DEDUP_REMOVED lines=10> */
[----:B-1----:R-:W-:Y:S05]  /*ce50*/  @P0 BRA.U.ANY `(.L_x_479) ;  /* 0xfffffffd00d40947 */ /* 0x002fea000393ffff */
.L_x_465:
[----:B------:R-:W-:Y:S05]  /*ce60*/  BSYNC B1 ;  /* 0x0000000000017941 */ /* 0x000fea0003800000 */
.L_x_464:
[----:B------:R-:W2:Y:S02]  /*ce70*/  LDL.LU R4, [R1+0x2c] ;  /* 0x00002c0001047983 */ /* 0x000ea40000300800 */
[----:B--2---:R-:W-:-:S07]  /*ce80*/  VIADD R0, R4, 0xfffffffd ;  /* 0xfffffffd04007836 */ /* 0x004fce0000000000 */
.L_x_463:
[----:B------:R-:W-:Y:S05]  /*ce90*/  BSYNC B2 ;  /* 0x0000000000027941 */ /* 0x000fea0003800000 */
.L_x_462:
[----:B------:R-:W2:Y:S01]  /*cea0*/  LDL.LU R2, [R1+0x28] ;  /* 0x0000280001027983 */ /* 0x000ea20000300800 */
[----:B------:R-:W-:-:S05]  /*ceb0*/  IMAD.MOV R6, RZ, RZ, -R6 ;  /* 0x000000ffff067224 */ /* 0x000fca00078e0a06 */
[----:B--2---:R-:W-:-:S13]  /*cec0*/  ISETP.NE.AND P0, PT, R2, R6, PT ;  /* 0x000000060200720c */ /* 0x004fda0003f05270 */
[----:B------:R-:W-:Y:S05]  /*ced0*/  @!P0 BRA `(.L_x_461) ;  /* 0x0000001400488947 */ /* 0x000fea0003800000 */
.L_x_512:
[----:B------:R-:W2:Y:S04]  /*cee0*/  LDL R4, [R1+0x18] ;  /* 0x0000180001047983 */ /* 0x000ea80000100800 */
[----:B------:R-:W0:Y:S04]  /*cef0*/  LDL.LU R3, [R1+0x8] ;  /* 0x0000080001037983 */ /* 0x000e280000300800 */
[----:B------:R-:W3:Y:S01]  /*cf00*/  LDL.LU R2, [R1+0x10] ;  /* 0x0000100001027983 */ /* 0x000ee20000300800 */
[----:B------:R-:W-:Y:S05]  /*cf10*/  YIELD ;  /* 0x0000000000007946 */ /* 0x000fea0003800000 */
[----:B------:R-:W-:Y:S01]  /*cf20*/  BSSY B1, `(.L_x_480) ;  /* 0x00000a2000017945 */ /* 0x000fe20003800000 */
[----:B--2---:R-:W-:Y:S01]  /*cf30*/  ISETP.NE.AND P1, PT, R4, RZ, PT ;  /* 0x000000ff0400720c */ /* 0x004fe20003f25270 */
[----:B0-----:R-:W-:-:S05]  /*cf40*/  VIADD R7, R3, 0x1 ;  /* 0x0000000103077836 */ /* 0x001fca0000000000 */
[----:B------:R-:W-:-:S04]  /*cf50*/  ISETP.NE.AND P0, PT, R7, 0x2, PT ;  /* 0x000000020700780c */ /* 0x000fc80003f05270 */
[----:B------:R-:W-:Y:S02]  /*cf60*/  SEL R6, RZ, 0x1, P0 ;  /* 0x00000001ff067807 */ /* 0x000fe40000000000 */
[----:B------:R-:W-:Y:S02]  /*cf70*/  SEL R7, R7, RZ, P0 ;  /* 0x000000ff07077207 */ /* 0x000fe40000000000 */
[----:B---3--:R-:W-:Y:S01]  /*cf80*/  LOP3.LUT R6, R2, R6, RZ, 0x3c, !PT ;  /* 0x0000000602067212 */ /* 0x008fe200078e3cff */
[----:B------:R-:W-:Y:S06]  /*cf90*/  @!P1 BRA `(.L_x_481) ;  /* 0x0000000800689947 */ /* 0x000fec0003800000 */
[----:B------:R-:W-:Y:S01]  /*cfa0*/  ULDC.64 UR4, c[0x0][0x418] ;  /* 0x0001060000047ab9 */ /* 0x000fe20000000a00 */
[----:B-----5:R-:W-:Y:S01]  /*cfb0*/  IMAD.MOV.U32 R8, RZ, RZ, R0 ;  /* 0x000000ffff087224 */ /* 0x020fe200078e0000 */
[----:B------:R-:W-:-:S04]  /*cfc0*/  ISETP.NE.U32.AND P0, PT, RZ, UR4, PT ;  /* 0x00000004ff007c0c */ /* 0x000fc8000bf05070 */
[----:B------:R-:W-:-:S13]  /*cfd0*/  ISETP.NE.AND.EX P0, PT, RZ, UR5, PT, P0 ;  /* 0x00000005ff007c0c */ /* 0x000fda000bf05300 */
[----:B------:R-:W-:Y:S05]  /*cfe0*/  @!P0 BRA `(.L_x_482) ;  /* 0x0000000000508947 */ /* 0x000fea0003800000 */
[----:B------:R-:W2:Y:S01]  /*cff0*/  LDL R9, [R1+0x14] ;  /* 0x0000140001097983 */ /* 0x000ea20000100800 */
[----:B------:R-:W0:Y:S01]  /*d000*/  LDC R8, c[0x0][0x43c] ;  /* 0x00010f00ff087b82 */ /* 0x000e220000000800 */
[----:B------:R-:W-:Y:S02]  /*d010*/  ULDC.64 UR6, c[0x0][0x428] ;  /* 0x00010a0000067ab9 */ /* 0x000fe40000000a00 */
[----:B------:R-:W3:Y:S01]  /*d020*/  LDL R5, [R1+0xc] ;  /* 0x00000c0001057983 */ /* 0x000ee20000100800 */
        /* <DEDUP_REMOVED lines=16> */
.L_x_482:
[----:B0-----:R-:W2:Y:S01]  /*d130*/  LDL R2, [R1+0x4] ;  /* 0x0000040001027983 */ /* 0x001ea20000100800 */
[----:B------:R-:W0:Y:S02]  /*d140*/  S2R R3, SR_TID.X ;  /* 0x0000000000037919 */ /* 0x000e240000002100 */
[----:B0-----:R-:W-:Y:S02]  /*d150*/  LOP3.LUT R4, R3, 0x7f, RZ, 0xc0, !PT ;  /* 0x0000007f03047812 */ /* 0x001fe400078ec0ff */
[----:B------:R-:W-:Y:S01]  /*d160*/  SHF.L.U32 R3, R6, 0x1f, RZ ;  /* 0x0000001f06037819 */ /* 0x000fe200000006ff */
[----:B------:R-:W-:Y:S01]  /*d170*/  BSSY B2, `(.L_x_483) ;  /* 0x0000005000027945 */ /* 0x000fe20003800000 */
[----:B------:R-:W-:Y:S01]  /*d180*/  ISETP.NE.AND P1, PT, R4, RZ, PT ;  /* 0x000000ff0400720c */ /* 0x000fe20003f25270 */
[----:B--2---:R-:W-:-:S04]  /*d190*/  IMAD R2, R7, 0x8, R2 ;  /* 0x0000000807027824 */ /* 0x004fc800078e0202 */
[----:B------:R-:W0:Y:S02]  /*d1a0*/  SYNCS.PHASECHK.TRANS64.TRYWAIT P0, [R2+URZ+0x22840], R3 ;  /* 0x02284003020075a7 */ /* 0x000e24000800017f */
[----:B0-----:R-:W-:Y:S06]  /*d1b0*/  @!P0 BRA `(.L_x_484) ;  /* 0x0000003000388947 */ /* 0x001fec0003800000 */
.L_x_570:
[----:B------:R-:W-:Y:S05]  /*d1c0*/  BSYNC B2 ;  /* 0x0000000000027941 */ /* 0x000fea0003800000 */
.L_x_483:
[----:B------:R-:W-:Y:S04]  /*d1d0*/  BSSY B2, `(.L_x_485) ;  /* 0x0000009000027945 */ /* 0x000fe80003800000 */
[----:B------:R-:W-:Y:S05]  /*d1e0*/  @P1 BRA `(.L_x_486) ;  /* 0x00000000001c1947 */ /* 0x000fea0003800000 */
[----:B------:R-:W1:Y:S02]  /*d1f0*/  S2R R4, SR_TID.X ;  /* 0x0000000000047919 */ /* 0x000e640000002100 */
[----:B-1----:R-:W-:Y:S01]  /*d200*/  LOP3.LUT R5, R4, 0x1f, RZ, 0xc0, !PT ;  /* 0x0000001f04057812 */ /* 0x002fe200078ec0ff */
[----:B------:R-:W-:-:S03]  /*d210*/  IMAD.MOV.U32 R4, RZ, RZ, 0x3000 ;  /* 0x00003000ff047424 */ /* 0x000fc600078e00ff */
[----:B------:R-:W-:Y:S01]  /*d220*/  ISETP.NE.AND P0, PT, R5, RZ, PT ;  /* 0x000000ff0500720c */ /* 0x000fe20003f05270 */
[----:B------:R1:W-:-:S12]  /*d230*/  SYNCS.ARRIVE.TRANS64 RZ, [R2+URZ+0x22830], R4 ;  /* 0x0228300402ff79a7 */ /* 0x0003d8000800003f */
[----:B-1----:R-:W-:Y:S05]  /*d240*/  @!P0 BRA `(.L_x_486) ;  /* 0x0000000000048947 */ /* 0x002fea0003800000 */
[----:B------:R-:W-:Y:S01]  /*d250*/  BPT.TRAP 0x1 ;  /* 0x000000040000795c */ /* 0x000fe20000300000 */
.L_x_486:
[----:B------:R-:W-:Y:S05]  /*d260*/  BSYNC B2 ;  /* 0x0000000000027941 */ /* 0x000fea0003800000 */
.L_x_485:
        /* <DEDUP_REMOVED lines=13> */
.L_x_487:
        /* <DEDUP_REMOVED lines=11> */
[----:B------:R-:W1:Y:S01]  /*d3f0*/  SYNCS.PHASECHK.TRANS64.TRYWAIT P0, [R2+URZ+0x22860], R3 ;  /* 0x02286003020075a7 */ /* 0x000e62000800017f */
[----:B------:R-:W-:Y:S04]  /*d400*/  BSSY B2, `(.L_x_488) ;  /* 0x0000002000027945 */ /* 0x000fe80003800000 */
[----:B-1----:R-:W-:Y:S05]  /*d410*/  @!P0 BRA `(.L_x_489) ;  /* 0x0000002c00b48947 */ /* 0x002fea0003800000 */
.L_x_571:
[----:B------:R-:W-:Y:S05]  /*d420*/  BSYNC B2 ;  /* 0x0000000000027941 */ /* 0x000fea0003800000 */
.L_x_488:
        /* <DEDUP_REMOVED lines=11> */
.L_x_491:
[----:B------:R-:W-:Y:S05]  /*d4e0*/  BSYNC B2 ;  /* 0x0000000000027941 */ /* 0x000fea0003800000 */
.L_x_490:
        /* <DEDUP_REMOVED lines=10> */
.L_x_492:
        /* <DEDUP_REMOVED lines=16> */
.L_x_493:
        /* <DEDUP_REMOVED lines=16> */
.L_x_494:
        /* <DEDUP_REMOVED lines=16> */
.L_x_495:
        /* <DEDUP_REMOVED lines=11> */
.L_x_481:
[----:B------:R-:W-:Y:S05]  /*d940*/  BSYNC B1 ;  /* 0x0000000000017941 */ /* 0x000fea0003800000 */
.L_x_480:
[----:B------:R-:W2:Y:S01]  /*d950*/  LDL R5, [R1+0x18] ;  /* 0x0000180001057983 */ /* 0x000ea20000100800 */
[----:B------:R-:W-:Y:S01]  /*d960*/  VIADD R7, R7, 0x1 ;  /* 0x0000000107077836 */ /* 0x000fe20000000000 */
[----:B------:R-:W-:Y:S04]  /*d970*/  BSSY B1, `(.L_x_496) ;  /* 0x00000a5000017945 */ /* 0x000fe80003800000 */
[----:B------:R-:W-:-:S04]  /*d980*/  ISETP.NE.AND P0, PT, R7, 0x2, PT ;  /* 0x000000020700780c */ /* 0x000fc80003f05270 */
[----:B------:R-:W-:Y:S02]  /*d990*/  SEL R2, RZ, 0x1, P0 ;  /* 0x00000001ff027807 */ /* 0x000fe40000000000 */
[----:B------:R-:W-:Y:S02]  /*d9a0*/  SEL R9, R7, RZ, P0 ;  /* 0x000000ff07097207 */ /* 0x000fe40000000000 */
[----:B-----5:R-:W-:-:S05]  /*d9b0*/  LOP3.LUT R8, R6, R2, RZ, 0x3c, !PT ;  /* 0x0000000206087212 */ /* 0x020fca00078e3cff */
[----:B------:R0:W-:Y:S04]  /*d9c0*/  STL [R1+0x10], R8 ;  /* 0x0000100801007387 */ /* 0x0001e80000100800 */
[----:B------:R0:W-:Y:S01]  /*d9d0*/  STL [R1+0x8], R9 ;  /* 0x0000080901007387 */ /* 0x0001e20000100800 */
[----:B--2---:R-:W-:-:S13]  /*d9e0*/  ISETP.NE.AND P2, PT, R5, RZ, PT ;  /* 0x000000ff0500720c */ /* 0x004fda0003f45270 */
[----:B0-----:R-:W-:Y:S05]  /*d9f0*/  @!P2 BRA `(.L_x_497) ;  /* 0x000000080070a947 */ /* 0x001fea0003800000 */
[----:B------:R-:W-:Y:S01]  /*da00*/  ULDC.64 UR4, c[0x0][0x418] ;  /* 0x0001060000047ab9 */ /* 0x000fe20000000a00 */
[----:B------:R-:W-:Y:S01]  /*da10*/  VIADD R6, R0, 0xffffffff ;  /* 0xffffffff00067836 */ /* 0x000fe20000000000 */
        /* <DEDUP_REMOVED lines=23> */
.L_x_498:
        /* <DEDUP_REMOVED lines=9> */
.L_x_572:
[----:B------:R-:W-:Y:S05]  /*dc20*/  BSYNC B2 ;  /* 0x0000000000027941 */ /* 0x000fea0003800000 */
.L_x_499:
        /* <DEDUP_REMOVED lines=9> */
.L_x_502:
[----:B------:R-:W-:Y:S05]  /*dcc0*/  BSYNC B2 ;  /* 0x0000000000027941 */ /* 0x000fea0003800000 */
.L_x_501:
[----:B------:R-:W2:Y:S04]  /*dcd0*/  LDL R8, [R1+0x4] ;  /* 0x0000040001087983 */ /* 0x000ea80000100800 */
        /* <DEDUP_REMOVED lines=13> */
.L_x_503:
        /* <DEDUP_REMOVED lines=14> */
.L_x_573:
[----:B------:R-:W-:Y:S05]  /*de90*/  BSYNC B2 ;  /* 0x0000000000027941 */ /* 0x000fea0003800000 */
.L_x_504:
        /* <DEDUP_REMOVED lines=11> */
.L_x_507:
[----:B------:R-:W-:Y:S05]  /*df50*/  BSYNC B2 ;  /* 0x0000000000027941 */ /* 0x000fea0003800000 */
.L_x_506:
        /* <DEDUP_REMOVED lines=11> */
.L_x_508:
        /* <DEDUP_REMOVED lines=16> */
.L_x_509:
        /* <DEDUP_REMOVED lines=16> */
.L_x_510:
        /* <DEDUP_REMOVED lines=16> */
.L_x_511:
        /* <DEDUP_REMOVED lines=11> */
.L_x_497:
[----:B------:R-:W-:Y:S05]  /*e3c0*/  BSYNC B1 ;  /* 0x0000000000017941 */ /* 0x000fea0003800000 */
.L_x_496:
[C---:B------:R-:W-:Y:S01]  /*e3d0*/  ISETP.GT.AND P0, PT, R0.reuse, 0x1, PT ;  /* 0x000000010000780c */ /* 0x040fe20003f04270 */
[----:B------:R-:W-:-:S12]  /*e3e0*/  VIADD R0, R0, 0xfffffffe ;  /* 0xfffffffe00007836 */ /* 0x000fd80000000000 */
[----:B------:R-:W-:Y:S05]  /*e3f0*/  @P0 BRA `(.L_x_512) ;  /* 0xffffffe800b80947 */ /* 0x000fea000383ffff */
.L_x_461:
[----:B------:R-:W-:Y:S05]  /*e400*/  BSYNC B0 ;  /* 0x0000000000007941 */ /* 0x000fea0003800000 */
.L_x_460:
[----:B------:R-:W2:Y:S04]  /*e410*/  LDL.LU R4, [R1+0x8] ;  /* 0x0000080001047983 */ /* 0x000ea80000300800 */
[----:B------:R-:W3:Y:S01]  /*e420*/  LDL.LU R3, [R1+0x10] ;  /* 0x0000100001037983 */ /* 0x000ee20000300800 */
[----:B------:R-:W1:Y:S01]  /*e430*/  S2R R2, SR_TID.X ;  /* 0x0000000000027919 */ /* 0x000e620000002100 */
[----:B------:R-:W-:Y:S01]  /*e440*/  BSSY B0, `(.L_x_513) ;  /* 0x0000015000007945 */ /* 0x000fe20003800000 */
[----:B-1----:R-:W-:-:S04]  /*e450*/  LOP3.LUT R2, R2, 0x7f, RZ, 0xc0, !PT ;  /* 0x0000007f02027812 */ /* 0x002fc800078ec0ff */
[----:B------:R-:W-:Y:S01]  /*e460*/  ISETP.NE.AND P1, PT, R2, RZ, PT ;  /* 0x000000ff0200720c */ /* 0x000fe20003f25270 */
[----:B--2---:R-:W-:-:S05]  /*e470*/  VIADD R0, R4, 0x1 ;  /* 0x0000000104007836 */ /* 0x004fca0000000000 */
[----:B------:R-:W-:-:S04]  /*e480*/  ISETP.NE.AND P0, PT, R0, 0x2, PT ;  /* 0x000000020000780c */ /* 0x000fc80003f05270 */
[----:B------:R-:W-:-:S04]  /*e490*/  SEL R2, RZ, 0x1, P0 ;  /* 0x00000001ff027807 */ /* 0x000fc80000000000 */
[----:B---3--:R-:W-:-:S05]  /*e4a0*/  LOP3.LUT R3, R3, R2, RZ, 0x3c, !PT ;  /* 0x0000000203037212 */ /* 0x008fca00078e3cff */
[----:B------:R1:W-:Y:S01]  /*e4b0*/  STL [R1+0x10], R3 ;  /* 0x0000100301007387 */ /* 0x0003e20000100800 */
[----:B------:R-:W-:Y:S05]  /*e4c0*/  @P1 BRA `(.L_x_514) ;  /* 0x0000000000301947 */ /* 0x000fea0003800000 */
[----:B------:R-:W2:Y:S01]  /*e4d0*/  S2R R5, SR_LANEID ;  /* 0x0000000000057919 */ /* 0x000ea20000000000 */
[----:B------:R-:W-:Y:S01]  /*e4e0*/  VOTEU.ANY UR4, UPT, PT ;  /* 0x0000000000047886 */ /* 0x000fe200038e0100 */
[----:B-1----:R-:W1:Y:S01]  /*e4f0*/  LDC.64 R2, c[0x0][0xc60] ;  /* 0x00031800ff027b82 */ /* 0x002e620000000a00 */
[----:B------:R-:W2:Y:S02]  /*e500*/  FLO.U32 R4, UR4 ;  /* 0x0000000400047d00 */ /* 0x000ea400080e0000 */
[----:B--2---:R-:W-:-:S06]  /*e510*/  ISETP.EQ.U32.AND P1, PT, R4, R5, PT ;  /* 0x000000050400720c */ /* 0x004fcc0003f22070 */
[----:B------:R-:W1:Y:S07]  /*e520*/  POPC R5, UR4 ;  /* 0x0000000400057d09 */ /* 0x000e6e0008000000 */
[----:B-1----:R-:W2:Y:S01]  /*e530*/  @P1 ATOMG.E.ADD.STRONG.GPU PT, R3, desc[UR40][R2.64], R5 ;  /* 0x00000005020319a8 */ /* 0x002ea200081ee1e8 */
[----:B------:R-:W1:Y:S02]  /*e540*/  S2R R6, SR_LTMASK ;  /* 0x0000000000067919 */ /* 0x000e640000003900 */
[----:B-1----:R-:W-:-:S04]  /*e550*/  LOP3.LUT R6, R6, UR4, RZ, 0xc0, !PT ;  /* 0x0000000406067c12 */ /* 0x002fc8000f8ec0ff */
[----:B0-----:R-:W0:Y:S01]  /*e560*/  POPC R7, R6 ;  /* 0x0000000600077309 */ /* 0x001e220000000000 */
[----:B--2---:R-:W0:Y:S02]  /*e570*/  SHFL.IDX PT, R4, R3, R4, 0x1f ;  /* 0x00001f0403047589 */ /* 0x004e2400000e0000 */
[----:B0-----:R-:W-:-:S07]  /*e580*/  IADD3 R16, R4, UR37, R7 ;  /* 0x0000002504107c10 */ /* 0x001fce000fffe007 */
.L_x_514:
[----:B------:R-:W-:Y:S05]  /*e590*/  BSYNC B0 ;  /* 0x0000000000007941 */ /* 0x000fea0003800000 */
.L_x_513:
[----:B------:R-:W-:-:S05]  /*e5a0*/  SEL R0, R0, RZ, P0 ;  /* 0x000000ff00007207 */ /* 0x000fca0000000000 */
[----:B------:R2:W-:Y:S02]  /*e5b0*/  STL [R1+0x8], R0 ;  /* 0x0000080001007387 */ /* 0x0005e40000100800 */
.L_x_432:
[----:B------:R-:W-:Y:S05]  /*e5c0*/  BSYNC B7 ;  /* 0x0000000000077941 */ /* 0x000fea0003800000 */
.L_x_430:
[----:B--2---:R-:W2:Y:S02]  /*e5d0*/  LDL R0, [R1+0x58] ;  /* 0x0000580001007983 */ /* 0x004ea40000100800 */
[----:B--2---:R-:W-:-:S13]  /*e5e0*/  ISETP.NE.AND P0, PT, R0, RZ, PT ;  /* 0x000000ff0000720c */ /* 0x004fda0003f05270 */
[----:B------:R-:W-:Y:S05]  /*e5f0*/  @!P0 BRA `(.L_x_515) ;  /* 0x0000000000288947 */ /* 0x000fea0003800000 */
[----:B------:R-:W-:Y:S05]  /*e600*/  WARPSYNC.ALL ;  /* 0x0000000000007948 */ /* 0x000fea0003800000 */
[----:B------:R-:W2:Y:S08]  /*e610*/  S2UR UR5, SR_CgaCtaId ;  /* 0x00000000000579c3 */ /* 0x000eb00000008800 */
[----:B------:R-:W-:Y:S06]  /*e620*/  BAR.SYNC.DEFER_BLOCKING 0x5, 0x180 ;  /* 0x0146000000007b1d */ /* 0x000fec0000010000 */
[----:B------:R-:W-:-:S02]  /*e630*/  UMOV UR4, 0x400 ;  /* 0x0000040000047882 */ /* 0x000fc40000000000 */
[----:B--2---:R-:W-:-:S06]  /*e640*/  ULEA UR4, UR5, UR4, 0x18 ;  /* 0x0000000405047291 */ /* 0x004fcc000f8ec03f */
[----:B------:R-:W-:-:S05]  /*e650*/  IMAD.U32 R0, RZ, RZ, UR4 ;  /* 0x00000004ff007e24 */ /* 0x000fca000f8e00ff */
[----:B------:R3:W4:Y:S04]  /*e660*/  LDS.128 R16, [R0+0x228d0] ;  /* 0x0228d00000107984 */ /* 0x0007280000000c00 */
[----:B------:R3:W-:Y:S01]  /*e670*/  STL [R1+0x4], R0 ;  /* 0x0000040001007387 */ /* 0x0007e20000100800 */
[----:B------:R-:W-:Y:S06]  /*e680*/  BAR.ARV 0x4, 0x180 ;  /* 0x0106000000007b1d */ /* 0x000fec0000002000 */
[----:B------:R-:W-:Y:S05]  /*e690*/  BRA `(.L_x_516) ;  /* 0x0000000800487947 */ /* 0x000fea0003800000 */
.L_x_515:
[----:B------:R-:W2:Y:S01]  /*e6a0*/  S2R R0, SR_TID.X ;  /* 0x0000000000007919 */ /* 0x000ea20000002100 */
[----:B------:R-:W-:Y:S01]  /*e6b0*/  UMOV UR4, 0xffffffff ;  /* 0xffffffff00047882 */ /* 0x000fe20000000000 */
[----:B--2---:R-:W-:-:S04]  /*e6c0*/  LOP3.LUT R6, R0, 0x1f, RZ, 0xc0, !PT ;  /* 0x0000001f00067812 */ /* 0x004fc800078ec0ff */
[----:B------:R-:W-:Y:S01]  /*e6d0*/  ISETP.NE.AND P0, PT, R6, 0x1f, PT ;  /* 0x0000001f0600780c */ /* 0x000fe20003f05270 */
[----:B------:R-:W-:-:S12]  /*e6e0*/  BRA.DIV UR4, `(.L_x_517) ;  /* 0x0000001e043c7947 */ /* 0x000fd8000b800000 */
[----:B------:R-:W-:Y:S01]  /*e6f0*/  IMAD.IADD R5, R19, 0x1, R6 ;  /* 0x0000000113057824 */ /* 0x000fe200078e0206 */
[----:B------:R-:W-:-:S04]  /*e700*/  ULDC UR4, c[0x0][0xc3c] ;  /* 0x00030f0000047ab9 */ /* 0x000fc80000000800 */
[----:B------:R-:W-:-:S13]  /*e710*/  ISETP.GE.OR P1, PT, R5, UR4, !P0 ;  /* 0x0000000405007c0c */ /* 0x000fda000c726670 */
[----:B-1----:R-:W1:Y:S02]  /*e720*/  @!P1 LDC.64 R2, c[0x0][0xc80] ;  /* 0x00032000ff029b82 */ /* 0x002e640000000a00 */
[----:B-1----:R-:W-:-:S06]  /*e730*/  @!P1 IMAD.WIDE R2, R5, 0x4, R2 ;  /* 0x0000000405029825 */ /* 0x002fcc00078e0202 */
[----:B------:R1:W2:Y:S01]  /*e740*/  @!P1 LDG.E R3, desc[UR40][R2.64] ;  /* 0x0000002802039981 */ /* 0x0002a2000c1e1900 */
[C---:B------:R-:W-:Y:S02]  /*e750*/  ISETP.GE.U32.AND P2, PT, R6.reuse, 0x2, PT ;  /* 0x000000020600780c */ /* 0x040fe40003f46070 */
[C---:B------:R-:W-:Y:S01]  /*e760*/  ISETP.GE.U32.AND P3, PT, R6.reuse, 0x4, PT ;  /* 0x000000040600780c */ /* 0x040fe20003f66070 */
[----:B------:R-:W-:Y:S01]  /*e770*/  SHFL.IDX PT, R0, R16, RZ, 0x1f ;  /* 0x00001fff10007589 */ /* 0x000fe200000e0000 */
[C---:B------:R-:W-:Y:S02]  /*e780*/  ISETP.GE.U32.AND P4, PT, R6.reuse, 0x8, PT ;  /* 0x000000080600780c */ /* 0x040fe40003f86070 */
[C---:B------:R-:W-:Y:S01]  /*e790*/  ISETP.GE.U32.AND P5, PT, R6.reuse, 0x10, PT ;  /* 0x000000100600780c */ /* 0x040fe20003fa6070 */
[----:B------:R-:W-:Y:S01]  /*e7a0*/  SHFL.IDX PT, R4, R16, 0x1, 0x1f ;  /* 0x00201f0010047f89 */ /* 0x000fe200000e0000 */
[----:B-1----:R-:W-:Y:S02]  /*e7b0*/  IMAD.MOV.U32 R2, RZ, RZ, RZ ;  /* 0x000000ffff027224 */ /* 0x002fe400078e00ff */
[----:B--2---:R-:W-:Y:S01]  /*e7c0*/  @!P1 IMAD.MOV.U32 R2, RZ, RZ, R3 ;  /* 0x000000ffff029224 */ /* 0x004fe200078e0003 */
[----:B------:R-:W-:-:S04]  /*e7d0*/  ISETP.NE.AND P1, PT, R6, RZ, PT ;  /* 0x000000ff0600720c */ /* 0x000fc80003f25270 */
[----:B------:R-:W1:Y:S02]  /*e7e0*/  SHFL.UP PT, R14, R2, 0x1, RZ ;  /* 0x04200000020e7989 */ /* 0x000e6400000e00ff */
[----:B-1----:R-:W-:-:S05]  /*e7f0*/  SEL R5, R14, RZ, P1 ;  /* 0x000000ff0e057207 */ /* 0x002fca0000800000 */
[----:B------:R-:W-:-:S05]  /*e800*/  IMAD.IADD R3, R2, 0x1, R5 ;  /* 0x0000000102037824 */ /* 0x000fca00078e0205 */
        /* <DEDUP_REMOVED lines=12> */
[----:B------:R1:W2:Y:S02]  /*e8d0*/  SHFL.IDX PT, R14, R3, 0x1f, 0x1f ;  /* 0x03e01f00030e7f89 */ /* 0x0002a400000e0000 */
.L_x_583:
[----:B------:R-:W-:Y:S02]  /*e8e0*/  ULDC UR4, c[0x0][0xc38] ;  /* 0x00030e0000047ab9 */ /* 0x000fe40000000800 */
[----:B------:R-:W-:-:S04]  /*e8f0*/  IMAD.U32 R16, RZ, RZ, UR4 ;  /* 0x00000004ff107e24 */ /* 0x000fc8000f8e00ff */
[----:B--2---:R-:W-:-:S04]  /*e900*/  IMAD R6, R14, R16, RZ ;  /* 0x000000100e067224 */ /* 0x004fc800078e02ff */
[----:B------:R-:W-:-:S05]  /*e910*/  IMAD.IADD R4, R4, 0x1, R6 ;  /* 0x0000000104047824 */ /* 0x000fca00078e0206 */
[----:B------:R-:W-:-:S13]  /*e920*/  ISETP.GT.AND P6, PT, R4, R0, PT ;  /* 0x000000000400720c */ /* 0x000fda0003fc4270 */
[----:B------:R-:W-:Y:S05]  /*e930*/  @P6 BRA `(.L_x_518) ;  /* 0x00000000009c6947 */ /* 0x000fea0003800000 */
.L_x_523:
[----:B------:R-:W2:Y:S01]  /*e940*/  LDC R6, c[0x0][0xc3c] ;  /* 0x00030f00ff067b82 */ /* 0x000ea20000000800 */
[----:B------:R-:W-:-:S05]  /*e950*/  VIADD R19, R19, 0x1f ;  /* 0x0000001f13137836 */ /* 0x000fca0000000000 */
[----:B--2---:R-:W-:-:S13]  /*e960*/  ISETP.GE.AND P6, PT, R19, R6, PT ;  /* 0x000000061300720c */ /* 0x004fda0003fc6270 */
[----:B------:R-:W-:Y:S05]  /*e970*/  @P6 BRA `(.L_x_519) ;  /* 0x0000000400446947 */ /* 0x000fea0003800000 */
[----:B------:R-:W2:Y:S01]  /*e980*/  S2R R2, SR_TID.X ;  /* 0x0000000000027919 */ /* 0x000ea20000002100 */
[----:B------:R-:W-:Y:S01]  /*e990*/  BSSY B0, `(.L_x_520) ;  /* 0x0000009000007945 */ /* 0x000fe20003800000 */
[----:B--2---:R-:W-:-:S05]  /*e9a0*/  LOP3.LUT R2, R2, 0x1f, RZ, 0xc0, !PT ;  /* 0x0000001f02027812 */ /* 0x004fca00078ec0ff */
[----:B------:R-:W-:Y:S02]  /*e9b0*/  IMAD.IADD R5, R19, 0x1, R2 ;  /* 0x0000000113057824 */ /* 0x000fe400078e0202 */
[----:B------:R-:W-:-:S03]  /*e9c0*/  IMAD.MOV.U32 R2, RZ, RZ, RZ ;  /* 0x000000ffff027224 */ /* 0x000fc600078e00ff */
[----:B------:R-:W-:-:S13]  /*e9d0*/  ISETP.GE.OR P6, PT, R5, R6, !P0 ;  /* 0x000000060500720c */ /* 0x000fda00047c6670 */
[----:B------:R-:W-:Y:S05]  /*e9e0*/  @P6 BRA `(.L_x_521) ;  /* 0x00000000000c6947 */ /* 0x000fea0003800000 */
[----:B-1----:R-:W1:Y:S02]  /*e9f0*/  LDC.64 R2, c[0x0][0xc80] ;  /* 0x00032000ff027b82 */ /* 0x002e640000000a00 */
[----:B-1----:R-:W-:-:S06]  /*ea00*/  IMAD.WIDE R2, R5, 0x4, R2 ;  /* 0x0000000405027825 */ /* 0x002fcc00078e0202 */
[----:B------:R2:W5:Y:S02]  /*ea10*/  LDG.E R2, desc[UR40][R2.64] ;  /* 0x0000002802027981 */ /* 0x000564000c1e1900 */
.L_x_521:
[----:B------:R-:W-:Y:S05]  /*ea20*/  BSYNC B0 ;  /* 0x0000000000007941 */ /* 0x000fea0003800000 */
.L_x_520:
[----:B------:R-:W-:-:S03]  /*ea30*/  UMOV UR4, 0xffffffff ;  /* 0xffffffff00047882 */ /* 0x000fc60000000000 */
[----:B------:R-:W-:Y:S05]  /*ea40*/  BRA.DIV UR4, `(.L_x_522) ;  /* 0x0000001e04887947 */ /* 0x000fea000b800000 */
[----:B-----5:R-:W1:Y:S02]  /*ea50*/  SHFL.UP PT, R14, R2, 0x1, RZ ;  /* 0x04200000020e7989 */ /* 0x020e6400000e00ff */
[----:B-12---:R-:W-:-:S05]  /*ea60*/  SEL R3, R14, RZ, P1 ;  /* 0x000000ff0e037207 */ /* 0x006fca0000800000 */
        /* <DEDUP_REMOVED lines=14> */
.L_x_591:
[----:B------:R-:W-:Y:S02]  /*eb50*/  ULDC UR4, c[0x0][0xc38] ;  /* 0x00030e0000047ab9 */ /* 0x000fe40000000800 */
[----:B------:R-:W-:-:S04]  /*eb60*/  IMAD.U32 R16, RZ, RZ, UR4 ;  /* 0x00000004ff107e24 */ /* 0x000fc8000f8e00ff */
[----:B--2---:R-:W-:-:S04]  /*eb70*/  IMAD R6, R14, R16, RZ ;  /* 0x000000100e067224 */ /* 0x004fc800078e02ff */
[----:B------:R-:W-:-:S05]  /*eb80*/  IMAD.IADD R4, R6, 0x1, R4 ;  /* 0x0000000106047824 */ /* 0x000fca00078e0204 */
[----:B------:R-:W-:-:S13]  /*eb90*/  ISETP.GT.AND P6, PT, R4, R0, PT ;  /* 0x000000000400720c */ /* 0x000fda0003fc4270 */
[----:B------:R-:W-:Y:S05]  /*eba0*/  @!P6 BRA `(.L_x_523) ;  /* 0xfffffffc0064e947 */ /* 0x000fea000383ffff */
.L_x_518:
[----:B------:R-:W-:Y:S01]  /*ebb0*/  IMAD.IADD R6, R4, 0x1, -R6 ;  /* 0x0000000104067824 */ /* 0x000fe200078e0a06 */
[----:B------:R-:W-:-:S03]  /*ebc0*/  UMOV UR4, 0xffffffff ;  /* 0xffffffff00047882 */ /* 0x000fc60000000000 */
[----:B------:R-:W-:-:S05]  /*ebd0*/  IMAD R5, R3, R16, R6 ;  /* 0x0000001003057224 */ /* 0x000fca00078e0206 */
[----:B------:R-:W-:Y:S01]  /*ebe0*/  ISETP.GT.AND P6, PT, R5, R0, PT ;  /* 0x000000000500720c */ /* 0x000fe20003fc4270 */
[----:B------:R-:W-:-:S12]  /*ebf0*/  BRA.DIV UR4, `(.L_x_524) ;  /* 0x0000001e04dc7947 */ /* 0x000fd8000b800000 */
[----:B------:R-:W-:-:S04]  /*ec00*/  VOTE.ANY R5, PT, !P6 ;  /* 0x0000000000057806 */ /* 0x000fc800070e0100 */
[----:B------:R-:W2:Y:S02]  /*ec10*/  POPC R4, R5 ;  /* 0x0000000500047309 */ /* 0x000ea40000000000 */
[----:B--2---:R2:W3:Y:S02]  /*ec20*/  SHFL.IDX PT, R17, R2, R4, 0x1f ;  /* 0x00001f0402117589 */ /* 0x0044e400000e0000 */
.L_x_595:
[----:B------:R-:W-:Y:S01]  /*ec30*/  ISETP.NE.AND P0, PT, R5, RZ, PT ;  /* 0x000000ff0500720c */ /* 0x000fe20003f05270 */
[----:B------:R-:W-:-:S12]  /*ec40*/  IMAD.MOV.U32 R14, RZ, RZ, RZ ;  /* 0x000000ffff0e7224 */ /* 0x000fd800078e00ff */
[----:B------:R-:W-:Y:S05]  /*ec50*/  @!P0 BRA `(.L_x_525) ;  /* 0x0000000000108947 */ /* 0x000fea0003800000 */
[----:B------:R-:W-:Y:S01]  /*ec60*/  UMOV UR4, 0xffffffff ;  /* 0xffffffff00047882 */ /* 0x000fe20000000000 */
[----:B0-----:R-:W-:Y:S02]  /*ec70*/  VIADD R12, R4, 0xffffffff ;  /* 0xffffffff040c7836 */ /* 0x001fe40000000000 */
[----:B------:R-:W-:Y:S05]  /*ec80*/  BRA.DIV UR4, `(.L_x_526) ;  /* 0x0000002204007947 */ /* 0x000fea000b800000 */
[----:B------:R4:W0:Y:S02]  /*ec90*/  SHFL.IDX PT, R14, R3, R12, 0x1f ;  /* 0x00001f0c030e7589 */ /* 0x00082400000e0000 */
.L_x_525:
[----:B---3--:R-:W-:Y:S01]  /*eca0*/  IABS R5, R17 ;  /* 0x0000001100057213 */ /* 0x008fe20000000000 */
[----:B0-----:R-:W-:Y:S02]  /*ecb0*/  IMAD R16, R14, R16, R6 ;  /* 0x000000100e107224 */ /* 0x001fe400078e0206 */
[----:B------:R-:W-:Y:S01]  /*ecc0*/  IMAD.IADD R19, R4, 0x1, R19 ;  /* 0x0000000104137824 */ /* 0x000fe200078e0213 */
[----:B------:R-:W0:Y:S01]  /*ecd0*/  I2F.RP R7, R5 ;  /* 0x0000000500077306 */ /* 0x000e220000209400 */
[----:B------:R-:W-:-:S07]  /*ece0*/  IMAD.IADD R0, R0, 0x1, -R16 ;  /* 0x0000000100007824 */ /* 0x000fce00078e0a10 */
[----:B0-----:R-:W0:Y:S02]  /*ecf0*/  MUFU.RCP R7, R7 ;  /* 0x0000000700077308 */ /* 0x001e240000001000 */
[----:B0----5:R-:W-:-:S06]  /*ed00*/  VIADD R8, R7, 0xffffffe ;  /* 0x0ffffffe07087836 */ /* 0x021fcc0000000000 */
[----:B-1--4-:R-:W2:Y:S02]  /*ed10*/  F2I.FTZ.U32.TRUNC.NTZ R3, R8 ;  /* 0x0000000800037305 */ /* 0x012ea4000021f000 */
[----:B--2---:R-:W-:-:S04]  /*ed20*/  IMAD.MOV R2, RZ, RZ, -R3 ;  /* 0x000000ffff027224 */ /* 0x004fc800078e0a03 */
[----:B------:R-:W-:Y:S02]  /*ed30*/  IMAD R6, R2, R5, RZ ;  /* 0x0000000502067224 */ /* 0x000fe400078e02ff */
[----:B------:R-:W-:-:S04]  /*ed40*/  IMAD.MOV.U32 R2, RZ, RZ, RZ ;  /* 0x000000ffff027224 */ /* 0x000fc800078e00ff */
[----:B------:R-:W-:Y:S01]  /*ed50*/  IMAD.HI.U32 R2, R3, R6, R2 ;  /* 0x0000000603027227 */ /* 0x000fe200078e0002 */
[----:B------:R-:W-:Y:S02]  /*ed60*/  IABS R6, R17 ;  /* 0x0000001100067213 */ /* 0x000fe40000000000 */
[----:B------:R-:W-:-:S03]  /*ed70*/  IABS R3, R0 ;  /* 0x0000000000037213 */ /* 0x000fc60000000000 */
[----:B------:R-:W-:Y:S02]  /*ed80*/  IMAD.MOV R6, RZ, RZ, -R6 ;  /* 0x000000ffff067224 */ /* 0x000fe400078e0a06 */
[----:B------:R-:W-:-:S04]  /*ed90*/  IMAD.HI.U32 R2, R2, R3, RZ ;  /* 0x0000000302027227 */ /* 0x000fc800078e00ff */
[----:B------:R-:W-:Y:S01]  /*eda0*/  IMAD R6, R2, R6, R3 ;  /* 0x0000000602067224 */ /* 0x000fe200078e0203 */
[----:B------:R-:W-:-:S04]  /*edb0*/  LOP3.LUT R3, R0, R17, RZ, 0x3c, !PT ;  /* 0x0000001100037212 */ /* 0x000fc800078e3cff */
[----:B------:R-:W-:Y:S02]  /*edc0*/  ISETP.GT.U32.AND P1, PT, R5, R6, PT ;  /* 0x000000060500720c */ /* 0x000fe40003f24070 */
[----:B------:R-:W-:-:S11]  /*edd0*/  ISETP.GE.AND P2, PT, R3, RZ, PT ;  /* 0x000000ff0300720c */ /* 0x000fd60003f46270 */
[----:B------:R-:W-:Y:S02]  /*ede0*/  @!P1 IMAD.IADD R6, R6, 0x1, -R5 ;  /* 0x0000000106069824 */ /* 0x000fe400078e0a05 */
[----:B------:R-:W-:Y:S01]  /*edf0*/  @!P1 VIADD R2, R2, 0x1 ;  /* 0x0000000102029836 */ /* 0x000fe20000000000 */
[----:B------:R-:W-:Y:S02]  /*ee00*/  ISETP.NE.AND P1, PT, R17, RZ, PT ;  /* 0x000000ff1100720c */ /* 0x000fe40003f25270 */
[----:B------:R-:W-:-:S13]  /*ee10*/  ISETP.GE.U32.AND P0, PT, R6, R5, PT ;  /* 0x000000050600720c */ /* 0x000fda0003f06070 */
[----:B------:R-:W-:-:S04]  /*ee20*/  @P0 VIADD R2, R2, 0x1 ;  /* 0x0000000102020836 */ /* 0x000fc80000000000 */
[----:B------:R-:W-:Y:S01]  /*ee30*/  @!P2 IMAD.MOV R2, RZ, RZ, -R2 ;  /* 0x000000ffff02a224 */ /* 0x000fe200078e0a02 */
[----:B------:R-:W-:-:S05]  /*ee40*/  @!P1 LOP3.LUT R2, RZ, R17, RZ, 0x33, !PT ;  /* 0x00000011ff029212 */ /* 0x000fca00078e33ff */
[--C-:B------:R-:W-:Y:S02]  /*ee50*/  IMAD.MOV R3, RZ, RZ, -R2.reuse ;  /* 0x000000ffff037224 */ /* 0x100fe400078e0a02 */
[----:B------:R-:W-:Y:S02]  /*ee60*/  IMAD.MOV.U32 R18, RZ, RZ, R2 ;  /* 0x000000ffff127224 */ /* 0x000fe400078e0002 */
[----:B------:R-:W-:Y:S01]  /*ee70*/  IMAD R17, R17, R3, R0 ;  /* 0x0000000311117224 */ /* 0x000fe200078e0200 */
[----:B------:R-:W-:Y:S06]  /*ee80*/  BRA `(.L_x_527) ;  /* 0x00000000001c7947 */ /* 0x000fec0003800000 */
.L_x_519:
[----:B------:R-:W-:Y:S01]  /*ee90*/  UMOV UR4, URZ ;  /* 0x0000003f00047c82 */ /* 0x000fe20008000000 */
[----:B------:R-:W-:Y:S01]  /*eea0*/  UMOV UR5, URZ ;  /* 0x0000003f00057c82 */ /* 0x000fe20008000000 */
[----:B------:R-:W-:Y:S01]  /*eeb0*/  ULDC UR6, c[0x0][0xc3c] ;  /* 0x00030f0000067ab9 */ /* 0x000fe20000000800 */
[----:B------:R-:W-:Y:S02]  /*eec0*/  IMAD.MOV.U32 R16, RZ, RZ, R0 ;  /* 0x000000ffff107224 */ /* 0x000fe400078e0000 */
[----:B------:R-:W-:Y:S02]  /*eed0*/  IMAD.U32 R17, RZ, RZ, UR4 ;  /* 0x00000004ff117e24 */ /* 0x000fe4000f8e00ff */
[----:B------:R-:W-:Y:S02]  /*eee0*/  IMAD.U32 R18, RZ, RZ, UR5 ;  /* 0x00000005ff127e24 */ /* 0x000fe4000f8e00ff */
[----:B------:R-:W-:-:S07]  /*eef0*/  IMAD.U32 R19, RZ, RZ, UR6 ;  /* 0x00000006ff137e24 */ /* 0x000fce000f8e00ff */
.L_x_527:
[----:B------:R2:W3:Y:S01]  /*ef00*/  LDL R2, [R1+0x4] ;  /* 0x0000040001027983 */ /* 0x0004e20000100800 */
[----:B------:R-:W4:Y:S01]  /*ef10*/  S2R R0, SR_TID.X ;  /* 0x0000000000007919 */ /* 0x000f220000002100 */
[----:B------:R-:W-:Y:S05]  /*ef20*/  WARPSYNC.ALL ;  /* 0x0000000000007948 */ /* 0x000fea0003800000 */
[----:B----4-:R-:W-:Y:S01]  /*ef30*/  LOP3.LUT R0, R0, 0x1f, RZ, 0xc0, !PT ;  /* 0x0000001f00007812 */ /* 0x010fe200078ec0ff */
[----:B------:R-:W-:Y:S03]  /*ef40*/  BAR.SYNC.DEFER_BLOCKING 0x4, 0x180 ;  /* 0x0106000000007b1d */ /* 0x000fe60000010000 */
[----:B------:R-:W-:-:S13]  /*ef50*/  ISETP.NE.AND P0, PT, R0, RZ, PT ;  /* 0x000000ff0000720c */ /* 0x000fda0003f05270 */
[----:B-1----:R-:W3:Y:S01]  /*ef60*/  @!P0 S2R R3, SR_CgaCtaId ;  /* 0x0000000000038919 */ /* 0x002ee20000008800 */
[----:B------:R-:W-:-:S04]  /*ef70*/  @!P0 MOV R0, 0x400 ;  /* 0x0000040000008802 */ /* 0x000fc80000000f00 */
[----:B---3--:R-:W-:-:S05]  /*ef80*/  @!P0 LEA R2, R3, R0, 0x18 ;  /* 0x0000000003028211 */ /* 0x008fca00078ec0ff */
[----:B------:R2:W-:Y:S04]  /*ef90*/  @!P0 STS.128 [R2+0x228d0], R16 ;  /* 0x0228d01002008388 */ /* 0x0005e80000000c00 */
[----:B------:R2:W-:Y:S01]  /*efa0*/  @!P0 STL [R1+0x4], R2 ;  /* 0x0000040201008387 */ /* 0x0005e20000100800 */
[----:B------:R-:W-:Y:S06]  /*efb0*/  BAR.ARV 0x5, 0x180 ;  /* 0x0146000000007b1d */ /* 0x000fec0000002000 */
.L_x_516:
[----:B------:R-:W-:Y:S02]  /*efc0*/  ULDC UR4, c[0x0][0xc3c] ;  /* 0x00030f0000047ab9 */ /* 0x000fe40000000800 */
[----:B----4-:R-:W-:-:S13]  /*efd0*/  ISETP.GE.AND P0, PT, R19, UR4, PT ;  /* 0x0000000413007c0c */ /* 0x010fda000bf06270 */
[----:B------:R-:W-:Y:S05]  /*efe0*/  @!P0 BRA `(.L_x_528) ;  /* 0xffffffac00f48947 */ /* 0x000fea000383ffff */
[----:B------:R-:W-:Y:S05]  /*eff0*/  BSYNC B8 ;  /* 0x0000000000087941 */ /* 0x000fea0003800000 */
.L_x_426:
[----:B---3--:R-:W3:Y:S01]  /*f000*/  LDL.LU R0, [R1+0x40] ;  /* 0x0000400001007983 */ /* 0x008ee20000300800 */
[----:B------:R-:W-:Y:S01]  /*f010*/  BSSY B0, `(.L_x_529) ;  /* 0x000000b000007945 */ /* 0x000fe20003800000 */
[----:B------:R-:W4:Y:S01]  /*f020*/  S2R R5, SR_CgaCtaId ;  /* 0x0000000000057919 */ /* 0x000f220000008800 */
[----:B---3--:R-:W-:-:S05]  /*f030*/  VIADD R0, R0, 0x1 ;  /* 0x0000000100007836 */ /* 0x008fca0000000000 */
[----:B0-2---:R-:W-:-:S04]  /*f040*/  LEA.HI R2, R0, R0, RZ, 0x1 ;  /* 0x0000000000027211 */ /* 0x005fc800078f08ff */
[----:B-1----:R-:W-:-:S05]  /*f050*/  LOP3.LUT R3, R2, 0xfffffffe, RZ, 0xc0, !PT ;  /* 0xfffffffe02037812 */ /* 0x002fca00078ec0ff */
[----:B------:R-:W-:Y:S01]  /*f060*/  IMAD.IADD R3, R0, 0x1, -R3 ;  /* 0x0000000100037824 */ /* 0x000fe200078e0a03 */
[----:B------:R-:W-:-:S04]  /*f070*/  MOV R0, 0x400 ;  /* 0x0000040000007802 */ /* 0x000fc80000000f00 */
[----:B----4-:R-:W-:Y:S02]  /*f080*/  LEA R0, R5, R0, 0x18 ;  /* 0x0000000005007211 */ /* 0x010fe400078ec0ff */
[----:B------:R-:W-:-:S04]  /*f090*/  SHF.L.U32 R3, R3, 0x1f, RZ ;  /* 0x0000001f03037819 */ /* 0x000fc800000006ff */
[----:B------:R-:W0:Y:S02]  /*f0a0*/  SYNCS.PHASECHK.TRANS64.TRYWAIT P0, [R0+URZ+0x22820], R3 ;  /* 0x02282003000075a7 */ /* 0x000e24000800017f */
[----:B0-----:R-:W-:Y:S05]  /*f0b0*/  @!P0 BRA `(.L_x_530) ;  /* 0x0000001c00188947 */ /* 0x001fea0003800000 */
.L_x_598:
[----:B------:R-:W-:Y:S05]  /*f0c0*/  BSYNC B0 ;  /* 0x0000000000007941 */ /* 0x000fea0003800000 */
.L_x_529:
[----:B------:R-:W-:-:S03]  /*f0d0*/  UMOV UR4, 0xffffffff ;  /* 0xffffffff00047882 */ /* 0x000fc60000000000 */
[----:B------:R-:W-:Y:S05]  /*f0e0*/  BRA.DIV UR4, `(.L_x_531) ;  /* 0x0000001e04207947 */ /* 0x000fea000b800000 */
[----:B------:R-:W1:Y:S02]  /*f0f0*/  S2R R2, SR_TID.X ;  /* 0x0000000000027919 */ /* 0x000e640000002100 */
[----:B-1----:R-:W-:-:S04]  /*f100*/  SHF.R.U32.HI R2, RZ, 0x5, R2 ;  /* 0x00000005ff027819 */ /* 0x002fc80000011602 */
[----:B------:R-:W-:-:S05]  /*f110*/  LOP3.LUT R2, R2, 0x3, RZ, 0xc0, !PT ;  /* 0x0000000302027812 */ /* 0x000fca00078ec0ff */
[----:B------:R1:W2:Y:S02]  /*f120*/  SHFL.IDX PT, R14, R2, RZ, 0x1f ;  /* 0x00001fff020e7589 */ /* 0x0002a400000e0000 */
.L_x_601:
[----:B--2---:R-:W-:Y:S01]  /*f130*/  ISETP.NE.AND P0, PT, R14, RZ, PT ;  /* 0x000000ff0e00720c */ /* 0x004fe20003f05270 */
[----:B------:R-:W-:-:S12]  /*f140*/  BSSY B0, `(.L_x_532) ;  /* 0x0000027000007945 */ /* 0x000fd80003800000 */
[----:B------:R-:W-:Y:S05]  /*f150*/  @P0 BRA `(.L_x_533) ;  /* 0x0000000000940947 */ /* 0x000fea0003800000 */
[----:B------:R-:W-:-:S03]  /*f160*/  UMOV UR4, 0xffffffff ;  /* 0xffffffff00047882 */ /* 0x000fc60000000000 */
[----:B------:R-:W-:Y:S05]  /*f170*/  BRA.DIV UR4, `(.L_x_534) ;  /* 0x0000001e04307947 */ /* 0x000fea000b800000 */
[----:B------:R-:W-:-:S13]  /*f180*/  ELECT P6, URZ, PT ;  /* 0x00000000003f782f */ /* 0x000fda00038c0000 */
.L_x_604:
[----:B------:R-:W-:Y:S05]  /*f190*/  @!P6 BRA `(.L_x_533) ;  /* 0x000000000084e947 */ /* 0x000fea0003800000 */
[----:B------:R-:W-:-:S06]  /*f1a0*/  ULOP3.LUT UR4, UR36, 0x2, URZ, 0xfc, !UPT ;  /* 0x0000000224047892 */ /* 0x000fcc000f8efc3f */
[----:B-1----:R-:W-:-:S05]  /*f1b0*/  IMAD.U32 R2, RZ, RZ, UR4 ;  /* 0x00000004ff027e24 */ /* 0x002fca000f8e00ff */
[----:B------:R-:W-:-:S13]  /*f1c0*/  ISETP.NE.AND P2, PT, R2, 0x3, PT ;  /* 0x000000030200780c */ /* 0x000fda0003f45270 */
[----:B------:R-:W-:Y:S05]  /*f1d0*/  @!P2 BRA `(.L_x_535) ;  /* 0x000000000004a947 */ /* 0x000fea0003800000 */
[----:B------:R-:W-:Y:S01]  /*f1e0*/  BPT.TRAP 0x1 ;  /* 0x000000040000795c */ /* 0x000fe20000300000 */
.L_x_535:
[----:B0-----:R-:W2:Y:S04]  /*f1f0*/  LDL R3, [R1+0x8] ;  /* 0x0000080001037983 */ /* 0x001ea80000100800 */
[----:B------:R-:W3:Y:S01]  /*f200*/  LDL.LU R7, [R1+0x10] ;  /* 0x0000100001077983 */ /* 0x000ee20000300800 */
[----:B------:R-:W-:-:S04]  /*f210*/  VIADD R2, R0, 0x22840 ;  /* 0x0002284000027836 */ /* 0x000fc80000000000 */
[C---:B--2---:R-:W-:Y:S02]  /*f220*/  IMAD R6, R3.reuse, 0x8, R2 ;  /* 0x0000000803067824 */ /* 0x044fe400078e0202 */
[----:B------:R-:W-:Y:S01]  /*f230*/  VIADD R3, R3, 0x1 ;  /* 0x0000000103037836 */ /* 0x000fe20000000000 */
[----:B---3--:R-:W-:-:S04]  /*f240*/  SHF.L.U32 R5, R7, 0x1f, RZ ;  /* 0x0000001f07057819 */ /* 0x008fc800000006ff */
[C---:B------:R-:W-:Y:S01]  /*f250*/  ISETP.NE.AND P1, PT, R3.reuse, 0x2, PT ;  /* 0x000000020300780c */ /* 0x040fe20003f25270 */
[----:B------:R-:W0:Y:S03]  /*f260*/  SYNCS.PHASECHK.TRANS64.TRYWAIT P0, [R6+URZ], R5 ;  /* 0x00000005060075a7 */ /* 0x000e26000800017f */
[----:B------:R-:W-:Y:S02]  /*f270*/  SEL R4, RZ, 0x1, P1 ;  /* 0x00000001ff047807 */ /* 0x000fe40000800000 */
[----:B------:R-:W-:Y:S02]  /*f280*/  SEL R3, R3, RZ, P1 ;  /* 0x000000ff03037207 */ /* 0x000fe40000800000 */
[----:B------:R-:W-:-:S03]  /*f290*/  LOP3.LUT R4, R7, R4, RZ, 0x3c, !PT ;  /* 0x0000000407047212 */ /* 0x000fc600078e3cff */
[----:B------:R-:W-:Y:S01]  /*f2a0*/  IMAD R7, R3, 0x8, R2 ;  /* 0x0000000803077824 */ /* 0x000fe200078e0202 */
[----:B------:R-:W-:Y:S01]  /*f2b0*/  SHF.L.U32 R2, R4, 0x1f, RZ ;  /* 0x0000001f04027819 */ /* 0x000fe200000006ff */
[----:B0-----:R-:W-:Y:S06]  /*f2c0*/  @!P0 BRA `(.L_x_536) ;  /* 0x0000001800fc8947 */ /* 0x001fec0003800000 */
.L_x_605:
[----:B------:R-:W1:Y:S02]  /*f2d0*/  SYNCS.PHASECHK.TRANS64.TRYWAIT P0, [R7+URZ], R2 ;  /* 0x00000002070075a7 */ /* 0x000e64000800017f */
[----:B-1----:R-:W-:Y:S05]  /*f2e0*/  @!P0 BRA `(.L_x_537) ;  /* 0x0000001c00088947 */ /* 0x002fea0003800000 */
.L_x_606:
[----:B------:R-:W-:Y:S05]  /*f2f0*/  @!P2 BRA `(.L_x_538) ;  /* 0x000000000004a947 */ /* 0x000fea0003800000 */
[----:B------:R-:W-:Y:S01]  /*f300*/  BPT.TRAP 0x1 ;  /* 0x000000040000795c */ /* 0x000fe20000300000 */
.L_x_538:
[----:B------:R-:W2:Y:S01]  /*f310*/  LDL.LU R4, [R1+0x8] ;  /* 0x0000080001047983 */ /* 0x000ea20000300800 */
[----:B------:R-:W-:-:S04]  /*f320*/  VIADD R0, R0, 0x22860 ;  /* 0x0002286000007836 */ /* 0x000fc80000000000 */
[----:B--2---:R-:W-:-:S04]  /*f330*/  IMAD R4, R4, 0x8, R0 ;  /* 0x0000000804047824 */ /* 0x004fc800078e0200 */
[----:B------:R-:W2:Y:S02]  /*f340*/  SYNCS.PHASECHK.TRANS64.TRYWAIT P0, [R4+URZ], R5 ;  /* 0x00000005040075a7 */ /* 0x000ea4000800017f */
[----:B--2---:R-:W-:Y:S05]  /*f350*/  @!P0 BRA `(.L_x_539) ;  /* 0x0000001c00008947 */ /* 0x004fea0003800000 */
.L_x_607:
[----:B------:R-:W-:-:S07]  /*f360*/  IMAD R3, R3, 0x8, R0 ;  /* 0x0000000803037824 */ /* 0x000fce00078e0200 */
.L_x_540:
[----:B---3--:R3:W4:Y:S02]  /*f370*/  SYNCS.PHASECHK.TRANS64.TRYWAIT P0, [R3+URZ], R2 ;  /* 0x00000002030075a7 */ /* 0x008724000800017f */
[----:B----4-:R-:W-:Y:S05]  /*f380*/  @!P0 NANOSLEEP.SYNCS 0x989680 ;  /* 0x009896800000895d */ /* 0x010fea0003900000 */
[----:B------:R-:W4:Y:S02]  /*f390*/  @!P0 SYNCS.PHASECHK.TRANS64 P0, [R3+URZ], R2 ;  /* 0x00000002030085a7 */ /* 0x000f24000800007f */
[----:B----4-:R-:W-:Y:S05]  /*f3a0*/  @!P0 BRA `(.L_x_540) ;  /* 0xfffffffc00f08947 */ /* 0x010fea000383ffff */
.L_x_533:
[----:B------:R-:W-:Y:S05]  /*f3b0*/  BSYNC B0 ;  /* 0x0000000000007941 */ /* 0x000fea0003800000 */
.L_x_532:
[----:B------:R-:W-:Y:S05]  /*f3c0*/  EXIT ;  /* 0x000000000000794d */ /* 0x000fea0003800000 */
.L_x_378:
[----:B0-----:R0:W1:Y:S02]  /*f3d0*/  SYNCS.PHASECHK.TRANS64.TRYWAIT P0, [R7+URZ+0x22800], R0 ;  /* 0x02280000070075a7 */ /* 0x001064000800017f */
[----:B-1----:R-:W-:Y:S05]  /*f3e0*/  @!P0 NANOSLEEP.SYNCS 0x989680 ;  /* 0x009896800000895d */ /* 0x002fea0003900000 */
[----:B------:R-:W1:Y:S02]  /*f3f0*/  @!P0 SYNCS.PHASECHK.TRANS64 P0, [R7+URZ+0x22800], R0 ;  /* 0x02280000070085a7 */ /* 0x000e64000800007f */
[----:B-1----:R-:W-:Y:S05]  /*f400*/  @!P0 BRA `(.L_x_378) ;  /* 0xfffffffc00f08947 */ /* 0x002fea000383ffff */
[----:B------:R-:W-:Y:S05]  /*f410*/  BRA `(.L_x_541) ;  /* 0xffffff2400387947 */ /* 0x000fea000383ffff */
.L_x_382:
[----:B-1----:R1:W2:Y:S02]  /*f420*/  SYNCS.PHASECHK.TRANS64.TRYWAIT P1, [R5+URZ+0x22830], R10 ;  /* 0x0228300a050075a7 */ /* 0x0022a4000802017f */
[----:B--2---:R-:W-:Y:S05]  /*f430*/  @!P1 NANOSLEEP.SYNCS 0x989680 ;  /* 0x009896800000995d */ /* 0x004fea0003900000 */
[----:B------:R-:W2:Y:S02]  /*f440*/  @!P1 SYNCS.PHASECHK.TRANS64 P1, [R5+URZ+0x22830], R10 ;  /* 0x0228300a050095a7 */ /* 0x000ea4000802007f */
[----:B--2---:R-:W-:Y:S05]  /*f450*/  @!P1 BRA `(.L_x_382) ;  /* 0xfffffffc00f09947 */ /* 0x004fea000383ffff */
[----:B------:R-:W-:Y:S05]  /*f460*/  BRA `(.L_x_381) ;  /* 0xffffff2400647947 */ /* 0x000fea000383ffff */
.L_x_386:
[----:B--2---:R2:W3:Y:S02]  /*f470*/  SYNCS.PHASECHK.TRANS64.TRYWAIT P2, [R5+URZ+0x22850], R10 ;  /* 0x0228500a050075a7 */ /* 0x0044e4000804017f */
[----:B---3--:R-:W-:Y:S05]  /*f480*/  @!P2 NANOSLEEP.SYNCS 0x989680 ;  /* 0x009896800000a95d */ /* 0x008fea0003900000 */
[----:B------:R-:W3:Y:S02]  /*f490*/  @!P2 SYNCS.PHASECHK.TRANS64 P2, [R5+URZ+0x22850], R10 ;  /* 0x0228500a0500a5a7 */ /* 0x000ee4000804007f */
[----:B---3--:R-:W-:Y:S05]  /*f4a0*/  @!P2 BRA `(.L_x_386) ;  /* 0xfffffffc00f0a947 */ /* 0x008fea000383ffff */
[----:B------:R-:W-:Y:S05]  /*f4b0*/  BRA `(.L_x_385) ;  /* 0xffffff40005c7947 */ /* 0x000fea000383ffff */
.L_x_391:
[----:B-1----:R-:W-:-:S04]  /*f4c0*/  IMAD.U32 R0, RZ, RZ, UR23 ;  /* 0x00000017ff007e24 */ /* 0x002fc8000f8e00ff */
[----:B------:R1:W2:Y:S03]  /*f4d0*/  SYNCS.PHASECHK.TRANS64.TRYWAIT P3, [R0+URZ+0x22830], R5 ;  /* 0x02283005000075a7 */ /* 0x0002a6000806017f */
[----:B--2---:R-:W-:Y:S05]  /*f4e0*/  @!P3 NANOSLEEP.SYNCS 0x989680 ;  /* 0x009896800000b95d */ /* 0x004fea0003900000 */
[----:B------:R-:W2:Y:S02]  /*f4f0*/  @!P3 SYNCS.PHASECHK.TRANS64 P3, [R0+URZ+0x22830], R5 ;  /* 0x022830050000b5a7 */ /* 0x000ea4000806007f */
[----:B--2---:R-:W-:Y:S05]  /*f500*/  @!P3 BRA `(.L_x_391) ;  /* 0xfffffffc00ecb947 */ /* 0x004fea000383ffff */
[----:B------:R-:W-:Y:S05]  /*f510*/  BRA `(.L_x_390) ;  /* 0xffffff4400707947 */ /* 0x000fea000383ffff */
.L_x_395:
[----:B-1----:R1:W2:Y:S02]  /*f520*/  SYNCS.PHASECHK.TRANS64.TRYWAIT P3, [R182+URZ+0x22850], R5 ;  /* 0x02285005b60075a7 */ /* 0x0022a4000806017f */
[----:B--2---:R-:W-:Y:S05]  /*f530*/  @!P3 NANOSLEEP.SYNCS 0x989680 ;  /* 0x009896800000b95d */ /* 0x004fea0003900000 */
[----:B------:R-:W2:Y:S02]  /*f540*/  @!P3 SYNCS.PHASECHK.TRANS64 P3, [R182+URZ+0x22850], R5 ;  /* 0x02285005b600b5a7 */ /* 0x000ea4000806007f */
[----:B--2---:R-:W-:Y:S05]  /*f550*/  @!P3 BRA `(.L_x_395) ;  /* 0xfffffffc00f0b947 */ /* 0x004fea000383ffff */
[----:B------:R-:W-:Y:S05]  /*f560*/  BRA `(.L_x_394) ;  /* 0xffffff6400107947 */ /* 0x000fea000383ffff */
.L_x_438:
[----:B------:R-:W1:Y:S01]  /*f570*/  S2R R4, SR_TID.X ;  /* 0x0000000000047919 */ /* 0x000e620000002100 */
[----:B------:R-:W-:Y:S01]  /*f580*/  BSSY B0, `(.L_x_542) ;  /* 0x000000a000007945 */ /* 0x000fe20003800000 */
[----:B0-----:R-:W-:Y:S02]  /*f590*/  IMAD.MOV.U32 R12, RZ, RZ, RZ ;  /* 0x000000ffff0c7224 */ /* 0x001fe400078e00ff */
[----:B------:R-:W-:Y:S02]  /*f5a0*/  IMAD.MOV.U32 R11, RZ, RZ, 0x1f ;  /* 0x0000001fff0b7424 */ /* 0x000fe400078e00ff */
[----:B------:R-:W-:Y:S01]  /*f5b0*/  IMAD.MOV.U32 R15, RZ, RZ, -0x1 ;  /* 0xffffffffff0f7424 */ /* 0x000fe200078e00ff */
[----:B-1----:R-:W-:-:S04]  /*f5c0*/  SHF.R.U32.HI R4, RZ, 0x5, R4 ;  /* 0x00000005ff047819 */ /* 0x002fc80000011604 */
[----:B------:R-:W-:-:S05]  /*f5d0*/  LOP3.LUT R4, R4, 0x3, RZ, 0xc0, !PT ;  /* 0x0000000304047812 */ /* 0x000fca00078ec0ff */
[----:B------:R-:W-:-:S07]  /*f5e0*/  IMAD.MOV.U32 R13, RZ, RZ, R4 ;  /* 0x000000ffff0d7224 */ /* 0x000fce00078e0004 */
[----:B------:R-:W-:Y:S05]  /*f5f0*/  WARPSYNC.COLLECTIVE R15, `(.L_x_543) ;  /* 0x000000000f087348 */ /* 0x000fea0003c00000 */
[----:B------:R0:W1:Y:S02]  /*f600*/  SHFL.IDX P6, R14, R13, R12, R11 ;  /* 0x0000000c0d0e7389 */ /* 0x00006400000c000b */
[----:B01----:R-:W-:Y:S01]  /*f610*/  ENDCOLLECTIVE ;  /* 0x000000000000791b */ /* 0x003fe20003800000 */
.L_x_543:
[----:B------:R-:W-:Y:S05]  /*f620*/  BSYNC B0 ;  /* 0x0000000000007941 */ /* 0x000fea0003800000 */
.L_x_542:
[----:B------:R-:W-:Y:S05]  /*f630*/  BRA `(.L_x_544) ;  /* 0xffffffb400447947 */ /* 0x000fea000383ffff */
.L_x_440:
[----:B------:R-:W-:Y:S01]  /*f640*/  BSSY B0, `(.L_x_545) ;  /* 0x0000006000007945 */ /* 0x000fe20003800000 */
[----:B------:R-:W-:-:S07]  /*f650*/  IMAD.MOV.U32 R15, RZ, RZ, -0x1 ;  /* 0xffffffffff0f7424 */ /* 0x000fce00078e00ff */
[----:B012---:R-:W-:Y:S05]  /*f660*/  WARPSYNC.COLLECTIVE R15, `(.L_x_546) ;  /* 0x000000000f0c7348 */ /* 0x007fea0003c00000 */
[----:B------:R-:W-:Y:S02]  /*f670*/  ELECT P6, UR62, PT ;  /* 0x00000000003e782f */ /* 0x000fe400038c0000 */
[----:B------:R-:W-:Y:S01]  /*f680*/  MOV R14, UR62 ;  /* 0x0000003e000e7c02 */ /* 0x000fe20008000f00 */
[----:B012---:R-:W-:Y:S10]  /*f690*/  ENDCOLLECTIVE ;  /* 0x000000000000791b */ /* 0x007ff40003800000 */
.L_x_546:
[----:B------:R-:W-:Y:S05]  /*f6a0*/  BSYNC B0 ;  /* 0x0000000000007941 */ /* 0x000fea0003800000 */
.L_x_545:
[----:B------:R-:W-:Y:S05]  /*f6b0*/  BRA `(.L_x_547) ;  /* 0xffffffb400487947 */ /* 0x000fea000383ffff */
.L_x_442:
[----:B--2---:R2:W3:Y:S02]  /*f6c0*/  SYNCS.PHASECHK.TRANS64.TRYWAIT P0, [R0+URZ+0x22840], R2 ;  /* 0x02284002000075a7 */ /* 0x0044e4000800017f */
[----:B---3--:R-:W-:Y:S05]  /*f6d0*/  @!P0 NANOSLEEP.SYNCS 0x989680 ;  /* 0x009896800000895d */ /* 0x008fea0003900000 */
[----:B------:R-:W3:Y:S02]  /*f6e0*/  @!P0 SYNCS.PHASECHK.TRANS64 P0, [R0+URZ+0x22840], R2 ;  /* 0x02284002000085a7 */ /* 0x000ee4000800007f */
[----:B---3--:R-:W-:Y:S05]  /*f6f0*/  @!P0 BRA `(.L_x_442) ;  /* 0xfffffffc00f08947 */ /* 0x008fea000383ffff */
[----:B------:R-:W-:Y:S05]  /*f700*/  BRA `(.L_x_548) ;  /* 0xffffffb400b47947 */ /* 0x000fea000383ffff */
.L_x_446:
[----:B------:R-:W2:Y:S01]  /*f710*/  LDL.LU R11, [R1+0x3c] ;  /* 0x00003c00010b7983 */ /* 0x000ea20000300800 */
[----:B------:R-:W-:Y:S02]  /*f720*/  IMAD.MOV.U32 R13, RZ, RZ, R2 ;  /* 0x000000ffff0d7224 */ /* 0x000fe400078e0002 */
[----:B------:R-:W-:Y:S02]  /*f730*/  IMAD.MOV.U32 R12, RZ, RZ, RZ ;  /* 0x000000ffff0c7224 */ /* 0x000fe400078e00ff */
[----:B------:R-:W-:Y:S02]  /*f740*/  IMAD.MOV.U32 R15, RZ, RZ, -0x1 ;  /* 0xffffffffff0f7424 */ /* 0x000fe400078e00ff */
[----:B------:R-:W-:-:S04]  /*f750*/  IMAD.IADD R3, R8, 0x1, R17 ;  /* 0x0000000108037824 */ /* 0x000fc800078e0211 */
[----:B------:R-:W-:Y:S02]  /*f760*/  VIADD R5, R3, 0x10 ;  /* 0x0000001003057836 */ /* 0x000fe40000000000 */
[----:B--2---:R-:W-:Y:S02]  /*f770*/  IMAD R4, R11, R7, RZ ;  /* 0x000000070b047224 */ /* 0x004fe400078e02ff */
[----:B------:R-:W-:-:S03]  /*f780*/  IMAD.MOV.U32 R11, RZ, RZ, 0x181f ;  /* 0x0000181fff0b7424 */ /* 0x000fc600078e00ff */
[----:B------:R-:W-:-:S13]  /*f790*/  ISETP.GE.AND P1, PT, R3, R4, PT ;  /* 0x000000040300720c */ /* 0x000fda0003f26270 */
[----:B-----5:R-:W-:Y:S05]  /*f7a0*/  WARPSYNC.COLLECTIVE R15, `(.L_x_549) ;  /* 0x000000000f087348 */ /* 0x020fea0003c00000 */
[----:B------:R0:W1:Y:S02]  /*f7b0*/  SHFL.IDX P6, R14, R13, R12, R11 ;  /* 0x0000000c0d0e7389 */ /* 0x00006400000c000b */
[----:B01---5:R-:W-:Y:S01]  /*f7c0*/  ENDCOLLECTIVE ;  /* 0x000000000000791b */ /* 0x023fe20003800000 */
.L_x_549:
[----:B------:R-:W-:Y:S02]  /*f7d0*/  IMAD.MOV.U32 R13, RZ, RZ, R0 ;  /* 0x000000ffff0d7224 */ /* 0x000fe400078e0000 */
[----:B------:R-:W-:-:S07]  /*f7e0*/  IMAD.MOV.U32 R6, RZ, RZ, R14 ;  /* 0x000000ffff067224 */ /* 0x000fce00078e000e */
[----:B------:R-:W-:Y:S05]  /*f7f0*/  WARPSYNC.COLLECTIVE R15, `(.L_x_550) ;  /* 0x000000000f087348 */ /* 0x000fea0003c00000 */
[----:B------:R0:W1:Y:S02]  /*f800*/  SHFL.IDX P6, R14, R13, R12, R11 ;  /* 0x0000000c0d0e7389 */ /* 0x00006400000c000b */
[----:B01----:R-:W-:Y:S01]  /*f810*/  ENDCOLLECTIVE ;  /* 0x000000000000791b */ /* 0x003fe20003800000 */
.L_x_550:
[----:B------:R-:W-:Y:S02]  /*f820*/  IMAD.MOV.U32 R13, RZ, RZ, R2 ;  /* 0x000000ffff0d7224 */ /* 0x000fe400078e0002 */
[----:B------:R-:W-:Y:S02]  /*f830*/  IMAD.MOV.U32 R12, RZ, RZ, 0x1 ;  /* 0x00000001ff0c7424 */ /* 0x000fe400078e00ff */
[----:B------:R-:W-:-:S07]  /*f840*/  IMAD.MOV.U32 R7, RZ, RZ, R14 ;  /* 0x000000ffff077224 */ /* 0x000fce00078e000e */
[----:B------:R-:W-:Y:S05]  /*f850*/  WARPSYNC.COLLECTIVE R15, `(.L_x_551) ;  /* 0x000000000f087348 */ /* 0x000fea0003c00000 */
[----:B------:R0:W1:Y:S02]  /*f860*/  SHFL.IDX P6, R14, R13, R12, R11 ;  /* 0x0000000c0d0e7389 */ /* 0x00006400000c000b */
[----:B01----:R-:W-:Y:S01]  /*f870*/  ENDCOLLECTIVE ;  /* 0x000000000000791b */ /* 0x003fe20003800000 */
.L_x_551:
        /* <DEDUP_REMOVED lines=15> */
.L_x_552:
[----:B------:R-:W-:Y:S02]  /*f970*/  IMAD.MOV.U32 R13, RZ, RZ, R2 ;  /* 0x000000ffff0d7224 */ /* 0x000fe400078e0002 */
[----:B------:R-:W-:Y:S02]  /*f980*/  IMAD.MOV.U32 R12, RZ, RZ, 0x2 ;  /* 0x00000002ff0c7424 */ /* 0x000fe400078e00ff */
[----:B------:R-:W-:-:S07]  /*f990*/  IMAD.MOV.U32 R5, RZ, RZ, R14 ;  /* 0x000000ffff057224 */ /* 0x000fce00078e000e */
[----:B------:R-:W-:Y:S05]  /*f9a0*/  WARPSYNC.COLLECTIVE R15, `(.L_x_553) ;  /* 0x000000000f087348 */ /* 0x000fea0003c00000 */
[----:B------:R0:W1:Y:S02]  /*f9b0*/  SHFL.IDX P6, R14, R13, R12, R11 ;  /* 0x0000000c0d0e7389 */ /* 0x00006400000c000b */
[----:B01----:R-:W-:Y:S01]  /*f9c0*/  ENDCOLLECTIVE ;  /* 0x000000000000791b */ /* 0x003fe20003800000 */
.L_x_553:
[----:B------:R-:W-:-:S05]  /*f9d0*/  @!P1 LEA R5, P2, R10, R5, 0x1 ;  /* 0x000000050a059211 */ /* 0x000fca00078408ff */
[----:B------:R-:W-:-:S04]  /*f9e0*/  @!P1 IMAD.X R6, RZ, RZ, R6, P2 ;  /* 0x000000ffff069224 */ /* 0x000fc800010e0606 */
[----:B------:R-:W-:Y:S02]  /*f9f0*/  @!P1 IMAD.MOV.U32 R7, RZ, RZ, R6 ;  /* 0x000000ffff079224 */ /* 0x000fe400078e0006 */
[----:B------:R-:W-:Y:S02]  /*fa00*/  @!P1 IMAD.MOV.U32 R6, RZ, RZ, R5 ;  /* 0x000000ffff069224 */ /* 0x000fe400078e0005 */
[----:B------:R-:W-:Y:S02]  /*fa10*/  IMAD.MOV.U32 R13, RZ, RZ, R0 ;  /* 0x000000ffff0d7224 */ /* 0x000fe400078e0000 */
[----:B------:R-:W-:Y:S01]  /*fa20*/  VIADD R5, R3, 0x20 ;  /* 0x0000002003057836 */ /* 0x000fe20000000000 */
[----:B------:R-:W-:Y:S01]  /*fa30*/  @!PT LDS RZ, [RZ] ;  /* 0x00000000fffff984 */ /* 0x000fe20000000800 */
[----:B------:R-:W-:Y:S01]  /*fa40*/  @!PT LDS RZ, [RZ] ;  /* 0x00000000fffff984 */ /* 0x000fe20000000800 */
[----:B------:R-:W-:Y:S01]  /*fa50*/  @!PT LDS RZ, [RZ] ;  /* 0x00000000fffff984 */ /* 0x000fe20000000800 */
[----:B------:R0:W-:Y:S04]  /*fa60*/  @!P1 LDGSTS.E.BYPASS.LTC128B.128 [R9+0x18c00], desc[UR40][R6.64], !P0 ;  /* 0x18c0000006099fae */ /* 0x0001e8000c101d68 */
[----:B------:R-:W-:Y:S01]  /*fa70*/  ISETP.GE.AND P1, PT, R5, R4, PT ;  /* 0x000000040500720c */ /* 0x000fe20003f26270 */
[----:B0-----:R-:W-:-:S12]  /*fa80*/  IMAD.MOV.U32 R6, RZ, RZ, R14 ;  /* 0x000000ffff067224 */ /* 0x001fd800078e000e */
[----:B------:R-:W-:Y:S05]  /*fa90*/  WARPSYNC.COLLECTIVE R15, `(.L_x_554) ;  /* 0x000000000f087348 */ /* 0x000fea0003c00000 */
[----:B------:R0:W1:Y:S02]  /*faa0*/  SHFL.IDX P6, R14, R13, R12, R11 ;  /* 0x0000000c0d0e7389 */ /* 0x00006400000c000b */
[----:B01----:R-:W-:Y:S01]  /*fab0*/  ENDCOLLECTIVE ;  /* 0x000000000000791b */ /* 0x003fe20003800000 */
.L_x_554:
[----:B------:R-:W-:Y:S02]  /*fac0*/  IMAD.MOV.U32 R13, RZ, RZ, R2 ;  /* 0x000000ffff0d7224 */ /* 0x000fe400078e0002 */
[----:B------:R-:W-:Y:S02]  /*fad0*/  IMAD.MOV.U32 R12, RZ, RZ, 0x3 ;  /* 0x00000003ff0c7424 */ /* 0x000fe400078e00ff */
[----:B------:R-:W-:-:S07]  /*fae0*/  IMAD.MOV.U32 R5, RZ, RZ, R14 ;  /* 0x000000ffff057224 */ /* 0x000fce00078e000e */
[----:B------:R-:W-:Y:S05]  /*faf0*/  WARPSYNC.COLLECTIVE R15, `(.L_x_555) ;  /* 0x000000000f087348 */ /* 0x000fea0003c00000 */
[----:B------:R0:W1:Y:S02]  /*fb00*/  SHFL.IDX P6, R14, R13, R12, R11 ;  /* 0x0000000c0d0e7389 */ /* 0x00006400000c000b */
[----:B01----:R-:W-:Y:S01]  /*fb10*/  ENDCOLLECTIVE ;  /* 0x000000000000791b */ /* 0x003fe20003800000 */
.L_x_555:
        /* <DEDUP_REMOVED lines=15> */
.L_x_556:
[----:B------:R-:W-:Y:S02]  /*fc10*/  IMAD.MOV.U32 R13, RZ, RZ, R2 ;  /* 0x000000ffff0d7224 */ /* 0x000fe400078e0002 */
[----:B------:R-:W-:Y:S02]  /*fc20*/  IMAD.MOV.U32 R12, RZ, RZ, 0x4 ;  /* 0x00000004ff0c7424 */ /* 0x000fe400078e00ff */
[----:B------:R-:W-:-:S07]  /*fc30*/  IMAD.MOV.U32 R5, RZ, RZ, R14 ;  /* 0x000000ffff057224 */ /* 0x000fce00078e000e */
[----:B------:R-:W-:Y:S05]  /*fc40*/  WARPSYNC.COLLECTIVE R15, `(.L_x_557) ;  /* 0x000000000f087348 */ /* 0x000fea0003c00000 */
[----:B------:R0:W1:Y:S02]  /*fc50*/  SHFL.IDX P6, R14, R13, R12, R11 ;  /* 0x0000000c0d0e7389 */ /* 0x00006400000c000b */
[----:B01----:R-:W-:Y:S01]  /*fc60*/  ENDCOLLECTIVE ;  /* 0x000000000000791b */ /* 0x003fe20003800000 */
.L_x_557:
        /* <DEDUP_REMOVED lines=15> */
.L_x_558:
[----:B------:R-:W-:Y:S02]  /*fd60*/  IMAD.MOV.U32 R13, RZ, RZ, R2 ;  /* 0x000000ffff0d7224 */ /* 0x000fe400078e0002 */
[----:B------:R-:W-:Y:S02]  /*fd70*/  IMAD.MOV.U32 R12, RZ, RZ, 0x5 ;  /* 0x00000005ff0c7424 */ /* 0x000fe400078e00ff */
[----:B------:R-:W-:-:S07]  /*fd80*/  IMAD.MOV.U32 R5, RZ, RZ, R14 ;  /* 0x000000ffff057224 */ /* 0x000fce00078e000e */
[----:B------:R-:W-:Y:S05]  /*fd90*/  WARPSYNC.COLLECTIVE R15, `(.L_x_559) ;  /* 0x000000000f087348 */ /* 0x000fea0003c00000 */
[----:B------:R0:W1:Y:S02]  /*fda0*/  SHFL.IDX P6, R14, R13, R12, R11 ;  /* 0x0000000c0d0e7389 */ /* 0x00006400000c000b */
[----:B01----:R-:W-:Y:S01]  /*fdb0*/  ENDCOLLECTIVE ;  /* 0x000000000000791b */ /* 0x003fe20003800000 */
.L_x_559:
        /* <DEDUP_REMOVED lines=15> */
.L_x_560:
[----:B------:R-:W-:Y:S02]  /*feb0*/  IMAD.MOV.U32 R13, RZ, RZ, R2 ;  /* 0x000000ffff0d7224 */ /* 0x000fe400078e0002 */
[----:B------:R-:W-:Y:S02]  /*fec0*/  IMAD.MOV.U32 R12, RZ, RZ, 0x6 ;  /* 0x00000006ff0c7424 */ /* 0x000fe400078e00ff */
[----:B------:R-:W-:-:S07]  /*fed0*/  IMAD.MOV.U32 R5, RZ, RZ, R14 ;  /* 0x000000ffff057224 */ /* 0x000fce00078e000e */
[----:B------:R-:W-:Y:S05]  /*fee0*/  WARPSYNC.COLLECTIVE R15, `(.L_x_561) ;  /* 0x000000000f087348 */ /* 0x000fea0003c00000 */
[----:B------:R0:W1:Y:S02]  /*fef0*/  SHFL.IDX P6, R14, R13, R12, R11 ;  /* 0x0000000c0d0e7389 */ /* 0x00006400000c000b */
[----:B01----:R-:W-:Y:S01]  /*ff00*/  ENDCOLLECTIVE ;  /* 0x000000000000791b */ /* 0x003fe20003800000 */
.L_x_561:
[----:B------:R-:W-:-:S05]  /*ff10*/  @!P1 LEA R5, P2, R10, R5, 0x1 ;  /* 0x000000050a059211 */ /* 0x000fca00078408ff */
[----:B------:R-:W-:-:S04]  /*ff20*/  @!P1 IMAD.X R6, RZ, RZ, R6, P2 ;  /* 0x000000ffff069224 */ /* 0x000fc800010e0606 */
[----:B------:R-:W-:Y:S02]  /*ff30*/  @!P1 IMAD.MOV.U32 R7, RZ, RZ, R6 ;  /* 0x000000ffff079224 */ /* 0x000fe400078e0006 */
[----:B------:R-:W-:Y:S02]  /*ff40*/  @!P1 IMAD.MOV.U32 R6, RZ, RZ, R5 ;  /* 0x000000ffff069224 */ /* 0x000fe400078e0005 */
[----:B------:R-:W-:-:S03]  /*ff50*/  IMAD.MOV.U32 R13, RZ, RZ, R0 ;  /* 0x000000ffff0d7224 */ /* 0x000fc600078e0000 */
        /* <DEDUP_REMOVED lines=8> */
.L_x_562:
[----:B------:R-:W-:-:S05]  /*ffe0*/  VIADD R7, R3, 0x60 ;  /* 0x0000006003077836 */ /* 0x000fca0000000000 */
[----:B------:R-:W-:Y:S01]  /*fff0*/  ISETP.GE.AND P1, PT, R7, R4, PT ;  /* 0x000000040700720c */ /* 0x000fe20003f26270 */
[----:B------:R-:W-:Y:S02]  /*10000*/  IMAD.MOV.U32 R13, RZ, RZ, R2 ;  /* 0x000000ffff0d7224 */ /* 0x000fe400078e0002 */
[----:B------:R-:W-:Y:S02]  /*10010*/  IMAD.MOV.U32 R12, RZ, RZ, 0x7 ;  /* 0x00000007ff0c7424 */ /* 0x000fe400078e00ff */
[----:B------:R-:W-:-:S08]  /*10020*/  IMAD.MOV.U32 R5, RZ, RZ, R14 ;  /* 0x000000ffff057224 */ /* 0x000fd000078e000e */
[----:B------:R-:W-:Y:S05]  /*10030*/  WARPSYNC.COLLECTIVE R15, `(.L_x_563) ;  /* 0x000000000f087348 */ /* 0x000fea0003c00000 */
[----:B------:R0:W1:Y:S02]  /*10040*/  SHFL.IDX P6, R14, R13, R12, R11 ;  /* 0x0000000c0d0e7389 */ /* 0x00006400000c000b */
[----:B01----:R-:W-:Y:S01]  /*10050*/  ENDCOLLECTIVE ;  /* 0x000000000000791b */ /* 0x003fe20003800000 */
.L_x_563:
[----:B------:R-:W-:-:S05]  /*10060*/  @!P1 LEA R5, P2, R10, R5, 0x1 ;  /* 0x000000050a059211 */ /* 0x000fca00078408ff */
[----:B------:R-:W-:-:S04]  /*10070*/  @!P1 IMAD.X R6, RZ, RZ, R6, P2 ;  /* 0x000000ffff069224 */ /* 0x000fc800010e0606 */
[----:B------:R-:W-:Y:S02]  /*10080*/  @!P1 IMAD.MOV.U32 R7, RZ, RZ, R6 ;  /* 0x000000ffff079224 */ /* 0x000fe400078e0006 */
[----:B------:R-:W-:Y:S02]  /*10090*/  IMAD.MOV.U32 R13, RZ, RZ, R0 ;  /* 0x000000ffff0d7224 */ /* 0x000fe400078e0000 */
[----:B------:R-:W-:-:S05]  /*100a0*/  @!P1 IMAD.MOV.U32 R6, RZ, RZ, R5 ;  /* 0x000000ffff069224 */ /* 0x000fca00078e0005 */
[----:B------:R-:W-:Y:S01]  /*100b0*/  @!PT LDS RZ, [RZ] ;  /* 0x00000000fffff984 */ /* 0x000fe20000000800 */
[----:B------:R-:W-:Y:S01]  /*100c0*/  @!PT LDS RZ, [RZ] ;  /* 0x00000000fffff984 */ /* 0x000fe20000000800 */
[----:B------:R-:W-:Y:S01]  /*100d0*/  @!PT LDS RZ, [RZ] ;  /* 0x00000000fffff984 */ /* 0x000fe20000000800 */
[----:B------:R0:W-:Y:S01]  /*100e0*/  @!P1 LDGSTS.E.BYPASS.LTC128B.128 [R9+0x1b400], desc[UR40][R6.64], !P0 ;  /* 0x1b40000006099fae */ /* 0x0001e2000c101d68 */
[----:B------:R-:W-:-:S07]  /*100f0*/  IMAD.MOV.U32 R5, RZ, RZ, R14 ;  /* 0x000000ffff057224 */ /* 0x000fce00078e000e */
[----:B0-----:R-:W-:Y:S05]  /*10100*/  WARPSYNC.COLLECTIVE R15, `(.L_x_564) ;  /* 0x000000000f087348 */ /* 0x001fea0003c00000 */
[----:B------:R1:W2:Y:S02]  /*10110*/  SHFL.IDX P6, R14, R13, R12, R11 ;  /* 0x0000000c0d0e7389 */ /* 0x0002a400000c000b */
[----:B012---:R-:W-:Y:S01]  /*10120*/  ENDCOLLECTIVE ;  /* 0x000000000000791b */ /* 0x007fe20003800000 */
.L_x_564:
[----:B------:R-:W-:Y:S01]  /*10130*/  IMAD.MOV.U32 R0, RZ, RZ, R14 ;  /* 0x000000ffff007224 */ /* 0x000fe200078e000e */
[----:B------:R-:W-:Y:S06]  /*10140*/  BRA `(.L_x_565) ;  /* 0xffffffb8005c7947 */ /* 0x000fec000383ffff */
.L_x_449:
[----:B0-----:R-:W2:Y:S02]  /*10150*/  LDL R2, [R1+0x4] ;  /* 0x0000040001027983 */ /* 0x001ea40000100800 */
[----:B--2---:R0:W1:Y:S02]  /*10160*/  SYNCS.PHASECHK.TRANS64.TRYWAIT P0, [R2+URZ+0x22820], R0 ;  /* 0x02282000020075a7 */ /* 0x004064000800017f */
[----:B-1----:R-:W-:Y:S05]  /*10170*/  @!P0 NANOSLEEP.SYNCS 0x989680 ;  /* 0x009896800000895d */ /* 0x002fea0003900000 */
[----:B------:R-:W1:Y:S02]  /*10180*/  @!P0 SYNCS.PHASECHK.TRANS64 P0, [R2+URZ+0x22820], R0 ;  /* 0x02282000020085a7 */ /* 0x000e64000800007f */
[----:B-1----:R-:W-:Y:S05]  /*10190*/  @!P0 BRA `(.L_x_449) ;  /* 0xfffffffc00ec8947 */ /* 0x002fea000383ffff */
[----:B------:R-:W-:Y:S05]  /*101a0*/  BRA `(.L_x_566) ;  /* 0xffffffb800bc7947 */ /* 0x000fea000383ffff */
.L_x_453:
[----:B0-----:R0:W1:Y:S02]  /*101b0*/  SYNCS.PHASECHK.TRANS64.TRYWAIT P0, [R2+URZ+0x22860], R0 ;  /* 0x02286000020075a7 */ /* 0x001064000800017f */
[----:B-1----:R-:W-:Y:S05]  /*101c0*/  @!P0 NANOSLEEP.SYNCS 0x989680 ;  /* 0x009896800000895d */ /* 0x002fea0003900000 */
[----:B------:R-:W1:Y:S02]  /*101d0*/  @!P0 SYNCS.PHASECHK.TRANS64 P0, [R2+URZ+0x22860], R0 ;  /* 0x02286000020085a7 */ /* 0x000e64000800007f */
[----:B-1----:R-:W-:Y:S05]  /*101e0*/  @!P0 BRA `(.L_x_453) ;  /* 0xfffffffc00f08947 */ /* 0x002fea000383ffff */
[----:B------:R-:W-:Y:S05]  /*101f0*/  BRA `(.L_x_567) ;  /* 0xffffffb800ec7947 */ /* 0x000fea000383ffff */
.L_x_468:
[----:B-1----:R1:W2:Y:S02]  /*10200*/  SYNCS.PHASECHK.TRANS64.TRYWAIT P0, [R3+URZ+0x22840], R2 ;  /* 0x02284002030075a7 */ /* 0x0022a4000800017f */
[----:B--2---:R-:W-:Y:S05]  /*10210*/  @!P0 NANOSLEEP.SYNCS 0x989680 ;  /* 0x009896800000895d */ /* 0x004fea0003900000 */
[----:B------:R-:W2:Y:S02]  /*10220*/  @!P0 SYNCS.PHASECHK.TRANS64 P0, [R3+URZ+0x22840], R2 ;  /* 0x02284002030085a7 */ /* 0x000ea4000800007f */
[----:B--2---:R-:W-:Y:S05]  /*10230*/  @!P0 BRA `(.L_x_468) ;  /* 0xfffffffc00f08947 */ /* 0x004fea000383ffff */
[----:B------:R-:W-:Y:S05]  /*10240*/  BRA `(.L_x_568) ;  /* 0xffffffc4001c7947 */ /* 0x000fea000383ffff */
.L_x_473:
[----:B0-----:R0:W2:Y:S02]  /*10250*/  SYNCS.PHASECHK.TRANS64.TRYWAIT P0, [R3+URZ+0x22860], R2 ;  /* 0x02286002030075a7 */ /* 0x0010a4000800017f */
[----:B--2---:R-:W-:Y:S05]  /*10260*/  @!P0 NANOSLEEP.SYNCS 0x989680 ;  /* 0x009896800000895d */ /* 0x004fea0003900000 */
[----:B------:R-:W2:Y:S02]  /*10270*/  @!P0 SYNCS.PHASECHK.TRANS64 P0, [R3+URZ+0x22860], R2 ;  /* 0x02286002030085a7 */ /* 0x000ea4000800007f */
[----:B--2---:R-:W-:Y:S05]  /*10280*/  @!P0 BRA `(.L_x_473) ;  /* 0xfffffffc00f08947 */ /* 0x004fea000383ffff */
[----:B------:R-:W-:Y:S05]  /*10290*/  BRA `(.L_x_569) ;  /* 0xffffffc400a47947 */ /* 0x000fea000383ffff */
.L_x_484:
[----:B0-----:R0:W1:Y:S02]  /*102a0*/  SYNCS.PHASECHK.TRANS64.TRYWAIT P0, [R2+URZ+0x22840], R3 ;  /* 0x02284003020075a7 */ /* 0x001064000800017f */
[----:B-1----:R-:W-:Y:S05]  /*102b0*/  @!P0 NANOSLEEP.SYNCS 0x989680 ;  /* 0x009896800000895d */ /* 0x002fea0003900000 */
[----:B------:R-:W1:Y:S02]  /*102c0*/  @!P0 SYNCS.PHASECHK.TRANS64 P0, [R2+URZ+0x22840], R3 ;  /* 0x02284003020085a7 */ /* 0x000e64000800007f */
[----:B-1----:R-:W-:Y:S05]  /*102d0*/  @!P0 BRA `(.L_x_484) ;  /* 0xfffffffc00f08947 */ /* 0x002fea000383ffff */
[----:B------:R-:W-:Y:S05]  /*102e0*/  BRA `(.L_x_570) ;  /* 0xffffffcc00b47947 */ /* 0x000fea000383ffff */
.L_x_489:
[----:B-1----:R1:W2:Y:S02]  /*102f0*/  SYNCS.PHASECHK.TRANS64.TRYWAIT P0, [R2+URZ+0x22860], R3 ;  /* 0x02286003020075a7 */ /* 0x0022a4000800017f */
[----:B--2---:R-:W-:Y:S05]  /*10300*/  @!P0 NANOSLEEP.SYNCS 0x989680 ;  /* 0x009896800000895d */ /* 0x004fea0003900000 */
[----:B------:R-:W2:Y:S02]  /*10310*/  @!P0 SYNCS.PHASECHK.TRANS64 P0, [R2+URZ+0x22860], R3 ;  /* 0x02286003020085a7 */ /* 0x000ea4000800007f */
[----:B--2---:R-:W-:Y:S05]  /*10320*/  @!P0 BRA `(.L_x_489) ;  /* 0xfffffffc00f08947 */ /* 0x004fea000383ffff */
[----:B------:R-:W-:Y:S05]  /*10330*/  BRA `(.L_x_571) ;  /* 0xffffffd000387947 */ /* 0x000fea000383ffff */
.L_x_500:
[----:B0-----:R0:W1:Y:S02]  /*10340*/  SYNCS.PHASECHK.TRANS64.TRYWAIT P0, [R2+URZ+0x22840], R3 ;  /* 0x02284003020075a7 */ /* 0x001064000800017f */
[----:B-1----:R-:W-:Y:S05]  /*10350*/  @!P0 NANOSLEEP.SYNCS 0x989680 ;  /* 0x009896800000895d */ /* 0x002fea0003900000 */
[----:B------:R-:W1:Y:S02]  /*10360*/  @!P0 SYNCS.PHASECHK.TRANS64 P0, [R2+URZ+0x22840], R3 ;  /* 0x02284003020085a7 */ /* 0x000e64000800007f */
[----:B-1----:R-:W-:Y:S05]  /*10370*/  @!P0 BRA `(.L_x_500) ;  /* 0xfffffffc00f08947 */ /* 0x002fea000383ffff */
[----:B------:R-:W-:Y:S05]  /*10380*/  BRA `(.L_x_572) ;  /* 0xffffffd800247947 */ /* 0x000fea000383ffff */
.L_x_505:
[----:B-1----:R1:W2:Y:S02]  /*10390*/  SYNCS.PHASECHK.TRANS64.TRYWAIT P0, [R2+URZ+0x22860], R3 ;  /* 0x02286003020075a7 */ /* 0x0022a4000800017f */
[----:B--2---:R-:W-:Y:S05]  /*103a0*/  @!P0 NANOSLEEP.SYNCS 0x989680 ;  /* 0x009896800000895d */ /* 0x004fea0003900000 */
[----:B------:R-:W2:Y:S02]  /*103b0*/  @!P0 SYNCS.PHASECHK.TRANS64 P0, [R2+URZ+0x22860], R3 ;  /* 0x02286003020085a7 */ /* 0x000ea4000800007f */
[----:B--2---:R-:W-:Y:S05]  /*103c0*/  @!P0 BRA `(.L_x_505) ;  /* 0xfffffffc00f08947 */ /* 0x004fea000383ffff */
[----:B------:R-:W-:Y:S05]  /*103d0*/  BRA `(.L_x_573) ;  /* 0xffffffd800ac7947 */ /* 0x000fea000383ffff */
.L_x_517:
[----:B------:R-:W-:Y:S01]  /*103e0*/  BSSY B0, `(.L_x_574) ;  /* 0x0000008000007945 */ /* 0x000fe20003800000 */
[----:B------:R-:W-:Y:S02]  /*103f0*/  IMAD.MOV.U32 R13, RZ, RZ, R16 ;  /* 0x000000ffff0d7224 */ /* 0x000fe400078e0010 */
[----:B0-----:R-:W-:Y:S02]  /*10400*/  IMAD.MOV.U32 R12, RZ, RZ, RZ ;  /* 0x000000ffff0c7224 */ /* 0x001fe400078e00ff */
[----:B------:R-:W-:Y:S02]  /*10410*/  IMAD.MOV.U32 R11, RZ, RZ, 0x1f ;  /* 0x0000001fff0b7424 */ /* 0x000fe400078e00ff */
[----:B------:R-:W-:-:S07]  /*10420*/  IMAD.MOV.U32 R15, RZ, RZ, -0x1 ;  /* 0xffffffffff0f7424 */ /* 0x000fce00078e00ff */
[----:B-1---5:R-:W-:Y:S05]  /*10430*/  WARPSYNC.COLLECTIVE R15, `(.L_x_575) ;  /* 0x000000000f087348 */ /* 0x022fea0003c00000 */
[----:B------:R0:W2:Y:S02]  /*10440*/  SHFL.IDX P6, R14, R13, R12, R11 ;  /* 0x0000000c0d0e7389 */ /* 0x0000a400000c000b */
[----:B012--5:R-:W-:Y:S01]  /*10450*/  ENDCOLLECTIVE ;  /* 0x000000000000791b */ /* 0x027fe20003800000 */
.L_x_575:
[----:B------:R-:W-:Y:S05]  /*10460*/  BSYNC B0 ;  /* 0x0000000000007941 */ /* 0x000fea0003800000 */
.L_x_574:
[----:B------:R-:W-:Y:S02]  /*10470*/  IMAD.MOV.U32 R13, RZ, RZ, R16 ;  /* 0x000000ffff0d7224 */ /* 0x000fe400078e0010 */
[----:B------:R-:W-:Y:S02]  /*10480*/  IMAD.MOV.U32 R12, RZ, RZ, 0x1 ;  /* 0x00000001ff0c7424 */ /* 0x000fe400078e00ff */
[----:B------:R-:W-:Y:S02]  /*10490*/  IMAD.MOV.U32 R11, RZ, RZ, 0x1f ;  /* 0x0000001fff0b7424 */ /* 0x000fe400078e00ff */
[----:B------:R-:W-:Y:S02]  /*104a0*/  IMAD.MOV.U32 R15, RZ, RZ, -0x1 ;  /* 0xffffffffff0f7424 */ /* 0x000fe400078e00ff */
[----:B------:R-:W-:Y:S02]  /*104b0*/  IMAD.IADD R5, R19, 0x1, R6 ;  /* 0x0000000113057824 */ /* 0x000fe400078e0206 */
[----:B------:R-:W-:-:S07]  /*104c0*/  IMAD.MOV.U32 R0, RZ, RZ, R14 ;  /* 0x000000ffff007224 */ /* 0x000fce00078e000e */
[----:B------:R-:W-:Y:S05]  /*104d0*/  WARPSYNC.COLLECTIVE R15, `(.L_x_576) ;  /* 0x000000000f087348 */ /* 0x000fea0003c00000 */
[----:B------:R0:W1:Y:S02]  /*104e0*/  SHFL.IDX P6, R14, R13, R12, R11 ;  /* 0x0000000c0d0e7389 */ /* 0x00006400000c000b */
[----:B01----:R-:W-:Y:S01]  /*104f0*/  ENDCOLLECTIVE ;  /* 0x000000000000791b */ /* 0x003fe20003800000 */
.L_x_576:
[----:B------:R-:W-:Y:S02]  /*10500*/  ULDC UR4, c[0x0][0xc3c] ;  /* 0x00030f0000047ab9 */ /* 0x000fe40000000800 */
[----:B------:R-:W-:-:S13]  /*10510*/  ISETP.GE.OR P1, PT, R5, UR4, !P0 ;  /* 0x0000000405007c0c */ /* 0x000fda000c726670 */
[----:B------:R-:W0:Y:S01]  /*10520*/  @!P1 LDC.64 R2, c[0x0][0xc80] ;  /* 0x00032000ff029b82 */ /* 0x000e220000000a00 */
[----:B------:R-:W-:Y:S02]  /*10530*/  IMAD.MOV.U32 R11, RZ, RZ, RZ ;  /* 0x000000ffff0b7224 */ /* 0x000fe400078e00ff */
[----:B------:R-:W-:Y:S02]  /*10540*/  IMAD.MOV.U32 R4, RZ, RZ, R14 ;  /* 0x000000ffff047224 */ /* 0x000fe400078e000e */
[----:B0-----:R-:W-:-:S06]  /*10550*/  @!P1 IMAD.WIDE R2, R5, 0x4, R2 ;  /* 0x0000000405029825 */ /* 0x001fcc00078e0202 */
[----:B------:R0:W2:Y:S01]  /*10560*/  @!P1 LDG.E R3, desc[UR40][R2.64] ;  /* 0x0000002802039981 */ /* 0x0000a2000c1e1900 */
[C---:B------:R-:W-:Y:S02]  /*10570*/  ISETP.GE.U32.AND P2, PT, R6.reuse, 0x2, PT ;  /* 0x000000020600780c */ /* 0x040fe40003f46070 */
[C---:B------:R-:W-:Y:S02]  /*10580*/  ISETP.GE.U32.AND P3, PT, R6.reuse, 0x4, PT ;  /* 0x000000040600780c */ /* 0x040fe40003f66070 */
[C---:B------:R-:W-:Y:S02]  /*10590*/  ISETP.GE.U32.AND P4, PT, R6.reuse, 0x8, PT ;  /* 0x000000080600780c */ /* 0x040fe40003f86070 */
[C---:B------:R-:W-:Y:S01]  /*105a0*/  ISETP.GE.U32.AND P5, PT, R6.reuse, 0x10, PT ;  /* 0x000000100600780c */ /* 0x040fe20003fa6070 */
[----:B0-----:R-:W-:Y:S02]  /*105b0*/  IMAD.MOV.U32 R2, RZ, RZ, RZ ;  /* 0x000000ffff027224 */ /* 0x001fe400078e00ff */
[----:B--2---:R-:W-:Y:S01]  /*105c0*/  @!P1 IMAD.MOV.U32 R2, RZ, RZ, R3 ;  /* 0x000000ffff029224 */ /* 0x004fe200078e0003 */
[----:B------:R-:W-:-:S03]  /*105d0*/  ISETP.NE.AND P1, PT, R6, RZ, PT ;  /* 0x000000ff0600720c */ /* 0x000fc60003f25270 */
[----:B------:R-:W-:-:S10]  /*105e0*/  IMAD.MOV.U32 R13, RZ, RZ, R2 ;  /* 0x000000ffff0d7224 */ /* 0x000fd400078e0002 */
[----:B------:R-:W-:Y:S05]  /*105f0*/  WARPSYNC.COLLECTIVE R15, `(.L_x_577) ;  /* 0x000000000f087348 */ /* 0x000fea0003c00000 */
[----:B------:R0:W1:Y:S02]  /*10600*/  SHFL.UP P6, R14, R13, R12, R11 ;  /* 0x0400000c0d0e7389 */ /* 0x00006400000c000b */
[----:B01----:R-:W-:Y:S01]  /*10610*/  ENDCOLLECTIVE ;  /* 0x000000000000791b */ /* 0x003fe20003800000 */
.L_x_577:
[----:B------:R-:W-:Y:S01]  /*10620*/  IMAD.MOV.U32 R12, RZ, RZ, 0x2 ;  /* 0x00000002ff0c7424 */ /* 0x000fe200078e00ff */
[----:B------:R-:W-:-:S05]  /*10630*/  SEL R5, R14, RZ, P1 ;  /* 0x000000ff0e057207 */ /* 0x000fca0000800000 */
[----:B------:R-:W-:-:S04]  /*10640*/  IMAD.IADD R3, R2, 0x1, R5 ;  /* 0x0000000102037824 */ /* 0x000fc800078e0205 */
[----:B------:R-:W-:-:S07]  /*10650*/  IMAD.MOV.U32 R13, RZ, RZ, R3 ;  /* 0x000000ffff0d7224 */ /* 0x000fce00078e0003 */
[----:B------:R-:W-:Y:S05]  /*10660*/  WARPSYNC.COLLECTIVE R15, `(.L_x_578) ;  /* 0x000000000f087348 */ /* 0x000fea0003c00000 */
[----:B------:R0:W1:Y:S02]  /*10670*/  SHFL.UP P6, R14, R13, R12, R11 ;  /* 0x0400000c0d0e7389 */ /* 0x00006400000c000b */
[----:B01----:R-:W-:Y:S01]  /*10680*/  ENDCOLLECTIVE ;  /* 0x000000000000791b */ /* 0x003fe20003800000 */
.L_x_578:
[----:B------:R-:W-:Y:S01]  /*10690*/  IMAD.MOV.U32 R12, RZ, RZ, 0x4 ;  /* 0x00000004ff0c7424 */ /* 0x000fe200078e00ff */
[----:B------:R-:W-:-:S05]  /*106a0*/  SEL R14, R14, RZ, P2 ;  /* 0x000000ff0e0e7207 */ /* 0x000fca0001000000 */
[----:B------:R-:W-:-:S04]  /*106b0*/  IMAD.IADD R3, R3, 0x1, R14 ;  /* 0x0000000103037824 */ /* 0x000fc800078e020e */
[----:B------:R-:W-:-:S07]  /*106c0*/  IMAD.MOV.U32 R13, RZ, RZ, R3 ;  /* 0x000000ffff0d7224 */ /* 0x000fce00078e0003 */
[----:B------:R-:W-:Y:S05]  /*106d0*/  WARPSYNC.COLLECTIVE R15, `(.L_x_579) ;  /* 0x000000000f087348 */ /* 0x000fea0003c00000 */
[----:B------:R0:W1:Y:S02]  /*106e0*/  SHFL.UP P6, R14, R13, R12, R11 ;  /* 0x0400000c0d0e7389 */ /* 0x00006400000c000b */
[----:B01----:R-:W-:Y:S01]  /*106f0*/  ENDCOLLECTIVE ;  /* 0x000000000000791b */ /* 0x003fe20003800000 */
.L_x_579:
[----:B------:R-:W-:Y:S01]  /*10700*/  IMAD.MOV.U32 R12, RZ, RZ, 0x8 ;  /* 0x00000008ff0c7424 */ /* 0x000fe200078e00ff */
[----:B------:R-:W-:-:S05]  /*10710*/  SEL R14, R14, RZ, P3 ;  /* 0x000000ff0e0e7207 */ /* 0x000fca0001800000 */
[----:B------:R-:W-:-:S04]  /*10720*/  IMAD.IADD R3, R3, 0x1, R14 ;  /* 0x0000000103037824 */ /* 0x000fc800078e020e */
[----:B------:R-:W-:-:S07]  /*10730*/  IMAD.MOV.U32 R13, RZ, RZ, R3 ;  /* 0x000000ffff0d7224 */ /* 0x000fce00078e0003 */
[----:B------:R-:W-:Y:S05]  /*10740*/  WARPSYNC.COLLECTIVE R15, `(.L_x_580) ;  /* 0x000000000f087348 */ /* 0x000fea0003c00000 */
[----:B------:R0:W1:Y:S02]  /*10750*/  SHFL.UP P6, R14, R13, R12, R11 ;  /* 0x0400000c0d0e7389 */ /* 0x00006400000c000b */
[----:B01----:R-:W-:Y:S01]  /*10760*/  ENDCOLLECTIVE ;  /* 0x000000000000791b */ /* 0x003fe20003800000 */
.L_x_580:
[----:B------:R-:W-:Y:S01]  /*10770*/  IMAD.MOV.U32 R12, RZ, RZ, 0x10 ;  /* 0x00000010ff0c7424 */ /* 0x000fe200078e00ff */
[----:B------:R-:W-:-:S05]  /*10780*/  SEL R14, R14, RZ, P4 ;  /* 0x000000ff0e0e7207 */ /* 0x000fca0002000000 */
[----:B------:R-:W-:-:S04]  /*10790*/  IMAD.IADD R3, R3, 0x1, R14 ;  /* 0x0000000103037824 */ /* 0x000fc800078e020e */
[----:B------:R-:W-:-:S07]  /*107a0*/  IMAD.MOV.U32 R13, RZ, RZ, R3 ;  /* 0x000000ffff0d7224 */ /* 0x000fce00078e0003 */
[----:B------:R-:W-:Y:S05]  /*107b0*/  WARPSYNC.COLLECTIVE R15, `(.L_x_581) ;  /* 0x000000000f087348 */ /* 0x000fea0003c00000 */
[----:B------:R0:W1:Y:S02]  /*107c0*/  SHFL.UP P6, R14, R13, R12, R11 ;  /* 0x0400000c0d0e7389 */ /* 0x00006400000c000b */
[----:B01----:R-:W-:Y:S01]  /*107d0*/  ENDCOLLECTIVE ;  /* 0x000000000000791b */ /* 0x003fe20003800000 */
.L_x_581:
[----:B------:R-:W-:Y:S02]  /*107e0*/  IMAD.MOV.U32 R12, RZ, RZ, 0x1f ;  /* 0x0000001fff0c7424 */ /* 0x000fe400078e00ff */
[----:B------:R-:W-:Y:S01]  /*107f0*/  IMAD.MOV.U32 R11, RZ, RZ, 0x1f ;  /* 0x0000001fff0b7424 */ /* 0x000fe200078e00ff */
[----:B------:R-:W-:-:S05]  /*10800*/  SEL R14, R14, RZ, P5 ;  /* 0x000000ff0e0e7207 */ /* 0x000fca0002800000 */
[----:B------:R-:W-:-:S04]  /*10810*/  IMAD.IADD R3, R3, 0x1, R14 ;  /* 0x0000000103037824 */ /* 0x000fc800078e020e */
[----:B------:R-:W-:-:S07]  /*10820*/  IMAD.MOV.U32 R13, RZ, RZ, R3 ;  /* 0x000000ffff0d7224 */ /* 0x000fce00078e0003 */
[----:B------:R-:W-:Y:S05]  /*10830*/  WARPSYNC.COLLECTIVE R15, `(.L_x_582) ;  /* 0x000000000f087348 */ /* 0x000fea0003c00000 */
[----:B------:R0:W1:Y:S02]  /*10840*/  SHFL.IDX P6, R14, R13, R12, R11 ;  /* 0x0000000c0d0e7389 */ /* 0x00006400000c000b */
[----:B01----:R-:W-:Y:S01]  /*10850*/  ENDCOLLECTIVE ;  /* 0x000000000000791b */ /* 0x003fe20003800000 */
.L_x_582:
[----:B------:R-:W-:Y:S05]  /*10860*/  BRA `(.L_x_583) ;  /* 0xffffffe0001c7947 */ /* 0x000fea000383ffff */
.L_x_522:
[----:B------:R-:W-:Y:S01]  /*10870*/  BSSY B0, `(.L_x_584) ;  /* 0x0000008000007945 */ /* 0x000fe20003800000 */
[----:B-----5:R-:W-:Y:S02]  /*10880*/  IMAD.MOV.U32 R13, RZ, RZ, R2 ;  /* 0x000000ffff0d7224 */ /* 0x020fe400078e0002 */
[----:B0-----:R-:W-:Y:S02]  /*10890*/  IMAD.MOV.U32 R12, RZ, RZ, 0x1 ;  /* 0x00000001ff0c7424 */ /* 0x001fe400078e00ff */
[----:B------:R-:W-:Y:S02]  /*108a0*/  IMAD.MOV.U32 R11, RZ, RZ, RZ ;  /* 0x000000ffff0b7224 */ /* 0x000fe400078e00ff */
[----:B------:R-:W-:-:S07]  /*108b0*/  IMAD.MOV.U32 R15, RZ, RZ, -0x1 ;  /* 0xffffffffff0f7424 */ /* 0x000fce00078e00ff */
[----:B-12---:R-:W-:Y:S05]  /*108c0*/  WARPSYNC.COLLECTIVE R15, `(.L_x_585) ;  /* 0x000000000f087348 */ /* 0x006fea0003c00000 */
[----:B------:R0:W3:Y:S02]  /*108d0*/  SHFL.UP P6, R14, R13, R12, R11 ;  /* 0x0400000c0d0e7389 */ /* 0x0000e400000c000b */
[----:B0123--:R-:W-:Y:S01]  /*108e0*/  ENDCOLLECTIVE ;  /* 0x000000000000791b */ /* 0x00ffe20003800000 */
.L_x_585:
[----:B------:R-:W-:Y:S05]  /*108f0*/  BSYNC B0 ;  /* 0x0000000000007941 */ /* 0x000fea0003800000 */
.L_x_584:
[----:B------:R-:W-:Y:S01]  /*10900*/  SEL R3, R14, RZ, P1 ;  /* 0x000000ff0e037207 */ /* 0x000fe20000800000 */
[----:B------:R-:W-:Y:S02]  /*10910*/  IMAD.MOV.U32 R12, RZ, RZ, 0x2 ;  /* 0x00000002ff0c7424 */ /* 0x000fe400078e00ff */
[----:B------:R-:W-:Y:S02]  /*10920*/  IMAD.MOV.U32 R11, RZ, RZ, RZ ;  /* 0x000000ffff0b7224 */ /* 0x000fe400078e00ff */
[----:B------:R-:W-:Y:S02]  /*10930*/  IMAD.IADD R3, R2, 0x1, R3 ;  /* 0x0000000102037824 */ /* 0x000fe400078e0203 */
[----:B------:R-:W-:Y:S02]  /*10940*/  IMAD.MOV.U32 R15, RZ, RZ, -0x1 ;  /* 0xffffffffff0f7424 */ /* 0x000fe400078e00ff */
[----:B------:R-:W-:-:S07]  /*10950*/  IMAD.MOV.U32 R13, RZ, RZ, R3 ;  /* 0x000000ffff0d7224 */ /* 0x000fce00078e0003 */
[----:B------:R-:W-:Y:S05]  /*10960*/  WARPSYNC.COLLECTIVE R15, `(.L_x_586) ;  /* 0x000000000f087348 */ /* 0x000fea0003c00000 */
[----:B------:R0:W1:Y:S02]  /*10970*/  SHFL.UP P6, R14, R13, R12, R11 ;  /* 0x0400000c0d0e7389 */ /* 0x00006400000c000b */
[----:B01----:R-:W-:Y:S01]  /*10980*/  ENDCOLLECTIVE ;  /* 0x000000000000791b */ /* 0x003fe20003800000 */
.L_x_586:
[----:B------:R-:W-:Y:S01]  /*10990*/  IMAD.MOV.U32 R12, RZ, RZ, 0x4 ;  /* 0x00000004ff0c7424 */ /* 0x000fe200078e00ff */
[----:B------:R-:W-:-:S05]  /*109a0*/  SEL R14, R14, RZ, P2 ;  /* 0x000000ff0e0e7207 */ /* 0x000fca0001000000 */
[----:B------:R-:W-:-:S04]  /*109b0*/  IMAD.IADD R3, R3, 0x1, R14 ;  /* 0x0000000103037824 */ /* 0x000fc800078e020e */
[----:B------:R-:W-:-:S07]  /*109c0*/  IMAD.MOV.U32 R13, RZ, RZ, R3 ;  /* 0x000000ffff0d7224 */ /* 0x000fce00078e0003 */
[----:B------:R-:W-:Y:S05]  /*109d0*/  WARPSYNC.COLLECTIVE R15, `(.L_x_587) ;  /* 0x000000000f087348 */ /* 0x000fea0003c00000 */
[----:B------:R0:W1:Y:S02]  /*109e0*/  SHFL.UP P6, R14, R13, R12, R11 ;  /* 0x0400000c0d0e7389 */ /* 0x00006400000c000b */
[----:B01----:R-:W-:Y:S01]  /*109f0*/  ENDCOLLECTIVE ;  /* 0x000000000000791b */ /* 0x003fe20003800000 */
.L_x_587:
[----:B------:R-:W-:Y:S01]  /*10a00*/  IMAD.MOV.U32 R12, RZ, RZ, 0x8 ;  /* 0x00000008ff0c7424 */ /* 0x000fe200078e00ff */
[----:B------:R-:W-:-:S05]  /*10a10*/  SEL R14, R14, RZ, P3 ;  /* 0x000000ff0e0e7207 */ /* 0x000fca0001800000 */
[----:B------:R-:W-:-:S04]  /*10a20*/  IMAD.IADD R3, R3, 0x1, R14 ;  /* 0x0000000103037824 */ /* 0x000fc800078e020e */
[----:B------:R-:W-:-:S07]  /*10a30*/  IMAD.MOV.U32 R13, RZ, RZ, R3 ;  /* 0x000000ffff0d7224 */ /* 0x000fce00078e0003 */
[----:B------:R-:W-:Y:S05]  /*10a40*/  WARPSYNC.COLLECTIVE R15, `(.L_x_588) ;  /* 0x000000000f087348 */ /* 0x000fea0003c00000 */
[----:B------:R0:W1:Y:S02]  /*10a50*/  SHFL.UP P6, R14, R13, R12, R11 ;  /* 0x0400000c0d0e7389 */ /* 0x00006400000c000b */
[----:B01----:R-:W-:Y:S01]  /*10a60*/  ENDCOLLECTIVE ;  /* 0x000000000000791b */ /* 0x003fe20003800000 */
.L_x_588:
[----:B------:R-:W-:Y:S01]  /*10a70*/  IMAD.MOV.U32 R12, RZ, RZ, 0x10 ;  /* 0x00000010ff0c7424 */ /* 0x000fe200078e00ff */
[----:B------:R-:W-:-:S05]  /*10a80*/  SEL R14, R14, RZ, P4 ;  /* 0x000000ff0e0e7207 */ /* 0x000fca0002000000 */
[----:B------:R-:W-:-:S04]  /*10a90*/  IMAD.IADD R3, R3, 0x1, R14 ;  /* 0x0000000103037824 */ /* 0x000fc800078e020e */
[----:B------:R-:W-:-:S07]  /*10aa0*/  IMAD.MOV.U32 R13, RZ, RZ, R3 ;  /* 0x000000ffff0d7224 */ /* 0x000fce00078e0003 */
[----:B------:R-:W-:Y:S05]  /*10ab0*/  WARPSYNC.COLLECTIVE R15, `(.L_x_589) ;  /* 0x000000000f087348 */ /* 0x000fea0003c00000 */
[----:B------:R0:W1:Y:S02]  /*10ac0*/  SHFL.UP P6, R14, R13, R12, R11 ;  /* 0x0400000c0d0e7389 */ /* 0x00006400000c000b */
[----:B01----:R-:W-:Y:S01]  /*10ad0*/  ENDCOLLECTIVE ;  /* 0x000000000000791b */ /* 0x003fe20003800000 */
.L_x_589:
        /* <DEDUP_REMOVED lines=8> */
.L_x_590:
[----:B------:R-:W-:Y:S05]  /*10b60*/  BRA `(.L_x_591) ;  /* 0xffffffdc00f87947 */ /* 0x000fea000383ffff */
.L_x_524:
[----:B------:R-:W-:Y:S01]  /*10b70*/  BSSY B0, `(.L_x_592) ;  /* 0x0000006000007945 */ /* 0x000fe20003800000 */
[----:B------:R-:W-:Y:S01]  /*10b80*/  PLOP3.LUT P6, PT, P6, PT, PT, 0x8, 0x0 ;  /* 0x000000000000781c */ /* 0x000fe200037ce170 */
[----:B------:R-:W-:-:S12]  /*10b90*/  IMAD.MOV.U32 R15, RZ, RZ, -0x1 ;  /* 0xffffffffff0f7424 */ /* 0x000fd800078e00ff */
[----:B01---5:R-:W-:Y:S05]  /*10ba0*/  WARPSYNC.COLLECTIVE R15, `(.L_x_593) ;  /* 0x000000000f087348 */ /* 0x023fea0003c00000 */
[----:B------:R-:W-:Y:S01]  /*10bb0*/  VOTE.ANY R14, PT, P6 ;  /* 0x00000000000e7806 */ /* 0x000fe200030e0100 */
[----:B01---5:R-:W-:Y:S06]  /*10bc0*/  ENDCOLLECTIVE ;  /* 0x000000000000791b */ /* 0x023fec0003800000 */
.L_x_593:
[----:B------:R-:W-:Y:S05]  /*10bd0*/  BSYNC B0 ;  /* 0x0000000000007941 */ /* 0x000fea0003800000 */
.L_x_592:
[----:B------:R-:W-:Y:S02]  /*10be0*/  IMAD.MOV.U32 R5, RZ, RZ, R14 ;  /* 0x000000ffff057224 */ /* 0x000fe400078e000e */
[----:B------:R-:W-:Y:S02]  /*10bf0*/  IMAD.MOV.U32 R13, RZ, RZ, R2 ;  /* 0x000000ffff0d7224 */ /* 0x000fe400078e0002 */
[----:B------:R-:W0:Y:S01]  /*10c00*/  POPC R4, R5 ;  /* 0x0000000500047309 */ /* 0x000e220000000000 */
[----:B------:R-:W-:Y:S02]  /*10c10*/  IMAD.MOV.U32 R11, RZ, RZ, 0x1f ;  /* 0x0000001fff0b7424 */ /* 0x000fe400078e00ff */
[----:B------:R-:W-:Y:S02]  /*10c20*/  IMAD.MOV.U32 R15, RZ, RZ, -0x1 ;  /* 0xffffffffff0f7424 */ /* 0x000fe400078e00ff */
[----:B0-----:R-:W-:-:S07]  /*10c30*/  IMAD.MOV.U32 R12, RZ, RZ, R4 ;  /* 0x000000ffff0c7224 */ /* 0x001fce00078e0004 */
[----:B------:R-:W-:Y:S05]  /*10c40*/  WARPSYNC.COLLECTIVE R15, `(.L_x_594) ;  /* 0x000000000f087348 */ /* 0x000fea0003c00000 */
[----:B------:R0:W1:Y:S02]  /*10c50*/  SHFL.IDX P6, R14, R13, R12, R11 ;  /* 0x0000000c0d0e7389 */ /* 0x00006400000c000b */
[----:B01----:R-:W-:Y:S01]  /*10c60*/  ENDCOLLECTIVE ;  /* 0x000000000000791b */ /* 0x003fe20003800000 */
.L_x_594:
[----:B------:R-:W-:Y:S01]  /*10c70*/  IMAD.MOV.U32 R17, RZ, RZ, R14 ;  /* 0x000000ffff117224 */ /* 0x000fe200078e000e */
[----:B------:R-:W-:Y:S06]  /*10c80*/  BRA `(.L_x_595) ;  /* 0xffffffdc00e87947 */ /* 0x000fec000383ffff */
.L_x_526:
[----:B------:R-:W-:Y:S01]  /*10c90*/  BSSY B0, `(.L_x_596) ;  /* 0x0000007000007945 */ /* 0x000fe20003800000 */
[----:B------:R-:W-:Y:S02]  /*10ca0*/  IMAD.MOV.U32 R13, RZ, RZ, R3 ;  /* 0x000000ffff0d7224 */ /* 0x000fe400078e0003 */
[----:B------:R-:W-:Y:S02]  /*10cb0*/  IMAD.MOV.U32 R11, RZ, RZ, 0x1f ;  /* 0x0000001fff0b7424 */ /* 0x000fe400078e00ff */
[----:B------:R-:W-:-:S07]  /*10cc0*/  IMAD.MOV.U32 R15, RZ, RZ, -0x1 ;  /* 0xffffffffff0f7424 */ /* 0x000fce00078e00ff */
[----:B-123-5:R-:W-:Y:S05]  /*10cd0*/  WARPSYNC.COLLECTIVE R15, `(.L_x_597) ;  /* 0x000000000f087348 */ /* 0x02efea0003c00000 */
[----:B------:R0:W4:Y:S02]  /*10ce0*/  SHFL.IDX P6, R14, R13, R12, R11 ;  /* 0x0000000c0d0e7389 */ /* 0x00012400000c000b */
[----:B012345:R-:W-:Y:S01]  /*10cf0*/  ENDCOLLECTIVE ;  /* 0x000000000000791b */ /* 0x03ffe20003800000 */
.L_x_597:
[----:B------:R-:W-:Y:S05]  /*10d00*/  BSYNC B0 ;  /* 0x0000000000007941 */ /* 0x000fea0003800000 */
.L_x_596:
[----:B------:R-:W-:Y:S05]  /*10d10*/  BRA `(.L_x_525) ;  /* 0xffffffdc00e07947 */ /* 0x000fea000383ffff */
.L_x_530:
[----:B0-----:R0:W1:Y:S02]  /*10d20*/  SYNCS.PHASECHK.TRANS64.TRYWAIT P0, [R0+URZ+0x22820], R3 ;  /* 0x02282003000075a7 */ /* 0x001064000800017f */
[----:B-1----:R-:W-:Y:S05]  /*10d30*/  @!P0 NANOSLEEP.SYNCS 0x989680 ;  /* 0x009896800000895d */ /* 0x002fea0003900000 */
[----:B------:R-:W1:Y:S02]  /*10d40*/  @!P0 SYNCS.PHASECHK.TRANS64 P0, [R0+URZ+0x22820], R3 ;  /* 0x02282003000085a7 */ /* 0x000e64000800007f */
[----:B-1----:R-:W-:Y:S05]  /*10d50*/  @!P0 BRA `(.L_x_530) ;  /* 0xfffffffc00f08947 */ /* 0x002fea000383ffff */
[----:B------:R-:W-:Y:S05]  /*10d60*/  BRA `(.L_x_598) ;  /* 0xffffffe000d47947 */ /* 0x000fea000383ffff */
.L_x_531:
[----:B------:R-:W1:Y:S01]  /*10d70*/  S2R R2, SR_TID.X ;  /* 0x0000000000027919 */ /* 0x000e620000002100 */
[----:B------:R-:W-:Y:S01]  /*10d80*/  BSSY B0, `(.L_x_599) ;  /* 0x000000a000007945 */ /* 0x000fe20003800000 */
[----:B------:R-:W-:Y:S02]  /*10d90*/  IMAD.MOV.U32 R12, RZ, RZ, RZ ;  /* 0x000000ffff0c7224 */ /* 0x000fe400078e00ff */
[----:B------:R-:W-:Y:S02]  /*10da0*/  IMAD.MOV.U32 R11, RZ, RZ, 0x1f ;  /* 0x0000001fff0b7424 */ /* 0x000fe400078e00ff */
[----:B------:R-:W-:Y:S01]  /*10db0*/  IMAD.MOV.U32 R15, RZ, RZ, -0x1 ;  /* 0xffffffffff0f7424 */ /* 0x000fe200078e00ff */
[----:B-1----:R-:W-:-:S04]  /*10dc0*/  SHF.R.U32.HI R2, RZ, 0x5, R2 ;  /* 0x00000005ff027819 */ /* 0x002fc80000011602 */
[----:B------:R-:W-:-:S05]  /*10dd0*/  LOP3.LUT R2, R2, 0x3, RZ, 0xc0, !PT ;  /* 0x0000000302027812 */ /* 0x000fca00078ec0ff */
[----:B------:R-:W-:-:S07]  /*10de0*/  IMAD.MOV.U32 R13, RZ, RZ, R2 ;  /* 0x000000ffff0d7224 */ /* 0x000fce00078e0002 */
[----:B0----5:R-:W-:Y:S05]  /*10df0*/  WARPSYNC.COLLECTIVE R15, `(.L_x_600) ;  /* 0x000000000f087348 */ /* 0x021fea0003c00000 */
[----:B------:R1:W2:Y:S02]  /*10e00*/  SHFL.IDX P6, R14, R13, R12, R11 ;  /* 0x0000000c0d0e7389 */ /* 0x0002a400000c000b */
[----:B012--5:R-:W-:Y:S01]  /*10e10*/  ENDCOLLECTIVE ;  /* 0x000000000000791b */ /* 0x027fe20003800000 */
.L_x_600:
[----:B------:R-:W-:Y:S05]  /*10e20*/  BSYNC B0 ;  /* 0x0000000000007941 */ /* 0x000fea0003800000 */
.L_x_599:
[----:B------:R-:W-:Y:S05]  /*10e30*/  BRA `(.L_x_601) ;  /* 0xffffffe000bc7947 */ /* 0x000fea000383ffff */
.L_x_534:
[----:B------:R-:W-:Y:S01]  /*10e40*/  BSSY B1, `(.L_x_602) ;  /* 0x0000006000017945 */ /* 0x000fe20003800000 */
[----:B------:R-:W-:-:S07]  /*10e50*/  IMAD.MOV.U32 R15, RZ, RZ, -0x1 ;  /* 0xffffffffff0f7424 */ /* 0x000fce00078e00ff */
[----:B01---5:R-:W-:Y:S05]  /*10e60*/  WARPSYNC.COLLECTIVE R15, `(.L_x_603) ;  /* 0x000000000f0c7348 */ /* 0x023fea0003c00000 */
[----:B------:R-:W-:Y:S02]  /*10e70*/  ELECT P6, UR62, PT ;  /* 0x00000000003e782f */ /* 0x000fe400038c0000 */
[----:B------:R-:W-:Y:S01]  /*10e80*/  MOV R14, UR62 ;  /* 0x0000003e000e7c02 */ /* 0x000fe20008000f00 */
[----:B01---5:R-:W-:Y:S10]  /*10e90*/  ENDCOLLECTIVE ;  /* 0x000000000000791b */ /* 0x023ff40003800000 */
.L_x_603:
[----:B------:R-:W-:Y:S05]  /*10ea0*/  BSYNC B1 ;  /* 0x0000000000017941 */ /* 0x000fea0003800000 */
.L_x_602:
[----:B------:R-:W-:Y:S05]  /*10eb0*/  BRA `(.L_x_604) ;  /* 0xffffffe000b47947 */ /* 0x000fea000383ffff */
.L_x_536:
[----:B0-----:R0:W1:Y:S02]  /*10ec0*/  SYNCS.PHASECHK.TRANS64.TRYWAIT P0, [R6+URZ], R5 ;  /* 0x00000005060075a7 */ /* 0x001064000800017f */
[----:B-1----:R-:W-:Y:S05]  /*10ed0*/  @!P0 NANOSLEEP.SYNCS 0x989680 ;  /* 0x009896800000895d */ /* 0x002fea0003900000 */
[----:B------:R-:W1:Y:S02]  /*10ee0*/  @!P0 SYNCS.PHASECHK.TRANS64 P0, [R6+URZ], R5 ;  /* 0x00000005060085a7 */ /* 0x000e64000800007f */
[----:B-1----:R-:W-:Y:S05]  /*10ef0*/  @!P0 BRA `(.L_x_536) ;  /* 0xfffffffc00f08947 */ /* 0x002fea000383ffff */
[----:B------:R-:W-:Y:S05]  /*10f00*/  BRA `(.L_x_605) ;  /* 0xffffffe000f07947 */ /* 0x000fea000383ffff */
.L_x_537:
[----:B-1----:R1:W2:Y:S02]  /*10f10*/  SYNCS.PHASECHK.TRANS64.TRYWAIT P0, [R7+URZ], R2 ;  /* 0x00000002070075a7 */ /* 0x0022a4000800017f */
[----:B--2---:R-:W-:Y:S05]  /*10f20*/  @!P0 NANOSLEEP.SYNCS 0x989680 ;  /* 0x009896800000895d */ /* 0x004fea0003900000 */
[----:B------:R-:W2:Y:S02]  /*10f30*/  @!P0 SYNCS.PHASECHK.TRANS64 P0, [R7+URZ], R2 ;  /* 0x00000002070085a7 */ /* 0x000ea4000800007f */
[----:B--2---:R-:W-:Y:S05]  /*10f40*/  @!P0 BRA `(.L_x_537) ;  /* 0xfffffffc00f08947 */ /* 0x004fea000383ffff */
[----:B------:R-:W-:Y:S05]  /*10f50*/  BRA `(.L_x_606) ;  /* 0xffffffe000e47947 */ /* 0x000fea000383ffff */
.L_x_539:
[----:B--2---:R2:W3:Y:S02]  /*10f60*/  SYNCS.PHASECHK.TRANS64.TRYWAIT P0, [R4+URZ], R5 ;  /* 0x00000005040075a7 */ /* 0x0044e4000800017f */
[----:B---3--:R-:W-:Y:S05]  /*10f70*/  @!P0 NANOSLEEP.SYNCS 0x989680 ;  /* 0x009896800000895d */ /* 0x008fea0003900000 */
[----:B------:R-:W3:Y:S02]  /*10f80*/  @!P0 SYNCS.PHASECHK.TRANS64 P0, [R4+URZ], R5 ;  /* 0x00000005040085a7 */ /* 0x000ee4000800007f */
[----:B---3--:R-:W-:Y:S05]  /*10f90*/  @!P0 BRA `(.L_x_539) ;  /* 0xfffffffc00f08947 */ /* 0x008fea000383ffff */
[----:B------:R-:W-:Y:S05]  /*10fa0*/  BRA `(.L_x_607) ;  /* 0xffffffe000ec7947 */ /* 0x000fea000383ffff */
.L_x_608:
        /* <DEDUP_REMOVED lines=13> */
.L_x_6032:


//--------------------- .text._ZN7cutlass13device_kernelIN5flash11enable_sm90INS1_16FlashAttnFwdSm90INS1_25CollectiveMainloopFwdSm90ILi2EN4cute5tupleIJNS5_1CILi1EEES8_S8_EEENS6_IJNS7_ILi128EEENS7_ILi96EEENS7_ILi64EEEEEELi256ENS_6half_tEfNS_4arch4Sm90ELb0ELb0ELb1ELb1ELb0ELb1ELb0ELb1ELb0ELb1ELb0ELb0EEENS1_21CollectiveEpilogueFwdINS6_IJSA_NS7_ILi256EEESB_EEES9_SE_SG_Li256ELb1ELb1ELb0ELb0EEENS1_36VarlenDynamicPersistentTileSchedulerILi128ELi96ELi256ELi128ELb0ELb1ELb1ELb0ELb1ELb1EEEEEEEEEvNT_6ParamsE --------------------------
	.section	.text._ZN7cutlass13device_kernelIN5flash11enable_sm90INS1_16FlashAttnFwdSm90INS1_25CollectiveMainloopFwdSm90ILi2EN4cute5tupleIJNS5_1CILi1EEES8_S8_EEENS6_IJNS7_ILi128EEENS7_ILi96EEENS7_ILi64EEEEEELi256ENS_6half_tEfNS_4arch4Sm90ELb0ELb0ELb1ELb1ELb0ELb1ELb0ELb1ELb0ELb1ELb0ELb0EEENS1_21CollectiveEpilogueFwdINS6_IJSA_NS7_ILi256EEESB_EEES9_SE_SG_Li256ELb1ELb1ELb0ELb0EEENS1_36VarlenDynamicPersistentTileSchedulerILi128ELi96ELi256ELi128ELb0ELb1ELb1ELb0ELb1ELb1EEEEEEEEEvNT_6ParamsE,"ax",@progbits
	.align	128
.text._ZN7cutlass13device_kernelIN5flash11enable_sm90INS1_16FlashAttnFwdSm90INS1_25CollectiveMainloopFwdSm90ILi2EN4cute5tupleIJNS5_1CILi1EEES8_S8_EEENS6_IJNS7_ILi128EEENS7_ILi96EEENS7_ILi64EEEEEELi256ENS_6half_tEfNS_4arch4Sm90ELb0ELb0ELb1ELb1ELb0ELb1ELb0ELb1ELb0ELb1ELb0ELb0EEENS1_21CollectiveEpilogueFwdINS6_IJSA_NS7_ILi256EEESB_EEES9_SE_SG_Li256ELb1ELb1ELb0ELb0EEENS1_36VarlenDynamicPersistentTileSchedulerILi128ELi96ELi256ELi128ELb0ELb1ELb1ELb0ELb1ELb1EEEEEEEEEvNT_6ParamsE:
        .type           _ZN7cutlass13device_kernelIN5flash11enable_sm90INS1_16FlashAttnFwdSm90INS1_25CollectiveMainloopFwdSm90ILi2EN4cute5tupleIJNS5_1CILi1EEES8_S8_EEENS6_IJNS7_ILi128EEENS7_ILi96EEENS7_ILi64EEEEEELi256ENS_6half_tEfNS_4arch4Sm90ELb0ELb0ELb1ELb1ELb0ELb1ELb0ELb1ELb0ELb1ELb0ELb0EEENS1_21CollectiveEpilogueFwdINS6_IJSA_NS7_ILi256EEESB_EEES9_SE_SG_Li256ELb1ELb1ELb0ELb0EEENS1_36VarlenDynamicPersistentTileSchedulerILi128ELi96ELi256ELi128ELb0ELb1ELb1ELb0ELb1ELb1EEEEEEEEEvNT_6ParamsE,@function
        .size           _ZN7cutlass13device_kernelIN5flash11enable_sm90INS1_16FlashAttnFwdSm90INS1_25CollectiveMainloopFwdSm90ILi2EN4cute5tupleIJNS5_1CILi1EEES8_S8_EEENS6_IJNS7_ILi128EEENS7_ILi96EEENS7_ILi64EEEEEELi256ENS_6half_tEfNS_4arch4Sm90ELb0ELb0ELb1ELb1ELb0ELb1ELb0ELb1ELb0ELb1ELb0ELb0EEENS1_21CollectiveEpilogueFwdINS6_IJSA_NS7_ILi256EEESB_EEES9_SE_SG_Li256ELb1ELb1ELb0ELb0EEENS1_36VarlenDynamicPersistentTileSchedulerILi128ELi96ELi256ELi128ELb0ELb1ELb1ELb0ELb1ELb1EEEEEEEEEvNT_6ParamsE,(.L_x_6033 - _ZN7cutlass13device_kernelIN5flash11enable_sm90INS1_16FlashAttnFwdSm90INS1_25CollectiveMainloopFwdSm90ILi2EN4cute5tupleIJNS5_1CILi1EEES8_S8_EEENS6_IJNS7_ILi128EEENS7_ILi96EEENS7_ILi64EEEEEELi256ENS_6half_tEfNS_4arch4Sm90ELb0ELb0ELb1ELb1ELb0ELb1ELb0ELb1ELb0ELb1ELb0ELb0EEENS1_21CollectiveEpilogueFwdINS6_IJSA_NS7_ILi256EEESB_EEES9_SE_SG_Li256ELb1ELb1ELb0ELb0EEENS1_36VarlenDynamicPersistentTileSchedulerILi128ELi96ELi256ELi128ELb0ELb1ELb1ELb0ELb1ELb1EEEEEEEEEvNT_6ParamsE)
        .other          _ZN7cutlass13device_kernelIN5flash11enable_sm90INS1_16FlashAttnFwdSm90INS1_25CollectiveMainloopFwdSm90ILi2EN4cute5tupleIJNS5_1CILi1EEES8_S8_EEENS6_IJNS7_ILi128EEENS7_ILi96EEENS7_ILi64EEEEEELi256ENS_6half_tEfNS_4arch4Sm90ELb0ELb0ELb1ELb1ELb0ELb1ELb0ELb1ELb0ELb1ELb0ELb0EEENS1_21CollectiveEpilogueFwdINS6_IJSA_NS7_ILi256EEESB_EEES9_SE_SG_Li256ELb1ELb1ELb0ELb0EEENS1_36VarlenDynamicPersistentTileSchedulerILi128ELi96ELi256ELi128ELb0ELb1ELb1ELb0ELb1ELb1EEEEEEEEEvNT_6ParamsE,@"STO_CUDA_ENTRY STV_DEFAULT"
_ZN7cutlass13device_kernelIN5flash11enable_sm90INS1_16FlashAttnFwdSm90INS1_25CollectiveMainloopFwdSm90ILi2EN4cute5tupleIJNS5_1CILi1EEES8_S8_EEENS6_IJNS7_ILi128EEENS7_ILi96EEENS7_ILi64EEEEEELi256ENS_6half_tEfNS_4arch4Sm90ELb0ELb0ELb1ELb1ELb0ELb1ELb0ELb1ELb0ELb1ELb0ELb0EEENS1_21CollectiveEpilogueFwdINS6_IJSA_NS7_ILi256EEESB_EEES9_SE_SG_Li256ELb1ELb1ELb0ELb0EEENS1_36VarlenDynamicPersistentTileSchedulerILi128ELi96ELi256ELi128ELb0ELb1ELb1ELb0ELb1ELb1EEEEEEEEEvNT_6ParamsE:
[----:B------:R-:W0:Y:S02]  /*0000*/  LDC R1, c[0x0][0x28] ;  /* 0x00000a00ff017b82 */ /* 0x000e240000000800 */
[----:B0-----:R-:W-:Y:S01]  /*0010*/  VIADD R1, R1, 0xffffff98 ;  /* 0xffffff9801017836 */ /* 0x001fe20000000000 */
[----:B------:R-:W0:Y:S01]  /*0020*/  S2R R3, SR_TID.X ;  /* 0x0000000000037919 */ /* 0x000e220000002100 */
[----:B------:R-:W-:Y:S01]  /*0030*/  ELECT P0, URZ, PT ;  /* 0x00000000003f782f */ /* 0x000fe20003800000 */
[----:B------:R-:W-:Y:S01]  /*0040*/  BSSY B0, `(.L_x_609) ;  /* 0x0000013000007945 */ /* 0x000fe20003800000 */
[----:B0-----:R-:W-:-:S05]  /*0050*/  SHF.R.U32.HI R0, RZ, 0x5, R3 ;  /* 0x00000005ff007819 */ /* 0x001fca0000011603 */
[----:B------:R-:W0:Y:S02]  /*0060*/  SHFL.IDX PT, R2, R0, RZ, 0x1f ;  /* 0x00001fff00027589 */ /* 0x000e2400000e0000 */
[----:B0-----:R-:W-:-:S13]  /*0070*/  ISETP.EQ.AND P0, PT, R2, RZ, P0 ;  /* 0x000000ff0200720c */ /* 0x001fda0000702270 */
[----:B------:R-:W-:Y:S05]  /*0080*/  @!P0 BRA `(.L_x_610) ;  /* 0x0000000000388947 */ /* 0x000fea0003800000 */
[----:B------:R-:W-:Y:S02]  /*0090*/  ULDC.64 UR4, c[0x0][0x198] ;  /* 0x0000660000047ab9 */ /* 0x000fe40000000a00 */
[----:B------:R-:W-:Y:S02]  /*00a0*/  UIADD3 UR6, UP0, UR4, 0x370, URZ ;  /* 0x0000037004067890 */ /* 0x000fe4000ff1e03f */
[----:B------:R-:W-:Y:S02]  /*00b0*/  UIADD3 UR8, UP1, UR4, 0x470, URZ ;  /* 0x0000047004087890 */ /* 0x000fe4000ff3e03f */
[----:B------:R-:W-:Y:S02]  /*00c0*/  UIADD3 UR10, UP2, UR4, 0x570, URZ ;  /* 0x00000570040a7890 */ /* 0x000fe4000ff5e03f */
[----:B------:R-:W-:Y:S02]  /*00d0*/  UIADD3 UR4, UP3, UR4, 0x670, URZ ;  /* 0x0000067004047890 */ /* 0x000fe4000ff7e03f */
[----:B------:R-:W-:-:S02]  /*00e0*/  UIADD3.X UR7, URZ, UR5, URZ, UP0, !UPT ;  /* 0x000000053f077290 */ /* 0x000fc400087fe43f */
[----:B------:R-:W-:Y:S02]  /*00f0*/  UIADD3.X UR9, URZ, UR5, URZ, UP1, !UPT ;  /* 0x000000053f097290 */ /* 0x000fe40008ffe43f */
[----:B------:R-:W-:Y:S02]  /*0100*/  UIADD3.X UR11, URZ, UR5, URZ, UP2, !UPT ;  /* 0x000000053f0b7290 */ /* 0x000fe400097fe43f */
[----:B------:R-:W-:-:S03]  /*0110*/  UIADD3.X UR5, URZ, UR5, URZ, UP3, !UPT ;  /* 0x000000053f057290 */ /* 0x000fc60009ffe43f */
[----:B------:R0:W-:Y:S02]  /*0120*/  UTMACCTL.PF [UR6] ;  /* 0x00000000060079b9 */ /* 0x0001e40008040000 */
[----:B------:R0:W-:Y:S02]  /*0130*/  UTMACCTL.PF [UR8] ;  /* 0x00000000080079b9 */ /* 0x0001e40008040000 */
[----:B------:R0:W-:Y:S02]  /*0140*/  UTMACCTL.PF [UR10] ;  /* 0x000000000a0079b9 */ /* 0x0001e40008040000 */
[----:B------:R0:W-:Y:S02]  /*0150*/  UTMACCTL.PF [UR4] ;  /* 0x00000000040079b9 */ /* 0x0001e40008040000 */
[----:B0-----:R-:W-:Y:S01]  /*0160*/  NOP ;  /* 0x0000000000007918 */ /* 0x001fe20000000000 */
.L_x_610:
[----:B------:R-:W-:Y:S05]  /*0170*/  BSYNC B0 ;  /* 0x0000000000007941 */ /* 0x000fea0003800000 */
.L_x_609:
[----:B------:R-:W-:Y:S01]  /*0180*/  VOTEU.ANY UP0, P0 ;  /* 0x00000000003f7886 */ /* 0x000fe20000000100 */
[----:B------:R-:W0:Y:S01]  /*0190*/  SHFL.IDX PT, R2, R0, RZ, 0x1f ;  /* 0x00001fff00027589 */ /* 0x000e2200000e0000 */
[----:B------:R-:W-:Y:S01]  /*01a0*/  UMOV UR4, 0x80 ;  /* 0x0000008000047882 */ /* 0x000fe20000000000 */
[----:B------:R-:W-:Y:S01]  /*01b0*/  UMOV UR7, 0x100 ;  /* 0x0000010000077882 */ /* 0x000fe20000000000 */
[----:B------:R-:W-:Y:S01]  /*01c0*/  SHF.R.U32.HI R3, RZ, 0x7, R3 ;  /* 0x00000007ff037819 */ /* 0x000fe20000011603 */
[----:B------:R-:W1:Y:S01]  /*01d0*/  @UP0 S2UR UR8, SR_CgaCtaId ;  /* 0x00000000000809c3 */ /* 0x000e620000008800 */
[----:B------:R-:W-:Y:S01]  /*01e0*/  @UP0 UMOV UR6, 0x400 ;  /* 0x0000040000060882 */ /* 0x000fe20000000000 */
[----:B------:R-:W-:-:S04]  /*01f0*/  @UP0 UIADD3 UR4, -UR4, 0x100000, URZ ;  /* 0x0010000004040890 */ /* 0x000fc8000fffe13f */
[----:B------:R-:W-:Y:S02]  /*0200*/  @UP0 USHF.L.U32 UR5, UR4, 0xb, URZ ;  /* 0x0000000b04050899 */ /* 0x000fe4000800063f */
[----:B------:R-:W-:Y:S01]  /*0210*/  @UP0 USHF.L.U32 UR4, UR4, 0x1, URZ ;  /* 0x0000000104040899 */ /* 0x000fe2000800063f */
[----:B------:R-:W-:Y:S01]  /*0220*/  VOTEU.ANY UP1, P0 ;  /* 0x00000000003f7886 */ /* 0x000fe20000020100 */
[----:B0-----:R-:W-:Y:S02]  /*0230*/  ISETP.NE.AND P1, PT, R2, RZ, PT ;  /* 0x000000ff0200720c */ /* 0x001fe40003f25270 */
[----:B------:R0:W2:Y:S01]  /*0240*/  SHFL.IDX PT, R2, R3, RZ, 0x1f ;  /* 0x00001fff03027589 */ /* 0x0000a200000e0000 */
[----:B-1----:R-:W-:Y:S02]  /*0250*/  @UP0 ULEA UR8, UR8, UR6, 0x18 ;  /* 0x0000000608080291 */ /* 0x002fe4000f8ec03f */
[----:B------:R-:W-:-:S04]  /*0260*/  @UP0 UIADD3 UR6, -UR7, 0x100000, URZ ;  /* 0x0010000007060890 */ /* 0x000fc8000fffe13f */
[----:B------:R-:W-:Y:S02]  /*0270*/  @UP0 USHF.L.U32 UR7, UR6, 0xb, URZ ;  /* 0x0000000b06070899 */ /* 0x000fe4000800063f */
[----:B------:R-:W-:Y:S01]  /*0280*/  @UP0 USHF.L.U32 UR6, UR6, 0x1, URZ ;  /* 0x0000000106060899 */ /* 0x000fe2000800063f */
[----:B------:R-:W-:Y:S01]  /*0290*/  VOTEU.ANY UP0, P0 ;  /* 0x00000000003f7886 */ /* 0x000fe20000000100 */
[----:B------:R-:W1:Y:S04]  /*02a0*/  FENCE.VIEW.ASYNC.S ;  /* 0x00000000000073c6 */ /* 0x000e680000000000 */
[----:B-1----:R0:W1:Y:S06]  /*02b0*/  @UP0 SYNCS.EXCH.64 URZ, [UR8+0x22800], UR4 ;  /* 0x02280004083f05b2 */ /* 0x00206c0008000100 */
[----:B------:R0:W3:Y:S02]  /*02c0*/  @UP1 SYNCS.EXCH.64 URZ, [UR8+0x22820], UR6 ;  /* 0x02282006083f15b2 */ /* 0x0000e40008000100 */
[----:B0-----:R-:W-:Y:S05]  /*02d0*/  @P1 BRA `(.L_x_611) ;  /* 0x0000000000481947 */ /* 0x001fea0003800000 */
[----:B------:R-:W0:Y:S01]  /*02e0*/  S2UR UR5, SR_CgaCtaId ;  /* 0x00000000000579c3 */ /* 0x000e220000008800 */
        /* <DEDUP_REMOVED lines=15> */
[----:B------:R0:W0:Y:S01]  /*03e0*/  SYNCS.EXCH.64 URZ, [UR8+0x22848], UR6 ;  /* 0x02284806083f75b2 */ /* 0x0000220008000100 */
[----:B------:R-:W-:Y:S01]  /*03f0*/  NOP ;  /* 0x0000000000007918 */ /* 0x000fe20000000000 */
.L_x_611:
[----:B------:R-:W5:Y:S01]  /*0400*/  SHFL.IDX PT, R3, R0, RZ, 0x1f ;  /* 0x00001fff00037589 */ /* 0x000f6200000e0000 */
[----:B------:R-:W-:Y:S01]  /*0410*/  NOP ;  /* 0x0000000000007918 */ /* 0x000fe20000000000 */
[----:B-----5:R-:W-:-:S13]  /*0420*/  ISETP.NE.AND P0, PT, R3, RZ, PT ;  /* 0x000000ff0300720c */ /* 0x020fda0003f05270 */
        /* <DEDUP_REMOVED lines=17> */
[----:B------:R0:W0:Y:S01]  /*0540*/  SYNCS.EXCH.64 URZ, [UR8+0x22868], UR6 ;  /* 0x02286806083f75b2 */ /* 0x0000220008000100 */
[----:B------:R-:W-:Y:S01]  /*0550*/  NOP ;  /* 0x0000000000007918 */ /* 0x000fe20000000000 */
.L_x_612:
[----:B------:R-:W5:Y:S01]  /*0560*/  SHFL.IDX PT, R3, R0, RZ, 0x1f ;  /* 0x00001fff00037589 */ /* 0x000f6200000e0000 */
[----:B------:R-:W-:Y:S01]  /*0570*/  NOP ;  /* 0x0000000000007918 */ /* 0x000fe20000000000 */
[----:B-----5:R-:W-:-:S13]  /*0580*/  ISETP.NE.AND P0, PT, R3, RZ, PT ;  /* 0x000000ff0300720c */ /* 0x020fda0003f05270 */
        /* <DEDUP_REMOVED lines=13> */
[----:B------:R0:W0:Y:S01]  /*0660*/  SYNCS.EXCH.64 URZ, [UR6+0x22888], UR4 ;  /* 0x02288804063f75b2 */ /* 0x0000220008000100 */
[----:B------:R-:W-:Y:S01]  /*0670*/  NOP ;  /* 0x0000000000007918 */ /* 0x000fe20000000000 */
.L_x_613:
        /* <DEDUP_REMOVED lines=22> */
.L_x_614:
        /* <DEDUP_REMOVED lines=22> */
.L_x_615:
[----:B--2---:R-:W-:Y:S01]  /*0940*/  ISETP.NE.AND P0, PT, R2, RZ, PT ;  /* 0x000000ff0200720c */ /* 0x004fe20003f05270 */
[----:B------:R-:W-:Y:S01]  /*0950*/  IMAD.MOV.U32 R2, RZ, RZ, 0x1 ;  /* 0x00000001ff027424 */ /* 0x000fe200078e00ff */
[----:B------:R-:W-:Y:S01]  /*0960*/  NOP ;  /* 0x0000000000007918 */ /* 0x000fe20000000000 */
[----:B------:R-:W-:Y:S01]  /*0970*/  ULDC.64 UR40, c[0x0][0x208] ;  /* 0x0000820000287ab9 */ /* 0x000fe20000000a00 */
[----:B------:R-:W-:Y:S02]  /*0980*/  BSSY B9, `(.L_x_616) ;  /* 0x000169d000097945 */ /* 0x000fe40003800000 */
[----:B------:R-:W-:-:S05]  /*0990*/  SEL R2, R2, 0x2, !P0 ;  /* 0x0000000202027807 */ /* 0x000fca0004000000 */
[----:B------:R2:W-:Y:S01]  /*09a0*/  STL [R1+0x60], R2 ;  /* 0x0000600201007387 */ /* 0x0005e20000100800 */
[----:B01-34-:R-:W-:Y:S06]  /*09b0*/  BAR.SYNC.DEFER_BLOCKING 0x0 ;  /* 0x0000000000007b1d */ /* 0x01bfec0000010000 */
[----:B------:R-:W-:Y:S05]  /*09c0*/  @!P0 BRA `(.L_x_617) ;  /* 0x000000f400208947 */ /* 0x000fea0003800000 */
.L_x_618:
        /* <DEDUP_REMOVED lines=8> */
[----:B-1----:R-:W-:-:S06]  /*0a50*/  ULEA UR4, UR5, UR4, 0x18 ;  /* 0x0000000405047291 */ /* 0x002fcc000f8ec03f */
[----:B------:R-:W-:Y:S01]  /*0a60*/  IMAD.U32 R18, RZ, RZ, UR4 ;  /* 0x00000004ff127e24 */ /* 0x000fe2000f8e00ff */
[----:B0-----:R-:W-:Y:S01]  /*0a70*/  SHF.R.U32.HI R0, RZ, 0x7, R0 ;  /* 0x00000007ff007819 */ /* 0x001fe20000011600 */
[----:B------:R-:W-:-:S03]  /*0a80*/  ULDC UR4, c[0x0][0xc3c] ;  /* 0x00030f0000047ab9 */ /* 0x000fc60000000800 */
[----:B------:R-:W-:-:S13]  /*0a90*/  ISETP.NE.AND P0, PT, R0, 0x1, PT ;  /* 0x000000010000780c */ /* 0x000fda0003f05270 */
[----:B------:R-:W-:Y:S08]  /*0aa0*/  @!P0 BAR.ARV 0x9, 0x100 ;  /* 0x0244000000008b1d */ /* 0x000ff00000002000 */
[----:B------:R-:W-:Y:S06]  /*0ab0*/  BAR.SYNC.DEFER_BLOCKING 0x5, 0x180 ;  /* 0x0146000000007b1d */ /* 0x000fec0000010000 */
[----:B------:R-:W0:Y:S02]  /*0ac0*/  LDS.128 R88, [R18+0x228d0] ;  /* 0x0228d00012587984 */ /* 0x000e240000000c00 */
[----:B------:R-:W-:Y:S06]  /*0ad0*/  BAR.ARV 0x4, 0x180 ;  /* 0x0106000000007b1d */ /* 0x000fec0000002000 */
[----:B0-----:R-:W-:-:S13]  /*0ae0*/  ISETP.GE.AND P0, PT, R91, UR4, PT ;  /* 0x000000045b007c0c */ /* 0x001fda000bf06270 */
[----:B------:R-:W-:Y:S05]  /*0af0*/  @P0 BRA `(.L_x_619) ;  /* 0x0000016800140947 */ /* 0x000fea0003800000 */
[----:B------:R-:W3:Y:S01]  /*0b00*/  LDL.LU R11, [R1+0x60] ;  /* 0x00006000010b7983 */ /* 0x000ee20000300800 */
[----:B------:R-:W0:Y:S02]  /*0b10*/  S2R R0, SR_TID.X ;  /* 0x0000000000007919 */ /* 0x000e240000002100 */
[----:B0-----:R-:W-:-:S05]  /*0b20*/  VIADD R10, R0, 0xffffff80 ;  /* 0xffffff80000a7836 */ /* 0x001fca0000000000 */
[----:B------:R-:W-:-:S04]  /*0b30*/  SHF.R.S32.HI R0, RZ, 0x1f, R10 ;  /* 0x0000001fff007819 */ /* 0x000fc8000001140a */
[----:B------:R-:W-:-:S04]  /*0b40*/  LEA.HI R3, R0, R10, RZ, 0x7 ;  /* 0x0000000a00037211 */ /* 0x000fc800078f38ff */
[----:B------:R-:W-:-:S05]  /*0b50*/  LOP3.LUT R230, R3, 0xffffff80, RZ, 0xc0, !PT ;  /* 0xffffff8003e67812 */ /* 0x000fca00078ec0ff */
[----:B------:R-:W-:-:S05]  /*0b60*/  IMAD.IADD R230, R10, 0x1, -R230 ;  /* 0x000000010ae67824 */ /* 0x000fca00078e0ae6 */
[----:B------:R-:W-:-:S04]  /*0b70*/  SHF.R.S32.HI R7, RZ, 0x1f, R230 ;  /* 0x0000001fff077819 */ /* 0x000fc800000114e6 */
[----:B------:R-:W-:-:S04]  /*0b80*/  LEA.HI R6, R7, R230, RZ, 0x2 ;  /* 0x000000e607067211 */ /* 0x000fc800078f10ff */
[--C-:B------:R-:W-:Y:S02]  /*0b90*/  SHF.R.S32.HI R4, RZ, 0x2, R6.reuse ;  /* 0x00000002ff047819 */ /* 0x100fe40000011406 */
[----:B------:R-:W-:Y:S02]  /*0ba0*/  SHF.R.S32.HI R5, RZ, 0x1f, R6 ;  /* 0x0000001fff057819 */ /* 0x000fe40000011406 */
[----:B------:R-:W-:Y:S02]  /*0bb0*/  SHF.R.S32.HI R234, RZ, 0x7, R3 ;  /* 0x00000007ffea7819 */ /* 0x000fe40000011403 */
[----:B------:R-:W-:Y:S02]  /*0bc0*/  LEA.HI R5, R5, R4, RZ, 0x3 ;  /* 0x0000000405057211 */ /* 0x000fe400078f18ff */
[----:B--2---:R-:W-:Y:S02]  /*0bd0*/  LEA.HI R2, R0, R10, RZ, 0x4 ;  /* 0x0000000a00027211 */ /* 0x004fe400078f20ff */
[----:B------:R-:W-:-:S02]  /*0be0*/  LOP3.LUT R9, R5, 0xfffffff8, RZ, 0xc0, !PT ;  /* 0xfffffff805097812 */ /* 0x000fc400078ec0ff */
[----:B------:R-:W-:Y:S02]  /*0bf0*/  LEA.HI R7, R7, R230, RZ, 0x5 ;  /* 0x000000e607077211 */ /* 0x000fe400078f28ff */
[----:B------:R-:W-:Y:S02]  /*0c00*/  LEA.HI R3, R3, R234, RZ, 0x1 ;  /* 0x000000ea03037211 */ /* 0x000fe400078f08ff */
[----:B------:R-:W-:Y:S01]  /*0c10*/  SHF.R.S32.HI R5, RZ, 0x4, R2 ;  /* 0x00000004ff057819 */ /* 0x000fe20000011402 */
[----:B------:R-:W-:Y:S01]  /*0c20*/  IMAD.IADD R8, R4, 0x1, -R9 ;  /* 0x0000000104087824 */ /* 0x000fe200078e0a09 */
[----:B------:R-:W-:Y:S02]  /*0c30*/  SHF.R.S32.HI R7, RZ, 0x5, R7 ;  /* 0x00000005ff077819 */ /* 0x000fe40000011407 */
[----:B------:R-:W-:Y:S02]  /*0c40*/  LOP3.LUT R3, R3, 0x3fffffe, RZ, 0xc0, !PT ;  /* 0x03fffffe03037812 */ /* 0x000fe400078ec0ff */
[----:B------:R-:W-:-:S02]  /*0c50*/  LOP3.LUT R4, R2, 0x3fffff0, RZ, 0xc0, !PT ;  /* 0x03fffff002047812 */ /* 0x000fc400078ec0ff */
[----:B------:R-:W-:Y:S01]  /*0c60*/  LEA.HI R2, R2, R5, RZ, 0x1 ;  /* 0x0000000502027211 */ /* 0x000fe200078f08ff */
[----:B------:R-:W-:Y:S01]  /*0c70*/  IMAD R8, R7, 0x10, R8 ;  /* 0x0000001007087824 */ /* 0x000fe200078e0208 */
[-C--:B------:R-:W-:Y:S01]  /*0c80*/  LEA.HI R207, R0, R10.reuse, RZ, 0x5 ;  /* 0x0000000a00cf7211 */ /* 0x080fe200078f28ff */
[----:B------:R-:W-:Y:S01]  /*0c90*/  IMAD.IADD R3, R234, 0x1, -R3 ;  /* 0x00000001ea037824 */ /* 0x000fe200078e0a03 */
[----:B------:R-:W-:Y:S01]  /*0ca0*/  LOP3.LUT R2, R2, 0x1ffffffe, RZ, 0xc0, !PT ;  /* 0x1ffffffe02027812 */ /* 0x000fe200078ec0ff */
[----:B------:R-:W-:Y:S01]  /*0cb0*/  IMAD.IADD R4, R10, 0x1, -R4 ;  /* 0x000000010a047824 */ /* 0x000fe200078e0a04 */
[----:B------:R-:W-:Y:S01]  /*0cc0*/  SHF.R.S32.HI R207, RZ, 0x5, R207 ;  /* 0x00000005ffcf7819 */ /* 0x000fe200000114cf */
[----:B------:R-:W-:Y:S01]  /*0cd0*/  IMAD R235, R3, 0x40, R8 ;  /* 0x0000004003eb7824 */ /* 0x000fe200078e0208 */
[----:B------:R-:W-:Y:S01]  /*0ce0*/  LEA.HI R3, R0, R10, RZ, 0x2 ;  /* 0x0000000a00037211 */ /* 0x000fe200078f10ff */
[----:B------:R-:W-:Y:S01]  /*0cf0*/  IMAD.IADD R2, R5, 0x1, -R2 ;  /* 0x0000000105027824 */ /* 0x000fe200078e0a02 */
[----:B------:R-:W-:-:S02]  /*0d00*/  LEA R5, R207, R4, 0x4 ;  /* 0x00000004cf057211 */ /* 0x000fc400078e20ff */
[----:B------:R-:W-:Y:S02]  /*0d10*/  LOP3.LUT R4, R3, 0xfffffffc, RZ, 0xc0, !PT ;  /* 0xfffffffc03047812 */ /* 0x000fe400078ec0ff */
[----:B------:R-:W-:-:S03]  /*0d20*/  LEA.HI R0, R0, R10, RZ, 0x3 ;  /* 0x0000000a00007211 */ /* 0x000fc600078f18ff */
[----:B------:R-:W-:Y:S01]  /*0d30*/  IMAD.IADD R4, R10, 0x1, -R4 ;  /* 0x000000010a047824 */ /* 0x000fe200078e0a04 */
[----:B------:R-:W-:Y:S02]  /*0d40*/  LOP3.LUT R212, R0, 0xfffffff8, RZ, 0xc0, !PT ;  /* 0xfffffff800d47812 */ /* 0x000fe400078ec0ff */
[----:B------:R-:W-:Y:S02]  /*0d50*/  SHF.R.S32.HI R228, RZ, 0x3, R0 ;  /* 0x00000003ffe47819 */ /* 0x000fe40000011400 */
[----:B------:R-:W-:Y:S02]  /*0d60*/  LEA.HI R0, R4, R4, RZ, 0x1 ;  /* 0x0000000404007211 */ /* 0x000fe400078f08ff */
[----:B------:R-:W-:Y:S02]  /*0d70*/  IADD3 R212, R10, -R212, RZ ;  /* 0x800000d40ad47210 */ /* 0x000fe40007ffe0ff */
[--C-:B------:R-:W-:Y:S02]  /*0d80*/  SHF.R.S32.HI R19, RZ, 0x2, R3.reuse ;  /* 0x00000002ff137819 */ /* 0x100fe40000011403 */
[----:B------:R-:W-:Y:S01]  /*0d90*/  SHF.R.S32.HI R8, RZ, 0x1f, R3 ;  /* 0x0000001fff087819 */ /* 0x000fe20000011403 */
[----:B------:R-:W-:Y:S01]  /*0da0*/  IMAD.SHL.U32 R205, R212, 0x8, RZ ;  /* 0x00000008d4cd7824 */ /* 0x000fe200078e00ff */
[----:B------:R-:W-:Y:S01]  /*0db0*/  LOP3.LUT R3, R0, 0x1ffffffe, RZ, 0xc0, !PT ;  /* 0x1ffffffe00037812 */ /* 0x000fe200078ec0ff */
[----:B------:R-:W-:-:S04]  /*0dc0*/  IMAD R7, R5, 0x8, R2 ;  /* 0x0000000805077824 */ /* 0x000fc800078e0202 */
[----:B------:R-:W-:Y:S01]  /*0dd0*/  IMAD.IADD R0, R4, 0x1, -R3 ;  /* 0x0000000104007824 */ /* 0x000fe200078e0a03 */
[----:B------:R-:W-:Y:S02]  /*0de0*/  SHF.R.S32.HI R3, RZ, 0x1f, R205 ;  /* 0x0000001fff037819 */ /* 0x000fe400000114cd */
[----:B------:R-:W-:Y:S01]  /*0df0*/  LOP3.LUT R3, R6, 0x7ffffffc, RZ, 0xc0, !PT ;  /* 0x7ffffffc06037812 */ /* 0x000fe200078ec0ff */
[----:B------:R-:W-:Y:S02]  /*0e00*/  VIADD R217, R19, 0x40 ;  /* 0x0000004013d97836 */ /* 0x000fe40000000000 */
[----:B------:R-:W-:Y:S02]  /*0e10*/  IMAD.SHL.U32 R16, R4, 0x8, RZ ;  /* 0x0000000804107824 */ /* 0x000fe400078e00ff */
[----:B------:R-:W-:Y:S02]  /*0e20*/  IMAD.IADD R236, R230, 0x1, -R3 ;  /* 0x00000001e6ec7824 */ /* 0x000fe400078e0a03 */
[----:B------:R-:W-:-:S02]  /*0e30*/  IMAD.SHL.U32 R3, R7, 0x8, RZ ;  /* 0x0000000807037824 */ /* 0x000fc400078e00ff */
[----:B------:R-:W-:Y:S01]  /*0e40*/  IMAD.SHL.U32 R22, R4, 0x4, RZ ;  /* 0x0000000404167824 */ /* 0x000fe200078e00ff */
[----:B------:R-:W-:Y:S02]  /*0e50*/  SHF.R.S32.HI R4, RZ, 0x1f, R217 ;  /* 0x0000001fff047819 */ /* 0x000fe400000114d9 */
[----:B------:R0:W-:Y:S01]  /*0e60*/  STL [R1+0x4], R3 ;  /* 0x0000040301007387 */ /* 0x0001e20000100800 */
[----:B------:R-:W-:Y:S01]  /*0e70*/  LEA.HI R8, R8, R19, RZ, 0x3 ;  /* 0x0000001308087211 */ /* 0x000fe200078f18ff */
[----:B------:R-:W-:Y:S01]  /*0e80*/  IMAD.SHL.U32 R206, R217, 0x40, RZ ;  /* 0x00000040d9ce7824 */ /* 0x000fe200078e00ff */
[----:B------:R-:W-:Y:S02]  /*0e90*/  LEA.HI R4, R4, R217, RZ, 0x3 ;  /* 0x000000d904047211 */ /* 0x000fe400078f18ff */
[----:B------:R-:W-:Y:S02]  /*0ea0*/  LOP3.LUT R8, R8, 0xfffffff8, RZ, 0xc0, !PT ;  /* 0xfffffff808087812 */ /* 0x000fe400078ec0ff */
[----:B------:R-:W-:Y:S01]  /*0eb0*/  LOP3.LUT R206, R206, 0x1c0, RZ, 0xc0, !PT ;  /* 0x000001c0cece7812 */ /* 0x000fe200078ec0ff */
[----:B------:R-:W-:-:S02]  /*0ec0*/  IMAD.SHL.U32 R4, R4, 0x40, RZ ;  /* 0x0000004004047824 */ /* 0x000fc400078e00ff */
[----:B------:R-:W-:Y:S01]  /*0ed0*/  IMAD.IADD R226, R19, 0x1, -R8 ;  /* 0x0000000113e27824 */ /* 0x000fe200078e0a08 */
[----:B------:R-:W-:Y:S01]  /*0ee0*/  SHF.R.U32.HI R8, RZ, 0x3, R206 ;  /* 0x00000003ff087819 */ /* 0x000fe200000116ce */
[----:B------:R-:W-:Y:S01]  /*0ef0*/  VIADD R202, R22, 0x10 ;  /* 0x0000001016ca7836 */ /* 0x000fe20000000000 */
[----:B------:R-:W-:Y:S02]  /*0f00*/  LOP3.LUT R5, R206, 0x38, R16, 0xf8, !PT ;  /* 0x00000038ce057812 */ /* 0x000fe400078ef810 */
[----:B------:R-:W-:Y:S01]  /*0f10*/  LOP3.LUT R208, R4, 0xfffffe00, RZ, 0xc0, !PT ;  /* 0xfffffe0004d07812 */ /* 0x000fe200078ec0ff */
[C---:B------:R-:W-:Y:S01]  /*0f20*/  VIADD R209, R205.reuse, 0x80 ;  /* 0x00000080cdd17836 */ /* 0x040fe20000000000 */
[C---:B------:R-:W-:Y:S01]  /*0f30*/  IADD3 R210, R205.reuse, 0x40, RZ ;  /* 0x00000040cdd27810 */ /* 0x040fe20007ffe0ff */
[----:B------:R-:W-:Y:S01]  /*0f40*/  VIADD R211, R205, 0xc0 ;  /* 0x000000c0cdd37836 */ /* 0x000fe20000000000 */
[----:B------:R-:W-:Y:S02]  /*0f50*/  LOP3.LUT R5, R208, R5, R8, 0xf6, !PT ;  /* 0x00000005d0057212 */ /* 0x000fe400078ef608 */
[----:B------:R-:W-:Y:S01]  /*0f60*/  SHF.R.S32.HI R231, RZ, 0x1f, R202 ;  /* 0x0000001fffe77819 */ /* 0x000fe200000114ca */
[----:B------:R-:W-:Y:S01]  /*0f70*/  IMAD.MOV.U32 R218, RZ, RZ, RZ ;  /* 0x000000ffffda7224 */ /* 0x000fe200078e00ff */
[----:B------:R-:W-:Y:S01]  /*0f80*/  SHF.R.S32.HI R6, RZ, 0x1f, R210 ;  /* 0x0000001fff067819 */ /* 0x000fe200000114d2 */
[----:B------:R-:W-:Y:S01]  /*0f90*/  IMAD.MOV.U32 R2, RZ, RZ, RZ ;  /* 0x000000ffff027224 */ /* 0x000fe200078e00ff */
[----:B------:R-:W-:Y:S01]  /*0fa0*/  CS2R R200, SRZ ;  /* 0x0000000000c87805 */ /* 0x000fe2000001ff00 */
[----:B------:R-:W-:Y:S01]  /*0fb0*/  IMAD.MOV.U32 R204, RZ, RZ, RZ ;  /* 0x000000ffffcc7224 */ /* 0x000fe200078e00ff */
[----:B------:R-:W-:Y:S01]  /*0fc0*/  SHF.R.S32.HI R220, RZ, 0x1f, R19 ;  /* 0x0000001fffdc7819 */ /* 0x000fe20000011413 */
[----:B------:R-:W-:Y:S01]  /*0fd0*/  IMAD.SHL.U32 R232, R202, 0x2, RZ ;  /* 0x00000002cae87824 */ /* 0x000fe200078e00ff */
[----:B------:R-:W-:Y:S01]  /*0fe0*/  SHF.R.S32.HI R17, RZ, 0x1f, R16 ;  /* 0x0000001fff117819 */ /* 0x000fe20000011410 */
[----:B------:R-:W-:Y:S01]  /*0ff0*/  IMAD R233, R5, 0x2, R18 ;  /* 0x0000000205e97824 */ /* 0x000fe200078e0212 */
[----:B------:R-:W-:Y:S01]  /*1000*/  SHF.R.S32.HI R6, RZ, 0x1f, R209 ;  /* 0x0000001fff067819 */ /* 0x000fe200000114d1 */
[----:B------:R-:W-:Y:S01]  /*1010*/  IMAD R237, R0, 0x8, R235 ;  /* 0x0000000800ed7824 */ /* 0x000fe200078e02eb */
[----:B------:R-:W-:-:S02]  /*1020*/  SHF.R.S32.HI R4, RZ, 0x1f, R211 ;  /* 0x0000001fff047819 */ /* 0x000fc400000114d3 */
[----:B------:R-:W-:Y:S02]  /*1030*/  SHF.L.U64.HI R231, R202, 0x1, R231 ;  /* 0x00000001cae77819 */ /* 0x000fe400000102e7 */
[----:B0--3--:R-:W-:-:S07]  /*1040*/  LOP3.LUT R203, R11, 0x1, RZ, 0xfc, !PT ;  /* 0x000000010bcb7812 */ /* 0x009fce00078efcff */
.L_x_752:
[----:B0-----:R-:W0:Y:S02]  /*1050*/  LDC.64 R4, c[0x0][0xc88] ;  /* 0x00032200ff047b82 */ /* 0x001e240000000a00 */
[----:B0-----:R-:W-:-:S05]  /*1060*/  IMAD.WIDE R4, R91, 0x4, R4 ;  /* 0x000000045b047825 */ /* 0x001fca00078e0204 */
[----:B--2---:R-:W2:Y:S01]  /*1070*/  LDG.E R216, desc[UR40][R4.64] ;  /* 0x0000002804d87981 */ /* 0x004ea2000c1e1900 */
[----:B------:R-:W-:Y:S05]  /*1080*/  YIELD ;  /* 0x0000000000007946 */ /* 0x000fea0003800000 */
[----:B------:R-:W-:Y:S01]  /*1090*/  ULDC.64 UR4, c[0x0][0xa28] ;  /* 0x00028a0000047ab9 */ /* 0x000fe20000000a00 */
[----:B------:R-:W-:Y:S01]  /*10a0*/  ULDC.64 UR8, c[0x0][0xa18] ;  /* 0x0002860000087ab9 */ /* 0x000fe20000000a00 */
[----:B------:R-:W-:Y:S01]  /*10b0*/  ISETP.NE.U32.AND P1, PT, RZ, UR4, PT ;  /* 0x00000004ff007c0c */ /* 0x000fe2000bf25070 */
[----:B------:R-:W-:Y:S01]  /*10c0*/  ULDC.64 UR6, c[0x0][0xa08] ;  /* 0x0002820000067ab9 */ /* 0x000fe20000000a00 */
[----:B------:R-:W-:Y:S01]  /*10d0*/  IMAD.MOV.U32 R3, RZ, RZ, RZ ;  /* 0x000000ffff037224 */ /* 0x000fe200078e00ff */
[----:B------:R-:W-:Y:S01]  /*10e0*/  ISETP.NE.U32.AND P0, PT, RZ, UR6, PT ;  /* 0x00000006ff007c0c */ /* 0x000fe2000bf05070 */
[----:B------:R-:W-:Y:S01]  /*10f0*/  IMAD.MOV.U32 R31, RZ, RZ, RZ ;  /* 0x000000ffff1f7224 */ /* 0x000fe200078e00ff */
[----:B------:R-:W-:-:S02]  /*1100*/  ISETP.NE.AND.EX P1, PT, RZ, UR5, PT, P1 ;  /* 0x00000005ff007c0c */ /* 0x000fc4000bf25310 */
[----:B------:R-:W-:Y:S02]  /*1110*/  ISETP.NE.AND.EX P0, PT, RZ, UR7, PT, P0 ;  /* 0x00000007ff007c0c */ /* 0x000fe4000bf05300 */
[----:B--2---:R-:W-:-:S09]  /*1120*/  SHF.R.S32.HI R229, RZ, 0x1f, R216 ;  /* 0x0000001fffe57819 */ /* 0x004fd200000114d8 */
[C---:B------:R-:W-:Y:S02]  /*1130*/  @P1 LEA R6, P2, R216.reuse, UR4, 0x2 ;  /* 0x00000004d8061c11 */ /* 0x040fe4000f8410ff */
[C---:B------:R-:W-:Y:S02]  /*1140*/  SHF.L.U32 R214, R216.reuse, 0x2, RZ ;  /* 0x00000002d8d67819 */ /* 0x040fe400000006ff */
[C-C-:B------:R-:W-:Y:S02]  /*1150*/  @P1 LEA.HI.X R7, R216.reuse, UR5, R229.reuse, 0x2, P2 ;  /* 0x00000005d8071c11 */ /* 0x140fe400090f14e5 */
[----:B------:R-:W-:Y:S01]  /*1160*/  ISETP.NE.U32.AND P2, PT, RZ, UR8, PT ;  /* 0x00000008ff007c0c */ /* 0x000fe2000bf45070 */
[----:B------:R-:W-:Y:S01]  /*1170*/  ULDC UR4, c[0x0][0x288] ;  /* 0x0000a20000047ab9 */ /* 0x000fe20000000800 */
[----:B------:R-:W-:Y:S01]  /*1180*/  SHF.L.U64.HI R215, R216, 0x2, R229 ;  /* 0x00000002d8d77819 */ /* 0x000fe200000102e5 */
[----:B------:R0:W5:Y:S01]  /*1190*/  @P1 LDG.E R3, desc[UR40][R6.64] ;  /* 0x0000002806031981 */ /* 0x000162000c1e1900 */
[----:B------:R-:W-:-:S02]  /*11a0*/  ISETP.NE.AND.EX P2, PT, RZ, UR9, PT, P2 ;  /* 0x00000009ff007c0c */ /* 0x000fc4000bf45320 */
[----:B------:R-:W-:Y:S01]  /*11b0*/  IADD3 R8, P3, R214, UR6, RZ ;  /* 0x00000006d6087c10 */ /* 0x000fe2000ff7e0ff */
[----:B------:R-:W-:Y:S01]  /*11c0*/  IMAD.U32 R39, RZ, RZ, UR4 ;  /* 0x00000004ff277e24 */ /* 0x000fe2000f8e00ff */
[----:B------:R-:W-:Y:S02]  /*11d0*/  ULDC.64 UR4, c[0x0][0x418] ;  /* 0x0001060000047ab9 */ /* 0x000fe40000000a00 */
[----:B------:R-:W-:-:S05]  /*11e0*/  IADD3.X R9, R215, UR7, RZ, P3, !PT ;  /* 0x00000007d7097c10 */ /* 0x000fca0009ffe4ff */
[----:B------:R0:W5:Y:S02]  /*11f0*/  @P0 LDG.E R31, desc[UR40][R8.64] ;  /* 0x00000028081f0981 */ /* 0x000164000c1e1900 */
[----:B------:R-:W-:-:S04]  /*1200*/  @P2 IADD3 R4, P1, R214, UR8, RZ ;  /* 0x00000008d6042c10 */ /* 0x000fc8000ff3e0ff */
[----:B------:R-:W-:-:S05]  /*1210*/  @P2 IADD3.X R5, R215, UR9, RZ, P1, !PT ;  /* 0x00000009d7052c10 */ /* 0x000fca0008ffe4ff */
[----:B------:R0:W5:Y:S01]  /*1220*/  @P2 LDG.E R39, desc[UR40][R4.64] ;  /* 0x0000002804272981 */ /* 0x000162000c1e1900 */
[----:B------:R-:W-:-:S03]  /*1230*/  UISETP.NE.U32.AND UP0, UPT, UR4, URZ, UPT ;  /* 0x0000003f0400728c */ /* 0x000fc6000bf05070 */
[----:B------:R-:W-:Y:S01]  /*1240*/  ULDC UR4, c[0x0][0x424] ;  /* 0x0001090000047ab9 */ /* 0x000fe20000000800 */
[----:B------:R-:W-:-:S03]  /*1250*/  UISETP.NE.AND.EX UP0, UPT, UR5, URZ, UPT, UP0 ;  /* 0x0000003f0500728c */ /* 0x000fc6000bf05300 */
[----:B------:R-:W-:Y:S01]  /*1260*/  ULDC UR5, c[0x0][0x2f0] ;  /* 0x0000bc0000057ab9 */ /* 0x000fe20000000800 */
[----:B------:R-:W-:-:S04]  /*1270*/  USEL UR4, UR4, 0x1, UP0 ;  /* 0x0000000104047887 */ /* 0x000fc80008000000 */
[----:B------:R-:W-:-:S03]  /*1280*/  UIMAD UR4, UR4, UR5, URZ ;  /* 0x00000005040472a4 */ /* 0x000fc6000f8e023f */
[----:B------:R-:W-:Y:S02]  /*1290*/  ULDC UR5, c[0x0][0x348] ;  /* 0x0000d20000057ab9 */ /* 0x000fe40000000800 */
[----:B------:R-:W-:Y:S02]  /*12a0*/  IMAD.U32 R60, RZ, RZ, UR5 ;  /* 0x00000005ff3c7e24 */ /* 0x000fe4000f8e00ff */
[----:B------:R-:W-:Y:S02]  /*12b0*/  IMAD.U32 R28, RZ, RZ, UR4 ;  /* 0x00000004ff1c7e24 */ /* 0x000fe4000f8e00ff */
[----:B------:R-:W-:Y:S01]  /*12c0*/  IMAD.MOV.U32 R29, RZ, RZ, R216 ;  /* 0x000000ffff1d7224 */ /* 0x000fe200078e00d8 */
[----:B0--34-:R-:W-:Y:S06]  /*12d0*/  @P2 BRA `(.L_x_620) ;  /* 0x0000000000242947 */ /* 0x019fec0003800000 */
[----:B------:R-:W-:Y:S02]  /*12e0*/  ULDC.64 UR4, c[0x0][0xa00] ;  /* 0x0002800000047ab9 */ /* 0x000fe40000000a00 */
[----:B------:R-:W-:-:S04]  /*12f0*/  ISETP.NE.U32.AND P1, PT, RZ, UR4, PT ;  /* 0x00000004ff007c0c */ /* 0x000fc8000bf25070 */
[----:B------:R-:W-:-:S13]  /*1300*/  ISETP.NE.AND.EX P1, PT, RZ, UR5, PT, P1 ;  /* 0x00000005ff007c0c */ /* 0x000fda000bf25310 */
[----:B------:R-:W-:Y:S05]  /*1310*/  @!P1 BRA `(.L_x_620) ;  /* 0x0000000000149947 */ /* 0x000fea0003800000 */
[----:B------:R-:W0:Y:S02]  /*1320*/  LDC.64 R4, c[0x0][0xa00] ;  /* 0x00028000ff047b82 */ /* 0x000e240000000a00 */
[----:B0-----:R-:W-:-:S05]  /*1330*/  IMAD.WIDE R4, R29, 0x4, R4 ;  /* 0x000000041d047825 */ /* 0x001fca00078e0204 */
[----:B-----5:R-:W2:Y:S04]  /*1340*/  LDG.E R39, desc[UR40][R4.64] ;  /* 0x0000002804277981 */ /* 0x020ea8000c1e1900 */
[----:B------:R-:W2:Y:S02]  /*1350*/  LDG.E R0, desc[UR40][R4.64+0x4] ;  /* 0x0000042804007981 */ /* 0x000ea4000c1e1900 */
[----:B--2---:R-:W-:-:S07]  /*1360*/  IMAD.IADD R39, R0, 0x1, -R39 ;  /* 0x0000000100277824 */ /* 0x004fce00078e0a27 */
.L_x_620:
[----:B------:R-:W-:Y:S01]  /*1370*/  ULDC.64 UR4, c[0x0][0xa20] ;  /* 0x0002880000047ab9 */ /* 0x000fe20000000a00 */
[----:B------:R-:W-:Y:S01]  /*1380*/  IMAD.MOV.U32 R219, RZ, RZ, R89 ;  /* 0x000000ffffdb7224 */ /* 0x000fe200078e0059 */
[----:B------:R-:W-:Y:S02]  /*1390*/  ISETP.NE.U32.AND P1, PT, RZ, UR4, PT ;  /* 0x00000004ff007c0c */ /* 0x000fe4000bf25070 */
[----:B------:R-:W-:Y:S02]  /*13a0*/  MOV R213, R90 ;  /* 0x0000005a00d57202 */ /* 0x000fe40000000f00 */
[----:B------:R-:W-:-:S13]  /*13b0*/  ISETP.NE.AND.EX P1, PT, RZ, UR5, PT, P1 ;  /* 0x00000005ff007c0c */ /* 0x000fda000bf25310 */
[----:B------:R-:W-:Y:S05]  /*13c0*/  @!P1 BRA `(.L_x_621) ;  /* 0x0000000000109947 */ /* 0x000fea0003800000 */
[----:B------:R-:W-:-:S04]  /*13d0*/  IADD3 R4, P0, R214, UR4, RZ ;  /* 0x00000004d6047c10 */ /* 0x000fc8000ff1e0ff */
[----:B------:R-:W-:-:S05]  /*13e0*/  IADD3.X R5, R215, UR5, RZ, P0, !PT ;  /* 0x00000005d7057c10 */ /* 0x000fca00087fe4ff */
[----:B------:R0:W5:Y:S01]  /*13f0*/  LDG.E R28, desc[UR40][R4.64] ;  /* 0x00000028041c7981 */ /* 0x000162000c1e1900 */
[----:B------:R-:W-:Y:S05]  /*1400*/  BRA `(.L_x_622) ;  /* 0x0000000000107947 */ /* 0x000fea0003800000 */
.L_x_621:
[----:B------:R-:W-:Y:S05]  /*1410*/  @!P0 BRA `(.L_x_622) ;  /* 0x00000000000c8947 */ /* 0x000fea0003800000 */
[----:B------:R-:W2:Y:S04]  /*1420*/  LDG.E R5, desc[UR40][R8.64] ;  /* 0x0000002808057981 */ /* 0x000ea8000c1e1900 */
[----:B------:R-:W2:Y:S02]  /*1430*/  LDG.E R28, desc[UR40][R8.64+0x4] ;  /* 0x00000428081c7981 */ /* 0x000ea4000c1e1900 */
[----:B--2---:R-:W-:-:S07]  /*1440*/  IMAD.IADD R28, R28, 0x1, -R5 ;  /* 0x000000011c1c7824 */ /* 0x004fce00078e0a05 */
.L_x_622:
[----:B------:R-:W-:Y:S02]  /*1450*/  ULDC.64 UR4, c[0x0][0xa10] ;  /* 0x0002840000047ab9 */ /* 0x000fe40000000a00 */
[----:B------:R-:W-:-:S04]  /*1460*/  ISETP.NE.U32.AND P0, PT, RZ, UR4, PT ;  /* 0x00000004ff007c0c */ /* 0x000fc8000bf05070 */
[----:B------:R-:W-:Y:S01]  /*1470*/  ISETP.NE.AND.EX P0, PT, RZ, UR5, PT, P0 ;  /* 0x00000005ff007c0c */ /* 0x000fe2000bf05300 */
[----:B-----5:R-:W-:Y:S01]  /*1480*/  IMAD.IADD R3, R28, 0x1, -R3 ;  /* 0x000000011c037824 */ /* 0x020fe200078e0a03 */
[----:B------:R-:W-:-:S11]  /*1490*/  ULDC.64 UR4, c[0x0][0xa30] ;  /* 0x00028c0000047ab9 */ /* 0x000fd60000000a00 */
[----:B0-----:R-:W0:Y:S02]  /*14a0*/  @P0 LDC.64 R4, c[0x0][0xa10] ;  /* 0x00028400ff040b82 */ /* 0x001e240000000a00 */
[----:B0-----:R-:W-:-:S05]  /*14b0*/  @P0 IMAD.WIDE R4, R29, 0x4, R4 ;  /* 0x000000041d040825 */ /* 0x001fca00078e0204 */
[----:B------:R-:W2:Y:S04]  /*14c0*/  @P0 LDG.E R0, desc[UR40][R4.64] ;  /* 0x0000002804000981 */ /* 0x000ea8000c1e1900 */
[----:B------:R0:W2:Y:S01]  /*14d0*/  @P0 LDG.E R9, desc[UR40][R4.64+0x4] ;  /* 0x0000042804090981 */ /* 0x0000a2000c1e1900 */
[----:B------:R-:W-:Y:S01]  /*14e0*/  ISETP.NE.U32.AND P1, PT, RZ, UR4, PT ;  /* 0x00000004ff007c0c */ /* 0x000fe2000bf25070 */
[----:B------:R-:W-:-:S03]  /*14f0*/  IMAD.MOV.U32 R38, RZ, RZ, R28 ;  /* 0x000000ffff267224 */ /* 0x000fc600078e001c */
[----:B------:R-:W-:Y:S01]  /*1500*/  ISETP.NE.AND.EX P1, PT, RZ, UR5, PT, P1 ;  /* 0x00000005ff007c0c */ /* 0x000fe2000bf25310 */
[----:B0-----:R-:W-:-:S05]  /*1510*/  IMAD.MOV R4, RZ, RZ, -R3 ;  /* 0x000000ffff047224 */ /* 0x001fca00078e0a03 */
[----:B------:R-:W-:-:S07]  /*1520*/  VIMNMX R4, RZ, R4, !PT ;  /* 0x00000004ff047248 */ /* 0x000fce0007fe0100 */
[----:B------:R-:W-:-:S04]  /*1530*/  @P1 IADD3 R6, P2, R214, UR4, RZ ;  /* 0x00000004d6061c10 */ /* 0x000fc8000ff5e0ff */
[----:B------:R-:W-:-:S05]  /*1540*/  @P1 IADD3.X R7, R215, UR5, RZ, P2, !PT ;  /* 0x00000005d7071c10 */ /* 0x000fca00097fe4ff */
[----:B------:R0:W5:Y:S01]  /*1550*/  @P1 LDG.E R38, desc[UR40][R6.64] ;  /* 0x0000002806261981 */ /* 0x000162000c1e1900 */
[----:B--2---:R-:W-:-:S04]  /*1560*/  @P0 IMAD.IADD R60, R9, 0x1, -R0 ;  /* 0x00000001093c0824 */ /* 0x004fc800078e0a00 */
[----:B------:R-:W-:-:S04]  /*1570*/  IMAD.IADD R176, R3, 0x1, R60 ;  /* 0x0000000103b07824 */ /* 0x000fc800078e023c */
[----:B------:R-:W-:-:S04]  /*1580*/  VIADD R0, R176, 0x5f ;  /* 0x0000005fb0007836 */ /* 0x000fc80000000000 */
[----:B------:R-:W-:-:S05]  /*1590*/  IMAD.HI R0, R0, 0x2aaaaaab, RZ ;  /* 0x2aaaaaab00007827 */ /* 0x000fca00078e02ff */
[----:B------:R-:W-:-:S04]  /*15a0*/  SHF.R.U32.HI R177, RZ, 0x1f, R0 ;  /* 0x0000001fffb17819 */ /* 0x000fc80000011600 */
[----:B------:R-:W-:-:S05]  /*15b0*/  LEA.HI.SX32 R177, R0, R177, 0x1c ;  /* 0x000000b100b17211 */ /* 0x000fca00078fe2ff */
[----:B------:R-:W-:-:S05]  /*15c0*/  IMAD R3, R177, 0x60, -R3 ;  /* 0x00000060b1037824 */ /* 0x000fca00078e0a03 */
[----:B------:R-:W-:-:S04]  /*15d0*/  VIMNMX R3, R3, R60, PT ;  /* 0x0000003c03037248 */ /* 0x000fc80003fe0100 */
[----:B------:R-:W-:Y:S01]  /*15e0*/  ISETP.GT.AND P0, PT, R3, R4, PT ;  /* 0x000000040300720c */ /* 0x000fe20003f04270 */
[----:B------:R-:W-:-:S05]  /*15f0*/  IMAD.WIDE.U32 R4, R4, -0x55555555, RZ ;  /* 0xaaaaaaab04047825 */ /* 0x000fca00078e00ff */
[----:B------:R-:W-:-:S04]  /*1600*/  SHF.R.U32.HI R27, RZ, 0x6, R5 ;  /* 0x00000006ff1b7819 */ /* 0x000fc80000011605 */
[----:B------:R-:W-:-:S03]  /*1610*/  MOV R26, R27 ;  /* 0x0000001b001a7202 */ /* 0x000fc60000000f00 */
[----:B------:R-:W-:-:S04]  /*1620*/  @P0 VIADD R0, R3, 0x5f ;  /* 0x0000005f03000836 */ /* 0x000fc80000000000 */
[----:B------:R-:W-:-:S05]  /*1630*/  @P0 IMAD.HI R0, R0, 0x2aaaaaab, RZ ;  /* 0x2aaaaaab00000827 */ /* 0x000fca00078e02ff */
[----:B------:R-:W-:-:S04]  /*1640*/  @P0 SHF.R.U32.HI R3, RZ, 0x1f, R0 ;  /* 0x0000001fff030819 */ /* 0x000fc80000011600 */
[----:B------:R-:W-:Y:S02]  /*1650*/  @P0 LEA.HI.SX32 R26, R0, R3, 0x1c ;  /* 0x00000003001a0211 */ /* 0x000fe400078fe2ff */
[----:B------:R-:W-:Y:S02]  /*1660*/  PLOP3.LUT P0, PT, PT, PT, PT, 0x80, 0x0 ;  /* 0x000000000000781c */ /* 0x000fe40003f0f070 */
[----:B------:R-:W-:-:S13]  /*1670*/  ISETP.GT.AND P1, PT, R26, R27, PT ;  /* 0x0000001b1a00720c */ /* 0x000fda0003f24270 */
[----:B0-----:R-:W-:Y:S05]  /*1680*/  @!P1 BRA `(.L_x_623) ;  /* 0x0000003c00c89947 */ /* 0x001fea0003800000 */
[----:B------:R-:W-:Y:S01]  /*1690*/  VIADD R25, R18, 0x1c400 ;  /* 0x0001c40012197836 */ /* 0x000fe20000000000 */
[----:B------:R-:W-:Y:S04]  /*16a0*/  BSSY B6, `(.L_x_624) ;  /* 0x0000013000067945 */ /* 0x000fe80003800000 */
[----:B------:R-:W-:-:S13]  /*16b0*/  LOP3.LUT P0, RZ, R25, 0x3ff, RZ, 0xc0, !PT ;  /* 0x000003ff19ff7812 */ /* 0x000fda000780c0ff */
[----:B------:R-:W-:Y:S05]  /*16c0*/  @!P0 BRA `(.L_x_625) ;  /* 0x0000000000408947 */ /* 0x000fea0003800000 */
[----:B------:R-:W-:Y:S01]  /*16d0*/  MOV R0, 0x0 ;  /* 0x0000000000007802 */ /* 0x000fe20000000f00 */
[----:B------:R-:W-:Y:S01]  /*16e0*/  ULDC.64 UR4, c[0x4][0x98] ;  /* 0x0100260000047ab9 */ /* 0x000fe20000000a00 */
[----:B------:R-:W-:Y:S01]  /*16f0*/  ULDC.64 UR6, c[0x4][0x30] ;  /* 0x01000c0000067ab9 */ /* 0x000fe20000000a00 */
[----:B------:R-:W-:Y:S01]  /*1700*/  IMAD.U32 R4, RZ, RZ, UR4 ;  /* 0x00000004ff047e24 */ /* 0x000fe2000f8e00ff */
[----:B------:R0:W1:Y:S01]  /*1710*/  LDC.64 R14, c[0x4][R0] ;  /* 0x01000000000e7b82 */ /* 0x0000620000000a00 */
[----:B------:R-:W-:Y:S01]  /*1720*/  IMAD.U32 R5, RZ, RZ, UR5 ;  /* 0x00000005ff057e24 */ /* 0x000fe2000f8e00ff */
[----:B------:R-:W-:Y:S01]  /*1730*/  ULDC.64 UR4, c[0x4][0xa0] ;  /* 0x0100280000047ab9 */ /* 0x000fe20000000a00 */
[----:B------:R-:W-:Y:S01]  /*1740*/  IMAD.U32 R10, RZ, RZ, UR6 ;  /* 0x00000006ff0a7e24 */ /* 0x000fe2000f8e00ff */
[----:B------:R-:W-:Y:S01]  /*1750*/  MOV R12, 0x1 ;  /* 0x00000001000c7802 */ /* 0x000fe20000000f00 */
[----:B------:R-:W-:Y:S02]  /*1760*/  IMAD.U32 R6, RZ, RZ, UR4 ;  /* 0x00000004ff067e24 */ /* 0x000fe4000f8e00ff */
[----:B------:R-:W-:-:S02]  /*1770*/  IMAD.U32 R7, RZ, RZ, UR5 ;  /* 0x00000005ff077e24 */ /* 0x000fc4000f8e00ff */
[----:B------:R-:W-:Y:S02]  /*1780*/  IMAD.U32 R11, RZ, RZ, UR7 ;  /* 0x00000007ff0b7e24 */ /* 0x000fe4000f8e00ff */
[----:B------:R-:W-:Y:S02]  /*1790*/  IMAD.MOV.U32 R8, RZ, RZ, 0x70 ;  /* 0x00000070ff087424 */ /* 0x000fe400078e00ff */
[----:B0-----:R-:W-:-:S07]  /*17a0*/  IMAD.MOV.U32 R13, RZ, RZ, RZ ;  /* 0x000000ffff0d7224 */ /* 0x001fce00078e00ff */
[----:B------:R-:W-:-:S07]  /*17b0*/  LEPC R20, `(.L_x_625) ;  /* 0x000000001014794e */ /* 0x000fce0000000000 */
[----:B-1---5:R-:W-:Y:S05]  /*17c0*/  CALL.ABS.NOINC R14 ;  /* 0x000000000e007343 */ /* 0x022fea0003c00000 */
.L_x_625:
[----:B------:R-:W-:Y:S05]  /*17d0*/  BSYNC B6 ;  /* 0x0000000000067941 */ /* 0x000fea0003800000 */
.L_x_624:
        /* <DEDUP_REMOVED lines=20> */
.L_x_627:
[----:B------:R-:W-:Y:S05]  /*1920*/  BSYNC B6 ;  /* 0x0000000000067941 */ /* 0x000fea0003800000 */
.L_x_626:
[----:B------:R-:W-:Y:S01]  /*1930*/  ULDC.64 UR4, c[0x0][0x9f8] ;  /* 0x00027e0000047ab9 */ /* 0x000fe20000000a00 */
[----:B------:R-:W0:Y:S01]  /*1940*/  S2R R32, SR_TID.X ;  /* 0x0000000000207919 */ /* 0x000e220000002100 */
[----:B------:R-:W-:Y:S01]  /*1950*/  ISETP.NE.U32.AND P0, PT, RZ, UR4, PT ;  /* 0x00000004ff007c0c */ /* 0x000fe2000bf05070 */
[----:B------:R-:W1:Y:S01]  /*1960*/  LDC.64 R8, c[0x0][0x300] ;  /* 0x0000c000ff087b82 */ /* 0x000e620000000a00 */
[----:B------:R-:W-:Y:S01]  /*1970*/  IMAD.IADD R58, R31, 0x1, R28 ;  /* 0x000000011f3a7824 */ /* 0x000fe200078e021c */
[----:B------:R-:W-:Y:S01]  /*1980*/  ULDC.64 UR6, c[0x0][0xa08] ;  /* 0x0002820000067ab9 */ /* 0x000fe20000000a00 */
[----:B------:R-:W-:Y:S02]  /*1990*/  ISETP.NE.AND.EX P0, PT, RZ, UR5, PT, P0 ;  /* 0x00000005ff007c0c */ /* 0x000fe4000bf05300 */
[----:B------:R-:W-:Y:S01]  /*19a0*/  SHF.R.S32.HI R11, RZ, 0x1f, R90 ;  /* 0x0000001fff0b7819 */ /* 0x000fe2000001145a */
[----:B------:R-:W-:Y:S02]  /*19b0*/  VIADD R62, R16, 0x20 ;  /* 0x00000020103e7836 */ /* 0x000fe40000000000 */
[----:B------:R-:W2:Y:S08]  /*19c0*/  LDC.64 R56, c[0x0][0x3f8] ;  /* 0x0000fe00ff387b82 */ /* 0x000eb00000000a00 */
[----:B------:R-:W-:Y:S01]  /*19d0*/  @P0 IADD3 R4, P1, R214, UR4, RZ ;  /* 0x00000004d6040c10 */ /* 0x000fe2000ff3e0ff */
[----:B------:R-:W3:Y:S03]  /*19e0*/  LDC R43, c[0x0][0x3f4] ;  /* 0x0000fd00ff2b7b82 */ /* 0x000ee60000000800 */
[----:B------:R-:W-:Y:S01]  /*19f0*/  @P0 IADD3.X R5, R215, UR5, RZ, P1, !PT ;  /* 0x00000005d7050c10 */ /* 0x000fe20008ffe4ff */
[----:B------:R-:W-:-:S04]  /*1a00*/  ULDC.64 UR4, c[0x0][0x308] ;  /* 0x0000c20000047ab9 */ /* 0x000fc80000000a00 */
[----:B------:R4:W3:Y:S01]  /*1a10*/  @P0 LDG.E R29, desc[UR40][R4.64] ;  /* 0x00000028041d0981 */ /* 0x0008e2000c1e1900 */
[----:B------:R-:W-:Y:S01]  /*1a20*/  SHF.R.S32.HI R45, RZ, 0x1f, R58 ;  /* 0x0000001fff2d7819 */ /* 0x000fe2000001143a */
[-C--:B-1----:R-:W-:Y:S01]  /*1a30*/  IMAD.WIDE.U32 R6, R58, R8.reuse, RZ ;  /* 0x000000083a067225 */ /* 0x082fe200078e00ff */
[----:B------:R-:W-:Y:S01]  /*1a40*/  ISETP.NE.U32.AND P0, PT, RZ, UR6, PT ;  /* 0x00000006ff007c0c */ /* 0x000fe2000bf05070 */
[----:B------:R-:W1:Y:S01]  /*1a50*/  LDC.64 R14, c[0x0][0x408] ;  /* 0x00010200ff0e7b82 */ /* 0x000e620000000a00 */
[----:B0-----:R-:W-:Y:S01]  /*1a60*/  SHF.R.U32.HI R40, RZ, 0x7, R32 ;  /* 0x00000007ff287819 */ /* 0x001fe20000011620 */
[-C--:B------:R-:W-:Y:S01]  /*1a70*/  IMAD R0, R45, R8.reuse, RZ ;  /* 0x000000082d007224 */ /* 0x080fe200078e02ff */
[----:B------:R-:W-:Y:S01]  /*1a80*/  ISETP.NE.AND.EX P0, PT, RZ, UR7, PT, P0 ;  /* 0x00000007ff007c0c */ /* 0x000fe2000bf05300 */
[----:B------:R-:W-:Y:S01]  /*1a90*/  IMAD R10, R220, R8, RZ ;  /* 0x00000008dc0a7224 */ /* 0x000fe200078e02ff */
[----:B------:R-:W-:Y:S01]  /*1aa0*/  ISETP.NE.AND P6, PT, R40, 0x1, PT ;  /* 0x000000012800780c */ /* 0x000fe20003fc5270 */
[----:B------:R-:W-:Y:S01]  /*1ab0*/  IMAD R3, R58, R9, R0 ;  /* 0x000000093a037224 */ /* 0x000fe200078e0200 */
[----:B------:R-:W-:Y:S01]  /*1ac0*/  MOV R77, 0x20 ;  /* 0x00000020004d7802 */ /* 0x000fe20000000f00 */
[----:B------:R-:W-:Y:S01]  /*1ad0*/  VIADD R63, R16, 0x40 ;  /* 0x00000040103f7836 */ /* 0x000fe20000000000 */
[----:B------:R-:W-:Y:S01]  /*1ae0*/  SHF.L.U64.HI R67, R8, 0x6, R9 ;  /* 0x0000000608437819 */ /* 0x000fe20000010209 */
[----:B------:R-:W-:Y:S01]  /*1af0*/  IMAD.IADD R7, R7, 0x1, R3 ;  /* 0x0000000107077824 */ /* 0x000fe200078e0203 */
[----:B--2---:R-:W-:Y:S01]  /*1b00*/  SHF.L.U64.HI R72, R56, 0x6, R57 ;  /* 0x0000000638487819 */ /* 0x004fe20000010239 */
[----:B------:R-:W-:Y:S01]  /*1b10*/  IMAD R3, R11, UR4, RZ ;  /* 0x000000040b037c24 */ /* 0x000fe2000f8e02ff */
[----:B------:R-:W-:Y:S01]  /*1b20*/  SHF.R.S32.HI R75, RZ, 0x1f, R217 ;  /* 0x0000001fff4b7819 */ /* 0x000fe200000114d9 */
[----:B----4-:R-:W-:-:S04]  /*1b30*/  IMAD.WIDE.U32 R4, R90, UR4, R6 ;  /* 0x000000045a047c25 */ /* 0x010fc8000f8e0006 */
[----:B------:R-:W-:Y:S01]  /*1b40*/  IMAD R3, R90, UR5, R3 ;  /* 0x000000055a037c24 */ /* 0x000fe2000f8e0203 */
[----:B------:R-:W-:Y:S01]  /*1b50*/  ULDC.64 UR4, c[0x0][0x310] ;  /* 0x0000c40000047ab9 */ /* 0x000fe20000000a00 */
[----:B------:R-:W-:-:S04]  /*1b60*/  IMAD.WIDE.U32 R6, R19, R8, R16 ;  /* 0x0000000813067225 */ /* 0x000fc800078e0010 */
[----:B------:R-:W-:Y:S01]  /*1b70*/  IMAD.IADD R5, R5, 0x1, R3 ;  /* 0x0000000105057824 */ /* 0x000fe200078e0203 */
[----:B-1----:R-:W-:Y:S01]  /*1b80*/  SHF.L.U64.HI R69, R14, 0x6, R15 ;  /* 0x000000060e457819 */ /* 0x002fe2000001020f */
[C---:B------:R-:W-:Y:S02]  /*1b90*/  VIADD R64, R16.reuse, 0x60 ;  /* 0x0000006010407836 */ /* 0x040fe40000000000 */
[C---:B------:R-:W-:Y:S02]  /*1ba0*/  VIADD R12, R16.reuse, 0xc0 ;  /* 0x000000c0100c7836 */ /* 0x040fe40000000000 */
[C---:B------:R-:W-:Y:S02]  /*1bb0*/  VIADD R65, R16.reuse, 0x80 ;  /* 0x0000008010417836 */ /* 0x040fe40000000000 */
[C---:B------:R-:W-:Y:S02]  /*1bc0*/  VIADD R66, R16.reuse, 0xa0 ;  /* 0x000000a010427836 */ /* 0x040fe40000000000 */
[----:B------:R-:W-:-:S02]  /*1bd0*/  VIADD R23, R16, 0xe0 ;  /* 0x000000e010177836 */ /* 0x000fc40000000000 */
[----:B------:R-:W-:Y:S02]  /*1be0*/  IMAD R28, R220, R56, RZ ;  /* 0x00000038dc1c7224 */ /* 0x000fe400078e02ff */
[----:B------:R-:W-:Y:S02]  /*1bf0*/  IMAD.SHL.U32 R71, R226, 0x40, RZ ;  /* 0x00000040e2477824 */ /* 0x000fe400078e00ff */
[----:B------:R-:W-:Y:S02]  /*1c00*/  IMAD R35, R19, R57, R28 ;  /* 0x0000003913237224 */ /* 0x000fe400078e021c */
[----:B------:R-:W-:Y:S01]  /*1c10*/  VIADD R76, R40, 0x8 ;  /* 0x00000008284c7836 */ /* 0x000fe20000000000 */
[----:B------:R-:W-:Y:S01]  /*1c20*/  LOP3.LUT R71, R71, 0x1c0, RZ, 0xc0, !PT ;  /* 0x000001c047477812 */ /* 0x000fe200078ec0ff */
[----:B------:R-:W-:Y:S01]  /*1c30*/  IMAD.SHL.U32 R68, R8, 0x40, RZ ;  /* 0x0000004008447824 */ /* 0x000fe200078e00ff */
[----:B------:R-:W-:Y:S01]  /*1c40*/  SHF.R.U32.HI R40, RZ, 0x3, R206 ;  /* 0x00000003ff287819 */ /* 0x000fe200000116ce */
[----:B------:R-:W-:Y:S01]  /*1c50*/  IMAD R81, R15, 0x60, RZ ;  /* 0x000000600f517824 */ /* 0x000fe200078e02ff */
[----:B------:R-:W-:Y:S01]  /*1c60*/  SHF.R.U32.HI R74, RZ, 0x3, R71 ;  /* 0x00000003ff4a7819 */ /* 0x000fe20000011647 */
[----:B------:R-:W-:-:S02]  /*1c70*/  IMAD.SHL.U32 R70, R14, 0x40, RZ ;  /* 0x000000400e467824 */ /* 0x000fc400078e00ff */
[----:B------:R-:W-:Y:S02]  /*1c80*/  IMAD.SHL.U32 R73, R56, 0x40, RZ ;  /* 0x0000004038497824 */ /* 0x000fe400078e00ff */
[----:B---3--:R-:W-:Y:S01]  /*1c90*/  IMAD.SHL.U32 R78, R43, 0x2, RZ ;  /* 0x000000022b4e7824 */ /* 0x008fe200078e00ff */
[----:B------:R-:W-:Y:S02]  /*1ca0*/  SHF.R.S32.HI R0, RZ, 0x1f, R29 ;  /* 0x0000001fff007819 */ /* 0x000fe4000001141d */
[----:B------:R-:W-:Y:S01]  /*1cb0*/  SEL R21, R29, RZ, !P0 ;  /* 0x000000ff1d157207 */ /* 0x000fe20004000000 */
[----:B------:R-:W-:Y:S01]  /*1cc0*/  IMAD.WIDE.U32 R28, R19, R56, R16 ;  /* 0x00000038131c7225 */ /* 0x000fe200078e0010 */
[----:B------:R-:W-:-:S03]  /*1cd0*/  SEL R20, R0, RZ, !P0 ;  /* 0x000000ff00147207 */ /* 0x000fc60004000000 */
[----:B------:R-:W-:-:S04]  /*1ce0*/  IMAD.WIDE.U32 R4, R21, UR4, R4 ;  /* 0x0000000415047c25 */ /* 0x000fc8000f8e0004 */
[----:B------:R-:W-:Y:S01]  /*1cf0*/  IMAD R0, R20, UR4, RZ ;  /* 0x0000000414007c24 */ /* 0x000fe2000f8e02ff */
[----:B------:R-:W-:Y:S01]  /*1d00*/  IADD3 R61, P0, R4, R6, RZ ;  /* 0x00000006043d7210 */ /* 0x000fe20007f1e0ff */
[----:B------:R-:W-:Y:S02]  /*1d10*/  IMAD.IADD R29, R35, 0x1, R29 ;  /* 0x00000001231d7824 */ /* 0x000fe400078e021d */
[----:B------:R-:W-:Y:S01]  /*1d20*/  IMAD R3, R21, UR5, R0 ;  /* 0x0000000515037c24 */ /* 0x000fe2000f8e0200 */
[----:B------:R-:W-:Y:S05]  /*1d30*/  @!P6 WARPSYNC.ALL ;  /* 0x000000000000e948 */ /* 0x000fea0003800000 */
[----:B------:R-:W-:Y:S01]  /*1d40*/  IMAD R0, R19, R9, R10 ;  /* 0x0000000913007224 */ /* 0x000fe200078e020a */
[----:B------:R-:W-:Y:S01]  /*1d50*/  ULDC UR4, c[0x0][0x320] ;  /* 0x0000c80000047ab9 */ /* 0x000fe20000000800 */
[----:B------:R-:W-:Y:S01]  /*1d60*/  IMAD.IADD R3, R5, 0x1, R3 ;  /* 0x0000000105037824 */ /* 0x000fe200078e0203 */
[----:B------:R-:W-:Y:S01]  /*1d70*/  @!P6 BAR.SYNC.DEFER_BLOCKING 0x9, 0x100 ;  /* 0x024400000000eb1d */ /* 0x000fe20000010000 */
[----:B------:R-:W-:Y:S01]  /*1d80*/  ISETP.GE.AND P1, PT, R62, UR4, PT ;  /* 0x000000043e007c0c */ /* 0x000fe2000bf26270 */
[----:B-----5:R-:W-:Y:S01]  /*1d90*/  IMAD.WIDE.U32 R36, R38, R56, R28 ;  /* 0x0000003826247225 */ /* 0x020fe200078e001c */
[----:B------:R-:W-:-:S02]  /*1da0*/  ISETP.GE.AND P2, PT, R12, UR4, PT ;  /* 0x000000040c007c0c */ /* 0x000fc4000bf46270 */
[----:B------:R-:W-:Y:S01]  /*1db0*/  IADD3.X R0, R3, R7, R0, P0, !PT ;  /* 0x0000000703007210 */ /* 0x000fe200007fe400 */
[----:B------:R-:W-:Y:S01]  /*1dc0*/  ULDC.64 UR6, c[0x0][0x330] ;  /* 0x0000cc0000067ab9 */ /* 0x000fe20000000a00 */
[----:B------:R-:W-:Y:S01]  /*1dd0*/  ISETP.GE.AND P0, PT, R16, UR4, PT ;  /* 0x0000000410007c0c */ /* 0x000fe2000bf06270 */
[----:B------:R-:W-:Y:S01]  /*1de0*/  IMAD R7, R11, UR6, RZ ;  /* 0x000000060b077c24 */ /* 0x000fe2000f8e02ff */
[----:B------:R-:W-:Y:S02]  /*1df0*/  SEL R6, RZ, 0xffffffff, P1 ;  /* 0xffffffffff067807 */ /* 0x000fe40000800000 */
[----:B------:R-:W-:Y:S01]  /*1e00*/  SEL R10, RZ, 0x1, P0 ;  /* 0x00000001ff0a7807 */ /* 0x000fe20000000000 */
[----:B------:R-:W-:Y:S01]  /*1e10*/  IMAD R13, R90, UR7, R7 ;  /* 0x000000075a0d7c24 */ /* 0x000fe2000f8e0207 */
[----:B------:R-:W-:Y:S01]  /*1e20*/  SHF.L.U32 R11, R6, 0x1, RZ ;  /* 0x00000001060b7819 */ /* 0x000fe200000006ff */
[----:B------:R-:W-:Y:S01]  /*1e30*/  IMAD.WIDE.U32 R6, R90, UR6, R16 ;  /* 0x000000065a067c25 */ /* 0x000fe2000f8e0010 */
[----:B------:R-:W-:-:S02]  /*1e40*/  ISETP.GE.AND P0, PT, R63, UR4, PT ;  /* 0x000000043f007c0c */ /* 0x000fc4000bf06270 */
[----:B------:R-:W-:Y:S01]  /*1e50*/  ISETP.GE.AND P1, PT, R64, UR4, PT ;  /* 0x0000000440007c0c */ /* 0x000fe2000bf26270 */
[----:B------:R-:W-:Y:S01]  /*1e60*/  IMAD.IADD R7, R7, 0x1, R13 ;  /* 0x0000000107077824 */ /* 0x000fe200078e020d */
[----:B------:R-:W-:Y:S02]  /*1e70*/  LOP3.LUT R10, R11, 0x2, R10, 0xe2, !PT ;  /* 0x000000020b0a7812 */ /* 0x000fe400078ee20a */
[----:B------:R-:W-:Y:S02]  /*1e80*/  SEL R11, RZ, 0x4, P0 ;  /* 0x00000004ff0b7807 */ /* 0x000fe40000000000 */
[----:B------:R-:W-:Y:S02]  /*1e90*/  SEL R12, RZ, 0x8, P1 ;  /* 0x00000008ff0c7807 */ /* 0x000fe40000800000 */
[----:B------:R-:W-:Y:S02]  /*1ea0*/  ISETP.GE.AND P0, PT, R65, UR4, PT ;  /* 0x0000000441007c0c */ /* 0x000fe4000bf06270 */
[----:B------:R-:W-:-:S02]  /*1eb0*/  ISETP.GE.AND P1, PT, R66, UR4, PT ;  /* 0x0000000442007c0c */ /* 0x000fc4000bf26270 */
[----:B------:R-:W-:Y:S02]  /*1ec0*/  LOP3.LUT R10, R12, R10, R11, 0xfe, !PT ;  /* 0x0000000a0c0a7212 */ /* 0x000fe400078efe0b */
[----:B------:R-:W-:Y:S02]  /*1ed0*/  SEL R11, RZ, 0x10, P0 ;  /* 0x00000010ff0b7807 */ /* 0x000fe40000000000 */
[----:B------:R-:W-:Y:S02]  /*1ee0*/  SEL R12, RZ, 0x20, P1 ;  /* 0x00000020ff0c7807 */ /* 0x000fe40000800000 */
[----:B------:R-:W-:Y:S01]  /*1ef0*/  ISETP.GE.AND P3, PT, R23, UR4, PT ;  /* 0x0000000417007c0c */ /* 0x000fe2000bf66270 */
[----:B------:R-:W-:Y:S01]  /*1f00*/  ULDC.64 UR4, c[0x0][0x338] ;  /* 0x0000ce0000047ab9 */ /* 0x000fe20000000a00 */
[----:B------:R-:W-:Y:S01]  /*1f10*/  LOP3.LUT R11, R12, R10, R11, 0xfe, !PT ;  /* 0x0000000a0c0b7212 */ /* 0x000fe200078efe0b */
[----:B------:R-:W-:Y:S01]  /*1f20*/  IMAD R12, R20, UR4, RZ ;  /* 0x00000004140c7c24 */ /* 0x000fe2000f8e02ff */
[----:B------:R-:W-:Y:S01]  /*1f30*/  SEL R10, RZ, 0x40, P2 ;  /* 0x00000040ff0a7807 */ /* 0x000fe20001000000 */
[C---:B------:R-:W-:Y:S01]  /*1f40*/  IMAD.WIDE.U32 R6, R21.reuse, UR4, R6 ;  /* 0x0000000415067c25 */ /* 0x040fe2000f8e0006 */
[----:B------:R-:W-:Y:S01]  /*1f50*/  ISETP.GE.AND P0, PT, R16, R43, PT ;  /* 0x0000002b1000720c */ /* 0x000fe20003f06270 */
[----:B------:R-:W-:Y:S01]  /*1f60*/  ULDC UR4, c[0x0][0x2f4] ;  /* 0x0000bd0000047ab9 */ /* 0x000fe20000000800 */
[----:B------:R-:W-:Y:S01]  /*1f70*/  SHF.R.S32.HI R23, RZ, 0x1f, R22 ;  /* 0x0000001fff177819 */ /* 0x000fe20000011416 */
[----:B------:R-:W-:Y:S01]  /*1f80*/  IMAD R41, R21, UR5, R12 ;  /* 0x0000000515297c24 */ /* 0x000fe2000f8e020c */
[----:B------:R-:W-:Y:S01]  /*1f90*/  LOP3.LUT R96, R11, R10, RZ, 0xfc, !PT ;  /* 0x0000000a0b607212 */ /* 0x000fe200078efcff */
[-C--:B------:R-:W-:Y:S01]  /*1fa0*/  IMAD R10, R220, R14.reuse, RZ ;  /* 0x0000000edc0a7224 */ /* 0x080fe200078e02ff */
[----:B------:R-:W-:Y:S01]  /*1fb0*/  SEL R33, R43, RZ, P0 ;  /* 0x000000ff2b217207 */ /* 0x000fe20000000000 */
[----:B------:R-:W-:Y:S01]  /*1fc0*/  IMAD.WIDE.U32 R12, R19, R14, R22 ;  /* 0x0000000e130c7225 */ /* 0x000fe200078e0016 */
[----:B------:R-:W-:-:S02]  /*1fd0*/  LOP3.LUT R29, R71, 0x18, R16, 0xf8, !PT ;  /* 0x00000018471d7812 */ /* 0x000fc400078ef810 */
[----:B------:R-:W-:Y:S01]  /*1fe0*/  LOP3.LUT P1, RZ, R226, 0x4, RZ, 0xc0, !PT ;  /* 0x00000004e2ff7812 */ /* 0x000fe2000782c0ff */
[----:B------:R-:W-:Y:S01]  /*1ff0*/  IMAD R31, R19, R15, R10 ;  /* 0x0000000f131f7224 */ /* 0x000fe200078e020a */
[----:B------:R-:W-:Y:S01]  /*2000*/  LOP3.LUT R28, R29, R74, RZ, 0x3c, !PT ;  /* 0x0000004a1d1c7212 */ /* 0x000fe200078e3cff */
[C---:B------:R-:W-:Y:S01]  /*2010*/  IMAD.WIDE.U32 R20, R19.reuse, R14, R16 ;  /* 0x0000000e13147225 */ /* 0x040fe200078e0010 */
[----:B------:R-:W-:Y:S02]  /*2020*/  IADD3 R58, P2, R19, R58, RZ ;  /* 0x0000003a133a7210 */ /* 0x000fe40007f5e0ff */
[----:B------:R-:W-:Y:S01]  /*2030*/  SEL R77, R77, 0xffffffe0, !P1 ;  /* 0xffffffe04d4d7807 */ /* 0x000fe20004800000 */
[----:B------:R-:W-:Y:S01]  /*2040*/  IMAD.WIDE.U32 R10, R19, R56, R22 ;  /* 0x00000038130a7225 */ /* 0x000fe200078e0016 */
[----:B------:R-:W-:Y:S02]  /*2050*/  SEL R95, RZ, 0xffffff80, P3 ;  /* 0xffffff80ff5f7807 */ /* 0x000fe40001800000 */
[C---:B------:R-:W-:Y:S01]  /*2060*/  ISETP.GE.AND P1, PT, R16.reuse, UR4, PT ;  /* 0x0000000410007c0c */ /* 0x040fe2000bf26270 */
[----:B------:R-:W-:Y:S01]  /*2070*/  IMAD.IADD R33, R16, 0x1, R33 ;  /* 0x0000000110217824 */ /* 0x000fe200078e0221 */
[C---:B------:R-:W-:Y:S01]  /*2080*/  LOP3.LUT R95, R96.reuse, 0x80, R95, 0xc8, !PT ;  /* 0x00000080605f7812 */ /* 0x040fe200078ec85f */
[----:B------:R-:W-:Y:S01]  /*2090*/  IMAD.IADD R13, R13, 0x1, R31 ;  /* 0x000000010d0d7824 */ /* 0x000fe200078e021f */
[----:B------:R-:W-:Y:S01]  /*20a0*/  LOP3.LUT R96, R96, 0x40, RZ, 0xc0, !PT ;  /* 0x0000004060607812 */ /* 0x000fe200078ec0ff */
[----:B------:R-:W-:Y:S01]  /*20b0*/  IMAD.IADD R31, R31, 0x1, R21 ;  /* 0x000000011f1f7824 */ /* 0x000fe200078e0215 */
[----:B------:R-:W-:Y:S01]  /*20c0*/  IADD3 R21, R11, R35, RZ ;  /* 0x000000230b157210 */ /* 0x000fe20007ffe0ff */
[----:B------:R-:W-:Y:S01]  /*20d0*/  IMAD.MOV.U32 R30, RZ, RZ, R20 ;  /* 0x000000ffff1e7224 */ /* 0x000fe200078e0014 */
[----:B------:R-:W-:Y:S01]  /*20e0*/  SHF.R.S32.HI R32, RZ, 0x1f, R33 ;  /* 0x0000001fff207819 */ /* 0x000fe20000011421 */
[----:B------:R-:W-:Y:S01]  /*20f0*/  IMAD.MOV.U32 R20, RZ, RZ, R10 ;  /* 0x000000ffff147224 */ /* 0x000fe200078e000a */
[----:B------:R-:W-:Y:S01]  /*2100*/  SHF.R.S32.HI R11, RZ, 0x1f, R38 ;  /* 0x0000001fff0b7819 */ /* 0x000fe20000011426 */
[----:B------:R-:W-:Y:S01]  /*2110*/  IMAD R79, R207, 0x200, R28 ;  /* 0x00000200cf4f7824 */ /* 0x000fe200078e021c */
[----:B------:R-:W-:Y:S01]  /*2120*/  LEA.HI R32, R32, R33, RZ, 0x3 ;  /* 0x0000002120207211 */ /* 0x000fe200078f18ff */
[----:B------:R-:W-:-:S02]  /*2130*/  IMAD R33, R9, 0x60, RZ ;  /* 0x0000006009217824 */ /* 0x000fc400078e02ff */
[----:B------:R-:W-:Y:S01]  /*2140*/  IMAD R10, R11, R14, RZ ;  /* 0x0000000e0b0a7224 */ /* 0x000fe200078e02ff */
[--C-:B------:R-:W-:Y:S01]  /*2150*/  LOP3.LUT R29, R71, 0x38, R32.reuse, 0xf8, !PT ;  /* 0x00000038471d7812 */ /* 0x100fe200078ef820 */
[----:B------:R-:W-:Y:S01]  /*2160*/  IMAD R34, R11, R56, RZ ;  /* 0x000000380b227224 */ /* 0x000fe200078e02ff */
[----:B------:R-:W-:Y:S01]  /*2170*/  LOP3.LUT R28, R206, 0x38, R32, 0xf8, !PT ;  /* 0x00000038ce1c7812 */ /* 0x000fe200078ef820 */
[C---:B------:R-:W-:Y:S01]  /*2180*/  IMAD R85, R38.reuse, R15, R10 ;  /* 0x0000000f26557224 */ /* 0x040fe200078e020a */
[----:B------:R-:W-:Y:S01]  /*2190*/  LOP3.LUT R92, R29, R74, RZ, 0x3c, !PT ;  /* 0x0000004a1d5c7212 */ /* 0x000fe200078e3cff */
[----:B------:R-:W-:Y:S01]  /*21a0*/  IMAD.WIDE.U32 R10, R38, R14, R12 ;  /* 0x0000000e260a7225 */ /* 0x000fe200078e000c */
[----:B------:R-:W-:Y:S02]  /*21b0*/  LOP3.LUT R93, R28, R40, RZ, 0x3c, !PT ;  /* 0x000000281c5d7212 */ /* 0x000fe400078e3cff */
[----:B------:R-:W-:Y:S01]  /*21c0*/  LOP3.LUT R90, R32, 0xfffffff8, RZ, 0xc0, !PT ;  /* 0xfffffff8205a7812 */ /* 0x000fe200078ec0ff */
[----:B------:R-:W-:Y:S01]  /*21d0*/  IMAD.WIDE.U32 R12, R38, R14, R30 ;  /* 0x0000000e260c7225 */ /* 0x000fe200078e001e */
[----:B------:R-:W-:-:S02]  /*21e0*/  IADD3 R84, R11, R85, RZ ;  /* 0x000000550b547210 */ /* 0x000fc40007ffe0ff */
[----:B------:R-:W-:Y:S01]  /*21f0*/  SHF.R.S32.HI R88, RZ, 0x3, R32 ;  /* 0x00000003ff587819 */ /* 0x000fe20000011420 */
[C---:B------:R-:W-:Y:S01]  /*2200*/  IMAD R87, R38.reuse, R57, R34 ;  /* 0x0000003926577224 */ /* 0x040fe200078e0222 */
[----:B------:R-:W-:Y:S01]  /*2210*/  SHF.R.S32.HI R91, RZ, 0x1f, R90 ;  /* 0x0000001fff5b7819 */ /* 0x000fe2000001145a */
[----:B------:R-:W-:Y:S02]  /*2220*/  IMAD R31, R57, 0x60, RZ ;  /* 0x00000060391f7824 */ /* 0x000fe400078e02ff */
[----:B------:R-:W-:-:S04]  /*2230*/  IMAD.WIDE.U32 R20, R38, R56, R20 ;  /* 0x0000003826147225 */ /* 0x000fc800078e0014 */
[----:B------:R-:W-:-:S04]  /*2240*/  IMAD.WIDE.U32 R8, R8, 0x60, RZ ;  /* 0x0000006008087825 */ /* 0x000fc800078e00ff */
[----:B------:R-:W-:-:S04]  /*2250*/  IMAD.WIDE.U32 R14, R14, 0x60, RZ ;  /* 0x000000600e0e7825 */ /* 0x000fc800078e00ff */
[----:B------:R-:W-:-:S04]  /*2260*/  IMAD.WIDE.U32 R56, R56, 0x60, RZ ;  /* 0x0000006038387825 */ /* 0x000fc800078e00ff */
[----:B------:R-:W-:Y:S01]  /*2270*/  IMAD.X R59, R220, 0x1, R45, P2 ;  /* 0x00000001dc3b7824 */ /* 0x000fe200010e062d */
[----:B------:R-:W-:Y:S01]  /*2280*/  ISETP.GE.AND P2, PT, R62, UR4, PT ;  /* 0x000000043e007c0c */ /* 0x000fe2000bf46270 */
[----:B------:R-:W-:Y:S02]  /*2290*/  IMAD.IADD R86, R21, 0x1, R87 ;  /* 0x0000000115567824 */ /* 0x000fe400078e0257 */
[----:B------:R-:W-:Y:S02]  /*22a0*/  IMAD.IADD R80, R9, 0x1, R33 ;  /* 0x0000000109507824 */ /* 0x000fe400078e0221 */
[----:B------:R-:W-:Y:S02]  /*22b0*/  IMAD.IADD R81, R15, 0x1, R81 ;  /* 0x000000010f517824 */ /* 0x000fe400078e0251 */
[----:B------:R-:W-:Y:S02]  /*22c0*/  IMAD.IADD R82, R57, 0x1, R31 ;  /* 0x0000000139527824 */ /* 0x000fe400078e021f */
[----:B------:R-:W-:-:S02]  /*22d0*/  IMAD.IADD R83, R77, 0x1, R79 ;  /* 0x000000014d537824 */ /* 0x000fc400078e024f */
[----:B------:R-:W-:Y:S02]  /*22e0*/  IMAD.IADD R85, R85, 0x1, R13 ;  /* 0x0000000155557824 */ /* 0x000fe400078e020d */
[----:B------:R-:W-:Y:S02]  /*22f0*/  IMAD.IADD R87, R87, 0x1, R37 ;  /* 0x0000000157577824 */ /* 0x000fe400078e0225 */
[----:B------:R-:W-:Y:S02]  /*2300*/  IMAD R92, R207, 0x200, R92 ;  /* 0x00000200cf5c7824 */ /* 0x000fe400078e025c */
[----:B------:R-:W-:Y:S02]  /*2310*/  IMAD.IADD R93, R208, 0x1, R93 ;  /* 0x00000001d05d7824 */ /* 0x000fe400078e025d */
[----:B------:R-:W-:-:S07]  /*2320*/  IMAD.IADD R94, R7, 0x1, R41 ;  /* 0x00000001075e7824 */ /* 0x000fce00078e0229 */
.L_x_675:
[----:B------:R-:W0:Y:S01]  /*2330*/  LDC.64 R100, c[0x0][0x2e8] ;  /* 0x0000ba00ff647b82 */ /* 0x000e220000000a00 */
[----:B------:R-:W-:Y:S01]  /*2340*/  VIADD R45, R26, 0xffffffff ;  /* 0xffffffff1a2d7836 */ /* 0x000fe20000000000 */
[----:B------:R-:W-:Y:S05]  /*2350*/  YIELD ;  /* 0x0000000000007946 */ /* 0x000fea0003800000 */
[----:B------:R-:W-:Y:S01]  /*2360*/  SHF.R.S32.HI R35, RZ, 0x1f, R45 ;  /* 0x0000001fff237819 */ /* 0x000fe2000001142d */
[----:B------:R-:W1:Y:S01]  /*2370*/  LDC R105, c[0x0][0x3f4] ;  /* 0x0000fd00ff697b82 */ /* 0x000e620000000800 */
[-C--:B------:R-:W-:Y:S01]  /*2380*/  IMAD R29, R80, R45.reuse, RZ ;  /* 0x0000002d501d7224 */ /* 0x080fe200078e02ff */
[----:B------:R-:W-:Y:S01]  /*2390*/  BSSY B0, `(.L_x_628) ;  /* 0x00002a3000007945 */ /* 0x000fe20003800000 */
[----:B------:R-:W-:-:S04]  /*23a0*/  IMAD.WIDE.U32 R102, R8, R45, RZ ;  /* 0x0000002d08667225 */ /* 0x000fc800078e00ff */
[----:B------:R-:W-:Y:S01]  /*23b0*/  IMAD R31, R35, R8, R29 ;  /* 0x00000008231f7224 */ /* 0x000fe200078e021d */
[CC--:B------:R-:W-:Y:S01]  /*23c0*/  IADD3 R26, P3, P4, R61.reuse, R102.reuse, R68 ;  /* 0x000000663d1a7210 */ /* 0x0c0fe20007c7e044 */
[C---:B------:R-:W-:Y:S01]  /*23d0*/  IMAD R106, R2.reuse, 0x1800, R79 ;  /* 0x00001800026a7824 */ /* 0x040fe200078e024f */
[----:B------:R-:W-:Y:S01]  /*23e0*/  IADD3 R29, P5, R61, R102, RZ ;  /* 0x000000663d1d7210 */ /* 0x000fe20007fbe0ff */
[----:B------:R-:W-:Y:S02]  /*23f0*/  IMAD.IADD R107, R103, 0x1, R31 ;  /* 0x00000001676b7824 */ /* 0x000fe400078e021f */
[----:B------:R-:W-:Y:S02]  /*2400*/  IMAD R104, R2, 0x1800, R83 ;  /* 0x0000180002687824 */ /* 0x000fe400078e0253 */
[----:B------:R-:W-:Y:S01]  /*2410*/  IMAD R106, R106, 0x2, R25 ;  /* 0x000000026a6a7824 */ /* 0x000fe200078e0219 */
[----:B------:R-:W-:Y:S01]  /*2420*/  IADD3.X R28, R0, R107, R67, P3, P4 ;  /* 0x0000006b001c7210 */ /* 0x000fe20001fe8443 */
[----:B------:R-:W-:Y:S01]  /*2430*/  IMAD R104, R104, 0x2, R25 ;  /* 0x0000000268687824 */ /* 0x000fe200078e0219 */
[----:B0-----:R-:W-:-:S02]  /*2440*/  LEA R40, P3, R26, R100, 0x1 ;  /* 0x000000641a287211 */ /* 0x001fc400078608ff */
[----:B------:R-:W-:Y:S02]  /*2450*/  IADD3.X R30, R107, R0, RZ, P5, !PT ;  /* 0x000000006b1e7210 */ /* 0x000fe40002ffe4ff */
[----:B------:R-:W-:Y:S01]  /*2460*/  LEA.HI.X R41, R26, R101, R28, 0x1, P3 ;  /* 0x000000651a297211 */ /* 0x000fe200018f0c1c */
[----:B------:R-:W-:Y:S01]  /*2470*/  IMAD.MOV.U32 R26, RZ, RZ, R45 ;  /* 0x000000ffff1a7224 */ /* 0x000fe200078e002d */
[----:B-1----:R-:W-:Y:S02]  /*2480*/  ISETP.GE.AND P3, PT, R105, 0x1, PT ;  /* 0x000000016900780c */ /* 0x002fe40003f66270 */
[----:B------:R-:W-:Y:S02]  /*2490*/  LEA R42, P5, R29, R100, 0x1 ;  /* 0x000000641d2a7211 */ /* 0x000fe400078a08ff */
[----:B------:R-:W-:Y:S02]  /*24a0*/  ISETP.GT.AND P4, PT, R45, R27, PT ;  /* 0x0000001b2d00720c */ /* 0x000fe40003f84270 */
[----:B------:R-:W-:-:S02]  /*24b0*/  LEA.HI.X R43, R29, R101, R30, 0x1, P5 ;  /* 0x000000651d2b7211 */ /* 0x000fc400028f0c1e */
[----:B------:R-:W-:-:S05]  /*24c0*/  P2R R98, PR, RZ, 0x10 ;  /* 0x00000010ff627803 */ /* 0x000fca0000000000 */
[----:B----4-:R-:W-:Y:S05]  /*24d0*/  @!P3 BRA `(.L_x_629) ;  /* 0x0000002400d4b947 */ /* 0x010fea0003800000 */
[----:B------:R-:W-:Y:S01]  /*24e0*/  ULDC.U8 UR4, c[0x0][0x410] ;  /* 0x0001040000047ab9 */ /* 0x000fe20000000000 */
[-C--:B------:R-:W-:Y:S01]  /*24f0*/  IMAD R29, R82, R45.reuse, RZ ;  /* 0x0000002d521d7224 */ /* 0x080fe200078e02ff */
[----:B------:R-:W-:Y:S01]  /*2500*/  ISETP.NE.AND P3, PT, RZ, UR4, PT ;  /* 0x00000004ff007c0c */ /* 0x000fe2000bf65270 */
[-C--:B------:R-:W-:Y:S02]  /*2510*/  IMAD R31, R81, R45.reuse, RZ ;  /* 0x0000002d511f7224 */ /* 0x080fe400078e02ff */
[C---:B------:R-:W-:Y:S02]  /*2520*/  IMAD R33, R35.reuse, R56, R29 ;  /* 0x0000003823217224 */ /* 0x040fe400078e021d */
[----:B------:R-:W-:Y:S02]  /*2530*/  IMAD R35, R35, R14, R31 ;  /* 0x0000000e23237224 */ /* 0x000fe400078e021f */
[----:B------:R-:W-:Y:S02]  /*2540*/  IMAD R99, R26, -0x60, R60 ;  /* 0xffffffa01a637824 */ /* 0x000fe400078e023c */
[----:B------:R-:W-:-:S03]  /*2550*/  IMAD.WIDE.U32 R28, R56, R45, RZ ;  /* 0x0000002d381c7225 */ /* 0x000fc600078e00ff */
[----:B------:R-:W-:Y:S01]  /*2560*/  VIMNMX R99, R99, 0x60, PT ;  /* 0x0000006063637848 */ /* 0x000fe20003fe0100 */
[----:B------:R-:W-:-:S04]  /*2570*/  IMAD.WIDE.U32 R30, R14, R45, RZ ;  /* 0x0000002d0e1e7225 */ /* 0x000fc800078e00ff */
[----:B------:R-:W-:Y:S02]  /*2580*/  IMAD.IADD R97, R29, 0x1, R33 ;  /* 0x000000011d617824 */ /* 0x000fe400078e0221 */
[----:B------:R-:W-:Y:S01]  /*2590*/  IMAD.IADD R108, R31, 0x1, R35 ;  /* 0x000000011f6c7824 */ /* 0x000fe200078e0223 */
[----:B------:R-:W-:Y:S06]  /*25a0*/  @!P3 BRA `(.L_x_630) ;  /* 0x000000100090b947 */ /* 0x000fec0003800000 */
[----:B------:R-:W-:Y:S01]  /*25b0*/  ISETP.GE.AND P4, PT, R19, R99, PT ;  /* 0x000000631300720c */ /* 0x000fe20003f86270 */
[----:B------:R-:W-:Y:S01]  /*25c0*/  BSSY B1, `(.L_x_631) ;  /* 0x000001b000017945 */ /* 0x000fe20003800000 */
[----:B------:R-:W-:Y:S02]  /*25d0*/  CS2R R34, SRZ ;  /* 0x0000000000227805 */ /* 0x000fe4000001ff00 */
[----:B------:R-:W-:Y:S02]  /*25e0*/  CS2R R50, SRZ ;  /* 0x0000000000327805 */ /* 0x000fe4000001ff00 */
[----:B------:R-:W-:Y:S02]  /*25f0*/  CS2R R52, SRZ ;  /* 0x0000000000347805 */ /* 0x000fe4000001ff00 */
[----:B------:R-:W-:Y:S02]  /*2600*/  CS2R R48, SRZ ;  /* 0x0000000000307805 */ /* 0x000fe4000001ff00 */
[----:B------:R-:W-:-:S03]  /*2610*/  CS2R R54, SRZ ;  /* 0x0000000000367805 */ /* 0x000fc6000001ff00 */
[----:B------:R-:W-:Y:S05]  /*2620*/  @P4 BRA `(.L_x_632) ;  /* 0x0000000000504947 */ /* 0x000fea0003800000 */
[----:B------:R-:W-:Y:S01]  /*2630*/  IADD3 R33, P3, R20, R28, RZ ;  /* 0x0000001c14217210 */ /* 0x000fe20007f7e0ff */
[----:B------:R-:W-:Y:S01]  /*2640*/  ULDC.64 UR4, c[0x0][0x3e8] ;  /* 0x0000fa0000047ab9 */ /* 0x000fe20000000a00 */
[----:B------:R-:W-:Y:S02]  /*2650*/  CS2R R52, SRZ ;  /* 0x0000000000347805 */ /* 0x000fe4000001ff00 */
[----:B------:R-:W-:Y:S01]  /*2660*/  CS2R R54, SRZ ;  /* 0x0000000000367805 */ /* 0x000fe2000001ff00 */
[----:B------:R-:W-:Y:S01]  /*2670*/  IMAD.X R44, R97, 0x1, R86, P3 ;  /* 0x00000001612c7824 */ /* 0x000fe200018e0656 */
[----:B------:R-:W-:-:S04]  /*2680*/  LEA R32, P3, R33, UR4, 0x1 ;  /* 0x0000000421207c11 */ /* 0x000fc8000f8608ff */
[----:B------:R-:W-:Y:S01]  /*2690*/  LEA.HI.X R33, R33, UR5, R44, 0x1, P3 ;  /* 0x0000000521217c11 */ /* 0x000fe200098f0c2c */
[----:B------:R-:W-:Y:S01]  /*26a0*/  ULDC.64 UR4, c[0x0][0x400] ;  /* 0x0001000000047ab9 */ /* 0x000fe20000000a00 */
[----:B------:R-:W-:-:S05]  /*26b0*/  IADD3 R45, P3, R10, R30, RZ ;  /* 0x0000001e0a2d7210 */ /* 0x000fca0007f7e0ff */
[----:B------:R-:W-:Y:S01]  /*26c0*/  IMAD.X R46, R108, 0x1, R84, P3 ;  /* 0x000000016c2e7824 */ /* 0x000fe200018e0654 */
[----:B------:R-:W-:-:S04]  /*26d0*/  LEA R44, P3, R45, UR4, 0x1 ;  /* 0x000000042d2c7c11 */ /* 0x000fc8000f8608ff */
[----:B------:R-:W-:Y:S02]  /*26e0*/  LEA.HI.X R45, R45, UR5, R46, 0x1, P3 ;  /* 0x000000052d2d7c11 */ /* 0x000fe400098f0c2e */
[----:B------:R-:W-:Y:S02]  /*26f0*/  ISETP.GE.AND P3, PT, R22, R105, PT ;  /* 0x000000691600720c */ /* 0x000fe40003f66270 */
[----:B------:R-:W-:Y:S02]  /*2700*/  CS2R R50, SRZ ;  /* 0x0000000000327805 */ /* 0x000fe4000001ff00 */
[----:B------:R-:W-:-:S09]  /*2710*/  CS2R R48, SRZ ;  /* 0x0000000000307805 */ /* 0x000fd2000001ff00 */
[----:B------:R0:W5:Y:S04]  /*2720*/  @!P3 LDG.E.64 R52, desc[UR40][R32.64] ;  /* 0x000000282034b981 */ /* 0x000168000c1e1b00 */
[----:B------:R0:W5:Y:S01]  /*2730*/  @!P3 LDG.E.64 R54, desc[UR40][R44.64] ;  /* 0x000000282c36b981 */ /* 0x000162000c1e1b00 */
[----:B------:R-:W-:-:S13]  /*2740*/  ISETP.GE.AND P3, PT, R202, R105, PT ;  /* 0x00000069ca00720c */ /* 0x000fda0003f66270 */
[----:B------:R0:W5:Y:S04]  /*2750*/  @!P3 LDG.E.64 R50, desc[UR40][R32.64+0x20] ;  /* 0x000020282032b981 */ /* 0x000168000c1e1b00 */
[----:B------:R0:W5:Y:S02]  /*2760*/  @!P3 LDG.E.64 R48, desc[UR40][R44.64+0x20] ;  /* 0x000020282c30b981 */ /* 0x000164000c1e1b00 */
.L_x_632:
[----:B------:R-:W-:Y:S05]  /*2770*/  BSYNC B1 ;  /* 0x0000000000017941 */ /* 0x000fea0003800000 */
.L_x_631:
[----:B------:R-:W-:Y:S01]  /*2780*/  ISETP.GE.AND P5, PT, R217, R99, PT ;  /* 0x00000063d900720c */ /* 0x000fe20003fa6270 */
[----:B------:R-:W-:Y:S01]  /*2790*/  BSSY B1, `(.L_x_633) ;  /* 0x000001b000017945 */ /* 0x000fe20003800000 */
[----:B0-----:R-:W-:Y:S02]  /*27a0*/  CS2R R44, SRZ ;  /* 0x00000000002c7805 */ /* 0x001fe4000001ff00 */
[----:B------:R-:W-:Y:S01]  /*27b0*/  CS2R R32, SRZ ;  /* 0x0000000000207805 */ /* 0x000fe2000001ff00 */
[----:B-----5:R-:W-:Y:S01]  /*27c0*/  IMAD.MOV.U32 R100, RZ, RZ, R50 ;  /* 0x000000ffff647224 */ /* 0x020fe200078e0032 */
[----:B------:R-:W-:Y:S02]  /*27d0*/  MOV R101, R51 ;  /* 0x0000003300657202 */ /* 0x000fe40000000f00 */
[----:B------:R-:W-:-:S05]  /*27e0*/  CS2R R46, SRZ ;  /* 0x00000000002e7805 */ /* 0x000fca000001ff00 */
[----:B------:R-:W-:Y:S05]  /*27f0*/  @P5 BRA `(.L_x_634) ;  /* 0x0000000000505947 */ /* 0x000fea0003800000 */
[----:B------:R-:W-:Y:S01]  /*2800*/  IADD3 R29, P3, P6, R20, R28, R73 ;  /* 0x0000001c141d7210 */ /* 0x000fe20007e7e049 */
[----:B------:R-:W-:Y:S01]  /*2810*/  ULDC.64 UR4, c[0x0][0x3e8] ;  /* 0x0000fa0000047ab9 */ /* 0x000fe20000000a00 */
[----:B------:R-:W-:Y:S02]  /*2820*/  CS2R R44, SRZ ;  /* 0x00000000002c7805 */ /* 0x000fe4000001ff00 */
[----:B------:R-:W-:Y:S02]  /*2830*/  CS2R R46, SRZ ;  /* 0x00000000002e7805 */ /* 0x000fe4000001ff00 */
[----:B------:R-:W-:Y:S02]  /*2840*/  IADD3.X R34, R86, R97, R72, P3, P6 ;  /* 0x0000006156227210 */ /* 0x000fe40001fec448 */
[----:B------:R-:W-:-:S04]  /*2850*/  IADD3 R31, P3, P6, R10, R30, R70 ;  /* 0x0000001e0a1f7210 */ /* 0x000fc80007e7e046 */
[----:B------:R-:W-:Y:S02]  /*2860*/  IADD3.X R32, R84, R108, R69, P3, P6 ;  /* 0x0000006c54207210 */ /* 0x000fe40001fec445 */
[----:B------:R-:W-:-:S04]  /*2870*/  LEA R28, P3, R29, UR4, 0x1 ;  /* 0x000000041d1c7c11 */ /* 0x000fc8000f8608ff */
[----:B------:R-:W-:Y:S01]  /*2880*/  LEA.HI.X R29, R29, UR5, R34, 0x1, P3 ;  /* 0x000000051d1d7c11 */ /* 0x000fe200098f0c22 */
[----:B------:R-:W-:Y:S02]  /*2890*/  ULDC.64 UR4, c[0x0][0x400] ;  /* 0x0001000000047ab9 */ /* 0x000fe40000000a00 */
        /* <DEDUP_REMOVED lines=10> */
.L_x_634:
[----:B------:R-:W-:Y:S05]  /*2940*/  BSYNC B1 ;  /* 0x0000000000017941 */ /* 0x000fea0003800000 */
.L_x_633:
[----:B0-----:R-:W-:Y:S01]  /*2950*/  IMAD.MOV.U32 R28, RZ, RZ, R52 ;  /* 0x000000ffff1c7224 */ /* 0x001fe200078e0034 */
[----:B------:R-:W-:Y:S01]  /*2960*/  ISETP.NE.AND P3, PT, R203, 0x3, PT ;  /* 0x00000003cb00780c */ /* 0x000fe20003f65270 */
[----:B------:R-:W-:Y:S01]  /*2970*/  IMAD.MOV.U32 R29, RZ, RZ, R53 ;  /* 0x000000ffff1d7224 */ /* 0x000fe200078e0035 */
[----:B------:R-:W-:Y:S01]  /*2980*/  PRMT R115, R100, 0x5410, R101 ;  /* 0x0000541064737816 */ /* 0x000fe20000000065 */
[----:B------:R-:W-:Y:S02]  /*2990*/  IMAD.MOV.U32 R30, RZ, RZ, R54 ;  /* 0x000000ffff1e7224 */ /* 0x000fe400078e0036 */
[----:B------:R-:W-:Y:S01]  /*29a0*/  IMAD.MOV.U32 R31, RZ, RZ, R55 ;  /* 0x000000ffff1f7224 */ /* 0x000fe200078e0037 */
[----:B------:R-:W-:Y:S01]  /*29b0*/  PRMT R111, R28, 0x5410, R29 ;  /* 0x000054101c6f7816 */ /* 0x000fe2000000001d */
[----:B------:R-:W-:Y:S02]  /*29c0*/  IMAD.MOV.U32 R28, RZ, RZ, R48 ;  /* 0x000000ffff1c7224 */ /* 0x000fe400078e0030 */
[----:B------:R-:W-:Y:S01]  /*29d0*/  IMAD.MOV.U32 R29, RZ, RZ, R49 ;  /* 0x000000ffff1d7224 */ /* 0x000fe200078e0031 */
[----:B------:R-:W-:Y:S01]  /*29e0*/  PRMT R118, R30, 0x5410, R31 ;  /* 0x000054101e767816 */ /* 0x000fe2000000001f */
[----:B-----5:R-:W-:Y:S01]  /*29f0*/  IMAD.MOV.U32 R31, RZ, RZ, R45 ;  /* 0x000000ffff1f7224 */ /* 0x020fe200078e002d */
[----:B------:R-:W-:-:S02]  /*2a00*/  MOV R30, R44 ;  /* 0x0000002c001e7202 */ /* 0x000fc40000000f00 */
[----:B------:R-:W-:Y:S01]  /*2a10*/  PRMT R117, R28, 0x5410, R29 ;  /* 0x000054101c757816 */ /* 0x000fe2000000001d */
[----:B------:R-:W-:Y:S01]  /*2a20*/  IMAD.MOV.U32 R28, RZ, RZ, R34 ;  /* 0x000000ffff1c7224 */ /* 0x000fe200078e0022 */
[----:B------:R-:W-:Y:S01]  /*2a30*/  PRMT R103, R103, 0x5410, R30 ;  /* 0x0000541067677816 */ /* 0x000fe2000000001e */
[----:B------:R-:W-:Y:S01]  /*2a40*/  IMAD.MOV.U32 R29, RZ, RZ, R35 ;  /* 0x000000ffff1d7224 */ /* 0x000fe200078e0023 */
[----:B------:R-:W-:Y:S01]  /*2a50*/  PRMT R102, R31, 0x7610, R102 ;  /* 0x000076101f667816 */ /* 0x000fe20000000066 */
[----:B------:R-:W-:Y:S02]  /*2a60*/  IMAD.MOV.U32 R30, RZ, RZ, R46 ;  /* 0x000000ffff1e7224 */ /* 0x000fe400078e002e */
[----:B------:R-:W-:Y:S01]  /*2a70*/  IMAD.MOV.U32 R31, RZ, RZ, R47 ;  /* 0x000000ffff1f7224 */ /* 0x000fe200078e002f */
[----:B------:R-:W-:Y:S01]  /*2a80*/  PRMT R100, R28, 0x5410, R29 ;  /* 0x000054101c647816 */ /* 0x000fe2000000001d */
[----:B------:R-:W-:Y:S01]  /*2a90*/  IMAD.MOV.U32 R28, RZ, RZ, R32 ;  /* 0x000000ffff1c7224 */ /* 0x000fe200078e0020 */
[----:B------:R-:W-:Y:S01]  /*2aa0*/  PRMT R103, R30, 0x7610, R103 ;  /* 0x000076101e677816 */ /* 0x000fe20000000067 */
[----:B------:R-:W-:Y:S01]  /*2ab0*/  IMAD.MOV.U32 R29, RZ, RZ, R33 ;  /* 0x000000ffff1d7224 */ /* 0x000fe200078e0021 */
[----:B------:R-:W-:-:S04]  /*2ac0*/  PRMT R102, R102, 0x5410, R31 ;  /* 0x0000541066667816 */ /* 0x000fc8000000001f */
[----:B------:R-:W-:Y:S01]  /*2ad0*/  PRMT R101, R28, 0x5410, R29 ;  /* 0x000054101c657816 */ /* 0x000fe2000000001d */
[----:B------:R-:W-:Y:S06]  /*2ae0*/  @!P3 BRA `(.L_x_635) ;  /* 0x000000000004b947 */ /* 0x000fec0003800000 */
[----:B------:R-:W-:Y:S01]  /*2af0*/  BPT.TRAP 0x1 ;  /* 0x000000040000795c */ /* 0x000fe20000300000 */
.L_x_635:
[----:B------:R-:W-:Y:S01]  /*2b00*/  IMAD R97, R2, 0x8, R18 ;  /* 0x0000000802617824 */ /* 0x000fe200078e0212 */
[----:B------:R-:W-:Y:S01]  /*2b10*/  SHF.L.U32 R108, R201, 0x1f, RZ ;  /* 0x0000001fc96c7819 */ /* 0x000fe200000006ff */
[----:B------:R-:W-:Y:S03]  /*2b20*/  BSSY B1, `(.L_x_636) ;  /* 0x0000003000017945 */ /* 0x000fe60003800000 */
[----:B------:R-:W0:Y:S02]  /*2b30*/  SYNCS.PHASECHK.TRANS64.TRYWAIT P6, [R97+URZ+0x22890], R108 ;  /* 0x0228906c610075a7 */ /* 0x000e2400080c017f */
[----:B0-----:R-:W-:Y:S05]  /*2b40*/  @!P6 BRA `(.L_x_637) ;  /* 0x000001480008e947 */ /* 0x001fea0003800000 */
.L_x_913:
[----:B------:R-:W-:Y:S05]  /*2b50*/  BSYNC B1 ;  /* 0x0000000000017941 */ /* 0x000fea0003800000 */
.L_x_636:
[----:B------:R-:W-:Y:S04]  /*2b60*/  BSSY B1, `(.L_x_638) ;  /* 0x0000064000017945 */ /* 0x000fe80003800000 */
[----:B------:R-:W-:Y:S05]  /*2b70*/  @P4 BRA `(.L_x_639) ;  /* 0x0000000400884947 */ /* 0x000fea0003800000 */
[----:B------:R-:W-:Y:S04]  /*2b80*/  BSSY B2, `(.L_x_640) ;  /* 0x0000031000027945 */ /* 0x000fe80003800000 */
[----:B------:R-:W-:Y:S05]  /*2b90*/  @P1 BRA `(.L_x_641) ;  /* 0x0000000000bc1947 */ /* 0x000fea0003800000 */
[----:B------:R1:W2:Y:S01]  /*2ba0*/  LDS.128 R28, [R106] ;  /* 0x000000006a1c7984 */ /* 0x0002a20000000c00 */
[----:B------:R-:W-:Y:S01]  /*2bb0*/  ISETP.GE.AND P4, PT, R22, R105, PT ;  /* 0x000000691600720c */ /* 0x000fe20003f86270 */
[----:B------:R-:W-:-:S12]  /*2bc0*/  BSSY B3, `(.L_x_642) ;  /* 0x000002b000037945 */ /* 0x000fd80003800000 */
[----:B-1----:R-:W-:Y:S05]  /*2bd0*/  @P4 BRA `(.L_x_643) ;  /* 0x0000000000a44947 */ /* 0x002fea0003800000 */
[--C-:B------:R-:W-:Y:S01]  /*2be0*/  SHF.R.U64 R107, R52, 0x10, R53.reuse ;  /* 0x00000010346b7819 */ /* 0x100fe20000001235 */
[----:B--2---:R-:W-:Y:S01]  /*2bf0*/  IMAD.MOV.U32 R52, RZ, RZ, R30 ;  /* 0x000000ffff347224 */ /* 0x004fe200078e001e */
[----:B------:R-:W-:Y:S01]  /*2c00*/  SHF.R.U32.HI R110, RZ, 0x10, R53 ;  /* 0x00000010ff6e7819 */ /* 0x000fe20000011635 */
[--C-:B------:R-:W-:Y:S01]  /*2c10*/  HADD2.F32 R30, -RZ, R29.reuse.H1_H1 ;  /* 0x3000001dff1e7230 */ /* 0x100fe20000004100 */
[--C-:B------:R-:W-:Y:S01]  /*2c20*/  SHF.R.U64 R53, R54, 0x10, R55.reuse ;  /* 0x0000001036357819 */ /* 0x100fe20000001237 */
[----:B------:R-:W-:Y:S01]  /*2c30*/  HADD2.F32 R29, -RZ, R29.H0_H0 ;  /* 0x2000001dff1d7230 */ /* 0x000fe20000004100 */
[----:B------:R-:W-:Y:S01]  /*2c40*/  SHF.R.U32.HI R112, RZ, 0x10, R55 ;  /* 0x00000010ff707819 */ /* 0x000fe20000011637 */
[----:B------:R-:W-:Y:S02]  /*2c50*/  HADD2.F32 R54, -RZ, R107.H0_H0 ;  /* 0x2000006bff367230 */ /* 0x000fe40000004100 */
[----:B------:R-:W-:Y:S02]  /*2c60*/  HADD2.F32 R55, -RZ, R53.H0_H0 ;  /* 0x20000035ff377230 */ /* 0x000fe40000004100 */
[----:B------:R-:W-:-:S02]  /*2c70*/  HADD2.F32 R112, -RZ, R112.H0_H0 ;  /* 0x20000070ff707230 */ /* 0x000fc40000004100 */
[--C-:B------:R-:W-:Y:S02]  /*2c80*/  HADD2.F32 R53, -RZ, R31.reuse.H1_H1 ;  /* 0x3000001fff357230 */ /* 0x100fe40000004100 */
[CC--:B------:R-:W-:Y:S01]  /*2c90*/  FMUL.FTZ R114, R30.reuse, R55.reuse ;  /* 0x000000371e727220 */ /* 0x0c0fe20000410000 */
[----:B------:R-:W-:Y:S02]  /*2ca0*/  HADD2.F32 R31, -RZ, R31.H0_H0 ;  /* 0x2000001fff1f7230 */ /* 0x000fe40000004100 */
[----:B------:R-:W-:Y:S01]  /*2cb0*/  FMUL.FTZ R55, R29, R55 ;  /* 0x000000371d377220 */ /* 0x000fe20000410000 */
[----:B------:R-:W-:Y:S02]  /*2cc0*/  HADD2.F32 R110, -RZ, R110.H0_H0 ;  /* 0x2000006eff6e7230 */ /* 0x000fe40000004100 */
[----:B------:R-:W-:Y:S01]  /*2cd0*/  FMUL.FTZ R116, R53, R112 ;  /* 0x0000007035747220 */ /* 0x000fe20000410000 */
[----:B------:R-:W-:Y:S01]  /*2ce0*/  FFMA.FTZ R114, R29, R54, -R114 ;  /* 0x000000361d727223 */ /* 0x000fe20000010872 */
[----:B------:R-:W-:Y:S01]  /*2cf0*/  FMUL.FTZ R112, R31, R112 ;  /* 0x000000701f707220 */ /* 0x000fe20000410000 */
[----:B------:R-:W-:Y:S01]  /*2d00*/  FFMA.FTZ R109, R30, R54, R55 ;  /* 0x000000361e6d7223 */ /* 0x000fe20000010037 */
[----:B------:R-:W-:-:S02]  /*2d10*/  HADD2.F32 R54, -RZ, R118.H0_H0 ;  /* 0x20000076ff367230 */ /* 0x000fc40000004100 */
[-C--:B------:R-:W-:Y:S01]  /*2d20*/  FFMA.FTZ R116, R31, R110.reuse, -R116 ;  /* 0x0000006e1f747223 */ /* 0x080fe20000010874 */
[----:B------:R-:W-:Y:S02]  /*2d30*/  HADD2.F32 R55, -RZ, R118.H1_H1 ;  /* 0x30000076ff377230 */ /* 0x000fe40000004100 */
[----:B------:R-:W-:Y:S01]  /*2d40*/  FFMA.FTZ R113, R53, R110, R112 ;  /* 0x0000006e35717223 */ /* 0x000fe20000010070 */
[----:B------:R-:W-:Y:S02]  /*2d50*/  HADD2.F32 R29, -RZ, R28.H1_H1 ;  /* 0x3000001cff1d7230 */ /* 0x000fe40000004100 */
[----:B------:R-:W-:Y:S02]  /*2d60*/  HADD2.F32 R30, -RZ, R52.H1_H1 ;  /* 0x30000034ff1e7230 */ /* 0x000fe40000004100 */
[----:B------:R-:W-:Y:S02]  /*2d70*/  HADD2.F32 R28, -RZ, R28.H0_H0 ;  /* 0x2000001cff1c7230 */ /* 0x000fe40000004100 */
[----:B------:R-:W-:Y:S01]  /*2d80*/  FMUL.FTZ R107, R29, R54 ;  /* 0x000000361d6b7220 */ /* 0x000fe20000410000 */
[----:B------:R-:W-:-:S02]  /*2d90*/  HADD2.F32 R52, -RZ, R52.H0_H0 ;  /* 0x20000034ff347230 */ /* 0x000fc40000004100 */
[--C-:B------:R-:W-:Y:S02]  /*2da0*/  HADD2.F32 R31, -RZ, R111.reuse.H0_H0 ;  /* 0x2000006fff1f7230 */ /* 0x100fe40000004100 */
[----:B------:R-:W-:Y:S01]  /*2db0*/  FMUL.FTZ R54, R28, R54 ;  /* 0x000000361c367220 */ /* 0x000fe20000410000 */
[----:B------:R-:W-:Y:S02]  /*2dc0*/  HADD2.F32 R53, -RZ, R111.H1_H1 ;  /* 0x3000006fff357230 */ /* 0x000fe40000004100 */
[-C--:B------:R-:W-:Y:S01]  /*2dd0*/  FMUL.FTZ R111, R30, R55.reuse ;  /* 0x000000371e6f7220 */ /* 0x080fe20000410000 */
[----:B------:R-:W-:Y:S01]  /*2de0*/  FMUL.FTZ R55, R52, R55 ;  /* 0x0000003734377220 */ /* 0x000fe20000410000 */
[-C--:B------:R-:W-:Y:S01]  /*2df0*/  FFMA.FTZ R107, R28, R31.reuse, -R107 ;  /* 0x0000001f1c6b7223 */ /* 0x080fe2000001086b */
[----:B------:R-:W-:Y:S01]  /*2e00*/  FFMA.FTZ R54, R29, R31, R54 ;  /* 0x0000001f1d367223 */ /* 0x000fe20000010036 */
[-C--:B------:R-:W-:Y:S01]  /*2e10*/  FFMA.FTZ R111, R52, R53.reuse, -R111 ;  /* 0x00000035346f7223 */ /* 0x080fe2000001086f */
[----:B------:R-:W-:Y:S01]  /*2e20*/  FFMA.FTZ R30, R30, R53, R55 ;  /* 0x000000351e1e7223 */ /* 0x000fe20000010037 */
[----:B------:R-:W-:-:S02]  /*2e30*/  F2FP.F16.F32.PACK_AB R29, R109, R114 ;  /* 0x000000726d1d723e */ /* 0x000fc400000000ff */
[----:B------:R-:W-:Y:S02]  /*2e40*/  F2FP.F16.F32.PACK_AB R31, R113, R116 ;  /* 0x00000074711f723e */ /* 0x000fe400000000ff */
[----:B------:R-:W-:Y:S02]  /*2e50*/  F2FP.F16.F32.PACK_AB R28, R54, R107 ;  /* 0x0000006b361c723e */ /* 0x000fe400000000ff */
[----:B------:R-:W-:-:S07]  /*2e60*/  F2FP.F16.F32.PACK_AB R30, R30, R111 ;  /* 0x0000006f1e1e723e */ /* 0x000fce00000000ff */
.L_x_643:
[----:B------:R-:W-:Y:S05]  /*2e70*/  BSYNC B3 ;  /* 0x0000000000037941 */ /* 0x000fea0003800000 */
.L_x_642:
[----:B--2---:R1:W-:Y:S02]  /*2e80*/  STG.E.128 desc[UR40][R42.64], R28 ;  /* 0x0000001c2a007986 */ /* 0x0043e4000c101d28 */
.L_x_641:
[----:B------:R-:W-:Y:S05]  /*2e90*/  BSYNC B2 ;  /* 0x0000000000027941 */ /* 0x000fea0003800000 */
.L_x_640:
[----:B------:R-:W-:Y:S05]  /*2ea0*/  @P2 BRA `(.L_x_639) ;  /* 0x0000000000bc2947 */ /* 0x000fea0003800000 */
[----:B-1----:R1:W2:Y:S01]  /*2eb0*/  LDS.128 R28, [R104] ;  /* 0x00000000681c7984 */ /* 0x0022a20000000c00 */
[----:B------:R-:W-:Y:S01]  /*2ec0*/  ISETP.GE.AND P4, PT, R202, R105, PT ;  /* 0x00000069ca00720c */ /* 0x000fe20003f86270 */
[----:B------:R-:W-:-:S12]  /*2ed0*/  BSSY B2, `(.L_x_644) ;  /* 0x000002b000027945 */ /* 0x000fd80003800000 */
[----:B-1----:R-:W-:Y:S05]  /*2ee0*/  @P4 BRA `(.L_x_645) ;  /* 0x0000000000a44947 */ /* 0x002fea0003800000 */
[--C-:B------:R-:W-:Y:S02]  /*2ef0*/  SHF.R.U64 R50, R50, 0x10, R51.reuse ;  /* 0x0000001032327819 */ /* 0x100fe40000001233 */
[----:B------:R-:W-:Y:S02]  /*2f00*/  SHF.R.U32.HI R52, RZ, 0x10, R51 ;  /* 0x00000010ff347819 */ /* 0x000fe40000011633 */
[--C-:B------:R-:W-:Y:S01]  /*2f10*/  SHF.R.U64 R51, R48, 0x10, R49.reuse ;  /* 0x0000001030337819 */ /* 0x100fe20000001231 */
[----:B--2---:R-:W-:Y:S01]  /*2f20*/  IMAD.MOV.U32 R48, RZ, RZ, R30 ;  /* 0x000000ffff307224 */ /* 0x004fe200078e001e */
[----:B------:R-:W-:Y:S01]  /*2f30*/  SHF.R.U32.HI R54, RZ, 0x10, R49 ;  /* 0x00000010ff367819 */ /* 0x000fe20000011631 */
[----:B------:R-:W-:Y:S02]  /*2f40*/  HADD2.F32 R30, -RZ, R29.H1_H1 ;  /* 0x3000001dff1e7230 */ /* 0x000fe40000004100 */
[----:B------:R-:W-:Y:S02]  /*2f50*/  HADD2.F32 R51, -RZ, R51.H0_H0 ;  /* 0x20000033ff337230 */ /* 0x000fe40000004100 */
[----:B------:R-:W-:-:S02]  /*2f60*/  HADD2.F32 R29, -RZ, R29.H0_H0 ;  /* 0x2000001dff1d7230 */ /* 0x000fc40000004100 */
[----:B------:R-:W-:Y:S02]  /*2f70*/  HADD2.F32 R50, -RZ, R50.H0_H0 ;  /* 0x20000032ff327230 */ /* 0x000fe40000004100 */
[CC--:B------:R-:W-:Y:S01]  /*2f80*/  FMUL.FTZ R110, R30.reuse, R51.reuse ;  /* 0x000000331e6e7220 */ /* 0x0c0fe20000410000 */
[----:B------:R-:W-:Y:S02]  /*2f90*/  HADD2.F32 R54, -RZ, R54.H0_H0 ;  /* 0x20000036ff367230 */ /* 0x000fe40000004100 */
[C---:B------:R-:W-:Y:S01]  /*2fa0*/  FMUL.FTZ R51, R29.reuse, R51 ;  /* 0x000000331d337220 */ /* 0x040fe20000410000 */
[--C-:B------:R-:W-:Y:S02]  /*2fb0*/  HADD2.F32 R49, -RZ, R31.reuse.H1_H1 ;  /* 0x3000001fff317230 */ /* 0x100fe40000004100 */
[-C--:B------:R-:W-:Y:S01]  /*2fc0*/  FFMA.FTZ R110, R29, R50.reuse, -R110 ;  /* 0x000000321d6e7223 */ /* 0x080fe2000001086e */
[----:B------:R-:W-:Y:S02]  /*2fd0*/  HADD2.F32 R31, -RZ, R31.H0_H0 ;  /* 0x2000001fff1f7230 */ /* 0x000fe40000004100 */
[----:B------:R-:W-:Y:S01]  /*2fe0*/  FFMA.FTZ R55, R30, R50, R51 ;  /* 0x000000321e377223 */ /* 0x000fe20000010033 */
[----:B------:R-:W-:-:S02]  /*2ff0*/  HADD2.F32 R52, -RZ, R52.H0_H0 ;  /* 0x20000034ff347230 */ /* 0x000fc40000004100 */
[-C--:B------:R-:W-:Y:S01]  /*3000*/  FMUL.FTZ R112, R49, R54.reuse ;  /* 0x0000003631707220 */ /* 0x080fe20000410000 */
[--C-:B------:R-:W-:Y:S02]  /*3010*/  HADD2.F32 R50, -RZ, R117.reuse.H0_H0 ;  /* 0x20000075ff327230 */ /* 0x100fe40000004100 */
[C---:B------:R-:W-:Y:S01]  /*3020*/  FMUL.FTZ R54, R31.reuse, R54 ;  /* 0x000000361f367220 */ /* 0x040fe20000410000 */
[----:B------:R-:W-:Y:S02]  /*3030*/  HADD2.F32 R51, -RZ, R117.H1_H1 ;  /* 0x30000075ff337230 */ /* 0x000fe40000004100 */
[-C--:B------:R-:W-:Y:S01]  /*3040*/  FFMA.FTZ R112, R31, R52.reuse, -R112 ;  /* 0x000000341f707223 */ /* 0x080fe20000010870 */
[----:B------:R-:W-:Y:S02]  /*3050*/  HADD2.F32 R29, -RZ, R28.H1_H1 ;  /* 0x3000001cff1d7230 */ /* 0x000fe40000004100 */
[----:B------:R-:W-:Y:S01]  /*3060*/  FFMA.FTZ R109, R49, R52, R54 ;  /* 0x00000034316d7223 */ /* 0x000fe20000010036 */
[----:B------:R-:W-:-:S02]  /*3070*/  HADD2.F32 R30, -RZ, R48.H1_H1 ;  /* 0x30000030ff1e7230 */ /* 0x000fc40000004100 */
[----:B------:R-:W-:Y:S02]  /*3080*/  HADD2.F32 R28, -RZ, R28.H0_H0 ;  /* 0x2000001cff1c7230 */ /* 0x000fe40000004100 */
[CC--:B------:R-:W-:Y:S01]  /*3090*/  FMUL.FTZ R53, R29.reuse, R50.reuse ;  /* 0x000000321d357220 */ /* 0x0c0fe20000410000 */
[----:B------:R-:W-:Y:S02]  /*30a0*/  HADD2.F32 R48, -RZ, R48.H0_H0 ;  /* 0x20000030ff307230 */ /* 0x000fe40000004100 */
[-C--:B------:R-:W-:Y:S01]  /*30b0*/  FMUL.FTZ R107, R30, R51.reuse ;  /* 0x000000331e6b7220 */ /* 0x080fe20000410000 */
[--C-:B------:R-:W-:Y:S02]  /*30c0*/  HADD2.F32 R31, -RZ, R115.reuse.H0_H0 ;  /* 0x20000073ff1f7230 */ /* 0x100fe40000004100 */
[----:B------:R-:W-:Y:S01]  /*30d0*/  FMUL.FTZ R50, R28, R50 ;  /* 0x000000321c327220 */ /* 0x000fe20000410000 */
[----:B------:R-:W-:Y:S02]  /*30e0*/  HADD2.F32 R49, -RZ, R115.H1_H1 ;  /* 0x30000073ff317230 */ /* 0x000fe40000004100 */
        /* <DEDUP_REMOVED lines=9> */
.L_x_645:
[----:B------:R-:W-:Y:S05]  /*3180*/  BSYNC B2 ;  /* 0x0000000000027941 */ /* 0x000fea0003800000 */
.L_x_644:
[----:B--2---:R2:W-:Y:S02]  /*3190*/  STG.E.128 desc[UR40][R42.64+0x40], R28 ;  /* 0x0000401c2a007986 */ /* 0x0045e4000c101d28 */
.L_x_639:
[----:B------:R-:W-:Y:S05]  /*31a0*/  BSYNC B1 ;  /* 0x0000000000017941 */ /* 0x000fea0003800000 */
.L_x_638:
[----:B------:R-:W-:Y:S05]  /*31b0*/  @P5 BRA `(.L_x_646) ;  /* 0x0000001c00005947 */ /* 0x000fea0003800000 */
[----:B------:R-:W-:Y:S04]  /*31c0*/  BSSY B1, `(.L_x_647) ;  /* 0x0000031000017945 */ /* 0x000fe80003800000 */
[----:B------:R-:W-:Y:S05]  /*31d0*/  @P1 BRA `(.L_x_648) ;  /* 0x0000000000bc1947 */ /* 0x000fea0003800000 */
[----:B-12---:R1:W2:Y:S01]  /*31e0*/  LDS.128 R28, [R106+0x2000] ;  /* 0x002000006a1c7984 */ /* 0x0062a20000000c00 */
[----:B------:R-:W-:Y:S01]  /*31f0*/  ISETP.GE.AND P4, PT, R22, R105, PT ;  /* 0x000000691600720c */ /* 0x000fe20003f86270 */
[----:B------:R-:W-:-:S12]  /*3200*/  BSSY B2, `(.L_x_649) ;  /* 0x000002b000027945 */ /* 0x000fd80003800000 */
[----:B-1----:R-:W-:Y:S05]  /*3210*/  @P4 BRA `(.L_x_650) ;  /* 0x0000000000a44947 */ /* 0x002fea0003800000 */
[--C-:B------:R-:W-:Y:S01]  /*3220*/  SHF.R.U64 R44, R44, 0x10, R45.reuse ;  /* 0x000000102c2c7819 */ /* 0x100fe2000000122d */
[--C-:B--2---:R-:W-:Y:S01]  /*3230*/  HADD2.F32 R43, -RZ, R31.reuse.H1_H1 ;  /* 0x3000001fff2b7230 */ /* 0x104fe20000004100 */
[----:B------:R-:W-:Y:S01]  /*3240*/  SHF.R.U32.HI R49, RZ, 0x10, R45 ;  /* 0x00000010ff317819 */ /* 0x000fe2000001162d */
[----:B------:R-:W-:Y:S01]  /*3250*/  HADD2.F32 R31, -RZ, R31.H0_H0 ;  /* 0x2000001fff1f7230 */ /* 0x000fe20000004100 */
[--C-:B------:R-:W-:Y:S01]  /*3260*/  SHF.R.U64 R45, R46, 0x10, R47.reuse ;  /* 0x000000102e2d7819 */ /* 0x100fe2000000122f */
[----:B------:R-:W-:Y:S01]  /*3270*/  HADD2.F32 R44, -RZ, R44.H0_H0 ;  /* 0x2000002cff2c7230 */ /* 0x000fe20000004100 */
[----:B------:R-:W-:Y:S01]  /*3280*/  SHF.R.U32.HI R48, RZ, 0x10, R47 ;  /* 0x00000010ff307819 */ /* 0x000fe2000001162f */
[----:B------:R-:W-:Y:S01]  /*3290*/  HADD2.F32 R46, -RZ, R49.H0_H0 ;  /* 0x20000031ff2e7230 */ /* 0x000fe20000004100 */
[----:B------:R-:W-:Y:S01]  /*32a0*/  MOV R42, R30 ;  /* 0x0000001e002a7202 */ /* 0x000fe20000000f00 */
[----:B------:R-:W-:Y:S02]  /*32b0*/  HADD2.F32 R45, -RZ, R45.H0_H0 ;  /* 0x2000002dff2d7230 */ /* 0x000fe40000004100 */
[----:B------:R-:W-:-:S02]  /*32c0*/  HADD2.F32 R30, -RZ, R29.H1_H1 ;  /* 0x3000001dff1e7230 */ /* 0x000fc40000004100 */
[----:B------:R-:W-:Y:S02]  /*32d0*/  HADD2.F32 R48, -RZ, R48.H0_H0 ;  /* 0x20000030ff307230 */ /* 0x000fe40000004100 */
[----:B------:R-:W-:Y:S02]  /*32e0*/  HADD2.F32 R29, -RZ, R29.H0_H0 ;  /* 0x2000001dff1d7230 */ /* 0x000fe40000004100 */
[-C--:B------:R-:W-:Y:S01]  /*32f0*/  FMUL.FTZ R50, R30, R45.reuse ;  /* 0x0000002d1e327220 */ /* 0x080fe20000410000 */
[-C--:B------:R-:W-:Y:S01]  /*3300*/  FMUL.FTZ R52, R43, R48.reuse ;  /* 0x000000302b347220 */ /* 0x080fe20000410000 */
[----:B------:R-:W-:Y:S01]  /*3310*/  FMUL.FTZ R48, R31, R48 ;  /* 0x000000301f307220 */ /* 0x000fe20000410000 */
[C---:B------:R-:W-:Y:S01]  /*3320*/  FMUL.FTZ R45, R29.reuse, R45 ;  /* 0x0000002d1d2d7220 */ /* 0x040fe20000410000 */
[----:B------:R-:W-:Y:S01]  /*3330*/  FFMA.FTZ R50, R29, R44, -R50 ;  /* 0x0000002c1d327223 */ /* 0x000fe20000010832 */
[----:B------:R-:W-:Y:S01]  /*3340*/  FFMA.FTZ R52, R31, R46, -R52 ;  /* 0x0000002e1f347223 */ /* 0x000fe20000010834 */
[----:B------:R-:W-:-:S02]  /*3350*/  HADD2.F32 R31, -RZ, R103.H1_H1 ;  /* 0x30000067ff1f7230 */ /* 0x000fc40000004100 */
[----:B------:R-:W-:Y:S01]  /*3360*/  FFMA.FTZ R49, R30, R44, R45 ;  /* 0x0000002c1e317223 */ /* 0x000fe2000001002d */
[----:B------:R-:W-:Y:S02]  /*3370*/  HADD2.F32 R45, -RZ, R102.H1_H1 ;  /* 0x30000066ff2d7230 */ /* 0x000fe40000004100 */
[----:B------:R-:W-:Y:S01]  /*3380*/  FFMA.FTZ R53, R43, R46, R48 ;  /* 0x0000002e2b357223 */ /* 0x000fe20000010030 */
[----:B------:R-:W-:Y:S02]  /*3390*/  HADD2.F32 R29, -RZ, R28.H1_H1 ;  /* 0x3000001cff1d7230 */ /* 0x000fe40000004100 */
[----:B------:R-:W-:Y:S02]  /*33a0*/  HADD2.F32 R30, -RZ, R42.H1_H1 ;  /* 0x3000002aff1e7230 */ /* 0x000fe40000004100 */
[----:B------:R-:W-:Y:S02]  /*33b0*/  HADD2.F32 R103, -RZ, R103.H0_H0 ;  /* 0x20000067ff677230 */ /* 0x000fe40000004100 */
[----:B------:R-:W-:-:S02]  /*33c0*/  HADD2.F32 R28, -RZ, R28.H0_H0 ;  /* 0x2000001cff1c7230 */ /* 0x000fc40000004100 */
[----:B------:R-:W-:Y:S01]  /*33d0*/  FMUL.FTZ R51, R30, R45 ;  /* 0x0000002d1e337220 */ /* 0x000fe20000410000 */
[----:B------:R-:W-:Y:S02]  /*33e0*/  HADD2.F32 R42, -RZ, R42.H0_H0 ;  /* 0x2000002aff2a7230 */ /* 0x000fe40000004100 */
[CC--:B------:R-:W-:Y:S01]  /*33f0*/  FMUL.FTZ R47, R29.reuse, R103.reuse ;  /* 0x000000671d2f7220 */ /* 0x0c0fe20000410000 */
[----:B------:R-:W-:Y:S02]  /*3400*/  HADD2.F32 R43, -RZ, R102.H0_H0 ;  /* 0x20000066ff2b7230 */ /* 0x000fe40000004100 */
[----:B------:R-:W-:Y:S01]  /*3410*/  FMUL.FTZ R44, R28, R103 ;  /* 0x000000671c2c7220 */ /* 0x000fe20000410000 */
[----:B------:R-:W-:Y:S01]  /*3420*/  FMUL.FTZ R45, R42, R45 ;  /* 0x0000002d2a2d7220 */ /* 0x000fe20000410000 */
[-C--:B------:R-:W-:Y:S02]  /*3430*/  FFMA.FTZ R47, R28, R31.reuse, -R47 ;  /* 0x0000001f1c2f7223 */ /* 0x080fe4000001082f */
[----:B------:R-:W-:Y:S01]  /*3440*/  FFMA.FTZ R44, R29, R31, R44 ;  /* 0x0000001f1d2c7223 */ /* 0x000fe2000001002c */
[-C--:B------:R-:W-:Y:S01]  /*3450*/  FFMA.FTZ R51, R42, R43.reuse, -R51 ;  /* 0x0000002b2a337223 */ /* 0x080fe20000010833 */
[----:B------:R-:W-:Y:S01]  /*3460*/  FFMA.FTZ R30, R30, R43, R45 ;  /* 0x0000002b1e1e7223 */ /* 0x000fe2000001002d */
[----:B------:R-:W-:-:S02]  /*3470*/  F2FP.F16.F32.PACK_AB R29, R49, R50 ;  /* 0x00000032311d723e */ /* 0x000fc400000000ff */
[----:B------:R-:W-:Y:S02]  /*3480*/  F2FP.F16.F32.PACK_AB R31, R53, R52 ;  /* 0x00000034351f723e */ /* 0x000fe400000000ff */
[----:B------:R-:W-:Y:S02]  /*3490*/  F2FP.F16.F32.PACK_AB R28, R44, R47 ;  /* 0x0000002f2c1c723e */ /* 0x000fe400000000ff */
[----:B------:R-:W-:-:S07]  /*34a0*/  F2FP.F16.F32.PACK_AB R30, R30, R51 ;  /* 0x000000331e1e723e */ /* 0x000fce00000000ff */
.L_x_650:
[----:B------:R-:W-:Y:S05]  /*34b0*/  BSYNC B2 ;  /* 0x0000000000027941 */ /* 0x000fea0003800000 */
.L_x_649:
[----:B--2---:R3:W-:Y:S02]  /*34c0*/  STG.E.128 desc[UR40][R40.64], R28 ;  /* 0x0000001c28007986 */ /* 0x0047e4000c101d28 */
.L_x_648:
[----:B------:R-:W-:Y:S05]  /*34d0*/  BSYNC B1 ;  /* 0x0000000000017941 */ /* 0x000fea0003800000 */
.L_x_647:
[----:B------:R-:W-:Y:S05]  /*34e0*/  @P2 BRA `(.L_x_646) ;  /* 0x0000001800342947 */ /* 0x000fea0003800000 */
[----:B-123--:R1:W2:Y:S01]  /*34f0*/  LDS.128 R28, [R104+0x2000] ;  /* 0x00200000681c7984 */ /* 0x00e2a20000000c00 */
        /* <DEDUP_REMOVED lines=44> */
.L_x_652:
[----:B------:R-:W-:Y:S05]  /*37c0*/  BSYNC B1 ;  /* 0x0000000000017941 */ /* 0x000fea0003800000 */
.L_x_651:
[----:B--2---:R1:W-:Y:S01]  /*37d0*/  STG.E.128 desc[UR40][R40.64+0x40], R28 ;  /* 0x0000401c28007986 */ /* 0x0043e2000c101d28 */
[----:B------:R-:W-:Y:S05]  /*37e0*/  BRA `(.L_x_646) ;  /* 0x0000001400747947 */ /* 0x000fea0003800000 */
.L_x_630:
[----:B------:R-:W-:Y:S02]  /*37f0*/  ISETP.GE.AND P3, PT, R217, R99, PT ;  /* 0x00000063d900720c */ /* 0x000fe40003f66270 */
[----:B------:R-:W-:Y:S02]  /*3800*/  CS2R R34, SRZ ;  /* 0x0000000000227805 */ /* 0x000fe4000001ff00 */
[----:B------:R-:W-:Y:S02]  /*3810*/  CS2R R32, SRZ ;  /* 0x0000000000207805 */ /* 0x000fe4000001ff00 */
[----:B------:R-:W-:-:S13]  /*3820*/  ISETP.GE.OR P3, PT, R16, R105, P3 ;  /* 0x000000691000720c */ /* 0x000fda0001f66670 */
[----:B------:R-:W-:Y:S01]  /*3830*/  @!P3 IADD3 R40, P4, P5, R36, R28, R73 ;  /* 0x0000001c2428b210 */ /* 0x000fe20007d9e049 */
[----:B------:R-:W0:Y:S03]  /*3840*/  @!P3 LDC.64 R50, c[0x0][0x3e8] ;  /* 0x0000fa00ff32bb82 */ /* 0x000e260000000a00 */
[----:B------:R-:W-:Y:S02]  /*3850*/  @!P3 IADD3.X R41, R87, R97, R72, P4, P5 ;  /* 0x000000615729b210 */ /* 0x000fe400027ea448 */
[----:B------:R-:W-:-:S03]  /*3860*/  @!P3 IADD3 R44, P4, P5, R12, R30, R70 ;  /* 0x0000001e0c2cb210 */ /* 0x000fc60007d9e046 */
[----:B------:R-:W1:Y:S01]  /*3870*/  @!P3 LDC.64 R48, c[0x0][0x400] ;  /* 0x00010000ff30bb82 */ /* 0x000e620000000a00 */
[----:B------:R-:W-:Y:S02]  /*3880*/  @!P3 IADD3.X R45, R85, R108, R69, P4, P5 ;  /* 0x0000006c552db210 */ /* 0x000fe400027ea445 */
[----:B------:R-:W-:-:S04]  /*3890*/  ISETP.GE.AND P4, PT, R19, R99, PT ;  /* 0x000000631300720c */ /* 0x000fc80003f86270 */
[----:B------:R-:W-:-:S13]  /*38a0*/  ISETP.GE.OR P4, PT, R16, R105, P4 ;  /* 0x000000691000720c */ /* 0x000fda0002786670 */
[----:B------:R-:W2:Y:S01]  /*38b0*/  @!P4 LDC.64 R52, c[0x0][0x3e8] ;  /* 0x0000fa00ff34cb82 */ /* 0x000ea20000000a00 */
[----:B------:R-:W-:-:S05]  /*38c0*/  @!P4 IADD3 R28, P5, R36, R28, RZ ;  /* 0x0000001c241cc210 */ /* 0x000fca0007fbe0ff */
[----:B------:R-:W-:Y:S02]  /*38d0*/  @!P4 IMAD.X R29, R97, 0x1, R87, P5 ;  /* 0x00000001611dc824 */ /* 0x000fe400028e0657 */
[----:B------:R-:W3:Y:S01]  /*38e0*/  @!P4 LDC.64 R54, c[0x0][0x400] ;  /* 0x00010000ff36cb82 */ /* 0x000ee20000000a00 */
[----:B--2---:R-:W-:-:S04]  /*38f0*/  @!P4 LEA R52, P5, R28, R52, 0x1 ;  /* 0x000000341c34c211 */ /* 0x004fc800078a08ff */
[----:B------:R-:W-:Y:S02]  /*3900*/  @!P4 LEA.HI.X R53, R28, R53, R29, 0x1, P5 ;  /* 0x000000351c35c211 */ /* 0x000fe400028f0c1d */
[----:B------:R-:W-:-:S05]  /*3910*/  @!P4 IADD3 R30, P5, R12, R30, RZ ;  /* 0x0000001e0c1ec210 */ /* 0x000fca0007fbe0ff */
[----:B------:R-:W-:Y:S01]  /*3920*/  @!P4 IMAD.X R28, R108, 0x1, R85, P5 ;  /* 0x000000016c1cc824 */ /* 0x000fe200028e0655 */
[----:B---3--:R-:W-:-:S04]  /*3930*/  @!P4 LEA R54, P5, R30, R54, 0x1 ;  /* 0x000000361e36c211 */ /* 0x008fc800078a08ff */
[----:B------:R-:W-:Y:S02]  /*3940*/  @!P4 LEA.HI.X R55, R30, R55, R28, 0x1, P5 ;  /* 0x000000371e37c211 */ /* 0x000fe400028f0c1c */
[----:B------:R-:W-:Y:S02]  /*3950*/  CS2R R30, SRZ ;  /* 0x00000000001e7805 */ /* 0x000fe4000001ff00 */
[----:B------:R-:W-:Y:S01]  /*3960*/  CS2R R28, SRZ ;  /* 0x00000000001c7805 */ /* 0x000fe2000001ff00 */
[----:B------:R-:W2:Y:S05]  /*3970*/  @!P4 LDG.E.128 R32, desc[UR40][R54.64] ;  /* 0x000000283620c981 */ /* 0x000eaa000c1e1d00 */
[----:B------:R-:W3:Y:S01]  /*3980*/  @!P4 LDG.E.128 R28, desc[UR40][R52.64] ;  /* 0x00000028341cc981 */ /* 0x000ee2000c1e1d00 */
[----:B0-----:R-:W-:-:S02]  /*3990*/  @!P3 LEA R50, P4, R40, R50, 0x1 ;  /* 0x000000322832b211 */ /* 0x001fc400078808ff */
[----:B------:R-:W-:Y:S02]  /*39a0*/  CS2R R42, SRZ ;  /* 0x00000000002a7805 */ /* 0x000fe4000001ff00 */
[----:B------:R-:W-:Y:S02]  /*39b0*/  @!P3 LEA.HI.X R51, R40, R51, R41, 0x1, P4 ;  /* 0x000000332833b211 */ /* 0x000fe400020f0c29 */
[----:B------:R-:W-:Y:S02]  /*39c0*/  CS2R R40, SRZ ;  /* 0x0000000000287805 */ /* 0x000fe4000001ff00 */
[C---:B-1----:R-:W-:Y:S02]  /*39d0*/  @!P3 LEA R48, P4, R44.reuse, R48, 0x1 ;  /* 0x000000302c30b211 */ /* 0x042fe400078808ff */
[----:B------:R-:W-:Y:S02]  /*39e0*/  CS2R R46, SRZ ;  /* 0x00000000002e7805 */ /* 0x000fe4000001ff00 */
[----:B------:R-:W-:Y:S01]  /*39f0*/  @!P3 LEA.HI.X R49, R44, R49, R45, 0x1, P4 ;  /* 0x000000312c31b211 */ /* 0x000fe200020f0c2d */
[----:B------:R2:W4:Y:S01]  /*3a00*/  @!P3 LDG.E.128 R40, desc[UR40][R50.64] ;  /* 0x000000283228b981 */ /* 0x000522000c1e1d00 */
[----:B------:R-:W-:-:S06]  /*3a10*/  CS2R R44, SRZ ;  /* 0x00000000002c7805 */ /* 0x000fcc000001ff00 */
[----:B------:R0:W5:Y:S01]  /*3a20*/  @!P3 LDG.E.128 R44, desc[UR40][R48.64] ;  /* 0x00000028302cb981 */ /* 0x000162000c1e1d00 */
[----:B------:R-:W-:Y:S02]  /*3a30*/  ISETP.NE.AND P3, PT, R203, 0x3, PT ;  /* 0x00000003cb00780c */ /* 0x000fe40003f65270 */
[----:B------:R-:W-:Y:S01]  /*3a40*/  ISETP.GE.AND P4, PT, R16, R105, PT ;  /* 0x000000691000720c */ /* 0x000fe20003f86270 */
[----:B--2---:R-:W-:Y:S02]  /*3a50*/  IMAD.MOV.U32 R50, RZ, RZ, R34 ;  /* 0x000000ffff327224 */ /* 0x004fe400078e0022 */
[----:B---3--:R-:W-:Y:S02]  /*3a60*/  IMAD.MOV.U32 R52, RZ, RZ, R30 ;  /* 0x000000ffff347224 */ /* 0x008fe400078e001e */
[----:B------:R-:W-:Y:S02]  /*3a70*/  IMAD.MOV.U32 R53, RZ, RZ, R31 ;  /* 0x000000ffff357224 */ /* 0x000fe400078e001f */
[----:B------:R-:W-:-:S02]  /*3a80*/  IMAD.MOV.U32 R54, RZ, RZ, R28 ;  /* 0x000000ffff367224 */ /* 0x000fc400078e001c */
[----:B------:R-:W-:Y:S01]  /*3a90*/  IMAD.MOV.U32 R55, RZ, RZ, R29 ;  /* 0x000000ffff377224 */ /* 0x000fe200078e001d */
[----:B------:R-:W-:Y:S01]  /*3aa0*/  PRMT R119, R52, 0x7610, R119 ;  /* 0x0000761034777816 */ /* 0x000fe20000000077 */
[----:B0-----:R-:W-:Y:S01]  /*3ab0*/  IMAD.MOV.U32 R49, RZ, RZ, R32 ;  /* 0x000000ffff317224 */ /* 0x001fe200078e0020 */
[----:B------:R-:W-:Y:S01]  /*3ac0*/  PRMT R125, R53, 0x7610, R125 ;  /* 0x00007610357d7816 */ /* 0x000fe2000000007d */
[----:B------:R-:W-:Y:S01]  /*3ad0*/  IMAD.MOV.U32 R51, RZ, RZ, R33 ;  /* 0x000000ffff337224 */ /* 0x000fe200078e0021 */
[----:B------:R-:W-:Y:S02]  /*3ae0*/  PRMT R131, R54, 0x7610, R131 ;  /* 0x0000761036837816 */ /* 0x000fe40000000083 */
[----:B------:R-:W-:Y:S02]  /*3af0*/  PRMT R121, R55, 0x7610, R121 ;  /* 0x0000761037797816 */ /* 0x000fe40000000079 */
[----:B------:R-:W-:Y:S02]  /*3b00*/  MOV R48, R35 ;  /* 0x0000002300307202 */ /* 0x000fe40000000f00 */
[----:B------:R-:W-:Y:S01]  /*3b10*/  PRMT R119, R119, 0x5410, R50 ;  /* 0x0000541077777816 */ /* 0x000fe20000000032 */
[----:B----4-:R-:W-:Y:S01]  /*3b20*/  IMAD.MOV.U32 R50, RZ, RZ, R40 ;  /* 0x000000ffff327224 */ /* 0x010fe200078e0028 */
[----:B------:R-:W-:Y:S01]  /*3b30*/  PRMT R125, R125, 0x5410, R48 ;  /* 0x000054107d7d7816 */ /* 0x000fe20000000030 */
[----:B------:R-:W-:Y:S01]  /*3b40*/  IMAD.MOV.U32 R48, RZ, RZ, R42 ;  /* 0x000000ffff307224 */ /* 0x000fe200078e002a */
[----:B------:R-:W-:Y:S01]  /*3b50*/  PRMT R131, R131, 0x5410, R49 ;  /* 0x0000541083837816 */ /* 0x000fe20000000031 */
[----:B------:R-:W-:Y:S01]  /*3b60*/  IMAD.MOV.U32 R49, RZ, RZ, R43 ;  /* 0x000000ffff317224 */ /* 0x000fe200078e002b */
[----:B------:R-:W-:Y:S01]  /*3b70*/  PRMT R121, R121, 0x5410, R51 ;  /* 0x0000541079797816 */ /* 0x000fe20000000033 */
[----:B------:R-:W-:-:S03]  /*3b80*/  IMAD.MOV.U32 R51, RZ, RZ, R41 ;  /* 0x000000ffff337224 */ /* 0x000fc600078e0029 */
[----:B------:R-:W-:Y:S01]  /*3b90*/  PRMT R115, R48, 0x5410, R49 ;  /* 0x0000541030737816 */ /* 0x000fe20000000031 */
[----:B-----5:R-:W-:Y:S01]  /*3ba0*/  IMAD.MOV.U32 R48, RZ, RZ, R46 ;  /* 0x000000ffff307224 */ /* 0x020fe200078e002e */
[----:B------:R-:W-:Y:S01]  /*3bb0*/  PRMT R116, R50, 0x5410, R51 ;  /* 0x0000541032747816 */ /* 0x000fe20000000033 */
[----:B------:R-:W-:Y:S01]  /*3bc0*/  IMAD.MOV.U32 R49, RZ, RZ, R47 ;  /* 0x000000ffff317224 */ /* 0x000fe200078e002f */
[----:B------:R-:W-:Y:S01]  /*3bd0*/  MOV R50, R44 ;  /* 0x0000002c00327202 */ /* 0x000fe20000000f00 */
[----:B------:R-:W-:-:S03]  /*3be0*/  IMAD.MOV.U32 R51, RZ, RZ, R45 ;  /* 0x000000ffff337224 */ /* 0x000fc600078e002d */
[----:B------:R-:W-:Y:S02]  /*3bf0*/  PRMT R117, R48, 0x5410, R49 ;  /* 0x0000541030757816 */ /* 0x000fe40000000031 */
[----:B------:R-:W-:Y:S01]  /*3c00*/  PRMT R118, R50, 0x5410, R51 ;  /* 0x0000541032767816 */ /* 0x000fe20000000033 */
[----:B------:R-:W-:Y:S06]  /*3c10*/  @!P3 BRA `(.L_x_653) ;  /* 0x000000000004b947 */ /* 0x000fec0003800000 */
[----:B------:R-:W-:Y:S01]  /*3c20*/  BPT.TRAP 0x1 ;  /* 0x000000040000795c */ /* 0x000fe20000300000 */
.L_x_653:
[----:B------:R-:W-:Y:S01]  /*3c30*/  IMAD R97, R2, 0x8, R18 ;  /* 0x0000000802617824 */ /* 0x000fe200078e0212 */
[----:B------:R-:W-:Y:S01]  /*3c40*/  SHF.L.U32 R108, R201, 0x1f, RZ ;  /* 0x0000001fc96c7819 */ /* 0x000fe200000006ff */
[----:B------:R-:W0:Y:S01]  /*3c50*/  LDC R109, c[0x0][0x2f4] ;  /* 0x0000bd00ff6d7b82 */ /* 0x000e220000000800 */
[----:B------:R-:W-:Y:S01]  /*3c60*/  BSSY B1, `(.L_x_654) ;  /* 0x0000006000017945 */ /* 0x000fe20003800000 */
[----:B------:R-:W-:Y:S01]  /*3c70*/  IMAD.MOV.U32 R103, RZ, RZ, R107 ;  /* 0x000000ffff677224 */ /* 0x000fe200078e006b */
[----:B------:R-:W1:Y:S05]  /*3c80*/  SYNCS.PHASECHK.TRANS64.TRYWAIT P5, [R97+URZ+0x22890], R108 ;  /* 0x0228906c610075a7 */ /* 0x000e6a00080a017f */
[----:B------:R-:W2:Y:S01]  /*3c90*/  LDC.64 R104, c[0x0][0x300] ;  /* 0x0000c000ff687b82 */ /* 0x000ea20000000a00 */
[----:B0-----:R-:W-:Y:S01]  /*3ca0*/  IMAD.IADD R111, R109, 0x1, -R78 ;  /* 0x000000016d6f7824 */ /* 0x001fe200078e0a4e */
[----:B-1----:R-:W-:Y:S06]  /*3cb0*/  @!P5 BRA `(.L_x_655) ;  /* 0x0000013400c0d947 */ /* 0x002fec0003800000 */
.L_x_914:
[----:B------:R-:W-:Y:S05]  /*3cc0*/  BSYNC B1 ;  /* 0x0000000000017941 */ /* 0x000fea0003800000 */
.L_x_654:
[----:B------:R-:W-:Y:S01]  /*3cd0*/  ISETP.GE.OR P5, PT, R19, R99, P1 ;  /* 0x000000631300720c */ /* 0x000fe20000fa6670 */
[----:B------:R-:W-:-:S12]  /*3ce0*/  BSSY B1, `(.L_x_656) ;  /* 0x0000078000017945 */ /* 0x000fd80003800000 */
[----:B------:R-:W-:Y:S05]  /*3cf0*/  @P5 BRA `(.L_x_657) ;  /* 0x0000000400d85947 */ /* 0x000fea0003800000 */
[-C--:B--2---:R-:W-:Y:S01]  /*3d00*/  IMAD R48, R220, R104.reuse, RZ ;  /* 0x00000068dc307224 */ /* 0x084fe200078e02ff */
[----:B------:R-:W-:Y:S01]  /*3d10*/  BSSY B2, `(.L_x_658) ;  /* 0x0000068000027945 */ /* 0x000fe20003800000 */
[----:B------:R-:W-:-:S04]  /*3d20*/  IMAD.WIDE.U32 R106, R19, R104, R102 ;  /* 0x00000068136a7225 */ /* 0x000fc800078e0066 */
[----:B------:R-:W-:Y:S01]  /*3d30*/  IMAD R49, R19, R105, R48 ;  /* 0x0000006913317224 */ /* 0x000fe200078e0230 */
[----:B------:R-:W-:Y:S02]  /*3d40*/  SEL R48, R78, R111, !P0 ;  /* 0x0000006f4e307207 */ /* 0x000fe40004000000 */
[----:B------:R-:W-:Y:S01]  /*3d50*/  IADD3 R110, P5, P6, R4, R106, R90 ;  /* 0x0000006a046e7210 */ /* 0x000fe20007ebe05a */
[----:B------:R-:W-:Y:S01]  /*3d60*/  IMAD.IADD R114, R49, 0x1, R107 ;  /* 0x0000000131727824 */ /* 0x000fe200078e026b */
[----:B------:R-:W-:-:S04]  /*3d70*/  SHF.R.S32.HI R49, RZ, 0x1f, R48 ;  /* 0x0000001fff317819 */ /* 0x000fc80000011430 */
[----:B------:R-:W-:Y:S02]  /*3d80*/  LEA.HI R49, R49, R48, RZ, 0x4 ;  /* 0x0000003031317211 */ /* 0x000fe400078f20ff */
[----:B------:R-:W-:Y:S02]  /*3d90*/  IADD3.X R112, R3, R114, R91, P5, P6 ;  /* 0x0000007203707210 */ /* 0x000fe40002fec45b */
[----:B------:R-:W-:-:S05]  /*3da0*/  LEA.HI.SX32 R49, R49, R88, 0x1c ;  /* 0x0000005831317211 */ /* 0x000fca00078fe2ff */
[----:B------:R-:W-:-:S05]  /*3db0*/  IMAD.SHL.U32 R113, R49, 0x8, RZ ;  /* 0x0000000831717824 */ /* 0x000fca00078e00ff */
[----:B------:R-:W-:-:S04]  /*3dc0*/  LOP3.LUT R49, R71, 0x38, R113, 0xf8, !PT ;  /* 0x0000003847317812 */ /* 0x000fc800078ef871 */
[----:B------:R-:W-:Y:S01]  /*3dd0*/  LOP3.LUT R48, R49, R74, RZ, 0x3c, !PT ;  /* 0x0000004a31307212 */ /* 0x000fe200078e3cff */
[----:B------:R-:W-:-:S04]  /*3de0*/  IMAD R49, R2, 0x1800, R92 ;  /* 0x0000180002317824 */ /* 0x000fc800078e025c */
[----:B------:R-:W-:Y:S02]  /*3df0*/  IMAD R51, R207, 0x200, R48 ;  /* 0x00000200cf337824 */ /* 0x000fe400078e0230 */
[----:B------:R-:W-:Y:S02]  /*3e00*/  IMAD R49, R49, 0x2, R18 ;  /* 0x0000000231317824 */ /* 0x000fe400078e0212 */
[----:B------:R-:W-:-:S05]  /*3e10*/  IMAD R51, R2, 0x1800, R51 ;  /* 0x0000180002337824 */ /* 0x000fca00078e0233 */
[----:B------:R-:W-:Y:S02]  /*3e20*/  LEA R52, R51, R18, 0x1 ;  /* 0x0000001233347211 */ /* 0x000fe400078e08ff */
[----:B------:R-:W1:Y:S04]  /*3e30*/  LDS.128 R48, [R49+0x1c400] ;  /* 0x01c4000031307984 */ /* 0x000e680000000c00 */
[----:B------:R-:W2:Y:S01]  /*3e40*/  LDS.128 R52, [R52+0x1c400] ;  /* 0x01c4000034347984 */ /* 0x000ea20000000c00 */
[----:B------:R-:W-:Y:S05]  /*3e50*/  @P4 BRA `(.L_x_659) ;  /* 0x00000004004c4947 */ /* 0x000fea0003800000 */
[--C-:B------:R-:W-:Y:S02]  /*3e60*/  SHF.R.U64 R129, R32, 0x10, R33.reuse ;  /* 0x0000001020817819 */ /* 0x100fe40000001221 */
[----:B------:R-:W-:Y:S01]  /*3e70*/  SHF.R.U32.HI R32, RZ, 0x10, R33 ;  /* 0x00000010ff207819 */ /* 0x000fe20000011621 */
[----:B------:R-:W-:Y:S01]  /*3e80*/  HADD2.F32 R33, -RZ, R121.H1_H1 ;  /* 0x30000079ff217230 */ /* 0x000fe20000004100 */
[--C-:B------:R-:W-:Y:S02]  /*3e90*/  SHF.R.U64 R130, R28, 0x10, R29.reuse ;  /* 0x000000101c827819 */ /* 0x100fe4000000121d */
[----:B------:R-:W-:Y:S01]  /*3ea0*/  SHF.R.U32.HI R120, RZ, 0x10, R29 ;  /* 0x00000010ff787819 */ /* 0x000fe2000001161d */
[----:B-1----:R-:W-:Y:S01]  /*3eb0*/  HADD2.F32 R29, -RZ, R49.H0_H0 ;  /* 0x20000031ff1d7230 */ /* 0x002fe20000004100 */
[----:B------:R-:W-:Y:S01]  /*3ec0*/  SHF.R.U64 R28, R30, 0x10, R31 ;  /* 0x000000101e1c7819 */ /* 0x000fe2000000121f */
[--C-:B--2---:R-:W-:Y:S01]  /*3ed0*/  HADD2.F32 R30, -RZ, R53.reuse.H0_H0 ;  /* 0x20000035ff1e7230 */ /* 0x104fe20000004100 */
[----:B------:R-:W-:Y:S01]  /*3ee0*/  SHF.R.U64 R128, R34, 0x10, R35 ;  /* 0x0000001022807819 */ /* 0x000fe20000001223 */
[----:B------:R-:W-:Y:S01]  /*3ef0*/  HADD2.F32 R53, -RZ, R53.H1_H1 ;  /* 0x30000035ff357230 */ /* 0x000fe20000004100 */
[----:B------:R-:W-:Y:S01]  /*3f00*/  SHF.R.U32.HI R124, RZ, 0x10, R31 ;  /* 0x00000010ff7c7819 */ /* 0x000fe2000001161f */
[----:B------:R-:W-:Y:S01]  /*3f10*/  HADD2.F32 R34, -RZ, R32.H0_H0 ;  /* 0x20000020ff227230 */ /* 0x000fe20000004100 */
[----:B------:R-:W-:Y:S01]  /*3f20*/  SHF.R.U32.HI R35, RZ, 0x10, R35 ;  /* 0x00000010ff237819 */ /* 0x000fe20000011623 */
[----:B------:R-:W-:-:S02]  /*3f30*/  HADD2.F32 R49, -RZ, R49.H1_H1 ;  /* 0x30000031ff317230 */ /* 0x000fc40000004100 */
[----:B------:R-:W-:Y:S02]  /*3f40*/  HADD2.F32 R32, -RZ, R120.H0_H0 ;  /* 0x20000078ff207230 */ /* 0x000fe40000004100 */
[CC--:B------:R-:W-:Y:S01]  /*3f50*/  FMUL.FTZ R120, R30.reuse, R33.reuse ;  /* 0x000000211e787220 */ /* 0x0c0fe20000410000 */
[----:B------:R-:W-:Y:S02]  /*3f60*/  HADD2.F32 R31, -RZ, R121.H0_H0 ;  /* 0x20000079ff1f7230 */ /* 0x000fe40000004100 */
[----:B------:R-:W-:Y:S01]  /*3f70*/  FMUL.FTZ R33, R29, R33 ;  /* 0x000000211d217220 */ /* 0x000fe20000410000 */
[-C--:B------:R-:W-:Y:S01]  /*3f80*/  FMUL.FTZ R122, R53, R34.reuse ;  /* 0x00000022357a7220 */ /* 0x080fe20000410000 */
[C---:B------:R-:W-:Y:S02]  /*3f90*/  FMUL.FTZ R34, R49.reuse, R34 ;  /* 0x0000002231227220 */ /* 0x040fe40000410000 */
[-C--:B------:R-:W-:Y:S01]  /*3fa0*/  FFMA.FTZ R121, R30, R31.reuse, R33 ;  /* 0x0000001f1e797223 */ /* 0x080fe20000010021 */
[-C--:B------:R-:W-:Y:S01]  /*3fb0*/  FFMA.FTZ R123, R49, R32.reuse, -R122 ;  /* 0x00000020317b7223 */ /* 0x080fe2000001087a */
[----:B------:R-:W-:Y:S01]  /*3fc0*/  FFMA.FTZ R120, R29, R31, -R120 ;  /* 0x0000001f1d787223 */ /* 0x000fe20000010878 */
[----:B------:R-:W-:Y:S01]  /*3fd0*/  FFMA.FTZ R122, R53, R32, R34 ;  /* 0x00000020357a7223 */ /* 0x000fe20000010022 */
[----:B------:R-:W-:-:S02]  /*3fe0*/  HADD2.F32 R33, -RZ, R125.H1_H1 ;  /* 0x3000007dff217230 */ /* 0x000fc40000004100 */
[--C-:B------:R-:W-:Y:S01]  /*3ff0*/  HADD2.F32 R30, -RZ, R55.reuse.H0_H0 ;  /* 0x20000037ff1e7230 */ /* 0x100fe20000004100 */
[----:B------:R-:W-:Y:S01]  /*4000*/  F2FP.F16.F32.PACK_AB R120, R123, R120 ;  /* 0x000000787b78723e */ /* 0x000fe200000000ff */
[----:B------:R-:W-:Y:S01]  /*4010*/  HADD2.F32 R55, -RZ, R55.H1_H1 ;  /* 0x30000037ff377230 */ /* 0x000fe20000004100 */
[----:B------:R-:W-:Y:S01]  /*4020*/  F2FP.F16.F32.PACK_AB R121, R122, R121 ;  /* 0x000000797a79723e */ /* 0x000fe200000000ff */
[----:B------:R-:W-:Y:S02]  /*4030*/  HADD2.F32 R29, -RZ, R51.H0_H0 ;  /* 0x20000033ff1d7230 */ /* 0x000fe40000004100 */
[----:B------:R-:W-:Y:S02]  /*4040*/  HADD2.F32 R34, -RZ, R35.H0_H0 ;  /* 0x20000023ff227230 */ /* 0x000fe40000004100 */
[----:B------:R-:W-:Y:S02]  /*4050*/  HADD2.F32 R51, -RZ, R51.H1_H1 ;  /* 0x30000033ff337230 */ /* 0x000fe40000004100 */
[----:B------:R-:W-:-:S02]  /*4060*/  HADD2.F32 R32, -RZ, R124.H0_H0 ;  /* 0x2000007cff207230 */ /* 0x000fc40000004100 */
[CC--:B------:R-:W-:Y:S01]  /*4070*/  FMUL.FTZ R124, R30.reuse, R33.reuse ;  /* 0x000000211e7c7220 */ /* 0x0c0fe20000410000 */
[----:B------:R-:W-:Y:S02]  /*4080*/  HADD2.F32 R31, -RZ, R125.H0_H0 ;  /* 0x2000007dff1f7230 */ /* 0x000fe40000004100 */
[----:B------:R-:W-:Y:S01]  /*4090*/  FMUL.FTZ R33, R29, R33 ;  /* 0x000000211d217220 */ /* 0x000fe20000410000 */
[-C--:B------:R-:W-:Y:S01]  /*40a0*/  FMUL.FTZ R126, R55, R34.reuse ;  /* 0x00000022377e7220 */ /* 0x080fe20000410000 */
[C---:B------:R-:W-:Y:S01]  /*40b0*/  FMUL.FTZ R34, R51.reuse, R34 ;  /* 0x0000002233227220 */ /* 0x040fe20000410000 */
[----:B------:R-:W-:Y:S02]  /*40c0*/  HADD2.F32 R35, -RZ, R129.H0_H0 ;  /* 0x20000081ff237230 */ /* 0x000fe40000004100 */
[-C--:B------:R-:W-:Y:S01]  /*40d0*/  FFMA.FTZ R125, R30, R31.reuse, R33 ;  /* 0x0000001f1e7d7223 */ /* 0x080fe20000010021 */
[-C--:B------:R-:W-:Y:S01]  /*40e0*/  FFMA.FTZ R127, R51, R32.reuse, -R126 ;  /* 0x00000020337f7223 */ /* 0x080fe2000001087e */
[----:B------:R-:W-:Y:S01]  /*40f0*/  FFMA.FTZ R124, R29, R31, -R124 ;  /* 0x0000001f1d7c7223 */ /* 0x000fe2000001087c */
[----:B------:R-:W-:Y:S01]  /*4100*/  FFMA.FTZ R126, R55, R32, R34 ;  /* 0x00000020377e7223 */ /* 0x000fe20000010022 */
[----:B------:R-:W-:-:S02]  /*4110*/  HADD2.F32 R30, -RZ, R52.H0_H0 ;  /* 0x20000034ff1e7230 */ /* 0x000fc40000004100 */
[--C-:B------:R-:W-:Y:S01]  /*4120*/  HADD2.F32 R32, -RZ, R131.reuse.H1_H1 ;  /* 0x30000083ff207230 */ /* 0x100fe20000004100 */
[----:B------:R-:W-:Y:S01]  /*4130*/  F2FP.F16.F32.PACK_AB R124, R127, R124 ;  /* 0x0000007c7f7c723e */ /* 0x000fe200000000ff */
[----:B------:R-:W-:Y:S01]  /*4140*/  HADD2.F32 R29, -RZ, R48.H0_H0 ;  /* 0x20000030ff1d7230 */ /* 0x000fe20000004100 */
[----:B------:R-:W-:Y:S01]  /*4150*/  F2FP.F16.F32.PACK_AB R55, R126, R125 ;  /* 0x0000007d7e37723e */ /* 0x000fe200000000ff */
[----:B------:R-:W-:Y:S02]  /*4160*/  HADD2.F32 R52, -RZ, R52.H1_H1 ;  /* 0x30000034ff347230 */ /* 0x000fe40000004100 */
[-C--:B------:R-:W-:Y:S01]  /*4170*/  FMUL.FTZ R34, R30, R32.reuse ;  /* 0x000000201e227220 */ /* 0x080fe20000410000 */
[----:B------:R-:W-:Y:S02]  /*4180*/  HADD2.F32 R48, -RZ, R48.H1_H1 ;  /* 0x30000030ff307230 */ /* 0x000fe40000004100 */
[----:B------:R-:W-:Y:S01]  /*4190*/  FMUL.FTZ R49, R29, R32 ;  /* 0x000000201d317220 */ /* 0x000fe20000410000 */
[----:B------:R-:W-:-:S02]  /*41a0*/  HADD2.F32 R31, -RZ, R131.H0_H0 ;  /* 0x20000083ff1f7230 */ /* 0x000fc40000004100 */
[-C--:B------:R-:W-:Y:S01]  /*41b0*/  FMUL.FTZ R51, R52, R35.reuse ;  /* 0x0000002334337220 */ /* 0x080fe20000410000 */
[----:B------:R-:W-:Y:S02]  /*41c0*/  HADD2.F32 R33, -RZ, R130.H0_H0 ;  /* 0x20000082ff217230 */ /* 0x000fe40000004100 */
[----:B------:R-:W-:Y:S01]  /*41d0*/  FMUL.FTZ R35, R48, R35 ;  /* 0x0000002330237220 */ /* 0x000fe20000410000 */
[-C--:B------:R-:W-:Y:S01]  /*41e0*/  FFMA.FTZ R34, R29, R31.reuse, -R34 ;  /* 0x0000001f1d227223 */ /* 0x080fe20000010822 */
[----:B------:R-:W-:Y:S02]  /*41f0*/  FFMA.FTZ R49, R30, R31, R49 ;  /* 0x0000001f1e317223 */ /* 0x000fe40000010031 */
[-C--:B------:R-:W-:Y:S01]  /*4200*/  FFMA.FTZ R52, R52, R33.reuse, R35 ;  /* 0x0000002134347223 */ /* 0x080fe20000010023 */
[----:B------:R-:W-:Y:S02]  /*4210*/  HADD2.F32 R31, -RZ, R119.H0_H0 ;  /* 0x20000077ff1f7230 */ /* 0x000fe40000004100 */
[----:B------:R-:W-:Y:S01]  /*4220*/  FFMA.FTZ R51, R48, R33, -R51 ;  /* 0x0000002130337223 */ /* 0x000fe20000010833 */
[----:B------:R-:W-:-:S02]  /*4230*/  HADD2.F32 R30, -RZ, R54.H0_H0 ;  /* 0x20000036ff1e7230 */ /* 0x000fc40000004100 */
[----:B------:R-:W-:Y:S01]  /*4240*/  HADD2.F32 R119, -RZ, R119.H1_H1 ;  /* 0x30000077ff777230 */ /* 0x000fe20000004100 */
[----:B------:R-:W-:Y:S01]  /*4250*/  F2FP.F16.F32.PACK_AB R52, R52, R49 ;  /* 0x000000313434723e */ /* 0x000fe200000000ff */
[----:B------:R-:W-:Y:S01]  /*4260*/  HADD2.F32 R35, -RZ, R128.H0_H0 ;  /* 0x20000080ff237230 */ /* 0x000fe20000004100 */
[----:B------:R-:W-:Y:S01]  /*4270*/  F2FP.F16.F32.PACK_AB R48, R51, R34 ;  /* 0x000000223330723e */ /* 0x000fe200000000ff */
[----:B------:R-:W-:Y:S02]  /*4280*/  HADD2.F32 R29, -RZ, R50.H0_H0 ;  /* 0x20000032ff1d7230 */ /* 0x000fe40000004100 */
[----:B------:R-:W-:Y:S02]  /*4290*/  HADD2.F32 R54, -RZ, R54.H1_H1 ;  /* 0x30000036ff367230 */ /* 0x000fe40000004100 */
[----:B------:R-:W-:Y:S02]  /*42a0*/  HADD2.F32 R50, -RZ, R50.H1_H1 ;  /* 0x30000032ff327230 */ /* 0x000fe40000004100 */
[----:B------:R-:W-:-:S02]  /*42b0*/  HADD2.F32 R33, -RZ, R28.H0_H0 ;  /* 0x2000001cff217230 */ /* 0x000fc40000004100 */
[----:B------:R-:W-:Y:S01]  /*42c0*/  FMUL.FTZ R28, R30, R119 ;  /* 0x000000771e1c7220 */ /* 0x000fe20000410000 */
[----:B------:R-:W-:Y:S01]  /*42d0*/  FMUL.FTZ R53, R54, R35 ;  /* 0x0000002336357220 */ /* 0x000fe20000410000 */
[C---:B------:R-:W-:Y:S01]  /*42e0*/  FMUL.FTZ R119, R29.reuse, R119 ;  /* 0x000000771d777220 */ /* 0x040fe20000410000 */
[C---:B------:R-:W-:Y:S01]  /*42f0*/  FMUL.FTZ R35, R50.reuse, R35 ;  /* 0x0000002332237220 */ /* 0x040fe20000410000 */
[----:B------:R-:W-:Y:S01]  /*4300*/  FFMA.FTZ R28, R29, R31, -R28 ;  /* 0x0000001f1d1c7223 */ /* 0x000fe2000001081c */
[----:B------:R-:W-:Y:S01]  /*4310*/  FFMA.FTZ R53, R50, R33, -R53 ;  /* 0x0000002132357223 */ /* 0x000fe20000010835 */
[----:B------:R-:W-:Y:S01]  /*4320*/  FFMA.FTZ R119, R30, R31, R119 ;  /* 0x0000001f1e777223 */ /* 0x000fe20000010077 */
[----:B------:R-:W-:Y:S01]  /*4330*/  FFMA.FTZ R54, R54, R33, R35 ;  /* 0x0000002136367223 */ /* 0x000fe20000010023 */
[----:B------:R-:W-:Y:S02]  /*4340*/  IMAD.MOV.U32 R49, RZ, RZ, R120 ;  /* 0x000000ffff317224 */ /* 0x000fe400078e0078 */
[----:B------:R-:W-:Y:S01]  /*4350*/  F2FP.F16.F32.PACK_AB R50, R53, R28 ;  /* 0x0000001c3532723e */ /* 0x000fe200000000ff */
[----:B------:R-:W-:Y:S01]  /*4360*/  IMAD.MOV.U32 R53, RZ, RZ, R121 ;  /* 0x000000ffff357224 */ /* 0x000fe200078e0079 */
[----:B------:R-:W-:Y:S01]  /*4370*/  F2FP.F16.F32.PACK_AB R54, R54, R119 ;  /* 0x000000773636723e */ /* 0x000fe200000000ff */
[----:B------:R-:W-:-:S07]  /*4380*/  IMAD.MOV.U32 R51, RZ, RZ, R124 ;  /* 0x000000ffff337224 */ /* 0x000fce00078e007c */
.L_x_659:
[----:B------:R-:W-:Y:S05]  /*4390*/  BSYNC B2 ;  /* 0x0000000000027941 */ /* 0x000fea0003800000 */
.L_x_658:
[----:B------:R-:W-:Y:S02]  /*43a0*/  ISETP.GE.AND P5, PT, R113, R109, PT ;  /* 0x0000006d7100720c */ /* 0x000fe40003fa6270 */
[----:B------:R-:W-:-:S11]  /*43b0*/  P2R R29, PR, RZ, 0x1 ;  /* 0x00000001ff1d7803 */ /* 0x000fd60000000000 */
[--C-:B------:R-:W-:Y:S02]  /*43c0*/  @!P5 SHF.R.S32.HI R28, RZ, 0x1f, R113.reuse ;  /* 0x0000001fff1cd819 */ /* 0x100fe40000011471 */
[----:B------:R-:W-:-:S04]  /*43d0*/  @!P5 IADD3 R106, P0, P6, R4, R106, R113 ;  /* 0x0000006a046ad210 */ /* 0x000fc80007e1e071 */
[----:B------:R-:W-:Y:S02]  /*43e0*/  @!P5 IADD3.X R114, R3, R114, R28, P0, P6 ;  /* 0x000000720372d210 */ /* 0x000fe400007ec41c */
[CC--:B------:R-:W-:Y:S02]  /*43f0*/  LEA R28, P6, R110.reuse, R100.reuse, 0x1 ;  /* 0x000000646e1c7211 */ /* 0x0c0fe400078c08ff */
[----:B------:R-:W-:Y:S02]  /*4400*/  ISETP.NE.AND P0, PT, R29, RZ, PT ;  /* 0x000000ff1d00720c */ /* 0x000fe40003f05270 */
[----:B------:R-:W-:Y:S02]  /*4410*/  LEA.HI.X R29, R110, R101, R112, 0x1, P6 ;  /* 0x000000656e1d7211 */ /* 0x000fe400030f0c70 */
[----:B------:R-:W-:-:S03]  /*4420*/  @!P5 LEA R30, P6, R106, R100, 0x1 ;  /* 0x000000646a1ed211 */ /* 0x000fc600078c08ff */
[----:B-1----:R1:W-:Y:S01]  /*4430*/  STG.E.128 desc[UR40][R28.64], R48 ;  /* 0x000000301c007986 */ /* 0x0023e2000c101d28 */
[----:B------:R-:W-:-:S05]  /*4440*/  @!P5 LEA.HI.X R31, R106, R101, R114, 0x1, P6 ;  /* 0x000000656a1fd211 */ /* 0x000fca00030f0c72 */
[----:B--2---:R1:W-:Y:S04]  /*4450*/  @!P5 STG.E.128 desc[UR40][R30.64], R52 ;  /* 0x000000341e00d986 */ /* 0x0043e8000c101d28 */
.L_x_657:
[----:B------:R-:W-:Y:S05]  /*4460*/  BSYNC B1 ;  /* 0x0000000000017941 */ /* 0x000fea0003800000 */
.L_x_656:
[----:B------:R-:W-:Y:S01]  /*4470*/  ISETP.GE.OR P5, PT, R217, R99, P1 ;  /* 0x00000063d900720c */ /* 0x000fe20000fa6670 */
[-C--:B-12---:R-:W-:Y:S02]  /*4480*/  IMAD R28, R75, R104.reuse, RZ ;  /* 0x000000684b1c7224 */ /* 0x086fe400078e02ff */
[----:B------:R-:W-:-:S04]  /*4490*/  IMAD.WIDE.U32 R102, R217, R104, R102 ;  /* 0x00000068d9667225 */ /* 0x000fc800078e0066 */
[----:B------:R-:W-:-:S06]  /*44a0*/  IMAD R105, R217, R105, R28 ;  /* 0x00000069d9697224 */ /* 0x000fcc00078e021c */
[----:B------:R-:W-:Y:S05]  /*44b0*/  @P5 BRA `(.L_x_646) ;  /* 0x0000000800405947 */ /* 0x000fea0003800000 */
[----:B------:R-:W-:Y:S01]  /*44c0*/  IMAD.IADD R50, R103, 0x1, R105 ;  /* 0x0000000167327824 */ /* 0x000fe200078e0269 */
[----:B------:R-:W-:Y:S01]  /*44d0*/  IADD3 R28, P5, P6, R4, R102, R90 ;  /* 0x00000066041c7210 */ /* 0x000fe20007ebe05a */
[----:B------:R-:W-:Y:S01]  /*44e0*/  BSSY B1, `(.L_x_660) ;  /* 0x000006a000017945 */ /* 0x000fe20003800000 */
[----:B------:R-:W-:Y:S02]  /*44f0*/  SEL R111, R78, R111, !P0 ;  /* 0x0000006f4e6f7207 */ /* 0x000fe40004000000 */
[----:B------:R-:W-:Y:S02]  /*4500*/  IADD3.X R29, R3, R50, R91, P5, P6 ;  /* 0x00000032031d7210 */ /* 0x000fe40002fec45b */
[C---:B------:R-:W-:Y:S02]  /*4510*/  LEA R48, P5, R28.reuse, R100, 0x1 ;  /* 0x000000641c307211 */ /* 0x040fe400078a08ff */
[----:B------:R-:W-:Y:S02]  /*4520*/  SHF.R.U32.HI R30, RZ, 0x3, R206 ;  /* 0x00000003ff1e7819 */ /* 0x000fe400000116ce */
[----:B------:R-:W-:-:S02]  /*4530*/  LEA.HI.X R49, R28, R101, R29, 0x1, P5 ;  /* 0x000000651c317211 */ /* 0x000fc400028f0c1d */
[----:B------:R-:W-:-:S04]  /*4540*/  SHF.R.S32.HI R28, RZ, 0x1f, R111 ;  /* 0x0000001fff1c7819 */ /* 0x000fc8000001146f */
[----:B------:R-:W-:-:S04]  /*4550*/  LEA.HI R111, R28, R111, RZ, 0x4 ;  /* 0x0000006f1c6f7211 */ /* 0x000fc800078f20ff */
[----:B------:R-:W-:-:S05]  /*4560*/  LEA.HI.SX32 R51, R111, R88, 0x1c ;  /* 0x000000586f337211 */ /* 0x000fca00078fe2ff */
[----:B------:R-:W-:-:S05]  /*4570*/  IMAD.SHL.U32 R51, R51, 0x8, RZ ;  /* 0x0000000833337824 */ /* 0x000fca00078e00ff */
[----:B------:R-:W-:-:S04]  /*4580*/  LOP3.LUT R28, R206, 0x38, R51, 0xf8, !PT ;  /* 0x00000038ce1c7812 */ /* 0x000fc800078ef833 */
[----:B------:R-:W-:-:S05]  /*4590*/  LOP3.LUT R29, R28, R30, RZ, 0x3c, !PT ;  /* 0x0000001e1c1d7212 */ /* 0x000fca00078e3cff */
[----:B------:R-:W-:Y:S02]  /*45a0*/  IMAD.IADD R31, R208, 0x1, R29 ;  /* 0x00000001d01f7824 */ /* 0x000fe400078e021d */
[C---:B------:R-:W-:Y:S02]  /*45b0*/  IMAD R29, R2.reuse, 0x1800, R93 ;  /* 0x00001800021d7824 */ /* 0x040fe400078e025d */
[----:B------:R-:W-:Y:S02]  /*45c0*/  IMAD R31, R2, 0x1800, R31 ;  /* 0x00001800021f7824 */ /* 0x000fe400078e021f */
[--C-:B------:R-:W-:Y:S02]  /*45d0*/  IMAD R29, R29, 0x2, R18.reuse ;  /* 0x000000021d1d7824 */ /* 0x100fe400078e0212 */
[----:B------:R-:W-:-:S04]  /*45e0*/  IMAD R32, R31, 0x2, R18 ;  /* 0x000000021f207824 */ /* 0x000fc800078e0212 */
[----:B------:R-:W1:Y:S04]  /*45f0*/  LDS.128 R28, [R29+0x1c400] ;  /* 0x01c400001d1c7984 */ /* 0x000e680000000c00 */
[----:B------:R-:W2:Y:S01]  /*4600*/  LDS.128 R32, [R32+0x1c400] ;  /* 0x01c4000020207984 */ /* 0x000ea20000000c00 */
[----:B------:R-:W-:Y:S05]  /*4610*/  @P4 BRA `(.L_x_661) ;  /* 0x0000000400584947 */ /* 0x000fea0003800000 */
[--C-:B------:R-:W-:Y:S02]  /*4620*/  SHF.R.U64 R107, R44, 0x10, R45.reuse ;  /* 0x000000102c6b7819 */ /* 0x100fe4000000122d */
[----:B------:R-:W-:Y:S01]  /*4630*/  SHF.R.U32.HI R44, RZ, 0x10, R45 ;  /* 0x00000010ff2c7819 */ /* 0x000fe2000001162d */
[--C-:B------:R-:W-:Y:S01]  /*4640*/  HADD2.F32 R45, -RZ, R118.reuse.H1_H1 ;  /* 0x30000076ff2d7230 */ /* 0x100fe20000004100 */
[--C-:B------:R-:W-:Y:S01]  /*4650*/  SHF.R.U64 R111, R40, 0x10, R41.reuse ;  /* 0x00000010286f7819 */ /* 0x100fe20000001229 */
[----:B------:R-:W-:Y:S01]  /*4660*/  HADD2.F32 R118, -RZ, R118.H0_H0 ;  /* 0x20000076ff767230 */ /* 0x000fe20000004100 */
[----:B------:R-:W-:Y:S01]  /*4670*/  SHF.R.U32.HI R52, RZ, 0x10, R41 ;  /* 0x00000010ff347819 */ /* 0x000fe20000011629 */
[----:B--2---:R-:W-:Y:S01]  /*4680*/  IMAD.MOV.U32 R41, RZ, RZ, R34 ;  /* 0x000000ffff297224 */ /* 0x004fe200078e0022 */
[----:B------:R-:W-:Y:S01]  /*4690*/  MOV R40, R32 ;  /* 0x0000002000287202 */ /* 0x000fe20000000f00 */
[----:B-1----:R-:W-:Y:S01]  /*46a0*/  IMAD.MOV.U32 R32, RZ, RZ, R30 ;  /* 0x000000ffff207224 */ /* 0x002fe200078e001e */
[----:B------:R-:W-:Y:S01]  /*46b0*/  SHF.R.U64 R110, R42, 0x10, R43 ;  /* 0x000000102a6e7819 */ /* 0x000fe2000000122b */
[--C-:B------:R-:W-:Y:S01]  /*46c0*/  HADD2.F32 R34, -RZ, R33.reuse.H0_H0 ;  /* 0x20000021ff227230 */ /* 0x100fe20000004100 */
[----:B------:R-:W-:Y:S01]  /*46d0*/  SHF.R.U64 R106, R46, 0x10, R47 ;  /* 0x000000102e6a7819 */ /* 0x000fe2000000122f */
[----:B------:R-:W-:Y:S01]  /*46e0*/  HADD2.F32 R33, -RZ, R33.H1_H1 ;  /* 0x30000021ff217230 */ /* 0x000fe20000004100 */
[----:B------:R-:W-:Y:S01]  /*46f0*/  SHF.R.U32.HI R54, RZ, 0x10, R43 ;  /* 0x00000010ff367819 */ /* 0x000fe2000001162b */
[----:B------:R-:W-:Y:S01]  /*4700*/  HADD2.F32 R30, -RZ, R29.H0_H0 ;  /* 0x2000001dff1e7230 */ /* 0x000fe20000004100 */
[----:B------:R-:W-:Y:S01]  /*4710*/  SHF.R.U32.HI R53, RZ, 0x10, R47 ;  /* 0x00000010ff357819 */ /* 0x000fe2000001162f */
[----:B------:R-:W-:-:S02]  /*4720*/  HADD2.F32 R44, -RZ, R44.H0_H0 ;  /* 0x2000002cff2c7230 */ /* 0x000fc40000004100 */
[-C--:B------:R-:W-:Y:S01]  /*4730*/  FMUL.FTZ R47, R34, R45.reuse ;  /* 0x0000002d222f7220 */ /* 0x080fe20000410000 */
[----:B------:R-:W-:Y:S02]  /*4740*/  HADD2.F32 R29, -RZ, R29.H1_H1 ;  /* 0x3000001dff1d7230 */ /* 0x000fe40000004100 */
[----:B------:R-:W-:Y:S01]  /*4750*/  FMUL.FTZ R45, R30, R45 ;  /* 0x0000002d1e2d7220 */ /* 0x000fe20000410000 */
[----:B------:R-:W-:Y:S02]  /*4760*/  HADD2.F32 R42, -RZ, R52.H0_H0 ;  /* 0x20000034ff2a7230 */ /* 0x000fe40000004100 */
[-C--:B------:R-:W-:Y:S01]  /*4770*/  FMUL.FTZ R46, R33, R44.reuse ;  /* 0x0000002c212e7220 */ /* 0x080fe20000410000 */
[--C-:B------:R-:W-:Y:S02]  /*4780*/  HADD2.F32 R43, -RZ, R116.reuse.H1_H1 ;  /* 0x30000074ff2b7230 */ /* 0x100fe40000004100 */
[----:B------:R-:W-:Y:S01]  /*4790*/  FMUL.FTZ R44, R29, R44 ;  /* 0x0000002c1d2c7220 */ /* 0x000fe20000410000 */
[----:B------:R-:W-:-:S02]  /*47a0*/  HADD2.F32 R116, -RZ, R116.H0_H0 ;  /* 0x20000074ff747230 */ /* 0x000fc40000004100 */
[-C--:B------:R-:W-:Y:S01]  /*47b0*/  FFMA.FTZ R46, R29, R42.reuse, -R46 ;  /* 0x0000002a1d2e7223 */ /* 0x080fe2000001082e */
[----:B------:R-:W-:Y:S02]  /*47c0*/  HADD2.F32 R29, -RZ, R31.H0_H0 ;  /* 0x2000001fff1d7230 */ /* 0x000fe40000004100 */
[----:B------:R-:W-:Y:S01]  /*47d0*/  FFMA.FTZ R52, R33, R42, R44 ;  /* 0x0000002a21347223 */ /* 0x000fe2000001002c */
[-C--:B------:R-:W-:Y:S01]  /*47e0*/  FFMA.FTZ R47, R30, R43.reuse, -R47 ;  /* 0x0000002b1e2f7223 */ /* 0x080fe2000001082f */
[----:B------:R-:W-:Y:S02]  /*47f0*/  HADD2.F32 R42, -RZ, R117.H1_H1 ;  /* 0x30000075ff2a7230 */ /* 0x000fe40000004100 */
[----:B------:R-:W-:Y:S01]  /*4800*/  FFMA.FTZ R45, R34, R43, R45 ;  /* 0x0000002b222d7223 */ /* 0x000fe2000001002d */
[----:B------:R-:W-:Y:S02]  /*4810*/  HADD2.F32 R30, -RZ, R35.H0_H0 ;  /* 0x20000023ff1e7230 */ /* 0x000fe40000004100 */
[----:B------:R-:W-:-:S02]  /*4820*/  HADD2.F32 R33, -RZ, R115.H1_H1 ;  /* 0x30000073ff217230 */ /* 0x000fc40000004100 */
[-C--:B------:R-:W-:Y:S01]  /*4830*/  FMUL.FTZ R43, R29, R42.reuse ;  /* 0x0000002a1d2b7220 */ /* 0x080fe20000410000 */
[----:B------:R-:W-:Y:S01]  /*4840*/  HADD2.F32 R35, -RZ, R35.H1_H1 ;  /* 0x30000023ff237230 */ /* 0x000fe20000004100 */
[----:B------:R-:W-:Y:S01]  /*4850*/  F2FP.F16.F32.PACK_AB R45, R52, R45 ;  /* 0x0000002d342d723e */ /* 0x000fe200000000ff */
[----:B------:R-:W-:Y:S02]  /*4860*/  HADD2.F32 R44, -RZ, R53.H0_H0 ;  /* 0x20000035ff2c7230 */ /* 0x000fe40000004100 */
[C---:B------:R-:W-:Y:S01]  /*4870*/  FFMA.FTZ R55, R30.reuse, R33, R43 ;  /* 0x000000211e377223 */ /* 0x040fe2000001002b */
[----:B------:R-:W-:Y:S02]  /*4880*/  HADD2.F32 R34, -RZ, R54.H0_H0 ;  /* 0x20000036ff227230 */ /* 0x000fe40000004100 */
[----:B------:R-:W-:Y:S01]  /*4890*/  FMUL.FTZ R54, R30, R42 ;  /* 0x0000002a1e367220 */ /* 0x000fe20000410000 */
[----:B------:R-:W-:Y:S02]  /*48a0*/  HADD2.F32 R31, -RZ, R31.H1_H1 ;  /* 0x3000001fff1f7230 */ /* 0x000fe40000004100 */
[----:B------:R-:W-:Y:S01]  /*48b0*/  FMUL.FTZ R42, R35, R44 ;  /* 0x0000002c232a7220 */ /* 0x000fe20000410000 */
[----:B------:R-:W-:-:S02]  /*48c0*/  HADD2.F32 R30, -RZ, R40.H0_H0 ;  /* 0x20000028ff1e7230 */ /* 0x000fc40000004100 */
[----:B------:R-:W-:Y:S01]  /*48d0*/  FFMA.FTZ R54, R29, R33, -R54 ;  /* 0x000000211d367223 */ /* 0x000fe20000010836 */
[----:B------:R-:W-:Y:S02]  /*48e0*/  HADD2.F32 R33, -RZ, R107.H0_H0 ;  /* 0x2000006bff217230 */ /* 0x000fe40000004100 */
[C---:B------:R-:W-:Y:S01]  /*48f0*/  FMUL.FTZ R44, R31.reuse, R44 ;  /* 0x0000002c1f2c7220 */ /* 0x040fe20000410000 */
[----:B------:R-:W-:Y:S02]  /*4900*/  HADD2.F32 R29, -RZ, R28.H0_H0 ;  /* 0x2000001cff1d7230 */ /* 0x000fe40000004100 */
[-C--:B------:R-:W-:Y:S01]  /*4910*/  FFMA.FTZ R105, R31, R34.reuse, -R42 ;  /* 0x000000221f697223 */ /* 0x080fe2000001082a */
[----:B------:R-:W-:Y:S02]  /*4920*/  HADD2.F32 R40, -RZ, R40.H1_H1 ;  /* 0x30000028ff287230 */ /* 0x000fe40000004100 */
[----:B------:R-:W-:Y:S01]  /*4930*/  FFMA.FTZ R104, R35, R34, R44 ;  /* 0x0000002223687223 */ /* 0x000fe2000001002c */
[----:B------:R-:W-:-:S02]  /*4940*/  HADD2.F32 R28, -RZ, R28.H1_H1 ;  /* 0x3000001cff1c7230 */ /* 0x000fc40000004100 */
[-C--:B------:R-:W-:Y:S01]  /*4950*/  FMUL.FTZ R34, R30, R118.reuse ;  /* 0x000000761e227220 */ /* 0x080fe20000410000 */
[----:B------:R-:W-:Y:S02]  /*4960*/  HADD2.F32 R31, -RZ, R111.H0_H0 ;  /* 0x2000006fff1f7230 */ /* 0x000fe40000004100 */
[-C--:B------:R-:W-:Y:S01]  /*4970*/  FMUL.FTZ R43, R40, R33.reuse ;  /* 0x00000021282b7220 */ /* 0x080fe20000410000 */
[C---:B------:R-:W-:Y:S01]  /*4980*/  FMUL.FTZ R35, R29.reuse, R118 ;  /* 0x000000761d237220 */ /* 0x040fe20000410000 */
[C---:B------:R-:W-:Y:S01]  /*4990*/  FMUL.FTZ R33, R28.reuse, R33 ;  /* 0x000000211c217220 */ /* 0x040fe20000410000 */
[----:B------:R-:W-:Y:S01]  /*49a0*/  FFMA.FTZ R34, R29, R116, -R34 ;  /* 0x000000741d227223 */ /* 0x000fe20000010822 */
[-C--:B------:R-:W-:Y:S01]  /*49b0*/  FFMA.FTZ R43, R28, R31.reuse, -R43 ;  /* 0x0000001f1c2b7223 */ /* 0x080fe2000001082b */
[----:B------:R-:W-:Y:S02]  /*49c0*/  HADD2.F32 R29, -RZ, R41.H0_H0 ;  /* 0x20000029ff1d7230 */ /* 0x000fe40000004100 */
[----:B------:R-:W-:Y:S01]  /*49d0*/  FFMA.FTZ R40, R40, R31, R33 ;  /* 0x0000001f28287223 */ /* 0x000fe20000010021 */
[----:B------:R-:W-:-:S02]  /*49e0*/  HADD2.F32 R28, -RZ, R32.H0_H0 ;  /* 0x20000020ff1c7230 */ /* 0x000fc40000004100 */
[----:B------:R-:W-:Y:S01]  /*49f0*/  FFMA.FTZ R35, R30, R116, R35 ;  /* 0x000000741e237223 */ /* 0x000fe20000010023 */
[----:B------:R-:W-:Y:S01]  /*4a00*/  HADD2.F32 R117, -RZ, R117.H0_H0 ;  /* 0x20000075ff757230 */ /* 0x000fe20000004100 */
[----:B------:R-:W-:Y:S01]  /*4a10*/  F2FP.F16.F32.PACK_AB R55, R104, R55 ;  /* 0x000000376837723e */ /* 0x000fe200000000ff */
[----:B------:R-:W-:Y:S02]  /*4a20*/  HADD2.F32 R31, -RZ, R106.H0_H0 ;  /* 0x2000006aff1f7230 */ /* 0x000fe40000004100 */
        /* <DEDUP_REMOVED lines=8> */
[----:B------:R-:W-:Y:S01]  /*4ab0*/  F2FP.F16.F32.PACK_AB R31, R105, R54 ;  /* 0x00000036691f723e */ /* 0x000fe200000000ff */
[-C--:B------:R-:W-:Y:S01]  /*4ac0*/  FFMA.FTZ R33, R28, R115.reuse, -R33 ;  /* 0x000000731c217223 */ /* 0x080fe20000010821 */
[----:B------:R-:W-:Y:S01]  /*4ad0*/  FFMA.FTZ R42, R29, R115, R42 ;  /* 0x000000731d2a7223 */ /* 0x000fe2000001002a */
[-C--:B------:R-:W-:Y:S01]  /*4ae0*/  FFMA.FTZ R32, R32, R30.reuse, -R53 ;  /* 0x0000001e20207223 */ /* 0x080fe20000010835 */
[----:B------:R-:W-:Y:S01]  /*4af0*/  FFMA.FTZ R41, R41, R30, R44 ;  /* 0x0000001e29297223 */ /* 0x000fe2000001002c */
[----:B------:R-:W-:Y:S01]  /*4b00*/  F2FP.F16.F32.PACK_AB R44, R40, R35 ;  /* 0x00000023282c723e */ /* 0x000fe200000000ff */
[----:B------:R-:W-:Y:S01]  /*4b10*/  IMAD.MOV.U32 R35, RZ, RZ, R55 ;  /* 0x000000ffff237224 */ /* 0x000fe200078e0037 */
[----:B------:R-:W-:-:S02]  /*4b20*/  F2FP.F16.F32.PACK_AB R28, R43, R34 ;  /* 0x000000222b1c723e */ /* 0x000fc400000000ff */
[----:B------:R-:W-:Y:S01]  /*4b30*/  F2FP.F16.F32.PACK_AB R30, R32, R33 ;  /* 0x00000021201e723e */ /* 0x000fe200000000ff */
[----:B------:R-:W-:Y:S01]  /*4b40*/  IMAD.MOV.U32 R32, RZ, RZ, R44 ;  /* 0x000000ffff207224 */ /* 0x000fe200078e002c */
[----:B------:R-:W-:Y:S01]  /*4b50*/  F2FP.F16.F32.PACK_AB R29, R46, R47 ;  /* 0x0000002f2e1d723e */ /* 0x000fe200000000ff */
[----:B------:R-:W-:Y:S01]  /*4b60*/  IMAD.MOV.U32 R33, RZ, RZ, R45 ;  /* 0x000000ffff217224 */ /* 0x000fe200078e002d */
[----:B------:R-:W-:-:S07]  /*4b70*/  F2FP.F16.F32.PACK_AB R34, R41, R42 ;  /* 0x0000002a2922723e */ /* 0x000fce00000000ff */
.L_x_661:
[----:B------:R-:W-:Y:S05]  /*4b80*/  BSYNC B1 ;  /* 0x0000000000017941 */ /* 0x000fea0003800000 */
.L_x_660:
[----:B-1----:R4:W-:Y:S01]  /*4b90*/  STG.E.128 desc[UR40][R48.64], R28 ;  /* 0x0000001c30007986 */ /* 0x0029e2000c101d28 */
[----:B------:R-:W-:-:S13]  /*4ba0*/  ISETP.GE.AND P4, PT, R51, R109, PT ;  /* 0x0000006d3300720c */ /* 0x000fda0003f86270 */
[----:B------:R-:W-:Y:S05]  /*4bb0*/  @P4 BRA `(.L_x_646) ;  /* 0x0000000000804947 */ /* 0x000fea0003800000 */
[--C-:B----4-:R-:W-:Y:S02]  /*4bc0*/  SHF.R.S32.HI R28, RZ, 0x1f, R51.reuse ;  /* 0x0000001fff1c7819 */ /* 0x110fe40000011433 */
[----:B------:R-:W-:-:S04]  /*4bd0*/  IADD3 R51, P4, P5, R4, R102, R51 ;  /* 0x0000006604337210 */ /* 0x000fc80007d9e033 */
[----:B------:R-:W-:Y:S02]  /*4be0*/  IADD3.X R50, R3, R50, R28, P4, P5 ;  /* 0x0000003203327210 */ /* 0x000fe400027ea41c */
[----:B------:R-:W-:-:S04]  /*4bf0*/  LEA R100, P4, R51, R100, 0x1 ;  /* 0x0000006433647211 */ /* 0x000fc800078808ff */
[----:B------:R-:W-:-:S05]  /*4c00*/  LEA.HI.X R101, R51, R101, R50, 0x1, P4 ;  /* 0x0000006533657211 */ /* 0x000fca00020f0c32 */
[----:B--2---:R1:W-:Y:S01]  /*4c10*/  STG.E.128 desc[UR40][R100.64], R32 ;  /* 0x0000002064007986 */ /* 0x0043e2000c101d28 */
[----:B------:R-:W-:Y:S05]  /*4c20*/  BRA `(.L_x_646) ;  /* 0x0000000000647947 */ /* 0x000fea0003800000 */
.L_x_629:
[----:B------:R-:W-:-:S13]  /*4c30*/  ISETP.NE.AND P3, PT, R203, 0x3, PT ;  /* 0x00000003cb00780c */ /* 0x000fda0003f65270 */
[----:B------:R-:W-:Y:S05]  /*4c40*/  @!P3 BRA `(.L_x_662) ;  /* 0x000000000004b947 */ /* 0x000fea0003800000 */
[----:B------:R-:W-:Y:S01]  /*4c50*/  BPT.TRAP 0x1 ;  /* 0x000000040000795c */ /* 0x000fe20000300000 */
.L_x_662:
[----:B------:R-:W-:Y:S01]  /*4c60*/  IMAD R97, R2, 0x8, R18 ;  /* 0x0000000802617824 */ /* 0x000fe200078e0212 */
[----:B------:R-:W-:Y:S01]  /*4c70*/  SHF.L.U32 R108, R201, 0x1f, RZ ;  /* 0x0000001fc96c7819 */ /* 0x000fe200000006ff */
[----:B------:R-:W-:Y:S01]  /*4c80*/  IMAD R99, R26, -0x60, R60 ;  /* 0xffffffa01a637824 */ /* 0x000fe200078e023c */
[----:B------:R-:W-:Y:S02]  /*4c90*/  BSSY B1, `(.L_x_663) ;  /* 0x0000004000017945 */ /* 0x000fe40003800000 */
[----:B------:R-:W0:Y:S02]  /*4ca0*/  SYNCS.PHASECHK.TRANS64.TRYWAIT P4, [R97+URZ+0x22890], R108 ;  /* 0x0228906c610075a7 */ /* 0x000e24000808017f */
[----:B------:R-:W-:Y:S01]  /*4cb0*/  VIMNMX R99, R99, 0x60, PT ;  /* 0x0000006063637848 */ /* 0x000fe20003fe0100 */
[----:B0-----:R-:W-:Y:S06]  /*4cc0*/  @!P4 BRA `(.L_x_664) ;  /* 0x0000012400d0c947 */ /* 0x001fec0003800000 */
.L_x_915:
[----:B------:R-:W-:Y:S05]  /*4cd0*/  BSYNC B1 ;  /* 0x0000000000017941 */ /* 0x000fea0003800000 */
.L_x_663:
[-C--:B------:R-:W-:Y:S01]  /*4ce0*/  ISETP.GE.AND P5, PT, R19, R99.reuse, PT ;  /* 0x000000631300720c */ /* 0x080fe20003fa6270 */
[----:B------:R-:W-:Y:S01]  /*4cf0*/  BSSY B1, `(.L_x_665) ;  /* 0x0000007000017945 */ /* 0x000fe20003800000 */
[----:B------:R-:W-:-:S11]  /*4d00*/  ISETP.GE.AND P4, PT, R217, R99, PT ;  /* 0x00000063d900720c */ /* 0x000fd60003f86270 */
[----:B------:R-:W-:Y:S05]  /*4d10*/  @P5 BRA `(.L_x_666) ;  /* 0x0000000000105947 */ /* 0x000fea0003800000 */
[----:B------:R-:W1:Y:S04]  /*4d20*/  @!P1 LDS.128 R28, [R106] ;  /* 0x000000006a1c9984 */ /* 0x000e680000000c00 */
[----:B------:R-:W2:Y:S04]  /*4d30*/  @!P2 LDS.128 R32, [R104] ;  /* 0x000000006820a984 */ /* 0x000ea80000000c00 */
[----:B-1----:R1:W-:Y:S04]  /*4d40*/  @!P1 STG.E.128 desc[UR40][R42.64], R28 ;  /* 0x0000001c2a009986 */ /* 0x0023e8000c101d28 */
[----:B--2---:R1:W-:Y:S02]  /*4d50*/  @!P2 STG.E.128 desc[UR40][R42.64+0x40], R32 ;  /* 0x000040202a00a986 */ /* 0x0043e4000c101d28 */
.L_x_666:
[----:B------:R-:W-:Y:S05]  /*4d60*/  BSYNC B1 ;  /* 0x0000000000017941 */ /* 0x000fea0003800000 */
.L_x_665:
[----:B------:R-:W-:Y:S05]  /*4d70*/  @P4 BRA `(.L_x_646) ;  /* 0x0000000000104947 */ /* 0x000fea0003800000 */
[----:B-1----:R-:W1:Y:S04]  /*4d80*/  @!P1 LDS.128 R28, [R106+0x2000] ;  /* 0x002000006a1c9984 */ /* 0x002e680000000c00 */
[----:B------:R-:W2:Y:S04]  /*4d90*/  @!P2 LDS.128 R32, [R104+0x2000] ;  /* 0x002000006820a984 */ /* 0x000ea80000000c00 */
[----:B-1----:R3:W-:Y:S04]  /*4da0*/  @!P1 STG.E.128 desc[UR40][R40.64], R28 ;  /* 0x0000001c28009986 */ /* 0x0027e8000c101d28 */
[----:B--2---:R3:W-:Y:S02]  /*4db0*/  @!P2 STG.E.128 desc[UR40][R40.64+0x40], R32 ;  /* 0x000040202800a986 */ /* 0x0047e4000c101d28 */
.L_x_646:
[----:B------:R-:W-:Y:S05]  /*4dc0*/  BSYNC B0 ;  /* 0x0000000000007941 */ /* 0x000fea0003800000 */
.L_x_628:
[----:B-1234-:R-:W1:Y:S01]  /*4dd0*/  S2R R28, SR_TID.X ;  /* 0x00000000001c7919 */ /* 0x01ee620000002100 */
[----:B------:R-:W-:Y:S01]  /*4de0*/  @!PT LDS RZ, [RZ] ;  /* 0x00000000fffff984 */ /* 0x000fe20000000800 */
[----:B------:R-:W-:Y:S01]  /*4df0*/  @!PT LDS RZ, [RZ] ;  /* 0x00000000fffff984 */ /* 0x000fe20000000800 */
[----:B------:R-:W-:Y:S01]  /*4e00*/  @!PT LDS RZ, [RZ] ;  /* 0x00000000fffff984 */ /* 0x000fe20000000800 */
[----:B------:R-:W-:Y:S01]  /*4e10*/  @!PT LDS RZ, [RZ] ;  /* 0x00000000fffff984 */ /* 0x000fe20000000800 */
[----:B------:R2:W-:Y:S06]  /*4e20*/  MEMBAR.ALL.CTA ;  /* 0x0000000000007992 */ /* 0x0005ec0000008000 */
[----:B--2---:R-:W2:Y:S01]  /*4e30*/  FENCE.VIEW.ASYNC.S ;  /* 0x00000000000073c6 */ /* 0x004ea20000000000 */
[----:B------:R-:W-:Y:S05]  /*4e40*/  WARPSYNC.ALL ;  /* 0x0000000000007948 */ /* 0x000fea0003800000 */
[----:B------:R-:W-:Y:S01]  /*4e50*/  BSSY B0, `(.L_x_667) ;  /* 0x0000009000007945 */ /* 0x000fe20003800000 */
[----:B-1----:R-:W-:Y:S01]  /*4e60*/  LOP3.LUT R28, R28, 0x7f, RZ, 0xc0, !PT ;  /* 0x0000007f1c1c7812 */ /* 0x002fe200078ec0ff */
[----:B--2---:R1:W-:Y:S03]  /*4e70*/  BAR.SYNC.DEFER_BLOCKING R76, 0x80 ;  /* 0x0002004c0000751d */ /* 0x0043e60000010000 */
[----:B------:R-:W-:-:S13]  /*4e80*/  ISETP.NE.AND P4, PT, R28, RZ, PT ;  /* 0x000000ff1c00720c */ /* 0x000fda0003f85270 */
[----:B------:R-:W-:-:S05]  /*4e90*/  @!P4 VIADD R28, R97, 0x228a0 ;  /* 0x000228a0611cc836 */ /* 0x000fca0000000000 */
[----:B------:R-:W-:-:S04]  /*4ea0*/  @!P4 PRMT R28, RZ, 0x654, R28 ;  /* 0x00000654ff1cc816 */ /* 0x000fc8000000001c */
[----:B------:R1:W-:Y:S01]  /*4eb0*/  @!P4 SYNCS.ARRIVE.TRANS64.RED.A1T0 RZ, [R28+URZ], RZ ;  /* 0x000000ff1cffc9a7 */ /* 0x0003e2000810043f */
[----:B------:R-:W-:Y:S05]  /*4ec0*/  @!P3 BRA `(.L_x_668) ;  /* 0x000000000004b947 */ /* 0x000fea0003800000 */
[----:B------:R-:W-:Y:S01]  /*4ed0*/  BPT.TRAP 0x1 ;  /* 0x000000040000795c */ /* 0x000fe20000300000 */
.L_x_668:
[----:B------:R-:W-:Y:S05]  /*4ee0*/  BSYNC B0 ;  /* 0x0000000000007941 */ /* 0x000fea0003800000 */
.L_x_667:
[----:B------:R-:W2:Y:S01]  /*4ef0*/  SYNCS.PHASECHK.TRANS64.TRYWAIT P3, [R97+URZ+0x228b0], R108 ;  /* 0x0228b06c610075a7 */ /* 0x000ea2000806017f */
[----:B------:R-:W-:Y:S01]  /*4f00*/  ULDC UR44, c[0x0][0x320] ;  /* 0x0000c800002c7ab9 */ /* 0x000fe20000000800 */
[----:B------:R-:W-:Y:S01]  /*4f10*/  ULDC.64 UR38, c[0x0][0x328] ;  /* 0x0000ca0000267ab9 */ /* 0x000fe20000000a00 */
[----:B------:R-:W-:Y:S01]  /*4f20*/  ULDC.64 UR36, c[0x0][0x318] ;  /* 0x0000c60000247ab9 */ /* 0x000fe20000000a00 */
[----:B------:R-:W-:Y:S01]  /*4f30*/  BSSY B0, `(.L_x_669) ;  /* 0x0000003000007945 */ /* 0x000fe20003800000 */
[----:B-1----:R-:W-:-:S03]  /*4f40*/  IMAD R28, R2, 0x6000, R79 ;  /* 0x00006000021c7824 */ /* 0x002fc600078e024f */
[----:B--2---:R-:W-:Y:S05]  /*4f50*/  @!P3 BRA `(.L_x_670) ;  /* 0x000001240040b947 */ /* 0x004fea0003800000 */
.L_x_916:
[----:B------:R-:W-:Y:S05]  /*4f60*/  BSYNC B0 ;  /* 0x0000000000007941 */ /* 0x000fea0003800000 */
.L_x_669:
[----:B------:R-:W-:Y:S01]  /*4f70*/  ISETP.GE.AND P3, PT, R19, R99, PT ;  /* 0x000000631300720c */ /* 0x000fe20003f66270 */
[----:B------:R-:W-:Y:S01]  /*4f80*/  IMAD.IADD R29, R77, 0x1, R28 ;  /* 0x000000014d1d7824 */ /* 0x000fe200078e021c */
[----:B------:R-:W-:Y:S01]  /*4f90*/  BSSY B0, `(.L_x_671) ;  /* 0x0000025000007945 */ /* 0x000fe20003800000 */
[----:B------:R-:W-:Y:S01]  /*4fa0*/  LEA R40, R28, R24, 0x1 ;  /* 0x000000181c287211 */ /* 0x000fe200078e08ff */
[----:B------:R-:W-:-:S04]  /*4fb0*/  IMAD.WIDE R32, R26, 0x60, R58 ;  /* 0x000000601a207825 */ /* 0x000fc800078e023a */
[----:B------:R-:W-:-:S05]  /*4fc0*/  IMAD R41, R29, 0x2, R24 ;  /* 0x000000021d297824 */ /* 0x000fca00078e0218 */
[----:B------:R-:W-:Y:S05]  /*4fd0*/  @P3 BRA `(.L_x_672) ;  /* 0x0000000000803947 */ /* 0x000fea0003800000 */
[----:B------:R-:W-:Y:S02]  /*4fe0*/  IMAD R31, R33, UR38, RZ ;  /* 0x00000026211f7c24 */ /* 0x000fe4000f8e02ff */
[----:B------:R-:W-:Y:S02]  /*4ff0*/  IMAD.MOV.U32 R28, RZ, RZ, R6 ;  /* 0x000000ffff1c7224 */ /* 0x000fe400078e0006 */
[----:B------:R-:W-:Y:S02]  /*5000*/  IMAD.MOV.U32 R29, RZ, RZ, R94 ;  /* 0x000000ffff1d7224 */ /* 0x000fe400078e005e */
[C---:B------:R-:W-:Y:S02]  /*5010*/  IMAD R31, R32.reuse, UR39, R31 ;  /* 0x00000027201f7c24 */ /* 0x040fe4000f8e021f */
[----:B------:R-:W-:-:S04]  /*5020*/  IMAD.WIDE.U32 R28, R32, UR38, R28 ;  /* 0x00000026201c7c25 */ /* 0x000fc8000f8e001c */
[----:B------:R-:W-:Y:S01]  /*5030*/  IMAD.IADD R29, R29, 0x1, R31 ;  /* 0x000000011d1d7824 */ /* 0x000fe200078e021f */
[----:B------:R-:W-:-:S04]  /*5040*/  LEA R34, P3, R28, UR36, 0x1 ;  /* 0x000000241c227c11 */ /* 0x000fc8000f8608ff */
[----:B------:R-:W-:Y:S02]  /*5050*/  LEA.HI.X R35, R28, UR37, R29, 0x1, P3 ;  /* 0x000000251c237c11 */ /* 0x000fe400098f0c1d */
[----:B------:R-:W-:-:S13]  /*5060*/  ISETP.GE.AND P3, PT, R16, UR44, PT ;  /* 0x0000002c10007c0c */ /* 0x000fda000bf66270 */
[----:B------:R-:W2:Y:S04]  /*5070*/  @!P3 LDS.128 R28, [R40] ;  /* 0x00000000281cb984 */ /* 0x000ea80000000c00 */
[----:B--2---:R-:W-:Y:S01]  /*5080*/  @!P3 STG.E.128 desc[UR40][R34.64], R28 ;  /* 0x0000001c2200b986 */ /* 0x004fe2000c101d28 */
[----:B------:R-:W-:-:S13]  /*5090*/  ISETP.GE.AND P3, PT, R62, UR44, PT ;  /* 0x0000002c3e007c0c */ /* 0x000fda000bf66270 */
[----:B------:R-:W2:Y:S04]  /*50a0*/  @!P3 LDS.128 R28, [R41] ;  /* 0x00000000291cb984 */ /* 0x000ea80000000c00 */
[----:B--2---:R-:W-:Y:S01]  /*50b0*/  @!P3 STG.E.128 desc[UR40][R34.64+0x40], R28 ;  /* 0x0000401c2200b986 */ /* 0x004fe2000c101d28 */
[----:B------:R-:W-:-:S13]  /*50c0*/  ISETP.GE.AND P3, PT, R63, UR44, PT ;  /* 0x0000002c3f007c0c */ /* 0x000fda000bf66270 */
[----:B------:R-:W2:Y:S04]  /*50d0*/  @!P3 LDS.128 R28, [R40+0x3000] ;  /* 0x00300000281cb984 */ /* 0x000ea80000000c00 */
        /* <DEDUP_REMOVED lines=10> */
[----:B------:R-:W-:-:S13]  /*5180*/  ISETP.NE.AND P3, PT, R96, RZ, PT ;  /* 0x000000ff6000720c */ /* 0x000fda0003f65270 */
[----:B------:R-:W2:Y:S04]  /*5190*/  @P3 LDS.128 R28, [R40+0x9000] ;  /* 0x00900000281c3984 */ /* 0x000ea80000000c00 */
[----:B--2---:R-:W-:Y:S01]  /*51a0*/  @P3 STG.E.128 desc[UR40][R34.64+0x180], R28 ;  /* 0x0001801c22003986 */ /* 0x004fe2000c101d28 */
[----:B------:R-:W-:-:S13]  /*51b0*/  ISETP.NE.AND P3, PT, R95, RZ, PT ;  /* 0x000000ff5f00720c */ /* 0x000fda0003f65270 */
[----:B------:R-:W2:Y:S04]  /*51c0*/  @P3 LDS.128 R28, [R41+0x9000] ;  /* 0x00900000291c3984 */ /* 0x000ea80000000c00 */
[----:B--2---:R2:W-:Y:S02]  /*51d0*/  @P3 STG.E.128 desc[UR40][R34.64+0x1c0], R28 ;  /* 0x0001c01c22003986 */ /* 0x0045e4000c101d28 */
.L_x_672:
[----:B------:R-:W-:Y:S05]  /*51e0*/  BSYNC B0 ;  /* 0x0000000000007941 */ /* 0x000fea0003800000 */
.L_x_671:
[----:B------:R-:W-:Y:S01]  /*51f0*/  ISETP.GE.AND P3, PT, R217, R99, PT ;  /* 0x00000063d900720c */ /* 0x000fe20003f66270 */
[----:B------:R-:W-:-:S12]  /*5200*/  BSSY B0, `(.L_x_673) ;  /* 0x0000024000007945 */ /* 0x000fd80003800000 */
[----:B------:R-:W-:Y:S05]  /*5210*/  @P3 BRA `(.L_x_674) ;  /* 0x0000000000883947 */ /* 0x000fea0003800000 */
[----:B--2---:R-:W-:Y:S01]  /*5220*/  IADD3 R31, P3, R32, 0x40, RZ ;  /* 0x00000040201f7810 */ /* 0x004fe20007f7e0ff */
[----:B------:R-:W-:Y:S02]  /*5230*/  IMAD.MOV.U32 R28, RZ, RZ, R6 ;  /* 0x000000ffff1c7224 */ /* 0x000fe400078e0006 */
[----:B------:R-:W-:Y:S02]  /*5240*/  IMAD.MOV.U32 R29, RZ, RZ, R94 ;  /* 0x000000ffff1d7224 */ /* 0x000fe400078e005e */
[----:B------:R-:W-:Y:S02]  /*5250*/  IMAD.X R32, RZ, RZ, R33, P3 ;  /* 0x000000ffff207224 */ /* 0x000fe400018e0621 */
[----:B------:R-:W-:-:S04]  /*5260*/  IMAD.WIDE.U32 R28, R31, UR38, R28 ;  /* 0x000000261f1c7c25 */ /* 0x000fc8000f8e001c */
[----:B------:R-:W-:-:S04]  /*5270*/  IMAD R32, R32, UR38, RZ ;  /* 0x0000002620207c24 */ /* 0x000fc8000f8e02ff */
[----:B------:R-:W-:Y:S01]  /*5280*/  IMAD R31, R31, UR39, R32 ;  /* 0x000000271f1f7c24 */ /* 0x000fe2000f8e0220 */
[----:B------:R-:W-:-:S03]  /*5290*/  LEA R32, P3, R28, UR36, 0x1 ;  /* 0x000000241c207c11 */ /* 0x000fc6000f8608ff */
[----:B------:R-:W-:-:S05]  /*52a0*/  IMAD.IADD R29, R29, 0x1, R31 ;  /* 0x000000011d1d7824 */ /* 0x000fca00078e021f */
[----:B------:R-:W-:Y:S02]  /*52b0*/  LEA.HI.X R33, R28, UR37, R29, 0x1, P3 ;  /* 0x000000251c217c11 */ /* 0x000fe400098f0c1d */
        /* <DEDUP_REMOVED lines=23> */
[----:B--2---:R3:W-:Y:S02]  /*5430*/  @P3 STG.E.128 desc[UR40][R32.64+0x1c0], R28 ;  /* 0x0001c01c20003986 */ /* 0x0047e4000c101d28 */
.L_x_674:
[----:B------:R-:W-:Y:S05]  /*5440*/  BSYNC B0 ;  /* 0x0000000000007941 */ /* 0x000fea0003800000 */
.L_x_673:
[----:B------:R-:W-:Y:S01]  /*5450*/  @!PT LDS RZ, [RZ] ;  /* 0x00000000fffff984 */ /* 0x000fe20000000800 */
[----:B------:R-:W-:Y:S01]  /*5460*/  @!PT LDS RZ, [RZ] ;  /* 0x00000000fffff984 */ /* 0x000fe20000000800 */
[----:B------:R-:W-:Y:S01]  /*5470*/  @!PT LDS RZ, [RZ] ;  /* 0x00000000fffff984 */ /* 0x000fe20000000800 */
[----:B------:R-:W-:Y:S01]  /*5480*/  @!PT LDS RZ, [RZ] ;  /* 0x00000000fffff984 */ /* 0x000fe20000000800 */
[----:B------:R4:W-:Y:S06]  /*5490*/  MEMBAR.ALL.CTA ;  /* 0x0000000000007992 */ /* 0x0009ec0000008000 */
[----:B----4-:R-:W4:Y:S02]  /*54a0*/  FENCE.VIEW.ASYNC.S ;  /* 0x00000000000073c6 */ /* 0x010f240000000000 */
[----:B----4-:R4:W-:Y:S01]  /*54b0*/  BAR.SYNC.DEFER_BLOCKING R76, 0x80 ;  /* 0x0002004c0000751d */ /* 0x0109e20000010000 */
[----:B------:R-:W-:Y:S01]  /*54c0*/  ISETP.NE.AND P5, PT, R98, RZ, PT ;  /* 0x000000ff6200720c */ /* 0x000fe20003fa5270 */
[----:B------:R-:W-:Y:S01]  /*54d0*/  VIADD R2, R2, 0x1 ;  /* 0x0000000102027836 */ /* 0x000fe20000000000 */
[----:B01----:R-:W-:-:S04]  /*54e0*/  @!P4 IADD3 R97, R97, 0x228c0, RZ ;  /* 0x000228c06161c810 */ /* 0x003fc80007ffe0ff */
[C---:B------:R-:W-:Y:S02]  /*54f0*/  ISETP.NE.AND P3, PT, R2.reuse, 0x2, PT ;  /* 0x000000020200780c */ /* 0x040fe40003f65270 */
[----:B------:R-:W-:Y:S02]  /*5500*/  @!P4 PRMT R97, RZ, 0x654, R97 ;  /* 0x00000654ff61c816 */ /* 0x000fe40000000061 */
[----:B--23--:R-:W-:Y:S02]  /*5510*/  SEL R28, RZ, 0x1, P3 ;  /* 0x00000001ff1c7807 */ /* 0x00cfe40001800000 */
[----:B------:R-:W-:Y:S02]  /*5520*/  SEL R2, R2, RZ, P3 ;  /* 0x000000ff02027207 */ /* 0x000fe40001800000 */
[----:B------:R-:W-:Y:S01]  /*5530*/  LOP3.LUT R201, R201, R28, RZ, 0x3c, !PT ;  /* 0x0000001cc9c97212 */ /* 0x000fe200078e3cff */
[----:B------:R4:W-:Y:S01]  /*5540*/  @!P4 SYNCS.ARRIVE.TRANS64.RED.A1T0 RZ, [R97+URZ], RZ ;  /* 0x000000ff61ffc9a7 */ /* 0x0009e2000810043f */
[----:B------:R-:W-:Y:S05]  /*5550*/  @P5 BRA `(.L_x_675) ;  /* 0xffffffcc00745947 */ /* 0x000fea000383ffff */
[----:B------:R-:W0:Y:S01]  /*5560*/  S2R R29, SR_TID.X ;  /* 0x00000000001d7919 */ /* 0x000e220000002100 */
[----:B------:R-:W-:Y:S02]  /*5570*/  PLOP3.LUT P0, PT, PT, PT, PT, 0x8, 0x0 ;  /* 0x000000000000781c */ /* 0x000fe40003f0e170 */
[----:B0-----:R-:W-:-:S04]  /*5580*/  SHF.R.U32.HI R29, RZ, 0x7, R29 ;  /* 0x00000007ff1d7819 */ /* 0x001fc8000001161d */
[----:B------:R-:W-:-:S13]  /*5590*/  ISETP.NE.AND P5, PT, R29, 0x1, PT ;  /* 0x000000011d00780c */ /* 0x000fda0003fa5270 */
[----:B------:R-:W-:Y:S06]  /*55a0*/  @!P5 BAR.ARV 0x9, 0x100 ;  /* 0x024400000000db1d */ /* 0x000fec0000002000 */
.L_x_623:
[----:B------:R-:W-:Y:S02]  /*55b0*/  ISETP.GE.AND P2, PT, R176, 0x1, PT ;  /* 0x00000001b000780c */ /* 0x000fe40003f46270 */
[----:B------:R-:W-:Y:S02]  /*55c0*/  CS2R R4, SRZ ;  /* 0x0000000000047805 */ /* 0x000fe4000001ff00 */
[----:B------:R-:W-:Y:S01]  /*55d0*/  PLOP3.LUT P1, PT, PT, PT, PT, 0x80, 0x0 ;  /* 0x000000000000781c */ /* 0x000fe20003f2f070 */
[----:B------:R-:W-:Y:S01]  /*55e0*/  IMAD.MOV.U32 R0, RZ, RZ, RZ ;  /* 0x000000ffff007224 */ /* 0x000fe200078e00ff */
        /* <DEDUP_REMOVED lines=11> */
[----:B------:R-:W-:Y:S01]  /*56a0*/  CS2R R124, SRZ ;  /* 0x00000000007c7805 */ /* 0x000fe2000001ff00 */
[----:B------:R-:W-:Y:S01]  /*56b0*/  IMAD.MOV.U32 R179, RZ, RZ, RZ ;  /* 0x000000ffffb37224 */ /* 0x000fe200078e00ff */
        /* <DEDUP_REMOVED lines=8> */
[----:B----4-:R-:W-:Y:S02]  /*5740*/  CS2R R96, SRZ ;  /* 0x0000000000607805 */ /* 0x010fe4000001ff00 */
        /* <DEDUP_REMOVED lines=15> */
[----:B------:R-:W-:Y:S01]  /*5840*/  CS2R R6, SRZ ;  /* 0x0000000000067805 */ /* 0x000fe2000001ff00 */
[----:B------:R-:W-:Y:S01]  /*5850*/  IMAD.MOV.U32 R3, RZ, RZ, RZ ;  /* 0x000000ffff037224 */ /* 0x000fe200078e00ff */
        /* <DEDUP_REMOVED lines=25> */
[----:B------:R-:W-:Y:S06]  /*59f0*/  @P0 BRA `(.L_x_676) ;  /* 0x00000000000c0947 */ /* 0x000fec0003800000 */
[----:B------:R-:W0:Y:S01]  /*5a00*/  FENCE.VIEW.ASYNC.G ;  /* 0x00000000000073c6 */ /* 0x000e220000000100 */
[----:B------:R-:W-:Y:S05]  /*5a10*/  WARPSYNC.ALL ;  /* 0x0000000000007948 */ /* 0x000fea0003800000 */
[----:B0-----:R-:W-:Y:S06]  /*5a20*/  BAR.ARV 0xc, 0x180 ;  /* 0x0306000000007b1d */ /* 0x001fec0000002000 */
.L_x_676:
[----:B------:R-:W-:Y:S01]  /*5a30*/  CS2R R24, SRZ ;  /* 0x0000000000187805 */ /* 0x000fe2000001ff00 */
[----:B------:R-:W-:Y:S06]  /*5a40*/  @!P2 BRA `(.L_x_677) ;  /* 0x000000740078a947 */ /* 0x000fec0003800000 */
[----:B------:R-:W-:-:S03]  /*5a50*/  UMOV UR4, 0xffffffff ;  /* 0xffffffff00047882 */ /* 0x000fc60000000000 */
[----:B------:R-:W-:Y:S05]  /*5a60*/  BRA.DIV UR4, `(.L_x_678) ;  /* 0x0000011a04907947 */ /* 0x000fea000b800000 */
[----:B------:R0:W1:Y:S02]  /*5a70*/  SHFL.IDX PT, R14, R234, RZ, 0x1f ;  /* 0x00001fffea0e7589 */ /* 0x00006400000e0000 */
.L_x_919:
[----:B-1----:R-:W-:Y:S01]  /*5a80*/  LEA.HI R0, R14, R14, RZ, 0x1 ;  /* 0x0000000e0e007211 */ /* 0x002fe200078f08ff */
[----:B------:R-:W-:Y:S01]  /*5a90*/  VIADD R24, R18, 0x18400 ;  /* 0x0001840012187836 */ /* 0x000fe20000000000 */
[----:B------:R-:W-:Y:S02]  /*5aa0*/  BSSY B6, `(.L_x_679) ;  /* 0x0000018000067945 */ /* 0x000fe40003800000 */
[----:B------:R-:W-:Y:S02]  /*5ab0*/  LOP3.LUT R3, R0, 0x1e, RZ, 0xc0, !PT ;  /* 0x0000001e00037812 */ /* 0x000fe400078ec0ff */
[----:B------:R-:W-:-:S03]  /*5ac0*/  LOP3.LUT P0, RZ, R24, 0x1bf, RZ, 0xc0, !PT ;  /* 0x000001bf18ff7812 */ /* 0x000fc6000780c0ff */
[----:B------:R-:W-:-:S04]  /*5ad0*/  IMAD.IADD R3, R14, 0x1, -R3 ;  /* 0x000000010e037824 */ /* 0x000fc800078e0a03 */
[----:B------:R-:W-:-:S05]  /*5ae0*/  IMAD R3, R3, 0x2000, R24 ;  /* 0x0000200003037824 */ /* 0x000fca00078e0218 */
[----:B------:R-:W-:-:S04]  /*5af0*/  SHF.R.U32.HI R3, RZ, 0x4, R3 ;  /* 0x00000004ff037819 */ /* 0x000fc80000011603 */
[----:B------:R-:W-:Y:S01]  /*5b00*/  LOP3.LUT R28, R3, 0x3fff, RZ, 0xc0, !PT ;  /* 0x00003fff031c7812 */ /* 0x000fe200078ec0ff */
[----:B------:R-:W-:Y:S06]  /*5b10*/  @!P0 BRA `(.L_x_680) ;  /* 0x0000000000408947 */ /* 0x000fec0003800000 */
[----:B------:R-:W-:Y:S01]  /*5b20*/  MOV R0, 0x0 ;  /* 0x0000000000007802 */ /* 0x000fe20000000f00 */
[----:B------:R-:W-:Y:S01]  /*5b30*/  ULDC.64 UR4, c[0x4][0x98] ;  /* 0x0100260000047ab9 */ /* 0x000fe20000000a00 */
[----:B------:R-:W-:Y:S01]  /*5b40*/  ULDC.64 UR6, c[0x4][0xa0] ;  /* 0x0100280000067ab9 */ /* 0x000fe20000000a00 */
[----:B------:R-:W-:Y:S01]  /*5b50*/  MOV R4, UR4 ;  /* 0x0000000400047c02 */ /* 0x000fe20008000f00 */
[----:B------:R1:W2:Y:S01]  /*5b60*/  LDC.64 R14, c[0x4][R0] ;  /* 0x01000000000e7b82 */ /* 0x0002a20000000a00 */
        /* <DEDUP_REMOVED lines=8> */
[----:B-1----:R-:W-:-:S07]  /*5bf0*/  IMAD.MOV.U32 R13, RZ, RZ, RZ ;  /* 0x000000ffff0d7224 */ /* 0x002fce00078e00ff */
[----:B------:R-:W-:-:S07]  /*5c00*/  LEPC R20, `(.L_x_680) ;  /* 0x000000001014794e */ /* 0x000fce0000000000 */
[----:B0-2--5:R-:W-:Y:S05]  /*5c10*/  CALL.ABS.NOINC R14 ;  /* 0x000000000e007343 */ /* 0x025fea0003c00000 */
.L_x_680:
[----:B------:R-:W-:Y:S05]  /*5c20*/  BSYNC B6 ;  /* 0x0000000000067941 */ /* 0x000fea0003800000 */
.L_x_679:
[----:B------:R-:W-:Y:S02]  /*5c30*/  ULDC UR4, c[0x0][0x3f4] ;  /* 0x0000fd0000047ab9 */ /* 0x000fe40000000800 */
[----:B------:R-:W-:-:S13]  /*5c40*/  ISETP.LT.AND P0, PT, RZ, UR4, PT ;  /* 0x00000004ff007c0c */ /* 0x000fda000bf01270 */
[----:B------:R-:W-:Y:S05]  /*5c50*/  @P0 BRA `(.L_x_681) ;  /* 0x00000000003c0947 */ /* 0x000fea0003800000 */
[----:B------:R-:W-:-:S04]  /*5c60*/  LEA.HI R0, R218, R218, RZ, 0x1 ;  /* 0x000000dada007211 */ /* 0x000fc800078f08ff */
[----:B------:R-:W-:-:S04]  /*5c70*/  LOP3.LUT R3, R0, 0xfffffffe, RZ, 0xc0, !PT ;  /* 0xfffffffe00037812 */ /* 0x000fc800078ec0ff */
[----:B------:R-:W-:-:S04]  /*5c80*/  IADD3 R3, R218, -R3, RZ ;  /* 0x80000003da037210 */ /* 0x000fc80007ffe0ff */
[----:B------:R-:W-:-:S04]  /*5c90*/  SHF.L.U32 R3, R3, 0x1f, RZ ;  /* 0x0000001f03037819 */ /* 0x000fc800000006ff */
[----:B------:R1:W2:Y:S03]  /*5ca0*/  SYNCS.PHASECHK.TRANS64.TRYWAIT P0, [R18+URZ+0x22800], R3 ;  /* 0x02280003120075a7 */ /* 0x0002a6000800017f */
[----:B--2---:R-:W-:Y:S05]  /*5cb0*/  @!P0 NANOSLEEP.SYNCS 0x989680 ;  /* 0x009896800000895d */ /* 0x004fea0003900000 */
[----:B------:R-:W2:Y:S01]  /*5cc0*/  @!P0 SYNCS.PHASECHK.TRANS64 P0, [R18+URZ+0x22800], R3 ;  /* 0x02280003120085a7 */ /* 0x000ea2000800007f */
[----:B------:R-:W-:Y:S04]  /*5cd0*/  BSSY B0, `(.L_x_682) ;  /* 0x0000006000007945 */ /* 0x000fe80003800000 */
[----:B--2---:R-:W-:Y:S05]  /*5ce0*/  @P0 BRA `(.L_x_683) ;  /* 0x0000000000100947 */ /* 0x004fea0003800000 */
.L_x_684:
[----:B--2---:R2:W3:Y:S02]  /*5cf0*/  SYNCS.PHASECHK.TRANS64.TRYWAIT P0, [R18+URZ+0x22800], R3 ;  /* 0x02280003120075a7 */ /* 0x0044e4000800017f */
[----:B---3--:R-:W-:Y:S05]  /*5d00*/  @!P0 NANOSLEEP.SYNCS 0x989680 ;  /* 0x009896800000895d */ /* 0x008fea0003900000 */
[----:B------:R-:W3:Y:S02]  /*5d10*/  @!P0 SYNCS.PHASECHK.TRANS64 P0, [R18+URZ+0x22800], R3 ;  /* 0x02280003120085a7 */ /* 0x000ee4000800007f */
[----:B---3--:R-:W-:Y:S05]  /*5d20*/  @!P0 BRA `(.L_x_684) ;  /* 0xfffffffc00f08947 */ /* 0x008fea000383ffff */
.L_x_683:
[----:B------:R-:W-:Y:S05]  /*5d30*/  BSYNC B0 ;  /* 0x0000000000007941 */ /* 0x000fea0003800000 */
.L_x_682:
[----:B------:R-:W-:Y:S05]  /*5d40*/  BRA `(.L_x_685) ;  /* 0x00000020007c7947 */ /* 0x000fea0003800000 */
.L_x_681:
[----:B-----5:R-:W-:Y:S01]  /*5d50*/  SHF.R.S32.HI R0, RZ, 0x1f, R38 ;  /* 0x0000001fff007819 */ /* 0x020fe20000011426 */
[----:B------:R-:W-:Y:S01]  /*5d60*/  ULDC.64 UR4, c[0x0][0x3f8] ;  /* 0x0000fe0000047ab9 */ /* 0x000fe20000000a00 */
[----:B------:R-:W-:Y:S01]  /*5d70*/  ULDC.64 UR6, c[0x0][0x408] ;  /* 0x0001020000067ab9 */ /* 0x000fe20000000a00 */
[----:B------:R-:W-:Y:S01]  /*5d80*/  LOP3.LUT P0, RZ, R24, 0x3ff, RZ, 0xc0, !PT ;  /* 0x000003ff18ff7812 */ /* 0x000fe2000780c0ff */
[----:B------:R-:W-:Y:S01]  /*5d90*/  IMAD.WIDE.U32 R4, R38, UR4, RZ ;  /* 0x0000000426047c25 */ /* 0x000fe2000f8e00ff */
[----:B------:R-:W-:Y:S03]  /*5da0*/  BSSY B6, `(.L_x_686) ;  /* 0x000001f000067945 */ /* 0x000fe60003800000 */
[C---:B------:R-:W-:Y:S02]  /*5db0*/  IMAD R3, R0.reuse, UR4, RZ ;  /* 0x0000000400037c24 */ /* 0x040fe4000f8e02ff */
[----:B------:R-:W-:-:S02]  /*5dc0*/  IMAD R9, R0, UR6, RZ ;  /* 0x0000000600097c24 */ /* 0x000fc4000f8e02ff */
[C---:B------:R-:W-:Y:S01]  /*5dd0*/  IMAD R3, R38.reuse, UR5, R3 ;  /* 0x0000000526037c24 */ /* 0x040fe2000f8e0203 */
[----:B------:R-:W-:Y:S01]  /*5de0*/  ULDC.64 UR4, c[0x0][0x3e8] ;  /* 0x0000fa0000047ab9 */ /* 0x000fe20000000a00 */
[----:B------:R-:W-:Y:S01]  /*5df0*/  IMAD.WIDE.U32 R6, R38, UR6, RZ ;  /* 0x0000000626067c25 */ /* 0x000fe2000f8e00ff */
[----:B------:R-:W-:-:S03]  /*5e00*/  LEA R24, P1, R4, UR4, 0x1 ;  /* 0x0000000404187c11 */ /* 0x000fc6000f8208ff */
[----:B------:R-:W-:Y:S01]  /*5e10*/  IMAD R9, R38, UR7, R9 ;  /* 0x0000000726097c24 */ /* 0x000fe2000f8e0209 */
[----:B------:R-:W-:Y:S01]  /*5e20*/  ULDC.64 UR6, c[0x0][0x400] ;  /* 0x0001000000067ab9 */ /* 0x000fe20000000a00 */
[----:B------:R-:W-:Y:S01]  /*5e30*/  IMAD.IADD R25, R3, 0x1, R5 ;  /* 0x0000000103197824 */ /* 0x000fe200078e0205 */
[----:B------:R-:W-:Y:S01]  /*5e40*/  LEA R26, P2, R6, UR6, 0x1 ;  /* 0x00000006061a7c11 */ /* 0x000fe2000f8408ff */
[----:B------:R-:W-:-:S03]  /*5e50*/  IMAD.IADD R27, R9, 0x1, R7 ;  /* 0x00000001091b7824 */ /* 0x000fc600078e0207 */
[----:B------:R-:W-:Y:S02]  /*5e60*/  LEA.HI.X R25, R4, UR5, R25, 0x1, P1 ;  /* 0x0000000504197c11 */ /* 0x000fe400088f0c19 */
[----:B------:R-:W-:Y:S01]  /*5e70*/  LEA.HI.X R27, R6, UR7, R27, 0x1, P2 ;  /* 0x00000007061b7c11 */ /* 0x000fe200090f0c1b */
[----:B------:R-:W-:Y:S06]  /*5e80*/  @!P0 BRA `(.L_x_687) ;  /* 0x0000000000408947 */ /* 0x000fec0003800000 */
[----:B------:R-:W-:Y:S01]  /*5e90*/  MOV R0, 0x0 ;  /* 0x0000000000007802 */ /* 0x000fe20000000f00 */
[----:B------:R-:W-:Y:S01]  /*5ea0*/  ULDC.64 UR4, c[0x4][0x98] ;  /* 0x0100260000047ab9 */ /* 0x000fe20000000a00 */
[----:B------:R-:W-:Y:S01]  /*5eb0*/  ULDC.64 UR6, c[0x4][0xa0] ;  /* 0x0100280000067ab9 */ /* 0x000fe20000000a00 */
[----:B------:R-:W-:Y:S01]  /*5ec0*/  IMAD.U32 R4, RZ, RZ, UR4 ;  /* 0x00000004ff047e24 */ /* 0x000fe2000f8e00ff */
[----:B------:R1:W2:Y:S01]  /*5ed0*/  LDC.64 R14, c[0x4][R0] ;  /* 0x01000000000e7b82 */ /* 0x0002a20000000a00 */
        /* <DEDUP_REMOVED lines=8> */
[----:B-1----:R-:W-:-:S07]  /*5f60*/  IMAD.MOV.U32 R13, RZ, RZ, RZ ;  /* 0x000000ffff0d7224 */ /* 0x002fce00078e00ff */
[----:B------:R-:W-:-:S07]  /*5f70*/  LEPC R20, `(.L_x_687) ;  /* 0x000000001014794e */ /* 0x000fce0000000000 */
[----:B0-2---:R-:W-:Y:S05]  /*5f80*/  CALL.ABS.NOINC R14 ;  /* 0x000000000e007343 */ /* 0x005fea0003c00000 */
.L_x_687:
[----:B------:R-:W-:Y:S05]  /*5f90*/  BSYNC B6 ;  /* 0x0000000000067941 */ /* 0x000fea0003800000 */
.L_x_686:
[----:B------:R-:W-:Y:S01]  /*5fa0*/  ULDC.U8 UR4, c[0x0][0x410] ;  /* 0x0001040000047ab9 */ /* 0x000fe20000000000 */
[----:B------:R-:W-:Y:S01]  /*5fb0*/  BSSY B0, `(.L_x_688) ;  /* 0x00001f0000007945 */ /* 0x000fe20003800000 */
[----:B------:R-:W-:Y:S01]  /*5fc0*/  ISETP.NE.AND P0, PT, RZ, UR4, PT ;  /* 0x00000004ff007c0c */ /* 0x000fe2000bf05270 */
[----:B------:R-:W-:-:S12]  /*5fd0*/  IMAD R5, R89, 0x80, R19 ;  /* 0x0000008059057824 */ /* 0x000fd800078e0213 */
[----:B------:R-:W-:Y:S05]  /*5fe0*/  @!P0 BRA `(.L_x_689) ;  /* 0x0000000c00f88947 */ /* 0x000fea0003800000 */
[----:B------:R-:W-:-:S03]  /*5ff0*/  UMOV UR4, 0xffffffff ;  /* 0xffffffff00047882 */ /* 0x000fc60000000000 */
[----:B------:R-:W-:Y:S05]  /*6000*/  BRA.DIV UR4, `(.L_x_690) ;  /* 0x0000011604507947 */ /* 0x000fea000b800000 */
[----:B------:R1:W2:Y:S04]  /*6010*/  SHFL.IDX PT, R0, R25, RZ, 0x1c1f ;  /* 0x001c1fff19007589 */ /* 0x0002a800000e0000 */
[----:B------:R1:W3:Y:S04]  /*6020*/  SHFL.IDX PT, R3, R24, RZ, 0x1c1f ;  /* 0x001c1fff18037589 */ /* 0x0002e800000e0000 */
[----:B------:R1:W4:Y:S04]  /*6030*/  SHFL.IDX PT, R4, R27, RZ, 0x1c1f ;  /* 0x001c1fff1b047589 */ /* 0x00032800000e0000 */
[----:B------:R1:W0:Y:S02]  /*6040*/  SHFL.IDX PT, R14, R26, RZ, 0x1c1f ;  /* 0x001c1fff1a0e7589 */ /* 0x00022400000e0000 */
.L_x_925:
[----:B------:R-:W-:Y:S01]  /*6050*/  IMAD.SHL.U32 R6, R226, 0x40, RZ ;  /* 0x00000040e2067824 */ /* 0x000fe200078e00ff */
[----:B------:R-:W-:Y:S01]  /*6060*/  ULDC UR4, c[0x0][0x448] ;  /* 0x0001120000047ab9 */ /* 0x000fe20000000800 */
[----:B------:R-:W-:Y:S01]  /*6070*/  BSSY B1, `(.L_x_691) ;  /* 0x0000024000017945 */ /* 0x000fe20003800000 */
[----:B------:R-:W-:Y:S02]  /*6080*/  CS2R R10, SRZ ;  /* 0x00000000000a7805 */ /* 0x000fe4000001ff00 */
[----:B------:R-:W-:Y:S01]  /*6090*/  LOP3.LUT R7, R6, 0x1c0, RZ, 0xc0, !PT ;  /* 0x000001c006077812 */ /* 0x000fe200078ec0ff */
[----:B------:R-:W-:-:S03]  /*60a0*/  IMAD R6, R39, UR4, RZ ;  /* 0x0000000427067c24 */ /* 0x000fc6000f8e02ff */
[----:B------:R-:W-:Y:S02]  /*60b0*/  LOP3.LUT R8, R7, 0x18, R16, 0xf8, !PT ;  /* 0x0000001807087812 */ /* 0x000fe400078ef810 */
[----:B------:R-:W-:Y:S01]  /*60c0*/  ISETP.GE.AND P0, PT, R5, R6, PT ;  /* 0x000000060500720c */ /* 0x000fe20003f06270 */
[----:B------:R-:W-:Y:S01]  /*60d0*/  IMAD R5, R89, -0x80, R6 ;  /* 0xffffff8059057824 */ /* 0x000fe200078e0206 */
[----:B------:R-:W-:Y:S02]  /*60e0*/  SHF.R.U32.HI R9, RZ, 0x3, R7 ;  /* 0x00000003ff097819 */ /* 0x000fe40000011607 */
[----:B------:R-:W-:Y:S02]  /*60f0*/  LEA.HI R7, R218, R218, RZ, 0x1 ;  /* 0x000000dada077211 */ /* 0x000fe400078f08ff */
[----:B------:R-:W-:Y:S02]  /*6100*/  LOP3.LUT R30, R8, R9, RZ, 0x3c, !PT ;  /* 0x00000009081e7212 */ /* 0x000fe400078e3cff */
[----:B------:R-:W-:-:S02]  /*6110*/  CS2R R8, SRZ ;  /* 0x0000000000087805 */ /* 0x000fc4000001ff00 */
[----:B------:R-:W-:Y:S02]  /*6120*/  LOP3.LUT R13, R7, 0xfffffffe, RZ, 0xc0, !PT ;  /* 0xfffffffe070d7812 */ /* 0x000fe400078ec0ff */
[----:B------:R-:W-:-:S03]  /*6130*/  CS2R R6, SRZ ;  /* 0x0000000000067805 */ /* 0x000fc6000001ff00 */
[----:B------:R-:W-:Y:S01]  /*6140*/  IMAD.IADD R29, R218, 0x1, -R13 ;  /* 0x00000001da1d7824 */ /* 0x000fe200078e0a0d */
[----:B------:R-:W-:Y:S01]  /*6150*/  CS2R R12, SRZ ;  /* 0x00000000000c7805 */ /* 0x000fe2000001ff00 */
[----:B------:R-:W-:Y:S06]  /*6160*/  @P0 BRA `(.L_x_692) ;  /* 0x0000000000500947 */ /* 0x000fec0003800000 */
[----:B------:R-:W-:Y:S01]  /*6170*/  ULDC UR4, c[0x0][0x3f4] ;  /* 0x0000fd0000047ab9 */ /* 0x000fe20000000800 */
[----:B---3--:R-:W-:Y:S01]  /*6180*/  IMAD.MOV.U32 R6, RZ, RZ, R3 ;  /* 0x000000ffff067224 */ /* 0x008fe200078e0003 */
[----:B------:R-:W-:Y:S01]  /*6190*/  ISETP.GE.AND P3, PT, R202, UR4, PT ;  /* 0x00000004ca007c0c */ /* 0x000fe2000bf66270 */
[----:B--2---:R-:W-:Y:S01]  /*61a0*/  IMAD.MOV.U32 R7, RZ, RZ, R0 ;  /* 0x000000ffff077224 */ /* 0x004fe200078e0000 */
[----:B------:R-:W-:Y:S01]  /*61b0*/  ISETP.GE.AND P2, PT, R22, UR4, PT ;  /* 0x0000000416007c0c */ /* 0x000fe2000bf46270 */
[----:B----4-:R-:W-:Y:S01]  /*61c0*/  IMAD.MOV.U32 R15, RZ, RZ, R4 ;  /* 0x000000ffff0f7224 */ /* 0x010fe200078e0004 */
[----:B------:R-:W-:Y:S02]  /*61d0*/  CS2R R10, SRZ ;  /* 0x00000000000a7805 */ /* 0x000fe4000001ff00 */
[----:B------:R-:W-:Y:S02]  /*61e0*/  CS2R R12, SRZ ;  /* 0x00000000000c7805 */ /* 0x000fe4000001ff00 */
[----:B------:R-:W-:-:S05]  /*61f0*/  CS2R R8, SRZ ;  /* 0x0000000000087805 */ /* 0x000fca000001ff00 */
[-C--:B01----:R-:W-:Y:S02]  /*6200*/  @!P3 IADD3 R26, P1, R14, R232.reuse, RZ ;  /* 0x000000e80e1ab210 */ /* 0x083fe40007f3e0ff */
[----:B------:R-:W-:Y:S01]  /*6210*/  @!P3 IADD3 R24, P0, R3, R232, RZ ;  /* 0x000000e80318b210 */ /* 0x000fe20007f1e0ff */
[----:B------:R-:W-:Y:S01]  /*6220*/  @!P2 IMAD.WIDE R20, R22, 0x2, R6 ;  /* 0x000000021614a825 */ /* 0x000fe200078e0206 */
[----:B------:R-:W-:Y:S02]  /*6230*/  CS2R R6, SRZ ;  /* 0x0000000000067805 */ /* 0x000fe4000001ff00 */
[----:B------:R-:W-:Y:S01]  /*6240*/  @!P3 IADD3.X R25, R0, R231, RZ, P0, !PT ;  /* 0x000000e70019b210 */ /* 0x000fe200007fe4ff */
[----:B------:R-:W-:Y:S01]  /*6250*/  @!P2 IMAD.WIDE R14, R22, 0x2, R14 ;  /* 0x00000002160ea825 */ /* 0x000fe200078e020e */
[----:B------:R0:W5:Y:S03]  /*6260*/  @!P2 LD.E.64 R10, desc[UR40][R20.64] ;  /* 0x00000028140aa980 */ /* 0x000166000c101b00 */
[----:B------:R-:W-:Y:S01]  /*6270*/  @!P3 IMAD.X R27, R4, 0x1, R231, P1 ;  /* 0x00000001041bb824 */ /* 0x000fe200008e06e7 */
[----:B------:R0:W5:Y:S04]  /*6280*/  @!P2 LD.E.64 R6, desc[UR40][R14.64] ;  /* 0x000000280e06a980 */ /* 0x000168000c101b00 */
[----:B------:R0:W5:Y:S04]  /*6290*/  @!P3 LD.E.64 R12, desc[UR40][R24.64] ;  /* 0x00000028180cb980 */ /* 0x000168000c101b00 */
[----:B------:R0:W5:Y:S02]  /*62a0*/  @!P3 LD.E.64 R8, desc[UR40][R26.64] ;  /* 0x000000281a08b980 */ /* 0x000164000c101b00 */
.L_x_692:
[----:B------:R-:W-:Y:S05]  /*62b0*/  BSYNC B1 ;  /* 0x0000000000017941 */ /* 0x000fea0003800000 */
.L_x_691:
[----:B0-----:R-:W-:Y:S01]  /*62c0*/  SHF.L.U32 R15, R29, 0x1f, RZ ;  /* 0x0000001f1d0f7819 */ /* 0x001fe200000006ff */
[----:B---3--:R-:W-:Y:S01]  /*62d0*/  IMAD R3, R207, 0x200, R30 ;  /* 0x00000200cf037824 */ /* 0x008fe200078e021e */
[----:B------:R-:W-:Y:S01]  /*62e0*/  LOP3.LUT P1, RZ, R226, 0x4, RZ, 0xc0, !PT ;  /* 0x00000004e2ff7812 */ /* 0x000fe2000782c0ff */
[----:B-----5:R-:W-:Y:S01]  /*62f0*/  IMAD.MOV.U32 R31, RZ, RZ, R10 ;  /* 0x000000ffff1f7224 */ /* 0x020fe200078e000a */
[----:B------:R-:W0:Y:S01]  /*6300*/  SYNCS.PHASECHK.TRANS64.TRYWAIT P0, [R18+URZ+0x22800], R15 ;  /* 0x0228000f120075a7 */ /* 0x000e22000800017f */
[----:B------:R-:W-:Y:S01]  /*6310*/  IMAD R3, R3, 0x2, R18 ;  /* 0x0000000203037824 */ /* 0x000fe200078e0212 */
[--C-:B------:R-:W-:Y:S01]  /*6320*/  SHF.R.U64 R33, R10, 0x10, R11.reuse ;  /* 0x000000100a217819 */ /* 0x100fe2000000120b */
[--C-:B------:R-:W-:Y:S01]  /*6330*/  IMAD.MOV.U32 R14, RZ, RZ, R11.reuse ;  /* 0x000000ffff0e7224 */ /* 0x100fe200078e000b */
[----:B------:R-:W-:Y:S01]  /*6340*/  SHF.R.U32.HI R20, RZ, 0x10, R11 ;  /* 0x00000010ff147819 */ /* 0x000fe2000001160b */
[----:B-1----:R-:W-:Y:S01]  /*6350*/  IMAD.MOV.U32 R27, RZ, RZ, R6 ;  /* 0x000000ffff1b7224 */ /* 0x002fe200078e0006 */
[----:B------:R-:W-:Y:S01]  /*6360*/  SHF.R.U64 R35, R6, 0x10, R7 ;  /* 0x0000001006237819 */ /* 0x000fe20000001207 */
[----:B------:R-:W-:Y:S01]  /*6370*/  IMAD.MOV.U32 R32, RZ, RZ, R12 ;  /* 0x000000ffff207224 */ /* 0x000fe200078e000c */
[--C-:B------:R-:W-:Y:S01]  /*6380*/  SHF.R.U64 R34, R12, 0x10, R13.reuse ;  /* 0x000000100c227819 */ /* 0x100fe2000000120d */
[--C-:B------:R-:W-:Y:S01]  /*6390*/  IMAD.MOV.U32 R11, RZ, RZ, R13.reuse ;  /* 0x000000ffff0b7224 */ /* 0x100fe200078e000d */
[----:B------:R-:W-:Y:S01]  /*63a0*/  MOV R10, R7 ;  /* 0x00000007000a7202 */ /* 0x000fe20000000f00 */
[----:B------:R-:W-:Y:S01]  /*63b0*/  IMAD.MOV.U32 R29, RZ, RZ, R8 ;  /* 0x000000ffff1d7224 */ /* 0x000fe200078e0008 */
[----:B------:R-:W-:Y:S01]  /*63c0*/  SHF.R.U32.HI R12, RZ, 0x10, R13 ;  /* 0x00000010ff0c7819 */ /* 0x000fe2000001160d */
[----:B----4-:R-:W-:Y:S01]  /*63d0*/  VIADD R4, R3, 0x18400 ;  /* 0x0001840003047836 */ /* 0x010fe20000000000 */
[----:B------:R-:W-:Y:S01]  /*63e0*/  SHF.R.U32.HI R7, RZ, 0x10, R7 ;  /* 0x00000010ff077819 */ /* 0x000fe20000011607 */
[--C-:B------:R-:W-:Y:S01]  /*63f0*/  IMAD.MOV.U32 R6, RZ, RZ, R9.reuse ;  /* 0x000000ffff067224 */ /* 0x100fe200078e0009 */
[----:B------:R-:W-:Y:S01]  /*6400*/  VIMNMX R30, R5, 0x80, PT ;  /* 0x00000080051e7848 */ /* 0x000fe20003fe0100 */
[----:B------:R-:W-:Y:S01]  /*6410*/  BSSY B1, `(.L_x_693) ;  /* 0x000000e000017945 */ /* 0x000fe20003800000 */
[----:B--2---:R-:W-:Y:S01]  /*6420*/  VIADD R0, R3, 0x18440 ;  /* 0x0001844003007836 */ /* 0x004fe20000000000 */
[--C-:B------:R-:W-:Y:S01]  /*6430*/  SHF.R.U64 R36, R8, 0x10, R9.reuse ;  /* 0x0000001008247819 */ /* 0x100fe20000001209 */
[----:B------:R-:W-:Y:S01]  /*6440*/  @P1 VIADD R0, R4, 0xffffffc0 ;  /* 0xffffffc004001836 */ /* 0x000fe20000000000 */
[----:B------:R-:W-:-:S02]  /*6450*/  SHF.R.U32.HI R8, RZ, 0x10, R9 ;  /* 0x00000010ff087819 */ /* 0x000fc40000011609 */
[----:B------:R-:W-:Y:S02]  /*6460*/  PRMT R31, R31, 0x5410, R14 ;  /* 0x000054101f1f7816 */ /* 0x000fe4000000000e */
[----:B------:R-:W-:Y:S02]  /*6470*/  PRMT R33, R33, 0x5410, R20 ;  /* 0x0000541021217816 */ /* 0x000fe40000000014 */
[----:B------:R-:W-:Y:S02]  /*6480*/  PRMT R32, R32, 0x5410, R11 ;  /* 0x0000541020207816 */ /* 0x000fe4000000000b */
[----:B------:R-:W-:Y:S02]  /*6490*/  PRMT R34, R34, 0x5410, R12 ;  /* 0x0000541022227816 */ /* 0x000fe4000000000c */
[----:B------:R-:W-:Y:S02]  /*64a0*/  ISETP.GE.AND P1, PT, R19, R30, PT ;  /* 0x0000001e1300720c */ /* 0x000fe40003f26270 */
[----:B------:R-:W-:-:S02]  /*64b0*/  PRMT R27, R27, 0x5410, R10 ;  /* 0x000054101b1b7816 */ /* 0x000fc4000000000a */
[----:B------:R-:W-:Y:S02]  /*64c0*/  PRMT R35, R35, 0x5410, R7 ;  /* 0x0000541023237816 */ /* 0x000fe40000000007 */
[----:B------:R-:W-:Y:S01]  /*64d0*/  PRMT R29, R29, 0x5410, R6 ;  /* 0x000054101d1d7816 */ /* 0x000fe20000000006 */
[----:B0-----:R-:W-:Y:S06]  /*64e0*/  @!P0 BRA `(.L_x_694) ;  /* 0x0000011000888947 */ /* 0x001fec0003800000 */
.L_x_926:
[----:B------:R-:W-:Y:S05]  /*64f0*/  BSYNC B1 ;  /* 0x0000000000017941 */ /* 0x000fea0003800000 */
.L_x_693:
[----:B------:R-:W-:Y:S01]  /*6500*/  BSSY B1, `(.L_x_695) ;  /* 0x0000056000017945 */ /* 0x000fe20003800000 */
[----:B------:R-:W-:-:S03]  /*6510*/  PRMT R36, R36, 0x5410, R8 ;  /* 0x0000541024247816 */ /* 0x000fc60000000008 */
[----:B------:R-:W-:Y:S05]  /*6520*/  @P1 BRA `(.L_x_696) ;  /* 0x00000004004c1947 */ /* 0x000fea0003800000 */
[----:B------:R-:W1:Y:S01]  /*6530*/  LDC R5, c[0x0][0x3f4] ;  /* 0x0000fd00ff057b82 */ /* 0x000e620000000800 */
[----:B------:R-:W-:Y:S01]  /*6540*/  BSSY B2, `(.L_x_697) ;  /* 0x000002a000027945 */ /* 0x000fe20003800000 */
[-C--:B-1----:R-:W-:Y:S02]  /*6550*/  ISETP.GE.AND P0, PT, R22, R5.reuse, PT ;  /* 0x000000051600720c */ /* 0x082fe40003f06270 */
[----:B------:R-:W-:-:S11]  /*6560*/  ISETP.GE.AND P1, PT, R202, R5, PT ;  /* 0x00000005ca00720c */ /* 0x000fd60003f26270 */
[----:B------:R-:W-:Y:S05]  /*6570*/  @P0 BRA `(.L_x_698) ;  /* 0x0000000000980947 */ /* 0x000fea0003800000 */
[----:B------:R-:W1:Y:S01]  /*6580*/  LDS.128 R4, [R3+0x18400] ;  /* 0x0184000003047984 */ /* 0x000e620000000c00 */
[----:B0-----:R-:W-:Y:S02]  /*6590*/  HADD2.F32 R15, -RZ, R27.H0_H0 ;  /* 0x2000001bff0f7230 */ /* 0x001fe40000004100 */
[----:B------:R-:W-:Y:S02]  /*65a0*/  HADD2.F32 R13, -RZ, R31.H0_H0 ;  /* 0x2000001fff0d7230 */ /* 0x000fe40000004100 */
[----:B------:R-:W-:Y:S02]  /*65b0*/  HADD2.F32 R12, -RZ, R33.H0_H0 ;  /* 0x20000021ff0c7230 */ /* 0x000fe40000004100 */
[----:B------:R-:W-:Y:S02]  /*65c0*/  HADD2.F32 R14, -RZ, R35.H0_H0 ;  /* 0x20000023ff0e7230 */ /* 0x000fe40000004100 */
[--C-:B-1----:R-:W-:Y:S02]  /*65d0*/  HADD2.F32 R8, -RZ, R4.reuse.H0_H0 ;  /* 0x20000004ff087230 */ /* 0x102fe40000004100 */
[----:B------:R-:W-:-:S02]  /*65e0*/  HADD2.F32 R4, -RZ, R4.H1_H1 ;  /* 0x30000004ff047230 */ /* 0x000fc40000004100 */
[--C-:B------:R-:W-:Y:S02]  /*65f0*/  HADD2.F32 R9, -RZ, R5.reuse.H0_H0 ;  /* 0x20000005ff097230 */ /* 0x100fe40000004100 */
[----:B------:R-:W-:Y:S02]  /*6600*/  HADD2.F32 R5, -RZ, R5.H1_H1 ;  /* 0x30000005ff057230 */ /* 0x000fe40000004100 */
[C---:B------:R-:W-:Y:S01]  /*6610*/  FMUL.FTZ R21, R4.reuse, R15 ;  /* 0x0000000f04157220 */ /* 0x040fe20000410000 */
[-C--:B------:R-:W-:Y:S01]  /*6620*/  FMUL.FTZ R4, R4, R13.reuse ;  /* 0x0000000d04047220 */ /* 0x080fe20000410000 */
[--C-:B------:R-:W-:Y:S02]  /*6630*/  HADD2.F32 R10, -RZ, R6.reuse.H0_H0 ;  /* 0x20000006ff0a7230 */ /* 0x100fe40000004100 */
[----:B------:R-:W-:Y:S02]  /*6640*/  HADD2.F32 R11, -RZ, R7.H0_H0 ;  /* 0x20000007ff0b7230 */ /* 0x000fe40000004100 */
[C---:B------:R-:W-:Y:S01]  /*6650*/  FMUL.FTZ R24, R5.reuse, R14 ;  /* 0x0000000e05187220 */ /* 0x040fe20000410000 */
[C---:B------:R-:W-:Y:S01]  /*6660*/  FFMA.FTZ R21, R8.reuse, R13, -R21 ;  /* 0x0000000d08157223 */ /* 0x040fe20000010815 */
[----:B------:R-:W-:Y:S01]  /*6670*/  FFMA.FTZ R20, R8, R15, R4 ;  /* 0x0000000f08147223 */ /* 0x000fe20000010004 */
[----:B------:R-:W-:Y:S01]  /*6680*/  FMUL.FTZ R26, R5, R12 ;  /* 0x0000000c051a7220 */ /* 0x000fe20000410000 */
[----:B------:R-:W-:-:S02]  /*6690*/  HADD2.F32 R6, -RZ, R6.H1_H1 ;  /* 0x30000006ff067230 */ /* 0x000fc40000004100 */
[C---:B------:R-:W-:Y:S01]  /*66a0*/  FFMA.FTZ R24, R9.reuse, R12, -R24 ;  /* 0x0000000c09187223 */ /* 0x040fe20000010818 */
[----:B------:R-:W-:Y:S02]  /*66b0*/  HADD2.F32 R7, -RZ, R7.H1_H1 ;  /* 0x30000007ff077230 */ /* 0x000fe40000004100 */
[----:B------:R-:W-:Y:S01]  /*66c0*/  FFMA.FTZ R9, R9, R14, R26 ;  /* 0x0000000e09097223 */ /* 0x000fe2000001001a */
[----:B------:R-:W-:Y:S02]  /*66d0*/  HADD2.F32 R13, -RZ, R27.H1_H1 ;  /* 0x3000001bff0d7230 */ /* 0x000fe40000004100 */
[----:B------:R-:W-:Y:S02]  /*66e0*/  HADD2.F32 R5, -RZ, R31.H1_H1 ;  /* 0x3000001fff057230 */ /* 0x000fe40000004100 */
[----:B------:R-:W-:Y:S02]  /*66f0*/  HADD2.F32 R8, -RZ, R35.H1_H1 ;  /* 0x30000023ff087230 */ /* 0x000fe40000004100 */
[----:B------:R-:W-:Y:S01]  /*6700*/  FMUL.FTZ R15, R6, R13 ;  /* 0x0000000d060f7220 */ /* 0x000fe20000410000 */
[----:B------:R-:W-:-:S02]  /*6710*/  HADD2.F32 R4, -RZ, R33.H1_H1 ;  /* 0x30000021ff047230 */ /* 0x000fc40000004100 */
[-C--:B------:R-:W-:Y:S01]  /*6720*/  FMUL.FTZ R12, R6, R5.reuse ;  /* 0x00000005060c7220 */ /* 0x080fe20000410000 */
[C---:B------:R-:W-:Y:S01]  /*6730*/  FMUL.FTZ R14, R7.reuse, R8 ;  /* 0x00000008070e7220 */ /* 0x040fe20000410000 */
[C---:B------:R-:W-:Y:S01]  /*6740*/  FFMA.FTZ R6, R10.reuse, R5, -R15 ;  /* 0x000000050a067223 */ /* 0x040fe2000001080f */
[-C--:B------:R-:W-:Y:S01]  /*6750*/  FMUL.FTZ R25, R7, R4.reuse ;  /* 0x0000000407197220 */ /* 0x080fe20000410000 */
[----:B------:R-:W-:Y:S01]  /*6760*/  FFMA.FTZ R13, R10, R13, R12 ;  /* 0x0000000d0a0d7223 */ /* 0x000fe2000001000c */
[C---:B------:R-:W-:Y:S01]  /*6770*/  FFMA.FTZ R7, R11.reuse, R4, -R14 ;  /* 0x000000040b077223 */ /* 0x040fe2000001080e */
[----:B------:R-:W-:Y:S01]  /*6780*/  F2FP.F16.F32.PACK_AB R4, R20, R21 ;  /* 0x000000151404723e */ /* 0x000fe200000000ff */
[----:B------:R-:W-:Y:S01]  /*6790*/  FFMA.FTZ R8, R11, R8, R25 ;  /* 0x000000080b087223 */ /* 0x000fe20000010019 */
[----:B------:R-:W-:Y:S02]  /*67a0*/  F2FP.F16.F32.PACK_AB R5, R9, R24 ;  /* 0x000000180905723e */ /* 0x000fe400000000ff */
[----:B------:R-:W-:-:S02]  /*67b0*/  F2FP.F16.F32.PACK_AB R6, R13, R6 ;  /* 0x000000060d06723e */ /* 0x000fc400000000ff */
[----:B------:R-:W-:-:S05]  /*67c0*/  F2FP.F16.F32.PACK_AB R7, R8, R7 ;  /* 0x000000070807723e */ /* 0x000fca00000000ff */
[----:B------:R1:W-:Y:S02]  /*67d0*/  STS.128 [R3+0x18400], R4 ;  /* 0x0184000403007388 */ /* 0x0003e40000000c00 */
.L_x_698:
[----:B------:R-:W-:Y:S05]  /*67e0*/  BSYNC B2 ;  /* 0x0000000000027941 */ /* 0x000fea0003800000 */
.L_x_697:
[----:B------:R-:W-:Y:S05]  /*67f0*/  @P1 BRA `(.L_x_696) ;  /* 0x0000000000981947 */ /* 0x000fea0003800000 */
[----:B-1----:R-:W1:Y:S01]  /*6800*/  LDS.128 R4, [R0] ;  /* 0x0000000000047984 */ /* 0x002e620000000c00 */
        /* <DEDUP_REMOVED lines=36> */
[----:B------:R2:W-:Y:S02]  /*6a50*/  STS.128 [R0], R4 ;  /* 0x0000000400007388 */ /* 0x0005e40000000c00 */
.L_x_696:
[----:B------:R-:W-:Y:S05]  /*6a60*/  BSYNC B1 ;  /* 0x0000000000017941 */ /* 0x000fea0003800000 */
.L_x_695:
[----:B------:R-:W-:-:S13]  /*6a70*/  ISETP.GE.AND P0, PT, R217, R30, PT ;  /* 0x0000001ed900720c */ /* 0x000fda0003f06270 */
[----:B------:R-:W-:Y:S05]  /*6a80*/  @P0 BRA `(.L_x_699) ;  /* 0x0000001400080947 */ /* 0x000fea0003800000 */
[----:B-12---:R-:W1:Y:S01]  /*6a90*/  LDC R5, c[0x0][0x3f4] ;  /* 0x0000fd00ff057b82 */ /* 0x006e620000000800 */
[----:B------:R-:W-:Y:S01]  /*6aa0*/  BSSY B1, `(.L_x_700) ;  /* 0x000002a000017945 */ /* 0x000fe20003800000 */
[-C--:B-1----:R-:W-:Y:S02]  /*6ab0*/  ISETP.GE.AND P0, PT, R22, R5.reuse, PT ;  /* 0x000000051600720c */ /* 0x082fe40003f06270 */
[----:B------:R-:W-:-:S11]  /*6ac0*/  ISETP.GE.AND P1, PT, R202, R5, PT ;  /* 0x00000005ca00720c */ /* 0x000fd60003f26270 */
[----:B------:R-:W-:Y:S05]  /*6ad0*/  @P0 BRA `(.L_x_701) ;  /* 0x0000000000980947 */ /* 0x000fea0003800000 */
[----:B------:R-:W1:Y:S01]  /*6ae0*/  LDS.128 R4, [R3+0x1a400] ;  /* 0x01a4000003047984 */ /* 0x000e620000000c00 */
[----:B------:R-:W-:Y:S02]  /*6af0*/  HADD2.F32 R14, -RZ, R31.H0_H0 ;  /* 0x2000001fff0e7230 */ /* 0x000fe40000004100 */
[----:B------:R-:W-:Y:S02]  /*6b00*/  HADD2.F32 R20, -RZ, R27.H0_H0 ;  /* 0x2000001bff147230 */ /* 0x000fe40000004100 */
[----:B------:R-:W-:Y:S02]  /*6b10*/  HADD2.F32 R25, -RZ, R35.H0_H0 ;  /* 0x20000023ff197230 */ /* 0x000fe40000004100 */
[----:B------:R-:W-:Y:S02]  /*6b20*/  HADD2.F32 R21, -RZ, R33.H0_H0 ;  /* 0x20000021ff157230 */ /* 0x000fe40000004100 */
[----:B------:R-:W-:Y:S02]  /*6b30*/  HADD2.F32 R24, -RZ, R27.H1_H1 ;  /* 0x3000001bff187230 */ /* 0x000fe40000004100 */
[----:B------:R-:W-:-:S02]  /*6b40*/  HADD2.F32 R27, -RZ, R35.H1_H1 ;  /* 0x30000023ff1b7230 */ /* 0x000fc40000004100 */
[--C-:B-1----:R-:W-:Y:S02]  /*6b50*/  HADD2.F32 R8, -RZ, R4.reuse.H0_H0 ;  /* 0x20000004ff087230 */ /* 0x102fe40000004100 */
[----:B------:R-:W-:Y:S02]  /*6b60*/  HADD2.F32 R4, -RZ, R4.H1_H1 ;  /* 0x30000004ff047230 */ /* 0x000fe40000004100 */
[--C-:B------:R-:W-:Y:S02]  /*6b70*/  HADD2.F32 R9, -RZ, R5.reuse.H0_H0 ;  /* 0x20000005ff097230 */ /* 0x100fe40000004100 */
[----:B------:R-:W-:Y:S02]  /*6b80*/  HADD2.F32 R5, -RZ, R5.H1_H1 ;  /* 0x30000005ff057230 */ /* 0x000fe40000004100 */
[-C--:B------:R-:W-:Y:S01]  /*6b90*/  FMUL.FTZ R13, R20, R4.reuse ;  /* 0x00000004140d7220 */ /* 0x080fe20000410000 */
[----:B0-----:R-:W-:Y:S01]  /*6ba0*/  FMUL.FTZ R15, R14, R4 ;  /* 0x000000040e0f7220 */ /* 0x001fe20000410000 */
[----:B------:R-:W-:-:S02]  /*6bb0*/  HADD2.F32 R10, -RZ, R6.H0_H0 ;  /* 0x20000006ff0a7230 */ /* 0x000fc40000004100 */
[-C--:B------:R-:W-:Y:S01]  /*6bc0*/  FMUL.FTZ R12, R25, R5.reuse ;  /* 0x00000005190c7220 */ /* 0x080fe20000410000 */
[-C--:B------:R-:W-:Y:S01]  /*6bd0*/  FFMA.FTZ R4, R14, R8.reuse, -R13 ;  /* 0x000000080e047223 */ /* 0x080fe2000001080d */
[----:B------:R-:W-:Y:S01]  /*6be0*/  FFMA.FTZ R15, R20, R8, R15 ;  /* 0x00000008140f7223 */ /* 0x000fe2000001000f */
[C---:B------:R-:W-:Y:S01]  /*6bf0*/  FMUL.FTZ R8, R21.reuse, R5 ;  /* 0x0000000515087220 */ /* 0x040fe20000410000 */
[--C-:B------:R-:W-:Y:S02]  /*6c00*/  HADD2.F32 R11, -RZ, R7.reuse.H0_H0 ;  /* 0x20000007ff0b7230 */ /* 0x100fe40000004100 */
[-C--:B------:R-:W-:Y:S01]  /*6c10*/  FFMA.FTZ R5, R21, R9.reuse, -R12 ;  /* 0x0000000915057223 */ /* 0x080fe2000001080c */
[----:B------:R-:W-:Y:S02]  /*6c20*/  HADD2.F32 R6, -RZ, R6.H1_H1 ;  /* 0x30000006ff067230 */ /* 0x000fe40000004100 */
[----:B------:R-:W-:Y:S01]  /*6c30*/  FFMA.FTZ R8, R25, R9, R8 ;  /* 0x0000000919087223 */ /* 0x000fe20000010008 */
[----:B------:R-:W-:Y:S01]  /*6c40*/  HADD2.F32 R7, -RZ, R7.H1_H1 ;  /* 0x30000007ff077230 */ /* 0x000fe20000004100 */
[----:B------:R-:W-:Y:S01]  /*6c50*/  F2FP.F16.F32.PACK_AB R4, R15, R4 ;  /* 0x000000040f04723e */ /* 0x000fe200000000ff */
[----:B------:R-:W-:-:S02]  /*6c60*/  HADD2.F32 R20, -RZ, R31.H1_H1 ;  /* 0x3000001fff147230 */ /* 0x000fc40000004100 */
[-C--:B------:R-:W-:Y:S01]  /*6c70*/  FMUL.FTZ R9, R24, R6.reuse ;  /* 0x0000000618097220 */ /* 0x080fe20000410000 */
[----:B------:R-:W-:Y:S02]  /*6c80*/  HADD2.F32 R21, -RZ, R33.H1_H1 ;  /* 0x30000021ff157230 */ /* 0x000fe40000004100 */
[----:B------:R-:W-:Y:S01]  /*6c90*/  FMUL.FTZ R12, R27, R7 ;  /* 0x000000071b0c7220 */ /* 0x000fe20000410000 */
[----:B------:R-:W-:Y:S01]  /*6ca0*/  F2FP.F16.F32.PACK_AB R5, R8, R5 ;  /* 0x000000050805723e */ /* 0x000fe200000000ff */
[C---:B------:R-:W-:Y:S01]  /*6cb0*/  FMUL.FTZ R13, R20.reuse, R6 ;  /* 0x00000006140d7220 */ /* 0x040fe20000410000 */
[-C--:B------:R-:W-:Y:S01]  /*6cc0*/  FFMA.FTZ R6, R20, R10.reuse, -R9 ;  /* 0x0000000a14067223 */ /* 0x080fe20000010809 */
[C---:B------:R-:W-:Y:S01]  /*6cd0*/  FMUL.FTZ R14, R21.reuse, R7 ;  /* 0x00000007150e7220 */ /* 0x040fe20000410000 */
[-C--:B------:R-:W-:Y:S01]  /*6ce0*/  FFMA.FTZ R7, R21, R11.reuse, -R12 ;  /* 0x0000000b15077223 */ /* 0x080fe2000001080c */
[----:B------:R-:W-:Y:S02]  /*6cf0*/  FFMA.FTZ R13, R24, R10, R13 ;  /* 0x0000000a180d7223 */ /* 0x000fe4000001000d */
[----:B------:R-:W-:-:S03]  /*6d00*/  FFMA.FTZ R14, R27, R11, R14 ;  /* 0x0000000b1b0e7223 */ /* 0x000fc6000001000e */
[----:B------:R-:W-:Y:S02]  /*6d10*/  F2FP.F16.F32.PACK_AB R6, R13, R6 ;  /* 0x000000060d06723e */ /* 0x000fe400000000ff */
[----:B------:R-:W-:-:S05]  /*6d20*/  F2FP.F16.F32.PACK_AB R7, R14, R7 ;  /* 0x000000070e07723e */ /* 0x000fca00000000ff */
[----:B------:R1:W-:Y:S02]  /*6d30*/  STS.128 [R3+0x1a400], R4 ;  /* 0x01a4000403007388 */ /* 0x0003e40000000c00 */
.L_x_701:
[----:B------:R-:W-:Y:S05]  /*6d40*/  BSYNC B1 ;  /* 0x0000000000017941 */ /* 0x000fea0003800000 */
.L_x_700:
[----:B------:R-:W-:Y:S05]  /*6d50*/  @P1 BRA `(.L_x_699) ;  /* 0x0000001000541947 */ /* 0x000fea0003800000 */
[----:B-1----:R-:W1:Y:S01]  /*6d60*/  LDS.128 R4, [R0+0x2000] ;  /* 0x0020000000047984 */ /* 0x002e620000000c00 */
[----:B0-----:R-:W-:Y:S02]  /*6d70*/  HADD2.F32 R15, -RZ, R29.H0_H0 ;  /* 0x2000001dff0f7230 */ /* 0x001fe40000004100 */
[----:B------:R-:W-:Y:S02]  /*6d80*/  HADD2.F32 R13, -RZ, R32.H0_H0 ;  /* 0x20000020ff0d7230 */ /* 0x000fe40000004100 */
[----:B------:R-:W-:Y:S02]  /*6d90*/  HADD2.F32 R20, -RZ, R36.H0_H0 ;  /* 0x20000024ff147230 */ /* 0x000fe40000004100 */
[----:B------:R-:W-:Y:S02]  /*6da0*/  HADD2.F32 R14, -RZ, R34.H0_H0 ;  /* 0x20000022ff0e7230 */ /* 0x000fe40000004100 */
[----:B------:R-:W-:Y:S02]  /*6db0*/  HADD2.F32 R24, -RZ, R36.H1_H1 ;  /* 0x30000024ff187230 */ /* 0x000fe40000004100 */
[----:B-1----:R-:W-:-:S02]  /*6dc0*/  HADD2.F32 R3, -RZ, R4.H0_H0 ;  /* 0x20000004ff037230 */ /* 0x002fc40000004100 */
[----:B------:R-:W-:Y:S02]  /*6dd0*/  HADD2.F32 R4, -RZ, R4.H1_H1 ;  /* 0x30000004ff047230 */ /* 0x000fe40000004100 */
[--C-:B------:R-:W-:Y:S02]  /*6de0*/  HADD2.F32 R8, -RZ, R5.reuse.H0_H0 ;  /* 0x20000005ff087230 */ /* 0x100fe40000004100 */
[----:B------:R-:W-:Y:S02]  /*6df0*/  HADD2.F32 R5, -RZ, R5.H1_H1 ;  /* 0x30000005ff057230 */ /* 0x000fe40000004100 */
[-C--:B------:R-:W-:Y:S01]  /*6e00*/  FMUL.FTZ R12, R15, R4.reuse ;  /* 0x000000040f0c7220 */ /* 0x080fe20000410000 */
[C---:B------:R-:W-:Y:S01]  /*6e10*/  FMUL.FTZ R4, R13.reuse, R4 ;  /* 0x000000040d047220 */ /* 0x040fe20000410000 */
[----:B------:R-:W-:Y:S02]  /*6e20*/  HADD2.F32 R9, -RZ, R6.H0_H0 ;  /* 0x20000006ff097230 */ /* 0x000fe40000004100 */
[----:B------:R-:W-:Y:S01]  /*6e30*/  FMUL.FTZ R11, R20, R5 ;  /* 0x00000005140b7220 */ /* 0x000fe20000410000 */
[----:B------:R-:W-:Y:S01]  /*6e40*/  FFMA.FTZ R12, R13, R3, -R12 ;  /* 0x000000030d0c7223 */ /* 0x000fe2000001080c */
[----:B------:R-:W-:-:S02]  /*6e50*/  HADD2.F32 R10, -RZ, R7.H0_H0 ;  /* 0x20000007ff0a7230 */ /* 0x000fc40000004100 */
[----:B------:R-:W-:Y:S01]  /*6e60*/  FFMA.FTZ R3, R15, R3, R4 ;  /* 0x000000030f037223 */ /* 0x000fe20000010004 */
[----:B------:R-:W-:Y:S02]  /*6e70*/  HADD2.F32 R6, -RZ, R6.H1_H1 ;  /* 0x30000006ff067230 */ /* 0x000fe40000004100 */
[C---:B------:R-:W-:Y:S01]  /*6e80*/  FMUL.FTZ R5, R14.reuse, R5 ;  /* 0x000000050e057220 */ /* 0x040fe20000410000 */
[----:B------:R-:W-:Y:S02]  /*6e90*/  HADD2.F32 R7, -RZ, R7.H1_H1 ;  /* 0x30000007ff077230 */ /* 0x000fe40000004100 */
[-C--:B------:R-:W-:Y:S01]  /*6ea0*/  FFMA.FTZ R11, R14, R8.reuse, -R11 ;  /* 0x000000080e0b7223 */ /* 0x080fe2000001080b */
[----:B------:R-:W-:Y:S02]  /*6eb0*/  HADD2.F32 R15, -RZ, R29.H1_H1 ;  /* 0x3000001dff0f7230 */ /* 0x000fe40000004100 */
[----:B------:R-:W-:Y:S01]  /*6ec0*/  FFMA.FTZ R8, R20, R8, R5 ;  /* 0x0000000814087223 */ /* 0x000fe20000010005 */
[----:B------:R-:W-:-:S02]  /*6ed0*/  HADD2.F32 R13, -RZ, R32.H1_H1 ;  /* 0x30000020ff0d7230 */ /* 0x000fc40000004100 */
[-C--:B------:R-:W-:Y:S01]  /*6ee0*/  FMUL.FTZ R5, R24, R7.reuse ;  /* 0x0000000718057220 */ /* 0x080fe20000410000 */
[----:B------:R-:W-:Y:S02]  /*6ef0*/  HADD2.F32 R14, -RZ, R34.H1_H1 ;  /* 0x30000022ff0e7230 */ /* 0x000fe40000004100 */
[----:B------:R-:W-:Y:S01]  /*6f00*/  FMUL.FTZ R4, R15, R6 ;  /* 0x000000060f047220 */ /* 0x000fe20000410000 */
[----:B------:R-:W-:Y:S01]  /*6f10*/  F2FP.F16.F32.PACK_AB R12, R3, R12 ;  /* 0x0000000c030c723e */ /* 0x000fe200000000ff */
[C---:B------:R-:W-:Y:S01]  /*6f20*/  FMUL.FTZ R6, R13.reuse, R6 ;  /* 0x000000060d067220 */ /* 0x040fe20000410000 */
[C---:B------:R-:W-:Y:S01]  /*6f30*/  FMUL.FTZ R7, R14.reuse, R7 ;  /* 0x000000070e077220 */ /* 0x040fe20000410000 */
[-C--:B------:R-:W-:Y:S01]  /*6f40*/  FFMA.FTZ R4, R13, R9.reuse, -R4 ;  /* 0x000000090d047223 */ /* 0x080fe20000010804 */
[-C--:B------:R-:W-:Y:S01]  /*6f50*/  FFMA.FTZ R5, R14, R10.reuse, -R5 ;  /* 0x0000000a0e057223 */ /* 0x080fe20000010805 */
[----:B------:R-:W-:Y:S01]  /*6f60*/  FFMA.FTZ R9, R15, R9, R6 ;  /* 0x000000090f097223 */ /* 0x000fe20000010006 */
[----:B------:R-:W-:Y:S01]  /*6f70*/  FFMA.FTZ R10, R24, R10, R7 ;  /* 0x0000000a180a7223 */ /* 0x000fe20000010007 */
[----:B------:R-:W-:-:S03]  /*6f80*/  F2FP.F16.F32.PACK_AB R13, R8, R11 ;  /* 0x0000000b080d723e */ /* 0x000fc600000000ff */
[----:B------:R-:W-:Y:S02]  /*6f90*/  F2FP.F16.F32.PACK_AB R14, R9, R4 ;  /* 0x00000004090e723e */ /* 0x000fe400000000ff */
[----:B------:R-:W-:-:S05]  /*6fa0*/  F2FP.F16.F32.PACK_AB R15, R10, R5 ;  /* 0x000000050a0f723e */ /* 0x000fca00000000ff */
[----:B------:R3:W-:Y:S01]  /*6fb0*/  STS.128 [R0+0x2000], R12 ;  /* 0x0020000c00007388 */ /* 0x0007e20000000c00 */
[----:B------:R-:W-:Y:S05]  /*6fc0*/  BRA `(.L_x_699) ;  /* 0x0000000c00b87947 */ /* 0x000fea0003800000 */
.L_x_689:
[----:B------:R-:W-:-:S03]  /*6fd0*/  UMOV UR4, 0xffffffff ;  /* 0xffffffff00047882 */ /* 0x000fc60000000000 */
[----:B------:R-:W-:Y:S05]  /*6fe0*/  BRA.DIV UR4, `(.L_x_702) ;  /* 0x0000010604dc7947 */ /* 0x000fea000b800000 */
[----:B------:R1:W2:Y:S04]  /*6ff0*/  SHFL.IDX PT, R0, R25, RZ, 0x1c1f ;  /* 0x001c1fff19007589 */ /* 0x0002a800000e0000 */
[----:B------:R1:W3:Y:S04]  /*7000*/  SHFL.IDX PT, R3, R24, RZ, 0x1c1f ;  /* 0x001c1fff18037589 */ /* 0x0002e800000e0000 */
[----:B------:R1:W4:Y:S04]  /*7010*/  SHFL.IDX PT, R4, R27, RZ, 0x1c1f ;  /* 0x001c1fff1b047589 */ /* 0x00032800000e0000 */
[----:B------:R1:W0:Y:S02]  /*7020*/  SHFL.IDX PT, R14, R26, RZ, 0x1c1f ;  /* 0x001c1fff1a0e7589 */ /* 0x00022400000e0000 */
.L_x_932:
[----:B------:R-:W-:Y:S01]  /*7030*/  ULDC UR4, c[0x0][0x448] ;  /* 0x0001120000047ab9 */ /* 0x000fe20000000800 */
[C---:B------:R-:W-:Y:S01]  /*7040*/  LEA.HI R7, R218.reuse, R218, RZ, 0x1 ;  /* 0x000000dada077211 */ /* 0x040fe200078f08ff */
[----:B------:R-:W-:Y:S01]  /*7050*/  IMAD R6, R39, UR4, RZ ;  /* 0x0000000427067c24 */ /* 0x000fe2000f8e02ff */
[----:B------:R-:W-:Y:S01]  /*7060*/  BSSY B1, `(.L_x_703) ;  /* 0x0000017000017945 */ /* 0x000fe20003800000 */
[----:B------:R-:W-:Y:S02]  /*7070*/  CS2R R10, SRZ ;  /* 0x00000000000a7805 */ /* 0x000fe4000001ff00 */
[----:B------:R-:W-:Y:S02]  /*7080*/  LOP3.LUT R7, R7, 0xfffffffe, RZ, 0xc0, !PT ;  /* 0xfffffffe07077812 */ /* 0x000fe400078ec0ff */
[----:B------:R-:W-:Y:S02]  /*7090*/  CS2R R8, SRZ ;  /* 0x0000000000087805 */ /* 0x000fe4000001ff00 */
[----:B------:R-:W-:Y:S01]  /*70a0*/  ISETP.GE.AND P0, PT, R5, R6, PT ;  /* 0x000000060500720c */ /* 0x000fe20003f06270 */
[----:B------:R-:W-:Y:S01]  /*70b0*/  IMAD R5, R89, -0x80, R6 ;  /* 0xffffff8059057824 */ /* 0x000fe200078e0206 */
[----:B-1----:R-:W-:Y:S01]  /*70c0*/  CS2R R26, SRZ ;  /* 0x00000000001a7805 */ /* 0x002fe2000001ff00 */
[----:B------:R-:W-:Y:S01]  /*70d0*/  IMAD.IADD R7, R218, 0x1, -R7 ;  /* 0x00000001da077824 */ /* 0x000fe200078e0a07 */
[----:B------:R-:W-:-:S04]  /*70e0*/  CS2R R24, SRZ ;  /* 0x0000000000187805 */ /* 0x000fc8000001ff00 */
[----:B------:R-:W-:-:S05]  /*70f0*/  SHF.L.U32 R13, R7, 0x1f, RZ ;  /* 0x0000001f070d7819 */ /* 0x000fca00000006ff */
[----:B------:R-:W-:Y:S05]  /*7100*/  @P0 BRA `(.L_x_704) ;  /* 0x0000000000300947 */ /* 0x000fea0003800000 */
[----:B------:R-:W-:Y:S01]  /*7110*/  ULDC UR4, c[0x0][0x3f4] ;  /* 0x0000fd0000047ab9 */ /* 0x000fe20000000800 */
[C---:B------:R-:W-:Y:S01]  /*7120*/  IMAD.SHL.U32 R15, R16.reuse, 0x2, RZ ;  /* 0x00000002100f7824 */ /* 0x040fe200078e00ff */
[C---:B------:R-:W-:Y:S02]  /*7130*/  ISETP.GE.AND P2, PT, R16.reuse, UR4, PT ;  /* 0x0000000410007c0c */ /* 0x040fe4000bf46270 */
[----:B------:R-:W-:Y:S02]  /*7140*/  SHF.L.U64.HI R11, R16, 0x1, R17 ;  /* 0x00000001100b7819 */ /* 0x000fe40000010211 */
[-C--:B---3--:R-:W-:Y:S02]  /*7150*/  IADD3 R6, P0, R3, R15.reuse, RZ ;  /* 0x0000000f03067210 */ /* 0x088fe40007f1e0ff */
[----:B0-----:R-:W-:-:S03]  /*7160*/  IADD3 R14, P1, R14, R15, RZ ;  /* 0x0000000f0e0e7210 */ /* 0x001fc60007f3e0ff */
[----:B--2---:R-:W-:Y:S01]  /*7170*/  IMAD.X R7, R0, 0x1, R11, P0 ;  /* 0x0000000100077824 */ /* 0x004fe200000e060b */
[----:B----4-:R-:W-:Y:S02]  /*7180*/  IADD3.X R15, R4, R11, RZ, P1, !PT ;  /* 0x0000000b040f7210 */ /* 0x010fe40000ffe4ff */
[----:B------:R-:W-:Y:S01]  /*7190*/  CS2R R10, SRZ ;  /* 0x00000000000a7805 */ /* 0x000fe2000001ff00 */
[----:B------:R-:W-:Y:S06]  /*71a0*/  @P2 BRA `(.L_x_704) ;  /* 0x0000000000082947 */ /* 0x000fec0003800000 */
[----:B------:R1:W5:Y:S04]  /*71b0*/  LD.E.128 R24, desc[UR40][R6.64] ;  /* 0x0000002806187980 */ /* 0x000368000c101d00 */
[----:B------:R1:W5:Y:S02]  /*71c0*/  LD.E.128 R8, desc[UR40][R14.64] ;  /* 0x000000280e087980 */ /* 0x000364000c101d00 */
.L_x_704:
[----:B------:R-:W-:Y:S05]  /*71d0*/  BSYNC B1 ;  /* 0x0000000000017941 */ /* 0x000fea0003800000 */
.L_x_703:
[----:B------:R-:W0:Y:S01]  /*71e0*/  SYNCS.PHASECHK.TRANS64.TRYWAIT P1, [R18+URZ+0x22800], R13 ;  /* 0x0228000d120075a7 */ /* 0x000e22000802017f */
[----:B-----5:R-:W-:Y:S01]  /*71f0*/  IMAD.MOV.U32 R40, RZ, RZ, R26 ;  /* 0x000000ffff287224 */ /* 0x020fe200078e001a */
[----:B------:R-:W-:Y:S01]  /*7200*/  SHF.R.U64 R44, R8, 0x10, R9 ;  /* 0x00000010082c7819 */ /* 0x000fe20000001209 */
[----:B--2---:R-:W-:Y:S01]  /*7210*/  IMAD.MOV.U32 R0, RZ, RZ, R27 ;  /* 0x000000ffff007224 */ /* 0x004fe200078e001b */
[----:B------:R-:W-:Y:S01]  /*7220*/  SHF.R.U64 R42, R24, 0x10, R25 ;  /* 0x00000010182a7819 */ /* 0x000fe20000001219 */
[----:B------:R-:W-:Y:S01]  /*7230*/  IMAD.MOV.U32 R39, RZ, RZ, R8 ;  /* 0x000000ffff277224 */ /* 0x000fe200078e0008 */
[----:B------:R-:W-:Y:S01]  /*7240*/  SHF.R.U32.HI R8, RZ, 0x10, R9 ;  /* 0x00000010ff087819 */ /* 0x000fe20000011609 */
[----:B------:R-:W-:Y:S01]  /*7250*/  IMAD.MOV.U32 R41, RZ, RZ, R24 ;  /* 0x000000ffff297224 */ /* 0x000fe200078e0018 */
[----:B------:R-:W-:Y:S01]  /*7260*/  PRMT R40, R40, 0x5410, R0 ;  /* 0x0000541028287816 */ /* 0x000fe20000000000 */
[----:B-1----:R-:W-:Y:S01]  /*7270*/  IMAD.MOV.U32 R7, RZ, RZ, R25 ;  /* 0x000000ffff077224 */ /* 0x002fe200078e0019 */
[----:B------:R-:W-:Y:S01]  /*7280*/  VIMNMX R0, R5, 0x80, PT ;  /* 0x0000008005007848 */ /* 0x000fe20003fe0100 */
[----:B------:R-:W-:Y:S01]  /*7290*/  IMAD.MOV.U32 R6, RZ, RZ, R9 ;  /* 0x000000ffff067224 */ /* 0x000fe200078e0009 */
[----:B------:R-:W-:Y:S01]  /*72a0*/  SHF.R.U32.HI R12, RZ, 0x10, R25 ;  /* 0x00000010ff0c7819 */ /* 0x000fe20000011619 */
[----:B------:R-:W-:Y:S01]  /*72b0*/  IMAD.MOV.U32 R38, RZ, RZ, R10 ;  /* 0x000000ffff267224 */ /* 0x000fe200078e000a */
[----:B------:R-:W-:Y:S01]  /*72c0*/  SHF.R.U64 R43, R26, 0x10, R27 ;  /* 0x000000101a2b7819 */ /* 0x000fe2000000121b */
[----:B----4-:R-:W-:Y:S01]  /*72d0*/  IMAD.MOV.U32 R4, RZ, RZ, R11 ;  /* 0x000000ffff047224 */ /* 0x010fe200078e000b */
[----:B---3--:R-:W1:Y:S01]  /*72e0*/  LDC R3, c[0x0][0x3f4] ;  /* 0x0000fd00ff037b82 */ /* 0x008e620000000800 */
[----:B0-----:R-:W-:Y:S01]  /*72f0*/  SHF.R.U32.HI R14, RZ, 0x10, R27 ;  /* 0x00000010ff0e7819 */ /* 0x001fe2000001161b */
[----:B------:R-:W-:Y:S01]  /*7300*/  BSSY B1, `(.L_x_705) ;  /* 0x000000f000017945 */ /* 0x000fe20003800000 */
[----:B------:R-:W-:-:S02]  /*7310*/  SHF.R.U64 R45, R10, 0x10, R11 ;  /* 0x000000100a2d7819 */ /* 0x000fc4000000120b */
[----:B------:R-:W-:Y:S02]  /*7320*/  SHF.R.U32.HI R9, RZ, 0x10, R11 ;  /* 0x00000010ff097819 */ /* 0x000fe4000001160b */
[----:B------:R-:W-:Y:S02]  /*7330*/  PRMT R41, R41, 0x5410, R7 ;  /* 0x0000541029297816 */ /* 0x000fe40000000007 */
[----:B------:R-:W-:Y:S02]  /*7340*/  PRMT R42, R42, 0x5410, R12 ;  /* 0x000054102a2a7816 */ /* 0x000fe4000000000c */
[----:B------:R-:W-:Y:S02]  /*7350*/  PRMT R43, R43, 0x5410, R14 ;  /* 0x000054102b2b7816 */ /* 0x000fe4000000000e */
[----:B------:R-:W-:Y:S02]  /*7360*/  PRMT R39, R39, 0x5410, R6 ;  /* 0x0000541027277816 */ /* 0x000fe40000000006 */
[----:B------:R-:W-:-:S02]  /*7370*/  PRMT R44, R44, 0x5410, R8 ;  /* 0x000054102c2c7816 */ /* 0x000fc40000000008 */
[----:B------:R-:W-:Y:S02]  /*7380*/  PRMT R38, R38, 0x5410, R4 ;  /* 0x0000541026267816 */ /* 0x000fe40000000004 */
[----:B------:R-:W-:Y:S02]  /*7390*/  PRMT R45, R45, 0x5410, R9 ;  /* 0x000054102d2d7816 */ /* 0x000fe40000000009 */
[----:B-1----:R-:W-:-:S04]  /*73a0*/  ISETP.GE.AND P0, PT, R16, R3, PT ;  /* 0x000000031000720c */ /* 0x002fc80003f06270 */
[-C--:B------:R-:W-:Y:S02]  /*73b0*/  ISETP.GE.OR P2, PT, R19, R0.reuse, P0 ;  /* 0x000000001300720c */ /* 0x080fe40000746670 */
[----:B------:R-:W-:Y:S02]  /*73c0*/  ISETP.GE.OR P0, PT, R217, R0, P0 ;  /* 0x00000000d900720c */ /* 0x000fe40000706670 */
[----:B------:R-:W-:Y:S01]  /*73d0*/  IADD3 R0, R16, R3, RZ ;  /* 0x0000000310007210 */ /* 0x000fe20007ffe0ff */
[----:B------:R-:W-:Y:S10]  /*73e0*/  @!P1 BRA `(.L_x_706) ;  /* 0x00000104004c9947 */ /* 0x000ff40003800000 */
.L_x_933:
[----:B------:R-:W-:Y:S05]  /*73f0*/  BSYNC B1 ;  /* 0x0000000000017941 */ /* 0x000fea0003800000 */
.L_x_705:
[----:B------:R-:W-:Y:S01]  /*7400*/  BSSY B1, `(.L_x_707) ;  /* 0x0000059000017945 */ /* 0x000fe20003800000 */
[----:B------:R-:W-:-:S03]  /*7410*/  LOP3.LUT R3, R0, 0x38, RZ, 0xc0, !PT ;  /* 0x0000003800037812 */ /* 0x000fc600078ec0ff */
[----:B------:R-:W-:Y:S05]  /*7420*/  @P2 BRA `(.L_x_708) ;  /* 0x0000000400582947 */ /* 0x000fea0003800000 */
[----:B------:R-:W-:Y:S02]  /*7430*/  IMAD.SHL.U32 R0, R226, 0x40, RZ ;  /* 0x00000040e2007824 */ /* 0x000fe400078e00ff */
[----:B------:R-:W-:Y:S02]  /*7440*/  HADD2.F32 R26, -RZ, R39.H0_H0 ;  /* 0x20000027ff1a7230 */ /* 0x000fe40000004100 */
[----:B------:R-:W-:Y:S01]  /*7450*/  HADD2.F32 R25, -RZ, R41.H0_H0 ;  /* 0x20000029ff197230 */ /* 0x000fe20000004100 */
[----:B------:R-:W-:Y:S01]  /*7460*/  LOP3.LUT R4, R0, 0x1c0, RZ, 0xc0, !PT ;  /* 0x000001c000047812 */ /* 0x000fe200078ec0ff */
[----:B------:R-:W-:-:S03]  /*7470*/  HADD2.F32 R27, -RZ, R44.H0_H0 ;  /* 0x2000002cff1b7230 */ /* 0x000fc60000004100 */
[----:B------:R-:W-:Y:S02]  /*7480*/  LOP3.LUT R0, R4, 0x38, R16, 0xf8, !PT ;  /* 0x0000003804007812 */ /* 0x000fe400078ef810 */
[----:B------:R-:W-:-:S04]  /*7490*/  SHF.R.U32.HI R7, RZ, 0x3, R4 ;  /* 0x00000003ff077819 */ /* 0x000fc80000011604 */
[----:B------:R-:W-:-:S05]  /*74a0*/  LOP3.LUT R0, R0, R7, RZ, 0x3c, !PT ;  /* 0x0000000700007212 */ /* 0x000fca00078e3cff */
[----:B------:R-:W-:Y:S01]  /*74b0*/  IMAD R5, R207, 0x200, R0 ;  /* 0x00000200cf057824 */ /* 0x000fe200078e0200 */
[----:B------:R-:W-:-:S03]  /*74c0*/  LOP3.LUT R0, R7, R3, R4, 0x1e, !PT ;  /* 0x0000000307007212 */ /* 0x000fc600078e1e04 */
[----:B------:R-:W-:Y:S02]  /*74d0*/  IMAD R36, R5, 0x2, R18 ;  /* 0x0000000205247824 */ /* 0x000fe400078e0212 */
[----:B------:R-:W-:-:S03]  /*74e0*/  IMAD R9, R207, 0x200, R0 ;  /* 0x00000200cf097824 */ /* 0x000fc600078e0200 */
[----:B------:R-:W1:Y:S01]  /*74f0*/  LDS.128 R4, [R36+0x18400] ;  /* 0x0184000024047984 */ /* 0x000e620000000c00 */
[----:B------:R-:W-:-:S05]  /*7500*/  IMAD R37, R9, 0x2, R18 ;  /* 0x0000000209257824 */ /* 0x000fca00078e0212 */
[----:B------:R-:W2:Y:S01]  /*7510*/  LDS.128 R8, [R37+0x18400] ;  /* 0x0184000025087984 */ /* 0x000ea20000000c00 */
[--C-:B-1----:R-:W-:Y:S02]  /*7520*/  HADD2.F32 R0, -RZ, R4.reuse.H0_H0 ;  /* 0x20000004ff007230 */ /* 0x102fe40000004100 */
[----:B------:R-:W-:Y:S02]  /*7530*/  HADD2.F32 R4, -RZ, R4.H1_H1 ;  /* 0x30000004ff047230 */ /* 0x000fe40000004100 */
[----:B------:R-:W-:Y:S02]  /*7540*/  HADD2.F32 R12, -RZ, R5.H0_H0 ;  /* 0x20000005ff0c7230 */ /* 0x000fe40000004100 */
[--C-:B--2---:R-:W-:Y:S02]  /*7550*/  HADD2.F32 R15, -RZ, R8.reuse.H0_H0 ;  /* 0x20000008ff0f7230 */ /* 0x104fe40000004100 */
[----:B------:R-:W-:Y:S02]  /*7560*/  HADD2.F32 R8, -RZ, R8.H1_H1 ;  /* 0x30000008ff087230 */ /* 0x000fe40000004100 */
[----:B------:R-:W-:-:S02]  /*7570*/  HADD2.F32 R20, -RZ, R9.H0_H0 ;  /* 0x20000009ff147230 */ /* 0x000fc40000004100 */
[CC--:B------:R-:W-:Y:S01]  /*7580*/  FMUL.FTZ R29, R15.reuse, R26.reuse ;  /* 0x0000001a0f1d7220 */ /* 0x0c0fe20000410000 */
[----:B------:R-:W-:Y:S01]  /*7590*/  FMUL.FTZ R31, R15, R25 ;  /* 0x000000190f1f7220 */ /* 0x000fe20000410000 */
[----:B------:R-:W-:Y:S02]  /*75a0*/  HADD2.F32 R15, -RZ, R42.H0_H0 ;  /* 0x2000002aff0f7230 */ /* 0x000fe40000004100 */
[----:B------:R-:W-:Y:S01]  /*75b0*/  FMUL.FTZ R33, R8, R27 ;  /* 0x0000001b08217220 */ /* 0x000fe20000410000 */
[C---:B------:R-:W-:Y:S01]  /*75c0*/  FFMA.FTZ R30, R0.reuse, R25, -R29 ;  /* 0x00000019001e7223 */ /* 0x040fe2000001081d */
[----:B------:R-:W-:Y:S02]  /*75d0*/  HADD2.F32 R29, -RZ, R39.H1_H1 ;  /* 0x30000027ff1d7230 */ /* 0x000fe40000004100 */
[----:B------:R-:W-:Y:S01]  /*75e0*/  FFMA.FTZ R31, R0, R26, R31 ;  /* 0x0000001a001f7223 */ /* 0x000fe2000001001f */
[----:B------:R-:W-:Y:S02]  /*75f0*/  HADD2.F32 R25, -RZ, R41.H1_H1 ;  /* 0x30000029ff197230 */ /* 0x000fe40000004100 */
[-C--:B------:R-:W-:Y:S01]  /*7600*/  FMUL.FTZ R35, R8, R15.reuse ;  /* 0x0000000f08237220 */ /* 0x080fe20000410000 */
[----:B------:R-:W-:Y:S01]  /*7610*/  FFMA.FTZ R33, R4, R15, -R33 ;  /* 0x0000000f04217223 */ /* 0x000fe20000010821 */
[----:B------:R-:W-:-:S02]  /*7620*/  HADD2.F32 R9, -RZ, R9.H1_H1 ;  /* 0x30000009ff097230 */ /* 0x000fc40000004100 */
[C---:B------:R-:W-:Y:S01]  /*7630*/  FMUL.FTZ R15, R20.reuse, R29 ;  /* 0x0000001d140f7220 */ /* 0x040fe20000410000 */
[----:B------:R-:W-:Y:S02]  /*7640*/  HADD2.F32 R8, -RZ, R44.H1_H1 ;  /* 0x3000002cff087230 */ /* 0x000fe40000004100 */
[----:B------:R-:W-:Y:S01]  /*7650*/  FMUL.FTZ R26, R20, R25 ;  /* 0x00000019141a7220 */ /* 0x000fe20000410000 */
[----:B------:R-:W-:Y:S02]  /*7660*/  HADD2.F32 R0, -RZ, R42.H1_H1 ;  /* 0x3000002aff007230 */ /* 0x000fe40000004100 */
[----:B------:R-:W-:Y:S01]  /*7670*/  FFMA.FTZ R20, R4, R27, R35 ;  /* 0x0000001b04147223 */ /* 0x000fe20000010023 */
[----:B------:R-:W-:Y:S02]  /*7680*/  HADD2.F32 R5, -RZ, R5.H1_H1 ;  /* 0x30000005ff057230 */ /* 0x000fe40000004100 */
[C---:B------:R-:W-:Y:S01]  /*7690*/  FFMA.FTZ R25, R12.reuse, R25, -R15 ;  /* 0x000000190c197223 */ /* 0x040fe2000001080f */
[----:B------:R-:W-:Y:S01]  /*76a0*/  FFMA.FTZ R26, R12, R29, R26 ;  /* 0x0000001d0c1a7223 */ /* 0x000fe2000001001a */
[----:B------:R-:W-:-:S02]  /*76b0*/  HADD2.F32 R21, -RZ, R10.H0_H0 ;  /* 0x2000000aff157230 */ /* 0x000fc40000004100 */
[C---:B------:R-:W-:Y:S01]  /*76c0*/  FMUL.FTZ R32, R9.reuse, R8 ;  /* 0x0000000809207220 */ /* 0x040fe20000410000 */
[----:B------:R-:W-:Y:S02]  /*76d0*/  HADD2.F32 R4, -RZ, R40.H0_H0 ;  /* 0x20000028ff047230 */ /* 0x000fe40000004100 */
[-C--:B------:R-:W-:Y:S01]  /*76e0*/  FMUL.FTZ R34, R9, R0.reuse ;  /* 0x0000000009227220 */ /* 0x080fe20000410000 */
[----:B------:R-:W-:Y:S02]  /*76f0*/  HADD2.F32 R12, -RZ, R38.H0_H0 ;  /* 0x20000026ff0c7230 */ /* 0x000fe40000004100 */
[----:B------:R-:W-:Y:S01]  /*7700*/  FFMA.FTZ R32, R5, R0, -R32 ;  /* 0x0000000005207223 */ /* 0x000fe20000010820 */
[----:B------:R-:W-:Y:S02]  /*7710*/  HADD2.F32 R10, -RZ, R10.H1_H1 ;  /* 0x3000000aff0a7230 */ /* 0x000fe40000004100 */
[----:B------:R-:W-:Y:S01]  /*7720*/  FMUL.FTZ R29, R21, R4 ;  /* 0x00000004151d7220 */ /* 0x000fe20000410000 */
[----:B------:R-:W-:-:S02]  /*7730*/  HADD2.F32 R15, -RZ, R45.H0_H0 ;  /* 0x2000002dff0f7230 */ /* 0x000fc40000004100 */
[----:B------:R-:W-:Y:S01]  /*7740*/  FMUL.FTZ R0, R21, R12 ;  /* 0x0000000c15007220 */ /* 0x000fe20000410000 */
[--C-:B0-----:R-:W-:Y:S02]  /*7750*/  HADD2.F32 R13, -RZ, R6.reuse.H0_H0 ;  /* 0x20000006ff0d7230 */ /* 0x101fe40000004100 */
[----:B------:R-:W-:Y:S01]  /*7760*/  FFMA.FTZ R21, R5, R8, R34 ;  /* 0x0000000805157223 */ /* 0x000fe20000010022 */
[----:B------:R-:W-:Y:S02]  /*7770*/  HADD2.F32 R9, -RZ, R43.H0_H0 ;  /* 0x2000002bff097230 */ /* 0x000fe40000004100 */
[C---:B------:R-:W-:Y:S01]  /*7780*/  FMUL.FTZ R5, R10.reuse, R15 ;  /* 0x0000000f0a057220 */ /* 0x040fe20000410000 */
[----:B------:R-:W-:Y:S02]  /*7790*/  HADD2.F32 R6, -RZ, R6.H1_H1 ;  /* 0x30000006ff067230 */ /* 0x000fe40000004100 */
[C---:B------:R-:W-:Y:S01]  /*77a0*/  FFMA.FTZ R27, R13.reuse, R4, -R0 ;  /* 0x000000040d1b7223 */ /* 0x040fe20000010800 */
[----:B------:R-:W-:Y:S01]  /*77b0*/  FFMA.FTZ R29, R13, R12, R29 ;  /* 0x0000000c0d1d7223 */ /* 0x000fe2000001001d */
[----:B------:R-:W-:Y:S01]  /*77c0*/  FMUL.FTZ R13, R10, R9 ;  /* 0x000000090a0d7220 */ /* 0x000fe20000410000 */
[----:B------:R-:W-:-:S02]  /*77d0*/  HADD2.F32 R24, -RZ, R11.H0_H0 ;  /* 0x2000000bff187230 */ /* 0x000fc40000004100 */
[C---:B------:R-:W-:Y:S01]  /*77e0*/  FFMA.FTZ R10, R6.reuse, R9, -R5 ;  /* 0x00000009060a7223 */ /* 0x040fe20000010805 */
[----:B------:R-:W-:Y:S02]  /*77f0*/  HADD2.F32 R9, -RZ, R38.H1_H1 ;  /* 0x30000026ff097230 */ /* 0x000fe40000004100 */
[----:B------:R-:W-:Y:S01]  /*7800*/  FFMA.FTZ R12, R6, R15, R13 ;  /* 0x0000000f060c7223 */ /* 0x000fe2000001000d */
[----:B------:R-:W-:Y:S01]  /*7810*/  HADD2.F32 R11, -RZ, R11.H1_H1 ;  /* 0x3000000bff0b7230 */ /* 0x000fe20000004100 */
[----:B------:R-:W-:Y:S01]  /*7820*/  F2FP.F16.F32.PACK_AB R8, R20, R31 ;  /* 0x0000001f1408723e */ /* 0x000fe200000000ff */
[----:B------:R-:W-:Y:S02]  /*7830*/  HADD2.F32 R5, -RZ, R40.H1_H1 ;  /* 0x30000028ff057230 */ /* 0x000fe40000004100 */
[----:B------:R-:W-:Y:S01]  /*7840*/  FMUL.FTZ R13, R24, R9 ;  /* 0x00000009180d7220 */ /* 0x000fe20000410000 */
[----:B------:R-:W-:Y:S02]  /*7850*/  HADD2.F32 R4, -RZ, R45.H1_H1 ;  /* 0x3000002dff047230 */ /* 0x000fe40000004100 */
[----:B------:R-:W-:-:S02]  /*7860*/  HADD2.F32 R0, -RZ, R43.H1_H1 ;  /* 0x3000002bff007230 */ /* 0x000fc40000004100 */
[-C--:B------:R-:W-:Y:S01]  /*7870*/  FMUL.FTZ R24, R24, R5.reuse ;  /* 0x0000000518187220 */ /* 0x080fe20000410000 */
[--C-:B------:R-:W-:Y:S02]  /*7880*/  HADD2.F32 R14, -RZ, R7.reuse.H0_H0 ;  /* 0x20000007ff0e7230 */ /* 0x100fe40000004100 */
[C---:B------:R-:W-:Y:S01]  /*7890*/  FMUL.FTZ R6, R11.reuse, R4 ;  /* 0x000000040b067220 */ /* 0x040fe20000410000 */
[----:B------:R-:W-:Y:S02]  /*78a0*/  HADD2.F32 R7, -RZ, R7.H1_H1 ;  /* 0x30000007ff077230 */ /* 0x000fe40000004100 */
[-C--:B------:R-:W-:Y:S01]  /*78b0*/  FMUL.FTZ R15, R11, R0.reuse ;  /* 0x000000000b0f7220 */ /* 0x080fe20000410000 */
[C---:B------:R-:W-:Y:S01]  /*78c0*/  FFMA.FTZ R13, R14.reuse, R5, -R13 ;  /* 0x000000050e0d7223 */ /* 0x040fe2000001080d */
[----:B------:R-:W-:Y:S01]  /*78d0*/  FFMA.FTZ R11, R14, R9, R24 ;  /* 0x000000090e0b7223 */ /* 0x000fe20000010018 */
[C---:B------:R-:W-:Y:S01]  /*78e0*/  FFMA.FTZ R0, R7.reuse, R0, -R6 ;  /* 0x0000000007007223 */ /* 0x040fe20000010806 */
[----:B------:R-:W-:Y:S01]  /*78f0*/  FFMA.FTZ R14, R7, R4, R15 ;  /* 0x00000004070e7223 */ /* 0x000fe2000001000f */
[----:B------:R-:W-:-:S02]  /*7900*/  F2FP.F16.F32.PACK_AB R4, R33, R30 ;  /* 0x0000001e2104723e */ /* 0x000fc400000000ff */
[----:B------:R-:W-:Y:S02]  /*7910*/  F2FP.F16.F32.PACK_AB R5, R32, R25 ;  /* 0x000000192005723e */ /* 0x000fe400000000ff */
[----:B------:R-:W-:Y:S02]  /*7920*/  F2FP.F16.F32.PACK_AB R6, R10, R27 ;  /* 0x0000001b0a06723e */ /* 0x000fe400000000ff */
[----:B------:R-:W-:Y:S02]  /*7930*/  F2FP.F16.F32.PACK_AB R7, R0, R13 ;  /* 0x0000000d0007723e */ /* 0x000fe400000000ff */
[----:B------:R-:W-:Y:S02]  /*7940*/  F2FP.F16.F32.PACK_AB R9, R21, R26 ;  /* 0x0000001a1509723e */ /* 0x000fe400000000ff */
[----:B------:R-:W-:Y:S01]  /*7950*/  F2FP.F16.F32.PACK_AB R10, R12, R29 ;  /* 0x0000001d0c0a723e */ /* 0x000fe200000000ff */
[----:B------:R1:W-:Y:S01]  /*7960*/  STS.128 [R36+0x18400], R4 ;  /* 0x0184000424007388 */ /* 0x0003e20000000c00 */
[----:B------:R-:W-:-:S05]  /*7970*/  F2FP.F16.F32.PACK_AB R11, R14, R11 ;  /* 0x0000000b0e0b723e */ /* 0x000fca00000000ff */
[----:B------:R1:W-:Y:S02]  /*7980*/  STS.128 [R37+0x18400], R8 ;  /* 0x0184000825007388 */ /* 0x0003e40000000c00 */
.L_x_708:
[----:B------:R-:W-:Y:S05]  /*7990*/  BSYNC B1 ;  /* 0x0000000000017941 */ /* 0x000fea0003800000 */
.L_x_707:
[----:B------:R-:W-:Y:S05]  /*79a0*/  @P0 BRA `(.L_x_699) ;  /* 0x0000000400400947 */ /* 0x000fea0003800000 */
[--C-:B------:R-:W-:Y:S01]  /*79b0*/  SHF.R.U32.HI R0, RZ, 0x3, R206.reuse ;  /* 0x00000003ff007819 */ /* 0x100fe200000116ce */
[----:B-1----:R-:W1:Y:S01]  /*79c0*/  LDS.128 R4, [R233+0x18400] ;  /* 0x01840000e9047984 */ /* 0x002e620000000c00 */
[----:B------:R-:W-:Y:S02]  /*79d0*/  HADD2.F32 R30, -RZ, R39.H0_H0 ;  /* 0x20000027ff1e7230 */ /* 0x000fe40000004100 */
[----:B------:R-:W-:Y:S01]  /*79e0*/  LOP3.LUT R3, R0, R3, R206, 0x1e, !PT ;  /* 0x0000000300037212 */ /* 0x000fe200078e1ece */
[----:B------:R-:W-:Y:S02]  /*79f0*/  HADD2.F32 R26, -RZ, R41.H0_H0 ;  /* 0x20000029ff1a7230 */ /* 0x000fe40000004100 */
[----:B------:R-:W-:Y:S02]  /*7a00*/  HADD2.F32 R32, -RZ, R44.H0_H0 ;  /* 0x2000002cff207230 */ /* 0x000fe40000004100 */
[----:B------:R-:W-:Y:S02]  /*7a10*/  IMAD.IADD R3, R208, 0x1, R3 ;  /* 0x00000001d0037824 */ /* 0x000fe400078e0203 */
[----:B------:R-:W-:-:S02]  /*7a20*/  HADD2.F32 R34, -RZ, R39.H1_H1 ;  /* 0x30000027ff227230 */ /* 0x000fc40000004100 */
[----:B------:R-:W-:Y:S02]  /*7a30*/  IMAD R3, R3, 0x2, R18 ;  /* 0x0000000203037824 */ /* 0x000fe400078e0212 */
[----:B------:R-:W-:Y:S02]  /*7a40*/  HADD2.F32 R35, -RZ, R44.H1_H1 ;  /* 0x3000002cff237230 */ /* 0x000fe40000004100 */
[----:B------:R-:W-:Y:S01]  /*7a50*/  HADD2.F32 R37, -RZ, R38.H0_H0 ;  /* 0x20000026ff257230 */ /* 0x000fe20000004100 */
[----:B------:R-:W2:Y:S01]  /*7a60*/  LDS.128 R8, [R3+0x18400] ;  /* 0x0184000003087984 */ /* 0x000ea20000000c00 */
[----:B------:R-:W-:Y:S02]  /*7a70*/  HADD2.F32 R33, -RZ, R40.H0_H0 ;  /* 0x20000028ff217230 */ /* 0x000fe40000004100 */
[--C-:B-1----:R-:W-:Y:S02]  /*7a80*/  HADD2.F32 R0, -RZ, R4.reuse.H0_H0 ;  /* 0x20000004ff007230 */ /* 0x102fe40000004100 */
[----:B------:R-:W-:-:S02]  /*7a90*/  HADD2.F32 R4, -RZ, R4.H1_H1 ;  /* 0x30000004ff047230 */ /* 0x000fc40000004100 */
[--C-:B------:R-:W-:Y:S02]  /*7aa0*/  HADD2.F32 R12, -RZ, R5.reuse.H0_H0 ;  /* 0x20000005ff0c7230 */ /* 0x100fe40000004100 */
[----:B------:R-:W-:Y:S02]  /*7ab0*/  HADD2.F32 R5, -RZ, R5.H1_H1 ;  /* 0x30000005ff057230 */ /* 0x000fe40000004100 */
[--C-:B0-----:R-:W-:Y:S02]  /*7ac0*/  HADD2.F32 R13, -RZ, R6.reuse.H0_H0 ;  /* 0x20000006ff0d7230 */ /* 0x101fe40000004100 */
[----:B------:R-:W-:Y:S02]  /*7ad0*/  HADD2.F32 R6, -RZ, R6.H1_H1 ;  /* 0x30000006ff067230 */ /* 0x000fe40000004100 */
[--C-:B------:R-:W-:Y:S02]  /*7ae0*/  HADD2.F32 R14, -RZ, R7.reuse.H0_H0 ;  /* 0x20000007ff0e7230 */ /* 0x100fe40000004100 */
[----:B------:R-:W-:-:S02]  /*7af0*/  HADD2.F32 R7, -RZ, R7.H1_H1 ;  /* 0x30000007ff077230 */ /* 0x000fc40000004100 */
[--C-:B--2---:R-:W-:Y:S02]  /*7b00*/  HADD2.F32 R15, -RZ, R8.reuse.H0_H0 ;  /* 0x20000008ff0f7230 */ /* 0x104fe40000004100 */
[----:B------:R-:W-:Y:S02]  /*7b10*/  HADD2.F32 R8, -RZ, R8.H1_H1 ;  /* 0x30000008ff087230 */ /* 0x000fe40000004100 */
[--C-:B------:R-:W-:Y:S02]  /*7b20*/  HADD2.F32 R20, -RZ, R9.reuse.H0_H0 ;  /* 0x20000009ff147230 */ /* 0x100fe40000004100 */
[-C--:B------:R-:W-:Y:S01]  /*7b30*/  FMUL.FTZ R25, R30, R15.reuse ;  /* 0x0000000f1e197220 */ /* 0x080fe20000410000 */
[----:B------:R-:W-:Y:S01]  /*7b40*/  FMUL.FTZ R15, R26, R15 ;  /* 0x0000000f1a0f7220 */ /* 0x000fe20000410000 */
[----:B------:R-:W-:Y:S01]  /*7b50*/  FMUL.FTZ R27, R32, R8 ;  /* 0x00000008201b7220 */ /* 0x000fe20000410000 */
[----:B------:R-:W-:Y:S02]  /*7b60*/  HADD2.F32 R9, -RZ, R9.H1_H1 ;  /* 0x30000009ff097230 */ /* 0x000fe40000004100 */
[----:B------:R-:W-:Y:S01]  /*7b70*/  FFMA.FTZ R25, R26, R0, -R25 ;  /* 0x000000001a197223 */ /* 0x000fe20000010819 */
[----:B------:R-:W-:-:S02]  /*7b80*/  HADD2.F32 R26, -RZ, R42.H0_H0 ;  /* 0x2000002aff1a7230 */ /* 0x000fc40000004100 */
[----:B------:R-:W-:Y:S01]  /*7b90*/  FFMA.FTZ R15, R30, R0, R15 ;  /* 0x000000001e0f7223 */ /* 0x000fe2000001000f */
[----:B------:R-:W-:Y:S02]  /*7ba0*/  HADD2.F32 R30, -RZ, R41.H1_H1 ;  /* 0x30000029ff1e7230 */ /* 0x000fe40000004100 */
[----:B------:R-:W-:Y:S02]  /*7bb0*/  HADD2.F32 R21, -RZ, R10.H0_H0 ;  /* 0x2000000aff157230 */ /* 0x000fe40000004100 */
[C---:B------:R-:W-:Y:S01]  /*7bc0*/  FMUL.FTZ R29, R26.reuse, R8 ;  /* 0x000000081a1d7220 */ /* 0x040fe20000410000 */
[----:B------:R-:W-:Y:S01]  /*7bd0*/  FFMA.FTZ R0, R26, R4, -R27 ;  /* 0x000000041a007223 */ /* 0x000fe2000001081b */
[-C--:B------:R-:W-:Y:S01]  /*7be0*/  FMUL.FTZ R27, R34, R20.reuse ;  /* 0x00000014221b7220 */ /* 0x080fe20000410000 */
[----:B------:R-:W-:Y:S01]  /*7bf0*/  FMUL.FTZ R31, R30, R20 ;  /* 0x000000141e1f7220 */ /* 0x000fe20000410000 */
[----:B------:R-:W-:Y:S01]  /*7c00*/  FFMA.FTZ R8, R32, R4, R29 ;  /* 0x0000000420087223 */ /* 0x000fe2000001001d */
[----:B------:R-:W-:-:S02]  /*7c10*/  HADD2.F32 R29, -RZ, R42.H1_H1 ;  /* 0x3000002aff1d7230 */ /* 0x000fc40000004100 */
[-C--:B------:R-:W-:Y:S01]  /*7c20*/  FMUL.FTZ R4, R35, R9.reuse ;  /* 0x0000000923047220 */ /* 0x080fe20000410000 */
[----:B------:R-:W-:Y:S02]  /*7c30*/  HADD2.F32 R10, -RZ, R10.H1_H1 ;  /* 0x3000000aff0a7230 */ /* 0x000fe40000004100 */
[-C--:B------:R-:W-:Y:S01]  /*7c40*/  FFMA.FTZ R27, R30, R12.reuse, -R27 ;  /* 0x0000000c1e1b7223 */ /* 0x080fe2000001081b */
[----:B------:R-:W-:Y:S02]  /*7c50*/  HADD2.F32 R32, -RZ, R45.H0_H0 ;  /* 0x2000002dff207230 */ /* 0x000fe40000004100 */
[C---:B------:R-:W-:Y:S01]  /*7c60*/  FMUL.FTZ R20, R29.reuse, R9 ;  /* 0x000000091d147220 */ /* 0x040fe20000410000 */
[----:B------:R-:W-:Y:S01]  /*7c70*/  FFMA.FTZ R31, R34, R12, R31 ;  /* 0x0000000c221f7223 */ /* 0x000fe2000001001f */
[----:B------:R-:W-:Y:S01]  /*7c80*/  FFMA.FTZ R12, R29, R5, -R4 ;  /* 0x000000051d0c7223 */ /* 0x000fe20000010804 */
[----:B------:R-:W-:Y:S02]  /*7c90*/  HADD2.F32 R30, -RZ, R43.H0_H0 ;  /* 0x2000002bff1e7230 */ /* 0x000fe40000004100 */
[----:B------:R-:W-:Y:S01]  /*7ca0*/  FMUL.FTZ R4, R37, R21 ;  /* 0x0000001525047220 */ /* 0x000fe20000410000 */
[----:B------:R-:W-:Y:S01]  /*7cb0*/  FFMA.FTZ R20, R35, R5, R20 ;  /* 0x0000000523147223 */ /* 0x000fe20000010014 */
[----:B------:R-:W-:Y:S01]  /*7cc0*/  FMUL.FTZ R5, R32, R10 ;  /* 0x0000000a20057220 */ /* 0x000fe20000410000 */
[----:B------:R-:W-:Y:S01]  /*7cd0*/  FMUL.FTZ R26, R33, R21 ;  /* 0x00000015211a7220 */ /* 0x000fe20000410000 */
[----:B------:R-:W-:-:S02]  /*7ce0*/  HADD2.F32 R24, -RZ, R11.H0_H0 ;  /* 0x2000000bff187230 */ /* 0x000fc40000004100 */
[-C--:B------:R-:W-:Y:S01]  /*7cf0*/  FFMA.FTZ R21, R33, R13.reuse, -R4 ;  /* 0x0000000d21157223 */ /* 0x080fe20000010804 */
[C---:B------:R-:W-:Y:S01]  /*7d00*/  FMUL.FTZ R9, R30.reuse, R10 ;  /* 0x0000000a1e097220 */ /* 0x040fe20000410000 */
[----:B------:R-:W-:Y:S02]  /*7d10*/  HADD2.F32 R11, -RZ, R11.H1_H1 ;  /* 0x3000000bff0b7230 */ /* 0x000fe40000004100 */
[-C--:B------:R-:W-:Y:S01]  /*7d20*/  FFMA.FTZ R10, R30, R6.reuse, -R5 ;  /* 0x000000061e0a7223 */ /* 0x080fe20000010805 */
[----:B------:R-:W-:Y:S02]  /*7d30*/  HADD2.F32 R34, -RZ, R38.H1_H1 ;  /* 0x30000026ff227230 */ /* 0x000fe40000004100 */
[----:B------:R-:W-:Y:S01]  /*7d40*/  FFMA.FTZ R26, R37, R13, R26 ;  /* 0x0000000d251a7223 */ /* 0x000fe2000001001a */
        /* <DEDUP_REMOVED lines=22> */
.L_x_699:
[----:B------:R-:W-:Y:S05]  /*7eb0*/  BSYNC B0 ;  /* 0x0000000000007941 */ /* 0x000fea0003800000 */
.L_x_688:
[----:B------:R-:W-:Y:S01]  /*7ec0*/  @!PT LDS RZ, [RZ] ;  /* 0x00000000fffff984 */ /* 0x000fe20000000800 */
[----:B------:R-:W-:Y:S01]  /*7ed0*/  @!PT LDS RZ, [RZ] ;  /* 0x00000000fffff984 */ /* 0x000fe20000000800 */
[----:B------:R-:W-:Y:S01]  /*7ee0*/  @!PT LDS RZ, [RZ] ;  /* 0x00000000fffff984 */ /* 0x000fe20000000800 */
[----:B------:R-:W-:Y:S01]  /*7ef0*/  @!PT LDS RZ, [RZ] ;  /* 0x00000000fffff984 */ /* 0x000fe20000000800 */
[----:B------:R4:W-:Y:S06]  /*7f00*/  MEMBAR.ALL.CTA ;  /* 0x0000000000007992 */ /* 0x0009ec0000008000 */
[----:B----4-:R-:W4:Y:S01]  /*7f10*/  FENCE.VIEW.ASYNC.S ;  /* 0x00000000000073c6 */ /* 0x010f220000000000 */
[----:B------:R-:W-:Y:S05]  /*7f20*/  WARPSYNC.ALL ;  /* 0x0000000000007948 */ /* 0x000fea0003800000 */
[----:B----4-:R-:W-:Y:S06]  /*7f30*/  BAR.SYNC.DEFER_BLOCKING 0xd, 0x100 ;  /* 0x0344000000007b1d */ /* 0x010fec0000010000 */
.L_x_685:
[----:B--23--:R-:W2:Y:S01]  /*7f40*/  S2R R0, SR_TID.X ;  /* 0x0000000000007919 */ /* 0x00cea20000002100 */
[----:B------:R-:W-:Y:S01]  /*7f50*/  ISETP.NE.AND P0, PT, R203, 0x3, PT ;  /* 0x00000003cb00780c */ /* 0x000fe20003f05270 */
[----:B------:R-:W-:Y:S05]  /*7f60*/  WARPSYNC.ALL ;  /* 0x0000000000007948 */ /* 0x000fea0003800000 */
[----:B--2---:R-:W-:-:S05]  /*7f70*/  SHF.R.U32.HI R0, RZ, 0x7, R0 ;  /* 0x00000007ff007819 */ /* 0x004fca0000011600 */
[----:B0-----:R-:W-:-:S05]  /*7f80*/  VIADD R15, R0, 0x8 ;  /* 0x00000008000f7836 */ /* 0x001fca0000000000 */
[----:B------:R0:W-:Y:S06]  /*7f90*/  BAR.SYNC.DEFER_BLOCKING R15, 0x100 ;  /* 0x0004000f0000751d */ /* 0x0001ec0000010000 */
[----:B------:R-:W-:Y:S05]  /*7fa0*/  @!P0 BRA `(.L_x_709) ;  /* 0x0000000000048947 */ /* 0x000fea0003800000 */
[----:B------:R-:W-:Y:S01]  /*7fb0*/  BPT.TRAP 0x1 ;  /* 0x000000040000795c */ /* 0x000fe20000300000 */
.L_x_709:
[----:B------:R-:W-:Y:S02]  /*7fc0*/  LEA R14, R200, R18, 0x3 ;  /* 0x00000012c80e7211 */ /* 0x000fe400078e18ff */
[----:B------:R-:W-:-:S04]  /*7fd0*/  SHF.L.U32 R13, R204, 0x1f, RZ ;  /* 0x0000001fcc0d7819 */ /* 0x000fc800000006ff */
[----:B------:R2:W3:Y:S01]  /*7fe0*/  SYNCS.PHASECHK.TRANS64.TRYWAIT P1, [R14+URZ+0x22830], R13 ;  /* 0x0228300d0e0075a7 */ /* 0x0004e2000802017f */
[----:B------:R-:W-:Y:S05]  /*7ff0*/  @!P0 BRA `(.L_x_710) ;  /* 0x0000000000048947 */ /* 0x000fea0003800000 */
[----:B------:R-:W-:Y:S01]  /*8000*/  BPT.TRAP 0x1 ;  /* 0x000000040000795c */ /* 0x000fe20000300000 */
.L_x_710:
[----:B------:R-:W-:Y:S01]  /*8010*/  VIADD R0, R18, 0x1c400 ;  /* 0x0001c40012007836 */ /* 0x000fe20000000000 */
[----:B-1----:R-:W-:Y:S01]  /*8020*/  LOP3.LUT R4, R28, 0x10000, RZ, 0xfc, !PT ;  /* 0x000100001c047812 */ /* 0x002fe200078efcff */
[----:B------:R-:W-:-:S03]  /*8030*/  IMAD.MOV.U32 R5, RZ, RZ, 0x40000040 ;  /* 0x40000040ff057424 */ /* 0x000fc600078e00ff */
[----:B------:R-:W-:-:S04]  /*8040*/  SHF.R.U32.HI R0, RZ, 0x4, R0 ;  /* 0x00000004ff007819 */ /* 0x000fc80000011600 */
[----:B------:R-:W-:-:S04]  /*8050*/  LOP3.LUT R0, R0, 0x3fff, RZ, 0xc0, !PT ;  /* 0x00003fff00007812 */ /* 0x000fc800078ec0ff */
[----:B------:R-:W-:Y:S01]  /*8060*/  LOP3.LUT R0, R0, 0x10000, RZ, 0xfc, !PT ;  /* 0x0001000000007812 */ /* 0x000fe200078efcff */
[----:B---3--:R-:W-:Y:S06]  /*8070*/  @P1 BRA `(.L_x_711) ;  /* 0x0000000000081947 */ /* 0x008fec0003800000 */
[----:B------:R-:W1:Y:S02]  /*8080*/  SYNCS.PHASECHK.TRANS64.TRYWAIT P1, [R14+URZ+0x22830], R13 ;  /* 0x0228300d0e0075a7 */ /* 0x000e64000802017f */
[----:B-1----:R-:W-:Y:S05]  /*8090*/  @!P1 BRA `(.L_x_712) ;  /* 0x000000f800349947 */ /* 0x002fea0003800000 */
.L_x_711:
[----:B------:R-:W-:Y:S01]  /*80a0*/  IMAD R20, R200, 0x300, R0 ;  /* 0x00000300c8147824 */ /* 0x000fe200078e0200 */
[----:B------:R-:W-:Y:S05]  /*80b0*/  WARPSYNC.ALL ;  /* 0x0000000000007948 */ /* 0x000fea0003800000 */
[----:B------:R-:W-:Y:S01]  /*80c0*/  IMAD.MOV.U32 R21, RZ, RZ, 0x40000040 ;  /* 0x40000040ff157424 */ /* 0x000fe200078e00ff */
[C---:B------:R-:W-:Y:S01]  /*80d0*/  R2UR UR4, R4.reuse ;  /* 0x00000000040472ca */ /* 0x040fe200000e0000 */
[----:B-----5:R-:W-:Y:S01]  /*80e0*/  WARPGROUP.ARRIVE ;  /* 0x00000000000079c5 */ /* 0x020fe20000000000 */
[----:B------:R-:W-:Y:S01]  /*80f0*/  R2UR UR5, R5 ;  /* 0x00000000050572ca */ /* 0x000fe200000e0000 */
[----:B------:R-:W-:Y:S01]  /*8100*/  VIADD R10, R4, 0x2 ;  /* 0x00000002040a7836 */ /* 0x000fe20000000000 */
[C---:B------:R-:W-:Y:S01]  /*8110*/  R2UR UR6, R20.reuse ;  /* 0x00000000140672ca */ /* 0x040fe200000e0000 */
[----:B------:R-:W-:Y:S01]  /*8120*/  VIADD R6, R20, 0x2 ;  /* 0x0000000214067836 */ /* 0x000fe20000000000 */
[----:B------:R-:W-:Y:S01]  /*8130*/  R2UR UR7, R21 ;  /* 0x00000000150772ca */ /* 0x000fe200000e0000 */
[----:B------:R-:W-:Y:S01]  /*8140*/  IMAD.MOV.U32 R11, RZ, RZ, 0x40000040 ;  /* 0x40000040ff0b7424 */ /* 0x000fe200078e00ff */
[----:B------:R-:W3:Y:S01]  /*8150*/  S2R R72, SR_TID.X ;  /* 0x0000000000487919 */ /* 0x000ee20000002100 */
[----:B------:R-:W-:-:S02]  /*8160*/  IMAD.MOV.U32 R7, RZ, RZ, 0x40000040 ;  /* 0x40000040ff077424 */ /* 0x000fc400078e00ff */
[----:B------:R-:W-:Y:S02]  /*8170*/  VIADD R8, R4, 0x4 ;  /* 0x0000000404087836 */ /* 0x000fe40000000000 */
[----:B------:R-:W-:Y:S02]  /*8180*/  IMAD.MOV.U32 R9, RZ, RZ, 0x40000040 ;  /* 0x40000040ff097424 */ /* 0x000fe400078e00ff */
[----:B------:R-:W-:-:S04]  /*8190*/  IMAD.MOV.U32 R21, RZ, RZ, 0x40000040 ;  /* 0x40000040ff157424 */ /* 0x000fc800078e00ff */
[----:B------:R-:W-:Y:S01]  /*81a0*/  HGMMA.64x96x16.F32 R24, gdesc[UR4], RZ, !UPT, gsb0 ;  /* 0x01600000041879f0 */ /* 0x000fe2000c0008ff */
[----:B------:R-:W-:Y:S02]  /*81b0*/  R2UR UR4, R10 ;  /* 0x000000000a0472ca */ /* 0x000fe400000e0000 */
[----:B------:R-:W-:Y:S02]  /*81c0*/  R2UR UR5, R11 ;  /* 0x000000000b0572ca */ /* 0x000fe400000e0000 */
[----:B------:R-:W-:Y:S02]  /*81d0*/  R2UR UR6, R6 ;  /* 0x00000000060672ca */ /* 0x000fe400000e0000 */
[----:B------:R-:W-:Y:S01]  /*81e0*/  R2UR UR7, R7 ;  /* 0x00000000070772ca */ /* 0x000fe200000e0000 */
[----:B------:R-:W-:Y:S01]  /*81f0*/  IMAD.MOV.U32 R7, RZ, RZ, 0x40000040 ;  /* 0x40000040ff077424 */ /* 0x000fe200078e00ff */
[C---:B------:R-:W-:Y:S01]  /*8200*/  IADD3 R6, R20.reuse, 0x4, RZ ;  /* 0x0000000414067810 */ /* 0x040fe20007ffe0ff */
[----:B------:R-:W-:Y:S01]  /*8210*/  VIADD R20, R20, 0x6 ;  /* 0x0000000614147836 */ /* 0x000fe20000000000 */
[----:B---3--:R-:W-:Y:S01]  /*8220*/  LOP3.LUT R72, R72, 0x7f, RZ, 0xc0, !PT ;  /* 0x0000007f48487812 */ /* 0x008fe200078ec0ff */
[----:B------:R-:W-:-:S02]  /*8230*/  WARPGROUP.DEPBAR.LE gsb0, 0x0 ;  /* 0x00008000000079c5 */ /* 0x000fc40000010000 */
[----:B------:R-:W-:-:S06]  /*8240*/  WARPGROUP.ARRIVE ;  /* 0x00000000000079c5 */ /* 0x000fcc0000000000 */
[----:B------:R-:W-:Y:S01]  /*8250*/  HGMMA.64x96x16.F32 R24, gdesc[UR4], R24, gsb0 ;  /* 0x01600000041879f0 */ /* 0x000fe20008000818 */
[----:B------:R-:W-:Y:S02]  /*8260*/  R2UR UR4, R8 ;  /* 0x00000000080472ca */ /* 0x000fe400000e0000 */
[----:B------:R-:W-:Y:S02]  /*8270*/  R2UR UR5, R9 ;  /* 0x00000000090572ca */ /* 0x000fe400000e0000 */
[----:B------:R-:W-:Y:S01]  /*8280*/  R2UR UR6, R6 ;  /* 0x00000000060672ca */ /* 0x000fe200000e0000 */
[----:B------:R-:W-:Y:S01]  /*8290*/  VIADD R6, R4, 0x6 ;  /* 0x0000000604067836 */ /* 0x000fe20000000000 */
[----:B------:R-:W-:Y:S01]  /*82a0*/  R2UR UR7, R7 ;  /* 0x00000000070772ca */ /* 0x000fe200000e0000 */
[----:B------:R-:W-:Y:S01]  /*82b0*/  IMAD.MOV.U32 R7, RZ, RZ, 0x40000040 ;  /* 0x40000040ff077424 */ /* 0x000fe200078e00ff */
[----:B------:R-:W-:Y:S02]  /*82c0*/  WARPGROUP.DEPBAR.LE gsb0, 0x0 ;  /* 0x00008000000079c5 */ /* 0x000fe40000010000 */
[----:B------:R-:W-:-:S09]  /*82d0*/  WARPGROUP.ARRIVE ;  /* 0x00000000000079c5 */ /* 0x000fd20000000000 */
[----:B------:R-:W-:Y:S01]  /*82e0*/  HGMMA.64x96x16.F32 R24, gdesc[UR4], R24, gsb0 ;  /* 0x01600000041879f0 */ /* 0x000fe20008000818 */
[----:B------:R-:W-:Y:S02]  /*82f0*/  R2UR UR4, R6 ;  /* 0x00000000060472ca */ /* 0x000fe400000e0000 */
[----:B------:R-:W-:Y:S02]  /*8300*/  R2UR UR5, R7 ;  /* 0x00000000070572ca */ /* 0x000fe400000e0000 */
[----:B------:R-:W-:Y:S01]  /*8310*/  R2UR UR6, R20 ;  /* 0x00000000140672ca */ /* 0x000fe200000e0000 */
[----:B------:R-:W-:Y:S01]  /*8320*/  IMAD R20, R177, -0x60, R176 ;  /* 0xffffffa0b1147824 */ /* 0x000fe200078e02b0 */
[----:B------:R-:W-:-:S03]  /*8330*/  R2UR UR7, R21 ;  /* 0x00000000150772ca */ /* 0x000fc600000e0000 */
[----:B------:R-:W-:-:S04]  /*8340*/  VIADD R21, R20, 0x60 ;  /* 0x0000006014157836 */ /* 0x000fc80000000000 */
[----:B------:R-:W-:-:S05]  /*8350*/  IMAD R21, R236, -0x2, R21 ;  /* 0xfffffffeec157824 */ /* 0x000fca00078e0215 */
[C---:B------:R-:W-:Y:S02]  /*8360*/  ISETP.GT.AND P2, PT, R21.reuse, RZ, PT ;  /* 0x000000ff1500720c */ /* 0x040fe40003f44270 */
[C---:B------:R-:W-:Y:S02]  /*8370*/  ISETP.GT.AND P3, PT, R21.reuse, 0x1, PT ;  /* 0x000000011500780c */ /* 0x040fe40003f64270 */
[C---:B------:R-:W-:Y:S02]  /*8380*/  ISETP.GT.AND P4, PT, R21.reuse, 0x8, PT ;  /* 0x000000081500780c */ /* 0x040fe40003f84270 */
[C---:B------:R-:W-:Y:S02]  /*8390*/  ISETP.GT.AND P5, PT, R21.reuse, 0x9, PT ;  /* 0x000000091500780c */ /* 0x040fe40003fa4270 */
[----:B------:R-:W-:Y:S01]  /*83a0*/  ISETP.GT.AND P1, PT, R21, 0x10, PT ;  /* 0x000000101500780c */ /* 0x000fe20003f24270 */
[----:B------:R-:W-:Y:S02]  /*83b0*/  WARPGROUP.DEPBAR.LE gsb0, 0x0 ;  /* 0x00008000000079c5 */ /* 0x000fe40000010000 */
[----:B------:R-:W-:-:S06]  /*83c0*/  WARPGROUP.ARRIVE ;  /* 0x00000000000079c5 */ /* 0x000fcc0000000000 */
[----:B------:R-:W-:Y:S01]  /*83d0*/  HGMMA.64x96x16.F32 R24, gdesc[UR4], R24, gsb0 ;  /* 0x01600000041879f0 */ /* 0x000fe20008000818 */
[----:B------:R-:W-:Y:S01]  /*83e0*/  ULDC UR4, c[0x0][0x9d8] ;  /* 0x0002760000047ab9 */ /* 0x000fe20000000800 */
[----:B------:R-:W-:Y:S02]  /*83f0*/  ULDC UR5, c[0x0][0x988] ;  /* 0x0002620000057ab9 */ /* 0x000fe40000000800 */
[----:B------:R-:W-:Y:S01]  /*8400*/  IMAD.U32 R180, RZ, RZ, UR5 ;  /* 0x00000005ffb47e24 */ /* 0x000fe2000f8e00ff */
        /* <DEDUP_REMOVED lines=16> */
[----:B------:R-:W-:Y:S01]  /*8510*/  FMUL.FTZ R40, R40, UR4 ;  /* 0x0000000428287c20 */ /* 0x000fe20008410000 */
[----:B------:R-:W-:Y:S01]  /*8520*/  FMUL.FTZ R35, R35, UR4 ;  /* 0x0000000423237c20 */ /* 0x000fe20008410000 */
[----:B------:R-:W-:Y:S01]  /*8530*/  FMUL.FTZ R41, R41, UR4 ;  /* 0x0000000429297c20 */ /* 0x000fe20008410000 */
[----:B------:R-:W-:Y:S01]  /*8540*/  FMUL.FTZ R38, R38, UR4 ;  /* 0x0000000426267c20 */ /* 0x000fe20008410000 */
[----:B------:R-:W-:Y:S01]  /*8550*/  FMUL.FTZ R44, R44, UR4 ;  /* 0x000000042c2c7c20 */ /* 0x000fe20008410000 */
[----:B------:R-:W-:Y:S01]  /*8560*/  FMUL.FTZ R39, R39, UR4 ;  /* 0x0000000427277c20 */ /* 0x000fe20008410000 */
[----:B------:R-:W-:Y:S01]  /*8570*/  FMUL.FTZ R45, R45, UR4 ;  /* 0x000000042d2d7c20 */ /* 0x000fe20008410000 */
[----:B------:R-:W0:Y:S01]  /*8580*/  MUFU.TANH R28, R28 ;  /* 0x0000001c001c7308 */ /* 0x000e220000002400 */
        /* <DEDUP_REMOVED lines=15> */
[----:B------:R-:W4:Y:S01]  /*8680*/  MUFU.TANH R3, R26 ;  /* 0x0000001a00037308 */ /* 0x000f220000002400 */
        /* <DEDUP_REMOVED lines=18> */
[----:B------:R-:W-:Y:S01]  /*87b0*/  ISETP.GT.AND P2, PT, R21, 0x11, PT ;  /* 0x000000111500780c */ /* 0x000fe20003f44270 */
[----:B------:R-:W-:Y:S01]  /*87c0*/  FMUL.FTZ R69, R69, UR4 ;  /* 0x0000000445457c20 */ /* 0x000fe20008410000 */
[----:B------:R-:W-:Y:S01]  /*87d0*/  FMUL.FTZ R63, R63, UR4 ;  /* 0x000000043f3f7c20 */ /* 0x000fe20008410000 */
[----:B------:R-:W-:Y:S01]  /*87e0*/  FMUL.FTZ R66, R66, UR4 ;  /* 0x0000000442427c20 */ /* 0x000fe20008410000 */
[----:B------:R-:W-:Y:S01]  /*87f0*/  FMUL.FTZ R67, R67, UR4 ;  /* 0x0000000443437c20 */ /* 0x000fe20008410000 */
[----:B------:R-:W4:Y:S01]  /*8800*/  MUFU.TANH R33, R33 ;  /* 0x0000002100217308 */ /* 0x000f220000002400 */
[----:B0-----:R-:W-:Y:S01]  /*8810*/  FSEL R79, R32, -INF , P1 ;  /* 0xff800000204f7808 */ /* 0x001fe20000800000 */
[----:B------:R-:W-:Y:S01]  /*8820*/  FMUL.FTZ R70, R70, UR4 ;  /* 0x0000000446467c20 */ /* 0x000fe20008410000 */
[----:B------:R-:W-:-:S02]  /*8830*/  FMUL.FTZ R71, R71, UR4 ;  /* 0x0000000447477c20 */ /* 0x000fc40008410000 */
        /* <DEDUP_REMOVED lines=106> */
[----:B------:R-:W-:Y:S01]  /*8ee0*/  MUFU.TANH R66, R66 ;  /* 0x0000004200427308 */ /* 0x000fe20000002400 */
[----:B0-----:R-:W-:-:S04]  /*8ef0*/  FSEL R115, R68, -INF , P4 ;  /* 0xff80000044737808 */ /* 0x001fc80002000000 */
[----:B------:R-:W-:-:S03]  /*8f00*/  FMNMX.FTZ R20, R115, R20, !PT ;  /* 0x0000001473147209 */ /* 0x000fc60007810000 */
[----:B------:R-:W0:Y:S01]  /*8f10*/  MUFU.TANH R67, R67 ;  /* 0x0000004300437308 */ /* 0x000e220000002400 */
[----:B---3--:R-:W-:-:S04]  /*8f20*/  FSEL R117, R69, -INF , P5 ;  /* 0xff80000045757808 */ /* 0x008fc80002800000 */
[----:B------:R-:W-:-:S03]  /*8f30*/  FMNMX.FTZ R26, R117, R20, !PT ;  /* 0x00000014751a7209 */ /* 0x000fc60007810000 */
[----:B------:R-:W-:Y:S02]  /*8f40*/  MUFU.TANH R70, R70 ;  /* 0x0000004600467308 */ /* 0x000fe40000002400 */
[----:B------:R-:W3:Y:S06]  /*8f50*/  SHFL.BFLY PT, R21, R26, 0x2, 0x1f ;  /* 0x0c401f001a157f89 */ /* 0x000eec00000e0000 */
[----:B------:R-:W4:Y:S01]  /*8f60*/  MUFU.TANH R71, R71 ;  /* 0x0000004700477308 */ /* 0x000f220000002400 */
[----:B0-----:R-:W-:Y:S02]  /*8f70*/  FSEL R67, R67, -INF , P3 ;  /* 0xff80000043437808 */ /* 0x001fe40001800000 */
[----:B----4-:R-:W-:-:S02]  /*8f80*/  FSEL R71, R71, -INF , P5 ;  /* 0xff80000047477808 */ /* 0x010fc40002800000 */
[----:B---3--:R-:W-:Y:S02]  /*8f90*/  FMNMX.FTZ R28, R26, R21, !PT ;  /* 0x000000151a1c7209 */ /* 0x008fe40007810000 */
[----:B------:R-:W-:-:S03]  /*8fa0*/  FMNMX.FTZ R26, R3, R12, !PT ;  /* 0x0000000c031a7209 */ /* 0x000fc60007810000 */
[----:B------:R-:W0:Y:S01]  /*8fb0*/  SHFL.BFLY PT, R21, R28, 0x1, 0x1f ;  /* 0x0c201f001c157f89 */ /* 0x000e2200000e0000 */
[----:B------:R-:W-:-:S04]  /*8fc0*/  FMNMX.FTZ R26, R25, R26, !PT ;  /* 0x0000001a191a7209 */ /* 0x000fc80007810000 */
[----:B------:R-:W-:-:S04]  /*8fd0*/  FMNMX.FTZ R26, R27, R26, !PT ;  /* 0x0000001a1b1a7209 */ /* 0x000fc80007810000 */
[----:B------:R-:W-:-:S04]  /*8fe0*/  FMNMX.FTZ R26, R29, R26, !PT ;  /* 0x0000001a1d1a7209 */ /* 0x000fc80007810000 */
[----:B------:R-:W-:-:S04]  /*8ff0*/  FMNMX.FTZ R26, R31, R26, !PT ;  /* 0x0000001a1f1a7209 */ /* 0x000fc80007810000 */
[----:B------:R-:W-:-:S04]  /*9000*/  FMNMX.FTZ R26, R33, R26, !PT ;  /* 0x0000001a211a7209 */ /* 0x000fc80007810000 */
[----:B------:R-:W-:Y:S02]  /*9010*/  FMNMX.FTZ R26, R35, R26, !PT ;  /* 0x0000001a231a7209 */ /* 0x000fe40007810000 */
[----:B0-----:R-:W-:Y:S02]  /*9020*/  FMNMX.FTZ R21, R28, R21, !PT ;  /* 0x000000151c157209 */ /* 0x001fe40007810000 */
[----:B------:R-:W-:Y:S02]  /*9030*/  FMNMX.FTZ R26, R37, R26, !PT ;  /* 0x0000001a251a7209 */ /* 0x000fe40007810000 */
[C---:B------:R-:W-:Y:S01]  /*9040*/  FSETP.NEU.FTZ.AND P6, PT, R21.reuse, -INF , PT ;  /* 0xff8000001500780b */ /* 0x040fe20003fdd000 */
[----:B------:R-:W-:Y:S01]  /*9050*/  FMUL.FTZ R20, R21, R180 ;  /* 0x000000b415147220 */ /* 0x000fe20000410000 */
[----:B------:R-:W-:-:S04]  /*9060*/  FMNMX.FTZ R26, R39, R26, !PT ;  /* 0x0000001a271a7209 */ /* 0x000fc80007810000 */
[----:B------:R-:W-:Y:S02]  /*9070*/  FMNMX.FTZ R26, R41, R26, !PT ;  /* 0x0000001a291a7209 */ /* 0x000fe40007810000 */
[----:B------:R-:W-:Y:S02]  /*9080*/  FSEL R30, R20, RZ, P6 ;  /* 0x000000ff141e7208 */ /* 0x000fe40003000000 */
[----:B------:R-:W-:Y:S01]  /*9090*/  FMNMX.FTZ R26, R43, R26, !PT ;  /* 0x0000001a2b1a7209 */ /* 0x000fe20007810000 */
[----:B------:R0:W3:Y:S02]  /*90a0*/  MUFU.TANH R20, R63 ;  /* 0x0000003f00147308 */ /* 0x0000e40000002400 */
[--C-:B------:R-:W-:Y:S01]  /*90b0*/  FFMA.FTZ R152, R73, R180, -R30.reuse ;  /* 0x000000b449987223 */ /* 0x100fe2000001081e */
[----:B------:R-:W-:Y:S01]  /*90c0*/  FMNMX.FTZ R26, R45, R26, !PT ;  /* 0x0000001a2d1a7209 */ /* 0x000fe20007810000 */
[-CC-:B------:R-:W-:Y:S01]  /*90d0*/  FFMA.FTZ R154, R75, R180.reuse, -R30.reuse ;  /* 0x000000b44b9a7223 */ /* 0x180fe2000001081e */
[----:B------:R-:W-:Y:S01]  /*90e0*/  FSEL R73, R66, -INF , P2 ;  /* 0xff80000042497808 */ /* 0x000fe20001000000 */
[--C-:B------:R-:W-:Y:S01]  /*90f0*/  FFMA.FTZ R61, R77, R180, -R30.reuse ;  /* 0x000000b44d3d7223 */ /* 0x100fe2000001081e */
[----:B------:R-:W-:Y:S01]  /*9100*/  FMNMX.FTZ R26, R47, R26, !PT ;  /* 0x0000001a2f1a7209 */ /* 0x000fe20007810000 */
[--C-:B------:R-:W-:Y:S01]  /*9110*/  FFMA.FTZ R59, R24, R180, -R30.reuse ;  /* 0x000000b4183b7223 */ /* 0x100fe2000001081e */
[----:B------:R-:W-:Y:S01]  /*9120*/  FSEL R75, R70, -INF , P4 ;  /* 0xff800000464b7808 */ /* 0x000fe20002000000 */
[----:B------:R-:W-:Y:S01]  /*9130*/  MUFU.EX2 R152, R152 ;  /* 0x0000009800987308 */ /* 0x000fe20000000800 */
[----:B------:R-:W-:Y:S01]  /*9140*/  FMNMX.FTZ R26, R49, R26, !PT ;  /* 0x0000001a311a7209 */ /* 0x000fe20007810000 */
[-CC-:B------:R-:W-:Y:S01]  /*9150*/  FFMA.FTZ R156, R79, R180.reuse, -R30.reuse ;  /* 0x000000b44f9c7223 */ /* 0x180fe2000001081e */
[-CC-:B0-----:R-:W-:Y:S01]  /*9160*/  FFMA.FTZ R63, R81, R180.reuse, -R30.reuse ;  /* 0x000000b4513f7223 */ /* 0x181fe2000001081e */
[--C-:B------:R-:W-:Y:S01]  /*9170*/  FFMA.FTZ R158, R83, R180, -R30.reuse ;  /* 0x000000b4539e7223 */ /* 0x100fe2000001081e */
[----:B------:R-:W-:Y:S01]  /*9180*/  FMNMX.FTZ R26, R51, R26, !PT ;  /* 0x0000001a331a7209 */ /* 0x000fe20007810000 */
[--C-:B------:R-:W-:Y:S01]  /*9190*/  FFMA.FTZ R65, R85, R180, -R30.reuse ;  /* 0x000000b455417223 */ /* 0x100fe2000001081e */
[----:B---3--:R-:W-:Y:S01]  /*91a0*/  FSEL R69, R20, -INF , P1 ;  /* 0xff80000014457808 */ /* 0x008fe20000800000 */
[----:B------:R-:W0:Y:S01]  /*91b0*/  MUFU.EX2 R59, R59 ;  /* 0x0000003b003b7308 */ /* 0x000e220000000800 */
[----:B------:R-:W-:Y:S01]  /*91c0*/  FMNMX.FTZ R26, R53, R26, !PT ;  /* 0x0000001a351a7209 */ /* 0x000fe20007810000 */
[-CC-:B------:R-:W-:Y:S01]  /*91d0*/  FFMA.FTZ R160, R87, R180.reuse, -R30.reuse ;  /* 0x000000b457a07223 */ /* 0x180fe2000001081e */
[-CC-:B------:R-:W-:Y:S01]  /*91e0*/  FFMA.FTZ R89, R89, R180.reuse, -R30.reuse ;  /* 0x000000b459597223 */ /* 0x180fe2000001081e */
[--C-:B------:R-:W-:Y:S01]  /*91f0*/  FFMA.FTZ R91, R91, R180, -R30.reuse ;  /* 0x000000b45b5b7223 */ /* 0x100fe2000001081e */
[----:B------:R-:W-:Y:S01]  /*9200*/  FMNMX.FTZ R26, R55, R26, !PT ;  /* 0x0000001a371a7209 */ /* 0x000fe20007810000 */
[-CC-:B------:R-:W-:Y:S01]  /*9210*/  FFMA.FTZ R93, R93, R180.reuse, -R30.reuse ;  /* 0x000000b45d5d7223 */ /* 0x180fe2000001081e */
[--C-:B------:R-:W-:Y:S01]  /*9220*/  FFMA.FTZ R95, R95, R180, -R30.reuse ;  /* 0x000000b45f5f7223 */ /* 0x100fe2000001081e */
[----:B------:R-:W3:Y:S01]  /*9230*/  MUFU.EX2 R154, R154 ;  /* 0x0000009a009a7308 */ /* 0x000ee20000000800 */
[----:B------:R-:W-:Y:S01]  /*9240*/  FMNMX.FTZ R26, R57, R26, !PT ;  /* 0x0000001a391a7209 */ /* 0x000fe20007810000 */
[-CC-:B------:R-:W-:Y:S01]  /*9250*/  FFMA.FTZ R97, R97, R180.reuse, -R30.reuse ;  /* 0x000000b461617223 */ /* 0x180fe2000001081e */
[-CC-:B------:R-:W-:Y:S01]  /*9260*/  FFMA.FTZ R99, R99, R180.reuse, -R30.reuse ;  /* 0x000000b463637223 */ /* 0x180fe2000001081e */
[--C-:B------:R-:W-:Y:S01]  /*9270*/  FFMA.FTZ R101, R101, R180, -R30.reuse ;  /* 0x000000b465657223 */ /* 0x100fe2000001081e */
[----:B------:R-:W-:Y:S01]  /*9280*/  FMNMX.FTZ R26, R69, R26, !PT ;  /* 0x0000001a451a7209 */ /* 0x000fe20007810000 */
[-CC-:B------:R-:W-:Y:S01]  /*9290*/  FFMA.FTZ R103, R103, R180.reuse, -R30.reuse ;  /* 0x000000b467677223 */ /* 0x180fe2000001081e */
[--C-:B------:R-:W-:Y:S01]  /*92a0*/  FFMA.FTZ R105, R105, R180, -R30.reuse ;  /* 0x000000b469697223 */ /* 0x100fe2000001081e */
[----:B------:R-:W4:Y:S01]  /*92b0*/  MUFU.EX2 R61, R61 ;  /* 0x0000003d003d7308 */ /* 0x000f220000000800 */
[----:B------:R-:W-:Y:S01]  /*92c0*/  FMNMX.FTZ R26, R73, R26, !PT ;  /* 0x0000001a491a7209 */ /* 0x000fe20007810000 */
[-CC-:B------:R-:W-:Y:S01]  /*92d0*/  FFMA.FTZ R107, R107, R180.reuse, -R30.reuse ;  /* 0x000000b46b6b7223 */ /* 0x180fe2000001081e */
[-CC-:B------:R-:W-:Y:S01]  /*92e0*/  FFMA.FTZ R109, R109, R180.reuse, -R30.reuse ;  /* 0x000000b46d6d7223 */ /* 0x180fe2000001081e */
[--C-:B------:R-:W-:Y:S01]  /*92f0*/  FFMA.FTZ R111, R111, R180, -R30.reuse ;  /* 0x000000b46f6f7223 */ /* 0x100fe2000001081e */
[----:B------:R-:W-:Y:S01]  /*9300*/  FMNMX.FTZ R26, R67, R26, !PT ;  /* 0x0000001a431a7209 */ /* 0x000fe20007810000 */
[-CC-:B------:R-:W-:Y:S01]  /*9310*/  FFMA.FTZ R113, R113, R180.reuse, -R30.reuse ;  /* 0x000000b471717223 */ /* 0x180fe2000001081e */
[--C-:B------:R-:W-:Y:S01]  /*9320*/  FFMA.FTZ R115, R115, R180, -R30.reuse ;  /* 0x000000b473737223 */ /* 0x100fe2000001081e */
[----:B------:R-:W1:Y:S01]  /*9330*/  MUFU.EX2 R156, R156 ;  /* 0x0000009c009c7308 */ /* 0x000e620000000800 */
[----:B------:R-:W-:Y:S01]  /*9340*/  FMNMX.FTZ R26, R75, R26, !PT ;  /* 0x0000001a4b1a7209 */ /* 0x000fe20007810000 */
[----:B------:R-:W-:-:S03]  /*9350*/  FFMA.FTZ R30, R117, R180, -R30 ;  /* 0x000000b4751e7223 */ /* 0x000fc6000001081e */
[----:B------:R-:W-:-:S03]  /*9360*/  FMNMX.FTZ R26, R71, R26, !PT ;  /* 0x0000001a471a7209 */ /* 0x000fc60007810000 */
[----:B------:R-:W-:Y:S02]  /*9370*/  MUFU.EX2 R63, R63 ;  /* 0x0000003f003f7308 */ /* 0x000fe40000000800 */
[----:B------:R-:W2:Y:S06]  /*9380*/  SHFL.BFLY PT, R77, R26, 0x2, 0x1f ;  /* 0x0c401f001a4d7f89 */ /* 0x000eac00000e0000 */
[----:B------:R-:W-:Y:S08]  /*9390*/  MUFU.EX2 R158, R158 ;  /* 0x0000009e009e7308 */ /* 0x000ff00000000800 */
[----:B------:R-:W-:Y:S08]  /*93a0*/  MUFU.EX2 R65, R65 ;  /* 0x0000004100417308 */ /* 0x000ff00000000800 */
[----:B------:R-:W-:Y:S01]  /*93b0*/  MUFU.EX2 R160, R160 ;  /* 0x000000a000a07308 */ /* 0x000fe20000000800 */
[----:B--2---:R-:W-:-:S05]  /*93c0*/  FMNMX.FTZ R77, R26, R77, !PT ;  /* 0x0000004d1a4d7209 */ /* 0x004fca0007810000 */
[----:B------:R-:W2:Y:S02]  /*93d0*/  SHFL.BFLY PT, R178, R77, 0x1, 0x1f ;  /* 0x0c201f004db27f89 */ /* 0x000ea400000e0000 */
[----:B------:R-:W-:Y:S08]  /*93e0*/  MUFU.EX2 R89, R89 ;  /* 0x0000005900597308 */ /* 0x000ff00000000800 */
[----:B------:R-:W-:Y:S08]  /*93f0*/  MUFU.EX2 R91, R91 ;  /* 0x0000005b005b7308 */ /* 0x000ff00000000800 */
[----:B------:R-:W-:Y:S01]  /*9400*/  MUFU.EX2 R162, R93 ;  /* 0x0000005d00a27308 */ /* 0x000fe20000000800 */
[----:B--2---:R-:W-:-:S07]  /*9410*/  FMNMX.FTZ R178, R77, R178, !PT ;  /* 0x000000b24db27209 */ /* 0x004fce0007810000 */
[----:B------:R-:W-:Y:S01]  /*9420*/  MUFU.EX2 R95, R95 ;  /* 0x0000005f005f7308 */ /* 0x000fe20000000800 */
[C---:B------:R-:W-:Y:S01]  /*9430*/  FSETP.NEU.FTZ.AND P1, PT, R178.reuse, -INF , PT ;  /* 0xff800000b200780b */ /* 0x040fe20003f3d000 */
[----:B------:R-:W-:-:S06]  /*9440*/  FMUL.FTZ R20, R178, R180 ;  /* 0x000000b4b2147220 */ /* 0x000fcc0000410000 */
[----:B------:R-:W-:Y:S01]  /*9450*/  MUFU.EX2 R164, R97 ;  /* 0x0000006100a47308 */ /* 0x000fe20000000800 */
[----:B------:R-:W-:Y:S02]  /*9460*/  FSEL R20, R20, RZ, P1 ;  /* 0x000000ff14147208 */ /* 0x000fe40000800000 */
[----:B------:R-:W-:Y:S02]  /*9470*/  ISETP.NE.AND P1, PT, R72, RZ, PT ;  /* 0x000000ff4800720c */ /* 0x000fe40003f25270 */
[----:B------:R-:W2:Y:S01]  /*9480*/  S2R R72, SR_TID.X ;  /* 0x0000000000487919 */ /* 0x000ea20000002100 */
[-CC-:B------:R-:W-:Y:S01]  /*9490*/  FFMA.FTZ R12, R12, R180.reuse, -R20.reuse ;  /* 0x000000b40c0c7223 */ /* 0x180fe20000010814 */
[-CC-:B------:R-:W-:Y:S01]  /*94a0*/  FFMA.FTZ R3, R3, R180.reuse, -R20.reuse ;  /* 0x000000b403037223 */ /* 0x180fe20000010814 */
[-CC-:B------:R-:W-:Y:S01]  /*94b0*/  FFMA.FTZ R25, R25, R180.reuse, -R20.reuse ;  /* 0x000000b419197223 */ /* 0x180fe20000010814 */
[-CC-:B------:R-:W-:Y:S01]  /*94c0*/  FFMA.FTZ R27, R27, R180.reuse, -R20.reuse ;  /* 0x000000b41b1b7223 */ /* 0x180fe20000010814 */
[-CC-:B------:R-:W-:Y:S01]  /*94d0*/  FFMA.FTZ R29, R29, R180.reuse, -R20.reuse ;  /* 0x000000b41d1d7223 */ /* 0x180fe20000010814 */
[----:B------:R0:W-:Y:S01]  /*94e0*/  MUFU.EX2 R153, R3 ;  /* 0x0000000300997308 */ /* 0x0001e20000000800 */
[-CC-:B------:R-:W-:Y:S01]  /*94f0*/  FFMA.FTZ R31, R31, R180.reuse, -R20.reuse ;  /* 0x000000b41f1f7223 */ /* 0x180fe20000010814 */
[-CC-:B------:R-:W-:Y:S01]  /*9500*/  FFMA.FTZ R33, R33, R180.reuse, -R20.reuse ;  /* 0x000000b421217223 */ /* 0x180fe20000010814 */
[-CC-:B------:R-:W-:Y:S01]  /*9510*/  FFMA.FTZ R35, R35, R180.reuse, -R20.reuse ;  /* 0x000000b423237223 */ /* 0x180fe20000010814 */
[-CC-:B------:R-:W-:Y:S01]  /*9520*/  FFMA.FTZ R37, R37, R180.reuse, -R20.reuse ;  /* 0x000000b425257223 */ /* 0x180fe20000010814 */
[-CC-:B------:R-:W-:Y:S01]  /*9530*/  FFMA.FTZ R39, R39, R180.reuse, -R20.reuse ;  /* 0x000000b427277223 */ /* 0x180fe20000010814 */
[-CC-:B------:R-:W-:Y:S01]  /*9540*/  FFMA.FTZ R41, R41, R180.reuse, -R20.reuse ;  /* 0x000000b429297223 */ /* 0x180fe20000010814 */
[-CC-:B------:R-:W-:Y:S01]  /*9550*/  FFMA.FTZ R43, R43, R180.reuse, -R20.reuse ;  /* 0x000000b42b2b7223 */ /* 0x180fe20000010814 */
[----:B------:R-:W2:Y:S01]  /*9560*/  MUFU.EX2 R12, R12 ;  /* 0x0000000c000c7308 */ /* 0x000ea20000000800 */
[----:B0-----:R-:W-:Y:S01]  /*9570*/  FADD.FTZ R3, R152, R59 ;  /* 0x0000003b98037221 */ /* 0x001fe20000010000 */
[-CC-:B------:R-:W-:Y:S01]  /*9580*/  FFMA.FTZ R45, R45, R180.reuse, -R20.reuse ;  /* 0x000000b42d2d7223 */ /* 0x180fe20000010814 */
[-CC-:B------:R-:W-:Y:S01]  /*9590*/  FFMA.FTZ R47, R47, R180.reuse, -R20.reuse ;  /* 0x000000b42f2f7223 */ /* 0x180fe20000010814 */
[-CC-:B------:R-:W-:Y:S01]  /*95a0*/  FFMA.FTZ R49, R49, R180.reuse, -R20.reuse ;  /* 0x000000b431317223 */ /* 0x180fe20000010814 */
[----:B---3--:R-:W-:Y:S01]  /*95b0*/  FADD.FTZ R36, R154, R3 ;  /* 0x000000039a247221 */ /* 0x008fe20000010000 */
[-CC-:B------:R-:W-:Y:S01]  /*95c0*/  FFMA.FTZ R51, R51, R180.reuse, -R20.reuse ;  /* 0x000000b433337223 */ /* 0x180fe20000010814 */
[-C--:B------:R-:W-:Y:S01]  /*95d0*/  FFMA.FTZ R53, R53, R180.reuse, -R20 ;  /* 0x000000b435357223 */ /* 0x080fe20000010814 */
[----:B------:R-:W0:Y:S01]  /*95e0*/  MUFU.EX2 R25, R25 ;  /* 0x0000001900197308 */ /* 0x000e220000000800 */
[----:B----4-:R-:W-:Y:S01]  /*95f0*/  FADD.FTZ R3, R61, R36 ;  /* 0x000000243d037221 */ /* 0x010fe20000010000 */
[-CC-:B------:R-:W-:Y:S01]  /*9600*/  FFMA.FTZ R55, R55, R180.reuse, -R20.reuse ;  /* 0x000000b437377223 */ /* 0x180fe20000010814 */
[-CC-:B------:R-:W-:Y:S01]  /*9610*/  FFMA.FTZ R57, R57, R180.reuse, -R20.reuse ;  /* 0x000000b439397223 */ /* 0x180fe20000010814 */
[-CC-:B------:R-:W-:Y:S01]  /*9620*/  FFMA.FTZ R69, R69, R180.reuse, -R20.reuse ;  /* 0x000000b445457223 */ /* 0x180fe20000010814 */
[----:B-1----:R-:W-:Y:S01]  /*9630*/  FADD.FTZ R40, R156, R3 ;  /* 0x000000039c287221 */ /* 0x002fe20000010000 */
[-CC-:B------:R-:W-:Y:S01]  /*9640*/  FFMA.FTZ R73, R73, R180.reuse, -R20.reuse ;  /* 0x000000b449497223 */ /* 0x180fe20000010814 */
[-C--:B------:R-:W-:Y:S01]  /*9650*/  FFMA.FTZ R67, R67, R180.reuse, -R20 ;  /* 0x000000b443437223 */ /* 0x080fe20000010814 */
[----:B------:R1:W3:Y:S01]  /*9660*/  MUFU.EX2 R24, R27 ;  /* 0x0000001b00187308 */ /* 0x0002e20000000800 */
[----:B--2---:R-:W-:Y:S01]  /*9670*/  FADD.FTZ R38, R153, R12 ;  /* 0x0000000c99267221 */ /* 0x004fe20000010000 */
[----:B------:R-:W-:Y:S01]  /*9680*/  SHF.R.U32.HI R72, RZ, 0x7, R72 ;  /* 0x00000007ff487819 */ /* 0x000fe20000011648 */
[-CC-:B------:R-:W-:Y:S01]  /*9690*/  FFMA.FTZ R75, R75, R180.reuse, -R20.reuse ;  /* 0x000000b44b4b7223 */ /* 0x180fe20000010814 */
[----:B------:R-:W-:Y:S01]  /*96a0*/  FFMA.FTZ R71, R71, R180, -R20 ;  /* 0x000000b447477223 */ /* 0x000fe20000010814 */
[----:B------:R-:W-:-:S02]  /*96b0*/  F2FP.F16.F32.PACK_AB R153, R12, R153 ;  /* 0x000000990c99723e */ /* 0x000fc400000000ff */
[----:B------:R-:W-:Y:S01]  /*96c0*/  IADD3 R179, -R72, 0xb, RZ ;  /* 0x0000000b48b37810 */ /* 0x000fe20007ffe1ff */
[----:B------:R-:W2:Y:S01]  /*96d0*/  MUFU.EX2 R29, R29 ;  /* 0x0000001d001d7308 */ /* 0x000ea20000000800 */
[----:B-1----:R-:W-:Y:S01]  /*96e0*/  FADD.FTZ R27, R63, R40 ;  /* 0x000000283f1b7221 */ /* 0x002fe20000010000 */
[----:B0-----:R-:W-:Y:S01]  /*96f0*/  FADD.FTZ R3, R25, R38 ;  /* 0x0000002619037221 */ /* 0x001fe20000010000 */
[----:B------:R-:W-:Y:S02]  /*9700*/  F2FP.F16.F32.PACK_AB R152, R59, R152 ;  /* 0x000000983b98723e */ /* 0x000fe400000000ff */
[----:B------:R-:W-:Y:S01]  /*9710*/  FADD.FTZ R38, R158, R27 ;  /* 0x0000001b9e267221 */ /* 0x000fe20000010000 */
[----:B------:R-:W-:Y:S02]  /*9720*/  F2FP.F16.F32.PACK_AB R154, R61, R154 ;  /* 0x0000009a3d9a723e */ /* 0x000fe400000000ff */
[----:B------:R0:W1:Y:S01]  /*9730*/  MUFU.EX2 R26, R31 ;  /* 0x0000001f001a7308 */ /* 0x0000620000000800 */
[----:B---3--:R-:W-:Y:S01]  /*9740*/  FADD.FTZ R40, R24, R3 ;  /* 0x0000000318287221 */ /* 0x008fe20000010000 */
[----:B------:R-:W-:-:S02]  /*9750*/  @!P1 IADD3 R3, R14, 0x22840, RZ ;  /* 0x000228400e039810 */ /* 0x000fc40007ffe0ff */
[----:B------:R-:W-:Y:S02]  /*9760*/  F2FP.F16.F32.PACK_AB R155, R24, R25 ;  /* 0x00000019189b723e */ /* 0x000fe400000000ff */
[----:B------:R-:W-:Y:S01]  /*9770*/  @!P1 PRMT R3, RZ, 0x654, R3 ;  /* 0x00000654ff039816 */ /* 0x000fe20000000003 */
[----:B------:R3:W-:Y:S06]  /*9780*/  BAR.ARV R179, 0x100 ;  /* 0x000400b30000751d */ /* 0x0007ec0000002000 */
[----:B------:R-:W4:Y:S01]  /*9790*/  MUFU.EX2 R33, R33 ;  /* 0x0000002100217308 */ /* 0x000f220000000800 */
[----:B0-----:R-:W-:Y:S01]  /*97a0*/  FADD.FTZ R31, R65, R38 ;  /* 0x00000026411f7221 */ /* 0x001fe20000010000 */
[----:B--2---:R-:W-:Y:S01]  /*97b0*/  FADD.FTZ R27, R29, R40 ;  /* 0x000000281d1b7221 */ /* 0x004fe20000010000 */
[----:B------:R0:W-:Y:S01]  /*97c0*/  @!P1 SYNCS.ARRIVE.TRANS64.RED.A1T0 RZ, [R3+URZ], RZ ;  /* 0x000000ff03ff99a7 */ /* 0x0001e2000810043f */
[----:B------:R-:W-:Y:S01]  /*97d0*/  F2FP.F16.F32.PACK_AB R156, R63, R156 ;  /* 0x0000009c3f9c723e */ /* 0x000fe200000000ff */
[----:B------:R-:W-:Y:S01]  /*97e0*/  FADD.FTZ R42, R160, R31 ;  /* 0x0000001fa02a7221 */ /* 0x000fe20000010000 */
[----:B-1----:R-:W-:Y:S01]  /*97f0*/  FADD.FTZ R40, R26, R27 ;  /* 0x0000001b1a287221 */ /* 0x002fe20000010000 */
[----:B------:R-:W-:Y:S01]  /*9800*/  F2FP.F16.F32.PACK_AB R158, R65, R158 ;  /* 0x0000009e419e723e */ /* 0x000fe200000000ff */
[----:B------:R-:W1:Y:S01]  /*9810*/  MUFU.EX2 R28, R35 ;  /* 0x00000023001c7308 */ /* 0x000e620000000800 */
[C---:B------:R-:W-:Y:S01]  /*9820*/  FADD.FTZ R42, R89.reuse, R42 ;  /* 0x0000002a592a7221 */ /* 0x040fe20000010000 */
[----:B------:R-:W-:-:S02]  /*9830*/  F2FP.F16.F32.PACK_AB R160, R89, R160 ;  /* 0x000000a059a0723e */ /* 0x000fc400000000ff */
[----:B------:R-:W-:Y:S01]  /*9840*/  F2FP.F16.F32.PACK_AB R157, R26, R29 ;  /* 0x0000001d1a9d723e */ /* 0x000fe200000000ff */
[----:B------:R-:W-:-:S03]  /*9850*/  FADD.FTZ R31, R91, R42 ;  /* 0x0000002a5b1f7221 */ /* 0x000fc60000010000 */
[----:B------:R-:W0:Y:S01]  /*9860*/  MUFU.EX2 R37, R37 ;  /* 0x0000002500257308 */ /* 0x000e220000000800 */
[----:B----4-:R-:W-:Y:S01]  /*9870*/  FADD.FTZ R27, R33, R40 ;  /* 0x00000028211b7221 */ /* 0x010fe20000010000 */
[C---:B------:R-:W-:Y:S01]  /*9880*/  FADD.FTZ R44, R162.reuse, R31 ;  /* 0x0000001fa22c7221 */ /* 0x040fe20000010000 */
[----:B------:R-:W-:-:S05]  /*9890*/  F2FP.F16.F32.PACK_AB R162, R162, R91 ;  /* 0x0000005ba2a2723e */ /* 0x000fca00000000ff */
[----:B------:R-:W2:Y:S01]  /*98a0*/  MUFU.EX2 R32, R39 ;  /* 0x0000002700207308 */ /* 0x000ea20000000800 */
[C---:B-1----:R-:W-:Y:S01]  /*98b0*/  FADD.FTZ R42, R28.reuse, R27 ;  /* 0x0000001b1c2a7221 */ /* 0x042fe20000010000 */
[----:B------:R-:W-:Y:S01]  /*98c0*/  FADD.FTZ R27, R95, R44 ;  /* 0x0000002c5f1b7221 */ /* 0x000fe20000010000 */
[----:B------:R-:W-:-:S03]  /*98d0*/  F2FP.F16.F32.PACK_AB R159, R28, R33 ;  /* 0x000000211c9f723e */ /* 0x000fc600000000ff */
[C---:B------:R-:W-:Y:S01]  /*98e0*/  FADD.FTZ R44, R164.reuse, R27 ;  /* 0x0000001ba42c7221 */ /* 0x040fe20000010000 */
[----:B------:R-:W-:Y:S01]  /*98f0*/  F2FP.F16.F32.PACK_AB R164, R164, R95 ;  /* 0x0000005fa4a4723e */ /* 0x000fe200000000ff */
[----:B------:R-:W1:Y:S01]  /*9900*/  MUFU.EX2 R41, R41 ;  /* 0x0000002900297308 */ /* 0x000e620000000800 */
[----:B0-----:R-:W-:-:S07]  /*9910*/  FADD.FTZ R3, R37, R42 ;  /* 0x0000002a25037221 */ /* 0x001fce0000010000 */
[----:B------:R-:W0:Y:S01]  /*9920*/  MUFU.EX2 R99, R99 ;  /* 0x0000006300637308 */ /* 0x000e220000000800 */
[C---:B--2---:R-:W-:Y:S01]  /*9930*/  FADD.FTZ R42, R32.reuse, R3 ;  /* 0x00000003202a7221 */ /* 0x044fe20000010000 */
[----:B------:R-:W-:-:S06]  /*9940*/  F2FP.F16.F32.PACK_AB R161, R32, R37 ;  /* 0x0000002520a1723e */ /* 0x000fcc00000000ff */
[----:B------:R-:W2:Y:S01]  /*9950*/  MUFU.EX2 R34, R43 ;  /* 0x0000002b00227308 */ /* 0x000ea20000000800 */
[----:B-1----:R-:W-:-:S07]  /*9960*/  FADD.FTZ R3, R41, R42 ;  /* 0x0000002a29037221 */ /* 0x002fce0000010000 */
[----:B------:R-:W1:Y:S01]  /*9970*/  MUFU.EX2 R166, R101 ;  /* 0x0000006500a67308 */ /* 0x000e620000000800 */
[----:B0-----:R-:W-:-:S07]  /*9980*/  FADD.FTZ R27, R99, R44 ;  /* 0x0000002c631b7221 */ /* 0x001fce0000010000 */
[----:B------:R-:W0:Y:S01]  /*9990*/  MUFU.EX2 R45, R45 ;  /* 0x0000002d002d7308 */ /* 0x000e220000000800 */
[C---:B--2---:R-:W-:Y:S01]  /*99a0*/  FADD.FTZ R44, R34.reuse, R3 ;  /* 0x00000003222c7221 */ /* 0x044fe20000010000 */
[----:B------:R-:W-:-:S06]  /*99b0*/  F2FP.F16.F32.PACK_AB R163, R34, R41 ;  /* 0x0000002922a3723e */ /* 0x000fcc00000000ff */
[----:B------:R-:W2:Y:S01]  /*99c0*/  MUFU.EX2 R103, R103 ;  /* 0x0000006700677308 */ /* 0x000ea20000000800 */
[C---:B-1----:R-:W-:Y:S01]  /*99d0*/  FADD.FTZ R46, R166.reuse, R27 ;  /* 0x0000001ba62e7221 */ /* 0x042fe20000010000 */
[----:B------:R-:W-:-:S06]  /*99e0*/  F2FP.F16.F32.PACK_AB R166, R166, R99 ;  /* 0x00000063a6a6723e */ /* 0x000fcc00000000ff */
[----:B------:R-:W1:Y:S01]  /*99f0*/  MUFU.EX2 R36, R47 ;  /* 0x0000002f00247308 */ /* 0x000e620000000800 */
[----:B0-----:R-:W-:-:S07]  /*9a00*/  FADD.FTZ R3, R45, R44 ;  /* 0x0000002c2d037221 */ /* 0x001fce0000010000 */
[----:B------:R-:W0:Y:S01]  /*9a10*/  MUFU.EX2 R168, R105 ;  /* 0x0000006900a87308 */ /* 0x000e220000000800 */
[----:B--2---:R-:W-:-:S07]  /*9a20*/  FADD.FTZ R27, R103, R46 ;  /* 0x0000002e671b7221 */ /* 0x004fce0000010000 */
[----:B------:R-:W2:Y:S01]  /*9a30*/  MUFU.EX2 R49, R49 ;  /* 0x0000003100317308 */ /* 0x000ea20000000800 */
[C---:B-1----:R-:W-:Y:S01]  /*9a40*/  FADD.FTZ R20, R36.reuse, R3 ;  /* 0x0000000324147221 */ /* 0x042fe20000010000 */
[----:B------:R-:W-:-:S06]  /*9a50*/  F2FP.F16.F32.PACK_AB R165, R36, R45 ;  /* 0x0000002d24a5723e */ /* 0x000fcc00000000ff */
[----:B------:R-:W1:Y:S01]  /*9a60*/  MUFU.EX2 R107, R107 ;  /* 0x0000006b006b7308 */ /* 0x000e620000000800 */
[C---:B0-----:R-:W-:Y:S01]  /*9a70*/  FADD.FTZ R44, R168.reuse, R27 ;  /* 0x0000001ba82c7221 */ /* 0x041fe20000010000 */
[----:B------:R-:W-:-:S06]  /*9a80*/  F2FP.F16.F32.PACK_AB R168, R168, R103 ;  /* 0x00000067a8a8723e */ /* 0x000fcc00000000ff */
[----:B------:R-:W0:Y:S01]  /*9a90*/  MUFU.EX2 R38, R51 ;  /* 0x0000003300267308 */ /* 0x000e220000000800 */
[----:B--2---:R-:W-:-:S07]  /*9aa0*/  FADD.FTZ R3, R49, R20 ;  /* 0x0000001431037221 */ /* 0x004fce0000010000 */
[----:B------:R-:W2:Y:S01]  /*9ab0*/  MUFU.EX2 R170, R109 ;  /* 0x0000006d00aa7308 */ /* 0x000ea20000000800 */
[----:B-1----:R-:W-:-:S07]  /*9ac0*/  FADD.FTZ R27, R107, R44 ;  /* 0x0000002c6b1b7221 */ /* 0x002fce0000010000 */
[----:B------:R-:W1:Y:S01]  /*9ad0*/  MUFU.EX2 R53, R53 ;  /* 0x0000003500357308 */ /* 0x000e620000000800 */
[C---:B0-----:R-:W-:Y:S01]  /*9ae0*/  FADD.FTZ R44, R38.reuse, R3 ;  /* 0x00000003262c7221 */ /* 0x041fe20000010000 */
[----:B------:R-:W-:-:S06]  /*9af0*/  F2FP.F16.F32.PACK_AB R167, R38, R49 ;  /* 0x0000003126a7723e */ /* 0x000fcc00000000ff */
        /* <DEDUP_REMOVED lines=21> */
[----:B0-----:R-:W-:-:S07]  /*9c50*/  FADD.FTZ R25, R73, R46 ;  /* 0x0000002e49197221 */ /* 0x001fce0000010000 */
[----:B------:R-:W0:Y:S01]  /*9c60*/  MUFU.EX2 R30, R30 ;  /* 0x0000001e001e7308 */ /* 0x000e220000000800 */
[C---:B--2---:R-:W-:Y:S01]  /*9c70*/  FADD.FTZ R12, R20.reuse, R25 ;  /* 0x00000019140c7221 */ /* 0x044fe20000010000 */
[----:B------:R-:W-:-:S06]  /*9c80*/  F2FP.F16.F32.PACK_AB R173, R20, R73 ;  /* 0x0000004914ad723e */ /* 0x000fcc00000000ff */
[----:B------:R-:W2:Y:S01]  /*9c90*/  MUFU.EX2 R44, R71 ;  /* 0x00000047002c7308 */ /* 0x000ea20000000800 */
[----:B-1----:R-:W-:Y:S01]  /*9ca0*/  FADD.FTZ R25, R75, R12 ;  /* 0x0000000c4b197221 */ /* 0x002fe20000010000 */
[C---:B0-----:R-:W-:Y:S01]  /*9cb0*/  FADD.FTZ R3, R30.reuse, R27 ;  /* 0x0000001b1e037221 */ /* 0x041fe20000010000 */
[----:B------:R-:W-:Y:S02]  /*9cc0*/  F2FP.F16.F32.PACK_AB R174, R30, R115 ;  /* 0x000000731eae723e */ /* 0x000fe400000000ff */
[C---:B--2---:R-:W-:Y:S01]  /*9cd0*/  FADD.FTZ R12, R44.reuse, R25 ;  /* 0x000000192c0c7221 */ /* 0x044fe20000010000 */
[----:B------:R-:W-:Y:S01]  /*9ce0*/  F2FP.F16.F32.PACK_AB R175, R44, R75 ;  /* 0x0000004b2caf723e */ /* 0x000fe200000000ff */
[----:B---3--:R-:W-:Y:S06]  /*9cf0*/  @!P0 BRA `(.L_x_713) ;  /* 0x0000000000048947 */ /* 0x008fec0003800000 */
[----:B------:R-:W-:Y:S01]  /*9d00*/  BPT.TRAP 0x1 ;  /* 0x000000040000795c */ /* 0x000fe20000300000 */
.L_x_713:
[----:B------:R0:W1:Y:S01]  /*9d10*/  SYNCS.PHASECHK.TRANS64.TRYWAIT P2, [R14+URZ+0x22850], R13 ;  /* 0x0228500d0e0075a7 */ /* 0x000062000804017f */
[----:B------:R-:W-:Y:S05]  /*9d20*/  @!P0 BRA `(.L_x_714) ;  /* 0x0000000000048947 */ /* 0x000fea0003800000 */
[----:B------:R-:W-:Y:S01]  /*9d30*/  BPT.TRAP 0x1 ;  /* 0x000000040000795c */ /* 0x000fe20000300000 */
.L_x_714:
[----:B------:R-:W-:Y:S04]  /*9d40*/  BSSY B0, `(.L_x_715) ;  /* 0x0000004000007945 */ /* 0x000fe80003800000 */
[----:B-1----:R-:W-:Y:S05]  /*9d50*/  @P2 BRA `(.L_x_716) ;  /* 0x0000000000082947 */ /* 0x002fea0003800000 */
[----:B------:R-:W1:Y:S02]  /*9d60*/  SYNCS.PHASECHK.TRANS64.TRYWAIT P2, [R14+URZ+0x22850], R13 ;  /* 0x0228500d0e0075a7 */ /* 0x000e64000804017f */
[----:B-1----:R-:W-:Y:S05]  /*9d70*/  @!P2 BRA `(.L_x_717) ;  /* 0x000000dc0010a947 */ /* 0x002fea0003800000 */
.L_x_716:
[----:B------:R-:W-:Y:S05]  /*9d80*/  BSYNC B0 ;  /* 0x0000000000007941 */ /* 0x000fea0003800000 */
.L_x_715:
[----:B------:R-:W-:Y:S05]  /*9d90*/  WARPSYNC.ALL ;  /* 0x0000000000007948 */ /* 0x000fea0003800000 */
[----:B01----:R-:W-:Y:S01]  /*9da0*/  VIADD R13, R18, 0x400 ;  /* 0x00000400120d7836 */ /* 0x003fe20000000000 */
[----:B------:R0:W-:Y:S01]  /*9db0*/  BAR.SYNC.DEFER_BLOCKING R15, 0x100 ;  /* 0x0004000f0000751d */ /* 0x0001e20000010000 */
[----:B------:R-:W-:Y:S01]  /*9dc0*/  IMAD.MOV.U32 R183, RZ, RZ, 0x40000040 ;  /* 0x40000040ffb77424 */ /* 0x000fe200078e00ff */
[----:B------:R-:W-:Y:S01]  /*9dd0*/  ISETP.GE.AND P2, PT, R176, 0x61, PT ;  /* 0x00000061b000780c */ /* 0x000fe20003f46270 */
[----:B------:R-:W-:Y:S01]  /*9de0*/  @!P1 VIADD R14, R14, 0x22860 ;  /* 0x000228600e0e9836 */ /* 0x000fe20000000000 */
[----:B------:R-:W-:-:S02]  /*9df0*/  SHF.R.U32.HI R13, RZ, 0x4, R13 ;  /* 0x00000004ff0d7819 */ /* 0x000fc4000001160d */
[----:B------:R-:W-:Y:S01]  /*9e00*/  R2UR UR7, R183 ;  /* 0x00000000b70772ca */ /* 0x000fe200000e0000 */
[----:B------:R-:W-:Y:S01]  /*9e10*/  IMAD.MOV.U32 R183, RZ, RZ, 0x40000040 ;  /* 0x40000040ffb77424 */ /* 0x000fe200078e00ff */
[----:B------:R-:W-:Y:S01]  /*9e20*/  LOP3.LUT R13, R13, 0x3fff, RZ, 0xc0, !PT ;  /* 0x00003fff0d0d7812 */ /* 0x000fe200078ec0ff */
[----:B------:R-:W-:Y:S01]  /*9e30*/  ULDC UR43, c[0x0][0x9d8] ;  /* 0x00027600002b7ab9 */ /* 0x000fe20000000800 */
[----:B------:R-:W-:Y:S01]  /*9e40*/  @!P1 PRMT R14, RZ, 0x654, R14 ;  /* 0x00000654ff0e9816 */ /* 0x000fe2000000000e */
[----:B------:R-:W-:Y:S01]  /*9e50*/  ULDC UR42, c[0x0][0x988] ;  /* 0x00026200002a7ab9 */ /* 0x000fe20000000800 */
[----:B------:R-:W-:-:S05]  /*9e60*/  LOP3.LUT R13, R13, 0x3000000, RZ, 0xfc, !PT ;  /* 0x030000000d0d7812 */ /* 0x000fca00078efcff */
[----:B------:R-:W-:-:S05]  /*9e70*/  IMAD R182, R200, 0xc00, R13 ;  /* 0x00000c00c8b67824 */ /* 0x000fca00078e020d */
[----:B------:R-:W-:Y:S01]  /*9e80*/  R2UR UR6, R182 ;  /* 0x00000000b60672ca */ /* 0x000fe200000e0000 */
[----:B------:R-:W-:-:S12]  /*9e90*/  WARPGROUP.ARRIVE ;  /* 0x00000000000079c5 */ /* 0x000fd80000000000 */
[----:B------:R-:W-:Y:S03]  /*9ea0*/  HGMMA.64x256x16.F32 R24, R152, gdesc[UR4].tnspB, RZ, !UPT, gsb0 ;  /* 0x43e0000498187df0 */ /* 0x000fe6000c0008ff */
[----:B------:R-:W-:Y:S02]  /*9eb0*/  WARPGROUP.DEPBAR.LE gsb0, 0x0 ;  /* 0x00008000000079c5 */ /* 0x000fe40000010000 */
[----:B------:R-:W-:Y:S01]  /*9ec0*/  VIADD R152, R182, 0x80 ;  /* 0x00000080b6987836 */ /* 0x000fe20000000000 */
[----:B------:R-:W-:Y:S01]  /*9ed0*/  WARPGROUP.ARRIVE ;  /* 0x00000000000079c5 */ /* 0x000fe20000000000 */
[----:B------:R-:W-:-:S03]  /*9ee0*/  IMAD.MOV.U32 R153, RZ, RZ, 0x40000040 ;  /* 0x40000040ff997424 */ /* 0x000fc600078e00ff */
[----:B------:R-:W-:Y:S01]  /*9ef0*/  R2UR UR6, R152 ;  /* 0x00000000980672ca */ /* 0x000fe200000e0000 */
[----:B------:R-:W-:Y:S01]  /*9f00*/  VIADD R152, R182, 0x100 ;  /* 0x00000100b6987836 */ /* 0x000fe20000000000 */
[----:B------:R-:W-:Y:S01]  /*9f10*/  R2UR UR7, R153 ;  /* 0x00000000990772ca */ /* 0x000fe200000e0000 */
[----:B------:R-:W-:-:S15]  /*9f20*/  IMAD.MOV.U32 R153, RZ, RZ, 0x40000040 ;  /* 0x40000040ff997424 */ /* 0x000fde00078e00ff */
[----:B------:R-:W-:Y:S01]  /*9f30*/  HGMMA.64x256x16.F32 R24, R156, gdesc[UR4].tnspB, R24, gsb0 ;  /* 0x43e000049c187df0 */ /* 0x000fe20008000818 */
[----:B------:R-:W-:Y:S01]  /*9f40*/  R2UR UR6, R152 ;  /* 0x00000000980672ca */ /* 0x000fe200000e0000 */
[----:B------:R-:W-:Y:S01]  /*9f50*/  VIADD R152, R182, 0x180 ;  /* 0x00000180b6987836 */ /* 0x000fe20000000000 */
[----:B------:R-:W-:Y:S01]  /*9f60*/  R2UR UR7, R153 ;  /* 0x00000000990772ca */ /* 0x000fe200000e0000 */
[----:B------:R-:W-:Y:S01]  /*9f70*/  IMAD.MOV.U32 R153, RZ, RZ, 0x40000040 ;  /* 0x40000040ff997424 */ /* 0x000fe200078e00ff */
[----:B------:R-:W-:Y:S02]  /*9f80*/  WARPGROUP.DEPBAR.LE gsb0, 0x0 ;  /* 0x00008000000079c5 */ /* 0x000fe40000010000 */
[----:B------:R-:W-:-:S15]  /*9f90*/  WARPGROUP.ARRIVE ;  /* 0x00000000000079c5 */ /* 0x000fde0000000000 */
[----:B------:R-:W-:-:S06]  /*9fa0*/  NOP ;  /* 0x0000000000007918 */ /* 0x000fcc0000000000 */
[----:B------:R-:W-:Y:S01]  /*9fb0*/  HGMMA.64x256x16.F32 R24, R160, gdesc[UR4].tnspB, R24, gsb0 ;  /* 0x43e00004a0187df0 */ /* 0x000fe20008000818 */
[----:B------:R-:W-:Y:S02]  /*9fc0*/  R2UR UR6, R152 ;  /* 0x00000000980672ca */ /* 0x000fe400000e0000 */
[----:B------:R-:W-:Y:S01]  /*9fd0*/  R2UR UR7, R153 ;  /* 0x00000000990772ca */ /* 0x000fe200000e0000 */
[----:B------:R-:W-:Y:S01]  /*9fe0*/  IMAD.MOV.U32 R153, RZ, RZ, 0x40000040 ;  /* 0x40000040ff997424 */ /* 0x000fe200078e00ff */
[C---:B------:R-:W-:Y:S01]  /*9ff0*/  IADD3 R152, R182.reuse, 0x200, RZ ;  /* 0x00000200b6987810 */ /* 0x040fe20007ffe0ff */
[----:B------:R-:W-:Y:S01]  /*a000*/  VIADD R182, R182, 0x280 ;  /* 0x00000280b6b67836 */ /* 0x000fe20000000000 */
[----:B------:R-:W-:Y:S02]  /*a010*/  WARPGROUP.DEPBAR.LE gsb0, 0x0 ;  /* 0x00008000000079c5 */ /* 0x000fe40000010000 */
[----:B------:R-:W-:-:S15]  /*a020*/  WARPGROUP.ARRIVE ;  /* 0x00000000000079c5 */ /* 0x000fde0000000000 */
[----:B------:R-:W-:-:S04]  /*a030*/  NOP ;  /* 0x0000000000007918 */ /* 0x000fc80000000000 */
[----:B------:R-:W-:Y:S01]  /*a040*/  HGMMA.64x256x16.F32 R24, R164, gdesc[UR4].tnspB, R24, gsb0 ;  /* 0x43e00004a4187df0 */ /* 0x000fe20008000818 */
[----:B------:R-:W-:Y:S02]  /*a050*/  R2UR UR6, R152 ;  /* 0x00000000980672ca */ /* 0x000fe400000e0000 */
[----:B------:R-:W-:Y:S01]  /*a060*/  R2UR UR7, R153 ;  /* 0x00000000990772ca */ /* 0x000fe200000e0000 */
[----:B------:R-:W-:Y:S02]  /*a070*/  WARPGROUP.DEPBAR.LE gsb0, 0x0 ;  /* 0x00008000000079c5 */ /* 0x000fe40000010000 */
[----:B------:R-:W-:-:S15]  /*a080*/  WARPGROUP.ARRIVE ;  /* 0x00000000000079c5 */ /* 0x000fde0000000000 */
[----:B------:R-:W-:-:S07]  /*a090*/  NOP ;  /* 0x0000000000007918 */ /* 0x000fce0000000000 */
[----:B------:R-:W-:Y:S01]  /*a0a0*/  HGMMA.64x256x16.F32 R24, R168, gdesc[UR4].tnspB, R24, gsb0 ;  /* 0x43e00004a8187df0 */ /* 0x000fe20008000818 */
[----:B------:R-:W-:Y:S02]  /*a0b0*/  R2UR UR6, R182 ;  /* 0x00000000b60672ca */ /* 0x000fe400000e0000 */
[----:B------:R-:W-:Y:S01]  /*a0c0*/  R2UR UR7, R183 ;  /* 0x00000000b70772ca */ /* 0x000fe200000e0000 */
[----:B------:R-:W-:Y:S02]  /*a0d0*/  WARPGROUP.DEPBAR.LE gsb0, 0x0 ;  /* 0x00008000000079c5 */ /* 0x000fe40000010000 */
[----:B------:R-:W-:-:S15]  /*a0e0*/  WARPGROUP.ARRIVE ;  /* 0x00000000000079c5 */ /* 0x000fde0000000000 */
[----:B------:R-:W-:-:S07]  /*a0f0*/  NOP ;  /* 0x0000000000007918 */ /* 0x000fce0000000000 */
[----:B------:R-:W-:Y:S03]  /*a100*/  HGMMA.64x256x16.F32 R24, R172, gdesc[UR4].tnspB, R24, gsb0 ;  /* 0x43e00004ac187df0 */ /* 0x000fe60008000818 */
[----:B------:R-:W-:Y:S02]  /*a110*/  WARPGROUP.DEPBAR.LE gsb0, 0x0 ;  /* 0x00008000000079c5 */ /* 0x000fe40000010000 */
[----:B------:R0:W-:Y:S01]  /*a120*/  @!P1 SYNCS.ARRIVE.TRANS64.RED.A1T0 RZ, [R14+URZ], RZ ;  /* 0x000000ff0eff99a7 */ /* 0x0001e2000810043f */
[----:B------:R-:W-:Y:S05]  /*a130*/  @!P2 BRA `(.L_x_718) ;  /* 0x000000240034a947 */ /* 0x000fea0003800000 */
[----:B0-----:R-:W-:Y:S02]  /*a140*/  VIADD R14, R177, 0xfffffffe ;  /* 0xfffffffeb10e7836 */ /* 0x001fe40000000000 */
[----:B------:R-:W-:Y:S02]  /*a150*/  IMAD.MOV.U32 R221, RZ, RZ, R178 ;  /* 0x000000ffffdd7224 */ /* 0x000fe400078e00b2 */
[----:B------:R-:W-:-:S07]  /*a160*/  IMAD.MOV.U32 R222, RZ, RZ, R21 ;  /* 0x000000ffffde7224 */ /* 0x000fce00078e0015 */
.L_x_728:
[----:B------:R-:W-:Y:S01]  /*a170*/  VIADD R200, R200, 0x1 ;  /* 0x00000001c8c87836 */ /* 0x000fe20000000000 */
[----:B------:R-:W-:Y:S05]  /*a180*/  YIELD ;  /* 0x0000000000007946 */ /* 0x000fea0003800000 */
[----:B------:R-:W-:Y:S02]  /*a190*/  ISETP.NE.AND P3, PT, R200, 0x2, PT ;  /* 0x00000002c800780c */ /* 0x000fe40003f65270 */
[----:B------:R-:W-:Y:S02]  /*a1a0*/  ISETP.GT.AND P2, PT, R14, RZ, PT ;  /* 0x000000ff0e00720c */ /* 0x000fe40003f44270 */
[----:B-1----:R-:W-:-:S02]  /*a1b0*/  SEL R15, RZ, 0x1, P3 ;  /* 0x00000001ff0f7807 */ /* 0x002fc40001800000 */
[----:B------:R-:W-:Y:S02]  /*a1c0*/  IADD3 R14, R14, -0x1, RZ ;  /* 0xffffffff0e0e7810 */ /* 0x000fe40007ffe0ff */
[----:B------:R-:W-:Y:S02]  /*a1d0*/  LOP3.LUT R204, R204, R15, RZ, 0x3c, !PT ;  /* 0x0000000fcccc7212 */ /* 0x000fe400078e3cff */
[----:B------:R-:W-:Y:S01]  /*a1e0*/  SEL R200, R200, RZ, P3 ;  /* 0x000000ffc8c87207 */ /* 0x000fe20001800000 */
[----:B------:R-:W-:Y:S06]  /*a1f0*/  @!P0 BRA `(.L_x_719) ;  /* 0x0000000000048947 */ /* 0x000fec0003800000 */
[----:B------:R-:W-:Y:S01]  /*a200*/  BPT.TRAP 0x1 ;  /* 0x000000040000795c */ /* 0x000fe20000300000 */
.L_x_719:
[----:B------:R-:W-:Y:S01]  /*a210*/  IMAD R15, R200, 0x8, R18 ;  /* 0x00000008c80f7824 */ /* 0x000fe200078e0212 */
[----:B------:R-:W-:-:S04]  /*a220*/  SHF.L.U32 R20, R204, 0x1f, RZ ;  /* 0x0000001fcc147819 */ /* 0x000fc800000006ff */
[----:B------:R0:W1:Y:S01]  /*a230*/  SYNCS.PHASECHK.TRANS64.TRYWAIT P3, [R15+URZ+0x22830], R20 ;  /* 0x022830140f0075a7 */ /* 0x000062000806017f */
[----:B------:R-:W-:Y:S05]  /*a240*/  @!P0 BRA `(.L_x_720) ;  /* 0x0000000000048947 */ /* 0x000fea0003800000 */
[----:B------:R-:W-:Y:S01]  /*a250*/  BPT.TRAP 0x1 ;  /* 0x000000040000795c */ /* 0x000fe20000300000 */
.L_x_720:
[----:B------:R-:W-:Y:S02]  /*a260*/  IMAD R156, R200, 0x300, R0 ;  /* 0x00000300c89c7824 */ /* 0x000fe400078e0200 */
[----:B------:R-:W-:Y:S01]  /*a270*/  IMAD.MOV.U32 R157, RZ, RZ, 0x40000040 ;  /* 0x40000040ff9d7424 */ /* 0x000fe200078e00ff */
[----:B-1----:R-:W-:Y:S06]  /*a280*/  @P3 BRA `(.L_x_721) ;  /* 0x0000000000083947 */ /* 0x002fec0003800000 */
[----:B------:R-:W1:Y:S02]  /*a290*/  SYNCS.PHASECHK.TRANS64.TRYWAIT P3, [R15+URZ+0x22830], R20 ;  /* 0x022830140f0075a7 */ /* 0x000e64000806017f */
[----:B-1----:R-:W-:Y:S05]  /*a2a0*/  @!P3 BRA `(.L_x_722) ;  /* 0x000000d400d8b947 */ /* 0x002fea0003800000 */
.L_x_721:
[----:B------:R-:W-:Y:S05]  /*a2b0*/  WARPSYNC.ALL ;  /* 0x0000000000007948 */ /* 0x000fea0003800000 */
[C---:B------:R-:W-:Y:S01]  /*a2c0*/  R2UR UR6, R156.reuse ;  /* 0x000000009c0672ca */ /* 0x040fe200000e0000 */
[C---:B------:R-:W-:Y:S01]  /*a2d0*/  VIADD R154, R156.reuse, 0x2 ;  /* 0x000000029c9a7836 */ /* 0x040fe20000000000 */
[----:B------:R-:W-:Y:S01]  /*a2e0*/  R2UR UR7, R157 ;  /* 0x000000009d0772ca */ /* 0x000fe200000e0000 */
[----:B------:R-:W-:Y:S01]  /*a2f0*/  VIADD R152, R156, 0x4 ;  /* 0x000000049c987836 */ /* 0x000fe20000000000 */
[----:B------:R-:W-:Y:S01]  /*a300*/  R2UR UR4, R4 ;  /* 0x00000000040472ca */ /* 0x000fe200000e0000 */
[----:B------:R-:W-:Y:S01]  /*a310*/  VIADD R156, R156, 0x6 ;  /* 0x000000069c9c7836 */ /* 0x000fe20000000000 */
[----:B------:R-:W-:Y:S01]  /*a320*/  R2UR UR5, R5 ;  /* 0x00000000050572ca */ /* 0x000fe200000e0000 */
[----:B------:R-:W-:Y:S01]  /*a330*/  IMAD.MOV.U32 R155, RZ, RZ, 0x40000040 ;  /* 0x40000040ff9b7424 */ /* 0x000fe200078e00ff */
[----:B------:R-:W-:Y:S01]  /*a340*/  R2UR UR10, R154 ;  /* 0x000000009a0a72ca */ /* 0x000fe200000e0000 */
[----:B------:R-:W-:Y:S01]  /*a350*/  IMAD.MOV.U32 R153, RZ, RZ, 0x40000040 ;  /* 0x40000040ff997424 */ /* 0x000fe200078e00ff */
[----:B------:R-:W-:Y:S01]  /*a360*/  R2UR UR14, R152 ;  /* 0x00000000980e72ca */ /* 0x000fe200000e0000 */
[----:B------:R-:W-:Y:S01]  /*a370*/  IMAD.MOV.U32 R157, RZ, RZ, 0x40000040 ;  /* 0x40000040ff9d7424 */ /* 0x000fe200078e00ff */
[----:B------:R-:W-:-:S02]  /*a380*/  R2UR UR11, R155 ;  /* 0x000000009b0b72ca */ /* 0x000fc400000e0000 */
[----:B------:R-:W-:Y:S02]  /*a390*/  R2UR UR15, R153 ;  /* 0x00000000990f72ca */ /* 0x000fe400000e0000 */
[----:B------:R-:W-:Y:S02]  /*a3a0*/  R2UR UR18, R156 ;  /* 0x000000009c1272ca */ /* 0x000fe400000e0000 */
[----:B------:R-:W-:Y:S02]  /*a3b0*/  R2UR UR19, R157 ;  /* 0x000000009d1372ca */ /* 0x000fe400000e0000 */
[----:B------:R-:W-:Y:S01]  /*a3c0*/  WARPGROUP.ARRIVE ;  /* 0x00000000000079c5 */ /* 0x000fe20000000000 */
[----:B------:R-:W-:Y:S02]  /*a3d0*/  R2UR UR8, R10 ;  /* 0x000000000a0872ca */ /* 0x000fe400000e0000 */
[----:B------:R-:W-:Y:S02]  /*a3e0*/  R2UR UR9, R11 ;  /* 0x000000000b0972ca */ /* 0x000fe400000e0000 */
[----:B------:R-:W-:Y:S01]  /*a3f0*/  R2UR UR12, R8 ;  /* 0x00000000080c72ca */ /* 0x000fe200000e0000 */
[----:B------:R-:W-:Y:S01]  /*a400*/  HGMMA.64x96x16.F32 R152, gdesc[UR4], RZ, !UPT, gsb0 ;  /* 0x01600000049879f0 */ /* 0x000fe2000c0008ff */
[----:B------:R-:W-:-:S02]  /*a410*/  R2UR UR13, R9 ;  /* 0x00000000090d72ca */ /* 0x000fc400000e0000 */
[----:B------:R-:W-:Y:S02]  /*a420*/  R2UR UR16, R6 ;  /* 0x00000000061072ca */ /* 0x000fe400000e0000 */
[----:B------:R-:W-:Y:S01]  /*a430*/  R2UR UR17, R7 ;  /* 0x00000000071172ca */ /* 0x000fe200000e0000 */
[----:B------:R-:W-:Y:S02]  /*a440*/  WARPGROUP.DEPBAR.LE gsb0, 0x0 ;  /* 0x00008000000079c5 */ /* 0x000fe40000010000 */
        /* <DEDUP_REMOVED lines=48> */
[----:B----4-:R-:W-:-:S07]  /*a750*/  FMNMX.FTZ R21, R156, R21, !PT ;  /* 0x000000159c157209 */ /* 0x010fce0007810000 */
[----:B------:R-:W4:Y:S01]  /*a760*/  MUFU.TANH R161, R161 ;  /* 0x000000a100a17308 */ /* 0x000f220000002400 */
[----:B--2---:R-:W-:-:S07]  /*a770*/  FMNMX.FTZ R21, R157, R21, !PT ;  /* 0x000000159d157209 */ /* 0x004fce0007810000 */
[----:B------:R-:W2:Y:S01]  /*a780*/  MUFU.TANH R164, R164 ;  /* 0x000000a400a47308 */ /* 0x000ea20000002400 */
[----:B---3--:R-:W-:-:S07]  /*a790*/  FMNMX.FTZ R21, R160, R21, !PT ;  /* 0x00000015a0157209 */ /* 0x008fce0007810000 */
        /* <DEDUP_REMOVED lines=34> */
[----:B------:R-:W-:Y:S01]  /*a9c0*/  MUFU.TANH R196, R196 ;  /* 0x000000c400c47308 */ /* 0x000fe20000002400 */
[----:B---3--:R-:W-:-:S07]  /*a9d0*/  FMNMX.FTZ R21, R224, R21, !PT ;  /* 0x00000015e0157209 */ /* 0x008fce0007810000 */
[----:B------:R-:W-:Y:S01]  /*a9e0*/  MUFU.TANH R155, R155 ;  /* 0x0000009b009b7308 */ /* 0x000fe20000002400 */
[----:B----4-:R-:W-:-:S05]  /*a9f0*/  FMNMX.FTZ R21, R197, R21, !PT ;  /* 0x00000015c5157209 */ /* 0x010fca0007810000 */
[----:B------:R-:W2:Y:S02]  /*aa00*/  SHFL.BFLY PT, R180, R21, 0x2, 0x1f ;  /* 0x0c401f0015b47f89 */ /* 0x000ea400000e0000 */
[----:B------:R-:W-:Y:S08]  /*aa10*/  MUFU.TANH R158, R158 ;  /* 0x0000009e009e7308 */ /* 0x000ff00000002400 */
[----:B------:R-:W-:Y:S08]  /*aa20*/  MUFU.TANH R159, R159 ;  /* 0x0000009f009f7308 */ /* 0x000ff00000002400 */
[----:B------:R-:W-:Y:S01]  /*aa30*/  MUFU.TANH R162, R162 ;  /* 0x000000a200a27308 */ /* 0x000fe20000002400 */
[----:B--2---:R-:W-:-:S02]  /*aa40*/  FMNMX.FTZ R21, R21, R180, !PT ;  /* 0x000000b415157209 */ /* 0x004fc40007810000 */
[----:B------:R-:W-:-:S05]  /*aa50*/  MOV R180, UR42 ;  /* 0x0000002a00b47c02 */ /* 0x000fca0008000f00 */
[----:B------:R-:W-:Y:S01]  /*aa60*/  MUFU.TANH R163, R163 ;  /* 0x000000a300a37308 */ /* 0x000fe20000002400 */
[----:B------:R-:W2:Y:S07]  /*aa70*/  SHFL.BFLY PT, R154, R21, 0x1, 0x1f ;  /* 0x0c201f00159a7f89 */ /* 0x000eae00000e0000 */
[----:B------:R-:W-:Y:S08]  /*aa80*/  MUFU.TANH R166, R166 ;  /* 0x000000a600a67308 */ /* 0x000ff00000002400 */
[----:B------:R-:W-:Y:S01]  /*aa90*/  MUFU.TANH R167, R167 ;  /* 0x000000a700a77308 */ /* 0x000fe20000002400 */
[----:B--2---:R-:W-:-:S05]  /*aaa0*/  FMNMX.FTZ R21, R21, R154, !PT ;  /* 0x0000009a15157209 */ /* 0x004fca0007810000 */
[C---:B------:R-:W-:Y:S01]  /*aab0*/  FADD.FTZ R154, -R21.reuse, R222 ;  /* 0x000000de159a7221 */ /* 0x040fe20000010100 */
[----:B------:R-:W-:-:S03]  /*aac0*/  FMUL.FTZ R225, R21, R180 ;  /* 0x000000b415e17220 */ /* 0x000fc60000410000 */
[-C--:B------:R-:W-:Y:S01]  /*aad0*/  FMUL.FTZ R154, R154, R180.reuse ;  /* 0x000000b49a9a7220 */ /* 0x080fe20000410000 */
[-CC-:B------:R-:W-:Y:S01]  /*aae0*/  FFMA.FTZ R152, R152, R180.reuse, -R225.reuse ;  /* 0x000000b498987223 */ /* 0x180fe200000108e1 */
[-CC-:B------:R-:W-:Y:S01]  /*aaf0*/  FFMA.FTZ R157, R157, R180.reuse, -R225.reuse ;  /* 0x000000b49d9d7223 */ /* 0x180fe200000108e1 */
[-CC-:B------:R-:W-:Y:S01]  /*ab00*/  FFMA.FTZ R153, R153, R180.reuse, -R225.reuse ;  /* 0x000000b499997223 */ /* 0x180fe200000108e1 */
[-CC-:B------:R-:W-:Y:S01]  /*ab10*/  FFMA.FTZ R156, R156, R180.reuse, -R225.reuse ;  /* 0x000000b49c9c7223 */ /* 0x180fe200000108e1 */
[-CC-:B------:R-:W-:Y:S01]  /*ab20*/  FFMA.FTZ R160, R160, R180.reuse, -R225.reuse ;  /* 0x000000b4a0a07223 */ /* 0x180fe200000108e1 */
[----:B------:R-:W2:Y:S01]  /*ab30*/  MUFU.EX2 R154, R154 ;  /* 0x0000009a009a7308 */ /* 0x000ea20000000800 */
[-CC-:B------:R-:W-:Y:S01]  /*ab40*/  FFMA.FTZ R161, R161, R180.reuse, -R225.reuse ;  /* 0x000000b4a1a17223 */ /* 0x180fe200000108e1 */
[-CC-:B------:R-:W-:Y:S01]  /*ab50*/  FFMA.FTZ R164, R164, R180.reuse, -R225.reuse ;  /* 0x000000b4a4a47223 */ /* 0x180fe200000108e1 */
[-CC-:B------:R-:W-:Y:S01]  /*ab60*/  FFMA.FTZ R165, R165, R180.reuse, -R225.reuse ;  /* 0x000000b4a5a57223 */ /* 0x180fe200000108e1 */
[-CC-:B------:R-:W-:Y:S01]  /*ab70*/  FFMA.FTZ R168, R168, R180.reuse, -R225.reuse ;  /* 0x000000b4a8a87223 */ /* 0x180fe200000108e1 */
[-CC-:B------:R-:W-:Y:S01]  /*ab80*/  FFMA.FTZ R169, R169, R180.reuse, -R225.reuse ;  /* 0x000000b4a9a97223 */ /* 0x180fe200000108e1 */
[-CC-:B------:R-:W-:Y:S01]  /*ab90*/  FFMA.FTZ R172, R172, R180.reuse, -R225.reuse ;  /* 0x000000b4acac7223 */ /* 0x180fe200000108e1 */
[-CC-:B------:R-:W-:Y:S01]  /*aba0*/  FFMA.FTZ R173, R173, R180.reuse, -R225.reuse ;  /* 0x000000b4adad7223 */ /* 0x180fe200000108e1 */
[----:B------:R-:W3:Y:S01]  /*abb0*/  MUFU.EX2 R152, R152 ;  /* 0x0000009800987308 */ /* 0x000ee20000000800 */
[-CC-:B------:R-:W-:Y:S01]  /*abc0*/  FFMA.FTZ R176, R176, R180.reuse, -R225.reuse ;  /* 0x000000b4b0b07223 */ /* 0x180fe200000108e1 */
        /* <DEDUP_REMOVED lines=10> */
[----:B------:R-:W-:Y:S01]  /*ac70*/  FFMA.FTZ R197, R197, R180, -R225 ;  /* 0x000000b4c5c57223 */ /* 0x000fe200000108e1 */
        /* <DEDUP_REMOVED lines=8> */
[----:B------:R2:W-:Y:S01]  /*ad00*/  MUFU.EX2 R225, R157 ;  /* 0x0000009d00e17308 */ /* 0x0005e20000000800 */
        /* <DEDUP_REMOVED lines=8> */
[----:B--2---:R-:W-:Y:S01]  /*ad90*/  FMUL.FTZ R157, R178, UR43 ;  /* 0x0000002bb29d7c20 */ /* 0x004fe20008410000 */
[----:B------:R-:W-:Y:S01]  /*ada0*/  FMNMX.FTZ R178, R196, R221, !PT ;  /* 0x000000ddc4b27209 */ /* 0x000fe20007810000 */
[-C--:B------:R-:W-:Y:S01]  /*adb0*/  FMUL.FTZ R53, R53, R154.reuse ;  /* 0x0000009a35357220 */ /* 0x080fe20000410000 */
[-C--:B------:R-:W-:Y:S01]  /*adc0*/  FMUL.FTZ R56, R56, R154.reuse ;  /* 0x0000009a38387220 */ /* 0x080fe20000410000 */
[----:B------:R-:W-:Y:S01]  /*add0*/  FMUL.FTZ R57, R57, R154 ;  /* 0x0000009a39397220 */ /* 0x000fe20000410000 */
[----:B------:R-:W-:Y:S01]  /*ade0*/  FMNMX.FTZ R178, R155, R178, !PT ;  /* 0x000000b29bb27209 */ /* 0x000fe20007810000 */
        /* <DEDUP_REMOVED lines=46> */
[----:B---3--:R-:W-:Y:S01]  /*b0d0*/  FFMA.FTZ R154, R154, R3, R152 ;  /* 0x000000039a9a7223 */ /* 0x008fe20000010098 */
[----:B------:R-:W-:Y:S01]  /*b0e0*/  FMNMX.FTZ R178, R158, R178, !PT ;  /* 0x000000b29eb27209 */ /* 0x000fe20007810000 */
[----:B------:R-:W-:Y:S01]  /*b0f0*/  FMUL.FTZ R3, R170, UR43 ;  /* 0x0000002baa037c20 */ /* 0x000fe20008410000 */
[----:B------:R-:W-:Y:S01]  /*b100*/  FMUL.FTZ R153, R171, UR43 ;  /* 0x0000002bab997c20 */ /* 0x000fe20008410000 */
[----:B------:R-:W-:Y:S01]  /*b110*/  FMUL.FTZ R170, R174, UR43 ;  /* 0x0000002baeaa7c20 */ /* 0x000fe20008410000 */
[----:B------:R-:W-:Y:S01]  /*b120*/  FMNMX.FTZ R178, R159, R178, !PT ;  /* 0x000000b29fb27209 */ /* 0x000fe20007810000 */
[C---:B----4-:R-:W-:Y:S01]  /*b130*/  FADD.FTZ R154, R222.reuse, R154 ;  /* 0x0000009ade9a7221 */ /* 0x050fe20000010000 */
[----:B------:R-:W-:Y:S01]  /*b140*/  F2FP.F16.F32.PACK_AB R152, R222, R152 ;  /* 0x00000098de98723e */ /* 0x000fe200000000ff */
[----:B------:R-:W2:Y:S01]  /*b150*/  MUFU.TANH R3, R3 ;  /* 0x0000000300037308 */ /* 0x000ea20000002400 */
[----:B------:R-:W-:Y:S01]  /*b160*/  FMNMX.FTZ R178, R162, R178, !PT ;  /* 0x000000b2a2b27209 */ /* 0x000fe20007810000 */
[----:B------:R-:W-:Y:S01]  /*b170*/  FMUL.FTZ R174, R179, UR43 ;  /* 0x0000002bb3ae7c20 */ /* 0x000fe20008410000 */
[----:B------:R-:W-:Y:S01]  /*b180*/  FMUL.FTZ R179, R183, UR43 ;  /* 0x0000002bb7b37c20 */ /* 0x000fe20008410000 */
[----:B------:R-:W-:Y:S01]  /*b190*/  FMUL.FTZ R183, R187, UR43 ;  /* 0x0000002bbbb77c20 */ /* 0x000fe20008410000 */
[----:B------:R-:W-:Y:S01]  /*b1a0*/  FMNMX.FTZ R178, R163, R178, !PT ;  /* 0x000000b2a3b27209 */ /* 0x000fe20007810000 */
[----:B------:R-:W-:Y:S01]  /*b1b0*/  FMUL.FTZ R187, R191, UR43 ;  /* 0x0000002bbfbb7c20 */ /* 0x000fe20008410000 */
[----:B------:R-:W-:Y:S01]  /*b1c0*/  FMUL.FTZ R191, R195, UR43 ;  /* 0x0000002bc3bf7c20 */ /* 0x000fe20008410000 */
[----:B------:R-:W3:Y:S01]  /*b1d0*/  MUFU.TANH R153, R153 ;  /* 0x0000009900997308 */ /* 0x000ee20000002400 */
[----:B------:R-:W-:Y:S01]  /*b1e0*/  FMNMX.FTZ R178, R166, R178, !PT ;  /* 0x000000b2a6b27209 */ /* 0x000fe20007810000 */
[----:B------:R-:W-:-:S03]  /*b1f0*/  FMUL.FTZ R195, R199, UR43 ;  /* 0x0000002bc7c37c20 */ /* 0x000fc60008410000 */
[----:B------:R-:W-:-:S03]  /*b200*/  FMNMX.FTZ R178, R167, R178, !PT ;  /* 0x000000b2a7b27209 */ /* 0x000fc60007810000 */
[----:B------:R4:W5:Y:S01]  /*b210*/  MUFU.EX2 R222, R156 ;  /* 0x0000009c00de7308 */ /* 0x0009620000000800 */
[----:B--2---:R-:W-:-:S07]  /*b220*/  FMNMX.FTZ R178, R3, R178, !PT ;  /* 0x000000b203b27209 */ /* 0x004fce0007810000 */
[----:B------:R-:W2:Y:S01]  /*b230*/  MUFU.TANH R170, R170 ;  /* 0x000000aa00aa7308 */ /* 0x000ea20000002400 */
[----:B----4-:R-:W-:Y:S01]  /*b240*/  FMUL.FTZ R156, R175, UR43 ;  /* 0x0000002baf9c7c20 */ /* 0x010fe20008410000 */
[----:B------:R-:W-:Y:S01]  /*b250*/  FMUL.FTZ R175, R182, UR43 ;  /* 0x0000002bb6af7c20 */ /* 0x000fe20008410000 */
[----:B---3--:R-:W-:Y:S01]  /*b260*/  FMNMX.FTZ R178, R153, R178, !PT ;  /* 0x000000b299b27209 */ /* 0x008fe20007810000 */
[----:B------:R-:W-:Y:S01]  /*b270*/  FMUL.FTZ R182, R186, UR43 ;  /* 0x0000002bbab67c20 */ /* 0x000fe20008410000 */
[----:B------:R-:W-:Y:S01]  /*b280*/  FMUL.FTZ R186, R190, UR43 ;  /* 0x0000002bbeba7c20 */ /* 0x000fe20008410000 */
[----:B------:R-:W-:Y:S01]  /*b290*/  FMUL.FTZ R190, R194, UR43 ;  /* 0x0000002bc2be7c20 */ /* 0x000fe20008410000 */
[----:B------:R-:W-:Y:S01]  /*b2a0*/  FMUL.FTZ R194, R198, UR43 ;  /* 0x0000002bc6c27c20 */ /* 0x000fe20008410000 */
[----:B------:R-:W3:Y:S01]  /*b2b0*/  MUFU.TANH R156, R156 ;  /* 0x0000009c009c7308 */ /* 0x000ee20000002400 */
[----:B-----5:R-:W-:-:S04]  /*b2c0*/  FADD.FTZ R154, R222, R154 ;  /* 0x0000009ade9a7221 */ /* 0x020fc80000010000 */
[C---:B------:R-:W-:Y:S01]  /*b2d0*/  FADD.FTZ R171, R225.reuse, R154 ;  /* 0x0000009ae1ab7221 */ /* 0x040fe20000010000 */
[----:B------:R-:W-:Y:S02]  /*b2e0*/  F2FP.F16.F32.PACK_AB R154, R225, R222 ;  /* 0x000000dee19a723e */ /* 0x000fe400000000ff */
        /* <DEDUP_REMOVED lines=24> */
[----:B------:R-:W-:Y:S01]  /*b470*/  MUFU.EX2 R160, R160 ;  /* 0x000000a000a07308 */ /* 0x000fe20000000800 */
[----:B--2---:R-:W-:-:S07]  /*b480*/  FMNMX.FTZ R178, R194, R178, !PT ;  /* 0x000000b2c2b27209 */ /* 0x004fce0007810000 */
[----:B------:R-:W2:Y:S01]  /*b490*/  MUFU.EX2 R161, R161 ;  /* 0x000000a100a17308 */ /* 0x000ea20000000800 */
[----:B---3--:R-:W-:-:S05]  /*b4a0*/  FMNMX.FTZ R178, R195, R178, !PT ;  /* 0x000000b2c3b27209 */ /* 0x008fca0007810000 */
[----:B------:R-:W3:Y:S02]  /*b4b0*/  SHFL.BFLY PT, R198, R178, 0x2, 0x1f ;  /* 0x0c401f00b2c67f89 */ /* 0x000ee400000e0000 */
[----:B------:R-:W-:Y:S08]  /*b4c0*/  MUFU.EX2 R164, R164 ;  /* 0x000000a400a47308 */ /* 0x000ff00000000800 */
[----:B------:R-:W-:Y:S08]  /*b4d0*/  MUFU.EX2 R165, R165 ;  /* 0x000000a500a57308 */ /* 0x000ff00000000800 */
[----:B------:R-:W-:Y:S01]  /*b4e0*/  MUFU.EX2 R168, R168 ;  /* 0x000000a800a87308 */ /* 0x000fe20000000800 */
[----:B---3--:R-:W-:-:S07]  /*b4f0*/  FMNMX.FTZ R178, R178, R198, !PT ;  /* 0x000000c6b2b27209 */ /* 0x008fce0007810000 */
[----:B------:R-:W-:Y:S01]  /*b500*/  MUFU.EX2 R169, R169 ;  /* 0x000000a900a97308 */ /* 0x000fe20000000800 */
[----:B------:R-:W3:Y:S07]  /*b510*/  SHFL.BFLY PT, R198, R178, 0x1, 0x1f ;  /* 0x0c201f00b2c67f89 */ /* 0x000eee00000e0000 */
[----:B------:R-:W-:Y:S08]  /*b520*/  MUFU.EX2 R172, R172 ;  /* 0x000000ac00ac7308 */ /* 0x000ff00000000800 */
[----:B------:R-:W-:Y:S08]  /*b530*/  MUFU.EX2 R173, R173 ;  /* 0x000000ad00ad7308 */ /* 0x000ff00000000800 */
[----:B------:R-:W-:Y:S01]  /*b540*/  MUFU.EX2 R176, R176 ;  /* 0x000000b000b07308 */ /* 0x000fe20000000800 */
[----:B---3--:R-:W-:-:S05]  /*b550*/  FMNMX.FTZ R178, R178, R198, !PT ;  /* 0x000000c6b2b27209 */ /* 0x008fca0007810000 */
[C---:B------:R-:W-:Y:S01]  /*b560*/  FADD.FTZ R198, -R178.reuse, R221 ;  /* 0x000000ddb2c67221 */ /* 0x040fe20000010100 */
[-C--:B------:R-:W-:Y:S01]  /*b570*/  FMUL.FTZ R199, R178, R180.reuse ;  /* 0x000000b4b2c77220 */ /* 0x080fe20000410000 */
[----:B------:R-:W-:Y:S02]  /*b580*/  MUFU.EX2 R177, R177 ;  /* 0x000000b100b17308 */ /* 0x000fe40000000800 */
[-C--:B------:R-:W-:Y:S01]  /*b590*/  FMUL.FTZ R198, R198, R180.reuse ;  /* 0x000000b4c6c67220 */ /* 0x080fe20000410000 */
[-CC-:B------:R-:W-:Y:S01]  /*b5a0*/  FFMA.FTZ R196, R196, R180.reuse, -R199.reuse ;  /* 0x000000b4c4c47223 */ /* 0x180fe200000108c7 */
[-CC-:B------:R-:W-:Y:S01]  /*b5b0*/  FFMA.FTZ R221, R157, R180.reuse, -R199.reuse ;  /* 0x000000b49ddd7223 */ /* 0x180fe200000108c7 */
[-CC-:B------:R-:W-:Y:S01]  /*b5c0*/  FFMA.FTZ R155, R155, R180.reuse, -R199.reuse ;  /* 0x000000b49b9b7223 */ /* 0x180fe200000108c7 */
[-CC-:B------:R-:W-:Y:S01]  /*b5d0*/  FFMA.FTZ R157, R179, R180.reuse, -R199.reuse ;  /* 0x000000b4b39d7223 */ /* 0x180fe200000108c7 */
[-CC-:B------:R-:W-:Y:S01]  /*b5e0*/  FFMA.FTZ R158, R158, R180.reuse, -R199.reuse ;  /* 0x000000b49e9e7223 */ /* 0x180fe200000108c7 */
[----:B------:R-:W3:Y:S01]  /*b5f0*/  S2R R179, SR_TID.X ;  /* 0x0000000000b37919 */ /* 0x000ee20000002100 */
[----:B------:R-:W4:Y:S01]  /*b600*/  MUFU.EX2 R198, R198 ;  /* 0x000000c600c67308 */ /* 0x000f220000000800 */
[-CC-:B------:R-:W-:Y:S01]  /*b610*/  FFMA.FTZ R159, R159, R180.reuse, -R199.reuse ;  /* 0x000000b49f9f7223 */ /* 0x180fe200000108c7 */
[-CC-:B------:R-:W-:Y:S01]  /*b620*/  FFMA.FTZ R222, R170, R180.reuse, -R199.reuse ;  /* 0x000000b4aade7223 */ /* 0x180fe200000108c7 */
[-CC-:B------:R-:W-:Y:S01]  /*b630*/  FFMA.FTZ R162, R162, R180.reuse, -R199.reuse ;  /* 0x000000b4a2a27223 */ /* 0x180fe200000108c7 */
[-CC-:B------:R-:W-:Y:S01]  /*b640*/  FFMA.FTZ R163, R163, R180.reuse, -R199.reuse ;  /* 0x000000b4a3a37223 */ /* 0x180fe200000108c7 */
[-CC-:B------:R-:W-:Y:S01]  /*b650*/  FFMA.FTZ R166, R166, R180.reuse, -R199.reuse ;  /* 0x000000b4a6a67223 */ /* 0x180fe200000108c7 */
[-CC-:B------:R-:W-:Y:S01]  /*b660*/  FFMA.FTZ R167, R167, R180.reuse, -R199.reuse ;  /* 0x000000b4a7a77223 */ /* 0x180fe200000108c7 */
[-CC-:B------:R-:W-:Y:S01]  /*b670*/  FFMA.FTZ R3, R3, R180.reuse, -R199.reuse ;  /* 0x000000b403037223 */ /* 0x180fe200000108c7 */
[----:B------:R-:W5:Y:S01]  /*b680*/  MUFU.EX2 R196, R196 ;  /* 0x000000c400c47308 */ /* 0x000f620000000800 */
[-CC-:B------:R-:W-:Y:S01]  /*b690*/  FFMA.FTZ R153, R153, R180.reuse, -R199.reuse ;  /* 0x000000b499997223 */ /* 0x180fe200000108c7 */
[-CC-:B------:R-:W-:Y:S01]  /*b6a0*/  FFMA.FTZ R170, R156, R180.reuse, -R199.reuse ;  /* 0x000000b49caa7223 */ /* 0x180fe200000108c7 */
[-CC-:B------:R-:W-:Y:S01]  /*b6b0*/  FFMA.FTZ R174, R174, R180.reuse, -R199.reuse ;  /* 0x000000b4aeae7223 */ /* 0x180fe200000108c7 */
[-CC-:B------:R-:W-:Y:S01]  /*b6c0*/  FFMA.FTZ R175, R175, R180.reuse, -R199.reuse ;  /* 0x000000b4afaf7223 */ /* 0x180fe200000108c7 */
[-CC-:B------:R-:W-:Y:S01]  /*b6d0*/  FFMA.FTZ R182, R182, R180.reuse, -R199.reuse ;  /* 0x000000b4b6b67223 */ /* 0x180fe200000108c7 */
[-CC-:B------:R-:W-:Y:S01]  /*b6e0*/  FFMA.FTZ R183, R183, R180.reuse, -R199.reuse ;  /* 0x000000b4b7b77223 */ /* 0x180fe200000108c7 */
[-CC-:B------:R-:W-:Y:S01]  /*b6f0*/  FFMA.FTZ R186, R186, R180.reuse, -R199.reuse ;  /* 0x000000b4baba7223 */ /* 0x180fe200000108c7 */
[----:B------:R-:W0:Y:S01]  /*b700*/  MUFU.EX2 R155, R155 ;  /* 0x0000009b009b7308 */ /* 0x000e220000000800 */
[-CC-:B------:R-:W-:Y:S01]  /*b710*/  FFMA.FTZ R187, R187, R180.reuse, -R199.reuse ;  /* 0x000000b4bbbb7223 */ /* 0x180fe200000108c7 */
[-CC-:B------:R-:W-:Y:S01]  /*b720*/  FFMA.FTZ R190, R190, R180.reuse, -R199.reuse ;  /* 0x000000b4bebe7223 */ /* 0x180fe200000108c7 */
[-CC-:B------:R-:W-:Y:S01]  /*b730*/  FFMA.FTZ R191, R191, R180.reuse, -R199.reuse ;  /* 0x000000b4bfbf7223 */ /* 0x180fe200000108c7 */
[-CC-:B------:R-:W-:Y:S01]  /*b740*/  FFMA.FTZ R194, R194, R180.reuse, -R199.reuse ;  /* 0x000000b4c2c27223 */ /* 0x180fe200000108c7 */
[----:B------:R-:W-:Y:S01]  /*b750*/  FFMA.FTZ R195, R195, R180, -R199 ;  /* 0x000000b4c3c37223 */ /* 0x000fe200000108c7 */
[----:B--2---:R-:W-:Y:S01]  /*b760*/  F2FP.F16.F32.PACK_AB R156, R161, R160 ;  /* 0x000000a0a19c723e */ /* 0x004fe200000000ff */
[----:B----4-:R-:W-:Y:S01]  /*b770*/  FMUL.FTZ R26, R26, R198 ;  /* 0x000000c61a1a7220 */ /* 0x010fe20000410000 */
[----:B------:R2:W4:Y:S01]  /*b780*/  MUFU.EX2 R199, R158 ;  /* 0x0000009e00c77308 */ /* 0x0005220000000800 */
[----:B-----5:R-:W-:Y:S01]  /*b790*/  FFMA.FTZ R12, R198, R12, R196 ;  /* 0x0000000cc60c7223 */ /* 0x020fe200000100c4 */
[-C--:B------:R-:W-:Y:S01]  /*b7a0*/  FMUL.FTZ R27, R27, R198.reuse ;  /* 0x000000c61b1b7220 */ /* 0x080fe20000410000 */
[-C--:B------:R-:W-:Y:S01]  /*b7b0*/  FMUL.FTZ R30, R30, R198.reuse ;  /* 0x000000c61e1e7220 */ /* 0x080fe20000410000 */
[-C--:B------:R-:W-:Y:S01]  /*b7c0*/  FMUL.FTZ R31, R31, R198.reuse ;  /* 0x000000c61f1f7220 */ /* 0x080fe20000410000 */
[-C--:B------:R-:W-:Y:S01]  /*b7d0*/  FMUL.FTZ R34, R34, R198.reuse ;  /* 0x000000c622227220 */ /* 0x080fe20000410000 */
[-C--:B------:R-:W-:Y:S01]  /*b7e0*/  FMUL.FTZ R35, R35, R198.reuse ;  /* 0x000000c623237220 */ /* 0x080fe20000410000 */
[----:B---3--:R-:W-:Y:S01]  /*b7f0*/  SHF.R.U32.HI R179, RZ, 0x7, R179 ;  /* 0x00000007ffb37819 */ /* 0x008fe200000116b3 */
[----:B------:R-:W3:Y:S01]  /*b800*/  MUFU.EX2 R159, R159 ;  /* 0x0000009f009f7308 */ /* 0x000ee20000000800 */
[----:B0-----:R-:W-:Y:S01]  /*b810*/  FADD.FTZ R12, R155, R12 ;  /* 0x0000000c9b0c7221 */ /* 0x001fe20000010000 */
[----:B--2---:R-:W-:Y:S01]  /*b820*/  FADD.FTZ R158, R160, R171 ;  /* 0x000000aba09e7221 */ /* 0x004fe20000010000 */
[----:B------:R-:W-:Y:S01]  /*b830*/  IADD3 R179, -R179, 0xb, RZ ;  /* 0x0000000bb3b37810 */ /* 0x000fe20007ffe1ff */
[----:B------:R-:W-:Y:S01]  /*b840*/  FMUL.FTZ R38, R38, R198 ;  /* 0x000000c626267220 */ /* 0x000fe20000410000 */
[----:B------:R-:W-:Y:S01]  /*b850*/  F2FP.F16.F32.PACK_AB R160, R169, R168 ;  /* 0x000000a8a9a0723e */ /* 0x000fe200000000ff */
[----:B------:R-:W-:Y:S01]  /*b860*/  FADD.FTZ R158, R161, R158 ;  /* 0x0000009ea19e7221 */ /* 0x000fe20000010000 */
[-C--:B------:R-:W-:Y:S01]  /*b870*/  FMUL.FTZ R39, R39, R198.reuse ;  /* 0x000000c627277220 */ /* 0x080fe20000410000 */
[----:B------:R0:W2:Y:S01]  /*b880*/  MUFU.EX2 R225, R162 ;  /* 0x000000a200e17308 */ /* 0x0000a20000000800 */
[----:B----4-:R-:W-:Y:S01]  /*b890*/  FADD.FTZ R12, R199, R12 ;  /* 0x0000000cc70c7221 */ /* 0x010fe20000010000 */
[----:B------:R-:W-:Y:S01]  /*b8a0*/  FADD.FTZ R158, R164, R158 ;  /* 0x0000009ea49e7221 */ /* 0x000fe20000010000 */
[-C--:B------:R-:W-:Y:S01]  /*b8b0*/  FMUL.FTZ R42, R42, R198.reuse ;  /* 0x000000c62a2a7220 */ /* 0x080fe20000410000 */
[-C--:B------:R-:W-:Y:S01]  /*b8c0*/  FMUL.FTZ R43, R43, R198.reuse ;  /* 0x000000c62b2b7220 */ /* 0x080fe20000410000 */
[-C--:B------:R-:W-:Y:S01]  /*b8d0*/  FMUL.FTZ R46, R46, R198.reuse ;  /* 0x000000c62e2e7220 */ /* 0x080fe20000410000 */
[----:B------:R-:W-:Y:S01]  /*b8e0*/  FADD.FTZ R158, R165, R158 ;  /* 0x0000009ea59e7221 */ /* 0x000fe20000010000 */
[----:B------:R-:W-:Y:S01]  /*b8f0*/  FMUL.FTZ R47, R47, R198 ;  /* 0x000000c62f2f7220 */ /* 0x000fe20000410000 */
[----:B------:R-:W4:Y:S01]  /*b900*/  MUFU.EX2 R163, R163 ;  /* 0x000000a300a37308 */ /* 0x000f220000000800 */
[----:B---3--:R-:W-:Y:S01]  /*b910*/  FADD.FTZ R12, R159, R12 ;  /* 0x0000000c9f0c7221 */ /* 0x008fe20000010000 */
[----:B0-----:R-:W-:Y:S01]  /*b920*/  F2FP.F16.F32.PACK_AB R162, R173, R172 ;  /* 0x000000acada2723e */ /* 0x001fe200000000ff */
        /* <DEDUP_REMOVED lines=14> */
[----:B----4-:R-:W-:Y:S01]  /*ba10*/  FADD.FTZ R12, R163, R12 ;  /* 0x0000000ca30c7221 */ /* 0x010fe20000010000 */
[-C--:B------:R-:W-:Y:S01]  /*ba20*/  FMUL.FTZ R71, R71, R198.reuse ;  /* 0x000000c647477220 */ /* 0x080fe20000410000 */
[-C--:B------:R-:W-:Y:S01]  /*ba30*/  FMUL.FTZ R74, R74, R198.reuse ;  /* 0x000000c64a4a7220 */ /* 0x080fe20000410000 */
[-C--:B------:R-:W-:Y:S01]  /*ba40*/  FMUL.FTZ R75, R75, R198.reuse ;  /* 0x000000c64b4b7220 */ /* 0x080fe20000410000 */
[-C--:B------:R-:W-:Y:S01]  /*ba50*/  FMUL.FTZ R78, R78, R198.reuse ;  /* 0x000000c64e4e7220 */ /* 0x080fe20000410000 */
[-C--:B------:R-:W-:Y:S01]  /*ba60*/  FMUL.FTZ R79, R79, R198.reuse ;  /* 0x000000c64f4f7220 */ /* 0x080fe20000410000 */
[-C--:B------:R-:W-:Y:S01]  /*ba70*/  FMUL.FTZ R82, R82, R198.reuse ;  /* 0x000000c652527220 */ /* 0x080fe20000410000 */
[----:B------:R3:W4:Y:S01]  /*ba80*/  MUFU.EX2 R161, R3 ;  /* 0x0000000300a17308 */ /* 0x0007220000000800 */
[----:B0-----:R-:W-:Y:S01]  /*ba90*/  FADD.FTZ R12, R227, R12 ;  /* 0x0000000ce30c7221 */ /* 0x001fe20000010000 */
[-C--:B------:R-:W-:Y:S01]  /*baa0*/  FMUL.FTZ R83, R83, R198.reuse ;  /* 0x000000c653537220 */ /* 0x080fe20000410000 */
[-C--:B------:R-:W-:Y:S01]  /*bab0*/  FMUL.FTZ R86, R86, R198.reuse ;  /* 0x000000c656567220 */ /* 0x080fe20000410000 */
[-C--:B------:R-:W-:Y:S01]  /*bac0*/  FMUL.FTZ R87, R87, R198.reuse ;  /* 0x000000c657577220 */ /* 0x080fe20000410000 */
[-C--:B------:R-:W-:Y:S01]  /*bad0*/  FMUL.FTZ R90, R90, R198.reuse ;  /* 0x000000c65a5a7220 */ /* 0x080fe20000410000 */
[-C--:B------:R-:W-:Y:S01]  /*bae0*/  FMUL.FTZ R91, R91, R198.reuse ;  /* 0x000000c65b5b7220 */ /* 0x080fe20000410000 */
[----:B------:R-:W-:Y:S01]  /*baf0*/  FMUL.FTZ R94, R94, R198 ;  /* 0x000000c65e5e7220 */ /* 0x000fe20000410000 */
[----:B------:R-:W0:Y:S01]  /*bb00*/  MUFU.EX2 R171, R153 ;  /* 0x0000009900ab7308 */ /* 0x000e220000000800 */
[----:B---3--:R-:W-:-:S02]  /*bb10*/  @!P1 VIADD R3, R15, 0x22840 ;  /* 0x000228400f039836 */ /* 0x008fc40000000000 */
[----:B--2---:R-:W-:Y:S01]  /*bb20*/  FADD.FTZ R12, R167, R12 ;  /* 0x0000000ca70c7221 */ /* 0x004fe20000010000 */
[-C--:B------:R-:W-:Y:S01]  /*bb30*/  FMUL.FTZ R95, R95, R198.reuse ;  /* 0x000000c65f5f7220 */ /* 0x080fe20000410000 */
[-C--:B------:R-:W-:Y:S01]  /*bb40*/  FMUL.FTZ R98, R98, R198.reuse ;  /* 0x000000c662627220 */ /* 0x080fe20000410000 */
[-C--:B------:R-:W-:Y:S01]  /*bb50*/  FMUL.FTZ R99, R99, R198.reuse ;  /* 0x000000c663637220 */ /* 0x080fe20000410000 */
[----:B------:R-:W-:Y:S01]  /*bb60*/  @!P1 PRMT R3, RZ, 0x654, R3 ;  /* 0x00000654ff039816 */ /* 0x000fe20000000003 */
[----:B------:R2:W-:Y:S06]  /*bb70*/  BAR.ARV R179, 0x100 ;  /* 0x000400b30000751d */ /* 0x0005ec0000002000 */
[----:B------:R-:W3:Y:S01]  /*bb80*/  MUFU.EX2 R222, R222 ;  /* 0x000000de00de7308 */ /* 0x000ee20000000800 */
[----:B------:R5:W-:Y:S01]  /*bb90*/  @!P1 SYNCS.ARRIVE.TRANS64.RED.A1T0 RZ, [R3+URZ], RZ ;  /* 0x000000ff03ff99a7 */ /* 0x000be2000810043f */
[----:B----4-:R-:W-:Y:S01]  /*bba0*/  FADD.FTZ R12, R161, R12 ;  /* 0x0000000ca10c7221 */ /* 0x010fe20000010000 */
[-C--:B------:R-:W-:Y:S01]  /*bbb0*/  FMUL.FTZ R102, R102, R198.reuse ;  /* 0x000000c666667220 */ /* 0x080fe20000410000 */
[----:B0-----:R-:W-:Y:S01]  /*bbc0*/  F2FP.F16.F32.PACK_AB R161, R171, R161 ;  /* 0x000000a1aba1723e */ /* 0x001fe200000000ff */
[-C--:B------:R-:W-:Y:S01]  /*bbd0*/  FMUL.FTZ R103, R103, R198.reuse ;  /* 0x000000c667677220 */ /* 0x080fe20000410000 */
[----:B------:R-:W-:Y:S01]  /*bbe0*/  FADD.FTZ R153, R171, R12 ;  /* 0x0000000cab997221 */ /* 0x000fe20000010000 */
[----:B------:R-:W-:Y:S01]  /*bbf0*/  FMUL.FTZ R106, R106, R198 ;  /* 0x000000c66a6a7220 */ /* 0x000fe20000410000 */
[----:B------:R-:W-:Y:S01]  /*bc00*/  MUFU.EX2 R221, R221 ;  /* 0x000000dd00dd7308 */ /* 0x000fe20000000800 */
[----:B-----5:R-:W-:Y:S01]  /*bc10*/  FADD.FTZ R3, R168, R158 ;  /* 0x0000009ea8037221 */ /* 0x020fe20000010000 */
[----:B------:R-:W-:Y:S01]  /*bc20*/  F2FP.F16.F32.PACK_AB R158, R165, R164 ;  /* 0x000000a4a59e723e */ /* 0x000fe200000000ff */
[----:B------:R-:W-:Y:S01]  /*bc30*/  FMUL.FTZ R107, R107, R198 ;  /* 0x000000c66b6b7220 */ /* 0x000fe20000410000 */
[----:B------:R-:W-:Y:S01]  /*bc40*/  F2FP.F16.F32.PACK_AB R164, R177, R176 ;  /* 0x000000b0b1a4723e */ /* 0x000fe200000000ff */
[----:B------:R-:W-:Y:S01]  /*bc50*/  FADD.FTZ R3, R169, R3 ;  /* 0x00000003a9037221 */ /* 0x000fe20000010000 */
[-C--:B------:R-:W-:Y:S01]  /*bc60*/  FMUL.FTZ R110, R110, R198.reuse ;  /* 0x000000c66e6e7220 */ /* 0x080fe20000410000 */
[----:B------:R-:W-:Y:S01]  /*bc70*/  FMUL.FTZ R111, R111, R198 ;  /* 0x000000c66f6f7220 */ /* 0x000fe20000410000 */
[----:B------:R-:W0:Y:S01]  /*bc80*/  MUFU.EX2 R165, R170 ;  /* 0x000000aa00a57308 */ /* 0x000e220000000800 */
[----:B------:R-:W-:Y:S01]  /*bc90*/  FADD.FTZ R3, R172, R3 ;  /* 0x00000003ac037221 */ /* 0x000fe20000010000 */
[----:B---3--:R-:W-:Y:S01]  /*bca0*/  FADD.FTZ R12, R222, R153 ;  /* 0x00000099de0c7221 */ /* 0x008fe20000010000 */
[----:B------:R-:W-:Y:S01]  /*bcb0*/  F2FP.F16.F32.PACK_AB R153, R155, R196 ;  /* 0x000000c49b99723e */ /* 0x000fe200000000ff */
[-C--:B------:R-:W-:Y:S01]  /*bcc0*/  FMUL.FTZ R114, R114, R198.reuse ;  /* 0x000000c672727220 */ /* 0x080fe20000410000 */
[----:B------:R-:W-:Y:S01]  /*bcd0*/  FADD.FTZ R3, R173, R3 ;  /* 0x00000003ad037221 */ /* 0x000fe20000010000 */
[----:B------:R-:W-:Y:S01]  /*bce0*/  F2FP.F16.F32.PACK_AB R155, R159, R199 ;  /* 0x000000c79f9b723e */ /* 0x000fe200000000ff */
[-C--:B------:R-:W-:Y:S01]  /*bcf0*/  FMUL.FTZ R115, R115, R198.reuse ;  /* 0x000000c673737220 */ /* 0x080fe20000410000 */
[----:B------:R-:W3:Y:S01]  /*bd00*/  MUFU.EX2 R169, R174 ;  /* 0x000000ae00a97308 */ /* 0x000ee20000000800 */
[----:B------:R-:W-:Y:S01]  /*bd10*/  FADD.FTZ R3, R176, R3 ;  /* 0x00000003b0037221 */ /* 0x000fe20000010000 */
[-C--:B------:R-:W-:Y:S01]  /*bd20*/  FMUL.FTZ R118, R118, R198.reuse ;  /* 0x000000c676767220 */ /* 0x080fe20000410000 */
[-C--:B------:R-:W-:Y:S01]  /*bd30*/  FMUL.FTZ R119, R119, R198.reuse ;  /* 0x000000c677777220 */ /* 0x080fe20000410000 */
[-C--:B------:R-:W-:Y:S01]  /*bd40*/  FMUL.FTZ R122, R122, R198.reuse ;  /* 0x000000c67a7a7220 */ /* 0x080fe20000410000 */
[----:B------:R-:W-:Y:S01]  /*bd50*/  FADD.FTZ R3, R177, R3 ;  /* 0x00000003b1037221 */ /* 0x000fe20000010000 */
[-C--:B------:R-:W-:Y:S01]  /*bd60*/  FMUL.FTZ R123, R123, R198.reuse ;  /* 0x000000c67b7b7220 */ /* 0x080fe20000410000 */
[-C--:B------:R-:W-:Y:S01]  /*bd70*/  FMUL.FTZ R126, R126, R198.reuse ;  /* 0x000000c67e7e7220 */ /* 0x080fe20000410000 */
[----:B------:R-:W4:Y:S01]  /*bd80*/  MUFU.EX2 R223, R223 ;  /* 0x000000df00df7308 */ /* 0x000f220000000800 */
[----:B0-----:R-:W-:Y:S01]  /*bd90*/  FADD.FTZ R12, R165, R12 ;  /* 0x0000000ca50c7221 */ /* 0x001fe20000010000 */
[-C--:B------:R-:W-:Y:S01]  /*bda0*/  FMUL.FTZ R127, R127, R198.reuse ;  /* 0x000000c67f7f7220 */ /* 0x080fe20000410000 */
[-C--:B------:R-:W-:Y:S01]  /*bdb0*/  FMUL.FTZ R130, R130, R198.reuse ;  /* 0x000000c682827220 */ /* 0x080fe20000410000 */
[-C--:B------:R-:W-:Y:S01]  /*bdc0*/  FMUL.FTZ R131, R131, R198.reuse ;  /* 0x000000c683837220 */ /* 0x080fe20000410000 */
[----:B------:R-:W-:Y:S01]  /*bdd0*/  FADD.FTZ R12, R221, R12 ;  /* 0x0000000cdd0c7221 */ /* 0x000fe20000010000 */
[-C--:B------:R-:W-:Y:S01]  /*bde0*/  FMUL.FTZ R134, R134, R198.reuse ;  /* 0x000000c686867220 */ /* 0x080fe20000410000 */
[-C--:B------:R-:W-:Y:S01]  /*bdf0*/  FMUL.FTZ R135, R135, R198.reuse ;  /* 0x000000c687877220 */ /* 0x080fe20000410000 */
[----:B------:R-:W0:Y:S01]  /*be00*/  MUFU.EX2 R175, R175 ;  /* 0x000000af00af7308 */ /* 0x000e220000000800 */
[----:B---3--:R-:W-:Y:S01]  /*be10*/  FADD.FTZ R12, R169, R12 ;  /* 0x0000000ca90c7221 */ /* 0x008fe20000010000 */
[-C--:B------:R-:W-:Y:S01]  /*be20*/  FMUL.FTZ R138, R138, R198.reuse ;  /* 0x000000c68a8a7220 */ /* 0x080fe20000410000 */
[-C--:B------:R-:W-:Y:S01]  /*be30*/  FMUL.FTZ R139, R139, R198.reuse ;  /* 0x000000c68b8b7220 */ /* 0x080fe20000410000 */
[-C--:B------:R-:W-:Y:S01]  /*be40*/  FMUL.FTZ R142, R142, R198.reuse ;  /* 0x000000c68e8e7220 */ /* 0x080fe20000410000 */
[-C--:B------:R-:W-:Y:S01]  /*be50*/  FMUL.FTZ R143, R143, R198.reuse ;  /* 0x000000c68f8f7220 */ /* 0x080fe20000410000 */
[-C--:B------:R-:W-:Y:S01]  /*be60*/  FMUL.FTZ R146, R146, R198.reuse ;  /* 0x000000c692927220 */ /* 0x080fe20000410000 */
[-C--:B------:R-:W-:Y:S01]  /*be70*/  FMUL.FTZ R147, R147, R198.reuse ;  /* 0x000000c693937220 */ /* 0x080fe20000410000 */
[----:B------:R-:W3:Y:S01]  /*be80*/  MUFU.EX2 R181, R181 ;  /* 0x000000b500b57308 */ /* 0x000ee20000000800 */
[----:B----4-:R-:W-:Y:S01]  /*be90*/  FADD.FTZ R3, R223, R3 ;  /* 0x00000003df037221 */ /* 0x010fe20000010000 */
[-C--:B------:R-:W-:Y:S01]  /*bea0*/  FMUL.FTZ R150, R150, R198.reuse ;  /* 0x000000c696967220 */ /* 0x080fe20000410000 */
[----:B------:R-:W-:-:S05]  /*beb0*/  FMUL.FTZ R151, R151, R198 ;  /* 0x000000c697977220 */ /* 0x000fca0000410000 */
[----:B------:R4:W5:Y:S01]  /*bec0*/  MUFU.EX2 R173, R157 ;  /* 0x0000009d00ad7308 */ /* 0x0009620000000800 */
[----:B0-----:R-:W-:-:S07]  /*bed0*/  FADD.FTZ R12, R175, R12 ;  /* 0x0000000caf0c7221 */ /* 0x001fce0000010000 */
[----:B------:R-:W0:Y:S01]  /*bee0*/  MUFU.EX2 R184, R184 ;  /* 0x000000b800b87308 */ /* 0x000e220000000800 */
[----:B---3--:R-:W-:Y:S01]  /*bef0*/  FADD.FTZ R3, R181, R3 ;  /* 0x00000003b5037221 */ /* 0x008fe20000010000 */
[----:B----4-:R-:W-:Y:S02]  /*bf00*/  F2FP.F16.F32.PACK_AB R157, R163, R225 ;  /* 0x000000e1a39d723e */ /* 0x010fe400000000ff */
[----:B------:R-:W-:-:S04]  /*bf10*/  F2FP.F16.F32.PACK_AB R166, R181, R223 ;  /* 0x000000dfb5a6723e */ /* 0x000fc800000000ff */
[----:B------:R-:W3:Y:S01]  /*bf20*/  MUFU.EX2 R182, R182 ;  /* 0x000000b600b67308 */ /* 0x000ee20000000800 */
[----:B-----5:R-:W-:-:S07]  /*bf30*/  FADD.FTZ R159, R173, R12 ;  /* 0x0000000cad9f7221 */ /* 0x020fce0000010000 */
[----:B------:R-:W4:Y:S01]  /*bf40*/  MUFU.EX2 R185, R185 ;  /* 0x000000b900b97308 */ /* 0x000f220000000800 */
[----:B0-----:R-:W-:-:S07]  /*bf50*/  FADD.FTZ R3, R184, R3 ;  /* 0x00000003b8037221 */ /* 0x001fce0000010000 */
[----:B------:R-:W0:Y:S01]  /*bf60*/  MUFU.EX2 R183, R183 ;  /* 0x000000b700b77308 */ /* 0x000e220000000800 */
[----:B---3--:R-:W-:Y:S01]  /*bf70*/  FADD.FTZ R12, R182, R159 ;  /* 0x0000009fb60c7221 */ /* 0x008fe20000010000 */
[----:B------:R-:W-:Y:S02]  /*bf80*/  F2FP.F16.F32.PACK_AB R159, R167, R227 ;  /* 0x000000e3a79f723e */ /* 0x000fe400000000ff */
[----:B------:R-:W-:-:S04]  /*bf90*/  F2FP.F16.F32.PACK_AB R167, R173, R175 ;  /* 0x000000afada7723e */ /* 0x000fc800000000ff */
[----:B------:R-:W3:Y:S01]  /*bfa0*/  MUFU.EX2 R188, R188 ;  /* 0x000000bc00bc7308 */ /* 0x000ee20000000800 */
[C---:B----4-:R-:W-:Y:S01]  /*bfb0*/  FADD.FTZ R3, R185.reuse, R3 ;  /* 0x00000003b9037221 */ /* 0x050fe20000010000 */
[----:B------:R-:W-:-:S06]  /*bfc0*/  F2FP.F16.F32.PACK_AB R168, R185, R184 ;  /* 0x000000b8b9a8723e */ /* 0x000fcc00000000ff */
[----:B------:R-:W4:Y:S01]  /*bfd0*/  MUFU.EX2 R186, R186 ;  /* 0x000000ba00ba7308 */ /* 0x000f220000000800 */
[----:B0-----:R-:W-:-:S07]  /*bfe0*/  FADD.FTZ R163, R183, R12 ;  /* 0x0000000cb7a37221 */ /* 0x001fce0000010000 */
[----:B------:R-:W0:Y:S01]  /*bff0*/  MUFU.EX2 R189, R189 ;  /* 0x000000bd00bd7308 */ /* 0x000e220000000800 */
[----:B---3--:R-:W-:-:S07]  /*c000*/  FADD.FTZ R3, R188, R3 ;  /* 0x00000003bc037221 */ /* 0x008fce0000010000 */
[----:B------:R-:W3:Y:S01]  /*c010*/  MUFU.EX2 R187, R187 ;  /* 0x000000bb00bb7308 */ /* 0x000ee20000000800 */
[----:B----4-:R-:W-:-:S07]  /*c020*/  FADD.FTZ R12, R186, R163 ;  /* 0x000000a3ba0c7221 */ /* 0x010fce0000010000 */
[----:B------:R-:W4:Y:S01]  /*c030*/  MUFU.EX2 R192, R192 ;  /* 0x000000c000c07308 */ /* 0x000f220000000800 */
[C---:B0-----:R-:W-:Y:S01]  /*c040*/  FADD.FTZ R3, R189.reuse, R3 ;  /* 0x00000003bd037221 */ /* 0x041fe20000010000 */
[----:B------:R-:W-:-:S06]  /*c050*/  F2FP.F16.F32.PACK_AB R170, R189, R188 ;  /* 0x000000bcbdaa723e */ /* 0x000fcc00000000ff */
[----:B------:R-:W0:Y:S01]  /*c060*/  MUFU.EX2 R190, R190 ;  /* 0x000000be00be7308 */ /* 0x000e220000000800 */
[----:B---3--:R-:W-:-:S07]  /*c070*/  FADD.FTZ R163, R187, R12 ;  /* 0x0000000cbba37221 */ /* 0x008fce0000010000 */
[----:B------:R-:W3:Y:S01]  /*c080*/  MUFU.EX2 R193, R193 ;  /* 0x000000c100c17308 */ /* 0x000ee20000000800 */
[----:B----4-:R-:W-:-:S07]  /*c090*/  FADD.FTZ R172, R192, R3 ;  /* 0x00000003c0ac7221 */ /* 0x010fce0000010000 */
[----:B------:R-:W4:Y:S01]  /*c0a0*/  MUFU.EX2 R191, R191 ;  /* 0x000000bf00bf7308 */ /* 0x000f220000000800 */
[----:B0-----:R-:W-:Y:S01]  /*c0b0*/  FADD.FTZ R12, R190, R163 ;  /* 0x000000a3be0c7221 */ /* 0x001fe20000010000 */
[----:B------:R-:W-:Y:S02]  /*c0c0*/  F2FP.F16.F32.PACK_AB R163, R165, R222 ;  /* 0x000000dea5a3723e */ /* 0x000fe400000000ff */
[----:B------:R-:W-:Y:S02]  /*c0d0*/  F2FP.F16.F32.PACK_AB R165, R169, R221 ;  /* 0x000000dda9a5723e */ /* 0x000fe400000000ff */
[----:B------:R-:W-:Y:S02]  /*c0e0*/  F2FP.F16.F32.PACK_AB R169, R183, R182 ;  /* 0x000000b6b7a9723e */ /* 0x000fe400000000ff */
[----:B------:R-:W0:Y:S01]  /*c0f0*/  MUFU.EX2 R224, R224 ;  /* 0x000000e000e07308 */ /* 0x000e220000000800 */
[C---:B---3--:R-:W-:Y:S01]  /*c100*/  FADD.FTZ R3, R193.reuse, R172 ;  /* 0x000000acc1037221 */ /* 0x048fe20000010000 */
[----:B------:R-:W-:-:S06]  /*c110*/  F2FP.F16.F32.PACK_AB R172, R193, R192 ;  /* 0x000000c0c1ac723e */ /* 0x000fcc00000000ff */
[----:B------:R-:W3:Y:S01]  /*c120*/  MUFU.EX2 R194, R194 ;  /* 0x000000c200c27308 */ /* 0x000ee20000000800 */
[C---:B----4-:R-:W-:Y:S01]  /*c130*/  FADD.FTZ R171, R191.reuse, R12 ;  /* 0x0000000cbfab7221 */ /* 0x050fe20000010000 */
[----:B------:R-:W-:-:S06]  /*c140*/  F2FP.F16.F32.PACK_AB R173, R191, R190 ;  /* 0x000000bebfad723e */ /* 0x000fcc00000000ff */
[----:B------:R-:W4:Y:S01]  /*c150*/  MUFU.EX2 R197, R197 ;  /* 0x000000c500c57308 */ /* 0x000f220000000800 */
[----:B0-----:R-:W-:-:S07]  /*c160*/  FADD.FTZ R174, R224, R3 ;  /* 0x00000003e0ae7221 */ /* 0x001fce0000010000 */
[----:B------:R-:W0:Y:S01]  /*c170*/  MUFU.EX2 R195, R195 ;  /* 0x000000c300c37308 */ /* 0x000e220000000800 */
[----:B---3--:R-:W-:Y:S01]  /*c180*/  FADD.FTZ R12, R194, R171 ;  /* 0x000000abc20c7221 */ /* 0x008fe20000010000 */
[----:B------:R-:W-:Y:S01]  /*c190*/  F2FP.F16.F32.PACK_AB R171, R187, R186 ;  /* 0x000000babbab723e */ /* 0x000fe200000000ff */
[C---:B----4-:R-:W-:Y:S01]  /*c1a0*/  FADD.FTZ R3, R197.reuse, R174 ;  /* 0x000000aec5037221 */ /* 0x050fe20000010000 */
[----:B------:R-:W-:Y:S01]  /*c1b0*/  F2FP.F16.F32.PACK_AB R174, R197, R224 ;  /* 0x000000e0c5ae723e */ /* 0x000fe200000000ff */
[C---:B0-----:R-:W-:Y:S01]  /*c1c0*/  FADD.FTZ R12, R195.reuse, R12 ;  /* 0x0000000cc30c7221 */ /* 0x041fe20000010000 */
[----:B------:R-:W-:Y:S01]  /*c1d0*/  F2FP.F16.F32.PACK_AB R175, R195, R194 ;  /* 0x000000c2c3af723e */ /* 0x000fe200000000ff */
[----:B--2---:R-:W-:Y:S06]  /*c1e0*/  @!P0 BRA `(.L_x_723) ;  /* 0x0000000000048947 */ /* 0x004fec0003800000 */
[----:B------:R-:W-:Y:S01]  /*c1f0*/  BPT.TRAP 0x1 ;  /* 0x000000040000795c */ /* 0x000fe20000300000 */
.L_x_723:
[----:B------:R0:W2:Y:S01]  /*c200*/  SYNCS.PHASECHK.TRANS64.TRYWAIT P3, [R15+URZ+0x22850], R20 ;  /* 0x022850140f0075a7 */ /* 0x0000a2000806017f */
[----:B------:R-:W-:Y:S05]  /*c210*/  @!P0 BRA `(.L_x_724) ;  /* 0x0000000000048947 */ /* 0x000fea0003800000 */
[----:B------:R-:W-:Y:S01]  /*c220*/  BPT.TRAP 0x1 ;  /* 0x000000040000795c */ /* 0x000fe20000300000 */
.L_x_724:
[----:B------:R-:W-:Y:S04]  /*c230*/  BSSY B0, `(.L_x_725) ;  /* 0x0000004000007945 */ /* 0x000fe80003800000 */
[----:B--2---:R-:W-:Y:S05]  /*c240*/  @P3 BRA `(.L_x_726) ;  /* 0x0000000000083947 */ /* 0x004fea0003800000 */
[----:B------:R-:W2:Y:S02]  /*c250*/  SYNCS.PHASECHK.TRANS64.TRYWAIT P3, [R15+URZ+0x22850], R20 ;  /* 0x022850140f0075a7 */ /* 0x000ea4000806017f */
[----:B--2---:R-:W-:Y:S05]  /*c260*/  @!P3 BRA `(.L_x_727) ;  /* 0x000000b400fcb947 */ /* 0x004fea0003800000 */
.L_x_726:
[----:B------:R-:W-:Y:S05]  /*c270*/  BSYNC B0 ;  /* 0x0000000000007941 */ /* 0x000fea0003800000 */
.L_x_725:
[----:B------:R-:W3:Y:S01]  /*c280*/  S2R R181, SR_TID.X ;  /* 0x0000000000b57919 */ /* 0x000ee20000002100 */
[----:B------:R-:W-:Y:S05]  /*c290*/  WARPSYNC.ALL ;  /* 0x0000000000007948 */ /* 0x000fea0003800000 */
[----:B------:R-:W-:Y:S02]  /*c2a0*/  IMAD R176, R200, 0xc00, R13 ;  /* 0x00000c00c8b07824 */ /* 0x000fe400078e020d */
[----:B------:R-:W-:Y:S02]  /*c2b0*/  IMAD.MOV.U32 R177, RZ, RZ, 0x40000040 ;  /* 0x40000040ffb17424 */ /* 0x000fe400078e00ff */
[----:B012---:R-:W-:Y:S01]  /*c2c0*/  @!P1 VIADD R15, R15, 0x22860 ;  /* 0x000228600f0f9836 */ /* 0x007fe20000000000 */
[----:B------:R-:W-:Y:S01]  /*c2d0*/  R2UR UR6, R176 ;  /* 0x00000000b00672ca */ /* 0x000fe200000e0000 */
[----:B------:R-:W-:Y:S01]  /*c2e0*/  IMAD.MOV.U32 R221, RZ, RZ, R178 ;  /* 0x000000ffffdd7224 */ /* 0x000fe200078e00b2 */
[----:B------:R-:W-:Y:S01]  /*c2f0*/  R2UR UR7, R177 ;  /* 0x00000000b10772ca */ /* 0x000fe200000e0000 */
[----:B------:R-:W-:Y:S01]  /*c300*/  IMAD.MOV.U32 R177, RZ, RZ, 0x40000040 ;  /* 0x40000040ffb17424 */ /* 0x000fe200078e00ff */
[----:B------:R-:W-:Y:S01]  /*c310*/  @!P1 PRMT R15, RZ, 0x654, R15 ;  /* 0x00000654ff0f9816 */ /* 0x000fe2000000000f */
[----:B------:R-:W-:Y:S01]  /*c320*/  IMAD.MOV.U32 R222, RZ, RZ, R21 ;  /* 0x000000ffffde7224 */ /* 0x000fe200078e0015 */
[----:B---3--:R-:W-:-:S05]  /*c330*/  SHF.R.U32.HI R181, RZ, 0x7, R181 ;  /* 0x00000007ffb57819 */ /* 0x008fca00000116b5 */
[----:B------:R-:W-:-:S05]  /*c340*/  VIADD R20, R181, 0x8 ;  /* 0x00000008b5147836 */ /* 0x000fca0000000000 */
[----:B------:R1:W-:Y:S06]  /*c350*/  BAR.SYNC.DEFER_BLOCKING R20, 0x100 ;  /* 0x000400140000751d */ /* 0x0003ec0000010000 */
[----:B------:R-:W-:-:S06]  /*c360*/  WARPGROUP.ARRIVE ;  /* 0x00000000000079c5 */ /* 0x000fcc0000000000 */
[----:B------:R-:W-:Y:S03]  /*c370*/  HGMMA.64x256x16.F32 R24, R152, gdesc[UR4].tnspB, R24, gsb0 ;  /* 0x43e0000498187df0 */ /* 0x000fe60008000818 */
        /* <DEDUP_REMOVED lines=11> */
[----:B------:R-:W-:Y:S02]  /*c430*/  R2UR UR7, R153 ;  /* 0x00000000990772ca */ /* 0x000fe400000e0000 */
[----:B------:R-:W-:Y:S01]  /*c440*/  MOV R153, 0x40000040 ;  /* 0x4000004000997802 */ /* 0x000fe20000000f00 */
[----:B------:R-:W-:Y:S02]  /*c450*/  WARPGROUP.DEPBAR.LE gsb0, 0x0 ;  /* 0x00008000000079c5 */ /* 0x000fe40000010000 */
[----:B------:R-:W-:-:S15]  /*c460*/  WARPGROUP.ARRIVE ;  /* 0x00000000000079c5 */ /* 0x000fde0000000000 */
[----:B------:R-:W-:-:S05]  /*c470*/  NOP ;  /* 0x0000000000007918 */ /* 0x000fca0000000000 */
[----:B------:R-:W-:Y:S01]  /*c480*/  HGMMA.64x256x16.F32 R24, R160, gdesc[UR4].tnspB, R24, gsb0 ;  /* 0x43e00004a0187df0 */ /* 0x000fe20008000818 */
[----:B------:R-:W-:Y:S01]  /*c490*/  R2UR UR6, R152 ;  /* 0x00000000980672ca */ /* 0x000fe200000e0000 */
[C---:B------:R-:W-:Y:S01]  /*c4a0*/  VIADD R152, R176.reuse, 0x200 ;  /* 0x00000200b0987836 */ /* 0x040fe20000000000 */
[----:B------:R-:W-:Y:S01]  /*c4b0*/  R2UR UR7, R153 ;  /* 0x00000000990772ca */ /* 0x000fe200000e0000 */
[----:B------:R-:W-:Y:S02]  /*c4c0*/  IMAD.MOV.U32 R153, RZ, RZ, 0x40000040 ;  /* 0x40000040ff997424 */ /* 0x000fe400078e00ff */
        /* <DEDUP_REMOVED lines=19> */
[----:B------:R-:W-:Y:S05]  /*c600*/  @P2 BRA `(.L_x_728) ;  /* 0xffffffd800d82947 */ /* 0x000fea000383ffff */
.L_x_718:
[----:B------:R-:W-:Y:S05]  /*c610*/  WARPSYNC.ALL ;  /* 0x0000000000007948 */ /* 0x000fea0003800000 */
[----:B------:R-:W2:Y:S01]  /*c620*/  SHFL.BFLY PT, R0, R3, 0x2, 0x1f ;  /* 0x0c401f0003007f89 */ /* 0x000ea200000e0000 */
[----:B------:R-:W-:Y:S01]  /*c630*/  IMAD.MOV.U32 R4, RZ, RZ, RZ ;  /* 0x000000ffff047224 */ /* 0x000fe200078e00ff */
[----:B------:R-:W-:Y:S01]  /*c640*/  IADD3 R200, R200, 0x1, RZ ;  /* 0x00000001c8c87810 */ /* 0x000fe20007ffe0ff */
[----:B------:R-:W-:Y:S01]  /*c650*/  VIADD R218, R218, 0x1 ;  /* 0x00000001dada7836 */ /* 0x000fe20000000000 */
[----:B------:R-:W3:Y:S01]  /*c660*/  SHFL.BFLY PT, R7, R12, 0x2, 0x1f ;  /* 0x0c401f000c077f89 */ /* 0x000ee200000e0000 */
[----:B------:R4:W-:Y:S08]  /*c670*/  BAR.ARV R179, 0x100 ;  /* 0x000400b30000751d */ /* 0x0009f00000002000 */
[----:B------:R-:W-:Y:S06]  /*c680*/  BAR.ARV 0x8, 0x180 ;  /* 0x0206000000007b1d */ /* 0x000fec0000002000 */
[----:B------:R-:W-:Y:S01]  /*c690*/  ISETP.NE.AND P0, PT, R200, 0x2, PT ;  /* 0x00000002c800780c */ /* 0x000fe20003f05270 */
[----:B--2---:R-:W-:Y:S01]  /*c6a0*/  FADD.FTZ R0, R0, R3 ;  /* 0x0000000300007221 */ /* 0x004fe20000010000 */
[----:B------:R-:W-:-:S02]  /*c6b0*/  PLOP3.LUT P1, PT, PT, PT, PT, 0x8, 0x0 ;  /* 0x000000000000781c */ /* 0x000fc40003f2e170 */
[----:B------:R-:W-:Y:S01]  /*c6c0*/  SEL R3, RZ, 0x1, P0 ;  /* 0x00000001ff037807 */ /* 0x000fe20000000000 */
[----:B---3--:R-:W-:Y:S01]  /*c6d0*/  FADD.FTZ R8, R7, R12 ;  /* 0x0000000c07087221 */ /* 0x008fe20000010000 */
[----:B------:R-:W2:Y:S01]  /*c6e0*/  SHFL.BFLY PT, R5, R0, 0x1, 0x1f ;  /* 0x0c201f0000057f89 */ /* 0x000ea200000e0000 */
[----:B------:R-:W-:Y:S02]  /*c6f0*/  SEL R200, R200, RZ, P0 ;  /* 0x000000ffc8c87207 */ /* 0x000fe40000000000 */
[----:B------:R-:W-:Y:S01]  /*c700*/  LOP3.LUT R204, R204, R3, RZ, 0x3c, !PT ;  /* 0x00000003cccc7212 */ /* 0x000fe200078e3cff */
[----:B------:R-:W3:Y:S01]  /*c710*/  SHFL.BFLY PT, R7, R8, 0x1, 0x1f ;  /* 0x0c201f0008077f89 */ /* 0x000ee200000e0000 */
[----:B--2---:R-:W-:Y:S01]  /*c720*/  FADD.FTZ R6, R0, R5 ;  /* 0x0000000500067221 */ /* 0x004fe20000010000 */
[----:B------:R-:W-:Y:S02]  /*c730*/  IMAD.MOV.U32 R0, RZ, RZ, RZ ;  /* 0x000000ffff007224 */ /* 0x000fe400078e00ff */
[----:B------:R-:W-:-:S02]  /*c740*/  IMAD.MOV.U32 R5, RZ, RZ, -0x800000 ;  /* 0xff800000ff057424 */ /* 0x000fc400078e00ff */
[----:B---3--:R-:W-:Y:S01]  /*c750*/  FADD.FTZ R7, R8, R7 ;  /* 0x0000000708077221 */ /* 0x008fe20000010000 */
[----:B------:R-:W-:-:S04]  /*c760*/  FSETP.NE.FTZ.AND P2, PT, R6, RZ, PT ;  /* 0x000000ff0600720b */ /* 0x000fc80003f55000 */
[----:B------:R-:W-:-:S09]  /*c770*/  FSETP.NE.FTZ.AND P3, PT, R7, RZ, PT ;  /* 0x000000ff0700720b */ /* 0x000fd20003f75000 */
[----:B------:R-:W2:Y:S01]  /*c780*/  @P2 MUFU.RCP R4, R6 ;  /* 0x0000000600042308 */ /* 0x000ea20000001000 */
[----:B------:R-:W-:-:S03]  /*c790*/  @P2 FMUL.FTZ R18, R180, 0.69314718246459960938 ;  /* 0x3f317218b4122820 */ /* 0x000fc60000410000 */
[----:B------:R-:W-:-:S04]  /*c7a0*/  @P3 FMUL.FTZ R180, R180, 0.69314718246459960938 ;  /* 0x3f317218b4b43820 */ /* 0x000fc80000410000 */
[----:B------:R-:W0:Y:S08]  /*c7b0*/  @P3 MUFU.RCP R0, R7 ;  /* 0x0000000700003308 */ /* 0x000e300000001000 */
[----:B-1----:R-:W1:Y:S01]  /*c7c0*/  @P2 MUFU.LG2 R20, R6 ;  /* 0x0000000600142308 */ /* 0x002e620000000c00 */
[-C--:B--2---:R-:W-:Y:S01]  /*c7d0*/  FMUL.FTZ R166, R88, R4.reuse ;  /* 0x0000000458a67220 */ /* 0x084fe20000410000 */
[-C--:B------:R-:W-:Y:S01]  /*c7e0*/  FMUL.FTZ R159, R60, R4.reuse ;  /* 0x000000043c9f7220 */ /* 0x080fe20000410000 */
[-C--:B------:R-:W-:Y:S01]  /*c7f0*/  FMUL.FTZ R158, R56, R4.reuse ;  /* 0x00000004389e7220 */ /* 0x080fe20000410000 */
[-C--:B------:R-:W-:Y:S01]  /*c800*/  FMUL.FTZ R24, R24, R4.reuse ;  /* 0x0000000418187220 */ /* 0x080fe20000410000 */
[-C--:B------:R-:W-:Y:S01]  /*c810*/  FMUL.FTZ R25, R25, R4.reuse ;  /* 0x0000000419197220 */ /* 0x080fe20000410000 */
[-C--:B------:R-:W-:Y:S01]  /*c820*/  FMUL.FTZ R28, R28, R4.reuse ;  /* 0x000000041c1c7220 */ /* 0x080fe20000410000 */
[----:B------:R-:W-:Y:S01]  /*c830*/  FMUL.FTZ R29, R29, R4 ;  /* 0x000000041d1d7220 */ /* 0x000fe20000410000 */
[----:B------:R-:W2:Y:S01]  /*c840*/  @P3 MUFU.LG2 R88, R7 ;  /* 0x0000000700583308 */ /* 0x000ea20000000c00 */
[-C--:B0-----:R-:W-:Y:S01]  /*c850*/  FMUL.FTZ R14, R39, R0.reuse ;  /* 0x00000000270e7220 */ /* 0x081fe20000410000 */
[-C--:B------:R-:W-:Y:S01]  /*c860*/  FMUL.FTZ R10, R47, R0.reuse ;  /* 0x000000002f0a7220 */ /* 0x080fe20000410000 */
[-C--:B------:R-:W-:Y:S01]  /*c870*/  FMUL.FTZ R60, R27, R0.reuse ;  /* 0x000000001b3c7220 */ /* 0x080fe20000410000 */
[-C--:B------:R-:W-:Y:S01]  /*c880*/  FMUL.FTZ R27, R30, R0.reuse ;  /* 0x000000001e1b7220 */ /* 0x080fe20000410000 */
[----:B------:R-:W-:Y:S01]  /*c890*/  FMUL.FTZ R56, R31, R0 ;  /* 0x000000001f387220 */ /* 0x000fe20000410000 */
        /* <DEDUP_REMOVED lines=11> */
[----:B--2---:R-:W-:Y:S01]  /*c950*/  @P3 FMUL.FTZ R47, R88, 0.69314718246459960938 ;  /* 0x3f317218582f3820 */ /* 0x004fe20000410000 */
        /* <DEDUP_REMOVED lines=35> */
[-C--:B----4-:R-:W-:Y:S01]  /*cb90*/  FMUL.FTZ R179, R128, R4.reuse ;  /* 0x0000000480b37220 */ /* 0x090fe20000410000 */
        /* <DEDUP_REMOVED lines=71> */
[----:B------:R-:W-:Y:S01]  /*d010*/  @P2 FFMA.FTZ R5, R18, R21, R39 ;  /* 0x0000001512052223 */ /* 0x000fe20000010027 */
[----:B------:R-:W-:-:S07]  /*d020*/  @P3 FFMA.FTZ R4, R180, R178, R47 ;  /* 0x000000b2b4043223 */ /* 0x000fce000001002f */
.L_x_677:
[----:B------:R-:W-:Y:S05]  /*d030*/  WARPSYNC.ALL ;  /* 0x0000000000007948 */ /* 0x000fea0003800000 */
[----:B------:R-:W0:Y:S08]  /*d040*/  S2UR UR5, SR_CgaCtaId ;  /* 0x00000000000579c3 */ /* 0x000e300000008800 */
[----:B------:R-:W-:Y:S06]  /*d050*/  BAR.SYNC.DEFER_BLOCKING 0x5, 0x180 ;  /* 0x0146000000007b1d */ /* 0x000fec0000010000 */
[----:B------:R-:W-:Y:S01]  /*d060*/  UMOV UR4, 0x400 ;  /* 0x0000040000047882 */ /* 0x000fe20000000000 */
[----:B------:R-:W-:Y:S01]  /*d070*/  BSSY B0, `(.L_x_729) ;  /* 0x00002d9000007945 */ /* 0x000fe20003800000 */
[----:B0-----:R-:W-:-:S06]  /*d080*/  ULEA UR4, UR5, UR4, 0x18 ;  /* 0x0000000405047291 */ /* 0x001fcc000f8ec03f */
[----:B------:R-:W-:-:S05]  /*d090*/  IMAD.U32 R18, RZ, RZ, UR4 ;  /* 0x00000004ff127e24 */ /* 0x000fca000f8e00ff */
[----:B------:R0:W1:Y:S01]  /*d0a0*/  LDS.128 R88, [R18+0x228d0] ;  /* 0x0228d00012587984 */ /* 0x0000620000000c00 */
[----:B------:R-:W-:Y:S06]  /*d0b0*/  BAR.ARV 0x4, 0x180 ;  /* 0x0106000000007b1d */ /* 0x000fec0000002000 */
[----:B------:R-:W-:Y:S05]  /*d0c0*/  @P1 BRA `(.L_x_730) ;  /* 0x0000001c00b41947 */ /* 0x000fea0003800000 */
[----:B-----5:R-:W2:Y:S01]  /*d0d0*/  LDL R38, [R1+0x4] ;  /* 0x0000040001267983 */ /* 0x020ea20000100800 */
[----:B------:R-:W-:Y:S05]  /*d0e0*/  WARPSYNC.ALL ;  /* 0x0000000000007948 */ /* 0x000fea0003800000 */
[----:B------:R-:W3:Y:S01]  /*d0f0*/  S2R R39, SR_SWINHI ;  /* 0x0000000000277919 */ /* 0x000ee20000002f00 */
[----:B------:R-:W-:Y:S01]  /*d100*/  F2FP.F16.F32.PACK_AB R24, R25, R24 ;  /* 0x000000181918723e */ /* 0x000fe200000000ff */
[----:B------:R-:W-:Y:S01]  /*d110*/  ULDC.64 UR4, c[0x0][0xc00] ;  /* 0x0003000000047ab9 */ /* 0x000fe20000000a00 */
[----:B------:R-:W-:Y:S02]  /*d120*/  F2FP.F16.F32.PACK_AB R25, R60, R26 ;  /* 0x0000001a3c19723e */ /* 0x000fe400000000ff */
[----:B------:R-:W-:-:S02]  /*d130*/  F2FP.F16.F32.PACK_AB R32, R33, R32 ;  /* 0x000000202120723e */ /* 0x000fc400000000ff */
[----:B------:R-:W-:Y:S02]  /*d140*/  F2FP.F16.F32.PACK_AB R26, R29, R28 ;  /* 0x0000001c1d1a723e */ /* 0x000fe400000000ff */
[----:B------:R-:W-:Y:S02]  /*d150*/  F2FP.F16.F32.PACK_AB R27, R56, R27 ;  /* 0x0000001b381b723e */ /* 0x000fe400000000ff */
[----:B------:R-:W-:Y:S02]  /*d160*/  F2FP.F16.F32.PACK_AB R33, R30, R34 ;  /* 0x000000221e21723e */ /* 0x000fe400000000ff */
[----:B------:R-:W-:Y:S02]  /*d170*/  F2FP.F16.F32.PACK_AB R40, R41, R40 ;  /* 0x000000282928723e */ /* 0x000fe400000000ff */
        /* <DEDUP_REMOVED lines=9> */
[----:B------:R-:W-:Y:S02]  /*d210*/  MOV R20, R18 ;  /* 0x0000001200147202 */ /* 0x000fe40000000f00 */
[----:B---3--:R-:W-:Y:S02]  /*d220*/  MOV R21, R39 ;  /* 0x0000002700157202 */ /* 0x008fe40000000f00 */
        /* <DEDUP_REMOVED lines=20> */
[----:B------:R-:W3:Y:S08]  /*d370*/  LDC R0, c[0x0][0xbe8] ;  /* 0x0002fa00ff007b82 */ /* 0x000ef00000000800 */
[----:B------:R-:W-:Y:S01]  /*d380*/  BAR.SYNC.DEFER_BLOCKING 0x1, 0x100 ;  /* 0x0044000000007b1d */ /* 0x000fe20000010000 */
[----:B--2---:R-:W-:-:S03]  /*d390*/  IMAD.WIDE R142, R38, 0x2, R20 ;  /* 0x00000002268e7825 */ /* 0x004fc600078e0214 */
[C---:B------:R-:W-:Y:S02]  /*d3a0*/  IADD3 R38, P1, R142.reuse, 0x20, RZ ;  /* 0x000000208e267810 */ /* 0x040fe40007f3e0ff */
[C---:B------:R-:W-:Y:S02]  /*d3b0*/  IADD3 R46, P2, R142.reuse, 0x40, RZ ;  /* 0x000000408e2e7810 */ /* 0x040fe40007f5e0ff */
[----:B-1----:R-:W-:Y:S01]  /*d3c0*/  IADD3 R88, P3, R142, 0x60, RZ ;  /* 0x000000608e587810 */ /* 0x002fe20007f7e0ff */
[--C-:B------:R-:W-:Y:S01]  /*d3d0*/  IMAD.X R55, RZ, RZ, R143.reuse, P1 ;  /* 0x000000ffff377224 */ /* 0x100fe200008e068f */
[----:B------:R-:W-:Y:S01]  /*d3e0*/  LOP3.LUT R177, R38, 0x380, RZ, 0xc0, !PT ;  /* 0x0000038026b17812 */ /* 0x000fe200078ec0ff */
[--C-:B------:R-:W-:Y:S01]  /*d3f0*/  IMAD.X R95, RZ, RZ, R143.reuse, P2 ;  /* 0x000000ffff5f7224 */ /* 0x100fe200010e068f */
[----:B------:R-:W-:Y:S01]  /*d400*/  LOP3.LUT R54, R46, 0x380, RZ, 0xc0, !PT ;  /* 0x000003802e367812 */ /* 0x000fe200078ec0ff */
[----:B------:R-:W-:Y:S01]  /*d410*/  IMAD.X R99, RZ, RZ, R143, P3 ;  /* 0x000000ffff637224 */ /* 0x000fe200018e068f */
[----:B------:R-:W-:-:S02]  /*d420*/  LOP3.LUT R94, R88, 0x380, RZ, 0xc0, !PT ;  /* 0x00000380585e7812 */ /* 0x000fc400078ec0ff */
[----:B------:R-:W-:Y:S02]  /*d430*/  SHF.R.U64 R177, R177, 0x3, RZ ;  /* 0x00000003b1b17819 */ /* 0x000fe400000012ff */
[----:B------:R-:W-:Y:S02]  /*d440*/  IADD3 R102, P4, R142, 0x4000, RZ ;  /* 0x000040008e667810 */ /* 0x000fe40007f9e0ff */
[----:B------:R-:W-:Y:S02]  /*d450*/  SHF.R.U64 R181, R54, 0x3, RZ ;  /* 0x0000000336b57819 */ /* 0x000fe400000012ff */
[----:B------:R-:W-:Y:S02]  /*d460*/  IADD3 R106, P5, R142, 0x4020, RZ ;  /* 0x000040208e6a7810 */ /* 0x000fe40007fbe0ff */
[----:B------:R-:W-:Y:S02]  /*d470*/  SHF.R.U64 R183, R94, 0x3, RZ ;  /* 0x000000035eb77819 */ /* 0x000fe400000012ff */
[----:B------:R-:W-:Y:S01]  /*d480*/  IADD3 R110, P0, R142, 0x4040, RZ ;  /* 0x000040408e6e7810 */ /* 0x000fe20007f1e0ff */
[----:B------:R-:W-:Y:S01]  /*d490*/  IMAD.X R107, RZ, RZ, R143, P5 ;  /* 0x000000ffff6b7224 */ /* 0x000fe200028e068f */
[----:B------:R-:W-:-:S02]  /*d4a0*/  LOP3.LUT R54, R177, R38, RZ, 0x3c, !PT ;  /* 0x00000026b1367212 */ /* 0x000fc400078e3cff */
[----:B------:R-:W-:Y:S01]  /*d4b0*/  LOP3.LUT R94, R181, R46, RZ, 0x3c, !PT ;  /* 0x0000002eb55e7212 */ /* 0x000fe200078e3cff */
[----:B------:R-:W-:Y:S01]  /*d4c0*/  IMAD.X R111, RZ, RZ, R143, P0 ;  /* 0x000000ffff6f7224 */ /* 0x000fe200000e068f */
[----:B------:R-:W-:Y:S02]  /*d4d0*/  LOP3.LUT R177, R102, 0x380, RZ, 0xc0, !PT ;  /* 0x0000038066b17812 */ /* 0x000fe400078ec0ff */
[----:B------:R-:W-:Y:S02]  /*d4e0*/  LOP3.LUT R181, R106, 0x380, RZ, 0xc0, !PT ;  /* 0x000003806ab57812 */ /* 0x000fe400078ec0ff */
[----:B------:R-:W-:Y:S02]  /*d4f0*/  LOP3.LUT R98, R183, R88, RZ, 0x3c, !PT ;  /* 0x00000058b7627212 */ /* 0x000fe400078e3cff */
[----:B------:R-:W-:Y:S02]  /*d500*/  LOP3.LUT R183, R110, 0x380, RZ, 0xc0, !PT ;  /* 0x000003806eb77812 */ /* 0x000fe400078ec0ff */
[----:B------:R-:W-:-:S02]  /*d510*/  IADD3 R114, P1, R142, 0x4060, RZ ;  /* 0x000040608e727810 */ /* 0x000fc40007f3e0ff */
[C---:B------:R-:W-:Y:S02]  /*d520*/  IADD3 R118, P2, R142.reuse, 0x8000, RZ ;  /* 0x000080008e767810 */ /* 0x040fe40007f5e0ff */
[----:B------:R-:W-:Y:S01]  /*d530*/  SHF.R.U64 R177, R177, 0x3, RZ ;  /* 0x00000003b1b17819 */ /* 0x000fe200000012ff */
[--C-:B------:R-:W-:Y:S01]  /*d540*/  IMAD.X R115, RZ, RZ, R143.reuse, P1 ;  /* 0x000000ffff737224 */ /* 0x100fe200008e068f */
[----:B------:R-:W-:Y:S01]  /*d550*/  SHF.R.U64 R181, R181, 0x3, RZ ;  /* 0x00000003b5b57819 */ /* 0x000fe200000012ff */
[----:B------:R-:W-:Y:S01]  /*d560*/  IMAD.X R119, RZ, RZ, R143, P2 ;  /* 0x000000ffff777224 */ /* 0x000fe200010e068f */
[C---:B------:R-:W-:Y:S02]  /*d570*/  LOP3.LUT R47, R142.reuse, 0x380, RZ, 0xc0, !PT ;  /* 0x000003808e2f7812 */ /* 0x040fe400078ec0ff */
[----:B------:R-:W-:Y:S02]  /*d580*/  IADD3 R122, P3, R142, 0x8020, RZ ;  /* 0x000080208e7a7810 */ /* 0x000fe40007f7e0ff */
[----:B------:R-:W-:-:S02]  /*d590*/  IADD3.X R103, RZ, R143, RZ, P4, !PT ;  /* 0x0000008fff677210 */ /* 0x000fc400027fe4ff */
[----:B------:R-:W-:Y:S01]  /*d5a0*/  SHF.R.U64 R183, R183, 0x3, RZ ;  /* 0x00000003b7b77819 */ /* 0x000fe200000012ff */
[--C-:B------:R-:W-:Y:S01]  /*d5b0*/  IMAD.X R123, RZ, RZ, R143.reuse, P3 ;  /* 0x000000ffff7b7224 */ /* 0x100fe200018e068f */
[----:B------:R-:W-:Y:S02]  /*d5c0*/  IADD3 R126, P4, R142, 0x8040, RZ ;  /* 0x000080408e7e7810 */ /* 0x000fe40007f9e0ff */
[----:B------:R-:W-:Y:S02]  /*d5d0*/  LOP3.LUT R185, R114, 0x380, RZ, 0xc0, !PT ;  /* 0x0000038072b97812 */ /* 0x000fe400078ec0ff */
[----:B------:R-:W-:Y:S01]  /*d5e0*/  LOP3.LUT R102, R177, R102, RZ, 0x3c, !PT ;  /* 0x00000066b1667212 */ /* 0x000fe200078e3cff */
[----:B------:R-:W-:Y:S01]  /*d5f0*/  IMAD.X R127, RZ, RZ, R143, P4 ;  /* 0x000000ffff7f7224 */ /* 0x000fe200020e068f */
[----:B------:R-:W-:Y:S02]  /*d600*/  LOP3.LUT R106, R181, R106, RZ, 0x3c, !PT ;  /* 0x0000006ab56a7212 */ /* 0x000fe400078e3cff */
[----:B------:R-:W-:-:S02]  /*d610*/  LOP3.LUT R177, R118, 0x380, RZ, 0xc0, !PT ;  /* 0x0000038076b17812 */ /* 0x000fc400078ec0ff */
[----:B------:R-:W-:Y:S02]  /*d620*/  IADD3 R151, P2, R142, 0xc040, RZ ;  /* 0x0000c0408e977810 */ /* 0x000fe40007f5e0ff */
[----:B------:R-:W-:Y:S02]  /*d630*/  SHF.R.U64 R47, R47, 0x3, RZ ;  /* 0x000000032f2f7819 */ /* 0x000fe400000012ff */
[----:B------:R-:W-:Y:S01]  /*d640*/  LOP3.LUT R181, R122, 0x380, RZ, 0xc0, !PT ;  /* 0x000003807ab57812 */ /* 0x000fe200078ec0ff */
[----:B------:R-:W-:Y:S01]  /*d650*/  IMAD.X R39, RZ, RZ, R143, P2 ;  /* 0x000000ffff277224 */ /* 0x000fe200010e068f */
[----:B------:R-:W-:Y:S02]  /*d660*/  LOP3.LUT R110, R183, R110, RZ, 0x3c, !PT ;  /* 0x0000006eb76e7212 */ /* 0x000fe400078e3cff */
[----:B------:R-:W-:Y:S02]  /*d670*/  SHF.R.U64 R185, R185, 0x3, RZ ;  /* 0x00000003b9b97819 */ /* 0x000fe400000012ff */
[----:B------:R-:W-:-:S02]  /*d680*/  LOP3.LUT R183, R126, 0x380, RZ, 0xc0, !PT ;  /* 0x000003807eb77812 */ /* 0x000fc400078ec0ff */
[C---:B------:R-:W-:Y:S02]  /*d690*/  IADD3 R130, P5, R142.reuse, 0x8060, RZ ;  /* 0x000080608e827810 */ /* 0x040fe40007fbe0ff */
[C---:B------:R-:W-:Y:S02]  /*d6a0*/  IADD3 R134, P0, R142.reuse, 0xc000, RZ ;  /* 0x0000c0008e867810 */ /* 0x040fe40007f1e0ff */
[C---:B------:R-:W-:Y:S01]  /*d6b0*/  IADD3 R138, P1, R142.reuse, 0xc020, RZ ;  /* 0x0000c0208e8a7810 */ /* 0x040fe20007f3e0ff */
[--C-:B------:R-:W-:Y:S01]  /*d6c0*/  IMAD.X R131, RZ, RZ, R143.reuse, P5 ;  /* 0x000000ffff837224 */ /* 0x100fe200028e068f */
[----:B------:R-:W-:Y:S01]  /*d6d0*/  IADD3 R176, P3, R142, 0xc060, RZ ;  /* 0x0000c0608eb07810 */ /* 0x000fe20007f7e0ff */
[--C-:B------:R-:W-:Y:S01]  /*d6e0*/  IMAD.X R135, RZ, RZ, R143.reuse, P0 ;  /* 0x000000ffff877224 */ /* 0x100fe200000e068f */
[----:B------:R-:W-:Y:S02]  /*d6f0*/  SHF.R.U64 R177, R177, 0x3, RZ ;  /* 0x00000003b1b17819 */ /* 0x000fe400000012ff */
[----:B------:R-:W-:Y:S01]  /*d700*/  LOP3.LUT R142, R47, R142, RZ, 0x3c, !PT ;  /* 0x0000008e2f8e7212 */ /* 0x000fe200078e3cff */
[----:B------:R-:W-:Y:S01]  /*d710*/  IMAD.X R47, RZ, RZ, R143, P3 ;  /* 0x000000ffff2f7224 */ /* 0x000fe200018e068f */
[----:B------:R-:W-:-:S02]  /*d720*/  SHF.R.U64 R181, R181, 0x3, RZ ;  /* 0x00000003b5b57819 */ /* 0x000fc400000012ff */
[----:B------:R-:W-:Y:S02]  /*d730*/  LOP3.LUT R38, R151, 0x380, RZ, 0xc0, !PT ;  /* 0x0000038097267812 */ /* 0x000fe400078ec0ff */
[----:B------:R-:W-:Y:S02]  /*d740*/  LOP3.LUT R114, R185, R114, RZ, 0x3c, !PT ;  /* 0x00000072b9727212 */ /* 0x000fe400078e3cff */
[----:B------:R-:W-:Y:S02]  /*d750*/  SHF.R.U64 R183, R183, 0x3, RZ ;  /* 0x00000003b7b77819 */ /* 0x000fe400000012ff */
[----:B------:R-:W-:Y:S02]  /*d760*/  LOP3.LUT R185, R130, 0x380, RZ, 0xc0, !PT ;  /* 0x0000038082b97812 */ /* 0x000fe400078ec0ff */
[----:B------:R-:W-:Y:S02]  /*d770*/  LOP3.LUT R118, R177, R118, RZ, 0x3c, !PT ;  /* 0x00000076b1767212 */ /* 0x000fe400078e3cff */
[----:B------:R-:W-:-:S02]  /*d780*/  LOP3.LUT R122, R181, R122, RZ, 0x3c, !PT ;  /* 0x0000007ab57a7212 */ /* 0x000fc400078e3cff */
[----:B------:R-:W-:Y:S02]  /*d790*/  LOP3.LUT R177, R134, 0x380, RZ, 0xc0, !PT ;  /* 0x0000038086b17812 */ /* 0x000fe400078ec0ff */
[----:B------:R-:W-:Y:S02]  /*d7a0*/  SHF.R.U64 R38, R38, 0x3, RZ ;  /* 0x0000000326267819 */ /* 0x000fe400000012ff */
[----:B------:R-:W-:Y:S02]  /*d7b0*/  MOV R142, R142 ;  /* 0x0000008e008e7202 */ /* 0x000fe40000000f00 */
[----:B------:R-:W-:Y:S02]  /*d7c0*/  LOP3.LUT R181, R138, 0x380, RZ, 0xc0, !PT ;  /* 0x000003808ab57812 */ /* 0x000fe400078ec0ff */
[----:B------:R-:W-:Y:S01]  /*d7d0*/  MOV R55, R54 ;  /* 0x0000003600377202 */ /* 0x000fe20000000f00 */
[----:B------:R1:W-:Y:S01]  /*d7e0*/  STSM.16.M88.4 [R142], R24 ;  /* 0x000000188e007844 */ /* 0x0003e20000000200 */
[----:B------:R-:W-:-:S02]  /*d7f0*/  LOP3.LUT R126, R183, R126, RZ, 0x3c, !PT ;  /* 0x0000007eb77e7212 */ /* 0x000fc400078e3cff */
[----:B------:R-:W-:Y:S01]  /*d800*/  MOV R94, R94 ;  /* 0x0000005e005e7202 */ /* 0x000fe20000000f00 */
[----:B------:R2:W-:Y:S01]  /*d810*/  STSM.16.M88.4 [R55], R32 ;  /* 0x0000002037007844 */ /* 0x0005e20000000200 */
[----:B------:R-:W-:Y:S02]  /*d820*/  SHF.R.U64 R185, R185, 0x3, RZ ;  /* 0x00000003b9b97819 */ /* 0x000fe400000012ff */
[----:B------:R-:W-:Y:S01]  /*d830*/  LOP3.LUT R183, R176, 0x380, RZ, 0xc0, !PT ;  /* 0x00000380b0b77812 */ /* 0x000fe200078ec0ff */
[----:B------:R-:W-:Y:S01]  /*d840*/  STSM.16.M88.4 [R94], R40 ;  /* 0x000000285e007844 */ /* 0x000fe20000000200 */
[----:B------:R-:W-:Y:S02]  /*d850*/  MOV R98, R98 ;  /* 0x0000006200627202 */ /* 0x000fe40000000f00 */
[----:B------:R-:W-:Y:S02]  /*d860*/  SHF.R.U64 R177, R177, 0x3, RZ ;  /* 0x00000003b1b17819 */ /* 0x000fe400000012ff */
[----:B------:R-:W-:Y:S01]  /*d870*/  LOP3.LUT R38, R38, R151, RZ, 0x3c, !PT ;  /* 0x0000009726267212 */ /* 0x000fe200078e3cff */
[----:B------:R-:W-:Y:S01]  /*d880*/  STSM.16.M88.4 [R98], R48 ;  /* 0x0000003062007844 */ /* 0x000fe20000000200 */
[----:B------:R-:W-:-:S02]  /*d890*/  MOV R102, R102 ;  /* 0x0000006600667202 */ /* 0x000fc40000000f00 */
[----:B------:R-:W-:Y:S02]  /*d8a0*/  SHF.R.U64 R181, R181, 0x3, RZ ;  /* 0x00000003b5b57819 */ /* 0x000fe400000012ff */
[----:B------:R-:W-:Y:S01]  /*d8b0*/  MOV R106, R106 ;  /* 0x0000006a006a7202 */ /* 0x000fe20000000f00 */
[----:B------:R4:W-:Y:S01]  /*d8c0*/  STSM.16.M88.4 [R102], R8 ;  /* 0x0000000866007844 */ /* 0x0009e20000000200 */
[----:B------:R-:W-:Y:S02]  /*d8d0*/  MOV R110, R110 ;  /* 0x0000006e006e7202 */ /* 0x000fe40000000f00 */
[----:B-1----:R-:W-:Y:S01]  /*d8e0*/  F2FP.F16.F32.PACK_AB R24, R73, R162 ;  /* 0x000000a24918723e */ /* 0x002fe200000000ff */
[----:B------:R1:W-:Y:S01]  /*d8f0*/  STSM.16.M88.4 [R106], R12 ;  /* 0x0000000c6a007844 */ /* 0x0003e20000000200 */
[----:B------:R-:W-:Y:S02]  /*d900*/  F2FP.F16.F32.PACK_AB R25, R75, R74 ;  /* 0x0000004a4b19723e */ /* 0x000fe400000000ff */
[----:B------:R-:W-:-:S02]  /*d910*/  F2FP.F16.F32.PACK_AB R26, R77, R163 ;  /* 0x000000a34d1a723e */ /* 0x000fc400000000ff */
[----:B------:R-:W-:Y:S02]  /*d920*/  F2FP.F16.F32.PACK_AB R27, R79, R78 ;  /* 0x0000004e4f1b723e */ /* 0x000fe400000000ff */
[----:B------:R-:W-:Y:S02]  /*d930*/  LOP3.LUT R130, R185, R130, RZ, 0x3c, !PT ;  /* 0x00000082b9827212 */ /* 0x000fe400078e3cff */
[----:B------:R-:W-:Y:S01]  /*d940*/  SHF.R.U64 R183, R183, 0x3, RZ ;  /* 0x00000003b7b77819 */ /* 0x000fe200000012ff */
[----:B------:R0:W-:Y:S01]  /*d950*/  STSM.16.M88.4 [R110], R24 ;  /* 0x000000186e007844 */ /* 0x0001e20000000200 */
[----:B------:R-:W-:Y:S02]  /*d960*/  MOV R114, R114 ;  /* 0x0000007200727202 */ /* 0x000fe40000000f00 */
[----:B------:R-:W-:Y:S02]  /*d970*/  LOP3.LUT R134, R177, R134, RZ, 0x3c, !PT ;  /* 0x00000086b1867212 */ /* 0x000fe400078e3cff */
[----:B------:R-:W-:Y:S01]  /*d980*/  MOV R118, R118 ;  /* 0x0000007600767202 */ /* 0x000fe20000000f00 */
[----:B------:R3:W-:Y:S01]  /*d990*/  STSM.16.M88.4 [R114], R28 ;  /* 0x0000001c72007844 */ /* 0x0007e20000000200 */
[----:B------:R-:W-:-:S02]  /*d9a0*/  MOV R44, R38 ;  /* 0x00000026002c7202 */ /* 0x000fc40000000f00 */
[----:B--2---:R-:W-:Y:S02]  /*d9b0*/  F2FP.F16.F32.PACK_AB R32, R3, R166 ;  /* 0x000000a60320723e */ /* 0x004fe400000000ff */
[----:B------:R-:W-:Y:S02]  /*d9c0*/  F2FP.F16.F32.PACK_AB R33, R58, R6 ;  /* 0x000000063a21723e */ /* 0x000fe400000000ff */
[----:B------:R-:W-:Y:S02]  /*d9d0*/  F2FP.F16.F32.PACK_AB R34, R93, R167 ;  /* 0x000000a75d22723e */ /* 0x000fe400000000ff */
[----:B------:R-:W-:Y:S02]  /*d9e0*/  F2FP.F16.F32.PACK_AB R35, R64, R62 ;  /* 0x0000003e4023723e */ /* 0x000fe400000000ff */
[----:B------:R-:W-:Y:S02]  /*d9f0*/  IADD3.X R139, RZ, R143, RZ, P1, !PT ;  /* 0x0000008fff8b7210 */ /* 0x000fe40000ffe4ff */
[----:B------:R-:W-:Y:S01]  /*da00*/  LOP3.LUT R138, R181, R138, RZ, 0x3c, !PT ;  /* 0x0000008ab58a7212 */ /* 0x000fe200078e3cff */
[----:B------:R-:W-:Y:S01]  /*da10*/  STSM.16.M88.4 [R118], R32 ;  /* 0x0000002076007844 */ /* 0x000fe20000000200 */
[----:B------:R-:W-:-:S02]  /*da20*/  MOV R122, R122 ;  /* 0x0000007a007a7202 */ /* 0x000fc40000000f00 */
[----:B------:R-:W-:Y:S02]  /*da30*/  F2FP.F16.F32.PACK_AB R38, R101, R169 ;  /* 0x000000a96526723e */ /* 0x000fe400000000ff */
[----:B------:R-:W-:Y:S02]  /*da40*/  F2FP.F16.F32.PACK_AB R39, R72, R70 ;  /* 0x000000464827723e */ /* 0x000fe400000000ff */
[----:B------:R-:W-:Y:S02]  /*da50*/  MOV R126, R126 ;  /* 0x0000007e007e7202 */ /* 0x000fe40000000f00 */
[----:B----4-:R-:W-:Y:S01]  /*da60*/  F2FP.F16.F32.PACK_AB R8, R105, R170 ;  /* 0x000000aa6908723e */ /* 0x010fe200000000ff */
[----:B------:R-:W-:Y:S01]  /*da70*/  STSM.16.M88.4 [R122], R36 ;  /* 0x000000247a007844 */ /* 0x000fe20000000200 */
[----:B------:R-:W-:Y:S01]  /*da80*/  F2FP.F16.F32.PACK_AB R9, R80, R76 ;  /* 0x0000004c5009723e */ /* 0x000fe200000000ff */
[----:B------:R-:W-:Y:S01]  /*da90*/  IMAD.MOV.U32 R76, RZ, RZ, RZ ;  /* 0x000000ffff4c7224 */ /* 0x000fe200078e00ff */
[----:B------:R-:W-:-:S02]  /*daa0*/  F2FP.F16.F32.PACK_AB R10, R109, R171 ;  /* 0x000000ab6d0a723e */ /* 0x000fc400000000ff */
[----:B------:R-:W-:Y:S02]  /*dab0*/  F2FP.F16.F32.PACK_AB R11, R87, R84 ;  /* 0x00000054570b723e */ /* 0x000fe400000000ff */
[----:B------:R-:W-:Y:S02]  /*dac0*/  LOP3.LUT R46, R183, R176, RZ, 0x3c, !PT ;  /* 0x000000b0b72e7212 */ /* 0x000fe400078e3cff */
[----:B------:R-:W-:Y:S01]  /*dad0*/  MOV R130, R130 ;  /* 0x0000008200827202 */ /* 0x000fe20000000f00 */
[----:B------:R2:W-:Y:S01]  /*dae0*/  STSM.16.M88.4 [R126], R8 ;  /* 0x000000087e007844 */ /* 0x0005e20000000200 */
[----:B-1----:R-:W-:Y:S02]  /*daf0*/  F2FP.F16.F32.PACK_AB R12, R113, R172 ;  /* 0x000000ac710c723e */ /* 0x002fe400000000ff */
[----:B------:R-:W-:Y:S02]  /*db00*/  F2FP.F16.F32.PACK_AB R13, R96, R92 ;  /* 0x0000005c600d723e */ /* 0x000fe400000000ff */
[----:B------:R-:W-:-:S02]  /*db10*/  F2FP.F16.F32.PACK_AB R14, R117, R173 ;  /* 0x000000ad750e723e */ /* 0x000fc400000000ff */
[----:B------:R-:W-:Y:S02]  /*db20*/  F2FP.F16.F32.PACK_AB R15, R104, R100 ;  /* 0x00000064680f723e */ /* 0x000fe400000000ff */
[----:B------:R-:W-:Y:S02]  /*db30*/  MOV R134, R134 ;  /* 0x0000008600867202 */ /* 0x000fe40000000f00 */
[----:B0-----:R-:W-:Y:S01]  /*db40*/  F2FP.F16.F32.PACK_AB R24, R121, R174 ;  /* 0x000000ae7918723e */ /* 0x001fe200000000ff */
[----:B------:R-:W-:Y:S01]  /*db50*/  STSM.16.M88.4 [R130], R12 ;  /* 0x0000000c82007844 */ /* 0x000fe20000000200 */
[----:B------:R-:W-:Y:S02]  /*db60*/  F2FP.F16.F32.PACK_AB R25, R112, R108 ;  /* 0x0000006c7019723e */ /* 0x000fe400000000ff */
[----:B------:R-:W-:Y:S02]  /*db70*/  F2FP.F16.F32.PACK_AB R26, R125, R175 ;  /* 0x000000af7d1a723e */ /* 0x000fe400000000ff */
[----:B------:R-:W-:-:S02]  /*db80*/  F2FP.F16.F32.PACK_AB R27, R120, R116 ;  /* 0x00000074781b723e */ /* 0x000fc400000000ff */
[----:B------:R-:W-:Y:S02]  /*db90*/  ISETP.NE.U32.AND P0, PT, RZ, UR4, PT ;  /* 0x00000004ff007c0c */ /* 0x000fe4000bf05070 */
[----:B------:R-:W-:Y:S01]  /*dba0*/  IADD3 R6, P1, R214, UR4, RZ ;  /* 0x00000004d6067c10 */ /* 0x000fe2000ff3e0ff */
[----:B------:R0:W-:Y:S01]  /*dbb0*/  STSM.16.M88.4 [R134], R24 ;  /* 0x0000001886007844 */ /* 0x0001e20000000200 */
[----:B------:R-:W-:Y:S02]  /*dbc0*/  MOV R54, R138 ;  /* 0x0000008a00367202 */ /* 0x000fe40000000f00 */
[----:B---3--:R-:W-:Y:S02]  /*dbd0*/  F2FP.F16.F32.PACK_AB R28, R129, R179 ;  /* 0x000000b3811c723e */ /* 0x008fe400000000ff */
[----:B------:R-:W-:Y:S02]  /*dbe0*/  F2FP.F16.F32.PACK_AB R29, R128, R124 ;  /* 0x0000007c801d723e */ /* 0x000fe400000000ff */
[----:B------:R-:W-:-:S02]  /*dbf0*/  F2FP.F16.F32.PACK_AB R30, R133, R132 ;  /* 0x00000084851e723e */ /* 0x000fc400000000ff */
[----:B------:R-:W-:Y:S02]  /*dc00*/  F2FP.F16.F32.PACK_AB R31, R153, R152 ;  /* 0x00000098991f723e */ /* 0x000fe400000000ff */
[----:B------:R-:W-:Y:S02]  /*dc10*/  F2FP.F16.F32.PACK_AB R138, R141, R140 ;  /* 0x0000008c8d8a723e */ /* 0x000fe400000000ff */
[----:B------:R-:W-:Y:S01]  /*dc20*/  F2FP.F16.F32.PACK_AB R139, R157, R156 ;  /* 0x0000009c9d8b723e */ /* 0x000fe200000000ff */
[----:B------:R1:W-:Y:S01]  /*dc30*/  STSM.16.M88.4 [R54], R28 ;  /* 0x0000001c36007844 */ /* 0x0003e20000000200 */
[----:B------:R-:W-:Y:S02]  /*dc40*/  MOV R46, R46 ;  /* 0x0000002e002e7202 */ /* 0x000fe40000000f00 */
[----:B------:R-:W-:Y:S01]  /*dc50*/  ISETP.NE.AND.EX P0, PT, RZ, UR5, PT, P0 ;  /* 0x00000005ff007c0c */ /* 0x000fe2000bf05300 */
[----:B------:R1:W-:Y:S01]  /*dc60*/  STSM.16.M88.4 [R44], R136 ;  /* 0x000000882c007844 */ /* 0x0003e20000000200 */
[----:B------:R-:W-:Y:S01]  /*dc70*/  IADD3.X R7, R215, UR5, RZ, P1, !PT ;  /* 0x00000005d7077c10 */ /* 0x000fe20008ffe4ff */
[----:B------:R-:W-:-:S02]  /*dc80*/  ULDC.64 UR4, c[0x0][0xc08] ;  /* 0x0003020000047ab9 */ /* 0x000fc40000000a00 */
[----:B------:R-:W-:Y:S01]  /*dc90*/  ISETP.NE.U32.AND P2, PT, RZ, UR4, PT ;  /* 0x00000004ff007c0c */ /* 0x000fe2000bf45070 */
[----:B------:R1:W-:Y:S01]  /*dca0*/  STSM.16.M88.4 [R46], R144 ;  /* 0x000000902e007844 */ /* 0x0003e20000000200 */
[----:B------:R-:W-:Y:S02]  /*dcb0*/  BAR.SYNC.DEFER_BLOCKING 0x1, 0x100 ;  /* 0x0044000000007b1d */ /* 0x000fe40000010000 */
[----:B------:R-:W-:-:S13]  /*dcc0*/  ISETP.NE.AND.EX P2, PT, RZ, UR5, PT, P2 ;  /* 0x00000005ff007c0c */ /* 0x000fda000bf45320 */
[----:B------:R-:W-:Y:S01]  /*dcd0*/  @P2 IADD3 R214, P3, R214, UR4, RZ ;  /* 0x00000004d6d62c10 */ /* 0x000fe2000ff7e0ff */
[----:B------:R-:W-:Y:S02]  /*dce0*/  ULDC UR4, c[0x0][0xa88] ;  /* 0x0002a20000047ab9 */ /* 0x000fe40000000800 */
[----:B--2---:R-:W-:Y:S01]  /*dcf0*/  IMAD.U32 R11, RZ, RZ, UR4 ;  /* 0x00000004ff0b7e24 */ /* 0x004fe2000f8e00ff */
[----:B------:R-:W-:Y:S01]  /*dd00*/  @P2 IADD3.X R215, R215, UR5, RZ, P3, !PT ;  /* 0x00000005d7d72c10 */ /* 0x000fe20009ffe4ff */
[----:B------:R1:W5:Y:S01]  /*dd10*/  @P0 LDG.E R76, desc[UR40][R6.64] ;  /* 0x00000028064c0981 */ /* 0x000362000c1e1900 */
[----:B------:R-:W-:Y:S01]  /*dd20*/  ISETP.NE.AND P1, PT, R0, 0x1, PT ;  /* 0x000000010000780c */ /* 0x000fe20003f25270 */
[----:B0-----:R-:W-:Y:S02]  /*dd30*/  IMAD R27, R219, 0x80, R237 ;  /* 0x00000080db1b7824 */ /* 0x001fe400078e02ed */
[----:B------:R1:W5:Y:S10]  /*dd40*/  @P2 LDG.E R11, desc[UR40][R214.64] ;  /* 0x00000028d60b2981 */ /* 0x000374000c1e1900 */
[----:B------:R-:W0:Y:S08]  /*dd50*/  @P1 LDC R8, c[0x0][0xbec] ;  /* 0x0002fb00ff081b82 */ /* 0x000e300000000800 */
[----:B------:R-:W2:Y:S01]  /*dd60*/  @P1 LDC R13, c[0x0][0xbf0] ;  /* 0x0002fc00ff0d1b82 */ /* 0x000ea20000000800 */
[----:B-1----:R-:W-:Y:S05]  /*dd70*/  @P2 BRA `(.L_x_731) ;  /* 0x0000000000102947 */ /* 0x002fea0003800000 */
[----:B------:R-:W-:Y:S05]  /*dd80*/  @!P0 BRA `(.L_x_731) ;  /* 0x00000000000c8947 */ /* 0x000fea0003800000 */
[----:B------:R-:W3:Y:S04]  /*dd90*/  LDG.E R10, desc[UR40][R6.64] ;  /* 0x00000028060a7981 */ /* 0x000ee8000c1e1900 */
[----:B-----5:R-:W3:Y:S02]  /*dda0*/  LDG.E R11, desc[UR40][R6.64+0x4] ;  /* 0x00000428060b7981 */ /* 0x020ee4000c1e1900 */
[----:B---3--:R-:W-:-:S07]  /*ddb0*/  IMAD.IADD R11, R11, 0x1, -R10 ;  /* 0x000000010b0b7824 */ /* 0x008fce00078e0a0a */
.L_x_731:
[----:B------:R-:W-:Y:S01]  /*ddc0*/  SHF.R.S32.HI R3, RZ, 0x1f, R213 ;  /* 0x0000001fff037819 */ /* 0x000fe200000114d5 */
[----:B0-----:R-:W-:Y:S01]  /*ddd0*/  @P1 IMAD.HI.U32 R6, R27, R8, RZ ;  /* 0x000000081b061227 */ /* 0x001fe200078e00ff */
[----:B------:R-:W-:Y:S01]  /*dde0*/  ULDC.64 UR4, c[0x0][0xb90] ;  /* 0x0002e40000047ab9 */ /* 0x000fe20000000a00 */
[----:B-----5:R-:W-:Y:S01]  /*ddf0*/  SHF.R.S32.HI R77, RZ, 0x1f, R76 ;  /* 0x0000001fff4d7819 */ /* 0x020fe2000001144c */
[----:B------:R-:W0:Y:S01]  /*de00*/  @P1 LDC R82, c[0x0][0xbec] ;  /* 0x0002fb00ff521b82 */ /* 0x000e220000000800 */
[----:B------:R-:W-:Y:S01]  /*de10*/  IMAD R8, R3, UR4, RZ ;  /* 0x0000000403087c24 */ /* 0x000fe2000f8e02ff */
[----:B------:R-:W-:Y:S01]  /*de20*/  SEL R229, R229, RZ, !P0 ;  /* 0x000000ffe5e57207 */ /* 0x000fe20004000000 */
[----:B------:R-:W-:Y:S01]  /*de30*/  IMAD.MOV.U32 R9, RZ, RZ, R27 ;  /* 0x000000ffff097224 */ /* 0x000fe200078e001b */
[----:B--2---:R-:W-:Y:S01]  /*de40*/  @P1 SHF.R.U32.HI R9, RZ, R13, R6 ;  /* 0x0000000dff091219 */ /* 0x004fe20000011606 */
[----:B------:R-:W-:Y:S01]  /*de50*/  IMAD.WIDE.U32 R6, R213, UR4, R76 ;  /* 0x00000004d5067c25 */ /* 0x000fe2000f8e004c */
[----:B------:R-:W-:-:S02]  /*de60*/  SEL R216, R216, RZ, !P0 ;  /* 0x000000ffd8d87207 */ /* 0x000fc40004000000 */
[----:B------:R-:W-:Y:S01]  /*de70*/  IADD3 R25, -R9, RZ, RZ ;  /* 0x000000ff09197210 */ /* 0x000fe20007ffe1ff */
[----:B------:R-:W-:Y:S01]  /*de80*/  IMAD R13, R213, UR5, R8 ;  /* 0x00000005d50d7c24 */ /* 0x000fe2000f8e0208 */
[----:B------:R-:W-:Y:S01]  /*de90*/  ULDC.64 UR4, c[0x0][0xb98] ;  /* 0x0002e60000047ab9 */ /* 0x000fe20000000a00 */
[----:B------:R-:W-:Y:S01]  /*dea0*/  IMAD R15, R228, 0x40, R205 ;  /* 0x00000040e40f7824 */ /* 0x000fe200078e02cd */
[----:B------:R-:W1:Y:S01]  /*deb0*/  @P1 LDC R81, c[0x0][0xbf0] ;  /* 0x0002fc00ff511b82 */ /* 0x000e620000000800 */
[----:B------:R-:W-:Y:S02]  /*dec0*/  IMAD.IADD R7, R7, 0x1, R13 ;  /* 0x0000000107077824 */ /* 0x000fe400078e020d */
[----:B------:R-:W-:Y:S02]  /*ded0*/  IMAD R13, R0, R25, R27 ;  /* 0x00000019000d7224 */ /* 0x000fe400078e021b */
[----:B------:R-:W-:Y:S02]  /*dee0*/  IMAD R25, R229, UR4, RZ ;  /* 0x00000004e5197c24 */ /* 0x000fe4000f8e02ff */
[----:B------:R-:W-:Y:S01]  /*def0*/  IMAD.WIDE.U32 R6, R216, UR4, R6 ;  /* 0x00000004d8067c25 */ /* 0x000fe2000f8e0006 */
[----:B------:R-:W-:-:S03]  /*df00*/  SHF.R.S32.HI R8, RZ, 0x1f, R13 ;  /* 0x0000001fff087819 */ /* 0x000fc6000001140d */
[----:B------:R-:W-:Y:S01]  /*df10*/  IMAD.WIDE R20, R15, 0x2, R20 ;  /* 0x000000020f147825 */ /* 0x000fe200078e0214 */
[----:B------:R-:W-:Y:S02]  /*df20*/  SHF.R.S32.HI R15, RZ, 0x1f, R9 ;  /* 0x0000001fff0f7819 */ /* 0x000fe40000011409 */
[----:B------:R-:W-:Y:S01]  /*df30*/  IADD3 R6, P0, R9, R6, RZ ;  /* 0x0000000609067210 */ /* 0x000fe20007f1e0ff */
[----:B------:R-:W-:Y:S01]  /*df40*/  IMAD R25, R216, UR5, R25 ;  /* 0x00000005d8197c24 */ /* 0x000fe2000f8e0219 */
[----:B------:R-:W-:Y:S01]  /*df50*/  ULDC.64 UR4, c[0x0][0xb88] ;  /* 0x0002e20000047ab9 */ /* 0x000fe20000000a00 */
[----:B------:R-:W-:Y:S01]  /*df60*/  IADD3 R9, P2, R20, 0x1000, RZ ;  /* 0x0000100014097810 */ /* 0x000fe20007f5e0ff */
[----:B------:R-:W-:Y:S01]  /*df70*/  IMAD R10, R8, UR4, RZ ;  /* 0x00000004080a7c24 */ /* 0x000fe2000f8e02ff */
[----:B------:R-:W-:Y:S01]  /*df80*/  IADD3 R33, P4, R20, 0x5000, RZ ;  /* 0x0000500014217810 */ /* 0x000fe20007f9e0ff */
[----:B------:R-:W-:Y:S01]  /*df90*/  IMAD R78, R11, R0, RZ ;  /* 0x000000000b4e7224 */ /* 0x000fe200078e02ff */
[----:B------:R-:W-:Y:S01]  /*dfa0*/  IADD3.X R7, R15, R7, R25, P0, !PT ;  /* 0x000000070f077210 */ /* 0x000fe200007fe419 */
[----:B------:R-:W-:Y:S01]  /*dfb0*/  IMAD R15, R13, UR5, R10 ;  /* 0x000000050d0f7c24 */ /* 0x000fe2000f8e020a */
[----:B------:R-:W-:-:S02]  /*dfc0*/  LOP3.LUT R8, R9, 0x380, RZ, 0xc0, !PT ;  /* 0x0000038009087812 */ /* 0x000fc400078ec0ff */
[C---:B------:R-:W-:Y:S01]  /*dfd0*/  IADD3 R25, P5, R20.reuse, 0x3000, RZ ;  /* 0x0000300014197810 */ /* 0x040fe20007fbe0ff */
[----:B------:R-:W-:Y:S01]  /*dfe0*/  IMAD.WIDE.U32 R6, R13, UR4, R6 ;  /* 0x000000040d067c25 */ /* 0x000fe2000f8e0006 */
[----:B------:R-:W-:Y:S01]  /*dff0*/  ULDC.64 UR4, c[0x0][0xb50] ;  /* 0x0002d40000047ab9 */ /* 0x000fe20000000a00 */
[----:B------:R-:W-:Y:S02]  /*e000*/  IADD3 R13, P3, R20, 0x2000, RZ ;  /* 0x00002000140d7810 */ /* 0x000fe40007f7e0ff */
[----:B------:R-:W-:Y:S01]  /*e010*/  IMAD.IADD R7, R7, 0x1, R15 ;  /* 0x0000000107077824 */ /* 0x000fe200078e020f */
[----:B------:R-:W-:Y:S02]  /*e020*/  LEA R10, P0, R6, UR4, 0x2 ;  /* 0x00000004060a7c11 */ /* 0x000fe4000f8010ff */
[----:B------:R-:W-:Y:S02]  /*e030*/  SHF.R.U64 R8, R8, 0x3, RZ ;  /* 0x0000000308087819 */ /* 0x000fe400000012ff */
[----:B------:R-:W-:Y:S01]  /*e040*/  LEA.HI.X R6, R6, UR5, R7, 0x2, P0 ;  /* 0x0000000506067c11 */ /* 0x000fe200080f1407 */
[----:B------:R-:W-:Y:S01]  /*e050*/  SHFL.IDX PT, R50, R10, RZ, 0x1c1f ;  /* 0x001c1fff0a327589 */ /* 0x000fe200000e0000 */
[----:B------:R-:W-:Y:S01]  /*e060*/  IADD3 R29, P0, R20, 0x4000, RZ ;  /* 0x00004000141d7810 */ /* 0x000fe20007f1e0ff */
[----:B------:R-:W-:Y:S01]  /*e070*/  IMAD R7, R219, 0x80, R235 ;  /* 0x00000080db077824 */ /* 0x000fe200078e02eb */
[----:B------:R-:W-:Y:S01]  /*e080*/  LOP3.LUT R12, R13, 0x380, RZ, 0xc0, !PT ;  /* 0x000003800d0c7812 */ /* 0x000fe200078ec0ff */
[----:B------:R-:W2:Y:S01]  /*e090*/  SHFL.IDX PT, R51, R6, RZ, 0x1c1f ;  /* 0x001c1fff06337589 */ /* 0x000ea200000e0000 */
[----:B------:R-:W-:Y:S01]  /*e0a0*/  LOP3.LUT R8, R8, R9, RZ, 0x3c, !PT ;  /* 0x0000000908087212 */ /* 0x000fe200078e3cff */
[----:B------:R-:W-:Y:S01]  /*e0b0*/  IMAD.X R9, RZ, RZ, R21, P2 ;  /* 0x000000ffff097224 */ /* 0x000fe200010e0615 */
[----:B------:R-:W-:Y:S01]  /*e0c0*/  LOP3.LUT R28, R29, 0x380, RZ, 0xc0, !PT ;  /* 0x000003801d1c7812 */ /* 0x000fe200078ec0ff */
[----:B------:R-:W-:Y:S01]  /*e0d0*/  SHFL.IDX PT, R54, R10, 0x1, 0x1c1f ;  /* 0x003c1f000a367f89 */ /* 0x000fe200000e0000 */
[----:B------:R-:W-:Y:S01]  /*e0e0*/  SHF.R.U64 R12, R12, 0x3, RZ ;  /* 0x000000030c0c7819 */ /* 0x000fe200000012ff */
[----:B------:R-:W-:Y:S01]  /*e0f0*/  ULDC.64 UR4, c[0x0][0xaa0] ;  /* 0x0002a80000047ab9 */ /* 0x000fe20000000a00 */
[----:B------:R-:W-:Y:S01]  /*e100*/  IADD3 R37, P2, R20, 0x6000, RZ ;  /* 0x0000600014257810 */ /* 0x000fe20007f5e0ff */
[----:B------:R3:W4:Y:S01]  /*e110*/  SHFL.IDX PT, R55, R6, 0x1, 0x1c1f ;  /* 0x003c1f0006377f89 */ /* 0x00072200000e0000 */
[----:B------:R-:W-:-:S02]  /*e120*/  SHF.R.U64 R28, R28, 0x3, RZ ;  /* 0x000000031c1c7819 */ /* 0x000fc400000012ff */
[----:B------:R-:W-:Y:S01]  /*e130*/  LOP3.LUT R12, R12, R13, RZ, 0x3c, !PT ;  /* 0x0000000d0c0c7212 */ /* 0x000fe200078e3cff */
[--C-:B------:R-:W-:Y:S01]  /*e140*/  IMAD.X R13, RZ, RZ, R21.reuse, P3 ;  /* 0x000000ffff0d7224 */ /* 0x100fe200018e0615 */
[----:B------:R-:W-:Y:S02]  /*e150*/  LOP3.LUT R36, R37, 0x380, RZ, 0xc0, !PT ;  /* 0x0000038025247812 */ /* 0x000fe400078ec0ff */
[----:B------:R-:W-:Y:S02]  /*e160*/  IADD3 R41, P3, R20, 0x7000, RZ ;  /* 0x0000700014297810 */ /* 0x000fe40007f7e0ff */
[----:B------:R-:W-:Y:S01]  /*e170*/  LOP3.LUT R28, R28, R29, RZ, 0x3c, !PT ;  /* 0x0000001d1c1c7212 */ /* 0x000fe200078e3cff */
[----:B------:R-:W-:Y:S01]  /*e180*/  IMAD.X R29, RZ, RZ, R21, P0 ;  /* 0x000000ffff1d7224 */ /* 0x000fe200000e0615 */
[----:B------:R-:W-:Y:S02]  /*e190*/  SHF.R.U64 R36, R36, 0x3, RZ ;  /* 0x0000000324247819 */ /* 0x000fe400000012ff */
[----:B------:R-:W-:-:S02]  /*e1a0*/  IADD3 R49, P0, R20, 0x9000, RZ ;  /* 0x0000900014317810 */ /* 0x000fc40007f1e0ff */
[----:B------:R-:W-:Y:S02]  /*e1b0*/  LOP3.LUT R40, R41, 0x380, RZ, 0xc0, !PT ;  /* 0x0000038029287812 */ /* 0x000fe400078ec0ff */
[----:B------:R-:W-:Y:S02]  /*e1c0*/  LOP3.LUT R24, R25, 0x380, RZ, 0xc0, !PT ;  /* 0x0000038019187812 */ /* 0x000fe400078ec0ff */
[----:B------:R-:W-:Y:S02]  /*e1d0*/  LOP3.LUT R32, R33, 0x380, RZ, 0xc0, !PT ;  /* 0x0000038021207812 */ /* 0x000fe400078ec0ff */
[----:B------:R-:W-:Y:S01]  /*e1e0*/  LOP3.LUT R36, R36, R37, RZ, 0x3c, !PT ;  /* 0x0000002524247212 */ /* 0x000fe200078e3cff */
[----:B------:R-:W-:Y:S01]  /*e1f0*/  IMAD.X R37, RZ, RZ, R21, P2 ;  /* 0x000000ffff257224 */ /* 0x000fe200010e0615 */
[----:B------:R-:W-:Y:S02]  /*e200*/  LOP3.LUT R48, R49, 0x380, RZ, 0xc0, !PT ;  /* 0x0000038031307812 */ /* 0x000fe400078ec0ff */
[----:B------:R-:W-:-:S02]  /*e210*/  SHF.R.U64 R40, R40, 0x3, RZ ;  /* 0x0000000328287819 */ /* 0x000fc400000012ff */
[----:B------:R-:W-:Y:S02]  /*e220*/  IADD3 R57, P2, R20, 0xb000, RZ ;  /* 0x0000b00014397810 */ /* 0x000fe40007f5e0ff */
[----:B------:R-:W-:Y:S02]  /*e230*/  SHF.R.U64 R24, R24, 0x3, RZ ;  /* 0x0000000318187819 */ /* 0x000fe400000012ff */
[----:B------:R-:W-:Y:S02]  /*e240*/  SHF.R.U64 R32, R32, 0x3, RZ ;  /* 0x0000000320207819 */ /* 0x000fe400000012ff */
[----:B------:R-:W-:Y:S02]  /*e250*/  SHF.R.U64 R48, R48, 0x3, RZ ;  /* 0x0000000330307819 */ /* 0x000fe400000012ff */
[----:B------:R-:W-:Y:S02]  /*e260*/  LOP3.LUT R40, R40, R41, RZ, 0x3c, !PT ;  /* 0x0000002928287212 */ /* 0x000fe400078e3cff */
[----:B------:R-:W-:-:S02]  /*e270*/  LOP3.LUT R56, R57, 0x380, RZ, 0xc0, !PT ;  /* 0x0000038039387812 */ /* 0x000fc400078ec0ff */
[----:B------:R-:W-:Y:S01]  /*e280*/  LOP3.LUT R24, R24, R25, RZ, 0x3c, !PT ;  /* 0x0000001918187212 */ /* 0x000fe200078e3cff */
[--C-:B------:R-:W-:Y:S01]  /*e290*/  IMAD.X R25, RZ, RZ, R21.reuse, P5 ;  /* 0x000000ffff197224 */ /* 0x100fe200028e0615 */
[----:B------:R-:W-:Y:S01]  /*e2a0*/  LOP3.LUT R32, R32, R33, RZ, 0x3c, !PT ;  /* 0x0000002120207212 */ /* 0x000fe200078e3cff */
[----:B------:R-:W-:Y:S01]  /*e2b0*/  IMAD.X R33, RZ, RZ, R21, P4 ;  /* 0x000000ffff217224 */ /* 0x000fe200020e0615 */
[----:B------:R-:W-:Y:S02]  /*e2c0*/  IADD3.X R41, RZ, R21, RZ, P3, !PT ;  /* 0x00000015ff297210 */ /* 0x000fe40001ffe4ff */
[C---:B------:R-:W-:Y:S02]  /*e2d0*/  IADD3 R61, P3, R20.reuse, 0xc000, RZ ;  /* 0x0000c000143d7810 */ /* 0x040fe40007f7e0ff */
[C---:B------:R-:W-:Y:S02]  /*e2e0*/  IADD3 R45, P5, R20.reuse, 0x8000, RZ ;  /* 0x00008000142d7810 */ /* 0x040fe40007fbe0ff */
[----:B------:R-:W-:-:S02]  /*e2f0*/  IADD3 R53, P4, R20, 0xa000, RZ ;  /* 0x0000a00014357810 */ /* 0x000fc40007f9e0ff */
[----:B------:R-:W-:Y:S01]  /*e300*/  LOP3.LUT R48, R48, R49, RZ, 0x3c, !PT ;  /* 0x0000003130307212 */ /* 0x000fe200078e3cff */
[----:B------:R-:W-:Y:S01]  /*e310*/  IMAD.X R49, RZ, RZ, R21, P0 ;  /* 0x000000ffff317224 */ /* 0x000fe200000e0615 */
[----:B------:R-:W-:Y:S02]  /*e320*/  SHF.R.U64 R56, R56, 0x3, RZ ;  /* 0x0000000338387819 */ /* 0x000fe400000012ff */
[----:B------:R-:W-:Y:S02]  /*e330*/  LOP3.LUT R60, R61, 0x380, RZ, 0xc0, !PT ;  /* 0x000003803d3c7812 */ /* 0x000fe400078ec0ff */
[----:B------:R-:W-:Y:S02]  /*e340*/  LOP3.LUT P0, RZ, R230, 0x3, RZ, 0xc0, !PT ;  /* 0x00000003e6ff7812 */ /* 0x000fe4000780c0ff */
[----:B------:R-:W-:Y:S02]  /*e350*/  LOP3.LUT R44, R45, 0x380, RZ, 0xc0, !PT ;  /* 0x000003802d2c7812 */ /* 0x000fe400078ec0ff */
[----:B------:R-:W-:-:S02]  /*e360*/  LOP3.LUT R52, R53, 0x380, RZ, 0xc0, !PT ;  /* 0x0000038035347812 */ /* 0x000fc400078ec0ff */
[----:B------:R-:W-:Y:S01]  /*e370*/  LOP3.LUT R56, R56, R57, RZ, 0x3c, !PT ;  /* 0x0000003938387212 */ /* 0x000fe200078e3cff */
[--C-:B------:R-:W-:Y:S01]  /*e380*/  IMAD.X R57, RZ, RZ, R21.reuse, P2 ;  /* 0x000000ffff397224 */ /* 0x100fe200010e0615 */
[----:B------:R-:W-:Y:S02]  /*e390*/  SHF.R.U64 R60, R60, 0x3, RZ ;  /* 0x000000033c3c7819 */ /* 0x000fe400000012ff */
[CC--:B------:R-:W-:Y:S01]  /*e3a0*/  ISETP.GE.OR P2, PT, R7.reuse, R78.reuse, P0 ;  /* 0x0000004e0700720c */ /* 0x0c0fe20000746670 */
[----:B------:R-:W-:Y:S01]  /*e3b0*/  VIADD R7, R7, 0x8 ;  /* 0x0000000807077836 */ /* 0x000fe20000000000 */
[----:B------:R-:W-:Y:S02]  /*e3c0*/  SHF.R.U64 R44, R44, 0x3, RZ ;  /* 0x000000032c2c7819 */ /* 0x000fe400000012ff */
[----:B------:R-:W-:Y:S02]  /*e3d0*/  SHF.R.U64 R52, R52, 0x3, RZ ;  /* 0x0000000334347819 */ /* 0x000fe400000012ff */
[----:B------:R-:W-:Y:S01]  /*e3e0*/  LOP3.LUT R60, R60, R61, RZ, 0x3c, !PT ;  /* 0x0000003d3c3c7212 */ /* 0x000fe200078e3cff */
[--C-:B------:R-:W-:Y:S01]  /*e3f0*/  IMAD.X R61, RZ, RZ, R21.reuse, P3 ;  /* 0x000000ffff3d7224 */ /* 0x100fe200018e0615 */
[----:B------:R-:W-:Y:S01]  /*e400*/  LOP3.LUT R44, R44, R45, RZ, 0x3c, !PT ;  /* 0x0000002d2c2c7212 */ /* 0x000fe200078e3cff */
[--C-:B------:R-:W-:Y:S01]  /*e410*/  IMAD.X R45, RZ, RZ, R21.reuse, P5 ;  /* 0x000000ffff2d7224 */ /* 0x100fe200028e0615 */
[----:B------:R-:W-:Y:S01]  /*e420*/  LOP3.LUT R52, R52, R53, RZ, 0x3c, !PT ;  /* 0x0000003534347212 */ /* 0x000fe200078e3cff */
[----:B------:R-:W-:Y:S01]  /*e430*/  IMAD.X R53, RZ, RZ, R21, P4 ;  /* 0x000000ffff357224 */ /* 0x000fe200020e0615 */
[----:B------:R-:W-:Y:S01]  /*e440*/  IADD3 R11, P3, R20, 0xf000, RZ ;  /* 0x0000f000140b7810 */ /* 0x000fe20007f7e0ff */
[----:B--2---:R-:W-:Y:S01]  /*e450*/  @!P2 ST.E desc[UR40][R50.64], R5 ;  /* 0x000000053200a985 */ /* 0x004fe2000c101928 */
[----:B------:R-:W-:-:S02]  /*e460*/  ISETP.GE.OR P0, PT, R7, R78, P0 ;  /* 0x0000004e0700720c */ /* 0x000fc40000706670 */
[C---:B------:R-:W-:Y:S01]  /*e470*/  IADD3 R65, P5, R20.reuse, 0xd000, RZ ;  /* 0x0000d00014417810 */ /* 0x040fe20007fbe0ff */
[----:B------:R-:W-:Y:S01]  /*e480*/  IMAD.X R73, RZ, RZ, R21, P3 ;  /* 0x000000ffff497224 */ /* 0x000fe200018e0615 */
[C---:B------:R-:W-:Y:S02]  /*e490*/  IADD3 R69, P4, R20.reuse, 0xe000, RZ ;  /* 0x0000e00014457810 */ /* 0x040fe40007f9e0ff */
[----:B------:R-:W-:Y:S02]  /*e4a0*/  LOP3.LUT R15, R20, 0x380, RZ, 0xc0, !PT ;  /* 0x00000380140f7812 */ /* 0x000fe400078ec0ff */
[----:B---3--:R-:W-:Y:S02]  /*e4b0*/  LOP3.LUT R6, R11, 0x380, RZ, 0xc0, !PT ;  /* 0x000003800b067812 */ /* 0x008fe400078ec0ff */
[----:B------:R-:W-:Y:S02]  /*e4c0*/  LOP3.LUT R64, R65, 0x380, RZ, 0xc0, !PT ;  /* 0x0000038041407812 */ /* 0x000fe400078ec0ff */
[----:B------:R-:W-:Y:S01]  /*e4d0*/  LOP3.LUT R68, R69, 0x380, RZ, 0xc0, !PT ;  /* 0x0000038045447812 */ /* 0x000fe200078ec0ff */
[----:B----4-:R2:W-:Y:S01]  /*e4e0*/  @!P0 ST.E desc[UR40][R54.64], R4 ;  /* 0x0000000436008985 */ /* 0x0105e2000c101928 */
[----:B------:R-:W-:-:S02]  /*e4f0*/  SHF.R.U64 R15, R15, 0x3, RZ ;  /* 0x000000030f0f7819 */ /* 0x000fc400000012ff */
[----:B------:R-:W-:Y:S01]  /*e500*/  SHF.R.U64 R6, R6, 0x3, RZ ;  /* 0x0000000306067819 */ /* 0x000fe200000012ff */
[----:B------:R-:W5:Y:S01]  /*e510*/  LD.E.128 R24, desc[UR40][R24.64] ;  /* 0x0000002818187980 */ /* 0x000f62000c101d00 */
[----:B------:R-:W-:Y:S02]  /*e520*/  SHF.R.U64 R64, R64, 0x3, RZ ;  /* 0x0000000340407819 */ /* 0x000fe400000012ff */
[----:B------:R-:W-:Y:S01]  /*e530*/  SHF.R.U64 R68, R68, 0x3, RZ ;  /* 0x0000000344447819 */ /* 0x000fe200000012ff */
[----:B------:R-:W5:Y:S01]  /*e540*/  LD.E.128 R28, desc[UR40][R28.64] ;  /* 0x000000281c1c7980 */ /* 0x000f62000c101d00 */
[----:B------:R-:W-:Y:S02]  /*e550*/  LOP3.LUT R20, R15, R20, RZ, 0x3c, !PT ;  /* 0x000000140f147212 */ /* 0x000fe400078e3cff */
[----:B------:R-:W-:Y:S01]  /*e560*/  LOP3.LUT R64, R64, R65, RZ, 0x3c, !PT ;  /* 0x0000004140407212 */ /* 0x000fe200078e3cff */
[----:B------:R-:W-:Y:S01]  /*e570*/  IMAD.X R65, RZ, RZ, R21, P5 ;  /* 0x000000ffff417224 */ /* 0x000fe200028e0615 */
[----:B------:R-:W-:Y:S01]  /*e580*/  LOP3.LUT R68, R68, R69, RZ, 0x3c, !PT ;  /* 0x0000004544447212 */ /* 0x000fe200078e3cff */
[----:B------:R-:W5:Y:S01]  /*e590*/  LD.E.128 R12, desc[UR40][R12.64] ;  /* 0x000000280c0c7980 */ /* 0x000f62000c101d00 */
[----:B------:R-:W-:-:S02]  /*e5a0*/  LOP3.LUT R72, R6, R11, RZ, 0x3c, !PT ;  /* 0x0000000b06487212 */ /* 0x000fc400078e3cff */
[----:B------:R-:W-:Y:S01]  /*e5b0*/  IADD3.X R69, RZ, R21, RZ, P4, !PT ;  /* 0x00000015ff457210 */ /* 0x000fe200027fe4ff */
[----:B--2---:R2:W5:Y:S04]  /*e5c0*/  LD.E.128 R4, desc[UR40][R20.64] ;  /* 0x0000002814047980 */ /* 0x004568000c101d00 */
[----:B------:R-:W5:Y:S04]  /*e5d0*/  LD.E.128 R8, desc[UR40][R8.64] ;  /* 0x0000002808087980 */ /* 0x000f68000c101d00 */
[----:B------:R-:W5:Y:S01]  /*e5e0*/  LD.E.128 R32, desc[UR40][R32.64] ;  /* 0x0000002820207980 */ /* 0x000f62000c101d00 */
[----:B--2---:R-:W-:-:S03]  /*e5f0*/  IMAD R21, R77, UR4, RZ ;  /* 0x000000044d157c24 */ /* 0x004fc6000f8e02ff */
[----:B------:R-:W5:Y:S01]  /*e600*/  LD.E.128 R36, desc[UR40][R36.64] ;  /* 0x0000002824247980 */ /* 0x000f62000c101d00 */
[C---:B------:R-:W-:Y:S02]  /*e610*/  IMAD R77, R76.reuse, UR5, R21 ;  /* 0x000000054c4d7c24 */ /* 0x040fe4000f8e0215 */
[----:B------:R-:W-:Y:S01]  /*e620*/  IMAD.WIDE.U32 R20, R76, UR4, RZ ;  /* 0x000000044c147c25 */ /* 0x000fe2000f8e00ff */
[----:B------:R-:W-:Y:S01]  /*e630*/  ULDC.64 UR4, c[0x0][0xae8] ;  /* 0x0002ba0000047ab9 */ /* 0x000fe20000000a00 */
[----:B------:R-:W5:Y:S02]  /*e640*/  LD.E.128 R40, desc[UR40][R40.64] ;  /* 0x0000002828287980 */ /* 0x000f64000c101d00 */
[----:B------:R-:W-:Y:S02]  /*e650*/  IMAD R76, R212, 0x20, R228 ;  /* 0x00000020d44c7824 */ /* 0x000fe400078e02e4 */
[----:B------:R-:W-:Y:S01]  /*e660*/  IMAD.IADD R21, R21, 0x1, R77 ;  /* 0x0000000115157824 */ /* 0x000fe200078e024d */
[----:B------:R-:W5:Y:S01]  /*e670*/  LD.E.128 R44, desc[UR40][R44.64] ;  /* 0x000000282c2c7980 */ /* 0x000f62000c101d00 */
[----:B------:R-:W-:-:S02]  /*e680*/  IMAD R80, R3, UR4, RZ ;  /* 0x0000000403507c24 */ /* 0x000fc4000f8e02ff */
[----:B------:R-:W-:Y:S01]  /*e690*/  IMAD R79, R219, 0x80, R76 ;  /* 0x00000080db4f7824 */ /* 0x000fe200078e024c */
[----:B------:R-:W5:Y:S01]  /*e6a0*/  LD.E.128 R48, desc[UR40][R48.64] ;  /* 0x0000002830307980 */ /* 0x000f62000c101d00 */
[C---:B------:R-:W-:Y:S02]  /*e6b0*/  IMAD R3, R213.reuse, UR5, R80 ;  /* 0x00000005d5037c24 */ /* 0x040fe4000f8e0250 */
[----:B------:R-:W-:Y:S01]  /*e6c0*/  IMAD.WIDE.U32 R20, R213, UR4, R20 ;  /* 0x00000004d5147c25 */ /* 0x000fe2000f8e0014 */
[----:B------:R-:W-:Y:S01]  /*e6d0*/  ULDC.64 UR4, c[0x0][0xaf0] ;  /* 0x0002bc0000047ab9 */ /* 0x000fe20000000a00 */
[----:B------:R-:W5:Y:S02]  /*e6e0*/  LD.E.128 R52, desc[UR40][R52.64] ;  /* 0x0000002834347980 */ /* 0x000f64000c101d00 */
[----:B0-----:R-:W-:Y:S02]  /*e6f0*/  @P1 IMAD.HI.U32 R76, R79, R82, RZ ;  /* 0x000000524f4c1227 */ /* 0x001fe400078e00ff */
[----:B------:R-:W5:Y:S02]  /*e700*/  LD.E.128 R56, desc[UR40][R56.64] ;  /* 0x0000002838387980 */ /* 0x000f64000c101d00 */
[----:B------:R-:W-:-:S02]  /*e710*/  IMAD.IADD R21, R21, 0x1, R3 ;  /* 0x0000000115157824 */ /* 0x000fc400078e0203 */
[----:B------:R-:W-:Y:S01]  /*e720*/  IMAD.MOV.U32 R3, RZ, RZ, R79 ;  /* 0x000000ffff037224 */ /* 0x000fe200078e004f */
[----:B-1----:R-:W-:Y:S01]  /*e730*/  @P1 SHF.R.U32.HI R3, RZ, R81, R76 ;  /* 0x00000051ff031219 */ /* 0x002fe2000001164c */
[----:B------:R-:W-:Y:S01]  /*e740*/  IMAD R229, R229, UR4, RZ ;  /* 0x00000004e5e57c24 */ /* 0x000fe2000f8e02ff */
[----:B------:R-:W5:Y:S01]  /*e750*/  LD.E.128 R60, desc[UR40][R60.64] ;  /* 0x000000283c3c7980 */ /* 0x000f62000c101d00 */
[C---:B------:R-:W-:Y:S01]  /*e760*/  IMAD.WIDE.U32 R20, R216.reuse, UR4, R20 ;  /* 0x00000004d8147c25 */ /* 0x040fe2000f8e0014 */
[--C-:B------:R-:W-:Y:S02]  /*e770*/  SHF.R.S32.HI R76, RZ, 0x1f, R3.reuse ;  /* 0x0000001fff4c7819 */ /* 0x100fe40000011403 */
[----:B------:R-:W5:Y:S01]  /*e780*/  LD.E.128 R64, desc[UR40][R64.64] ;  /* 0x0000002840407980 */ /* 0x000f62000c101d00 */
[----:B------:R-:W-:Y:S02]  /*e790*/  IMAD.MOV R77, RZ, RZ, -R3 ;  /* 0x000000ffff4d7224 */ /* 0x000fe400078e0a03 */
[----:B------:R-:W-:Y:S01]  /*e7a0*/  IMAD R229, R216, UR5, R229 ;  /* 0x00000005d8e57c24 */ /* 0x000fe2000f8e02e5 */
[----:B------:R-:W-:Y:S01]  /*e7b0*/  ULDC.64 UR4, c[0x0][0xae0] ;  /* 0x0002b80000047ab9 */ /* 0x000fe20000000a00 */
[----:B------:R-:W-:Y:S01]  /*e7c0*/  IMAD R77, R0, R77, R79 ;  /* 0x0000004d004d7224 */ /* 0x000fe200078e024f */
[----:B------:R-:W5:Y:S01]  /*e7d0*/  LD.E.128 R68, desc[UR40][R68.64] ;  /* 0x0000002844447980 */ /* 0x000f62000c101d00 */
[----:B------:R-:W-:-:S02]  /*e7e0*/  IMAD.IADD R21, R21, 0x1, R229 ;  /* 0x0000000115157824 */ /* 0x000fc400078e02e5 */
[----:B------:R-:W-:Y:S01]  /*e7f0*/  IMAD R76, R76, UR4, RZ ;  /* 0x000000044c4c7c24 */ /* 0x000fe2000f8e02ff */
[----:B------:R-:W5:Y:S01]  /*e800*/  LD.E.128 R72, desc[UR40][R72.64] ;  /* 0x0000002848487980 */ /* 0x000f62000c101d00 */
[----:B------:R-:W-:Y:S01]  /*e810*/  SHF.R.S32.HI R0, RZ, 0x1f, R77 ;  /* 0x0000001fff007819 */ /* 0x000fe2000001144d */
[----:B------:R-:W-:Y:S01]  /*e820*/  @!PT LDS RZ, [RZ] ;  /* 0x00000000fffff984 */ /* 0x000fe20000000800 */
[----:B------:R-:W-:Y:S01]  /*e830*/  @!PT LDS RZ, [RZ] ;  /* 0x00000000fffff984 */ /* 0x000fe20000000800 */
[----:B------:R-:W-:Y:S01]  /*e840*/  @!PT LDS RZ, [RZ] ;  /* 0x00000000fffff984 */ /* 0x000fe20000000800 */
[----:B------:R-:W-:Y:S01]  /*e850*/  @!PT LDS RZ, [RZ] ;  /* 0x00000000fffff984 */ /* 0x000fe20000000800 */
[----:B------:R0:W-:Y:S06]  /*e860*/  MEMBAR.ALL.CTA ;  /* 0x0000000000007992 */ /* 0x0001ec0000008000 */
[----:B0-----:R-:W0:Y:S01]  /*e870*/  FENCE.VIEW.ASYNC.S ;  /* 0x00000000000073c6 */ /* 0x001e220000000000 */
[----:B------:R-:W-:-:S02]  /*e880*/  IMAD R79, R3, UR5, R76 ;  /* 0x00000005034f7c24 */ /* 0x000fc4000f8e024c */
[----:B------:R-:W-:Y:S01]  /*e890*/  IMAD.WIDE.U32 R20, R3, UR4, R20 ;  /* 0x0000000403147c25 */ /* 0x000fe2000f8e0014 */
[----:B------:R-:W-:Y:S01]  /*e8a0*/  ULDC.64 UR4, c[0x0][0xad8] ;  /* 0x0002b60000047ab9 */ /* 0x000fe20000000a00 */
[----:B------:R-:W-:Y:S02]  /*e8b0*/  LEA R85, R219, R228, 0x7 ;  /* 0x000000e4db557211 */ /* 0x000fe400078e38ff */
[----:B------:R-:W-:Y:S02]  /*e8c0*/  IMAD.IADD R21, R21, 0x1, R79 ;  /* 0x0000000115157824 */ /* 0x000fe400078e024f */
[----:B------:R-:W-:Y:S02]  /*e8d0*/  IMAD R0, R0, UR4, RZ ;  /* 0x0000000400007c24 */ /* 0x000fe4000f8e02ff */
[----:B------:R-:W-:Y:S01]  /*e8e0*/  IMAD.WIDE.U32 R20, R77, UR4, R20 ;  /* 0x000000044d147c25 */ /* 0x000fe2000f8e0014 */
[----:B------:R-:W-:-:S03]  /*e8f0*/  ISETP.GE.AND P2, PT, R85, R78, PT ;  /* 0x0000004e5500720c */ /* 0x000fc60003f46270 */
[----:B------:R-:W-:Y:S01]  /*e900*/  IMAD R79, R77, UR5, R0 ;  /* 0x000000054d4f7c24 */ /* 0x000fe2000f8e0200 */
[----:B------:R-:W-:Y:S01]  /*e910*/  ULDC.64 UR4, c[0x0][0xa80] ;  /* 0x0002a00000047ab9 */ /* 0x000fe20000000a00 */
[----:B------:R-:W-:Y:S02]  /*e920*/  VIADD R0, R18, 0x22820 ;  /* 0x0002282012007836 */ /* 0x000fe40000000000 */
[----:B------:R-:W-:Y:S01]  /*e930*/  IMAD.IADD R21, R21, 0x1, R79 ;  /* 0x0000000115157824 */ /* 0x000fe200078e024f */
[C---:B------:R-:W-:Y:S01]  /*e940*/  LEA R79, P3, R20.reuse, UR4, 0x1 ;  /* 0x00000004144f7c11 */ /* 0x040fe2000f8608ff */
[----:B------:R-:W-:Y:S01]  /*e950*/  VIADD R3, R85, 0x20 ;  /* 0x0000002055037836 */ /* 0x000fe20000000000 */
[----:B------:R-:W-:Y:S02]  /*e960*/  PRMT R0, RZ, 0x654, R0 ;  /* 0x00000654ff007816 */ /* 0x000fe40000000000 */
[----:B------:R-:W-:Y:S02]  /*e970*/  LEA.HI.X R84, R20, UR5, R21, 0x1, P3 ;  /* 0x0000000514547c11 */ /* 0x000fe400098f0c15 */
[----:B------:R-:W-:Y:S01]  /*e980*/  ISETP.GE.AND P1, PT, R3, R78, PT ;  /* 0x0000004e0300720c */ /* 0x000fe20003f26270 */
[----:B------:R-:W-:Y:S01]  /*e990*/  VIADD R3, R85, 0x40 ;  /* 0x0000004055037836 */ /* 0x000fe20000000000 */
[----:B0-----:R0:W-:Y:S01]  /*e9a0*/  SYNCS.ARRIVE.TRANS64.RED.A1T0 RZ, [R0+URZ], RZ ;  /* 0x000000ff00ff79a7 */ /* 0x0011e2000810043f */
[----:B------:R1:W2:Y:S01]  /*e9b0*/  SHFL.IDX PT, R82, R79, RZ, 0x181f ;  /* 0x00181fff4f527589 */ /* 0x0002a200000e0000 */
[----:B------:R-:W-:Y:S01]  /*e9c0*/  BSSY B1, `(.L_x_732) ;  /* 0x0000019000017945 */ /* 0x000fe20003800000 */
[----:B------:R-:W-:-:S02]  /*e9d0*/  SHF.R.S32.HI R86, RZ, 0x1f, R211 ;  /* 0x0000001fff567819 */ /* 0x000fc400000114d3 */
[----:B------:R-:W-:Y:S01]  /*e9e0*/  ISETP.GE.AND P0, PT, R3, R78, PT ;  /* 0x0000004e0300720c */ /* 0x000fe20003f06270 */
[----:B0-----:R1:W0:Y:S01]  /*e9f0*/  SHFL.IDX PT, R0, R84, RZ, 0x181f ;  /* 0x00181fff54007589 */ /* 0x00122200000e0000 */
[----:B------:R-:W-:Y:S02]  /*ea00*/  SHF.R.S32.HI R87, RZ, 0x1f, R209 ;  /* 0x0000001fff577819 */ /* 0x000fe400000114d1 */
[----:B------:R-:W-:Y:S02]  /*ea10*/  SHF.R.S32.HI R88, RZ, 0x1f, R210 ;  /* 0x0000001fff587819 */ /* 0x000fe400000114d2 */
[----:B------:R-:W-:Y:S01]  /*ea20*/  SHF.R.S32.HI R92, RZ, 0x1f, R205 ;  /* 0x0000001fff5c7819 */ /* 0x000fe200000114cd */
[----:B------:R-:W-:Y:S06]  /*ea30*/  @P2 BRA `(.L_x_733) ;  /* 0x0000000000442947 */ /* 0x000fec0003800000 */
[----:B------:R-:W-:Y:S02]  /*ea40*/  ULDC UR4, c[0x0][0xac8] ;  /* 0x0002b20000047ab9 */ /* 0x000fe40000000800 */
[----:B------:R-:W-:Y:S02]  /*ea50*/  ISETP.GE.AND P2, PT, R205, UR4, PT ;  /* 0x00000004cd007c0c */ /* 0x000fe4000bf46270 */
[----:B------:R-:W-:Y:S02]  /*ea60*/  ISETP.GE.AND P3, PT, R210, UR4, PT ;  /* 0x00000004d2007c0c */ /* 0x000fe4000bf66270 */
[----:B------:R-:W-:-:S09]  /*ea70*/  ISETP.GE.AND P4, PT, R209, UR4, PT ;  /* 0x00000004d1007c0c */ /* 0x000fd2000bf86270 */
[----:B--2---:R-:W-:-:S04]  /*ea80*/  @!P2 LEA R20, P5, R205, R82, 0x1 ;  /* 0x00000052cd14a211 */ /* 0x004fc800078a08ff */
[----:B0-----:R-:W-:Y:S02]  /*ea90*/  @!P2 LEA.HI.X R21, R205, R0, R92, 0x1, P5 ;  /* 0x00000000cd15a211 */ /* 0x001fe400028f0c5c */
[----:B------:R-:W-:-:S03]  /*eaa0*/  ISETP.GE.AND P5, PT, R211, UR4, PT ;  /* 0x00000004d3007c0c */ /* 0x000fc6000bfa6270 */
[----:B-----5:R3:W-:Y:S01]  /*eab0*/  @!P2 ST.E.128 desc[UR40][R20.64], R4 ;  /* 0x000000041400a985 */ /* 0x0207e2000c101d28 */
[----:B------:R-:W-:-:S04]  /*eac0*/  @!P3 LEA R76, P2, R210, R82, 0x1 ;  /* 0x00000052d24cb211 */ /* 0x000fc800078408ff */
        /* <DEDUP_REMOVED lines=8> */
.L_x_733:
[----:B------:R-:W-:Y:S05]  /*eb50*/  BSYNC B1 ;  /* 0x0000000000017941 */ /* 0x000fea0003800000 */
.L_x_732:
[----:B0-----:R0:W4:Y:S01]  /*eb60*/  SHFL.IDX PT, R0, R84, 0x1, 0x181f ;  /* 0x00381f0054007f89 */ /* 0x00112200000e0000 */
[----:B------:R-:W-:Y:S03]  /*eb70*/  BSSY B1, `(.L_x_734) ;  /* 0x0000014000017945 */ /* 0x000fe60003800000 */
[----:B---3-5:R0:W3:Y:S01]  /*eb80*/  SHFL.IDX PT, R28, R79, 0x1, 0x181f ;  /* 0x00381f004f1c7f89 */ /* 0x0280e200000e0000 */
[----:B------:R-:W-:Y:S05]  /*eb90*/  @P1 BRA `(.L_x_735) ;  /* 0x0000000000441947 */ /* 0x000fea0003800000 */
[----:B------:R-:W-:Y:S02]  /*eba0*/  ULDC UR4, c[0x0][0xac8] ;  /* 0x0002b20000047ab9 */ /* 0x000fe40000000800 */
[----:B------:R-:W-:Y:S02]  /*ebb0*/  ISETP.GE.AND P4, PT, R205, UR4, PT ;  /* 0x00000004cd007c0c */ /* 0x000fe4000bf86270 */
[----:B------:R-:W-:Y:S02]  /*ebc0*/  ISETP.GE.AND P3, PT, R210, UR4, PT ;  /* 0x00000004d2007c0c */ /* 0x000fe4000bf66270 */
[----:B------:R-:W-:Y:S02]  /*ebd0*/  ISETP.GE.AND P2, PT, R209, UR4, PT ;  /* 0x00000004d1007c0c */ /* 0x000fe4000bf46270 */
[----:B------:R-:W-:-:S07]  /*ebe0*/  ISETP.GE.AND P1, PT, R211, UR4, PT ;  /* 0x00000004d3007c0c */ /* 0x000fce000bf26270 */
[----:B---3--:R-:W-:-:S04]  /*ebf0*/  @!P4 LEA R4, P5, R205, R28, 0x1 ;  /* 0x0000001ccd04c211 */ /* 0x008fc800078a08ff */
[----:B----4-:R-:W-:Y:S02]  /*ec00*/  @!P4 LEA.HI.X R5, R205, R0, R92, 0x1, P5 ;  /* 0x00000000cd05c211 */ /* 0x010fe400028f0c5c */
[----:B------:R-:W-:-:S03]  /*ec10*/  @!P3 LEA R6, P5, R210, R28, 0x1 ;  /* 0x0000001cd206b211 */ /* 0x000fc600078a08ff */
[----:B------:R3:W-:Y:S01]  /*ec20*/  @!P4 ST.E.128 desc[UR40][R4.64], R8 ;  /* 0x000000080400c985 */ /* 0x0007e2000c101d28 */
        /* <DEDUP_REMOVED lines=8> */
.L_x_735:
[----:B------:R-:W-:Y:S05]  /*ecb0*/  BSYNC B1 ;  /* 0x0000000000017941 */ /* 0x000fea0003800000 */
.L_x_734:
[----:B----4-:R4:W0:Y:S01]  /*ecc0*/  SHFL.IDX PT, R0, R84, 0x2, 0x181f ;  /* 0x00581f0054007f89 */ /* 0x01082200000e0000 */
[----:B------:R-:W-:Y:S03]  /*ecd0*/  BSSY B1, `(.L_x_736) ;  /* 0x0000014000017945 */ /* 0x000fe60003800000 */
[----:B---3--:R4:W3:Y:S01]  /*ece0*/  SHFL.IDX PT, R10, R79, 0x2, 0x181f ;  /* 0x00581f004f0a7f89 */ /* 0x0088e200000e0000 */
[----:B------:R-:W-:Y:S05]  /*ecf0*/  @P0 BRA `(.L_x_737) ;  /* 0x0000000000440947 */ /* 0x000fea0003800000 */
[----:B------:R-:W-:Y:S02]  /*ed00*/  ULDC UR4, c[0x0][0xac8] ;  /* 0x0002b20000047ab9 */ /* 0x000fe40000000800 */
[----:B------:R-:W-:Y:S02]  /*ed10*/  ISETP.GE.AND P3, PT, R205, UR4, PT ;  /* 0x00000004cd007c0c */ /* 0x000fe4000bf66270 */
[----:B------:R-:W-:Y:S02]  /*ed20*/  ISETP.GE.AND P2, PT, R210, UR4, PT ;  /* 0x00000004d2007c0c */ /* 0x000fe4000bf46270 */
[----:B------:R-:W-:Y:S02]  /*ed30*/  ISETP.GE.AND P1, PT, R209, UR4, PT ;  /* 0x00000004d1007c0c */ /* 0x000fe4000bf26270 */
[----:B------:R-:W-:-:S07]  /*ed40*/  ISETP.GE.AND P0, PT, R211, UR4, PT ;  /* 0x00000004d3007c0c */ /* 0x000fce000bf06270 */
[CC--:B---3--:R-:W-:Y:S02]  /*ed50*/  @!P3 LEA R4, P5, R205.reuse, R10.reuse, 0x1 ;  /* 0x0000000acd04b211 */ /* 0x0c8fe400078a08ff */
[C---:B------:R-:W-:Y:S02]  /*ed60*/  @!P2 LEA R6, P4, R210.reuse, R10, 0x1 ;  /* 0x0000000ad206a211 */ /* 0x040fe400078808ff */
[----:B0-----:R-:W-:Y:S02]  /*ed70*/  @!P3 LEA.HI.X R5, R205, R0, R92, 0x1, P5 ;  /* 0x00000000cd05b211 */ /* 0x001fe400028f0c5c */
        /* <DEDUP_REMOVED lines=9> */
.L_x_737:
[----:B------:R-:W-:Y:S05]  /*ee10*/  BSYNC B1 ;  /* 0x0000000000017941 */ /* 0x000fea0003800000 */
.L_x_736:
[----:B------:R-:W-:Y:S01]  /*ee20*/  VIADD R3, R85, 0x60 ;  /* 0x0000006055037836 */ /* 0x000fe20000000000 */
[----:B01--4-:R-:W4:Y:S04]  /*ee30*/  SHFL.IDX PT, R84, R84, 0x3, 0x181f ;  /* 0x00781f0054547f89 */ /* 0x013f2800000e0000 */
[----:B------:R-:W-:Y:S01]  /*ee40*/  ISETP.GE.AND P0, PT, R3, R78, PT ;  /* 0x0000004e0300720c */ /* 0x000fe20003f06270 */
[----:B------:R0:W1:-:S12]  /*ee50*/  SHFL.IDX PT, R0, R79, 0x3, 0x181f ;  /* 0x00781f004f007f89 */ /* 0x00005800000e0000 */
[----:B0-----:R-:W-:Y:S05]  /*ee60*/  @P0 BRA `(.L_x_738) ;  /* 0x0000000c00e40947 */ /* 0x001fea0003800000 */
[----:B------:R-:W-:Y:S02]  /*ee70*/  ULDC UR4, c[0x0][0xac8] ;  /* 0x0002b20000047ab9 */ /* 0x000fe40000000800 */
[----:B------:R-:W-:Y:S02]  /*ee80*/  ISETP.GE.AND P3, PT, R205, UR4, PT ;  /* 0x00000004cd007c0c */ /* 0x000fe4000bf66270 */
[----:B------:R-:W-:Y:S02]  /*ee90*/  ISETP.GE.AND P4, PT, R210, UR4, PT ;  /* 0x00000004d2007c0c */ /* 0x000fe4000bf86270 */
[----:B------:R-:W-:-:S09]  /*eea0*/  ISETP.GE.AND P5, PT, R209, UR4, PT ;  /* 0x00000004d1007c0c */ /* 0x000fd2000bfa6270 */
[-C--:B-1----:R-:W-:Y:S02]  /*eeb0*/  @!P3 LEA R4, P0, R205, R0.reuse, 0x1 ;  /* 0x00000000cd04b211 */ /* 0x082fe400078008ff */
[CC--:B------:R-:W-:Y:S02]  /*eec0*/  @!P4 LEA R6, P1, R210.reuse, R0.reuse, 0x1 ;  /* 0x00000000d206c211 */ /* 0x0c0fe400078208ff */
[----:B------:R-:W-:Y:S02]  /*eed0*/  @!P5 LEA R8, P2, R209, R0, 0x1 ;  /* 0x00000000d108d211 */ /* 0x000fe400078408ff */
[-C--:B----4-:R-:W-:Y:S02]  /*eee0*/  @!P3 LEA.HI.X R5, R205, R84.reuse, R92, 0x1, P0 ;  /* 0x00000054cd05b211 */ /* 0x090fe400000f0c5c */
[-C--:B------:R-:W-:Y:S02]  /*eef0*/  @!P4 LEA.HI.X R7, R210, R84.reuse, R88, 0x1, P1 ;  /* 0x00000054d207c211 */ /* 0x080fe400008f0c58 */
[----:B------:R-:W-:Y:S01]  /*ef00*/  @!P5 LEA.HI.X R9, R209, R84, R87, 0x1, P2 ;  /* 0x00000054d109d211 */ /* 0x000fe200010f0c57 */
[----:B------:R0:W-:Y:S01]  /*ef10*/  @!P3 ST.E.128 desc[UR40][R4.64], R24 ;  /* 0x000000180400b985 */ /* 0x0001e2000c101d28 */
[----:B------:R-:W-:-:S03]  /*ef20*/  ISETP.GE.AND P0, PT, R211, UR4, PT ;  /* 0x00000004d3007c0c */ /* 0x000fc6000bf06270 */
[----:B------:R0:W-:Y:S04]  /*ef30*/  @!P4 ST.E.128 desc[UR40][R6.64], R40 ;  /* 0x000000280600c985 */ /* 0x0001e8000c101d28 */
[----:B------:R0:W-:Y:S06]  /*ef40*/  @!P5 ST.E.128 desc[UR40][R8.64], R56 ;  /* 0x000000380800d985 */ /* 0x0001ec000c101d28 */
[----:B------:R-:W-:Y:S05]  /*ef50*/  @P0 BRA `(.L_x_738) ;  /* 0x0000000c00a80947 */ /* 0x000fea0003800000 */
[----:B0-----:R-:W-:-:S04]  /*ef60*/  LEA R4, P0, R211, R0, 0x1 ;  /* 0x00000000d3047211 */ /* 0x001fc800078008ff */
[----:B------:R-:W-:-:S05]  /*ef70*/  LEA.HI.X R5, R211, R84, R86, 0x1, P0 ;  /* 0x00000054d3057211 */ /* 0x000fca00000f0c56 */
[----:B------:R0:W-:Y:S01]  /*ef80*/  ST.E.128 desc[UR40][R4.64], R72 ;  /* 0x0000004804007985 */ /* 0x0001e2000c101d28 */
[----:B------:R-:W-:Y:S05]  /*ef90*/  BRA `(.L_x_738) ;  /* 0x0000000c00987947 */ /* 0x000fea0003800000 */
.L_x_730:
[----:B------:R-:W-:Y:S01]  /*efa0*/  ULDC.64 UR4, c[0x0][0xc00] ;  /* 0x0003000000047ab9 */ /* 0x000fe20000000a00 */
[----:B------:R-:W-:Y:S01]  /*efb0*/  IMAD.MOV.U32 R0, RZ, RZ, RZ ;  /* 0x000000ffff007224 */ /* 0x000fe200078e00ff */
[----:B------:R-:W-:Y:S01]  /*efc0*/  ISETP.NE.U32.AND P0, PT, RZ, UR4, PT ;  /* 0x00000004ff007c0c */ /* 0x000fe2000bf05070 */
[----:B------:R-:W2:Y:S01]  /*efd0*/  LDC R21, c[0x0][0xbe8] ;  /* 0x0002fa00ff157b82 */ /* 0x000ea20000000800 */
[----:B------:R-:W-:Y:S02]  /*efe0*/  IADD3 R4, P1, R214, UR4, RZ ;  /* 0x00000004d6047c10 */ /* 0x000fe4000ff3e0ff */
[----:B------:R-:W-:Y:S02]  /*eff0*/  ISETP.NE.AND.EX P0, PT, RZ, UR5, PT, P0 ;  /* 0x00000005ff007c0c */ /* 0x000fe4000bf05300 */
[----:B------:R-:W-:Y:S01]  /*f000*/  IADD3.X R5, R215, UR5, RZ, P1, !PT ;  /* 0x00000005d7057c10 */ /* 0x000fe20008ffe4ff */
[----:B------:R-:W-:Y:S02]  /*f010*/  ULDC.64 UR4, c[0x0][0xc08] ;  /* 0x0003020000047ab9 */ /* 0x000fe40000000a00 */
[----:B------:R-:W-:-:S04]  /*f020*/  ISETP.NE.U32.AND P1, PT, RZ, UR4, PT ;  /* 0x00000004ff007c0c */ /* 0x000fc8000bf25070 */
[----:B------:R-:W-:-:S04]  /*f030*/  ISETP.NE.AND.EX P1, PT, RZ, UR5, PT, P1 ;  /* 0x00000005ff007c0c */ /* 0x000fc8000bf25310 */
[----:B------:R3:W5:Y:S01]  /*f040*/  @P0 LDG.E R0, desc[UR40][R4.64] ;  /* 0x0000002804000981 */ /* 0x000762000c1e1900 */
[----:B------:R-:W4:Y:S08]  /*f050*/  S2R R3, SR_TID.X ;  /* 0x0000000000037919 */ /* 0x000f300000002100 */
[----:B------:R-:W-:Y:S01]  /*f060*/  @P1 IADD3 R214, P2, R214, UR4, RZ ;  /* 0x00000004d6d61c10 */ /* 0x000fe2000ff5e0ff */
[----:B------:R-:W-:-:S02]  /*f070*/  ULDC UR4, c[0x0][0xa88] ;  /* 0x0002a20000047ab9 */ /* 0x000fc40000000800 */
[----:B------:R-:W-:Y:S01]  /*f080*/  IMAD.U32 R8, RZ, RZ, UR4 ;  /* 0x00000004ff087e24 */ /* 0x000fe2000f8e00ff */
[----:B------:R-:W-:-:S05]  /*f090*/  @P1 IADD3.X R215, R215, UR5, RZ, P2, !PT ;  /* 0x00000005d7d71c10 */ /* 0x000fca00097fe4ff */
[----:B------:R3:W5:Y:S01]  /*f0a0*/  @P1 LDG.E R8, desc[UR40][R214.64] ;  /* 0x00000028d6081981 */ /* 0x000762000c1e1900 */
[----:B--2---:R-:W-:-:S13]  /*f0b0*/  ISETP.NE.AND P2, PT, R21, 0x1, PT ;  /* 0x000000011500780c */ /* 0x004fda0003f45270 */
[----:B------:R-:W2:Y:S01]  /*f0c0*/  @P2 LDC R25, c[0x0][0xbec] ;  /* 0x0002fb00ff192b82 */ /* 0x000ea20000000800 */
[----:B----4-:R-:W-:-:S04]  /*f0d0*/  IADD3 R3, R3, -0x80, RZ ;  /* 0xffffff8003037810 */ /* 0x010fc80007ffe0ff */
[----:B------:R-:W-:Y:S01]  /*f0e0*/  ISETP.GE.AND P3, PT, R3, 0x80, PT ;  /* 0x000000800300780c */ /* 0x000fe20003f66270 */
[----:B---3--:R-:W-:-:S12]  /*f0f0*/  @P1 BRA `(.L_x_739) ;  /* 0x0000000000101947 */ /* 0x008fd80003800000 */
[----:B------:R-:W-:Y:S05]  /*f100*/  @!P0 BRA `(.L_x_739) ;  /* 0x00000000000c8947 */ /* 0x000fea0003800000 */
[----:B------:R-:W3:Y:S04]  /*f110*/  LDG.E R3, desc[UR40][R4.64] ;  /* 0x0000002804037981 */ /* 0x000ee8000c1e1900 */
[----:B-----5:R-:W3:Y:S02]  /*f120*/  LDG.E R8, desc[UR40][R4.64+0x4] ;  /* 0x0000042804087981 */ /* 0x020ee4000c1e1900 */
[----:B---3--:R-:W-:-:S07]  /*f130*/  IMAD.IADD R8, R8, 0x1, -R3 ;  /* 0x0000000108087824 */ /* 0x008fce00078e0a03 */
.L_x_739:
[----:B------:R-:W-:Y:S01]  /*f140*/  BSSY B1, `(.L_x_740) ;  /* 0x000002e000017945 */ /* 0x000fe20003800000 */
[----:B------:R-:W-:Y:S02]  /*f150*/  SHF.R.S32.HI R12, RZ, 0x1f, R213 ;  /* 0x0000001fff0c7819 */ /* 0x000fe400000114d5 */
[----:B------:R-:W-:Y:S02]  /*f160*/  SEL R13, R216, RZ, !P0 ;  /* 0x000000ffd80d7207 */ /* 0x000fe40004000000 */
[----:B------:R-:W-:Y:S02]  /*f170*/  SEL R229, R229, RZ, !P0 ;  /* 0x000000ffe5e57207 */ /* 0x000fe40004000000 */
[----:B-----5:R-:W-:Y:S01]  /*f180*/  SHF.R.S32.HI R11, RZ, 0x1f, R0 ;  /* 0x0000001fff0b7819 */ /* 0x020fe20000011400 */
[----:B------:R-:W-:Y:S06]  /*f190*/  @P3 BRA `(.L_x_741) ;  /* 0x0000000000a03947 */ /* 0x000fec0003800000 */
[----:B------:R-:W3:Y:S01]  /*f1a0*/  S2R R3, SR_TID.X ;  /* 0x0000000000037919 */ /* 0x000ee20000002100 */
[----:B------:R-:W4:Y:S02]  /*f1b0*/  LDC R14, c[0x0][0xbe8] ;  /* 0x0002fa00ff0e7b82 */ /* 0x000f240000000800 */
[----:B----4-:R-:W-:Y:S02]  /*f1c0*/  IMAD R4, R8, R14, RZ ;  /* 0x0000000e08047224 */ /* 0x010fe400078e02ff */
[----:B---3--:R-:W-:-:S04]  /*f1d0*/  IMAD R3, R219, 0x80, R3 ;  /* 0x00000080db037824 */ /* 0x008fc800078e0203 */
[----:B------:R-:W-:-:S05]  /*f1e0*/  VIADD R9, R3, 0xffffff80 ;  /* 0xffffff8003097836 */ /* 0x000fca0000000000 */
[----:B------:R-:W-:-:S13]  /*f1f0*/  ISETP.GE.AND P0, PT, R9, R4, PT ;  /* 0x000000040900720c */ /* 0x000fda0003f06270 */
[----:B------:R-:W-:Y:S05]  /*f200*/  @P0 BRA `(.L_x_741) ;  /* 0x0000000000840947 */ /* 0x000fea0003800000 */
[----:B------:R-:W-:Y:S01]  /*f210*/  ISETP.NE.AND P0, PT, R14, 0x1, PT ;  /* 0x000000010e00780c */ /* 0x000fe20003f05270 */
[----:B------:R-:W-:Y:S01]  /*f220*/  ULDC.64 UR4, c[0x0][0xb90] ;  /* 0x0002e40000047ab9 */ /* 0x000fe20000000a00 */
[----:B------:R-:W-:Y:S02]  /*f230*/  IMAD.MOV.U32 R4, RZ, RZ, R0 ;  /* 0x000000ffff047224 */ /* 0x000fe400078e0000 */
[----:B------:R-:W-:Y:S02]  /*f240*/  IMAD R10, R12, UR4, RZ ;  /* 0x000000040c0a7c24 */ /* 0x000fe4000f8e02ff */
[----:B------:R-:W-:Y:S02]  /*f250*/  IMAD.MOV.U32 R5, RZ, RZ, R11 ;  /* 0x000000ffff057224 */ /* 0x000fe400078e000b */
[----:B------:R-:W-:Y:S02]  /*f260*/  IMAD.MOV.U32 R3, RZ, RZ, R9 ;  /* 0x000000ffff037224 */ /* 0x000fe400078e0009 */
[----:B------:R-:W-:-:S03]  /*f270*/  IMAD.WIDE.U32 R4, R213, UR4, R4 ;  /* 0x00000004d5047c25 */ /* 0x000fc6000f8e0004 */
[----:B------:R-:W3:Y:S01]  /*f280*/  @P0 LDC R6, c[0x0][0xbec] ;  /* 0x0002fb00ff060b82 */ /* 0x000ee20000000800 */
[----:B------:R-:W-:Y:S01]  /*f290*/  IMAD R7, R213, UR5, R10 ;  /* 0x00000005d5077c24 */ /* 0x000fe2000f8e020a */
[----:B------:R-:W-:-:S03]  /*f2a0*/  ULDC.64 UR4, c[0x0][0xb98] ;  /* 0x0002e60000047ab9 */ /* 0x000fc60000000a00 */
[----:B------:R-:W-:-:S03]  /*f2b0*/  IMAD.IADD R5, R5, 0x1, R7 ;  /* 0x0000000105057824 */ /* 0x000fc600078e0207 */
[----:B------:R-:W4:Y:S01]  /*f2c0*/  @P0 LDC R15, c[0x0][0xbf0] ;  /* 0x0002fc00ff0f0b82 */ /* 0x000f220000000800 */
[----:B------:R-:W-:-:S04]  /*f2d0*/  IMAD.WIDE.U32 R4, R13, UR4, R4 ;  /* 0x000000040d047c25 */ /* 0x000fc8000f8e0004 */
[----:B---3--:R-:W-:-:S05]  /*f2e0*/  @P0 IMAD.HI.U32 R6, R9, R6, RZ ;  /* 0x0000000609060227 */ /* 0x008fca00078e00ff */
[----:B----4-:R-:W-:Y:S01]  /*f2f0*/  @P0 SHF.R.U32.HI R3, RZ, R15, R6 ;  /* 0x0000000fff030219 */ /* 0x010fe20000011606 */
[----:B------:R-:W-:-:S03]  /*f300*/  IMAD R6, R229, UR4, RZ ;  /* 0x00000004e5067c24 */ /* 0x000fc6000f8e02ff */
[----:B------:R-:W-:Y:S01]  /*f310*/  IADD3 R4, P0, R3, R4, RZ ;  /* 0x0000000403047210 */ /* 0x000fe20007f1e0ff */
[----:B------:R-:W-:Y:S02]  /*f320*/  IMAD.MOV R7, RZ, RZ, -R3 ;  /* 0x000000ffff077224 */ /* 0x000fe400078e0a03 */
[----:B------:R-:W-:Y:S01]  /*f330*/  IMAD R6, R13, UR5, R6 ;  /* 0x000000050d067c24 */ /* 0x000fe2000f8e0206 */
[----:B------:R-:W-:Y:S01]  /*f340*/  ULDC.64 UR4, c[0x0][0xb88] ;  /* 0x0002e20000047ab9 */ /* 0x000fe20000000a00 */
[----:B------:R-:W-:Y:S01]  /*f350*/  IMAD R7, R14, R7, R9 ;  /* 0x000000070e077224 */ /* 0x000fe200078e0209 */
[----:B------:R-:W-:-:S04]  /*f360*/  SHF.R.S32.HI R9, RZ, 0x1f, R3 ;  /* 0x0000001fff097819 */ /* 0x000fc80000011403 */
[----:B------:R-:W-:Y:S02]  /*f370*/  SHF.R.S32.HI R3, RZ, 0x1f, R7 ;  /* 0x0000001fff037819 */ /* 0x000fe40000011407 */
[----:B------:R-:W-:-:S03]  /*f380*/  IADD3.X R5, R9, R5, R6, P0, !PT ;  /* 0x0000000509057210 */ /* 0x000fc600007fe406 */
[----:B------:R-:W-:Y:S02]  /*f390*/  IMAD R6, R3, UR4, RZ ;  /* 0x0000000403067c24 */ /* 0x000fe4000f8e02ff */
[----:B------:R-:W-:-:S04]  /*f3a0*/  IMAD.WIDE.U32 R4, R7, UR4, R4 ;  /* 0x0000000407047c25 */ /* 0x000fc8000f8e0004 */
[----:B------:R-:W-:Y:S01]  /*f3b0*/  IMAD R3, R7, UR5, R6 ;  /* 0x0000000507037c24 */ /* 0x000fe2000f8e0206 */
[----:B------:R-:W-:Y:S02]  /*f3c0*/  ULDC.64 UR4, c[0x0][0xb50] ;  /* 0x0002d40000047ab9 */ /* 0x000fe40000000a00 */
[----:B------:R-:W-:Y:S02]  /*f3d0*/  LEA R6, P0, R4, UR4, 0x2 ;  /* 0x0000000404067c11 */ /* 0x000fe4000f8010ff */
[----:B------:R-:W-:-:S04]  /*f3e0*/  IADD3 R3, R5, R3, RZ ;  /* 0x0000000305037210 */ /* 0x000fc80007ffe0ff */
[----:B------:R-:W-:Y:S01]  /*f3f0*/  LEA.HI.X R7, R4, UR5, R3, 0x2, P0 ;  /* 0x0000000504077c11 */ /* 0x000fe200080f1403 */
[----:B------:R-:W-:-:S05]  /*f400*/  IMAD.MOV.U32 R3, RZ, RZ, -0x800000 ;  /* 0xff800000ff037424 */ /* 0x000fca00078e00ff */
[----:B------:R3:W-:Y:S02]  /*f410*/  STG.E desc[UR40][R6.64], R3 ;  /* 0x0000000306007986 */ /* 0x0007e4000c101928 */
.L_x_741:
[----:B------:R-:W-:Y:S05]  /*f420*/  BSYNC B1 ;  /* 0x0000000000017941 */ /* 0x000fea0003800000 */
.L_x_740:
[----:B------:R-:W4:Y:S01]  /*f430*/  @P2 LDC R9, c[0x0][0xbf0] ;  /* 0x0002fc00ff092b82 */ /* 0x000f220000000800 */
[----:B------:R-:W-:Y:S01]  /*f440*/  ULDC.64 UR4, c[0x0][0xaa0] ;  /* 0x0002a80000047ab9 */ /* 0x000fe20000000a00 */
[----:B---3--:R-:W-:Y:S02]  /*f450*/  IMAD R6, R212, 0x20, R228 ;  /* 0x00000020d4067824 */ /* 0x008fe400078e02e4 */
[----:B------:R-:W-:Y:S02]  /*f460*/  IMAD R3, R11, UR4, RZ ;  /* 0x000000040b037c24 */ /* 0x000fe4000f8e02ff */
[----:B------:R-:W-:-:S04]  /*f470*/  IMAD.WIDE.U32 R4, R0, UR4, RZ ;  /* 0x0000000400047c25 */ /* 0x000fc8000f8e00ff */
[----:B------:R-:W-:Y:S01]  /*f480*/  IMAD R3, R0, UR5, R3 ;  /* 0x0000000500037c24 */ /* 0x000fe2000f8e0203 */
[----:B------:R-:W-:Y:S01]  /*f490*/  ULDC.64 UR4, c[0x0][0xae8] ;  /* 0x0002ba0000047ab9 */ /* 0x000fe20000000a00 */
[----:B------:R-:W-:Y:S02]  /*f4a0*/  IMAD R10, R219, 0x80, R6 ;  /* 0x00000080db0a7824 */ /* 0x000fe400078e0206 */
[----:B------:R-:W-:Y:S02]  /*f4b0*/  IMAD R0, R12, UR4, RZ ;  /* 0x000000040c007c24 */ /* 0x000fe4000f8e02ff */
[----:B------:R-:W-:Y:S02]  /*f4c0*/  IMAD.IADD R5, R5, 0x1, R3 ;  /* 0x0000000105057824 */ /* 0x000fe400078e0203 */
[----:B------:R-:W-:Y:S02]  /*f4d0*/  IMAD R7, R213, UR5, R0 ;  /* 0x00000005d5077c24 */ /* 0x000fe4000f8e0200 */
[----:B--2---:R-:W-:-:S04]  /*f4e0*/  @P2 IMAD.HI.U32 R0, R10, R25, RZ ;  /* 0x000000190a002227 */ /* 0x004fc800078e00ff */
[----:B------:R-:W-:Y:S01]  /*f4f0*/  IMAD.WIDE.U32 R4, R213, UR4, R4 ;  /* 0x00000004d5047c25 */ /* 0x000fe2000f8e0004 */
[----:B------:R-:W-:-:S03]  /*f500*/  ULDC.64 UR4, c[0x0][0xaf0] ;  /* 0x0002bc0000047ab9 */ /* 0x000fc60000000a00 */
[----:B------:R-:W-:Y:S01]  /*f510*/  IMAD.MOV.U32 R3, RZ, RZ, R10 ;  /* 0x000000ffff037224 */ /* 0x000fe200078e000a */
[----:B----4-:R-:W-:Y:S01]  /*f520*/  @P2 SHF.R.U32.HI R3, RZ, R9, R0 ;  /* 0x00000009ff032219 */ /* 0x010fe20000011600 */
[----:B------:R-:W-:Y:S02]  /*f530*/  IMAD.IADD R5, R5, 0x1, R7 ;  /* 0x0000000105057824 */ /* 0x000fe400078e0207 */
[----:B------:R-:W-:Y:S01]  /*f540*/  IMAD R6, R229, UR4, RZ ;  /* 0x00000004e5067c24 */ /* 0x000fe2000f8e02ff */
[--C-:B------:R-:W-:Y:S01]  /*f550*/  SHF.R.S32.HI R0, RZ, 0x1f, R3.reuse ;  /* 0x0000001fff007819 */ /* 0x100fe20000011403 */
[----:B------:R-:W-:Y:S02]  /*f560*/  IMAD.MOV R7, RZ, RZ, -R3 ;  /* 0x000000ffff077224 */ /* 0x000fe400078e0a03 */
[C---:B------:R-:W-:Y:S02]  /*f570*/  IMAD R9, R13.reuse, UR5, R6 ;  /* 0x000000050d097c24 */ /* 0x040fe4000f8e0206 */
[----:B------:R-:W-:Y:S01]  /*f580*/  IMAD.WIDE.U32 R4, R13, UR4, R4 ;  /* 0x000000040d047c25 */ /* 0x000fe2000f8e0004 */
[----:B------:R-:W-:-:S03]  /*f590*/  ULDC.64 UR4, c[0x0][0xae0] ;  /* 0x0002b80000047ab9 */ /* 0x000fc60000000a00 */
[----:B------:R-:W-:Y:S02]  /*f5a0*/  IMAD R7, R21, R7, R10 ;  /* 0x0000000715077224 */ /* 0x000fe400078e020a */
[----:B------:R-:W-:Y:S02]  /*f5b0*/  IMAD R6, R0, UR4, RZ ;  /* 0x0000000400067c24 */ /* 0x000fe4000f8e02ff */
[----:B------:R-:W-:Y:S01]  /*f5c0*/  IMAD.IADD R5, R5, 0x1, R9 ;  /* 0x0000000105057824 */ /* 0x000fe200078e0209 */
[----:B------:R-:W-:Y:S01]  /*f5d0*/  SHF.R.S32.HI R0, RZ, 0x1f, R7 ;  /* 0x0000001fff007819 */ /* 0x000fe20000011407 */
[C---:B------:R-:W-:Y:S02]  /*f5e0*/  IMAD R9, R3.reuse, UR5, R6 ;  /* 0x0000000503097c24 */ /* 0x040fe4000f8e0206 */
[----:B------:R-:W-:Y:S01]  /*f5f0*/  IMAD.WIDE.U32 R4, R3, UR4, R4 ;  /* 0x0000000403047c25 */ /* 0x000fe2000f8e0004 */
[----:B------:R-:W-:-:S03]  /*f600*/  ULDC.64 UR4, c[0x0][0xad8] ;  /* 0x0002b60000047ab9 */ /* 0x000fc60000000a00 */
[----:B------:R-:W-:Y:S01]  /*f610*/  IMAD R0, R0, UR4, RZ ;  /* 0x0000000400007c24 */ /* 0x000fe2000f8e02ff */
[----:B------:R-:W-:-:S03]  /*f620*/  IADD3 R5, R5, R9, RZ ;  /* 0x0000000905057210 */ /* 0x000fc60007ffe0ff */
[C---:B------:R-:W-:Y:S02]  /*f630*/  IMAD R3, R7.reuse, UR5, R0 ;  /* 0x0000000507037c24 */ /* 0x040fe4000f8e0200 */
[----:B------:R-:W-:Y:S01]  /*f640*/  IMAD.WIDE.U32 R4, R7, UR4, R4 ;  /* 0x0000000407047c25 */ /* 0x000fe2000f8e0004 */
[----:B------:R-:W-:-:S03]  /*f650*/  ULDC.64 UR4, c[0x0][0xa80] ;  /* 0x0002a00000047ab9 */ /* 0x000fc60000000a00 */
[----:B------:R-:W-:Y:S01]  /*f660*/  IMAD.IADD R5, R5, 0x1, R3 ;  /* 0x0000000105057824 */ /* 0x000fe200078e0203 */
[----:B------:R-:W-:Y:S01]  /*f670*/  LEA R3, P0, R4, UR4, 0x1 ;  /* 0x0000000404037c11 */ /* 0x000fe2000f8008ff */
[----:B------:R-:W-:-:S03]  /*f680*/  UMOV UR4, 0xffffffff ;  /* 0xffffffff00047882 */ /* 0x000fc60000000000 */
[----:B------:R-:W-:Y:S01]  /*f690*/  LEA.HI.X R4, R4, UR5, R5, 0x1, P0 ;  /* 0x0000000504047c11 */ /* 0x000fe200080f0c05 */
[----:B------:R-:W-:Y:S08]  /*f6a0*/  BRA.DIV UR4, `(.L_x_742) ;  /* 0x0000008604007947 */ /* 0x000ff0000b800000 */
[----:B------:R2:W3:Y:S04]  /*f6b0*/  SHFL.IDX PT, R0, R4, RZ, 0x181f ;  /* 0x00181fff04007589 */ /* 0x0004e800000e0000 */
[----:B------:R2:W4:Y:S02]  /*f6c0*/  SHFL.IDX PT, R14, R3, RZ, 0x181f ;  /* 0x00181fff030e7589 */ /* 0x00052400000e0000 */
.L_x_936:
[----:B------:R-:W-:Y:S01]  /*f6d0*/  IMAD R8, R8, R21, RZ ;  /* 0x0000001508087224 */ /* 0x000fe200078e02ff */
[----:B------:R-:W-:Y:S01]  /*f6e0*/  BSSY B1, `(.L_x_743) ;  /* 0x0000019000017945 */ /* 0x000fe20003800000 */
[----:B------:R-:W-:-:S05]  /*f6f0*/  IMAD R7, R219, 0x80, R228 ;  /* 0x00000080db077824 */ /* 0x000fca00078e02e4 */
[----:B------:R-:W-:-:S13]  /*f700*/  ISETP.GE.AND P0, PT, R7, R8, PT ;  /* 0x000000080700720c */ /* 0x000fda0003f06270 */
[----:B------:R-:W-:Y:S05]  /*f710*/  @P0 BRA `(.L_x_744) ;  /* 0x0000000000540947 */ /* 0x000fea0003800000 */
[----:B------:R-:W-:Y:S01]  /*f720*/  ULDC UR4, c[0x0][0xac8] ;  /* 0x0002b20000047ab9 */ /* 0x000fe20000000800 */
[----:B------:R-:W-:Y:S02]  /*f730*/  SHF.R.S32.HI R5, RZ, 0x1f, R205 ;  /* 0x0000001fff057819 */ /* 0x000fe400000114cd */
[----:B------:R-:W-:Y:S02]  /*f740*/  ISETP.GE.AND P3, PT, R205, UR4, PT ;  /* 0x00000004cd007c0c */ /* 0x000fe4000bf66270 */
[----:B------:R-:W-:Y:S02]  /*f750*/  ISETP.GE.AND P2, PT, R210, UR4, PT ;  /* 0x00000004d2007c0c */ /* 0x000fe4000bf46270 */
[----:B------:R-:W-:Y:S02]  /*f760*/  ISETP.GE.AND P1, PT, R209, UR4, PT ;  /* 0x00000004d1007c0c */ /* 0x000fe4000bf26270 */
[----:B------:R-:W-:Y:S02]  /*f770*/  ISETP.GE.AND P0, PT, R211, UR4, PT ;  /* 0x00000004d3007c0c */ /* 0x000fe4000bf06270 */
[----:B------:R-:W-:-:S02]  /*f780*/  SHF.R.S32.HI R9, RZ, 0x1f, R210 ;  /* 0x0000001fff097819 */ /* 0x000fc400000114d2 */
[----:B------:R-:W-:-:S03]  /*f790*/  SHF.R.S32.HI R6, RZ, 0x1f, R209 ;  /* 0x0000001fff067819 */ /* 0x000fc600000114d1 */
[CC--:B----4-:R-:W-:Y:S02]  /*f7a0*/  @!P3 LEA R10, P5, R205.reuse, R14.reuse, 0x1 ;  /* 0x0000000ecd0ab211 */ /* 0x0d0fe400078a08ff */
[C---:B------:R-:W-:Y:S02]  /*f7b0*/  @!P2 LEA R12, P4, R210.reuse, R14, 0x1 ;  /* 0x0000000ed20ca211 */ /* 0x040fe400078808ff */
[----:B---3--:R-:W-:Y:S02]  /*f7c0*/  @!P3 LEA.HI.X R11, R205, R0, R5, 0x1, P5 ;  /* 0x00000000cd0bb211 */ /* 0x008fe400028f0c05 */
[----:B------:R-:W-:Y:S02]  /*f7d0*/  @!P1 LEA R20, P5, R209, R14, 0x1 ;  /* 0x0000000ed1149211 */ /* 0x000fe400078a08ff */
[----:B------:R-:W-:Y:S01]  /*f7e0*/  @!P2 LEA.HI.X R13, R210, R0, R9, 0x1, P4 ;  /* 0x00000000d20da211 */ /* 0x000fe200020f0c09 */
[----:B------:R3:W-:Y:S01]  /*f7f0*/  @!P3 ST.E.128 desc[UR40][R10.64], RZ ;  /* 0x000000ff0a00b985 */ /* 0x0007e2000c101d28 */
[----:B------:R-:W-:-:S02]  /*f800*/  SHF.R.S32.HI R5, RZ, 0x1f, R211 ;  /* 0x0000001fff057819 */ /* 0x000fc400000114d3 */
[----:B------:R-:W-:Y:S01]  /*f810*/  @!P0 LEA R14, P4, R211, R14, 0x1 ;  /* 0x0000000ed30e8211 */ /* 0x000fe200078808ff */
[----:B------:R3:W-:Y:S01]  /*f820*/  @!P2 ST.E.128 desc[UR40][R12.64], RZ ;  /* 0x000000ff0c00a985 */ /* 0x0007e2000c101d28 */
[-C--:B------:R-:W-:Y:S02]  /*f830*/  @!P1 LEA.HI.X R21, R209, R0.reuse, R6, 0x1, P5 ;  /* 0x00000000d1159211 */ /* 0x080fe400028f0c06 */
[----:B------:R-:W-:-:S03]  /*f840*/  @!P0 LEA.HI.X R15, R211, R0, R5, 0x1, P4 ;  /* 0x00000000d30f8211 */ /* 0x000fc600020f0c05 */
[----:B------:R3:W-:Y:S04]  /*f850*/  @!P1 ST.E.128 desc[UR40][R20.64], RZ ;  /* 0x000000ff14009985 */ /* 0x0007e8000c101d28 */
[----:B------:R3:W-:Y:S02]  /*f860*/  @!P0 ST.E.128 desc[UR40][R14.64], RZ ;  /* 0x000000ff0e008985 */ /* 0x0007e4000c101d28 */
.L_x_744:
[----:B------:R-:W-:Y:S05]  /*f870*/  BSYNC B1 ;  /* 0x0000000000017941 */ /* 0x000fea0003800000 */
.L_x_743:
[----:B------:R-:W-:-:S03]  /*f880*/  UMOV UR4, 0xffffffff ;  /* 0xffffffff00047882 */ /* 0x000fc60000000000 */
[----:B------:R-:W-:Y:S05]  /*f890*/  BRA.DIV UR4, `(.L_x_745) ;  /* 0x0000008204b87947 */ /* 0x000fea000b800000 */
[----:B---3--:R3:W0:Y:S04]  /*f8a0*/  SHFL.IDX PT, R0, R4, 0x1, 0x181f ;  /* 0x00381f0004007f89 */ /* 0x00862800000e0000 */
[----:B----4-:R3:W4:Y:S02]  /*f8b0*/  SHFL.IDX PT, R14, R3, 0x1, 0x181f ;  /* 0x00381f00030e7f89 */ /* 0x01072400000e0000 */
.L_x_940:
[----:B------:R-:W-:Y:S01]  /*f8c0*/  VIADD R5, R7, 0x20 ;  /* 0x0000002007057836 */ /* 0x000fe20000000000 */
[----:B------:R-:W-:Y:S04]  /*f8d0*/  BSSY B1, `(.L_x_746) ;  /* 0x0000018000017945 */ /* 0x000fe80003800000 */
        /* <DEDUP_REMOVED lines=12> */
[----:B0-----:R-:W-:Y:S02]  /*f9a0*/  @!P3 LEA.HI.X R11, R205, R0, R6, 0x1, P5 ;  /* 0x00000000cd0bb211 */ /* 0x001fe400028f0c06 */
        /* <DEDUP_REMOVED lines=10> */
.L_x_747:
[----:B------:R-:W-:Y:S05]  /*fa50*/  BSYNC B1 ;  /* 0x0000000000017941 */ /* 0x000fea0003800000 */
.L_x_746:
[----:B------:R-:W-:-:S03]  /*fa60*/  UMOV UR4, 0xffffffff ;  /* 0xffffffff00047882 */ /* 0x000fc60000000000 */
[----:B------:R-:W-:Y:S05]  /*fa70*/  BRA.DIV UR4, `(.L_x_748) ;  /* 0x0000008204887947 */ /* 0x000fea000b800000 */
[----:B0-----:R0:W0:Y:S04]  /*fa80*/  SHFL.IDX PT, R0, R4, 0x2, 0x181f ;  /* 0x00581f0004007f89 */ /* 0x00102800000e0000 */
[----:B----4-:R4:W0:Y:S02]  /*fa90*/  SHFL.IDX PT, R14, R3, 0x2, 0x181f ;  /* 0x00581f00030e7f89 */ /* 0x01082400000e0000 */
.L_x_944:
        /* <DEDUP_REMOVED lines=12> */
[CC--:B0-----:R-:W-:Y:S02]  /*fb60*/  @!P3 LEA R10, P5, R205.reuse, R14.reuse, 0x1 ;  /* 0x0000000ecd0ab211 */ /* 0x0c1fe400078a08ff */
[C---:B------:R-:W-:Y:S02]  /*fb70*/  @!P2 LEA R12, P4, R210.reuse, R14, 0x1 ;  /* 0x0000000ed20ca211 */ /* 0x040fe400078808ff */
[----:B------:R-:W-:Y:S02]  /*fb80*/  @!P3 LEA.HI.X R11, R205, R0, R6, 0x1, P5 ;  /* 0x00000000cd0bb211 */ /* 0x000fe400028f0c06 */
        /* <DEDUP_REMOVED lines=10> */
.L_x_750:
[----:B------:R-:W-:Y:S05]  /*fc30*/  BSYNC B1 ;  /* 0x0000000000017941 */ /* 0x000fea0003800000 */
.L_x_749:
[----:B------:R-:W-:-:S03]  /*fc40*/  UMOV UR4, 0xffffffff ;  /* 0xffffffff00047882 */ /* 0x000fc60000000000 */
[----:B------:R-:W-:Y:S05]  /*fc50*/  BRA.DIV UR4, `(.L_x_751) ;  /* 0x0000008204587947 */ /* 0x000fea000b800000 */
[----:B0-----:R0:W0:Y:S04]  /*fc60*/  SHFL.IDX PT, R0, R4, 0x3, 0x181f ;  /* 0x00781f0004007f89 */ /* 0x00102800000e0000 */
[----:B------:R0:W0:Y:S02]  /*fc70*/  SHFL.IDX PT, R14, R3, 0x3, 0x181f ;  /* 0x00781f00030e7f89 */ /* 0x00002400000e0000 */
.L_x_948:
[----:B0-234-:R-:W-:-:S05]  /*fc80*/  VIADD R3, R7, 0x60 ;  /* 0x0000006007037836 */ /* 0x01dfca0000000000 */
        /* <DEDUP_REMOVED lines=9> */
[----:B------:R-:W-:Y:S02]  /*fd20*/  SHF.R.S32.HI R11, RZ, 0x1f, R209 ;  /* 0x0000001fff0b7819 */ /* 0x000fe400000114d1 */
[----:B------:R-:W-:Y:S02]  /*fd30*/  SHF.R.S32.HI R10, RZ, 0x1f, R211 ;  /* 0x0000001fff0a7819 */ /* 0x000fe400000114d3 */
[CC--:B------:R-:W-:Y:S02]  /*fd40*/  @!P3 LEA R4, P5, R205.reuse, R14.reuse, 0x1 ;  /* 0x0000000ecd04b211 */ /* 0x0c0fe400078a08ff */
[----:B------:R-:W-:Y:S02]  /*fd50*/  @!P2 LEA R6, P4, R210, R14, 0x1 ;  /* 0x0000000ed206a211 */ /* 0x000fe400078808ff */
[----:B------:R-:W-:Y:S02]  /*fd60*/  @!P3 LEA.HI.X R5, R205, R0, R9, 0x1, P5 ;  /* 0x00000000cd05b211 */ /* 0x000fe400028f0c09 */
[----:B------:R-:W-:-:S02]  /*fd70*/  @!P1 LEA R8, P5, R209, R14, 0x1 ;  /* 0x0000000ed1089211 */ /* 0x000fc400078a08ff */
[----:B------:R-:W-:Y:S01]  /*fd80*/  @!P2 LEA.HI.X R7, R210, R0, R12, 0x1, P4 ;  /* 0x00000000d207a211 */ /* 0x000fe200020f0c0c */
[----:B------:R0:W-:Y:S01]  /*fd90*/  @!P3 ST.E.128 desc[UR40][R4.64], RZ ;  /* 0x000000ff0400b985 */ /* 0x0001e2000c101d28 */
[----:B------:R-:W-:Y:S02]  /*fda0*/  @!P0 LEA R14, P4, R211, R14, 0x1 ;  /* 0x0000000ed30e8211 */ /* 0x000fe400078808ff */
[-C--:B------:R-:W-:Y:S01]  /*fdb0*/  @!P1 LEA.HI.X R9, R209, R0.reuse, R11, 0x1, P5 ;  /* 0x00000000d1099211 */ /* 0x080fe200028f0c0b */
[----:B------:R0:W-:Y:S01]  /*fdc0*/  @!P2 ST.E.128 desc[UR40][R6.64], RZ ;  /* 0x000000ff0600a985 */ /* 0x0001e2000c101d28 */
[----:B------:R-:W-:-:S03]  /*fdd0*/  @!P0 LEA.HI.X R15, R211, R0, R10, 0x1, P4 ;  /* 0x00000000d30f8211 */ /* 0x000fc600020f0c0a */
[----:B------:R0:W-:Y:S04]  /*fde0*/  @!P1 ST.E.128 desc[UR40][R8.64], RZ ;  /* 0x000000ff08009985 */ /* 0x0001e8000c101d28 */
[----:B------:R0:W-:Y:S02]  /*fdf0*/  @!P0 ST.E.128 desc[UR40][R14.64], RZ ;  /* 0x000000ff0e008985 */ /* 0x0001e4000c101d28 */
.L_x_738:
[----:B------:R-:W-:Y:S05]  /*fe00*/  BSYNC B0 ;  /* 0x0000000000007941 */ /* 0x000fea0003800000 */
.L_x_729:
[----:B------:R-:W-:Y:S02]  /*fe10*/  ULDC UR4, c[0x0][0xc3c] ;  /* 0x00030f0000047ab9 */ /* 0x000fe40000000800 */
[----:B-1----:R-:W-:-:S13]  /*fe20*/  ISETP.GE.AND P0, PT, R91, UR4, PT ;  /* 0x000000045b007c0c */ /* 0x002fda000bf06270 */
[----:B------:R-:W-:Y:S05]  /*fe30*/  @!P0 BRA `(.L_x_752) ;  /* 0xffffff1000848947 */ /* 0x000fea000383ffff */
[----:B------:R-:W-:Y:S05]  /*fe40*/  BRA `(.L_x_619) ;  /* 0x0000007400407947 */ /* 0x000fea0003800000 */
.L_x_617:
[----:B------:R-:W-:-:S08]  /*fe50*/  NOP ;  /* 0x0000000000007918 */ /* 0x000fd00000000000 */
[----:B--2---:R-:W0:-:S00]  /*fe60*/  USETMAXREG.DEALLOC.CTAPOOL 0x18 ;  /* 0x00000018000079c8 */ /* 0x004e0000080e0500 */
[----:B0-----:R-:W2:Y:S01]  /*fe70*/  LDL.LU R2, [R1+0x1c] ;  /* 0x00001c0001027983 */ /* 0x001ea20000300800 */
[----:B------:R-:W-:-:S06]  /*fe80*/  LOP3.LUT R0, R0, 0x3, RZ, 0xc0, !PT ;  /* 0x0000000300007812 */ /* 0x000fcc00078ec0ff */
[----:B------:R-:W0:Y:S02]  /*fe90*/  SHFL.IDX PT, R0, R0, RZ, 0x1f ;  /* 0x00001fff00007589 */ /* 0x000e2400000e0000 */
[----:B0-----:R-:W-:Y:S01]  /*fea0*/  ISETP.NE.AND P0, PT, R0, RZ, PT ;  /* 0x000000ff0000720c */ /* 0x001fe20003f05270 */
[----:B------:R-:W-:Y:S01]  /*feb0*/  IMAD.MOV.U32 R0, RZ, RZ, RZ ;  /* 0x000000ffff007224 */ /* 0x000fe200078e00ff */
[----:B--2---:R-:W-:-:S11]  /*fec0*/  LOP3.LUT R2, R2, 0xfffffffd, RZ, 0xc0, !PT ;  /* 0xfffffffd02027812 */ /* 0x004fd600078ec0ff */
[----:B------:R-:W-:-:S05]  /*fed0*/  @P0 LOP3.LUT R2, R2, 0x2, RZ, 0xfc, !PT ;  /* 0x0000000202020812 */ /* 0x000fca00078efcff */
[----:B------:R0:W-:Y:S01]  /*fee0*/  STL [R1+0x1c], R2 ;  /* 0x00001c0201007387 */ /* 0x0001e20000100800 */
        /* <DEDUP_REMOVED lines=8> */
.L_x_753:
        /* <DEDUP_REMOVED lines=24> */
[----:B0-----:R-:W-:-:S04]  /*100f0*/  SEL R3, R6, RZ, P3 ;  /* 0x000000ff06037207 */ /* 0x001fc80001800000 */
[----:B------:R-:W-:-:S05]  /*10100*/  IADD3 R3, R4, R3, RZ ;  /* 0x0000000304037210 */ /* 0x000fca0007ffe0ff */
        /* <DEDUP_REMOVED lines=16> */
.L_x_759:
        /* <DEDUP_REMOVED lines=12> */
.L_x_758:
[----:B------:R-:W-:Y:S05]  /*102d0*/  BSYNC B0 ;  /* 0x0000000000007941 */ /* 0x000fea0003800000 */
.L_x_757:
[----:B0----5:R-:W0:Y:S02]  /*102e0*/  SHFL.UP PT, R2, R0, 0x1, RZ ;  /* 0x0420000000027989 */ /* 0x021e2400000e00ff */
        /* <DEDUP_REMOVED lines=21> */
.L_x_755:
        /* <DEDUP_REMOVED lines=10> */
[----:B0-----:R-:W-:-:S06]  /*104e0*/  IADD3 R3, R8, 0xffffffe, RZ ;  /* 0x0ffffffe08037810 */ /* 0x001fcc0007ffe0ff */
[----:B------:R-:W0:Y:S02]  /*104f0*/  F2I.FTZ.U32.TRUNC.NTZ R3, R3 ;  /* 0x0000000300037305 */ /* 0x000e24000021f000 */
[----:B0-----:R-:W-:Y:S01]  /*10500*/  IMAD.MOV R11, RZ, RZ, -R3 ;  /* 0x000000ffff0b7224 */ /* 0x001fe200078e0a03 */
[----:B------:R-:W-:Y:S06]  /*10510*/  @!P0 BRA `(.L_x_760) ;  /* 0x0000000000088947 */ /* 0x000fec0003800000 */
[----:B------:R-:W-:-:S05]  /*10520*/  VIADD R9, R19, 0xffffffff ;  /* 0xffffffff13097836 */ /* 0x000fca0000000000 */
[----:B------:R0:W1:Y:S02]  /*10530*/  SHFL.IDX PT, R16, R2, R9, 0x1f ;  /* 0x00001f0902107589 */ /* 0x00006400000e0000 */
.L_x_760:
[----:B-1----:R-:W-:Y:S01]  /*10540*/  IMAD R16, R16, UR5, R7 ;  /* 0x0000000510107c24 */ /* 0x002fe2000f8e0207 */
[----:B------:R-:W-:Y:S01]  /*10550*/  IABS R6, R0 ;  /* 0x0000000000067213 */ /* 0x000fe20000000000 */
[----:B------:R-:W-:Y:S02]  /*10560*/  IMAD R7, R11, R4, RZ ;  /* 0x000000040b077224 */ /* 0x000fe400078e02ff */
[----:B0-----:R-:W-:Y:S01]  /*10570*/  IMAD.MOV.U32 R2, RZ, RZ, RZ ;  /* 0x000000ffff027224 */ /* 0x001fe200078e00ff */
[----:B------:R-:W-:Y:S01]  /*10580*/  IADD3 R17, -R16, UR6, RZ ;  /* 0x0000000610117c10 */ /* 0x000fe2000fffe1ff */
[----:B------:R-:W-:Y:S02]  /*10590*/  IMAD.MOV R6, RZ, RZ, -R6 ;  /* 0x000000ffff067224 */ /* 0x000fe400078e0a06 */
[----:B------:R-:W-:Y:S01]  /*105a0*/  IMAD.HI.U32 R2, R3, R7, R2 ;  /* 0x0000000703027227 */ /* 0x000fe200078e0002 */
[----:B------:R-:W-:-:S03]  /*105b0*/  IABS R3, R17 ;  /* 0x0000001100037213 */ /* 0x000fc60000000000 */
[----:B------:R-:W-:Y:S02]  /*105c0*/  VIADD R19, R19, UR4 ;  /* 0x0000000413137c36 */ /* 0x000fe40008000000 */
        /* <DEDUP_REMOVED lines=11> */
[----:B------:R-:W-:-:S04]  /*10680*/  @!P1 LOP3.LUT R2, RZ, R0, RZ, 0x33, !PT ;  /* 0x00000000ff029212 */ /* 0x000fc800078e33ff */
[----:B------:R-:W-:Y:S01]  /*10690*/  IADD3 R3, -R2, RZ, RZ ;  /* 0x000000ff02037210 */ /* 0x000fe20007ffe1ff */
[----:B------:R-:W-:-:S04]  /*106a0*/  IMAD.MOV.U32 R18, RZ, RZ, R2 ;  /* 0x000000ffff127224 */ /* 0x000fc800078e0002 */
[----:B------:R-:W-:Y:S01]  /*106b0*/  IMAD R17, R0, R3, R17 ;  /* 0x0000000300117224 */ /* 0x000fe200078e0211 */
[----:B------:R-:W-:Y:S06]  /*106c0*/  BRA `(.L_x_761) ;  /* 0x00000000000c7947 */ /* 0x000fec0003800000 */
.L_x_756:
[----:B------:R-:W-:Y:S02]  /*106d0*/  IMAD.MOV.U32 R17, RZ, RZ, RZ ;  /* 0x000000ffff117224 */ /* 0x000fe400078e00ff */
[----:B------:R-:W-:Y:S02]  /*106e0*/  IMAD.U32 R16, RZ, RZ, UR6 ;  /* 0x00000006ff107e24 */ /* 0x000fe4000f8e00ff */
[----:B------:R-:W-:-:S07]  /*106f0*/  IMAD.MOV.U32 R18, RZ, RZ, RZ ;  /* 0x000000ffff127224 */ /* 0x000fce00078e00ff */
.L_x_761:
[----:B------:R-:W-:-:S13]  /*10700*/  ISETP.NE.AND P0, PT, R5, RZ, PT ;  /* 0x000000ff0500720c */ /* 0x000fda0003f05270 */
[----:B------:R-:W0:Y:S01]  /*10710*/  @!P0 S2R R3, SR_CgaCtaId ;  /* 0x0000000000038919 */ /* 0x000e220000008800 */
[----:B------:R-:W-:-:S04]  /*10720*/  @!P0 MOV R0, 0x400 ;  /* 0x0000040000008802 */ /* 0x000fc80000000f00 */
[----:B0-----:R-:W-:-:S05]  /*10730*/  @!P0 LEA R0, R3, R0, 0x18 ;  /* 0x0000000003008211 */ /* 0x001fca00078ec0ff */
[----:B------:R2:W-:Y:S01]  /*10740*/  @!P0 STS.128 [R0+0x228d0], R16 ;  /* 0x0228d01000008388 */ /* 0x0005e20000000c00 */
[----:B------:R-:W-:Y:S06]  /*10750*/  BAR.ARV 0x5, 0x180 ;  /* 0x0146000000007b1d */ /* 0x000fec0000002000 */
.L_x_754:
        /* <DEDUP_REMOVED lines=11> */
[----:B------:R-:W-:Y:S01]  /*10810*/  ULDC.64 UR38, c[0x0][0x198] ;  /* 0x0000660000267ab9 */ /* 0x000fe20000000a00 */
[----:B------:R-:W-:Y:S01]  /*10820*/  ULDC UR36, c[0x0][0xc] ;  /* 0x0000030000247ab9 */ /* 0x000fe20000000800 */
[----:B--2---:R-:W-:Y:S01]  /*10830*/  ULEA UR4, UR5, UR4, 0x18 ;  /* 0x0000000405047291 */ /* 0x004fe2000f8ec03f */
[C---:B-1----:R-:W-:Y:S01]  /*10840*/  IMAD.SHL.U32 R0, R5.reuse, 0x8, RZ ;  /* 0x0000000805007824 */ /* 0x042fe200078e00ff */
[----:B------:R-:W-:-:S04]  /*10850*/  LOP3.LUT R4, R5, 0x7f, RZ, 0xc0, !PT ;  /* 0x0000007f05047812 */ /* 0x000fc800078ec0ff */
[----:B0-----:R-:W-:-:S04]  /*10860*/  LOP3.LUT R2, R0, 0x1f8, RZ, 0xc0, !PT ;  /* 0x000001f800027812 */ /* 0x001fc800078ec0ff */
[----:B------:R-:W-:Y:S01]  /*10870*/  LOP3.LUT R3, R2, 0x38, R5, 0x78, !PT ;  /* 0x0000003802037812 */ /* 0x000fe200078e7805 */
[----:B------:R-:W-:-:S05]  /*10880*/  IMAD.SHL.U32 R2, R4, 0x8, RZ ;  /* 0x0000000804027824 */ /* 0x000fca00078e00ff */
[----:B------:R-:W-:Y:S02]  /*10890*/  LOP3.LUT R2, R3, 0x200, R2, 0xf8, !PT ;  /* 0x0000020003027812 */ /* 0x000fe400078ef802 */
[----:B------:R-:W-:Y:S02]  /*108a0*/  SHF.L.U32 R3, R5, 0x4, RZ ;  /* 0x0000000405037819 */ /* 0x000fe400000006ff */
        /* <DEDUP_REMOVED lines=9> */
[----:B------:R0:W-:Y:S04]  /*10940*/  STL [R1+0xc], RZ ;  /* 0x00000cff01007387 */ /* 0x0001e80000100800 */
[----:B------:R0:W-:Y:S04]  /*10950*/  STL [R1+0x18], R0 ;  /* 0x0000180001007387 */ /* 0x0001e80000100800 */
[----:B------:R0:W-:Y:S02]  /*10960*/  STL [R1+0x3c], RZ ;  /* 0x00003cff01007387 */ /* 0x0001e40000100800 */
.L_x_902:
[----:B0-2---:R-:W0:Y:S02]  /*10970*/  LDC.64 R2, c[0x0][0xc88] ;  /* 0x00032200ff027b82 */ /* 0x005e240000000a00 */
[----:B0-----:R-:W-:-:S05]  /*10980*/  IMAD.WIDE R2, R19, 0x4, R2 ;  /* 0x0000000413027825 */ /* 0x001fca00078e0202 */
[----:B------:R-:W2:Y:S01]  /*10990*/  LDG.E R15, desc[UR40][R2.64] ;  /* 0x00000028020f7981 */ /* 0x000ea2000c1e1900 */
[----:B------:R-:W-:Y:S05]  /*109a0*/  YIELD ;  /* 0x0000000000007946 */ /* 0x000fea0003800000 */
[----:B------:R-:W-:Y:S01]  /*109b0*/  ULDC.64 UR4, c[0x0][0xa28] ;  /* 0x00028a0000047ab9 */ /* 0x000fe20000000a00 */
[----:B---3--:R-:W-:Y:S01]  /*109c0*/  IMAD.MOV.U32 R0, RZ, RZ, RZ ;  /* 0x000000ffff007224 */ /* 0x008fe200078e00ff */
[----:B------:R-:W-:Y:S01]  /*109d0*/  ISETP.NE.U32.AND P0, PT, RZ, UR4, PT ;  /* 0x00000004ff007c0c */ /* 0x000fe2000bf05070 */
[----:B------:R-:W-:Y:S01]  /*109e0*/  ULDC.64 UR10, c[0x0][0xa18] ;  /* 0x00028600000a7ab9 */ /* 0x000fe20000000a00 */
        /* <DEDUP_REMOVED lines=9> */
[----:B------:R0:W-:Y:S01]  /*10a80*/  STL [R1+0x40], R4 ;  /* 0x0000400401007387 */ /* 0x0001e20000100800 */
[----:B------:R-:W-:Y:S02]  /*10a90*/  ISETP.NE.U32.AND P2, PT, RZ, UR4, PT ;  /* 0x00000004ff007c0c */ /* 0x000fe4000bf45070 */
[----:B------:R-:W-:Y:S01]  /*10aa0*/  SHF.L.U64.HI R13, R15, 0x2, R4 ;  /* 0x000000020f0d7819 */ /* 0x000fe20000010204 */
[----:B-1---5:R1:W5:Y:S01]  /*10ab0*/  @P0 LDG.E R0, desc[UR40][R2.64] ;  /* 0x0000002802000981 */ /* 0x022362000c1e1900 */
[----:B------:R-:W-:Y:S01]  /*10ac0*/  ISETP.NE.AND.EX P2, PT, RZ, UR5, PT, P2 ;  /* 0x00000005ff007c0c */ /* 0x000fe2000bf45320 */
[----:B------:R-:W-:Y:S01]  /*10ad0*/  IMAD.MOV.U32 R12, RZ, RZ, RZ ;  /* 0x000000ffff0c7224 */ /* 0x000fe200078e00ff */
[----:B------:R-:W-:Y:S01]  /*10ae0*/  ISETP.NE.U32.AND P3, PT, RZ, UR10, PT ;  /* 0x0000000aff007c0c */ /* 0x000fe2000bf65070 */
[----:B------:R-:W-:Y:S01]  /*10af0*/  STL [R1], R14 ;  /* 0x0000000e01007387 */ /* 0x000fe20000100800 */
[----:B------:R-:W-:-:S02]  /*10b00*/  ISETP.NE.U32.AND P0, PT, RZ, UR6, PT ;  /* 0x00000006ff007c0c */ /* 0x000fc4000bf05070 */
[C---:B0-----:R-:W-:Y:S01]  /*10b10*/  IADD3 R4, P4, R14.reuse, UR4, RZ ;  /* 0x000000040e047c10 */ /* 0x041fe2000ff9e0ff */
[----:B------:R-:W-:Y:S01]  /*10b20*/  STL [R1+0x20], R13 ;  /* 0x0000200d01007387 */ /* 0x000fe20000100800 */
[----:B------:R-:W-:Y:S02]  /*10b30*/  ISETP.NE.AND.EX P3, PT, RZ, UR11, PT, P3 ;  /* 0x0000000bff007c0c */ /* 0x000fe4000bf65330 */
[----:B-1----:R-:W-:Y:S02]  /*10b40*/  CS2R R2, SRZ ;  /* 0x0000000000027805 */ /* 0x002fe4000001ff00 */
[C---:B------:R-:W-:Y:S02]  /*10b50*/  IADD3.X R5, R13.reuse, UR5, RZ, P4, !PT ;  /* 0x000000050d057c10 */ /* 0x040fe4000a7fe4ff */
[----:B------:R-:W-:Y:S02]  /*10b60*/  IADD3 R6, P4, R14, UR8, RZ ;  /* 0x000000080e067c10 */ /* 0x000fe4000ff9e0ff */
[----:B------:R-:W-:Y:S01]  /*10b70*/  ISETP.NE.U32.AND P1, PT, RZ, UR8, PT ;  /* 0x00000008ff007c0c */ /* 0x000fe2000bf25070 */
[----:B------:R-:W2:Y:S01]  /*10b80*/  @P2 LDG.E R2, desc[UR40][R4.64] ;  /* 0x0000002804022981 */ /* 0x000ea2000c1e1900 */
[----:B------:R-:W-:Y:S01]  /*10b90*/  IADD3.X R7, R13, UR9, RZ, P4, !PT ;  /* 0x000000090d077c10 */ /* 0x000fe2000a7fe4ff */
[----:B------:R-:W-:Y:S01]  /*10ba0*/  ULDC UR4, c[0x0][0x288] ;  /* 0x0000a20000047ab9 */ /* 0x000fe20000000800 */
[----:B------:R-:W-:-:S02]  /*10bb0*/  ISETP.NE.AND.EX P0, PT, RZ, UR7, PT, P0 ;  /* 0x00000007ff007c0c */ /* 0x000fc4000bf05300 */
[----:B------:R-:W-:Y:S02]  /*10bc0*/  ISETP.NE.AND.EX P1, PT, RZ, UR9, PT, P1 ;  /* 0x00000009ff007c0c */ /* 0x000fe4000bf25310 */
[C---:B------:R-:W-:Y:S02]  /*10bd0*/  @P3 IADD3 R10, P4, R14.reuse, UR10, RZ ;  /* 0x0000000a0e0a3c10 */ /* 0x040fe4000ff9e0ff */
[----:B------:R-:W-:Y:S02]  /*10be0*/  IADD3 R8, P5, R14, UR6, RZ ;  /* 0x000000060e087c10 */ /* 0x000fe4000ffbe0ff */
[C---:B------:R-:W-:Y:S02]  /*10bf0*/  @P3 IADD3.X R11, R13.reuse, UR11, RZ, P4, !PT ;  /* 0x0000000b0d0b3c10 */ /* 0x040fe4000a7fe4ff */
[----:B------:R-:W-:-:S05]  /*10c00*/  IADD3.X R9, R13, UR7, RZ, P5, !PT ;  /* 0x000000070d097c10 */ /* 0x000fca000affe4ff */
[----:B------:R-:W5:Y:S04]  /*10c10*/  @P0 LDG.E R12, desc[UR40][R8.64] ;  /* 0x00000028080c0981 */ /* 0x000f68000c1e1900 */
[----:B------:R-:W5:Y:S04]  /*10c20*/  @P1 LDG.E R3, desc[UR40][R6.64] ;  /* 0x0000002806031981 */ /* 0x000f68000c1e1900 */
[----:B--2---:R0:W-:Y:S02]  /*10c30*/  STL [R1+0x38], R2 ;  /* 0x0000380201007387 */ /* 0x0041e40000100800 */
[----:B0-----:R-:W-:Y:S01]  /*10c40*/  IMAD.U32 R2, RZ, RZ, UR4 ;  /* 0x00000004ff027e24 */ /* 0x001fe2000f8e00ff */
[----:B------:R-:W-:-:S05]  /*10c50*/  ULDC.64 UR4, c[0x0][0x418] ;  /* 0x0001060000047ab9 */ /* 0x000fca0000000a00 */
[----:B------:R0:W2:Y:S01]  /*10c60*/  @P3 LDG.E R2, desc[UR40][R10.64] ;  /* 0x000000280a023981 */ /* 0x0000a2000c1e1900 */
[----:B------:R-:W-:-:S03]  /*10c70*/  UISETP.NE.U32.AND UP0, UPT, UR4, URZ, UPT ;  /* 0x0000003f0400728c */ /* 0x000fc6000bf05070 */
[----:B------:R-:W-:Y:S01]  /*10c80*/  ULDC UR4, c[0x0][0x424] ;  /* 0x0001090000047ab9 */ /* 0x000fe20000000800 */
[----:B------:R-:W-:-:S03]  /*10c90*/  UISETP.NE.AND.EX UP0, UPT, UR5, URZ, UPT, UP0 ;  /* 0x0000003f0500728c */ /* 0x000fc6000bf05300 */
[----:B------:R-:W-:Y:S01]  /*10ca0*/  ULDC UR5, c[0x0][0x2f0] ;  /* 0x0000bc0000057ab9 */ /* 0x000fe20000000800 */
[----:B------:R-:W-:-:S04]  /*10cb0*/  USEL UR4, UR4, 0x1, UP0 ;  /* 0x0000000104047887 */ /* 0x000fc80008000000 */
[----:B------:R-:W-:-:S03]  /*10cc0*/  UIMAD UR4, UR4, UR5, URZ ;  /* 0x00000005040472a4 */ /* 0x000fc6000f8e023f */
[----:B------:R-:W-:Y:S02]  /*10cd0*/  ULDC UR5, c[0x0][0x348] ;  /* 0x0000d20000057ab9 */ /* 0x000fe40000000800 */
[----:B0-----:R-:W-:Y:S01]  /*10ce0*/  IMAD.U32 R10, RZ, RZ, UR5 ;  /* 0x00000005ff0a7e24 */ /* 0x001fe2000f8e00ff */
[----:B--2---:R0:W-:Y:S02]  /*10cf0*/  STL [R1+0x54], R2 ;  /* 0x0000540201007387 */ /* 0x0041e40000100800 */
[----:B0-----:R-:W-:Y:S01]  /*10d00*/  MOV R2, UR4 ;  /* 0x0000000400027c02 */ /* 0x001fe20008000f00 */
[----:B------:R-:W-:Y:S06]  /*10d10*/  @P3 BRA `(.L_x_763) ;  /* 0x0000000000143947 */ /* 0x000fec0003800000 */
[----:B------:R-:W-:Y:S05]  /*10d20*/  @!P2 BRA `(.L_x_763) ;  /* 0x000000000010a947 */ /* 0x000fea0003800000 */
[----:B------:R-:W2:Y:S04]  /*10d30*/  LDG.E R11, desc[UR40][R4.64] ;  /* 0x00000028040b7981 */ /* 0x000ea8000c1e1900 */
[----:B------:R-:W2:Y:S02]  /*10d40*/  LDG.E R4, desc[UR40][R4.64+0x4] ;  /* 0x0000042804047981 */ /* 0x000ea4000c1e1900 */
[----:B--2---:R-:W-:-:S05]  /*10d50*/  IMAD.IADD R4, R4, 0x1, -R11 ;  /* 0x0000000104047824 */ /* 0x004fca00078e0a0b */
[----:B------:R0:W-:Y:S02]  /*10d60*/  STL [R1+0x54], R4 ;  /* 0x0000540401007387 */ /* 0x0001e40000100800 */
.L_x_763:
[----:B------:R-:W-:Y:S01]  /*10d70*/  IMAD.MOV.U32 R11, RZ, RZ, R15 ;  /* 0x000000ffff0b7224 */ /* 0x000fe200078e000f */
[----:B------:R-:W-:Y:S01]  /*10d80*/  ULDC.64 UR4, c[0x0][0xa20] ;  /* 0x0002880000047ab9 */ /* 0x000fe20000000a00 */
[----:B0----5:R-:W-:Y:S01]  /*10d90*/  IMAD.IADD R4, R12, 0x1, R0 ;  /* 0x000000010c047824 */ /* 0x021fe200078e0200 */
[----:B------:R-:W-:Y:S02]  /*10da0*/  ISETP.NE.U32.AND P2, PT, RZ, UR4, PT ;  /* 0x00000004ff007c0c */ /* 0x000fe4000bf45070 */
[----:B------:R0:W-:Y:S02]  /*10db0*/  STL [R1+0x10], R11 ;  /* 0x0000100b01007387 */ /* 0x0001e40000100800 */
[----:B------:R-:W-:Y:S02]  /*10dc0*/  ISETP.NE.AND.EX P2, PT, RZ, UR5, PT, P2 ;  /* 0x00000005ff007c0c */ /* 0x000fe4000bf45320 */
[----:B------:R0:W-:Y:S11]  /*10dd0*/  STL [R1+0x24], R4 ;  /* 0x0000240401007387 */ /* 0x0001f60000100800 */
[----:B0-----:R-:W-:Y:S05]  /*10de0*/  @!P2 BRA `(.L_x_764) ;  /* 0x000000000010a947 */ /* 0x001fea0003800000 */
[----:B------:R-:W-:-:S04]  /*10df0*/  IADD3 R4, P0, R14, UR4, RZ ;  /* 0x000000040e047c10 */ /* 0x000fc8000ff1e0ff */
[----:B------:R-:W-:-:S05]  /*10e00*/  IADD3.X R5, R13, UR5, RZ, P0, !PT ;  /* 0x000000050d057c10 */ /* 0x000fca00087fe4ff */
[----:B------:R0:W5:Y:S01]  /*10e10*/  LDG.E R2, desc[UR40][R4.64] ;  /* 0x0000002804027981 */ /* 0x000162000c1e1900 */
[----:B------:R-:W-:Y:S05]  /*10e20*/  BRA `(.L_x_765) ;  /* 0x0000000000107947 */ /* 0x000fea0003800000 */
.L_x_764:
[----:B------:R-:W-:Y:S05]  /*10e30*/  @!P0 BRA `(.L_x_765) ;  /* 0x00000000000c8947 */ /* 0x000fea0003800000 */
[----:B------:R-:W2:Y:S04]  /*10e40*/  LDG.E R4, desc[UR40][R8.64] ;  /* 0x0000002808047981 */ /* 0x000ea8000c1e1900 */
[----:B------:R-:W2:Y:S02]  /*10e50*/  LDG.E R2, desc[UR40][R8.64+0x4] ;  /* 0x0000042808027981 */ /* 0x000ea4000c1e1900 */
[----:B--2---:R-:W-:-:S07]  /*10e60*/  IMAD.IADD R2, R2, 0x1, -R4 ;  /* 0x0000000102027824 */ /* 0x004fce00078e0a04 */
.L_x_765:
[----:B-----5:R-:W-:Y:S02]  /*10e70*/  IMAD.IADD R0, R2, 0x1, -R0 ;  /* 0x0000000102007824 */ /* 0x020fe400078e0a00 */
[----:B------:R-:W2:Y:S04]  /*10e80*/  @P1 LDG.E R2, desc[UR40][R6.64] ;  /* 0x0000002806021981 */ /* 0x000ea8000c1e1900 */
[----:B------:R-:W2:Y:S01]  /*10e90*/  @P1 LDG.E R6, desc[UR40][R6.64+0x4] ;  /* 0x0000042806061981 */ /* 0x000ea2000c1e1900 */
[----:B------:R-:W-:Y:S01]  /*10ea0*/  BSSY B0, `(.L_x_766) ;  /* 0x0000150000007945 */ /* 0x000fe20003800000 */
[----:B--2---:R-:W-:-:S04]  /*10eb0*/  @P1 IMAD.IADD R10, R6, 0x1, -R2 ;  /* 0x00000001060a1824 */ /* 0x004fc800078e0a02 */
[----:B0-----:R-:W-:-:S04]  /*10ec0*/  IMAD.IADD R4, R0, 0x1, R10 ;  /* 0x0000000100047824 */ /* 0x001fc800078e020a */
[----:B------:R-:W-:Y:S01]  /*10ed0*/  VIADD R2, R4, 0x5f ;  /* 0x0000005f04027836 */ /* 0x000fe20000000000 */
[----:B------:R0:W-:Y:S03]  /*10ee0*/  STL [R1+0x50], R4 ;  /* 0x0000500401007387 */ /* 0x0001e60000100800 */
[----:B------:R-:W-:-:S05]  /*10ef0*/  IMAD.HI R2, R2, 0x2aaaaaab, RZ ;  /* 0x2aaaaaab02027827 */ /* 0x000fca00078e02ff */
[----:B0-----:R-:W-:-:S04]  /*10f00*/  SHF.R.U32.HI R4, RZ, 0x1f, R2 ;  /* 0x0000001fff047819 */ /* 0x001fc80000011602 */
[----:B------:R-:W-:-:S05]  /*10f10*/  LEA.HI.SX32 R5, R2, R4, 0x1c ;  /* 0x0000000402057211 */ /* 0x000fca00078fe2ff */
[----:B------:R-:W-:Y:S01]  /*10f20*/  IMAD R2, R5, 0x60, -R0 ;  /* 0x0000006005027824 */ /* 0x000fe200078e0a00 */
[----:B------:R-:W-:Y:S01]  /*10f30*/  IADD3 R0, -R0, RZ, RZ ;  /* 0x000000ff00007210 */ /* 0x000fe20007ffe1ff */
[----:B------:R0:W-:Y:S03]  /*10f40*/  STL [R1+0x30], R5 ;  /* 0x0000300501007387 */ /* 0x0001e60000100800 */
[----:B------:R-:W-:Y:S02]  /*10f50*/  VIMNMX R10, R2, R10, PT ;  /* 0x0000000a020a7248 */ /* 0x000fe40003fe0100 */
[----:B------:R-:W-:-:S04]  /*10f60*/  VIMNMX R0, RZ, R0, !PT ;  /* 0x00000000ff007248 */ /* 0x000fc80007fe0100 */
[----:B------:R-:W-:Y:S01]  /*10f70*/  ISETP.GT.AND P0, PT, R10, R0, PT ;  /* 0x000000000a00720c */ /* 0x000fe20003f04270 */
[----:B0-----:R-:W-:-:S05]  /*10f80*/  IMAD.WIDE.U32 R4, R0, -0x55555555, RZ ;  /* 0xaaaaaaab00047825 */ /* 0x001fca00078e00ff */
[----:B------:R-:W-:-:S05]  /*10f90*/  SHF.R.U32.HI R2, RZ, 0x6, R5 ;  /* 0x00000006ff027819 */ /* 0x000fca0000011605 */
[----:B------:R-:W-:Y:S02]  /*10fa0*/  IMAD.MOV.U32 R8, RZ, RZ, R2 ;  /* 0x000000ffff087224 */ /* 0x000fe400078e0002 */
[----:B------:R-:W-:-:S04]  /*10fb0*/  @P0 VIADD R10, R10, 0x5f ;  /* 0x0000005f0a0a0836 */ /* 0x000fc80000000000 */
[----:B------:R-:W-:-:S05]  /*10fc0*/  @P0 IMAD.HI R0, R10, 0x2aaaaaab, RZ ;  /* 0x2aaaaaab0a000827 */ /* 0x000fca00078e02ff */
[----:B------:R-:W-:-:S04]  /*10fd0*/  @P0 SHF.R.U32.HI R4, RZ, 0x1f, R0 ;  /* 0x0000001fff040819 */ /* 0x000fc80000011600 */
[----:B------:R-:W-:Y:S02]  /*10fe0*/  @P0 LEA.HI.SX32 R8, R0, R4, 0x1c ;  /* 0x0000000400080211 */ /* 0x000fe400078fe2ff */
[----:B------:R-:W-:Y:S02]  /*10ff0*/  PLOP3.LUT P0, PT, PT, PT, PT, 0x80, 0x0 ;  /* 0x000000000000781c */ /* 0x000fe40003f0f070 */
[----:B------:R-:W-:-:S13]  /*11000*/  ISETP.GT.AND P2, PT, R8, R2, PT ;  /* 0x000000020800720c */ /* 0x000fda0003f44270 */
[----:B------:R-:W-:Y:S05]  /*11010*/  @!P2 BRA `(.L_x_767) ;  /* 0x0000001000e0a947 */ /* 0x000fea0003800000 */
[----:B------:R-:W-:Y:S01]  /*11020*/  UMOV UR4, 0xffffffff ;  /* 0xffffffff00047882 */ /* 0x000fe20000000000 */
[----:B------:R-:W-:Y:S02]  /*11030*/  SEL R0, R11, RZ, !P1 ;  /* 0x000000ff0b007207 */ /* 0x000fe40004800000 */
[----:B------:R-:W-:Y:S05]  /*11040*/  BRA.DIV UR4, `(.L_x_768) ;  /* 0x0000006e04a47947 */ /* 0x000fea000b800000 */
[----:B------:R-:W0:Y:S02]  /*11050*/  S2R R4, SR_TID.X ;  /* 0x0000000000047919 */ /* 0x000e240000002100 */
[----:B0-----:R-:W-:-:S04]  /*11060*/  SHF.R.U32.HI R4, RZ, 0x5, R4 ;  /* 0x00000005ff047819 */ /* 0x001fc80000011604 */
[----:B------:R-:W-:-:S05]  /*11070*/  LOP3.LUT R4, R4, 0x3, RZ, 0xc0, !PT ;  /* 0x0000000304047812 */ /* 0x000fca00078ec0ff */
[----:B------:R0:W1:Y:S02]  /*11080*/  SHFL.IDX PT, R14, R4, RZ, 0x1f ;  /* 0x00001fff040e7589 */ /* 0x00006400000e0000 */
.L_x_951:
[----:B-1----:R-:W-:Y:S02]  /*11090*/  ISETP.NE.AND P0, PT, R14, RZ, PT ;  /* 0x000000ff0e00720c */ /* 0x002fe40003f05270 */
[----:B------:R-:W-:-:S11]  /*110a0*/  PLOP3.LUT P6, PT, PT, PT, PT, 0x8, 0x0 ;  /* 0x000000000000781c */ /* 0x000fd60003fce170 */
[----:B------:R-:W-:Y:S05]  /*110b0*/  @P0 BRA `(.L_x_769) ;  /* 0x00000000000c0947 */ /* 0x000fea0003800000 */
[----:B------:R-:W-:-:S03]  /*110c0*/  UMOV UR4, 0xffffffff ;  /* 0xffffffff00047882 */ /* 0x000fc60000000000 */
[----:B------:R-:W-:Y:S05]  /*110d0*/  BRA.DIV UR4, `(.L_x_770) ;  /* 0x0000006e04b47947 */ /* 0x000fea000b800000 */
[----:B------:R-:W-:-:S13]  /*110e0*/  ELECT P6, URZ, PT ;  /* 0x00000000003f782f */ /* 0x000fda00038c0000 */
.L_x_769:
[----:B0-----:R-:W2:Y:S04]  /*110f0*/  LDL R4, [R1+0x3c] ;  /* 0x00003c0001047983 */ /* 0x001ea80000100800 */
[----:B------:R-:W3:Y:S01]  /*11100*/  LDL R6, [R1+0x4] ;  /* 0x0000040001067983 */ /* 0x000ee20000100800 */
[----:B------:R-:W-:Y:S01]  /*11110*/  BSSY B1, `(.L_x_771) ;  /* 0x0000008000017945 */ /* 0x000fe20003800000 */
[----:B--2---:R-:W-:-:S05]  /*11120*/  VIADD R4, R4, 0x1 ;  /* 0x0000000104047836 */ /* 0x004fca0000000000 */
[----:B------:R-:W-:-:S04]  /*11130*/  LEA.HI R5, R4, R4, RZ, 0x1 ;  /* 0x0000000404057211 */ /* 0x000fc800078f08ff */
[----:B------:R-:W-:-:S05]  /*11140*/  LOP3.LUT R5, R5, 0xfffffffe, RZ, 0xc0, !PT ;  /* 0xfffffffe05057812 */ /* 0x000fca00078ec0ff */
[----:B------:R-:W-:-:S05]  /*11150*/  IMAD.IADD R4, R4, 0x1, -R5 ;  /* 0x0000000104047824 */ /* 0x000fca00078e0a05 */
[----:B------:R-:W-:-:S04]  /*11160*/  SHF.L.U32 R4, R4, 0x1f, RZ ;  /* 0x0000001f04047819 */ /* 0x000fc800000006ff */
[----:B---3--:R-:W0:Y:S02]  /*11170*/  SYNCS.PHASECHK.TRANS64.TRYWAIT P0, [R6+URZ+0x22820], R4 ;  /* 0x02282004060075a7 */ /* 0x008e24000800017f */
[----:B0-----:R-:W-:Y:S05]  /*11180*/  @!P0 BRA `(.L_x_772) ;  /* 0x0000006c00a88947 */ /* 0x001fea0003800000 */
.L_x_954:
[----:B------:R-:W-:Y:S05]  /*11190*/  BSYNC B1 ;  /* 0x0000000000017941 */ /* 0x000fea0003800000 */
.L_x_771:
[----:B------:R-:W-:Y:S04]  /*111a0*/  BSSY B1, `(.L_x_773) ;  /* 0x0000083000017945 */ /* 0x000fe80003800000 */
[----:B------:R-:W-:Y:S05]  /*111b0*/  @!P6 BRA `(.L_x_774) ;  /* 0x000000080004e947 */ /* 0x000fea0003800000 */
[----:B------:R-:W2:Y:S04]  /*111c0*/  LDL R6, [R1+0x4] ;  /* 0x0000040001067983 */ /* 0x000ea80000100800 */
[----:B------:R-:W3:Y:S01]  /*111d0*/  LDL R7, [R1+0xc] ;  /* 0x00000c0001077983 */ /* 0x000ee20000100800 */
[----:B0-----:R-:W0:Y:S01]  /*111e0*/  S2R R5, SR_TID.X ;  /* 0x0000000000057919 */ /* 0x001e220000002100 */
[----:B--2---:R-:W-:Y:S02]  /*111f0*/  IMAD.MOV.U32 R9, RZ, RZ, R6 ;  /* 0x000000ffff097224 */ /* 0x004fe400078e0006 */
[----:B------:R-:W2:Y:S02]  /*11200*/  LDL R6, [R1+0x18] ;  /* 0x0000180001067983 */ /* 0x000ea40000100800 */
[----:B---3--:R-:W-:Y:S01]  /*11210*/  IMAD R4, R7, 0x8, R9 ;  /* 0x0000000807047824 */ /* 0x008fe200078e0209 */
[----:B0-----:R-:W-:Y:S01]  /*11220*/  LOP3.LUT R5, R5, 0x7f, RZ, 0xc0, !PT ;  /* 0x0000007f05057812 */ /* 0x001fe200078ec0ff */
[----:B------:R-:W-:Y:S03]  /*11230*/  BSSY B2, `(.L_x_775) ;  /* 0x0000005000027945 */ /* 0x000fe60003800000 */
[----:B------:R-:W-:-:S02]  /*11240*/  ISETP.NE.AND P1, PT, R5, RZ, PT ;  /* 0x000000ff0500720c */ /* 0x000fc40003f25270 */
[----:B--2---:R-:W-:-:S04]  /*11250*/  SHF.L.U32 R9, R6, 0x1f, RZ ;  /* 0x0000001f06097819 */ /* 0x004fc800000006ff */
[----:B------:R-:W0:Y:S02]  /*11260*/  SYNCS.PHASECHK.TRANS64.TRYWAIT P0, [R4+URZ+0x228a0], R9 ;  /* 0x0228a009040075a7 */ /* 0x000e24000800017f */
[----:B0-----:R-:W-:Y:S05]  /*11270*/  @!P0 BRA `(.L_x_776) ;  /* 0x0000006c00848947 */ /* 0x001fea0003800000 */
.L_x_955:
[----:B------:R-:W-:Y:S05]  /*11280*/  BSYNC B2 ;  /* 0x0000000000027941 */ /* 0x000fea0003800000 */
.L_x_775:
        /* <DEDUP_REMOVED lines=9> */
.L_x_778:
[----:B------:R-:W-:Y:S05]  /*11320*/  BSYNC B2 ;  /* 0x0000000000027941 */ /* 0x000fea0003800000 */
.L_x_777:
[----:B------:R-:W2:Y:S04]  /*11330*/  LDL R7, [R1+0x4] ;  /* 0x0000040001077983 */ /* 0x000ea80000100800 */
[----:B------:R-:W2:Y:S01]  /*11340*/  LDL R6, [R1+0xc] ;  /* 0x00000c0001067983 */ /* 0x000ea20000100800 */
[----:B------:R-:W-:Y:S01]  /*11350*/  IMAD.MOV.U32 R12, RZ, RZ, RZ ;  /* 0x000000ffff0c7224 */ /* 0x000fe200078e00ff */
[----:B------:R-:W-:Y:S01]  /*11360*/  UIADD3 UR4, UP0, UR38, 0x570, URZ ;  /* 0x0000057026047890 */ /* 0x000fe2000ff1e03f */
[----:B------:R-:W-:Y:S01]  /*11370*/  IMAD R5, R8, 0x60, R3 ;  /* 0x0000006008057824 */ /* 0x000fe200078e0203 */
[----:B------:R-:W-:Y:S01]  /*11380*/  PLOP3.LUT P0, PT, PT, PT, PT, 0x80, 0x0 ;  /* 0x000000000000781c */ /* 0x000fe20003f0f070 */
[----:B------:R-:W-:Y:S01]  /*11390*/  UMOV UR6, 0x0 ;  /* 0x0000000000067882 */ /* 0x000fe20000000000 */
[----:B------:R-:W-:Y:S01]  /*113a0*/  R2UR UR10, R12 ;  /* 0x000000000c0a72ca */ /* 0x000fe200000e0000 */
[----:B------:R-:W-:Y:S01]  /*113b0*/  UIADD3.X UR5, URZ, UR39, URZ, UP0, !UPT ;  /* 0x000000273f057290 */ /* 0x000fe200087fe43f */
[----:B------:R-:W-:Y:S01]  /*113c0*/  IADD3 R5, R5, -0x60, RZ ;  /* 0xffffffa005057810 */ /* 0x000fe20007ffe0ff */
[----:B------:R-:W-:Y:S01]  /*113d0*/  UMOV UR7, 0x12f00000 ;  /* 0x12f0000000077882 */ /* 0x000fe20000000000 */
[----:B--2---:R-:W-:-:S02]  /*113e0*/  IMAD R6, R6, 0x3000, R7 ;  /* 0x0000300006067824 */ /* 0x004fc400078e0207 */
[----:B------:R-:W-:Y:S02]  /*113f0*/  VIADD R7, R4, 0x22890 ;  /* 0x0002289004077836 */ /* 0x000fe40000000000 */
[----:B------:R-:W-:-:S07]  /*11400*/  VIADD R6, R6, 0x1c400 ;  /* 0x0001c40006067836 */ /* 0x000fce0000000000 */
.L_x_779:
        /* <DEDUP_REMOVED lines=13> */
.L_x_956:
[----:B------:R-:W-:Y:S05]  /*114e0*/  BSYNC B2 ;  /* 0x0000000000027941 */ /* 0x000fea0003800000 */
.L_x_780:
[----:B------:R-:W-:Y:S01]  /*114f0*/  BSSY B2, `(.L_x_782) ;  /* 0x000000b000027945 */ /* 0x000fe20003800000 */
[----:B------:R-:W-:Y:S02]  /*11500*/  IMAD.MOV.U32 R10, RZ, RZ, 0x0 ;  /* 0x00000000ff0a7424 */ /* 0x000fe400078e00ff */
[----:B------:R-:W-:Y:S01]  /*11510*/  IMAD.MOV.U32 R11, RZ, RZ, 0x12f00000 ;  /* 0x12f00000ff0b7424 */ /* 0x000fe200078e00ff */
[----:B------:R-:W-:Y:S06]  /*11520*/  @P1 BRA `(.L_x_783) ;  /* 0x00000000001c1947 */ /* 0x000fec0003800000 */
[----:B------:R-:W2:Y:S02]  /*11530*/  S2R R6, SR_TID.X ;  /* 0x0000000000067919 */ /* 0x000ea40000002100 */
[----:B--2---:R-:W-:Y:S01]  /*11540*/  LOP3.LUT R7, R6, 0x1f, RZ, 0xc0, !PT ;  /* 0x0000001f06077812 */ /* 0x004fe200078ec0ff */
[----:B------:R-:W-:-:S03]  /*11550*/  IMAD.MOV.U32 R6, RZ, RZ, 0xc000 ;  /* 0x0000c000ff067424 */ /* 0x000fc600078e00ff */
[----:B------:R-:W-:Y:S01]  /*11560*/  ISETP.NE.AND P0, PT, R7, RZ, PT ;  /* 0x000000ff0700720c */ /* 0x000fe20003f05270 */
[----:B------:R2:W-:-:S12]  /*11570*/  SYNCS.ARRIVE.TRANS64 RZ, [R4+URZ+0x228b0], R6 ;  /* 0x0228b00604ff79a7 */ /* 0x0005d8000800003f */
[----:B--2---:R-:W-:Y:S05]  /*11580*/  @!P0 BRA `(.L_x_783) ;  /* 0x0000000000048947 */ /* 0x004fea0003800000 */
[----:B------:R-:W-:Y:S01]  /*11590*/  BPT.TRAP 0x1 ;  /* 0x000000040000795c */ /* 0x000fe20000300000 */
.L_x_783:
[----:B------:R-:W-:Y:S05]  /*115a0*/  BSYNC B2 ;  /* 0x0000000000027941 */ /* 0x000fea0003800000 */
.L_x_782:
[----:B------:R-:W2:Y:S04]  /*115b0*/  LDL R7, [R1+0x4] ;  /* 0x0000040001077983 */ /* 0x000ea80000100800 */
[----:B------:R-:W2:Y:S01]  /*115c0*/  LDL R6, [R1+0xc] ;  /* 0x00000c0001067983 */ /* 0x000ea20000100800 */
[----:B------:R-:W-:Y:S01]  /*115d0*/  R2UR UR10, R12 ;  /* 0x000000000c0a72ca */ /* 0x000fe200000e0000 */
[----:B------:R-:W-:Y:S01]  /*115e0*/  UIADD3 UR4, UP0, UR38, 0x670, URZ ;  /* 0x0000067026047890 */ /* 0x000fe2000ff1e03f */
[----:B------:R-:W-:Y:S01]  /*115f0*/  R2UR UR6, R10 ;  /* 0x000000000a0672ca */ /* 0x000fe200000e0000 */
[----:B01----:R-:W-:Y:S01]  /*11600*/  VIADD R4, R4, 0x228b0 ;  /* 0x000228b004047836 */ /* 0x003fe20000000000 */
[----:B------:R-:W-:Y:S01]  /*11610*/  R2UR UR7, R11 ;  /* 0x000000000b0772ca */ /* 0x000fe200000e0000 */
[----:B------:R-:W-:Y:S01]  /*11620*/  UIADD3.X UR5, URZ, UR39, URZ, UP0, !UPT ;  /* 0x000000273f057290 */ /* 0x000fe200087fe43f */
[----:B------:R-:W-:Y:S01]  /*11630*/  PLOP3.LUT P0, PT, PT, PT, PT, 0x80, 0x0 ;  /* 0x000000000000781c */ /* 0x000fe20003f0f070 */
[----:B--2---:R-:W-:-:S04]  /*11640*/  IMAD R7, R6, 0xc000, R7 ;  /* 0x0000c00006077824 */ /* 0x004fc800078e0207 */
[----:B------:R-:W-:-:S08]  /*11650*/  VIADD R6, R7, 0x400 ;  /* 0x0000040007067836 */ /* 0x000fd00000000000 */
.L_x_784:
        /* <DEDUP_REMOVED lines=15> */
.L_x_785:
        /* <DEDUP_REMOVED lines=11> */
[----:B------:R-:W-:Y:S01]  /*11800*/  UMOV UR10, 0x80 ;  /* 0x00000080000a7882 */ /* 0x000fe20000000000 */
[----:B------:R-:W-:Y:S02]  /*11810*/  R2UR UR7, R11 ;  /* 0x000000000b0772ca */ /* 0x000fe400000e0000 */
[----:B------:R-:W-:Y:S02]  /*11820*/  PLOP3.LUT P0, PT, PT, PT, PT, 0x80, 0x0 ;  /* 0x000000000000781c */ /* 0x000fe40003f0f070 */
[----:B------:R-:W-:-:S11]  /*11830*/  IADD3 R6, R7, 0x6400, RZ ;  /* 0x0000640007067810 */ /* 0x000fd60007ffe0ff */
.L_x_786:
        /* <DEDUP_REMOVED lines=15> */
.L_x_787:
        /* <DEDUP_REMOVED lines=10> */
.L_x_774:
[----:B------:R-:W-:Y:S05]  /*119d0*/  BSYNC B1 ;  /* 0x0000000000017941 */ /* 0x000fea0003800000 */
.L_x_773:
[----:B------:R-:W2:Y:S04]  /*119e0*/  LDL.LU R9, [R1+0xc] ;  /* 0x00000c0001097983 */ /* 0x000ea80000300800 */
[----:B------:R-:W3:Y:S01]  /*119f0*/  LDL.LU R7, [R1+0x18] ;  /* 0x0000180001077983 */ /* 0x000ee20000300800 */
[----:B0-----:R-:W-:Y:S01]  /*11a00*/  VIADD R4, R8, 0xfffffffe ;  /* 0xfffffffe08047836 */ /* 0x001fe20000000000 */
[----:B------:R-:W-:-:S04]  /*11a10*/  PLOP3.LUT P0, PT, PT, PT, PT, 0x8, 0x0 ;  /* 0x000000000000781c */ /* 0x000fc80003f0e170 */
[----:B------:R-:W-:Y:S01]  /*11a20*/  ISETP.GE.AND P2, PT, R4, R2, PT ;  /* 0x000000020400720c */ /* 0x000fe20003f46270 */
[----:B--2---:R-:W-:-:S05]  /*11a30*/  VIADD R5, R9, 0x1 ;  /* 0x0000000109057836 */ /* 0x004fca0000000000 */
[----:B------:R-:W-:-:S04]  /*11a40*/  ISETP.NE.AND P1, PT, R5, 0x2, PT ;  /* 0x000000020500780c */ /* 0x000fc80003f25270 */
[----:B------:R-:W-:Y:S02]  /*11a50*/  SEL R6, RZ, 0x1, P1 ;  /* 0x00000001ff067807 */ /* 0x000fe40000800000 */
[----:B------:R-:W-:Y:S02]  /*11a60*/  SEL R5, R5, RZ, P1 ;  /* 0x000000ff05057207 */ /* 0x000fe40000800000 */
[----:B---3--:R-:W-:-:S03]  /*11a70*/  LOP3.LUT R7, R7, R6, RZ, 0x3c, !PT ;  /* 0x0000000607077212 */ /* 0x008fc600078e3cff */
[----:B------:R0:W-:Y:S04]  /*11a80*/  STL [R1+0xc], R5 ;  /* 0x00000c0501007387 */ /* 0x0001e80000100800 */
[----:B------:R0:W-:Y:S01]  /*11a90*/  STL [R1+0x18], R7 ;  /* 0x0000180701007387 */ /* 0x0001e20000100800 */
[----:B------:R-:W-:Y:S05]  /*11aa0*/  @!P2 BRA `(.L_x_767) ;  /* 0x00000008003ca947 */ /* 0x000fea0003800000 */
.L_x_803:
[----:B------:R-:W-:Y:S05]  /*11ab0*/  YIELD ;  /* 0x0000000000007946 */ /* 0x000fea0003800000 */
[----:B------:R-:W-:Y:S04]  /*11ac0*/  BSSY B1, `(.L_x_788) ;  /* 0x0000081000017945 */ /* 0x000fe80003800000 */
[----:B-1----:R-:W-:Y:S05]  /*11ad0*/  @!P6 BRA `(.L_x_789) ;  /* 0x0000000400fce947 */ /* 0x002fea0003800000 */
[----:B------:R-:W2:Y:S04]  /*11ae0*/  LDL R8, [R1+0x4] ;  /* 0x0000040001087983 */ /* 0x000ea80000100800 */
[----:B0-----:R-:W2:Y:S04]  /*11af0*/  LDL R5, [R1+0xc] ;  /* 0x00000c0001057983 */ /* 0x001ea80000100800 */
[----:B------:R-:W3:Y:S01]  /*11b00*/  LDL R6, [R1+0x18] ;  /* 0x0000180001067983 */ /* 0x000ee20000100800 */
[----:B------:R-:W0:Y:S01]  /*11b10*/  S2R R7, SR_TID.X ;  /* 0x0000000000077919 */ /* 0x000e220000002100 */
[----:B------:R-:W-:Y:S01]  /*11b20*/  BSSY B2, `(.L_x_790) ;  /* 0x0000007000027945 */ /* 0x000fe20003800000 */
[----:B0-----:R-:W-:-:S04]  /*11b30*/  LOP3.LUT R7, R7, 0x7f, RZ, 0xc0, !PT ;  /* 0x0000007f07077812 */ /* 0x001fc800078ec0ff */
[----:B------:R-:W-:Y:S01]  /*11b40*/  ISETP.NE.AND P2, PT, R7, RZ, PT ;  /* 0x000000ff0700720c */ /* 0x000fe20003f45270 */
[----:B--2---:R-:W-:Y:S01]  /*11b50*/  IMAD R5, R5, 0x8, R8 ;  /* 0x0000000805057824 */ /* 0x004fe200078e0208 */
[----:B---3--:R-:W-:-:S04]  /*11b60*/  SHF.L.U32 R6, R6, 0x1f, RZ ;  /* 0x0000001f06067819 */ /* 0x008fc800000006ff */
[----:B------:R-:W0:Y:S02]  /*11b70*/  SYNCS.PHASECHK.TRANS64.TRYWAIT P1, [R5+URZ+0x228a0], R6 ;  /* 0x0228a006050075a7 */ /* 0x000e24000802017f */
[----:B0-----:R-:W-:Y:S05]  /*11b80*/  @!P1 BRA `(.L_x_791) ;  /* 0x0000006400689947 */ /* 0x001fea0003800000 */
.L_x_957:
[----:B------:R-:W-:Y:S05]  /*11b90*/  BSYNC B2 ;  /* 0x0000000000027941 */ /* 0x000fea0003800000 */
.L_x_790:
        /* <DEDUP_REMOVED lines=9> */
.L_x_793:
[----:B------:R-:W-:Y:S05]  /*11c30*/  BSYNC B2 ;  /* 0x0000000000027941 */ /* 0x000fea0003800000 */
.L_x_792:
[----:B------:R-:W2:Y:S04]  /*11c40*/  LDL R8, [R1+0x4] ;  /* 0x0000040001087983 */ /* 0x000ea80000100800 */
[----:B------:R-:W2:Y:S01]  /*11c50*/  LDL R7, [R1+0xc] ;  /* 0x00000c0001077983 */ /* 0x000ea20000100800 */
[----:B------:R-:W-:Y:S01]  /*11c60*/  IMAD.MOV.U32 R12, RZ, RZ, RZ ;  /* 0x000000ffff0c7224 */ /* 0x000fe200078e00ff */
[----:B------:R-:W-:Y:S01]  /*11c70*/  UIADD3 UR4, UP0, UR38, 0x570, URZ ;  /* 0x0000057026047890 */ /* 0x000fe2000ff1e03f */
[----:B------:R-:W-:Y:S01]  /*11c80*/  PLOP3.LUT P1, PT, PT, PT, PT, 0x80, 0x0 ;  /* 0x000000000000781c */ /* 0x000fe20003f2f070 */
[----:B------:R-:W-:Y:S01]  /*11c90*/  VIADD R9, R5, 0x22890 ;  /* 0x0002289005097836 */ /* 0x000fe20000000000 */
[----:B------:R-:W-:Y:S01]  /*11ca0*/  UMOV UR6, 0x0 ;  /* 0x0000000000067882 */ /* 0x000fe20000000000 */
[----:B------:R-:W-:Y:S01]  /*11cb0*/  R2UR UR10, R12 ;  /* 0x000000000c0a72ca */ /* 0x000fe200000e0000 */
[----:B------:R-:W-:Y:S01]  /*11cc0*/  UIADD3.X UR5, URZ, UR39, URZ, UP0, !UPT ;  /* 0x000000273f057290 */ /* 0x000fe200087fe43f */
[----:B------:R-:W-:Y:S01]  /*11cd0*/  UMOV UR7, 0x12f00000 ;  /* 0x12f0000000077882 */ /* 0x000fe20000000000 */
[----:B--2---:R-:W-:-:S02]  /*11ce0*/  IMAD R7, R7, 0x3000, R8 ;  /* 0x0000300007077824 */ /* 0x004fc400078e0208 */
[----:B------:R-:W-:Y:S02]  /*11cf0*/  IMAD R8, R4, 0x60, R3 ;  /* 0x0000006004087824 */ /* 0x000fe400078e0203 */
[----:B------:R-:W-:-:S08]  /*11d00*/  VIADD R7, R7, 0x1c400 ;  /* 0x0001c40007077836 */ /* 0x000fd00000000000 */
.L_x_794:
        /* <DEDUP_REMOVED lines=13> */
.L_x_958:
[----:B------:R-:W-:Y:S05]  /*11de0*/  BSYNC B2 ;  /* 0x0000000000027941 */ /* 0x000fea0003800000 */
.L_x_795:
[----:B------:R-:W-:Y:S01]  /*11df0*/  BSSY B2, `(.L_x_797) ;  /* 0x000000b000027945 */ /* 0x000fe20003800000 */
[----:B------:R-:W-:Y:S01]  /*11e00*/  MOV R10, 0x0 ;  /* 0x00000000000a7802 */ /* 0x000fe20000000f00 */
[----:B------:R-:W-:Y:S02]  /*11e10*/  IMAD.MOV.U32 R11, RZ, RZ, 0x12f00000 ;  /* 0x12f00000ff0b7424 */ /* 0x000fe400078e00ff */
[----:B------:R-:W-:Y:S05]  /*11e20*/  @P2 BRA `(.L_x_798) ;  /* 0x00000000001c2947 */ /* 0x000fea0003800000 */
[----:B------:R-:W2:Y:S01]  /*11e30*/  S2R R7, SR_TID.X ;  /* 0x0000000000077919 */ /* 0x000ea20000002100 */
[----:B01----:R-:W-:-:S04]  /*11e40*/  IMAD.MOV.U32 R6, RZ, RZ, 0xc000 ;  /* 0x0000c000ff067424 */ /* 0x003fc800078e00ff */
[----:B------:R3:W-:Y:S01]  /*11e50*/  SYNCS.ARRIVE.TRANS64 RZ, [R5+URZ+0x228b0], R6 ;  /* 0x0228b00605ff79a7 */ /* 0x0007e2000800003f */
[----:B--2---:R-:W-:-:S04]  /*11e60*/  LOP3.LUT R7, R7, 0x1f, RZ, 0xc0, !PT ;  /* 0x0000001f07077812 */ /* 0x004fc800078ec0ff */
[----:B------:R-:W-:-:S13]  /*11e70*/  ISETP.NE.AND P1, PT, R7, RZ, PT ;  /* 0x000000ff0700720c */ /* 0x000fda0003f25270 */
[----:B---3--:R-:W-:Y:S05]  /*11e80*/  @!P1 BRA `(.L_x_798) ;  /* 0x0000000000049947 */ /* 0x008fea0003800000 */
[----:B------:R-:W-:Y:S01]  /*11e90*/  BPT.TRAP 0x1 ;  /* 0x000000040000795c */ /* 0x000fe20000300000 */
.L_x_798:
[----:B------:R-:W-:Y:S05]  /*11ea0*/  BSYNC B2 ;  /* 0x0000000000027941 */ /* 0x000fea0003800000 */
.L_x_797:
        /* <DEDUP_REMOVED lines=11> */
.L_x_799:
        /* <DEDUP_REMOVED lines=15> */
.L_x_800:
        /* <DEDUP_REMOVED lines=15> */
.L_x_801:
        /* <DEDUP_REMOVED lines=15> */
.L_x_802:
        /* <DEDUP_REMOVED lines=10> */
.L_x_789:
[----:B------:R-:W-:Y:S05]  /*122d0*/  BSYNC B1 ;  /* 0x0000000000017941 */ /* 0x000fea0003800000 */
.L_x_788:
[----:B------:R-:W2:Y:S04]  /*122e0*/  LDL.LU R9, [R1+0xc] ;  /* 0x00000c0001097983 */ /* 0x000ea80000300800 */
[----:B0-----:R-:W3:Y:S01]  /*122f0*/  LDL.LU R7, [R1+0x18] ;  /* 0x0000180001077983 */ /* 0x001ee20000300800 */
[C---:B------:R-:W-:Y:S02]  /*12300*/  ISETP.GT.AND P2, PT, R4.reuse, R2, PT ;  /* 0x000000020400720c */ /* 0x040fe40003f44270 */
[----:B------:R-:W-:Y:S01]  /*12310*/  IADD3 R4, R4, -0x1, RZ ;  /* 0xffffffff04047810 */ /* 0x000fe20007ffe0ff */
[----:B--2---:R-:W-:-:S05]  /*12320*/  VIADD R5, R9, 0x1 ;  /* 0x0000000109057836 */ /* 0x004fca0000000000 */
[----:B------:R-:W-:-:S04]  /*12330*/  ISETP.NE.AND P1, PT, R5, 0x2, PT ;  /* 0x000000020500780c */ /* 0x000fc80003f25270 */
[----:B------:R-:W-:Y:S02]  /*12340*/  SEL R6, RZ, 0x1, P1 ;  /* 0x00000001ff067807 */ /* 0x000fe40000800000 */
[----:B------:R-:W-:Y:S02]  /*12350*/  SEL R5, R5, RZ, P1 ;  /* 0x000000ff05057207 */ /* 0x000fe40000800000 */
[----:B---3--:R-:W-:-:S05]  /*12360*/  LOP3.LUT R7, R7, R6, RZ, 0x3c, !PT ;  /* 0x0000000607077212 */ /* 0x008fca00078e3cff */
[----:B------:R1:W-:Y:S04]  /*12370*/  STL [R1+0x18], R7 ;  /* 0x0000180701007387 */ /* 0x0003e80000100800 */
[----:B------:R1:W-:Y:S01]  /*12380*/  STL [R1+0xc], R5 ;  /* 0x00000c0501007387 */ /* 0x0003e20000100800 */
[----:B------:R-:W-:Y:S05]  /*12390*/  @P2 BRA `(.L_x_803) ;  /* 0xfffffff400c42947 */ /* 0x000fea000383ffff */
.L_x_767:
[----:B------:R-:W-:Y:S05]  /*123a0*/  BSYNC B0 ;  /* 0x0000000000007941 */ /* 0x000fea0003800000 */
.L_x_766:
[----:B01----:R-:W2:Y:S01]  /*123b0*/  LDL R5, [R1+0x50] ;  /* 0x0000500001057983 */ /* 0x003ea20000100800 */
[----:B------:R-:W-:Y:S05]  /*123c0*/  @!P0 WARPSYNC.ALL ;  /* 0x0000000000008948 */ /* 0x000fea0003800000 */
[----:B------:R-:W-:Y:S06]  /*123d0*/  @!P0 BAR.SYNC.DEFER_BLOCKING 0xc, 0x180 ;  /* 0x0306000000008b1d */ /* 0x000fec0000010000 */
[----:B------:R-:W-:Y:S01]  /*123e0*/  BSSY B7, `(.L_x_804) ;  /* 0x0000419000077945 */ /* 0x000fe20003800000 */
[----:B--2---:R-:W-:-:S13]  /*123f0*/  ISETP.GT.AND P0, PT, R5, RZ, PT ;  /* 0x000000ff0500720c */ /* 0x004fda0003f04270 */
[----:B------:R-:W-:Y:S05]  /*12400*/  @P0 BRA `(.L_x_805) ;  /* 0x0000000000440947 */ /* 0x000fea0003800000 */
[----:B------:R-:W0:Y:S02]  /*12410*/  S2R R5, SR_TID.X ;  /* 0x0000000000057919 */ /* 0x000e240000002100 */
[----:B0-----:R-:W-:-:S04]  /*12420*/  LOP3.LUT R5, R5, 0x7f, RZ, 0xc0, !PT ;  /* 0x0000007f05057812 */ /* 0x001fc800078ec0ff */
[----:B------:R-:W-:-:S13]  /*12430*/  ISETP.NE.AND P0, PT, R5, RZ, PT ;  /* 0x000000ff0500720c */ /* 0x000fda0003f05270 */
[----:B------:R-:W-:Y:S05]  /*12440*/  @P0 BRA `(.L_x_806) ;  /* 0x0000004000480947 */ /* 0x000fea0003800000 */
[----:B------:R-:W0:Y:S01]  /*12450*/  S2R R3, SR_LANEID ;  /* 0x0000000000037919 */ /* 0x000e220000000000 */
[----:B------:R-:W-:Y:S02]  /*12460*/  VOTEU.ANY UR4, UPT, PT ;  /* 0x0000000000047886 */ /* 0x000fe400038e0100 */
[----:B------:R-:W0:Y:S08]  /*12470*/  FLO.U32 R0, UR4 ;  /* 0x0000000400007d00 */ /* 0x000e3000080e0000 */
[----:B------:R-:W1:Y:S01]  /*12480*/  POPC R5, UR4 ;  /* 0x0000000400057d09 */ /* 0x000e620008000000 */
[----:B0-----:R-:W-:-:S02]  /*12490*/  ISETP.EQ.U32.AND P0, PT, R0, R3, PT ;  /* 0x000000030000720c */ /* 0x001fc40003f02070 */
[----:B------:R-:W1:Y:S11]  /*124a0*/  LDC.64 R2, c[0x0][0xc60] ;  /* 0x00031800ff027b82 */ /* 0x000e760000000a00 */
[----:B-1----:R-:W2:Y:S01]  /*124b0*/  @P0 ATOMG.E.ADD.STRONG.GPU PT, R3, desc[UR40][R2.64], R5 ;  /* 0x00000005020309a8 */ /* 0x002ea200081ee1e8 */
[----:B------:R-:W0:Y:S02]  /*124c0*/  S2R R4, SR_LTMASK ;  /* 0x0000000000047919 */ /* 0x000e240000003900 */
[----:B0-----:R-:W-:-:S04]  /*124d0*/  LOP3.LUT R4, R4, UR4, RZ, 0xc0, !PT ;  /* 0x0000000404047c12 */ /* 0x001fc8000f8ec0ff */
[----:B------:R-:W0:Y:S01]  /*124e0*/  POPC R7, R4 ;  /* 0x0000000400077309 */ /* 0x000e220000000000 */
[----:B--2---:R-:W0:Y:S02]  /*124f0*/  SHFL.IDX PT, R0, R3, R0, 0x1f ;  /* 0x00001f0003007589 */ /* 0x004e2400000e0000 */
[----:B0-----:R-:W-:Y:S01]  /*12500*/  IADD3 R16, R0, UR36, R7 ;  /* 0x0000002400107c10 */ /* 0x001fe2000fffe007 */
[----:B------:R-:W-:Y:S06]  /*12510*/  BRA `(.L_x_806) ;  /* 0x0000004000147947 */ /* 0x000fec0003800000 */
.L_x_805:
        /* <DEDUP_REMOVED lines=9> */
[----:B------:R-:W-:Y:S01]  /*125b0*/  IMAD.U32 R4, RZ, RZ, UR6 ;  /* 0x00000006ff047e24 */ /* 0x000fe2000f8e00ff */
[----:B------:R-:W-:Y:S01]  /*125c0*/  MOV R12, 0x1 ;  /* 0x00000001000c7802 */ /* 0x000fe20000000f00 */
[----:B------:R-:W0:Y:S01]  /*125d0*/  LDC.64 R2, c[0x4][R2] ;  /* 0x0100000002027b82 */ /* 0x000e220000000a00 */
[----:B------:R-:W-:Y:S02]  /*125e0*/  IMAD.U32 R5, RZ, RZ, UR7 ;  /* 0x00000007ff057e24 */ /* 0x000fe4000f8e00ff */
[----:B------:R-:W-:Y:S02]  /*125f0*/  IMAD.U32 R6, RZ, RZ, UR8 ;  /* 0x00000008ff067e24 */ /* 0x000fe4000f8e00ff */
[----:B------:R-:W-:-:S02]  /*12600*/  IMAD.U32 R7, RZ, RZ, UR9 ;  /* 0x00000009ff077e24 */ /* 0x000fc4000f8e00ff */
[----:B------:R-:W-:Y:S02]  /*12610*/  IMAD.U32 R10, RZ, RZ, UR4 ;  /* 0x00000004ff0a7e24 */ /* 0x000fe4000f8e00ff */
[----:B------:R-:W-:Y:S02]  /*12620*/  IMAD.U32 R11, RZ, RZ, UR5 ;  /* 0x00000005ff0b7e24 */ /* 0x000fe4000f8e00ff */
[----:B------:R-:W-:Y:S02]  /*12630*/  IMAD.MOV.U32 R8, RZ, RZ, 0x70 ;  /* 0x00000070ff087424 */ /* 0x000fe400078e00ff */
[----:B------:R-:W-:-:S07]  /*12640*/  IMAD.MOV.U32 R13, RZ, RZ, RZ ;  /* 0x000000ffff0d7224 */ /* 0x000fce00078e00ff */
[----:B------:R-:W-:-:S07]  /*12650*/  LEPC R20, `(.L_x_808) ;  /* 0x000000001014794e */ /* 0x000fce0000000000 */
[----:B0-----:R-:W-:Y:S05]  /*12660*/  CALL.ABS.NOINC R2 ;  /* 0x0000000002007343 */ /* 0x001fea0003c00000 */
.L_x_808:
[----:B------:R-:W-:Y:S05]  /*12670*/  BSYNC B6 ;  /* 0x0000000000067941 */ /* 0x000fea0003800000 */
.L_x_807:
        /* <DEDUP_REMOVED lines=9> */
[----:B------:R0:W1:Y:S01]  /*12710*/  LDC.64 R2, c[0x4][R0] ;  /* 0x0100000000027b82 */ /* 0x0000620000000a00 */
[----:B------:R-:W-:Y:S01]  /*12720*/  IMAD.U32 R4, RZ, RZ, UR6 ;  /* 0x00000006ff047e24 */ /* 0x000fe2000f8e00ff */
[----:B------:R-:W-:Y:S01]  /*12730*/  MOV R8, 0x70 ;  /* 0x0000007000087802 */ /* 0x000fe20000000f00 */
[----:B------:R-:W-:Y:S02]  /*12740*/  IMAD.U32 R5, RZ, RZ, UR7 ;  /* 0x00000007ff057e24 */ /* 0x000fe4000f8e00ff */
[----:B------:R-:W-:Y:S02]  /*12750*/  IMAD.U32 R6, RZ, RZ, UR8 ;  /* 0x00000008ff067e24 */ /* 0x000fe4000f8e00ff */
[----:B------:R-:W-:-:S02]  /*12760*/  IMAD.U32 R7, RZ, RZ, UR9 ;  /* 0x00000009ff077e24 */ /* 0x000fc4000f8e00ff */
[----:B------:R-:W-:Y:S02]  /*12770*/  IMAD.U32 R10, RZ, RZ, UR4 ;  /* 0x00000004ff0a7e24 */ /* 0x000fe4000f8e00ff */
[----:B------:R-:W-:Y:S02]  /*12780*/  IMAD.U32 R11, RZ, RZ, UR5 ;  /* 0x00000005ff0b7e24 */ /* 0x000fe4000f8e00ff */
[----:B------:R-:W-:Y:S02]  /*12790*/  IMAD.MOV.U32 R12, RZ, RZ, 0x1 ;  /* 0x00000001ff0c7424 */ /* 0x000fe400078e00ff */
[----:B0-----:R-:W-:-:S07]  /*127a0*/  IMAD.MOV.U32 R13, RZ, RZ, RZ ;  /* 0x000000ffff0d7224 */ /* 0x001fce00078e00ff */
[----:B------:R-:W-:-:S07]  /*127b0*/  LEPC R20, `(.L_x_811) ;  /* 0x000000001014794e */ /* 0x000fce0000000000 */
[----:B-1----:R-:W-:Y:S05]  /*127c0*/  CALL.ABS.NOINC R2 ;  /* 0x0000000002007343 */ /* 0x002fea0003c00000 */
.L_x_811:
        /* <DEDUP_REMOVED lines=16> */
.L_x_810:
[----:B------:R-:W-:Y:S05]  /*128d0*/  BSYNC B6 ;  /* 0x0000000000067941 */ /* 0x000fea0003800000 */
.L_x_809:
[----:B------:R-:W2:Y:S01]  /*128e0*/  LDL.LU R2, [R1] ;  /* 0x0000000001027983 */ /* 0x000ea20000300800 */
[----:B------:R-:W-:-:S03]  /*128f0*/  ULDC.64 UR4, c[0x0][0x9f8] ;  /* 0x00027e0000047ab9 */ /* 0x000fc60000000a00 */
[----:B------:R-:W3:Y:S04]  /*12900*/  LDL.LU R4, [R1+0x20] ;  /* 0x0000200001047983 */ /* 0x000ee80000300800 */
[----:B------:R-:W4:Y:S01]  /*12910*/  LDL R7, [R1+0x10] ;  /* 0x0000100001077983 */ /* 0x000f220000100800 */
        /* <DEDUP_REMOVED lines=8> */
[----:B0-----:R-:W0:Y:S01]  /*129a0*/  LDC.64 R2, c[0x0][0x418] ;  /* 0x00010600ff027b82 */ /* 0x001e220000000a00 */
[----:B--2---:R-:W-:Y:S01]  /*129b0*/  SHF.R.S32.HI R8, RZ, 0x1f, R7 ;  /* 0x0000001fff087819 */ /* 0x004fe20000011407 */
[----:B------:R1:W-:Y:S04]  /*129c0*/  @P0 STL [R1+0x10], R7 ;  /* 0x0000100701000387 */ /* 0x0003e80000100800 */
[----:B------:R1:W-:Y:S04]  /*129d0*/  STL [R1+0x34], R9 ;  /* 0x0000340901007387 */ /* 0x0003e80000100800 */
[----:B------:R1:W-:Y:S01]  /*129e0*/  STL [R1+0x20], R8 ;  /* 0x0000200801007387 */ /* 0x0003e20000100800 */
[----:B0-----:R-:W-:Y:S01]  /*129f0*/  LOP3.LUT P0, RZ, R2, UR4, RZ, 0xfc, !PT ;  /* 0x0000000402ff7c12 */ /* 0x001fe2000f80fcff */
[----:B------:R-:W-:-:S03]  /*12a00*/  UMOV UR4, 0xffffffff ;  /* 0xffffffff00047882 */ /* 0x000fc60000000000 */
[----:B------:R-:W-:-:S04]  /*12a10*/  LOP3.LUT P0, RZ, R3, UR5, RZ, 0xfc, P0 ;  /* 0x0000000503ff7c12 */ /* 0x000fc8000800fcff */
[----:B------:R-:W-:Y:S01]  /*12a20*/  SEL R0, R7, RZ, !P0 ;  /* 0x000000ff07007207 */ /* 0x000fe20004000000 */
[----:B-1----:R-:W-:Y:S08]  /*12a30*/  BRA.DIV UR4, `(.L_x_812) ;  /* 0x0000005604e47947 */ /* 0x002ff0000b800000 */
[----:B------:R-:W0:Y:S02]  /*12a40*/  S2R R4, SR_TID.X ;  /* 0x0000000000047919 */ /* 0x000e240000002100 */
[----:B0-----:R-:W-:-:S04]  /*12a50*/  SHF.R.U32.HI R4, RZ, 0x5, R4 ;  /* 0x00000005ff047819 */ /* 0x001fc80000011604 */
[----:B------:R-:W-:-:S05]  /*12a60*/  LOP3.LUT R4, R4, 0x3, RZ, 0xc0, !PT ;  /* 0x0000000304047812 */ /* 0x000fca00078ec0ff */
[----:B------:R0:W1:Y:S02]  /*12a70*/  SHFL.IDX PT, R14, R4, RZ, 0x1f ;  /* 0x00001fff040e7589 */ /* 0x00006400000e0000 */
.L_x_961:
[----:B0-----:R-:W2:Y:S01]  /*12a80*/  LDL.LU R4, [R1+0x1c] ;  /* 0x00001c0001047983 */ /* 0x001ea20000300800 */
[----:B------:R-:W-:Y:S02]  /*12a90*/  PLOP3.LUT P1, PT, PT, PT, PT, 0x8, 0x0 ;  /* 0x000000000000781c */ /* 0x000fe40003f2e170 */
[----:B-1----:R-:W-:Y:S01]  /*12aa0*/  ISETP.NE.AND P0, PT, R14, RZ, PT ;  /* 0x000000ff0e00720c */ /* 0x002fe20003f05270 */
[----:B------:R0:W-:Y:S01]  /*12ab0*/  STL [R1], R0 ;  /* 0x0000000001007387 */ /* 0x0001e20000100800 */
[----:B--2---:R-:W-:-:S09]  /*12ac0*/  LOP3.LUT R4, R4, 0xfffffffe, RZ, 0xc0, !PT ;  /* 0xfffffffe04047812 */ /* 0x004fd200078ec0ff */
[----:B------:R-:W-:-:S05]  /*12ad0*/  @P1 LOP3.LUT R4, R4, 0x1, RZ, 0xfc, !PT ;  /* 0x0000000104041812 */ /* 0x000fca00078efcff */
[----:B------:R0:W-:Y:S01]  /*12ae0*/  STL [R1+0x1c], R4 ;  /* 0x00001c0401007387 */ /* 0x0001e20000100800 */
[----:B------:R-:W-:Y:S05]  /*12af0*/  @P0 BRA `(.L_x_813) ;  /* 0x0000000400240947 */ /* 0x000fea0003800000 */
[----:B------:R-:W-:-:S03]  /*12b00*/  UMOV UR4, 0xffffffff ;  /* 0xffffffff00047882 */ /* 0x000fc60000000000 */
[----:B------:R-:W-:Y:S05]  /*12b10*/  BRA.DIV UR4, `(.L_x_814) ;  /* 0x0000005604e07947 */ /* 0x000fea000b800000 */
[----:B------:R-:W-:-:S13]  /*12b20*/  ELECT P6, URZ, PT ;  /* 0x00000000003f782f */ /* 0x000fda00038c0000 */
.L_x_964:
[----:B------:R-:W-:Y:S05]  /*12b30*/  @!P6 BRA `(.L_x_813) ;  /* 0x000000040014e947 */ /* 0x000fea0003800000 */
[----:B------:R1:W-:Y:S01]  /*12b40*/  STL [R1+0x5c], R9 ;  /* 0x00005c0901007387 */ /* 0x0003e20000100800 */
[----:B------:R-:W-:-:S04]  /*12b50*/  ISETP.NE.U32.AND P0, PT, R2, RZ, PT ;  /* 0x000000ff0200720c */ /* 0x000fc80003f05070 */
[----:B------:R-:W-:-:S13]  /*12b60*/  ISETP.NE.AND.EX P0, PT, R3, RZ, PT, P0 ;  /* 0x000000ff0300720c */ /* 0x000fda0003f05300 */
[----:B-1----:R-:W-:Y:S05]  /*12b70*/  @!P0 BRA `(.L_x_815) ;  /* 0x0000000000508947 */ /* 0x002fea0003800000 */
[----:B------:R-:W1:Y:S01]  /*12b80*/  LDC R6, c[0x0][0x43c] ;  /* 0x00010f00ff067b82 */ /* 0x000e620000000800 */
[----:B0-----:R-:W-:Y:S01]  /*12b90*/  IMAD.MOV.U32 R0, RZ, RZ, R9 ;  /* 0x000000ffff007224 */ /* 0x001fe200078e0009 */
[----:B------:R-:W-:Y:S01]  /*12ba0*/  ULDC.64 UR4, c[0x0][0x428] ;  /* 0x00010a0000047ab9 */ /* 0x000fe20000000a00 */
[----:B-1----:R-:W-:-:S13]  /*12bb0*/  ISETP.NE.AND P0, PT, R6, 0x1, PT ;  /* 0x000000010600780c */ /* 0x002fda0003f05270 */
        /* <DEDUP_REMOVED lines=14> */
[----:B------:R-:W2:Y:S04]  /*12ca0*/  LDG.E R0, desc[UR40][R2.64] ;  /* 0x0000002802007981 */ /* 0x000ea8000c1e1900 */
[----:B--2---:R1:W-:Y:S02]  /*12cb0*/  STL [R1], R0 ;  /* 0x0000000001007387 */ /* 0x0043e40000100800 */
.L_x_815:
[----:B------:R-:W2:Y:S04]  /*12cc0*/  LDL R7, [R1+0x4] ;  /* 0x0000040001077983 */ /* 0x000ea80000100800 */
[----:B01----:R-:W2:Y:S04]  /*12cd0*/  LDL R0, [R1+0x8] ;  /* 0x0000080001007983 */ /* 0x003ea80000100800 */
[----:B------:R-:W3:Y:S01]  /*12ce0*/  LDL R2, [R1+0x14] ;  /* 0x0000140001027983 */ /* 0x000ee20000100800 */
[----:B--2---:R-:W-:Y:S01]  /*12cf0*/  IMAD R0, R0, 0x8, R7 ;  /* 0x0000000800007824 */ /* 0x004fe200078e0207 */
[----:B---3--:R-:W-:-:S04]  /*12d00*/  SHF.L.U32 R2, R2, 0x1f, RZ ;  /* 0x0000001f02027819 */ /* 0x008fc800000006ff */
[----:B------:R-:W0:Y:S02]  /*12d10*/  SYNCS.PHASECHK.TRANS64.TRYWAIT P0, [R0+URZ+0x22840], R2 ;  /* 0x02284002000075a7 */ /* 0x000e24000800017f */
[----:B0-----:R-:W-:Y:S05]  /*12d20*/  @!P0 BRA `(.L_x_816) ;  /* 0x00000054007c8947 */ /* 0x001fea0003800000 */
.L_x_965:
[----:B------:R-:W1:Y:S02]  /*12d30*/  S2R R3, SR_TID.X ;  /* 0x0000000000037919 */ /* 0x000e640000002100 */
[----:B-1----:R-:W-:-:S04]  /*12d40*/  LOP3.LUT R3, R3, 0x7f, RZ, 0xc0, !PT ;  /* 0x0000007f03037812 */ /* 0x002fc800078ec0ff */
[----:B------:R-:W-:-:S13]  /*12d50*/  ISETP.NE.AND P0, PT, R3, RZ, PT ;  /* 0x000000ff0300720c */ /* 0x000fda0003f05270 */
[----:B------:R-:W-:Y:S05]  /*12d60*/  @P0 BRA `(.L_x_817) ;  /* 0x00000000001c0947 */ /* 0x000fea0003800000 */
[----:B------:R-:W1:Y:S01]  /*12d70*/  S2R R3, SR_TID.X ;  /* 0x0000000000037919 */ /* 0x000e620000002100 */
[----:B0-----:R-:W-:-:S04]  /*12d80*/  MOV R2, 0x3000 ;  /* 0x0000300000027802 */ /* 0x001fc80000000f00 */
[----:B------:R2:W-:Y:S01]  /*12d90*/  SYNCS.ARRIVE.TRANS64 RZ, [R0+URZ+0x22830], R2 ;  /* 0x0228300200ff79a7 */ /* 0x0005e2000800003f */
[----:B-1----:R-:W-:-:S04]  /*12da0*/  LOP3.LUT R3, R3, 0x1f, RZ, 0xc0, !PT ;  /* 0x0000001f03037812 */ /* 0x002fc800078ec0ff */
[----:B------:R-:W-:-:S13]  /*12db0*/  ISETP.NE.AND P0, PT, R3, RZ, PT ;  /* 0x000000ff0300720c */ /* 0x000fda0003f05270 */
[----:B--2---:R-:W-:Y:S05]  /*12dc0*/  @!P0 BRA `(.L_x_817) ;  /* 0x0000000000048947 */ /* 0x004fea0003800000 */
[----:B------:R-:W-:Y:S01]  /*12dd0*/  BPT.TRAP 0x1 ;  /* 0x000000040000795c */ /* 0x000fe20000300000 */
.L_x_817:
[----:B------:R-:W2:Y:S04]  /*12de0*/  LDL R7, [R1+0x4] ;  /* 0x0000040001077983 */ /* 0x000ea80000100800 */
[----:B------:R-:W2:Y:S04]  /*12df0*/  LDL R6, [R1+0x8] ;  /* 0x0000080001067983 */ /* 0x000ea80000100800 */
[----:B------:R-:W3:Y:S04]  /*12e00*/  LDL R5, [R1+0x5c] ;  /* 0x00005c0001057983 */ /* 0x000ee80000100800 */
[----:B------:R-:W4:Y:S04]  /*12e10*/  LDL R4, [R1+0x24] ;  /* 0x0000240001047983 */ /* 0x000f280000100800 */
[----:B------:R-:W5:Y:S04]  /*12e20*/  LDL R3, [R1] ;  /* 0x0000000001037983 */ /* 0x000f680000100800 */
[----:B0-----:R-:W5:Y:S01]  /*12e30*/  LDL.LU R2, [R1+0x1c] ;  /* 0x00001c0001027983 */ /* 0x001f620000300800 */
[----:B------:R-:W-:Y:S01]  /*12e40*/  R2UR UR9, R0 ;  /* 0x00000000000972ca */ /* 0x000fe200000e0000 */
[----:B------:R-:W-:Y:S01]  /*12e50*/  UIADD3 UR6, UP0, UR38, 0x370, URZ ;  /* 0x0000037026067890 */ /* 0x000fe2000ff1e03f */
[----:B------:R-:W-:Y:S01]  /*12e60*/  PLOP3.LUT P0, PT, PT, PT, PT, 0x80, 0x0 ;  /* 0x000000000000781c */ /* 0x000fe20003f0f070 */
[----:B------:R-:W-:Y:S01]  /*12e70*/  UMOV UR5, 0x14f00000 ;  /* 0x14f0000000057882 */ /* 0x000fe20000000000 */
[----:B------:R-:W-:Y:S01]  /*12e80*/  R2UR UR12, R18 ;  /* 0x00000000120c72ca */ /* 0x000fe200000e0000 */
[----:B------:R-:W-:Y:S01]  /*12e90*/  UIADD3.X UR7, URZ, UR39, URZ, UP0, !UPT ;  /* 0x000000273f077290 */ /* 0x000fe200087fe43f */
[----:B------:R-:W-:-:S07]  /*12ea0*/  UMOV UR10, URZ ;  /* 0x0000003f000a7c82 */ /* 0x000fce0008000000 */
[----:B------:R-:W-:Y:S01]  /*12eb0*/  UIADD3 UR9, UR9, 0x22830, URZ ;  /* 0x0002283009097890 */ /* 0x000fe2000fffe03f */
[----:B--2---:R-:W-:Y:S01]  /*12ec0*/  IMAD R0, R6, 0x3000, R7 ;  /* 0x0000300006007824 */ /* 0x004fe200078e0207 */
[----:B---3--:R-:W-:-:S04]  /*12ed0*/  R2UR UR11, R5 ;  /* 0x00000000050b72ca */ /* 0x008fc800000e0000 */
[----:B------:R-:W-:Y:S02]  /*12ee0*/  R2UR UR8, R0 ;  /* 0x00000000000872ca */ /* 0x000fe400000e0000 */
[----:B----4-:R-:W-:Y:S02]  /*12ef0*/  R2UR UR4, R4 ;  /* 0x00000000040472ca */ /* 0x010fe400000e0000 */
[----:B-----5:R-:W-:Y:S02]  /*12f00*/  R2UR UR13, R3 ;  /* 0x00000000030d72ca */ /* 0x020fe400000e0000 */
[----:B------:R-:W-:-:S07]  /*12f10*/  LOP3.LUT R2, R2, 0xfffffffe, RZ, 0xc0, !PT ;  /* 0xfffffffe02027812 */ /* 0x000fce00078ec0ff */
[----:B------:R-:W-:Y:S01]  /*12f20*/  UIADD3 UR8, UR8, 0x1c400, URZ ;  /* 0x0001c40008087890 */ /* 0x000fe2000fffe03f */
[----:B------:R-:W-:Y:S01]  /*12f30*/  @P0 LOP3.LUT R2, R2, 0x1, RZ, 0xfc, !PT ;  /* 0x0000000102020812 */ /* 0x000fe200078efcff */
[----:B------:R-:W-:-:S03]  /*12f40*/  UIMAD UR11, UR11, 0x60, UR4 ;  /* 0x000000600b0b78a4 */ /* 0x000fc6000f8e0204 */
[----:B------:R-:W-:Y:S01]  /*12f50*/  UMOV UR4, 0x0 ;  /* 0x0000000000047882 */ /* 0x000fe20000000000 */
[----:B------:R1:W-:Y:S05]  /*12f60*/  STL [R1+0x1c], R2 ;  /* 0x00001c0201007387 */ /* 0x0003ea0000100800 */
[----:B------:R1:W-:Y:S01]  /*12f70*/  UTMALDG.4D [UR8], [UR6], desc[UR4] ;  /* 0x00000408060075b4 */ /* 0x0003e20008019000 */
[----:B------:R-:W-:Y:S02]  /*12f80*/  NOP ;  /* 0x0000000000007918 */ /* 0x000fe40000000000 */
.L_x_813:
[----:B-1----:R-:W2:Y:S04]  /*12f90*/  LDL R2, [R1+0x4] ;  /* 0x0000040001027983 */ /* 0x002ea80000100800 */
[----:B------:R-:W3:Y:S04]  /*12fa0*/  LDL.LU R3, [R1+0x38] ;  /* 0x0000380001037983 */ /* 0x000ee80000300800 */
[----:B------:R-:W4:Y:S04]  /*12fb0*/  LDL.LU R5, [R1+0x28] ;  /* 0x0000280001057983 */ /* 0x000f280000300800 */
[----:B0-----:R-:W5:Y:S01]  /*12fc0*/  LDL.LU R4, [R1+0x40] ;  /* 0x0000400001047983 */ /* 0x001f620000300800 */
[----:B------:R-:W-:Y:S05]  /*12fd0*/  WARPSYNC.ALL ;  /* 0x0000000000007948 */ /* 0x000fea0003800000 */
[----:B------:R-:W-:Y:S01]  /*12fe0*/  ULDC.64 UR4, c[0x0][0x298] ;  /* 0x0000a60000047ab9 */ /* 0x000fe20000000a00 */
[----:B------:R-:W-:Y:S01]  /*12ff0*/  ULDC.64 UR6, c[0x0][0xa00] ;  /* 0x0002800000067ab9 */ /* 0x000fe20000000a00 */
[----:B------:R-:W-:Y:S01]  /*13000*/  BSSY B6, `(.L_x_818) ;  /* 0x0000024000067945 */ /* 0x000fe20003800000 */
[----:B------:R-:W-:Y:S01]  /*13010*/  BAR.SYNC.DEFER_BLOCKING 0x8, 0x180 ;  /* 0x0206000000007b1d */ /* 0x000fe20000010000 */
[----:B------:R-:W-:-:S04]  /*13020*/  ISETP.NE.U32.AND P0, PT, RZ, UR6, PT ;  /* 0x00000006ff007c0c */ /* 0x000fc8000bf05070 */
[----:B------:R-:W-:Y:S01]  /*13030*/  ISETP.NE.AND.EX P0, PT, RZ, UR7, PT, P0 ;  /* 0x00000007ff007c0c */ /* 0x000fe2000bf05300 */
[----:B--2---:R-:W-:Y:S01]  /*13040*/  VIADD R2, R2, 0x18400 ;  /* 0x0001840002027836 */ /* 0x004fe20000000000 */
[----:B---3--:R-:W-:-:S04]  /*13050*/  SHF.R.S32.HI R0, RZ, 0x1f, R3 ;  /* 0x0000001fff007819 */ /* 0x008fc80000011403 */
        /* <DEDUP_REMOVED lines=9> */
[----:B0-----:R-:W-:Y:S01]  /*130f0*/  IMAD.IADD R2, R3, 0x1, R0 ;  /* 0x0000000103027824 */ /* 0x001fe200078e0200 */
[----:B------:R-:W-:-:S05]  /*13100*/  SHF.R.S32.HI R0, RZ, 0x1f, R18 ;  /* 0x0000001fff007819 */ /* 0x000fca0000011412 */
[----:B------:R1:W-:Y:S04]  /*13110*/  STL [R1+0x40], R0 ;  /* 0x0000400001007387 */ /* 0x0003e80000100800 */
[----:B------:R1:W-:Y:S01]  /*13120*/  STL [R1+0x38], R2 ;  /* 0x0000380201007387 */ /* 0x0003e20000100800 */
[----:B------:R-:W-:Y:S05]  /*13130*/  @!P1 BRA `(.L_x_819) ;  /* 0x0000000000409947 */ /* 0x000fea0003800000 */
[----:B-1----:R-:W-:Y:S01]  /*13140*/  MOV R2, 0x0 ;  /* 0x0000000000027802 */ /* 0x002fe20000000f00 */
        /* <DEDUP_REMOVED lines=15> */
.L_x_819:
[----:B------:R-:W-:Y:S05]  /*13240*/  BSYNC B6 ;  /* 0x0000000000067941 */ /* 0x000fea0003800000 */
.L_x_818:
[----:B-1----:R-:W2:Y:S01]  /*13250*/  LDL.LU R4, [R1+0x38] ;  /* 0x0000380001047983 */ /* 0x002ea20000300800 */
[----:B------:R-:W0:Y:S01]  /*13260*/  LDC R7, c[0x0][0x448] ;  /* 0x00011200ff077b82 */ /* 0x000e220000000800 */
        /* <DEDUP_REMOVED lines=8> */
[----:B0-----:R-:W-:Y:S01]  /*132f0*/  ISETP.NE.AND P0, PT, R7, 0x1, PT ;  /* 0x000000010700780c */ /* 0x001fe20003f05270 */
[----:B------:R-:W0:Y:S02]  /*13300*/  S2R R8, SR_TID.X ;  /* 0x0000000000087919 */ /* 0x000e240000002100 */
[----:B0-----:R-:W-:-:S05]  /*13310*/  IMAD.SHL.U32 R9, R8, 0x8, RZ ;  /* 0x0000000808097824 */ /* 0x001fca00078e00ff */
[----:B------:R-:W-:Y:S01]  /*13320*/  LOP3.LUT R9, R9, 0x38, RZ, 0xc0, !PT ;  /* 0x0000003809097812 */ /* 0x000fe200078ec0ff */
[----:B--2---:R-:W-:Y:S02]  /*13330*/  IMAD.MOV.U32 R3, RZ, RZ, R4 ;  /* 0x000000ffff037224 */ /* 0x004fe400078e0004 */
[----:B------:R-:W0:Y:S01]  /*13340*/  S2R R4, SR_TID.X ;  /* 0x0000000000047919 */ /* 0x000e220000002100 */
        /* <DEDUP_REMOVED lines=11> */
[C---:B0-----:R-:W-:Y:S01]  /*13400*/  LOP3.LUT R5, R4.reuse, 0x7f, RZ, 0xc0, !PT ;  /* 0x0000007f04057812 */ /* 0x041fe200078ec0ff */
[----:B------:R-:W-:-:S03]  /*13410*/  IMAD.SHL.U32 R4, R4, 0x10, RZ ;  /* 0x0000001004047824 */ /* 0x000fc600078e00ff */
[----:B------:R-:W-:-:S04]  /*13420*/  SHF.R.U32.HI R5, RZ, 0x3, R5 ;  /* 0x00000003ff057819 */ /* 0x000fc80000011605 */
[----:B------:R-:W-:Y:S02]  /*13430*/  LOP3.LUT R4, R5, 0x70, R4, 0xf8, !PT ;  /* 0x0000007005047812 */ /* 0x000fe400078ef804 */
[----:B------:R-:W0:Y:S02]  /*13440*/  @P0 LDC R5, c[0x0][0x44c] ;  /* 0x00011300ff050b82 */ /* 0x000e240000000800 */
[----:B------:R-:W-:-:S05]  /*13450*/  LOP3.LUT R0, R4, R17, RZ, 0xfc, !PT ;  /* 0x0000001104007212 */ /* 0x000fca00078efcff */
[----:B------:R-:W-:Y:S02]  /*13460*/  IMAD.MOV.U32 R4, RZ, RZ, R0 ;  /* 0x000000ffff047224 */ /* 0x000fe400078e0000 */
[----:B0-----:R-:W-:-:S05]  /*13470*/  @P0 IMAD.HI.U32 R5, R0, R5, RZ ;  /* 0x0000000500050227 */ /* 0x001fca00078e00ff */
[----:B--2---:R-:W-:-:S04]  /*13480*/  @P0 SHF.R.U32.HI R4, RZ, R6, R5 ;  /* 0x00000006ff040219 */ /* 0x004fc80000011605 */
[----:B------:R-:W-:-:S05]  /*13490*/  IADD3 R5, -R4, RZ, RZ ;  /* 0x000000ff04057210 */ /* 0x000fca0007ffe1ff */
        /* <DEDUP_REMOVED lines=17> */
[----:B-1----:R-:W-:Y:S09]  /*135b0*/  BRA.DIV UR4, `(.L_x_820) ;  /* 0x0000004e046c7947 */ /* 0x002ff2000b800000 */
[----:B------:R-:W2:Y:S01]  /*135c0*/  LDL.LU R6, [R1+0x54] ;  /* 0x0000540001067983 */ /* 0x000ea20000300800 */
[----:B------:R-:W0:Y:S02]  /*135d0*/  S2R R5, SR_TID.X ;  /* 0x0000000000057919 */ /* 0x000e240000002100 */
[----:B0-----:R-:W-:-:S04]  /*135e0*/  LOP3.LUT R5, R5, 0x7f, RZ, 0xc0, !PT ;  /* 0x0000007f05057812 */ /* 0x001fc800078ec0ff */
[----:B------:R-:W-:-:S05]  /*135f0*/  SHF.R.U32.HI R5, RZ, 0x3, R5 ;  /* 0x00000003ff057819 */ /* 0x000fca0000011605 */
[----:B------:R-:W-:-:S04]  /*13600*/  IMAD.IADD R2, R5, 0x1, R17 ;  /* 0x0000000105027824 */ /* 0x000fc800078e0211 */
[----:B------:R-:W-:Y:S02]  /*13610*/  VIADD R5, R2, 0x10 ;  /* 0x0000001002057836 */ /* 0x000fe40000000000 */
[----:B--2---:R-:W-:Y:S02]  /*13620*/  IMAD R3, R6, R7, RZ ;  /* 0x0000000706037224 */ /* 0x004fe400078e02ff */
[----:B------:R-:W0:Y:S04]  /*13630*/  SHFL.IDX PT, R7, R4, RZ, 0x181f ;  /* 0x00181fff04077589 */ /* 0x000e2800000e0000 */
[----:B------:R-:W1:Y:S01]  /*13640*/  SHFL.IDX PT, R6, R0, RZ, 0x181f ;  /* 0x00181fff00067589 */ /* 0x000e6200000e0000 */
[----:B------:R-:W-:-:S13]  /*13650*/  ISETP.GE.AND P1, PT, R2, R3, PT ;  /* 0x000000030200720c */ /* 0x000fda0003f26270 */
        /* <DEDUP_REMOVED lines=12> */
[----:B------:R-:W-:Y:S01]  /*13720*/  @!P1 IMAD.MOV.U32 R7, RZ, RZ, R6 ;  /* 0x000000ffff079224 */ /* 0x000fe200078e0006 */
[----:B------:R-:W-:Y:S01]  /*13730*/  @!P1 MOV R6, R5 ;  /* 0x0000000500069202 */ /* 0x000fe20000000f00 */
[----:B------:R-:W-:-:S04]  /*13740*/  VIADD R5, R2, 0x20 ;  /* 0x0000002002057836 */ /* 0x000fc80000000000 */
[----:B------:R0:W-:Y:S01]  /*13750*/  @!P1 LDGSTS.E.BYPASS.LTC128B.128 [R10+0x18c00], desc[UR40][R6.64], !P0 ;  /* 0x18c00000060a9fae */ /* 0x0001e2000c101d68 */
        /* <DEDUP_REMOVED lines=15> */
[----:B------:R-:W-:Y:S01]  /*13850*/  @!P1 IMAD.MOV.U32 R6, RZ, RZ, R5 ;  /* 0x000000ffff069224 */ /* 0x000fe200078e0005 */
[----:B------:R-:W-:-:S04]  /*13860*/  IADD3 R5, R2, 0x40, RZ ;  /* 0x0000004002057810 */ /* 0x000fc80007ffe0ff */
        /* <DEDUP_REMOVED lines=22> */
[----:B-1----:R-:W-:-:S04]  /*139d0*/  @!P1 LEA R5, P2, R9, R5, 0x1 ;  /* 0x0000000509059211 */ /* 0x002fc800078408ff */
[----:B0-----:R-:W-:-:S05]  /*139e0*/  @!P1 IADD3.X R6, RZ, R6, RZ, P2, !PT ;  /* 0x00000006ff069210 */ /* 0x001fca00017fe4ff */
[----:B------:R-:W-:Y:S02]  /*139f0*/  @!P1 IMAD.MOV.U32 R7, RZ, RZ, R6 ;  /* 0x000000ffff079224 */ /* 0x000fe400078e0006 */
[----:B------:R-:W-:Y:S01]  /*13a00*/  @!P1 IMAD.MOV.U32 R6, RZ, RZ, R5 ;  /* 0x000000ffff069224 */ /* 0x000fe200078e0005 */
[----:B------:R-:W0:Y:S04]  /*13a10*/  SHFL.IDX PT, R0, R0, 0x7, 0x181f ;  /* 0x00f81f0000007f89 */ /* 0x000e2800000e0000 */
[----:B------:R1:W-:Y:S04]  /*13a20*/  @!P1 LDGSTS.E.BYPASS.LTC128B.128 [R10+0x1b400], desc[UR40][R6.64], !P0 ;  /* 0x1b400000060a9fae */ /* 0x0003e8000c101d68 */
[----:B------:R-:W2:Y:S02]  /*13a30*/  SHFL.IDX PT, R4, R4, 0x7, 0x181f ;  /* 0x00f81f0004047f89 */ /* 0x000ea400000e0000 */
.L_x_982:
[----:B------:R3:W5:Y:S01]  /*13a40*/  LDL R9, [R1+0x4] ;  /* 0x0000040001097983 */ /* 0x0007620000100800 */
[----:B------:R-:W4:Y:S01]  /*13a50*/  S2R R5, SR_TID.X ;  /* 0x0000000000057919 */ /* 0x000f220000002100 */
[----:B------:R-:W-:-:S05]  /*13a60*/  VIADD R2, R2, 0x70 ;  /* 0x0000007002027836 */ /* 0x000fca0000000000 */
[----:B------:R-:W-:Y:S01]  /*13a70*/  ISETP.GE.AND P1, PT, R2, R3, PT ;  /* 0x000000030200720c */ /* 0x000fe20003f26270 */
[----:B----4-:R-:W-:-:S05]  /*13a80*/  IMAD.SHL.U32 R5, R5, 0x8, RZ ;  /* 0x0000000805057824 */ /* 0x010fca00078e00ff */
[----:B------:R-:W-:-:S07]  /*13a90*/  LOP3.LUT R5, R5, 0x38, RZ, 0xc0, !PT ;  /* 0x0000003805057812 */ /* 0x000fce00078ec0ff */
[----:B--2---:R-:W-:-:S05]  /*13aa0*/  @!P1 LEA R2, P2, R5, R4, 0x1 ;  /* 0x0000000405029211 */ /* 0x004fca00078408ff */
[----:B0-----:R-:W-:-:S05]  /*13ab0*/  @!P1 IMAD.X R3, RZ, RZ, R0, P2 ;  /* 0x000000ffff039224 */ /* 0x001fca00010e0600 */
[----:B------:R-:W-:Y:S01]  /*13ac0*/  @!PT LDS RZ, [RZ] ;  /* 0x00000000fffff984 */ /* 0x000fe20000000800 */
[----:B------:R-:W-:Y:S01]  /*13ad0*/  @!PT LDS RZ, [RZ] ;  /* 0x00000000fffff984 */ /* 0x000fe20000000800 */
[----:B------:R-:W-:Y:S01]  /*13ae0*/  @!PT LDS RZ, [RZ] ;  /* 0x00000000fffff984 */ /* 0x000fe20000000800 */
[----:B------:R3:W-:Y:S01]  /*13af0*/  @!P1 LDGSTS.E.BYPASS.LTC128B.128 [R10+0x1bc00], desc[UR40][R2.64], !P0 ;  /* 0x1bc00000020a9fae */ /* 0x0007e2000c101d68 */
[----:B------:R-:W-:Y:S01]  /*13b00*/  PLOP3.LUT P0, PT, PT, PT, PT, 0x80, 0x0 ;  /* 0x000000000000781c */ /* 0x000fe20003f0f070 */
[----:B------:R-:W-:-:S12]  /*13b10*/  NOP ;  /* 0x0000000000007918 */ /* 0x000fd80000000000 */
.L_x_821:
[----:B---3--:R-:W2:Y:S01]  /*13b20*/  LDL R2, [R1+0x4] ;  /* 0x0000040001027983 */ /* 0x008ea20000100800 */
        /* <DEDUP_REMOVED lines=16> */
[----:B------:R-:W2:Y:S03]  /*13c30*/  SYNCS.PHASECHK.TRANS64.TRYWAIT P0, [R2+URZ+0x22820], R0 ;  /* 0x02282000020075a7 */ /* 0x000ea6000800017f */
[----:B0-2---:R-:W-:Y:S05]  /*13c40*/  @!P0 BRA `(.L_x_823) ;  /* 0x0000005000608947 */ /* 0x005fea0003800000 */
.L_x_983:
[----:B------:R-:W-:Y:S05]  /*13c50*/  BSYNC B0 ;  /* 0x0000000000007941 */ /* 0x000fea0003800000 */
.L_x_822:
[----:B0-----:R-:W2:Y:S01]  /*13c60*/  LDL R2, [R1+0x1c] ;  /* 0x00001c0001027983 */ /* 0x001ea20000100800 */
[----:B------:R-:W-:Y:S01]  /*13c70*/  BSSY B0, `(.L_x_824) ;  /* 0x0000063000007945 */ /* 0x000fe20003800000 */
[----:B--2---:R-:W-:-:S13]  /*13c80*/  LOP3.LUT P0, RZ, R2, 0x1, RZ, 0xc0, !PT ;  /* 0x0000000102ff7812 */ /* 0x004fda000780c0ff */
        /* <DEDUP_REMOVED lines=9> */
[----:B------:R-:W-:Y:S02]  /*13d20*/  ISETP.NE.AND P1, PT, R3, RZ, PT ;  /* 0x000000ff0300720c */ /* 0x000fe40003f25270 */
[----:B--2---:R-:W-:-:S04]  /*13d30*/  LEA R2, R2, R5, 0x3 ;  /* 0x0000000502027211 */ /* 0x004fc800078e18ff */
[----:B------:R-:W0:Y:S02]  /*13d40*/  SYNCS.PHASECHK.TRANS64.TRYWAIT P0, [R2+URZ+0x22860], R0 ;  /* 0x02286000020075a7 */ /* 0x000e24000800017f */
[----:B0-----:R-:W-:Y:S05]  /*13d50*/  @!P0 BRA `(.L_x_827) ;  /* 0x0000005000348947 */ /* 0x001fea0003800000 */
.L_x_984:
[----:B------:R-:W-:Y:S05]  /*13d60*/  BSYNC B1 ;  /* 0x0000000000017941 */ /* 0x000fea0003800000 */
.L_x_826:
[----:B------:R-:W-:Y:S04]  /*13d70*/  BSSY B1, `(.L_x_828) ;  /* 0x0000009000017945 */ /* 0x000fe80003800000 */
        /* <DEDUP_REMOVED lines=8> */
.L_x_829:
[----:B------:R-:W-:Y:S05]  /*13e00*/  BSYNC B1 ;  /* 0x0000000000017941 */ /* 0x000fea0003800000 */
.L_x_828:
        /* <DEDUP_REMOVED lines=14> */
.L_x_830:
        /* <DEDUP_REMOVED lines=16> */
.L_x_831:
        /* <DEDUP_REMOVED lines=16> */
.L_x_832:
        /* <DEDUP_REMOVED lines=16> */
.L_x_833:
        /* <DEDUP_REMOVED lines=11> */
.L_x_825:
[----:B------:R-:W-:Y:S05]  /*142a0*/  BSYNC B0 ;  /* 0x0000000000007941 */ /* 0x000fea0003800000 */
.L_x_824:
[----:B------:R-:W2:Y:S01]  /*142b0*/  LDL.LU R4, [R1+0x50] ;  /* 0x0000500001047983 */ /* 0x000ea20000300800 */
[----:B------:R-:W-:Y:S01]  /*142c0*/  BSSY B0, `(.L_x_834) ;  /* 0x000020f000007945 */ /* 0x000fe20003800000 */
[----:B--2---:R-:W-:-:S13]  /*142d0*/  ISETP.GE.AND P0, PT, R4, 0x61, PT ;  /* 0x000000610400780c */ /* 0x004fda0003f06270 */
[----:B------:R-:W-:Y:S05]  /*142e0*/  @!P0 BRA `(.L_x_835) ;  /* 0x0000002000308947 */ /* 0x000fea0003800000 */
[----:B------:R-:W1:Y:S01]  /*142f0*/  LDL R4, [R1+0x30] ;  /* 0x0000300001047983 */ /* 0x000e620000100800 */
[----:B------:R-:W-:Y:S01]  /*14300*/  IMAD.MOV.U32 R0, RZ, RZ, 0x1 ;  /* 0x00000001ff007424 */ /* 0x000fe200078e00ff */
[----:B------:R-:W-:Y:S01]  /*14310*/  BSSY B2, `(.L_x_836) ;  /* 0x00000b3000027945 */ /* 0x000fe20003800000 */
[----:B-1----:R-:W-:-:S05]  /*14320*/  IMAD.MOV R6, RZ, RZ, -R4 ;  /* 0x000000ffff067224 */ /* 0x002fca00078e0a04 */
[----:B------:R-:W-:-:S04]  /*14330*/  VIADDMNMX R6, R6, R0, 0xffffffff, !PT ;  /* 0xffffffff06067446 */ /* 0x000fc80007800100 */
[----:B------:R-:W-:-:S04]  /*14340*/  IADD3 R0, R4, R6, RZ ;  /* 0x0000000604007210 */ /* 0x000fc80007ffe0ff */
        /* <DEDUP_REMOVED lines=8> */
[----:B--2---:R-:W-:Y:S01]  /*143d0*/  LOP3.LUT P2, RZ, R5, 0x1, RZ, 0xc0, !PT ;  /* 0x0000000105ff7812 */ /* 0x004fe2000784c0ff */
[----:B---3--:R-:W-:-:S05]  /*143e0*/  VIADD R2, R4, 0x1 ;  /* 0x0000000104027836 */ /* 0x008fca0000000000 */
[----:B------:R-:W-:-:S04]  /*143f0*/  ISETP.NE.AND P0, PT, R2, 0x2, PT ;  /* 0x000000020200780c */ /* 0x000fc80003f05270 */
[----:B------:R-:W-:Y:S02]  /*14400*/  SEL R3, RZ, 0x1, P0 ;  /* 0x00000001ff037807 */ /* 0x000fe40000000000 */
[----:B------:R-:W-:Y:S02]  /*14410*/  SEL R8, R2, RZ, P0 ;  /* 0x000000ff02087207 */ /* 0x000fe40000000000 */
        /* <DEDUP_REMOVED lines=11> */
[----:B-----5:R-:W3:Y:S01]  /*144d0*/  LDL R9, [R1+0x10] ;  /* 0x0000100001097983 */ /* 0x020ee20000100800 */
        /* <DEDUP_REMOVED lines=16> */
.L_x_840:
[----:B-1----:R-:W2:Y:S01]  /*145e0*/  LDL R2, [R1+0x4] ;  /* 0x0000040001027983 */ /* 0x002ea20000100800 */
[----:B------:R-:W-:Y:S01]  /*145f0*/  SHF.L.U32 R5, R7, 0x1f, RZ ;  /* 0x0000001f07057819 */ /* 0x000fe200000006ff */
[----:B------:R-:W1:Y:S01]  /*14600*/  S2R R3, SR_TID.X ;  /* 0x0000000000037919 */ /* 0x000e620000002100 */
[----:B------:R-:W-:Y:S01]  /*14610*/  BSSY B3, `(.L_x_841) ;  /* 0x0000006000037945 */ /* 0x000fe20003800000 */
[----:B-1----:R-:W-:-:S04]  /*14620*/  LOP3.LUT R3, R3, 0x7f, RZ, 0xc0, !PT ;  /* 0x0000007f03037812 */ /* 0x002fc800078ec0ff */
[----:B------:R-:W-:Y:S01]  /*14630*/  ISETP.NE.AND P1, PT, R3, RZ, PT ;  /* 0x000000ff0300720c */ /* 0x000fe20003f25270 */
[----:B--2---:R-:W-:-:S04]  /*14640*/  IMAD R2, R8, 0x8, R2 ;  /* 0x0000000808027824 */ /* 0x004fc800078e0202 */
[----:B------:R-:W1:Y:S02]  /*14650*/  SYNCS.PHASECHK.TRANS64.TRYWAIT P0, [R2+URZ+0x22840], R5 ;  /* 0x02284005020075a7 */ /* 0x000e64000800017f */
[----:B-1----:R-:W-:Y:S06]  /*14660*/  @!P0 BRA `(.L_x_842) ;  /* 0x0000004800048947 */ /* 0x002fec0003800000 */
.L_x_985:
[----:B------:R-:W-:Y:S05]  /*14670*/  BSYNC B3 ;  /* 0x0000000000037941 */ /* 0x000fea0003800000 */
.L_x_841:
        /* <DEDUP_REMOVED lines=9> */
.L_x_844:
[----:B------:R-:W-:Y:S05]  /*14710*/  BSYNC B3 ;  /* 0x0000000000037941 */ /* 0x000fea0003800000 */
.L_x_843:
        /* <DEDUP_REMOVED lines=11> */
[----:B---3--:R-:W-:-:S03]  /*147d0*/  IMAD R0, R0, 0x60, R4 ;  /* 0x0000006000007824 */ /* 0x008fc600078e0204 */
[----:B------:R-:W-:Y:S01]  /*147e0*/  IADD3 R3, R3, 0x1c400, RZ ;  /* 0x0001c40003037810 */ /* 0x000fe20007ffe0ff */
[----:B------:R-:W-:-:S07]  /*147f0*/  VIADD R4, R2, 0x22830 ;  /* 0x0002283002047836 */ /* 0x000fce0000000000 */
.L_x_845:
        /* <DEDUP_REMOVED lines=14> */
.L_x_986:
[----:B------:R-:W-:Y:S05]  /*148e0*/  BSYNC B3 ;  /* 0x0000000000037941 */ /* 0x000fea0003800000 */
.L_x_846:
[----:B------:R-:W-:Y:S01]  /*148f0*/  BSSY B3, `(.L_x_848) ;  /* 0x000000b000037945 */ /* 0x000fe20003800000 */
[----:B------:R-:W-:Y:S02]  /*14900*/  IMAD.MOV.U32 R8, RZ, RZ, 0x0 ;  /* 0x00000000ff087424 */ /* 0x000fe400078e00ff */
[----:B-----5:R-:W-:Y:S01]  /*14910*/  IMAD.MOV.U32 R9, RZ, RZ, 0x14f00000 ;  /* 0x14f00000ff097424 */ /* 0x020fe200078e00ff */
        /* <DEDUP_REMOVED lines=8> */
.L_x_849:
[----:B------:R-:W-:Y:S05]  /*149a0*/  BSYNC B3 ;  /* 0x0000000000037941 */ /* 0x000fea0003800000 */
.L_x_848:
        /* <DEDUP_REMOVED lines=11> */
.L_x_850:
        /* <DEDUP_REMOVED lines=16> */
.L_x_851:
        /* <DEDUP_REMOVED lines=16> */
.L_x_852:
        /* <DEDUP_REMOVED lines=12> */
[----:B------:R-:W-:Y:S01]  /*14d20*/  UMOV UR10, 0xc0 ;  /* 0x000000c0000a7882 */ /* 0x000fe20000000000 */
[----:B------:R-:W-:Y:S02]  /*14d30*/  R2UR UR7, R9 ;  /* 0x00000000090772ca */ /* 0x000fe400000e0000 */
[----:B------:R-:W-:Y:S02]  /*14d40*/  PLOP3.LUT P0, PT, PT, PT, PT, 0x80, 0x0 ;  /* 0x000000000000781c */ /* 0x000fe40003f0f070 */
[----:B------:R-:W-:-:S11]  /*14d50*/  IADD3 R3, R3, 0x9400, RZ ;  /* 0x0000940003037810 */ /* 0x000fd60007ffe0ff */
.L_x_853:
        /* <DEDUP_REMOVED lines=11> */
.L_x_839:
[----:B------:R-:W-:Y:S05]  /*14e10*/  BSYNC B1 ;  /* 0x0000000000017941 */ /* 0x000fea0003800000 */
.L_x_838:
[----:B------:R-:W2:Y:S02]  /*14e20*/  LDL.LU R4, [R1+0x30] ;  /* 0x0000300001047983 */ /* 0x000ea40000300800 */
[----:B--2---:R-:W-:-:S07]  /*14e30*/  VIADD R0, R4, 0xfffffffd ;  /* 0xfffffffd04007836 */ /* 0x004fce0000000000 */
.L_x_837:
[----:B------:R-:W-:Y:S05]  /*14e40*/  BSYNC B2 ;  /* 0x0000000000027941 */ /* 0x000fea0003800000 */
.L_x_836:
[----:B------:R-:W2:Y:S01]  /*14e50*/  LDL.LU R2, [R1+0x34] ;  /* 0x0000340001027983 */ /* 0x000ea20000300800 */
[----:B------:R-:W-:-:S05]  /*14e60*/  IMAD.MOV R6, RZ, RZ, -R6 ;  /* 0x000000ffff067224 */ /* 0x000fca00078e0a06 */
[----:B--2---:R-:W-:-:S13]  /*14e70*/  ISETP.NE.AND P0, PT, R2, R6, PT ;  /* 0x000000060200720c */ /* 0x004fda0003f05270 */
[----:B------:R-:W-:Y:S05]  /*14e80*/  @!P0 BRA `(.L_x_835) ;  /* 0x0000001400488947 */ /* 0x000fea0003800000 */
.L_x_886:
[----:B------:R-:W2:Y:S04]  /*14e90*/  LDL R4, [R1+0x1c] ;  /* 0x00001c0001047983 */ /* 0x000ea80000100800 */
[----:B------:R-:W0:Y:S04]  /*14ea0*/  LDL.LU R3, [R1+0x8] ;  /* 0x0000080001037983 */ /* 0x000e280000300800 */
[----:B------:R-:W3:Y:S01]  /*14eb0*/  LDL.LU R2, [R1+0x14] ;  /* 0x0000140001027983 */ /* 0x000ee20000300800 */
[----:B------:R-:W-:Y:S05]  /*14ec0*/  YIELD ;  /* 0x0000000000007946 */ /* 0x000fea0003800000 */
[----:B------:R-:W-:Y:S01]  /*14ed0*/  BSSY B1, `(.L_x_854) ;  /* 0x00000a2000017945 */ /* 0x000fe20003800000 */
[----:B--2---:R-:W-:Y:S01]  /*14ee0*/  LOP3.LUT P1, RZ, R4, 0x1, RZ, 0xc0, !PT ;  /* 0x0000000104ff7812 */ /* 0x004fe2000782c0ff */
[----:B0-----:R-:W-:-:S05]  /*14ef0*/  VIADD R7, R3, 0x1 ;  /* 0x0000000103077836 */ /* 0x001fca0000000000 */
[----:B------:R-:W-:-:S04]  /*14f00*/  ISETP.NE.AND P0, PT, R7, 0x2, PT ;  /* 0x000000020700780c */ /* 0x000fc80003f05270 */
[----:B------:R-:W-:Y:S02]  /*14f10*/  SEL R6, RZ, 0x1, P0 ;  /* 0x00000001ff067807 */ /* 0x000fe40000000000 */
[----:B------:R-:W-:Y:S02]  /*14f20*/  SEL R7, R7, RZ, P0 ;  /* 0x000000ff07077207 */ /* 0x000fe40000000000 */
[----:B---3--:R-:W-:Y:S01]  /*14f30*/  LOP3.LUT R6, R2, R6, RZ, 0x3c, !PT ;  /* 0x0000000602067212 */ /* 0x008fe200078e3cff */
[----:B------:R-:W-:Y:S06]  /*14f40*/  @!P1 BRA `(.L_x_855) ;  /* 0x0000000800689947 */ /* 0x000fec0003800000 */
[----:B------:R-:W-:Y:S01]  /*14f50*/  ULDC.64 UR4, c[0x0][0x418] ;  /* 0x0001060000047ab9 */ /* 0x000fe20000000a00 */
[----:B------:R-:W-:Y:S01]  /*14f60*/  IMAD.MOV.U32 R8, RZ, RZ, R0 ;  /* 0x000000ffff087224 */ /* 0x000fe200078e0000 */
[----:B------:R-:W-:-:S04]  /*14f70*/  ISETP.NE.U32.AND P0, PT, RZ, UR4, PT ;  /* 0x00000004ff007c0c */ /* 0x000fc8000bf05070 */
[----:B------:R-:W-:-:S13]  /*14f80*/  ISETP.NE.AND.EX P0, PT, RZ, UR5, PT, P0 ;  /* 0x00000005ff007c0c */ /* 0x000fda000bf05300 */
[----:B------:R-:W-:Y:S05]  /*14f90*/  @!P0 BRA `(.L_x_856) ;  /* 0x0000000000508947 */ /* 0x000fea0003800000 */
[----:B-----5:R-:W2:Y:S01]  /*14fa0*/  LDL R9, [R1+0x20] ;  /* 0x0000200001097983 */ /* 0x020ea20000100800 */
        /* <DEDUP_REMOVED lines=19> */
.L_x_856:
[----:B0-----:R-:W2:Y:S01]  /*150e0*/  LDL R2, [R1+0x4] ;  /* 0x0000040001027983 */ /* 0x001ea20000100800 */
[----:B------:R-:W0:Y:S02]  /*150f0*/  S2R R3, SR_TID.X ;  /* 0x0000000000037919 */ /* 0x000e240000002100 */
[----:B0-----:R-:W-:Y:S01]  /*15100*/  LOP3.LUT R4, R3, 0x7f, RZ, 0xc0, !PT ;  /* 0x0000007f03047812 */ /* 0x001fe200078ec0ff */
[----:B------:R-:W-:Y:S03]  /*15110*/  BSSY B2, `(.L_x_857) ;  /* 0x0000006000027945 */ /* 0x000fe60003800000 */
[----:B------:R-:W-:Y:S01]  /*15120*/  ISETP.NE.AND P1, PT, R4, RZ, PT ;  /* 0x000000ff0400720c */ /* 0x000fe20003f25270 */
[----:B--2---:R-:W-:Y:S01]  /*15130*/  IMAD R3, R7, 0x8, R2 ;  /* 0x0000000807037824 */ /* 0x004fe200078e0202 */
[----:B------:R-:W-:-:S04]  /*15140*/  SHF.L.U32 R2, R6, 0x1f, RZ ;  /* 0x0000001f06027819 */ /* 0x000fc800000006ff */
[----:B------:R-:W0:Y:S02]  /*15150*/  SYNCS.PHASECHK.TRANS64.TRYWAIT P0, [R3+URZ+0x22840], R2 ;  /* 0x02284002030075a7 */ /* 0x000e24000800017f */
[----:B0-----:R-:W-:Y:S05]  /*15160*/  @!P0 BRA `(.L_x_858) ;  /* 0x0000003c006c8947 */ /* 0x001fea0003800000 */
.L_x_987:
[----:B------:R-:W-:Y:S05]  /*15170*/  BSYNC B2 ;  /* 0x0000000000027941 */ /* 0x000fea0003800000 */
.L_x_857:
[----:B------:R-:W-:Y:S04]  /*15180*/  BSSY B2, `(.L_x_859) ;  /* 0x0000009000027945 */ /* 0x000fe80003800000 */
[----:B------:R-:W-:Y:S05]  /*15190*/  @P1 BRA `(.L_x_860) ;  /* 0x00000000001c1947 */ /* 0x000fea0003800000 */
[----:B------:R-:W1:Y:S02]  /*151a0*/  S2R R4, SR_TID.X ;  /* 0x0000000000047919 */ /* 0x000e640000002100 */
[----:B-1----:R-:W-:Y:S02]  /*151b0*/  LOP3.LUT R5, R4, 0x1f, RZ, 0xc0, !PT ;  /* 0x0000001f04057812 */ /* 0x002fe400078ec0ff */
[----:B------:R-:W-:Y:S02]  /*151c0*/  MOV R4, 0x3000 ;  /* 0x0000300000047802 */ /* 0x000fe40000000f00 */
[----:B------:R-:W-:Y:S02]  /*151d0*/  ISETP.NE.AND P0, PT, R5, RZ, PT ;  /* 0x000000ff0500720c */ /* 0x000fe40003f05270 */
[----:B------:R1:W-:Y:S11]  /*151e0*/  SYNCS.ARRIVE.TRANS64 RZ, [R3+URZ+0x22830], R4 ;  /* 0x0228300403ff79a7 */ /* 0x0003f6000800003f */
[----:B-1----:R-:W-:Y:S05]  /*151f0*/  @!P0 BRA `(.L_x_860) ;  /* 0x0000000000048947 */ /* 0x002fea0003800000 */
[----:B------:R-:W-:Y:S01]  /*15200*/  BPT.TRAP 0x1 ;  /* 0x000000040000795c */ /* 0x000fe20000300000 */
.L_x_860:
[----:B------:R-:W-:Y:S05]  /*15210*/  BSYNC B2 ;  /* 0x0000000000027941 */ /* 0x000fea0003800000 */
.L_x_859:
        /* <DEDUP_REMOVED lines=13> */
.L_x_861:
[----:B-----5:R-:W2:Y:S01]  /*152f0*/  LDL R9, [R1] ;  /* 0x0000000001097983 */ /* 0x020ea20000100800 */
        /* <DEDUP_REMOVED lines=13> */
.L_x_988:
[----:B------:R-:W-:Y:S05]  /*153d0*/  BSYNC B2 ;  /* 0x0000000000027941 */ /* 0x000fea0003800000 */
.L_x_862:
        /* <DEDUP_REMOVED lines=11> */
.L_x_865:
[----:B------:R-:W-:Y:S05]  /*15490*/  BSYNC B2 ;  /* 0x0000000000027941 */ /* 0x000fea0003800000 */
.L_x_864:
        /* <DEDUP_REMOVED lines=10> */
.L_x_866:
        /* <DEDUP_REMOVED lines=16> */
.L_x_867:
        /* <DEDUP_REMOVED lines=16> */
.L_x_868:
        /* <DEDUP_REMOVED lines=16> */
.L_x_869:
        /* <DEDUP_REMOVED lines=11> */
.L_x_855:
[----:B------:R-:W-:Y:S05]  /*158f0*/  BSYNC B1 ;  /* 0x0000000000017941 */ /* 0x000fea0003800000 */
.L_x_854:
[----:B------:R-:W2:Y:S01]  /*15900*/  LDL R5, [R1+0x1c] ;  /* 0x00001c0001057983 */ /* 0x000ea20000100800 */
[----:B------:R-:W-:Y:S01]  /*15910*/  VIADD R7, R7, 0x1 ;  /* 0x0000000107077836 */ /* 0x000fe20000000000 */
[----:B------:R-:W-:Y:S04]  /*15920*/  BSSY B1, `(.L_x_870) ;  /* 0x00000a5000017945 */ /* 0x000fe80003800000 */
[----:B------:R-:W-:-:S04]  /*15930*/  ISETP.NE.AND P0, PT, R7, 0x2, PT ;  /* 0x000000020700780c */ /* 0x000fc80003f05270 */
[----:B------:R-:W-:Y:S02]  /*15940*/  SEL R2, RZ, 0x1, P0 ;  /* 0x00000001ff027807 */ /* 0x000fe40000000000 */
[----:B-----5:R-:W-:Y:S02]  /*15950*/  SEL R9, R7, RZ, P0 ;  /* 0x000000ff07097207 */ /* 0x020fe40000000000 */
[----:B------:R-:W-:-:S05]  /*15960*/  LOP3.LUT R8, R6, R2, RZ, 0x3c, !PT ;  /* 0x0000000206087212 */ /* 0x000fca00078e3cff */
[----:B------:R0:W-:Y:S04]  /*15970*/  STL [R1+0x14], R8 ;  /* 0x0000140801007387 */ /* 0x0001e80000100800 */
[----:B------:R0:W-:Y:S01]  /*15980*/  STL [R1+0x8], R9 ;  /* 0x0000080901007387 */ /* 0x0001e20000100800 */
[----:B--2---:R-:W-:-:S13]  /*15990*/  LOP3.LUT P2, RZ, R5, 0x1, RZ, 0xc0, !PT ;  /* 0x0000000105ff7812 */ /* 0x004fda000784c0ff */
        /* <DEDUP_REMOVED lines=26> */
.L_x_872:
        /* <DEDUP_REMOVED lines=9> */
.L_x_989:
[----:B------:R-:W-:Y:S05]  /*15bd0*/  BSYNC B2 ;  /* 0x0000000000027941 */ /* 0x000fea0003800000 */
.L_x_873:
        /* <DEDUP_REMOVED lines=9> */
.L_x_876:
[----:B------:R-:W-:Y:S05]  /*15c70*/  BSYNC B2 ;  /* 0x0000000000027941 */ /* 0x000fea0003800000 */
.L_x_875:
        /* <DEDUP_REMOVED lines=14> */
.L_x_877:
        /* <DEDUP_REMOVED lines=14> */
.L_x_990:
[----:B------:R-:W-:Y:S05]  /*15e40*/  BSYNC B2 ;  /* 0x0000000000027941 */ /* 0x000fea0003800000 */
.L_x_878:
        /* <DEDUP_REMOVED lines=11> */
.L_x_881:
[----:B------:R-:W-:Y:S05]  /*15f00*/  BSYNC B2 ;  /* 0x0000000000027941 */ /* 0x000fea0003800000 */
.L_x_880:
        /* <DEDUP_REMOVED lines=11> */
.L_x_882:
        /* <DEDUP_REMOVED lines=16> */
.L_x_883:
        /* <DEDUP_REMOVED lines=16> */
.L_x_884:
        /* <DEDUP_REMOVED lines=16> */
.L_x_885:
        /* <DEDUP_REMOVED lines=11> */
.L_x_871:
[----:B------:R-:W-:Y:S05]  /*16370*/  BSYNC B1 ;  /* 0x0000000000017941 */ /* 0x000fea0003800000 */
.L_x_870:
[C---:B------:R-:W-:Y:S01]  /*16380*/  ISETP.GT.AND P0, PT, R0.reuse, 0x1, PT ;  /* 0x000000010000780c */ /* 0x040fe20003f04270 */
[----:B------:R-:W-:-:S12]  /*16390*/  VIADD R0, R0, 0xfffffffe ;  /* 0xfffffffe00007836 */ /* 0x000fd80000000000 */
[----:B------:R-:W-:Y:S05]  /*163a0*/  @P0 BRA `(.L_x_886) ;  /* 0xffffffe800b80947 */ /* 0x000fea000383ffff */
.L_x_835:
[----:B------:R-:W-:Y:S05]  /*163b0*/  BSYNC B0 ;  /* 0x0000000000007941 */ /* 0x000fea0003800000 */
.L_x_834:
[----:B------:R-:W2:Y:S04]  /*163c0*/  LDL.LU R4, [R1+0x8] ;  /* 0x0000080001047983 */ /* 0x000ea80000300800 */
[----:B------:R-:W3:Y:S01]  /*163d0*/  LDL.LU R3, [R1+0x14] ;  /* 0x0000140001037983 */ /* 0x000ee20000300800 */
[----:B------:R-:W4:Y:S01]  /*163e0*/  S2R R2, SR_TID.X ;  /* 0x0000000000027919 */ /* 0x000f220000002100 */
[----:B------:R-:W-:Y:S01]  /*163f0*/  BSSY B0, `(.L_x_887) ;  /* 0x0000015000007945 */ /* 0x000fe20003800000 */
[----:B----4-:R-:W-:-:S04]  /*16400*/  LOP3.LUT R2, R2, 0x7f, RZ, 0xc0, !PT ;  /* 0x0000007f02027812 */ /* 0x010fc800078ec0ff */
[----:B------:R-:W-:Y:S01]  /*16410*/  ISETP.NE.AND P1, PT, R2, RZ, PT ;  /* 0x000000ff0200720c */ /* 0x000fe20003f25270 */
[----:B--2---:R-:W-:-:S05]  /*16420*/  VIADD R0, R4, 0x1 ;  /* 0x0000000104007836 */ /* 0x004fca0000000000 */
[----:B------:R-:W-:-:S04]  /*16430*/  ISETP.NE.AND P0, PT, R0, 0x2, PT ;  /* 0x000000020000780c */ /* 0x000fc80003f05270 */
[----:B------:R-:W-:-:S04]  /*16440*/  SEL R2, RZ, 0x1, P0 ;  /* 0x00000001ff027807 */ /* 0x000fc80000000000 */
[----:B---3--:R-:W-:-:S05]  /*16450*/  LOP3.LUT R3, R3, R2, RZ, 0x3c, !PT ;  /* 0x0000000203037212 */ /* 0x008fca00078e3cff */
[----:B------:R2:W-:Y:S01]  /*16460*/  STL [R1+0x14], R3 ;  /* 0x0000140301007387 */ /* 0x0005e20000100800 */
[----:B------:R-:W-:Y:S05]  /*16470*/  @P1 BRA `(.L_x_888) ;  /* 0x0000000000301947 */ /* 0x000fea0003800000 */
[----:B--2---:R-:W2:Y:S01]  /*16480*/  S2R R3, SR_LANEID ;  /* 0x0000000000037919 */ /* 0x004ea20000000000 */
[----:B------:R-:W-:Y:S02]  /*16490*/  VOTEU.ANY UR4, UPT, PT ;  /* 0x0000000000047886 */ /* 0x000fe400038e0100 */
[----:B------:R-:W2:Y:S08]  /*164a0*/  FLO.U32 R4, UR4 ;  /* 0x0000000400047d00 */ /* 0x000eb000080e0000 */
[----:B------:R-:W3:Y:S01]  /*164b0*/  POPC R5, UR4 ;  /* 0x0000000400057d09 */ /* 0x000ee20008000000 */
[----:B--2---:R-:W-:-:S02]  /*164c0*/  ISETP.EQ.U32.AND P1, PT, R4, R3, PT ;  /* 0x000000030400720c */ /* 0x004fc40003f22070 */
[----:B------:R-:W3:Y:S11]  /*164d0*/  LDC.64 R2, c[0x0][0xc60] ;  /* 0x00031800ff027b82 */ /* 0x000ef60000000a00 */
[----:B---3--:R-:W2:Y:S01]  /*164e0*/  @P1 ATOMG.E.ADD.STRONG.GPU PT, R3, desc[UR40][R2.64], R5 ;  /* 0x00000005020319a8 */ /* 0x008ea200081ee1e8 */
[----:B-1----:R-:W1:Y:S02]  /*164f0*/  S2R R6, SR_LTMASK ;  /* 0x0000000000067919 */ /* 0x002e640000003900 */
[----:B-1----:R-:W-:-:S04]  /*16500*/  LOP3.LUT R6, R6, UR4, RZ, 0xc0, !PT ;  /* 0x0000000406067c12 */ /* 0x002fc8000f8ec0ff */
[----:B0-----:R-:W0:Y:S01]  /*16510*/  POPC R7, R6 ;  /* 0x0000000600077309 */ /* 0x001e220000000000 */
[----:B--2---:R-:W0:Y:S02]  /*16520*/  SHFL.IDX PT, R4, R3, R4, 0x1f ;  /* 0x00001f0403047589 */ /* 0x004e2400000e0000 */
[----:B0-----:R-:W-:-:S07]  /*16530*/  IADD3 R16, R4, UR36, R7 ;  /* 0x0000002404107c10 */ /* 0x001fce000fffe007 */
.L_x_888:
[----:B------:R-:W-:Y:S05]  /*16540*/  BSYNC B0 ;  /* 0x0000000000007941 */ /* 0x000fea0003800000 */
.L_x_887:
[----:B------:R-:W-:-:S05]  /*16550*/  SEL R0, R0, RZ, P0 ;  /* 0x000000ff00007207 */ /* 0x000fca0000000000 */
[----:B------:R3:W-:Y:S02]  /*16560*/  STL [R1+0x8], R0 ;  /* 0x0000080001007387 */ /* 0x0007e40000100800 */
.L_x_806:
[----:B------:R-:W-:Y:S05]  /*16570*/  BSYNC B7 ;  /* 0x0000000000077941 */ /* 0x000fea0003800000 */
.L_x_804:
[----:B---3--:R-:W3:Y:S02]  /*16580*/  LDL R0, [R1+0x1c] ;  /* 0x00001c0001007983 */ /* 0x008ee40000100800 */
[----:B---3--:R-:W-:-:S13]  /*16590*/  LOP3.LUT P0, RZ, R0, 0x2, RZ, 0xc0, !PT ;  /* 0x0000000200ff7812 */ /* 0x008fda000780c0ff */
[----:B------:R-:W-:Y:S05]  /*165a0*/  @!P0 BRA `(.L_x_889) ;  /* 0x0000000000288947 */ /* 0x000fea0003800000 */
[----:B------:R-:W-:Y:S05]  /*165b0*/  WARPSYNC.ALL ;  /* 0x0000000000007948 */ /* 0x000fea0003800000 */
[----:B------:R-:W3:Y:S08]  /*165c0*/  S2UR UR5, SR_CgaCtaId ;  /* 0x00000000000579c3 */ /* 0x000ef00000008800 */
[----:B------:R-:W-:Y:S06]  /*165d0*/  BAR.SYNC.DEFER_BLOCKING 0x5, 0x180 ;  /* 0x0146000000007b1d */ /* 0x000fec0000010000 */
[----:B------:R-:W-:-:S02]  /*165e0*/  UMOV UR4, 0x400 ;  /* 0x0000040000047882 */ /* 0x000fc40000000000 */
[----:B---3--:R-:W-:-:S06]  /*165f0*/  ULEA UR4, UR5, UR4, 0x18 ;  /* 0x0000000405047291 */ /* 0x008fcc000f8ec03f */
[----:B------:R-:W-:-:S05]  /*16600*/  IMAD.U32 R0, RZ, RZ, UR4 ;  /* 0x00000004ff007e24 */ /* 0x000fca000f8e00ff */
[----:B------:R3:W4:Y:S04]  /*16610*/  LDS.128 R16, [R0+0x228d0] ;  /* 0x0228d00000107984 */ /* 0x0007280000000c00 */
[----:B------:R3:W-:Y:S01]  /*16620*/  STL [R1+0x4], R0 ;  /* 0x0000040001007387 */ /* 0x0007e20000100800 */
[----:B------:R-:W-:Y:S06]  /*16630*/  BAR.ARV 0x4, 0x180 ;  /* 0x0106000000007b1d */ /* 0x000fec0000002000 */
[----:B------:R-:W-:Y:S05]  /*16640*/  BRA `(.L_x_890) ;  /* 0x0000000800487947 */ /* 0x000fea0003800000 */
.L_x_889:
[----:B------:R-:W0:Y:S01]  /*16650*/  S2R R0, SR_TID.X ;  /* 0x0000000000007919 */ /* 0x000e220000002100 */
[----:B------:R-:W-:Y:S01]  /*16660*/  UMOV UR4, 0xffffffff ;  /* 0xffffffff00047882 */ /* 0x000fe20000000000 */
[----:B01----:R-:W-:-:S04]  /*16670*/  LOP3.LUT R7, R0, 0x1f, RZ, 0xc0, !PT ;  /* 0x0000001f00077812 */ /* 0x003fc800078ec0ff */
[----:B------:R-:W-:Y:S01]  /*16680*/  ISETP.NE.AND P0, PT, R7, 0x1f, PT ;  /* 0x0000001f0700780c */ /* 0x000fe20003f05270 */
[----:B------:R-:W-:-:S12]  /*16690*/  BRA.DIV UR4, `(.L_x_891) ;  /* 0x0000002a04707947 */ /* 0x000fd8000b800000 */
[----:B------:R-:W-:Y:S01]  /*166a0*/  IMAD.IADD R5, R19, 0x1, R7 ;  /* 0x0000000113057824 */ /* 0x000fe200078e0207 */
[----:B------:R-:W-:-:S04]  /*166b0*/  ULDC UR4, c[0x0][0xc3c] ;  /* 0x00030f0000047ab9 */ /* 0x000fc80000000800 */
[----:B------:R-:W-:-:S13]  /*166c0*/  ISETP.GE.OR P1, PT, R5, UR4, !P0 ;  /* 0x0000000405007c0c */ /* 0x000fda000c726670 */
[----:B--2---:R-:W0:Y:S02]  /*166d0*/  @!P1 LDC.64 R2, c[0x0][0xc80] ;  /* 0x00032000ff029b82 */ /* 0x004e240000000a00 */
[----:B0-----:R-:W-:-:S06]  /*166e0*/  @!P1 IMAD.WIDE R2, R5, 0x4, R2 ;  /* 0x0000000405029825 */ /* 0x001fcc00078e0202 */
[----:B------:R0:W2:Y:S01]  /*166f0*/  @!P1 LDG.E R3, desc[UR40][R2.64] ;  /* 0x0000002802039981 */ /* 0x0000a2000c1e1900 */
[C---:B------:R-:W-:Y:S02]  /*16700*/  ISETP.GE.U32.AND P2, PT, R7.reuse, 0x2, PT ;  /* 0x000000020700780c */ /* 0x040fe40003f46070 */
[C---:B------:R-:W-:Y:S01]  /*16710*/  ISETP.GE.U32.AND P3, PT, R7.reuse, 0x4, PT ;  /* 0x000000040700780c */ /* 0x040fe20003f66070 */
[----:B------:R-:W-:Y:S01]  /*16720*/  SHFL.IDX PT, R4, R16, 0x1, 0x1f ;  /* 0x00201f0010047f89 */ /* 0x000fe200000e0000 */
[C---:B------:R-:W-:Y:S02]  /*16730*/  ISETP.GE.U32.AND P4, PT, R7.reuse, 0x8, PT ;  /* 0x000000080700780c */ /* 0x040fe40003f86070 */
[C---:B------:R-:W-:Y:S01]  /*16740*/  ISETP.GE.U32.AND P5, PT, R7.reuse, 0x10, PT ;  /* 0x000000100700780c */ /* 0x040fe20003fa6070 */
[----:B0-----:R-:W-:Y:S02]  /*16750*/  IMAD.MOV.U32 R2, RZ, RZ, RZ ;  /* 0x000000ffff027224 */ /* 0x001fe400078e00ff */
[----:B--2---:R-:W-:Y:S01]  /*16760*/  @!P1 IMAD.MOV.U32 R2, RZ, RZ, R3 ;  /* 0x000000ffff029224 */ /* 0x004fe200078e0003 */
[----:B------:R-:W-:-:S04]  /*16770*/  ISETP.NE.AND P1, PT, R7, RZ, PT ;  /* 0x000000ff0700720c */ /* 0x000fc80003f25270 */
        /* <DEDUP_REMOVED lines=14> */
[----:B------:R-:W-:Y:S02]  /*16860*/  IMAD.IADD R3, R3, 0x1, R0 ;  /* 0x0000000103037824 */ /* 0x000fe400078e0200 */
[----:B------:R0:W1:Y:S04]  /*16870*/  SHFL.IDX PT, R0, R16, RZ, 0x1f ;  /* 0x00001fff10007589 */ /* 0x00006800000e0000 */
[----:B------:R0:W2:Y:S02]  /*16880*/  SHFL.IDX PT, R6, R3, 0x1f, 0x1f ;  /* 0x03e01f0003067f89 */ /* 0x0000a400000e0000 */
.L_x_1000:
[----:B------:R-:W-:Y:S02]  /*16890*/  ULDC UR4, c[0x0][0xc38] ;  /* 0x00030e0000047ab9 */ /* 0x000fe40000000800 */
[----:B0-----:R-:W-:-:S04]  /*168a0*/  IMAD.U32 R16, RZ, RZ, UR4 ;  /* 0x00000004ff107e24 */ /* 0x001fc8000f8e00ff */
[----:B--2---:R-:W-:-:S04]  /*168b0*/  IMAD R6, R6, R16, RZ ;  /* 0x0000001006067224 */ /* 0x004fc800078e02ff */
[----:B------:R-:W-:-:S05]  /*168c0*/  IMAD.IADD R4, R4, 0x1, R6 ;  /* 0x0000000104047824 */ /* 0x000fca00078e0206 */
[----:B-1----:R-:W-:-:S13]  /*168d0*/  ISETP.GT.AND P6, PT, R4, R0, PT ;  /* 0x000000000400720c */ /* 0x002fda0003fc4270 */
[----:B------:R-:W-:Y:S05]  /*168e0*/  @P6 BRA `(.L_x_892) ;  /* 0x00000000009c6947 */ /* 0x000fea0003800000 */
.L_x_897:
[----:B0-----:R-:W0:Y:S01]  /*168f0*/  LDC R2, c[0x0][0xc3c] ;  /* 0x00030f00ff027b82 */ /* 0x001e220000000800 */
[----:B------:R-:W-:-:S05]  /*16900*/  VIADD R19, R19, 0x1f ;  /* 0x0000001f13137836 */ /* 0x000fca0000000000 */
[----:B0-----:R-:W-:-:S13]  /*16910*/  ISETP.GE.AND P6, PT, R19, R2, PT ;  /* 0x000000021300720c */ /* 0x001fda0003fc6270 */
[----:B------:R-:W-:Y:S05]  /*16920*/  @P6 BRA `(.L_x_893) ;  /* 0x0000000400446947 */ /* 0x000fea0003800000 */
[----:B------:R-:W0:Y:S01]  /*16930*/  S2R R3, SR_TID.X ;  /* 0x0000000000037919 */ /* 0x000e220000002100 */
[----:B------:R-:W-:Y:S01]  /*16940*/  BSSY B0, `(.L_x_894) ;  /* 0x0000009000007945 */ /* 0x000fe20003800000 */
[----:B0-----:R-:W-:-:S05]  /*16950*/  LOP3.LUT R3, R3, 0x1f, RZ, 0xc0, !PT ;  /* 0x0000001f03037812 */ /* 0x001fca00078ec0ff */
[----:B------:R-:W-:-:S05]  /*16960*/  IMAD.IADD R5, R19, 0x1, R3 ;  /* 0x0000000113057824 */ /* 0x000fca00078e0203 */
[----:B------:R-:W-:Y:S02]  /*16970*/  ISETP.GE.OR P6, PT, R5, R2, !P0 ;  /* 0x000000020500720c */ /* 0x000fe400047c6670 */
[----:B------:R-:W-:-:S11]  /*16980*/  MOV R2, RZ ;  /* 0x000000ff00027202 */ /* 0x000fd60000000f00 */
[----:B------:R-:W-:Y:S05]  /*16990*/  @P6 BRA `(.L_x_895) ;  /* 0x00000000000c6947 */ /* 0x000fea0003800000 */
[----:B------:R-:W0:Y:S02]  /*169a0*/  LDC.64 R2, c[0x0][0xc80] ;  /* 0x00032000ff027b82 */ /* 0x000e240000000a00 */
[----:B0-----:R-:W-:-:S06]  /*169b0*/  IMAD.WIDE R2, R5, 0x4, R2 ;  /* 0x0000000405027825 */ /* 0x001fcc00078e0202 */
[----:B------:R0:W5:Y:S02]  /*169c0*/  LDG.E R2, desc[UR40][R2.64] ;  /* 0x0000002802027981 */ /* 0x000164000c1e1900 */
.L_x_895:
[----:B------:R-:W-:Y:S05]  /*169d0*/  BSYNC B0 ;  /* 0x0000000000007941 */ /* 0x000fea0003800000 */
.L_x_894:
[----:B------:R-:W-:-:S03]  /*169e0*/  UMOV UR4, 0xffffffff ;  /* 0xffffffff00047882 */ /* 0x000fc60000000000 */
[----:B------:R-:W-:Y:S05]  /*169f0*/  BRA.DIV UR4, `(.L_x_896) ;  /* 0x0000002a04d47947 */ /* 0x000fea000b800000 */
[----:B-----5:R-:W0:Y:S02]  /*16a00*/  SHFL.UP PT, R14, R2, 0x1, RZ ;  /* 0x04200000020e7989 */ /* 0x020e2400000e00ff */
        /* <DEDUP_REMOVED lines=14> */
[----:B------:R0:W1:Y:S02]  /*16af0*/  SHFL.IDX PT, R6, R3, 0x1f, 0x1f ;  /* 0x03e01f0003067f89 */ /* 0x00006400000e0000 */
.L_x_1008:
[----:B------:R-:W-:Y:S02]  /*16b00*/  ULDC UR4, c[0x0][0xc38] ;  /* 0x00030e0000047ab9 */ /* 0x000fe40000000800 */
[----:B------:R-:W-:-:S04]  /*16b10*/  IMAD.U32 R16, RZ, RZ, UR4 ;  /* 0x00000004ff107e24 */ /* 0x000fc8000f8e00ff */
[----:B-1----:R-:W-:-:S04]  /*16b20*/  IMAD R6, R6, R16, RZ ;  /* 0x0000001006067224 */ /* 0x002fc800078e02ff */
[----:B------:R-:W-:-:S05]  /*16b30*/  IMAD.IADD R4, R6, 0x1, R4 ;  /* 0x0000000106047824 */ /* 0x000fca00078e0204 */
[----:B------:R-:W-:-:S13]  /*16b40*/  ISETP.GT.AND P6, PT, R4, R0, PT ;  /* 0x000000000400720c */ /* 0x000fda0003fc4270 */
[----:B------:R-:W-:Y:S05]  /*16b50*/  @!P6 BRA `(.L_x_897) ;  /* 0xfffffffc0064e947 */ /* 0x000fea000383ffff */
.L_x_892:
[----:B------:R-:W-:Y:S01]  /*16b60*/  IMAD.IADD R6, R4, 0x1, -R6 ;  /* 0x0000000104067824 */ /* 0x000fe200078e0a06 */
[----:B------:R-:W-:-:S03]  /*16b70*/  UMOV UR4, 0xffffffff ;  /* 0xffffffff00047882 */ /* 0x000fc60000000000 */
[----:B------:R-:W-:-:S05]  /*16b80*/  IMAD R4, R3, R16, R6 ;  /* 0x0000001003047224 */ /* 0x000fca00078e0206 */
[----:B------:R-:W-:Y:S01]  /*16b90*/  ISETP.GT.AND P6, PT, R4, R0, PT ;  /* 0x000000000400720c */ /* 0x000fe20003fc4270 */
[----:B------:R-:W-:-:S12]  /*16ba0*/  BRA.DIV UR4, `(.L_x_898) ;  /* 0x0000002e043c7947 */ /* 0x000fd8000b800000 */
[----:B------:R-:W-:-:S04]  /*16bb0*/  VOTE.ANY R5, PT, !P6 ;  /* 0x0000000000057806 */ /* 0x000fc800070e0100 */
[----:B------:R-:W1:Y:S02]  /*16bc0*/  POPC R4, R5 ;  /* 0x0000000500047309 */ /* 0x000e640000000000 */
[----:B-1----:R1:W2:Y:S02]  /*16bd0*/  SHFL.IDX PT, R17, R2, R4, 0x1f ;  /* 0x00001f0402117589 */ /* 0x0022a400000e0000 */
.L_x_1012:
[----:B------:R-:W-:Y:S02]  /*16be0*/  ISETP.NE.AND P0, PT, R5, RZ, PT ;  /* 0x000000ff0500720c */ /* 0x000fe40003f05270 */
[----:B-1----:R-:W-:-:S11]  /*16bf0*/  MOV R2, RZ ;  /* 0x000000ff00027202 */ /* 0x002fd60000000f00 */
[----:B------:R-:W-:Y:S05]  /*16c00*/  @!P0 BRA `(.L_x_899) ;  /* 0x0000000000108947 */ /* 0x000fea0003800000 */
[----:B------:R-:W-:Y:S01]  /*16c10*/  UMOV UR4, 0xffffffff ;  /* 0xffffffff00047882 */ /* 0x000fe20000000000 */
[----:B------:R-:W-:Y:S02]  /*16c20*/  VIADD R12, R4, 0xffffffff ;  /* 0xffffffff040c7836 */ /* 0x000fe40000000000 */
[----:B------:R-:W-:Y:S05]  /*16c30*/  BRA.DIV UR4, `(.L_x_900) ;  /* 0x0000002e04607947 */ /* 0x000fea000b800000 */
[----:B------:R1:W3:Y:S02]  /*16c40*/  SHFL.IDX PT, R2, R3, R12, 0x1f ;  /* 0x00001f0c03027589 */ /* 0x0002e400000e0000 */
.L_x_899:
[----:B--2---:R-:W-:Y:S01]  /*16c50*/  IABS R5, R17 ;  /* 0x0000001100057213 */ /* 0x004fe20000000000 */
[----:B---3--:R-:W-:Y:S02]  /*16c60*/  IMAD R16, R2, R16, R6 ;  /* 0x0000001002107224 */ /* 0x008fe400078e0206 */
[----:B------:R-:W-:Y:S01]  /*16c70*/  IMAD.IADD R19, R4, 0x1, R19 ;  /* 0x0000000104137824 */ /* 0x000fe200078e0213 */
[----:B------:R-:W2:Y:S01]  /*16c80*/  I2F.RP R2, R5 ;  /* 0x0000000500027306 */ /* 0x000ea20000209400 */
[----:B------:R-:W-:-:S07]  /*16c90*/  IMAD.IADD R0, R0, 0x1, -R16 ;  /* 0x0000000100007824 */ /* 0x000fce00078e0a10 */
[----:B--2---:R-:W2:Y:S02]  /*16ca0*/  MUFU.RCP R2, R2 ;  /* 0x0000000200027308 */ /* 0x004ea40000001000 */
[----:B--2---:R-:W-:-:S06]  /*16cb0*/  VIADD R2, R2, 0xffffffe ;  /* 0x0ffffffe02027836 */ /* 0x004fcc0000000000 */
[----:B01----:R-:W0:Y:S02]  /*16cc0*/  F2I.FTZ.U32.TRUNC.NTZ R3, R2 ;  /* 0x0000000200037305 */ /* 0x003e24000021f000 */
[----:B0-----:R-:W-:-:S04]  /*16cd0*/  IMAD.MOV R2, RZ, RZ, -R3 ;  /* 0x000000ffff027224 */ /* 0x001fc800078e0a03 */
[----:B------:R-:W-:Y:S02]  /*16ce0*/  IMAD R6, R2, R5, RZ ;  /* 0x0000000502067224 */ /* 0x000fe400078e02ff */
[----:B------:R-:W-:-:S04]  /*16cf0*/  IMAD.MOV.U32 R2, RZ, RZ, RZ ;  /* 0x000000ffff027224 */ /* 0x000fc800078e00ff */
[----:B------:R-:W-:Y:S01]  /*16d00*/  IMAD.HI.U32 R2, R3, R6, R2 ;  /* 0x0000000603027227 */ /* 0x000fe200078e0002 */
[----:B------:R-:W-:Y:S02]  /*16d10*/  IABS R6, R17 ;  /* 0x0000001100067213 */ /* 0x000fe40000000000 */
[----:B------:R-:W-:-:S03]  /*16d20*/  IABS R3, R0 ;  /* 0x0000000000037213 */ /* 0x000fc60000000000 */
[----:B------:R-:W-:Y:S02]  /*16d30*/  IMAD.MOV R6, RZ, RZ, -R6 ;  /* 0x000000ffff067224 */ /* 0x000fe400078e0a06 */
        /* <DEDUP_REMOVED lines=9> */
[----:B------:R-:W-:-:S06]  /*16dd0*/  @P0 IADD3 R2, R2, 0x1, RZ ;  /* 0x0000000102020810 */ /* 0x000fcc0007ffe0ff */
[----:B------:R-:W-:Y:S01]  /*16de0*/  @!P2 IMAD.MOV R2, RZ, RZ, -R2 ;  /* 0x000000ffff02a224 */ /* 0x000fe200078e0a02 */
[----:B------:R-:W-:-:S05]  /*16df0*/  @!P1 LOP3.LUT R2, RZ, R17, RZ, 0x33, !PT ;  /* 0x00000011ff029212 */ /* 0x000fca00078e33ff */
[--C-:B------:R-:W-:Y:S02]  /*16e00*/  IMAD.MOV R3, RZ, RZ, -R2.reuse ;  /* 0x000000ffff037224 */ /* 0x100fe400078e0a02 */
[----:B------:R-:W-:Y:S02]  /*16e10*/  IMAD.MOV.U32 R18, RZ, RZ, R2 ;  /* 0x000000ffff127224 */ /* 0x000fe400078e0002 */
[----:B------:R-:W-:Y:S01]  /*16e20*/  IMAD R17, R17, R3, R0 ;  /* 0x0000000311117224 */ /* 0x000fe200078e0200 */
[----:B------:R-:W-:Y:S06]  /*16e30*/  BRA `(.L_x_901) ;  /* 0x00000000001c7947 */ /* 0x000fec0003800000 */
.L_x_893:
[----:B------:R-:W-:Y:S01]  /*16e40*/  UMOV UR4, URZ ;  /* 0x0000003f00047c82 */ /* 0x000fe20008000000 */
[----:B------:R-:W-:Y:S01]  /*16e50*/  UMOV UR5, URZ ;  /* 0x0000003f00057c82 */ /* 0x000fe20008000000 */
[----:B------:R-:W-:Y:S01]  /*16e60*/  ULDC UR6, c[0x0][0xc3c] ;  /* 0x00030f0000067ab9 */ /* 0x000fe20000000800 */
[----:B------:R-:W-:Y:S01]  /*16e70*/  IMAD.MOV.U32 R16, RZ, RZ, R0 ;  /* 0x000000ffff107224 */ /* 0x000fe200078e0000 */
[----:B------:R-:W-:Y:S01]  /*16e80*/  MOV R19, UR6 ;  /* 0x0000000600137c02 */ /* 0x000fe20008000f00 */
[----:B------:R-:W-:Y:S02]  /*16e90*/  IMAD.U32 R17, RZ, RZ, UR4 ;  /* 0x00000004ff117e24 */ /* 0x000fe4000f8e00ff */
[----:B------:R-:W-:-:S07]  /*16ea0*/  IMAD.U32 R18, RZ, RZ, UR5 ;  /* 0x00000005ff127e24 */ /* 0x000fce000f8e00ff */
.L_x_901:
[----:B------:R0:W2:Y:S01]  /*16eb0*/  LDL R3, [R1+0x4] ;  /* 0x0000040001037983 */ /* 0x0000a20000100800 */
[----:B------:R-:W1:Y:S01]  /*16ec0*/  S2R R0, SR_TID.X ;  /* 0x0000000000007919 */ /* 0x000e620000002100 */
[----:B------:R-:W-:Y:S05]  /*16ed0*/  WARPSYNC.ALL ;  /* 0x0000000000007948 */ /* 0x000fea0003800000 */
[----:B-1----:R-:W-:Y:S01]  /*16ee0*/  LOP3.LUT R0, R0, 0x1f, RZ, 0xc0, !PT ;  /* 0x0000001f00007812 */ /* 0x002fe200078ec0ff */
[----:B------:R-:W-:Y:S03]  /*16ef0*/  BAR.SYNC.DEFER_BLOCKING 0x4, 0x180 ;  /* 0x0106000000007b1d */ /* 0x000fe60000010000 */
[----:B------:R-:W-:-:S13]  /*16f00*/  ISETP.NE.AND P0, PT, R0, RZ, PT ;  /* 0x000000ff0000720c */ /* 0x000fda0003f05270 */
[----:B------:R-:W2:Y:S01]  /*16f10*/  @!P0 S2R R0, SR_CgaCtaId ;  /* 0x0000000000008919 */ /* 0x000ea20000008800 */
[----:B------:R-:W-:-:S04]  /*16f20*/  @!P0 MOV R2, 0x400 ;  /* 0x0000040000028802 */ /* 0x000fc80000000f00 */
[----:B--2---:R-:W-:-:S05]  /*16f30*/  @!P0 LEA R3, R0, R2, 0x18 ;  /* 0x0000000200038211 */ /* 0x004fca00078ec0ff */
[----:B------:R0:W-:Y:S04]  /*16f40*/  @!P0 STS.128 [R3+0x228d0], R16 ;  /* 0x0228d01003008388 */ /* 0x0001e80000000c00 */
[----:B------:R0:W-:Y:S01]  /*16f50*/  @!P0 STL [R1+0x4], R3 ;  /* 0x0000040301008387 */ /* 0x0001e20000100800 */
[----:B------:R-:W-:Y:S06]  /*16f60*/  BAR.ARV 0x5, 0x180 ;  /* 0x0146000000007b1d */ /* 0x000fec0000002000 */
.L_x_890:
[----:B------:R-:W-:Y:S02]  /*16f70*/  ULDC UR4, c[0x0][0xc3c] ;  /* 0x00030f0000047ab9 */ /* 0x000fe40000000800 */
[----:B----4-:R-:W-:-:S13]  /*16f80*/  ISETP.GE.AND P0, PT, R19, UR4, PT ;  /* 0x0000000413007c0c */ /* 0x010fda000bf06270 */
[----:B------:R-:W-:Y:S05]  /*16f90*/  @!P0 BRA `(.L_x_902) ;  /* 0xffffff9800748947 */ /* 0x000fea000383ffff */
[----:B------:R-:W-:Y:S05]  /*16fa0*/  BSYNC B8 ;  /* 0x0000000000087941 */ /* 0x000fea0003800000 */
.L_x_762:
[----:B---3--:R-:W3:Y:S01]  /*16fb0*/  LDL.LU R0, [R1+0x3c] ;  /* 0x00003c0001007983 */ /* 0x008ee20000300800 */
[----:B------:R-:W-:Y:S01]  /*16fc0*/  BSSY B0, `(.L_x_903) ;  /* 0x000000b000007945 */ /* 0x000fe20003800000 */
[----:B------:R-:W4:Y:S01]  /*16fd0*/  S2R R5, SR_CgaCtaId ;  /* 0x0000000000057919 */ /* 0x000f220000008800 */
[----:B---3--:R-:W-:-:S05]  /*16fe0*/  VIADD R0, R0, 0x1 ;  /* 0x0000000100007836 */ /* 0x008fca0000000000 */
[----:B0-----:R-:W-:-:S04]  /*16ff0*/  LEA.HI R2, R0, R0, RZ, 0x1 ;  /* 0x0000000000027211 */ /* 0x001fc800078f08ff */
[----:B--2---:R-:W-:-:S05]  /*17000*/  LOP3.LUT R3, R2, 0xfffffffe, RZ, 0xc0, !PT ;  /* 0xfffffffe02037812 */ /* 0x004fca00078ec0ff */
[----:B------:R-:W-:Y:S01]  /*17010*/  IMAD.IADD R3, R0, 0x1, -R3 ;  /* 0x0000000100037824 */ /* 0x000fe200078e0a03 */
[----:B------:R-:W-:-:S04]  /*17020*/  MOV R0, 0x400 ;  /* 0x0000040000007802 */ /* 0x000fc80000000f00 */
[----:B----4-:R-:W-:Y:S02]  /*17030*/  LEA R0, R5, R0, 0x18 ;  /* 0x0000000005007211 */ /* 0x010fe400078ec0ff */
[----:B------:R-:W-:-:S04]  /*17040*/  SHF.L.U32 R3, R3, 0x1f, RZ ;  /* 0x0000001f03037819 */ /* 0x000fc800000006ff */
[----:B------:R-:W0:Y:S02]  /*17050*/  SYNCS.PHASECHK.TRANS64.TRYWAIT P0, [R0+URZ+0x22820], R3 ;  /* 0x02282003000075a7 */ /* 0x000e24000800017f */
[----:B0-----:R-:W-:Y:S05]  /*17060*/  @!P0 BRA `(.L_x_904) ;  /* 0x00000028007c8947 */ /* 0x001fea0003800000 */
.L_x_1015:
[----:B------:R-:W-:Y:S05]  /*17070*/  BSYNC B0 ;  /* 0x0000000000007941 */ /* 0x000fea0003800000 */
.L_x_903:
[----:B------:R-:W-:-:S03]  /*17080*/  UMOV UR4, 0xffffffff ;  /* 0xffffffff00047882 */ /* 0x000fc60000000000 */
[----:B------:R-:W-:Y:S05]  /*17090*/  BRA.DIV UR4, `(.L_x_905) ;  /* 0x0000002a04847947 */ /* 0x000fea000b800000 */
[----:B------:R-:W2:Y:S02]  /*170a0*/  S2R R2, SR_TID.X ;  /* 0x0000000000027919 */ /* 0x000ea40000002100 */
[----:B--2---:R-:W-:-:S04]  /*170b0*/  SHF.R.U32.HI R2, RZ, 0x5, R2 ;  /* 0x00000005ff027819 */ /* 0x004fc80000011602 */
[----:B------:R-:W-:-:S05]  /*170c0*/  LOP3.LUT R2, R2, 0x3, RZ, 0xc0, !PT ;  /* 0x0000000302027812 */ /* 0x000fca00078ec0ff */
[----:B------:R2:W3:Y:S02]  /*170d0*/  SHFL.IDX PT, R14, R2, RZ, 0x1f ;  /* 0x00001fff020e7589 */ /* 0x0004e400000e0000 */
.L_x_1018:
[----:B---3--:R-:W-:-:S13]  /*170e0*/  ISETP.NE.AND P0, PT, R14, RZ, PT ;  /* 0x000000ff0e00720c */ /* 0x008fda0003f05270 */
[----:B------:R-:W-:Y:S05]  /*170f0*/  @P0 BRA `(.L_x_619) ;  /* 0x0000000000940947 */ /* 0x000fea0003800000 */
[----:B------:R-:W-:-:S03]  /*17100*/  UMOV UR4, 0xffffffff ;  /* 0xffffffff00047882 */ /* 0x000fc60000000000 */
[----:B------:R-:W-:Y:S05]  /*17110*/  BRA.DIV UR4, `(.L_x_906) ;  /* 0x0000002a04987947 */ /* 0x000fea000b800000 */
[----:B------:R-:W-:-:S13]  /*17120*/  ELECT P6, URZ, PT ;  /* 0x00000000003f782f */ /* 0x000fda00038c0000 */
.L_x_1021:
[----:B------:R-:W-:Y:S05]  /*17130*/  @!P6 BRA `(.L_x_619) ;  /* 0x000000000084e947 */ /* 0x000fea0003800000 */
[----:B--2---:R-:W2:Y:S02]  /*17140*/  LDL.LU R2, [R1+0x60] ;  /* 0x0000600001027983 */ /* 0x004ea40000300800 */
[----:B--2---:R-:W-:-:S04]  /*17150*/  LOP3.LUT R2, R2, 0x2, RZ, 0xfc, !PT ;  /* 0x0000000202027812 */ /* 0x004fc800078efcff */
[----:B------:R-:W-:-:S13]  /*17160*/  ISETP.NE.AND P2, PT, R2, 0x3, PT ;  /* 0x000000030200780c */ /* 0x000fda0003f45270 */
[----:B------:R-:W-:Y:S05]  /*17170*/  @!P2 BRA `(.L_x_907) ;  /* 0x000000000004a947 */ /* 0x000fea0003800000 */
[----:B------:R-:W-:Y:S01]  /*17180*/  BPT.TRAP 0x1 ;  /* 0x000000040000795c */ /* 0x000fe20000300000 */
.L_x_907:
[----:B0-----:R-:W2:Y:S04]  /*17190*/  LDL R3, [R1+0x8] ;  /* 0x0000080001037983 */ /* 0x001ea80000100800 */
[----:B-1----:R-:W3:Y:S01]  /*171a0*/  LDL.LU R7, [R1+0x14] ;  /* 0x0000140001077983 */ /* 0x002ee20000300800 */
        /* <DEDUP_REMOVED lines=12> */
.L_x_1022:
[----:B------:R-:W1:Y:S02]  /*17270*/  SYNCS.PHASECHK.TRANS64.TRYWAIT P0, [R7+URZ], R2 ;  /* 0x00000002070075a7 */ /* 0x000e64000800017f */
[----:B-1----:R-:W-:Y:S05]  /*17280*/  @!P0 BRA `(.L_x_909) ;  /* 0x0000002800708947 */ /* 0x002fea0003800000 */
.L_x_1023:
[----:B------:R-:W-:Y:S05]  /*17290*/  @!P2 BRA `(.L_x_910) ;  /* 0x000000000004a947 */ /* 0x000fea0003800000 */
[----:B------:R-:W-:Y:S01]  /*172a0*/  BPT.TRAP 0x1 ;  /* 0x000000040000795c */ /* 0x000fe20000300000 */
.L_x_910:
[----:B------:R-:W2:Y:S01]  /*172b0*/  LDL.LU R4, [R1+0x8] ;  /* 0x0000080001047983 */ /* 0x000ea20000300800 */
[----:B------:R-:W-:-:S05]  /*172c0*/  VIADD R0, R0, 0x22860 ;  /* 0x0002286000007836 */ /* 0x000fca0000000000 */
[----:B--2---:R-:W-:-:S04]  /*172d0*/  LEA R4, R4, R0, 0x3 ;  /* 0x0000000004047211 */ /* 0x004fc800078e18ff */
[----:B------:R-:W2:Y:S02]  /*172e0*/  SYNCS.PHASECHK.TRANS64.TRYWAIT P0, [R4+URZ], R5 ;  /* 0x00000005040075a7 */ /* 0x000ea4000800017f */
[----:B--2---:R-:W-:Y:S05]  /*172f0*/  @!P0 BRA `(.L_x_911) ;  /* 0x0000002800688947 */ /* 0x004fea0003800000 */
.L_x_1024:
[----:B------:R-:W-:-:S07]  /*17300*/  IMAD R3, R3, 0x8, R0 ;  /* 0x0000000803037824 */ /* 0x000fce00078e0200 */
.L_x_912:
[----:B---3--:R3:W4:Y:S02]  /*17310*/  SYNCS.PHASECHK.TRANS64.TRYWAIT P0, [R3+URZ], R2 ;  /* 0x00000002030075a7 */ /* 0x008724000800017f */
[----:B----4-:R-:W-:Y:S05]  /*17320*/  @!P0 NANOSLEEP.SYNCS 0x989680 ;  /* 0x009896800000895d */ /* 0x010fea0003900000 */
[----:B------:R-:W4:Y:S02]  /*17330*/  @!P0 SYNCS.PHASECHK.TRANS64 P0, [R3+URZ], R2 ;  /* 0x00000002030085a7 */ /* 0x000f24000800007f */
[----:B----4-:R-:W-:Y:S05]  /*17340*/  @!P0 BRA `(.L_x_912) ;  /* 0xfffffffc00f08947 */ /* 0x010fea000383ffff */
.L_x_619:
[----:B------:R-:W-:Y:S05]  /*17350*/  BSYNC B9 ;  /* 0x0000000000097941 */ /* 0x000fea0003800000 */
.L_x_616:
[----:B------:R-:W-:Y:S05]  /*17360*/  EXIT ;  /* 0x000000000000794d */ /* 0x000fea0003800000 */
.L_x_637:
[----:B0-----:R0:W1:Y:S02]  /*17370*/  SYNCS.PHASECHK.TRANS64.TRYWAIT P6, [R97+URZ+0x22890], R108 ;  /* 0x0228906c610075a7 */ /* 0x00106400080c017f */
[----:B-1----:R-:W-:Y:S05]  /*17380*/  @!P6 NANOSLEEP.SYNCS 0x989680 ;  /* 0x009896800000e95d */ /* 0x002fea0003900000 */
[----:B------:R-:W1:Y:S02]  /*17390*/  @!P6 SYNCS.PHASECHK.TRANS64 P6, [R97+URZ+0x22890], R108 ;  /* 0x0228906c6100e5a7 */ /* 0x000e6400080c007f */
[----:B-1----:R-:W-:Y:S05]  /*173a0*/  @!P6 BRA `(.L_x_637) ;  /* 0xfffffffc00f0e947 */ /* 0x002fea000383ffff */
[----:B------:R-:W-:Y:S05]  /*173b0*/  BRA `(.L_x_913) ;  /* 0xfffffeb400e47947 */ /* 0x000fea000383ffff */
.L_x_655:
[----:B0-----:R0:W1:Y:S02]  /*173c0*/  SYNCS.PHASECHK.TRANS64.TRYWAIT P5, [R97+URZ+0x22890], R108 ;  /* 0x0228906c610075a7 */ /* 0x00106400080a017f */
[----:B-1----:R-:W-:Y:S05]  /*173d0*/  @!P5 NANOSLEEP.SYNCS 0x989680 ;  /* 0x009896800000d95d */ /* 0x002fea0003900000 */
[----:B------:R-:W1:Y:S02]  /*173e0*/  @!P5 SYNCS.PHASECHK.TRANS64 P5, [R97+URZ+0x22890], R108 ;  /* 0x0228906c6100d5a7 */ /* 0x000e6400080a007f */
[----:B-1----:R-:W-:Y:S05]  /*173f0*/  @!P5 BRA `(.L_x_655) ;  /* 0xfffffffc00f0d947 */ /* 0x002fea000383ffff */
[----:B------:R-:W-:Y:S05]  /*17400*/  BRA `(.L_x_914) ;  /* 0xfffffec8002c7947 */ /* 0x000fea000383ffff */
.L_x_664:
[----:B0-----:R0:W1:Y:S02]  /*17410*/  SYNCS.PHASECHK.TRANS64.TRYWAIT P4, [R97+URZ+0x22890], R108 ;  /* 0x0228906c610075a7 */ /* 0x001064000808017f */
[----:B-1----:R-:W-:Y:S05]  /*17420*/  @!P4 NANOSLEEP.SYNCS 0x989680 ;  /* 0x009896800000c95d */ /* 0x002fea0003900000 */
[----:B------:R-:W1:Y:S02]  /*17430*/  @!P4 SYNCS.PHASECHK.TRANS64 P4, [R97+URZ+0x22890], R108 ;  /* 0x0228906c6100c5a7 */ /* 0x000e64000808007f */
[----:B-1----:R-:W-:Y:S05]  /*17440*/  @!P4 BRA `(.L_x_664) ;  /* 0xfffffffc00f0c947 */ /* 0x002fea000383ffff */
[----:B------:R-:W-:Y:S05]  /*17450*/  BRA `(.L_x_915) ;  /* 0xfffffed8001c7947 */ /* 0x000fea000383ffff */
.L_x_670:
[----:B-1----:R1:W2:Y:S02]  /*17460*/  SYNCS.PHASECHK.TRANS64.TRYWAIT P3, [R97+URZ+0x228b0], R108 ;  /* 0x0228b06c610075a7 */ /* 0x0022a4000806017f */
[----:B--2---:R-:W-:Y:S05]  /*17470*/  @!P3 NANOSLEEP.SYNCS 0x989680 ;  /* 0x009896800000b95d */ /* 0x004fea0003900000 */
[----:B------:R-:W2:Y:S02]  /*17480*/  @!P3 SYNCS.PHASECHK.TRANS64 P3, [R97+URZ+0x228b0], R108 ;  /* 0x0228b06c6100b5a7 */ /* 0x000ea4000806007f */
[----:B--2---:R-:W-:Y:S05]  /*17490*/  @!P3 BRA `(.L_x_670) ;  /* 0xfffffffc00f0b947 */ /* 0x004fea000383ffff */
[----:B------:R-:W-:Y:S05]  /*174a0*/  BRA `(.L_x_916) ;  /* 0xfffffed800ac7947 */ /* 0x000fea000383ffff */
.L_x_678:
[----:B------:R-:W-:Y:S01]  /*174b0*/  BSSY B0, `(.L_x_917) ;  /* 0x0000008000007945 */ /* 0x000fe20003800000 */
[----:B------:R-:W-:Y:S02]  /*174c0*/  IMAD.MOV.U32 R13, RZ, RZ, R234 ;  /* 0x000000ffff0d7224 */ /* 0x000fe400078e00ea */
[----:B------:R-:W-:Y:S02]  /*174d0*/  IMAD.MOV.U32 R12, RZ, RZ, RZ ;  /* 0x000000ffff0c7224 */ /* 0x000fe400078e00ff */
[----:B------:R-:W-:Y:S02]  /*174e0*/  IMAD.MOV.U32 R11, RZ, RZ, 0x1f ;  /* 0x0000001fff0b7424 */ /* 0x000fe400078e00ff */
[----:B------:R-:W-:-:S07]  /*174f0*/  IMAD.MOV.U32 R15, RZ, RZ, -0x1 ;  /* 0xffffffffff0f7424 */ /* 0x000fce00078e00ff */
[----:B-----5:R-:W-:Y:S05]  /*17500*/  WARPSYNC.COLLECTIVE R15, `(.L_x_918) ;  /* 0x000000000f087348 */ /* 0x020fea0003c00000 */
[----:B------:R0:W1:Y:S02]  /*17510*/  SHFL.IDX P6, R14, R13, R12, R11 ;  /* 0x0000000c0d0e7389 */ /* 0x00006400000c000b */
[----:B01---5:R-:W-:Y:S01]  /*17520*/  ENDCOLLECTIVE ;  /* 0x000000000000791b */ /* 0x023fe20003800000 */
.L_x_918:
[----:B------:R-:W-:Y:S05]  /*17530*/  BSYNC B0 ;  /* 0x0000000000007941 */ /* 0x000fea0003800000 */
.L_x_917:
[----:B------:R-:W-:Y:S05]  /*17540*/  BRA `(.L_x_919) ;  /* 0xfffffee4004c7947 */ /* 0x000fea000383ffff */
.L_x_690:
[----:B------:R-:W-:Y:S01]  /*17550*/  BSSY B1, `(.L_x_920) ;  /* 0x0000008000017945 */ /* 0x000fe20003800000 */
[----:B------:R-:W-:Y:S01]  /*17560*/  IMAD.MOV.U32 R13, RZ, RZ, R25 ;  /* 0x000000ffff0d7224 */ /* 0x000fe200078e0019 */
[----:B------:R-:W-:Y:S01]  /*17570*/  MOV R11, 0x1c1f ;  /* 0x00001c1f000b7802 */ /* 0x000fe20000000f00 */
[----:B------:R-:W-:Y:S02]  /*17580*/  IMAD.MOV.U32 R12, RZ, RZ, RZ ;  /* 0x000000ffff0c7224 */ /* 0x000fe400078e00ff */
[----:B------:R-:W-:-:S07]  /*17590*/  IMAD.MOV.U32 R15, RZ, RZ, -0x1 ;  /* 0xffffffffff0f7424 */ /* 0x000fce00078e00ff */
[----:B0-----:R-:W-:Y:S05]  /*175a0*/  WARPSYNC.COLLECTIVE R15, `(.L_x_921) ;  /* 0x000000000f087348 */ /* 0x001fea0003c00000 */
[----:B------:R1:W2:Y:S02]  /*175b0*/  SHFL.IDX P6, R14, R13, R12, R11 ;  /* 0x0000000c0d0e7389 */ /* 0x0002a400000c000b */
[----:B012---:R-:W-:Y:S01]  /*175c0*/  ENDCOLLECTIVE ;  /* 0x000000000000791b */ /* 0x007fe20003800000 */
.L_x_921:
[----:B------:R-:W-:Y:S05]  /*175d0*/  BSYNC B1 ;  /* 0x0000000000017941 */ /* 0x000fea0003800000 */
.L_x_920:
[----:B------:R-:W-:Y:S02]  /*175e0*/  IMAD.MOV.U32 R13, RZ, RZ, R24 ;  /* 0x000000ffff0d7224 */ /* 0x000fe400078e0018 */
[----:B------:R-:W-:Y:S02]  /*175f0*/  IMAD.MOV.U32 R12, RZ, RZ, RZ ;  /* 0x000000ffff0c7224 */ /* 0x000fe400078e00ff */
[----:B------:R-:W-:Y:S02]  /*17600*/  IMAD.MOV.U32 R11, RZ, RZ, 0x1c1f ;  /* 0x00001c1fff0b7424 */ /* 0x000fe400078e00ff */
[----:B------:R-:W-:Y:S02]  /*17610*/  IMAD.MOV.U32 R15, RZ, RZ, -0x1 ;  /* 0xffffffffff0f7424 */ /* 0x000fe400078e00ff */
[----:B------:R-:W-:-:S07]  /*17620*/  IMAD.MOV.U32 R0, RZ, RZ, R14 ;  /* 0x000000ffff007224 */ /* 0x000fce00078e000e */
[----:B------:R-:W-:Y:S05]  /*17630*/  WARPSYNC.COLLECTIVE R15, `(.L_x_922) ;  /* 0x000000000f087348 */ /* 0x000fea0003c00000 */
[----:B------:R0:W1:Y:S02]  /*17640*/  SHFL.IDX P6, R14, R13, R12, R11 ;  /* 0x0000000c0d0e7389 */ /* 0x00006400000c000b */
[----:B01----:R-:W-:Y:S01]  /*17650*/  ENDCOLLECTIVE ;  /* 0x000000000000791b */ /* 0x003fe20003800000 */
.L_x_922:
[----:B------:R-:W-:Y:S01]  /*17660*/  MOV R13, R27 ;  /* 0x0000001b000d7202 */ /* 0x000fe20000000f00 */
[----:B------:R-:W-:-:S07]  /*17670*/  IMAD.MOV.U32 R3, RZ, RZ, R14 ;  /* 0x000000ffff037224 */ /* 0x000fce00078e000e */
[----:B------:R-:W-:Y:S05]  /*17680*/  WARPSYNC.COLLECTIVE R15, `(.L_x_923) ;  /* 0x000000000f087348 */ /* 0x000fea0003c00000 */
[----:B------:R0:W1:Y:S02]  /*17690*/  SHFL.IDX P6, R14, R13, R12, R11 ;  /* 0x0000000c0d0e7389 */ /* 0x00006400000c000b */
[----:B01----:R-:W-:Y:S01]  /*176a0*/  ENDCOLLECTIVE ;  /* 0x000000000000791b */ /* 0x003fe20003800000 */
.L_x_923:
[----:B------:R-:W-:Y:S02]  /*176b0*/  IMAD.MOV.U32 R13, RZ, RZ, R26 ;  /* 0x000000ffff0d7224 */ /* 0x000fe400078e001a */
[----:B------:R-:W-:-:S07]  /*176c0*/  IMAD.MOV.U32 R4, RZ, RZ, R14 ;  /* 0x000000ffff047224 */ /* 0x000fce00078e000e */
[----:B------:R-:W-:Y:S05]  /*176d0*/  WARPSYNC.COLLECTIVE R15, `(.L_x_924) ;  /* 0x000000000f087348 */ /* 0x000fea0003c00000 */
[----:B------:R0:W1:Y:S02]  /*176e0*/  SHFL.IDX P6, R14, R13, R12, R11 ;  /* 0x0000000c0d0e7389 */ /* 0x00006400000c000b */
[----:B01----:R-:W-:Y:S01]  /*176f0*/  ENDCOLLECTIVE ;  /* 0x000000000000791b */ /* 0x003fe20003800000 */
.L_x_924:
[----:B------:R-:W-:Y:S05]  /*17700*/  BRA `(.L_x_925) ;  /* 0xfffffee800507947 */ /* 0x000fea000383ffff */
.L_x_694:
[----:B0-----:R0:W1:Y:S02]  /*17710*/  SYNCS.PHASECHK.TRANS64.TRYWAIT P0, [R18+URZ+0x22800], R15 ;  /* 0x0228000f120075a7 */ /* 0x001064000800017f */
[----:B-1----:R-:W-:Y:S05]  /*17720*/  @!P0 NANOSLEEP.SYNCS 0x989680 ;  /* 0x009896800000895d */ /* 0x002fea0003900000 */
[----:B------:R-:W1:Y:S02]  /*17730*/  @!P0 SYNCS.PHASECHK.TRANS64 P0, [R18+URZ+0x22800], R15 ;  /* 0x0228000f120085a7 */ /* 0x000e64000800007f */
[----:B-1----:R-:W-:Y:S05]  /*17740*/  @!P0 BRA `(.L_x_694) ;  /* 0xfffffffc00f08947 */ /* 0x002fea000383ffff */
[----:B------:R-:W-:Y:S05]  /*17750*/  BRA `(.L_x_926) ;  /* 0xfffffeec00647947 */ /* 0x000fea000383ffff */
.L_x_702:
[----:B------:R-:W-:Y:S01]  /*17760*/  BSSY B1, `(.L_x_927) ;  /* 0x0000008000017945 */ /* 0x000fe20003800000 */
[----:B------:R-:W-:Y:S02]  /*17770*/  IMAD.MOV.U32 R13, RZ, RZ, R25 ;  /* 0x000000ffff0d7224 */ /* 0x000fe400078e0019 */
[----:B------:R-:W-:Y:S02]  /*17780*/  IMAD.MOV.U32 R12, RZ, RZ, RZ ;  /* 0x000000ffff0c7224 */ /* 0x000fe400078e00ff */
[----:B------:R-:W-:Y:S02]  /*17790*/  IMAD.MOV.U32 R11, RZ, RZ, 0x1c1f ;  /* 0x00001c1fff0b7424 */ /* 0x000fe400078e00ff */
[----:B------:R-:W-:-:S07]  /*177a0*/  IMAD.MOV.U32 R15, RZ, RZ, -0x1 ;  /* 0xffffffffff0f7424 */ /* 0x000fce00078e00ff */
[----:B0-----:R-:W-:Y:S05]  /*177b0*/  WARPSYNC.COLLECTIVE R15, `(.L_x_928) ;  /* 0x000000000f087348 */ /* 0x001fea0003c00000 */
[----:B------:R1:W2:Y:S02]  /*177c0*/  SHFL.IDX P6, R14, R13, R12, R11 ;  /* 0x0000000c0d0e7389 */ /* 0x0002a400000c000b */
[----:B012---:R-:W-:Y:S01]  /*177d0*/  ENDCOLLECTIVE ;  /* 0x000000000000791b */ /* 0x007fe20003800000 */
.L_x_928:
[----:B------:R-:W-:Y:S05]  /*177e0*/  BSYNC B1 ;  /* 0x0000000000017941 */ /* 0x000fea0003800000 */
.L_x_927:
[----:B------:R-:W-:Y:S01]  /*177f0*/  MOV R13, R24 ;  /* 0x00000018000d7202 */ /* 0x000fe20000000f00 */
[----:B------:R-:W-:Y:S02]  /*17800*/  IMAD.MOV.U32 R12, RZ, RZ, RZ ;  /* 0x000000ffff0c7224 */ /* 0x000fe400078e00ff */
[----:B------:R-:W-:Y:S02]  /*17810*/  IMAD.MOV.U32 R11, RZ, RZ, 0x1c1f ;  /* 0x00001c1fff0b7424 */ /* 0x000fe400078e00ff */
[----:B------:R-:W-:Y:S02]  /*17820*/  IMAD.MOV.U32 R15, RZ, RZ, -0x1 ;  /* 0xffffffffff0f7424 */ /* 0x000fe400078e00ff */
[----:B------:R-:W-:-:S07]  /*17830*/  IMAD.MOV.U32 R0, RZ, RZ, R14 ;  /* 0x000000ffff007224 */ /* 0x000fce00078e000e */
[----:B------:R-:W-:Y:S05]  /*17840*/  WARPSYNC.COLLECTIVE R15, `(.L_x_929) ;  /* 0x000000000f087348 */ /* 0x000fea0003c00000 */
[----:B------:R0:W1:Y:S02]  /*17850*/  SHFL.IDX P6, R14, R13, R12, R11 ;  /* 0x0000000c0d0e7389 */ /* 0x00006400000c000b */
[----:B01----:R-:W-:Y:S01]  /*17860*/  ENDCOLLECTIVE ;  /* 0x000000000000791b */ /* 0x003fe20003800000 */
.L_x_929:
[----:B------:R-:W-:Y:S02]  /*17870*/  IMAD.MOV.U32 R13, RZ, RZ, R27 ;  /* 0x000000ffff0d7224 */ /* 0x000fe400078e001b */
[----:B------:R-:W-:-:S07]  /*17880*/  IMAD.MOV.U32 R3, RZ, RZ, R14 ;  /* 0x000000ffff037224 */ /* 0x000fce00078e000e */
[----:B------:R-:W-:Y:S05]  /*17890*/  WARPSYNC.COLLECTIVE R15, `(.L_x_930) ;  /* 0x000000000f087348 */ /* 0x000fea0003c00000 */
[----:B------:R0:W1:Y:S02]  /*178a0*/  SHFL.IDX P6, R14, R13, R12, R11 ;  /* 0x0000000c0d0e7389 */ /* 0x00006400000c000b */
[----:B01----:R-:W-:Y:S01]  /*178b0*/  ENDCOLLECTIVE ;  /* 0x000000000000791b */ /* 0x003fe20003800000 */
.L_x_930:
[----:B------:R-:W-:Y:S02]  /*178c0*/  IMAD.MOV.U32 R13, RZ, RZ, R26 ;  /* 0x000000ffff0d7224 */ /* 0x000fe400078e001a */
[----:B------:R-:W-:-:S07]  /*178d0*/  IMAD.MOV.U32 R4, RZ, RZ, R14 ;  /* 0x000000ffff047224 */ /* 0x000fce00078e000e */
[----:B------:R-:W-:Y:S05]  /*178e0*/  WARPSYNC.COLLECTIVE R15, `(.L_x_931) ;  /* 0x000000000f087348 */ /* 0x000fea0003c00000 */
[----:B------:R0:W1:Y:S02]  /*178f0*/  SHFL.IDX P6, R14, R13, R12, R11 ;  /* 0x0000000c0d0e7389 */ /* 0x00006400000c000b */
[----:B01----:R-:W-:Y:S01]  /*17900*/  ENDCOLLECTIVE ;  /* 0x000000000000791b */ /* 0x003fe20003800000 */
.L_x_931:
[----:B------:R-:W-:Y:S05]  /*17910*/  BRA `(.L_x_932) ;  /* 0xfffffef400c47947 */ /* 0x000fea000383ffff */
.L_x_706:
[----:B0-----:R0:W1:Y:S02]  /*17920*/  SYNCS.PHASECHK.TRANS64.TRYWAIT P1, [R18+URZ+0x22800], R13 ;  /* 0x0228000d120075a7 */ /* 0x001064000802017f */
[----:B-1----:R-:W-:Y:S05]  /*17930*/  @!P1 NANOSLEEP.SYNCS 0x989680 ;  /* 0x009896800000995d */ /* 0x002fea0003900000 */
[----:B------:R-:W1:Y:S02]  /*17940*/  @!P1 SYNCS.PHASECHK.TRANS64 P1, [R18+URZ+0x22800], R13 ;  /* 0x0228000d120095a7 */ /* 0x000e64000802007f */
[----:B-1----:R-:W-:Y:S05]  /*17950*/  @!P1 BRA `(.L_x_706) ;  /* 0xfffffffc00f09947 */ /* 0x002fea000383ffff */
[----:B------:R-:W-:Y:S05]  /*17960*/  BRA `(.L_x_933) ;  /* 0xfffffef800a07947 */ /* 0x000fea000383ffff */
.L_x_712:
[----:B-1----:R1:W3:Y:S02]  /*17970*/  SYNCS.PHASECHK.TRANS64.TRYWAIT P1, [R14+URZ+0x22830], R13 ;  /* 0x0228300d0e0075a7 */ /* 0x0022e4000802017f */
[----:B---3--:R-:W-:Y:S05]  /*17980*/  @!P1 NANOSLEEP.SYNCS 0x989680 ;  /* 0x009896800000995d */ /* 0x008fea0003900000 */
[----:B------:R-:W3:Y:S02]  /*17990*/  @!P1 SYNCS.PHASECHK.TRANS64 P1, [R14+URZ+0x22830], R13 ;  /* 0x0228300d0e0095a7 */ /* 0x000ee4000802007f */
[----:B---3--:R-:W-:Y:S05]  /*179a0*/  @!P1 BRA `(.L_x_712) ;  /* 0xfffffffc00f09947 */ /* 0x008fea000383ffff */
[----:B------:R-:W-:Y:S05]  /*179b0*/  BRA `(.L_x_711) ;  /* 0xffffff0400b87947 */ /* 0x000fea000383ffff */
.L_x_717:
[----:B-1----:R1:W2:Y:S02]  /*179c0*/  SYNCS.PHASECHK.TRANS64.TRYWAIT P2, [R14+URZ+0x22850], R13 ;  /* 0x0228500d0e0075a7 */ /* 0x0022a4000804017f */
[----:B--2---:R-:W-:Y:S05]  /*179d0*/  @!P2 NANOSLEEP.SYNCS 0x989680 ;  /* 0x009896800000a95d */ /* 0x004fea0003900000 */
[----:B------:R-:W2:Y:S02]  /*179e0*/  @!P2 SYNCS.PHASECHK.TRANS64 P2, [R14+URZ+0x22850], R13 ;  /* 0x0228500d0e00a5a7 */ /* 0x000ea4000804007f */
[----:B--2---:R-:W-:Y:S05]  /*179f0*/  @!P2 BRA `(.L_x_717) ;  /* 0xfffffffc00f0a947 */ /* 0x004fea000383ffff */
[----:B------:R-:W-:Y:S05]  /*17a00*/  BRA `(.L_x_716) ;  /* 0xffffff2000dc7947 */ /* 0x000fea000383ffff */
.L_x_722:
[----:B-1----:R1:W2:Y:S02]  /*17a10*/  SYNCS.PHASECHK.TRANS64.TRYWAIT P3, [R15+URZ+0x22830], R20 ;  /* 0x022830140f0075a7 */ /* 0x0022a4000806017f */
[----:B--2---:R-:W-:Y:S05]  /*17a20*/  @!P3 NANOSLEEP.SYNCS 0x989680 ;  /* 0x009896800000b95d */ /* 0x004fea0003900000 */
[----:B------:R-:W2:Y:S02]  /*17a30*/  @!P3 SYNCS.PHASECHK.TRANS64 P3, [R15+URZ+0x22830], R20 ;  /* 0x022830140f00b5a7 */ /* 0x000ea4000806007f */
[----:B--2---:R-:W-:Y:S05]  /*17a40*/  @!P3 BRA `(.L_x_722) ;  /* 0xfffffffc00f0b947 */ /* 0x004fea000383ffff */
[----:B------:R-:W-:Y:S05]  /*17a50*/  BRA `(.L_x_721) ;  /* 0xffffff2800147947 */ /* 0x000fea000383ffff */
.L_x_727:
[----:B--2---:R2:W3:Y:S02]  /*17a60*/  SYNCS.PHASECHK.TRANS64.TRYWAIT P3, [R15+URZ+0x22850], R20 ;  /* 0x022850140f0075a7 */ /* 0x0044e4000806017f */
[----:B---3--:R-:W-:Y:S05]  /*17a70*/  @!P3 NANOSLEEP.SYNCS 0x989680 ;  /* 0x009896800000b95d */ /* 0x008fea0003900000 */
[----:B------:R-:W3:Y:S02]  /*17a80*/  @!P3 SYNCS.PHASECHK.TRANS64 P3, [R15+URZ+0x22850], R20 ;  /* 0x022850140f00b5a7 */ /* 0x000ee4000806007f */
[----:B---3--:R-:W-:Y:S05]  /*17a90*/  @!P3 BRA `(.L_x_727) ;  /* 0xfffffffc00f0b947 */ /* 0x008fea000383ffff */
[----:B------:R-:W-:Y:S05]  /*17aa0*/  BRA `(.L_x_726) ;  /* 0xffffff4400f07947 */ /* 0x000fea000383ffff */
.L_x_742:
[----:B------:R-:W-:Y:S01]  /*17ab0*/  MOV R13, R4 ;  /* 0x00000004000d7202 */ /* 0x000fe20000000f00 */
[----:B------:R-:W-:Y:S02]  /*17ac0*/  IMAD.MOV.U32 R12, RZ, RZ, RZ ;  /* 0x000000ffff0c7224 */ /* 0x000fe400078e00ff */
[----:B------:R-:W-:Y:S02]  /*17ad0*/  IMAD.MOV.U32 R11, RZ, RZ, 0x181f ;  /* 0x0000181fff0b7424 */ /* 0x000fe400078e00ff */
[----:B------:R-:W-:-:S07]  /*17ae0*/  IMAD.MOV.U32 R15, RZ, RZ, -0x1 ;  /* 0xffffffffff0f7424 */ /* 0x000fce00078e00ff */
[----:B01----:R-:W-:Y:S05]  /*17af0*/  WARPSYNC.COLLECTIVE R15, `(.L_x_934) ;  /* 0x000000000f087348 */ /* 0x003fea0003c00000 */
[----:B------:R2:W3:Y:S02]  /*17b00*/  SHFL.IDX P6, R14, R13, R12, R11 ;  /* 0x0000000c0d0e7389 */ /* 0x0004e400000c000b */
[----:B0123--:R-:W-:Y:S01]  /*17b10*/  ENDCOLLECTIVE ;  /* 0x000000000000791b */ /* 0x00ffe20003800000 */
.L_x_934:
[----:B------:R-:W-:Y:S02]  /*17b20*/  IMAD.MOV.U32 R13, RZ, RZ, R3 ;  /* 0x000000ffff0d7224 */ /* 0x000fe400078e0003 */
[----:B------:R-:W-:-:S07]  /*17b30*/  IMAD.MOV.U32 R0, RZ, RZ, R14 ;  /* 0x000000ffff007224 */ /* 0x000fce00078e000e */
[----:B------:R-:W-:Y:S05]  /*17b40*/  WARPSYNC.COLLECTIVE R15, `(.L_x_935) ;  /* 0x000000000f087348 */ /* 0x000fea0003c00000 */
[----:B------:R0:W1:Y:S02]  /*17b50*/  SHFL.IDX P6, R14, R13, R12, R11 ;  /* 0x0000000c0d0e7389 */ /* 0x00006400000c000b */
[----:B01----:R-:W-:Y:S01]  /*17b60*/  ENDCOLLECTIVE ;  /* 0x000000000000791b */ /* 0x003fe20003800000 */
.L_x_935:
[----:B------:R-:W-:Y:S05]  /*17b70*/  BRA `(.L_x_936) ;  /* 0xffffff7800d47947 */ /* 0x000fea000383ffff */
.L_x_745:
[----:B------:R-:W-:Y:S01]  /*17b80*/  BSSY B1, `(.L_x_937) ;  /* 0x0000008000017945 */ /* 0x000fe20003800000 */
[----:B---3--:R-:W-:Y:S01]  /*17b90*/  IMAD.MOV.U32 R13, RZ, RZ, R4 ;  /* 0x000000ffff0d7224 */ /* 0x008fe200078e0004 */
[----:B------:R-:W-:Y:S01]  /*17ba0*/  MOV R11, 0x181f ;  /* 0x0000181f000b7802 */ /* 0x000fe20000000f00 */
[----:B------:R-:W-:Y:S02]  /*17bb0*/  IMAD.MOV.U32 R12, RZ, RZ, 0x1 ;  /* 0x00000001ff0c7424 */ /* 0x000fe400078e00ff */
[----:B------:R-:W-:-:S07]  /*17bc0*/  IMAD.MOV.U32 R15, RZ, RZ, -0x1 ;  /* 0xffffffffff0f7424 */ /* 0x000fce00078e00ff */
[----:B012-4-:R-:W-:Y:S05]  /*17bd0*/  WARPSYNC.COLLECTIVE R15, `(.L_x_938) ;  /* 0x000000000f087348 */ /* 0x017fea0003c00000 */
[----:B----4-:R3:W4:Y:S02]  /*17be0*/  SHFL.IDX P6, R14, R13, R12, R11 ;  /* 0x0000000c0d0e7389 */ /* 0x01072400000c000b */
[----:B01234-:R-:W-:Y:S01]  /*17bf0*/  ENDCOLLECTIVE ;  /* 0x000000000000791b */ /* 0x01ffe20003800000 */
.L_x_938:
[----:B------:R-:W-:Y:S05]  /*17c00*/  BSYNC B1 ;  /* 0x0000000000017941 */ /* 0x000fea0003800000 */
.L_x_937:
[----:B------:R-:W-:Y:S02]  /*17c10*/  IMAD.MOV.U32 R13, RZ, RZ, R3 ;  /* 0x000000ffff0d7224 */ /* 0x000fe400078e0003 */
[----:B------:R-:W-:Y:S02]  /*17c20*/  IMAD.MOV.U32 R12, RZ, RZ, 0x1 ;  /* 0x00000001ff0c7424 */ /* 0x000fe400078e00ff */
[----:B------:R-:W-:Y:S02]  /*17c30*/  IMAD.MOV.U32 R11, RZ, RZ, 0x181f ;  /* 0x0000181fff0b7424 */ /* 0x000fe400078e00ff */
[----:B------:R-:W-:Y:S02]  /*17c40*/  IMAD.MOV.U32 R15, RZ, RZ, -0x1 ;  /* 0xffffffffff0f7424 */ /* 0x000fe400078e00ff */
[----:B------:R-:W-:-:S07]  /*17c50*/  IMAD.MOV.U32 R0, RZ, RZ, R14 ;  /* 0x000000ffff007224 */ /* 0x000fce00078e000e */
[----:B------:R-:W-:Y:S05]  /*17c60*/  WARPSYNC.COLLECTIVE R15, `(.L_x_939) ;  /* 0x000000000f087348 */ /* 0x000fea0003c00000 */
[----:B------:R0:W1:Y:S02]  /*17c70*/  SHFL.IDX P6, R14, R13, R12, R11 ;  /* 0x0000000c0d0e7389 */ /* 0x00006400000c000b */
[----:B01----:R-:W-:Y:S01]  /*17c80*/  ENDCOLLECTIVE ;  /* 0x000000000000791b */ /* 0x003fe20003800000 */
.L_x_939:
[----:B------:R-:W-:Y:S05]  /*17c90*/  BRA `(.L_x_940) ;  /* 0xffffff7c00087947 */ /* 0x000fea000383ffff */
.L_x_748:
[----:B------:R-:W-:Y:S01]  /*17ca0*/  BSSY B1, `(.L_x_941) ;  /* 0x0000008000017945 */ /* 0x000fe20003800000 */
[----:B0-----:R-:W-:Y:S01]  /*17cb0*/  IMAD.MOV.U32 R13, RZ, RZ, R4 ;  /* 0x000000ffff0d7224 */ /* 0x001fe200078e0004 */
[----:B------:R-:W-:Y:S01]  /*17cc0*/  MOV R12, 0x2 ;  /* 0x00000002000c7802 */ /* 0x000fe20000000f00 */
[----:B------:R-:W-:Y:S02]  /*17cd0*/  IMAD.MOV.U32 R11, RZ, RZ, 0x181f ;  /* 0x0000181fff0b7424 */ /* 0x000fe400078e00ff */
[----:B------:R-:W-:-:S07]  /*17ce0*/  IMAD.MOV.U32 R15, RZ, RZ, -0x1 ;  /* 0xffffffffff0f7424 */ /* 0x000fce00078e00ff */
[----:B-1234-:R-:W-:Y:S05]  /*17cf0*/  WARPSYNC.COLLECTIVE R15, `(.L_x_942) ;  /* 0x000000000f087348 */ /* 0x01efea0003c00000 */
[----:B----4-:R0:W4:Y:S02]  /*17d00*/  SHFL.IDX P6, R14, R13, R12, R11 ;  /* 0x0000000c0d0e7389 */ /* 0x01012400000c000b */
[----:B01234-:R-:W-:Y:S01]  /*17d10*/  ENDCOLLECTIVE ;  /* 0x000000000000791b */ /* 0x01ffe20003800000 */
.L_x_942:
[----:B------:R-:W-:Y:S05]  /*17d20*/  BSYNC B1 ;  /* 0x0000000000017941 */ /* 0x000fea0003800000 */
.L_x_941:
        /* <DEDUP_REMOVED lines=8> */
.L_x_943:
[----:B------:R-:W-:Y:S05]  /*17db0*/  BRA `(.L_x_944) ;  /* 0xffffff7c00387947 */ /* 0x000fea000383ffff */
.L_x_751:
[----:B------:R-:W-:Y:S01]  /*17dc0*/  BSSY B1, `(.L_x_945) ;  /* 0x0000008000017945 */ /* 0x000fe20003800000 */
[----:B0-----:R-:W-:Y:S01]  /*17dd0*/  MOV R13, R4 ;  /* 0x00000004000d7202 */ /* 0x001fe20000000f00 */
[----:B------:R-:W-:Y:S02]  /*17de0*/  IMAD.MOV.U32 R12, RZ, RZ, 0x3 ;  /* 0x00000003ff0c7424 */ /* 0x000fe400078e00ff */
[----:B------:R-:W-:Y:S02]  /*17df0*/  IMAD.MOV.U32 R11, RZ, RZ, 0x181f ;  /* 0x0000181fff0b7424 */ /* 0x000fe400078e00ff */
[----:B------:R-:W-:-:S07]  /*17e00*/  IMAD.MOV.U32 R15, RZ, RZ, -0x1 ;  /* 0xffffffffff0f7424 */ /* 0x000fce00078e00ff */
[----:B-1234-:R-:W-:Y:S05]  /*17e10*/  WARPSYNC.COLLECTIVE R15, `(.L_x_946) ;  /* 0x000000000f087348 */ /* 0x01efea0003c00000 */
[----:B------:R0:W0:Y:S02]  /*17e20*/  SHFL.IDX P6, R14, R13, R12, R11 ;  /* 0x0000000c0d0e7389 */ /* 0x00002400000c000b */
[----:B01234-:R-:W-:Y:S01]  /*17e30*/  ENDCOLLECTIVE ;  /* 0x000000000000791b */ /* 0x01ffe20003800000 */
.L_x_946:
[----:B------:R-:W-:Y:S05]  /*17e40*/  BSYNC B1 ;  /* 0x0000000000017941 */ /* 0x000fea0003800000 */
.L_x_945:
[----:B------:R-:W-:Y:S01]  /*17e50*/  IMAD.MOV.U32 R13, RZ, RZ, R3 ;  /* 0x000000ffff0d7224 */ /* 0x000fe200078e0003 */
[----:B------:R-:W-:Y:S01]  /*17e60*/  MOV R15, 0xffffffff ;  /* 0xffffffff000f7802 */ /* 0x000fe20000000f00 */
[----:B------:R-:W-:Y:S02]  /*17e70*/  IMAD.MOV.U32 R12, RZ, RZ, 0x3 ;  /* 0x00000003ff0c7424 */ /* 0x000fe400078e00ff */
[----:B------:R-:W-:Y:S02]  /*17e80*/  IMAD.MOV.U32 R11, RZ, RZ, 0x181f ;  /* 0x0000181fff0b7424 */ /* 0x000fe400078e00ff */
[----:B------:R-:W-:-:S07]  /*17e90*/  IMAD.MOV.U32 R0, RZ, RZ, R14 ;  /* 0x000000ffff007224 */ /* 0x000fce00078e000e */
[----:B------:R-:W-:Y:S05]  /*17ea0*/  WARPSYNC.COLLECTIVE R15, `(.L_x_947) ;  /* 0x000000000f087348 */ /* 0x000fea0003c00000 */
[----:B------:R0:W1:Y:S02]  /*17eb0*/  SHFL.IDX P6, R14, R13, R12, R11 ;  /* 0x0000000c0d0e7389 */ /* 0x00006400000c000b */
[----:B01----:R-:W-:Y:S01]  /*17ec0*/  ENDCOLLECTIVE ;  /* 0x000000000000791b */ /* 0x003fe20003800000 */
.L_x_947:
[----:B------:R-:W-:Y:S05]  /*17ed0*/  BRA `(.L_x_948) ;  /* 0xffffff7c00687947 */ /* 0x000fea000383ffff */
.L_x_768:
[----:B------:R-:W0:Y:S01]  /*17ee0*/  S2R R9, SR_TID.X ;  /* 0x0000000000097919 */ /* 0x000e220000002100 */
        /* <DEDUP_REMOVED lines=10> */
.L_x_950:
[----:B------:R-:W-:Y:S05]  /*17f90*/  BSYNC B1 ;  /* 0x0000000000017941 */ /* 0x000fea0003800000 */
.L_x_949:
[----:B------:R-:W-:Y:S05]  /*17fa0*/  BRA `(.L_x_951) ;  /* 0xffffff9000387947 */ /* 0x000fea000383ffff */
.L_x_770:
[----:B------:R-:W-:Y:S01]  /*17fb0*/  BSSY B1, `(.L_x_952) ;  /* 0x0000006000017945 */ /* 0x000fe20003800000 */
[----:B------:R-:W-:-:S07]  /*17fc0*/  IMAD.MOV.U32 R15, RZ, RZ, -0x1 ;  /* 0xffffffffff0f7424 */ /* 0x000fce00078e00ff */
[----:B0-----:R-:W-:Y:S05]  /*17fd0*/  WARPSYNC.COLLECTIVE R15, `(.L_x_953) ;  /* 0x000000000f0c7348 */ /* 0x001fea0003c00000 */
[----:B------:R-:W-:Y:S02]  /*17fe0*/  ELECT P6, UR62, PT ;  /* 0x00000000003e782f */ /* 0x000fe400038c0000 */
[----:B------:R-:W-:Y:S01]  /*17ff0*/  MOV R14, UR62 ;  /* 0x0000003e000e7c02 */ /* 0x000fe20008000f00 */
[----:B0-----:R-:W-:Y:S10]  /*18000*/  ENDCOLLECTIVE ;  /* 0x000000000000791b */ /* 0x001ff40003800000 */
.L_x_953:
[----:B------:R-:W-:Y:S05]  /*18010*/  BSYNC B1 ;  /* 0x0000000000017941 */ /* 0x000fea0003800000 */
.L_x_952:
[----:B------:R-:W-:Y:S05]  /*18020*/  BRA `(.L_x_769) ;  /* 0xffffff9000307947 */ /* 0x000fea000383ffff */
.L_x_772:
[----:B0-----:R-:W2:Y:S02]  /*18030*/  LDL R5, [R1+0x4] ;  /* 0x0000040001057983 */ /* 0x001ea40000100800 */
[----:B--2---:R0:W1:Y:S02]  /*18040*/  SYNCS.PHASECHK.TRANS64.TRYWAIT P0, [R5+URZ+0x22820], R4 ;  /* 0x02282004050075a7 */ /* 0x004064000800017f */
[----:B-1----:R-:W-:Y:S05]  /*18050*/  @!P0 NANOSLEEP.SYNCS 0x989680 ;  /* 0x009896800000895d */ /* 0x002fea0003900000 */
[----:B------:R-:W1:Y:S02]  /*18060*/  @!P0 SYNCS.PHASECHK.TRANS64 P0, [R5+URZ+0x22820], R4 ;  /* 0x02282004050085a7 */ /* 0x000e64000800007f */
[----:B-1----:R-:W-:Y:S05]  /*18070*/  @!P0 BRA `(.L_x_772) ;  /* 0xfffffffc00ec8947 */ /* 0x002fea000383ffff */
[----:B------:R-:W-:Y:S05]  /*18080*/  BRA `(.L_x_954) ;  /* 0xffffff9000407947 */ /* 0x000fea000383ffff */
.L_x_776:
[----:B0-----:R0:W1:Y:S02]  /*18090*/  SYNCS.PHASECHK.TRANS64.TRYWAIT P0, [R4+URZ+0x228a0], R9 ;  /* 0x0228a009040075a7 */ /* 0x001064000800017f */
[----:B-1----:R-:W-:Y:S05]  /*180a0*/  @!P0 NANOSLEEP.SYNCS 0x989680 ;  /* 0x009896800000895d */ /* 0x002fea0003900000 */
[----:B------:R-:W1:Y:S02]  /*180b0*/  @!P0 SYNCS.PHASECHK.TRANS64 P0, [R4+URZ+0x228a0], R9 ;  /* 0x0228a009040085a7 */ /* 0x000e64000800007f */
[----:B-1----:R-:W-:Y:S05]  /*180c0*/  @!P0 BRA `(.L_x_776) ;  /* 0xfffffffc00f08947 */ /* 0x002fea000383ffff */
[----:B------:R-:W-:Y:S05]  /*180d0*/  BRA `(.L_x_955) ;  /* 0xffffff9000687947 */ /* 0x000fea000383ffff */
.L_x_781:
[----:B-1----:R1:W2:Y:S02]  /*180e0*/  SYNCS.PHASECHK.TRANS64.TRYWAIT P0, [R4+URZ+0x228c0], R9 ;  /* 0x0228c009040075a7 */ /* 0x0022a4000800017f */
[----:B--2---:R-:W-:Y:S05]  /*180f0*/  @!P0 NANOSLEEP.SYNCS 0x989680 ;  /* 0x009896800000895d */ /* 0x004fea0003900000 */
[----:B------:R-:W2:Y:S02]  /*18100*/  @!P0 SYNCS.PHASECHK.TRANS64 P0, [R4+URZ+0x228c0], R9 ;  /* 0x0228c009040085a7 */ /* 0x000ea4000800007f */
[----:B--2---:R-:W-:Y:S05]  /*18110*/  @!P0 BRA `(.L_x_781) ;  /* 0xfffffffc00f08947 */ /* 0x004fea000383ffff */
[----:B------:R-:W-:Y:S05]  /*18120*/  BRA `(.L_x_956) ;  /* 0xffffff9000ec7947 */ /* 0x000fea000383ffff */
.L_x_791:
[----:B0-----:R0:W1:Y:S02]  /*18130*/  SYNCS.PHASECHK.TRANS64.TRYWAIT P1, [R5+URZ+0x228a0], R6 ;  /* 0x0228a006050075a7 */ /* 0x001064000802017f */
[----:B-1----:R-:W-:Y:S05]  /*18140*/  @!P1 NANOSLEEP.SYNCS 0x989680 ;  /* 0x009896800000995d */ /* 0x002fea0003900000 */
[----:B------:R-:W1:Y:S02]  /*18150*/  @!P1 SYNCS.PHASECHK.TRANS64 P1, [R5+URZ+0x228a0], R6 ;  /* 0x0228a006050095a7 */ /* 0x000e64000802007f */
[----:B-1----:R-:W-:Y:S05]  /*18160*/  @!P1 BRA `(.L_x_791) ;  /* 0xfffffffc00f09947 */ /* 0x002fea000383ffff */
[----:B------:R-:W-:Y:S05]  /*18170*/  BRA `(.L_x_957) ;  /* 0xffffff9800847947 */ /* 0x000fea000383ffff */
.L_x_796:
[----:B-1----:R1:W2:Y:S02]  /*18180*/  SYNCS.PHASECHK.TRANS64.TRYWAIT P1, [R5+URZ+0x228c0], R6 ;  /* 0x0228c006050075a7 */ /* 0x0022a4000802017f */
[----:B--2---:R-:W-:Y:S05]  /*18190*/  @!P1 NANOSLEEP.SYNCS 0x989680 ;  /* 0x009896800000995d */ /* 0x004fea0003900000 */
[----:B------:R-:W2:Y:S02]  /*181a0*/  @!P1 SYNCS.PHASECHK.TRANS64 P1, [R5+URZ+0x228c0], R6 ;  /* 0x0228c006050095a7 */ /* 0x000ea4000802007f */
[----:B--2---:R-:W-:Y:S05]  /*181b0*/  @!P1 BRA `(.L_x_796) ;  /* 0xfffffffc00f09947 */ /* 0x004fea000383ffff */
[----:B------:R-:W-:Y:S05]  /*181c0*/  BRA `(.L_x_958) ;  /* 0xffffff9c00047947 */ /* 0x000fea000383ffff */
.L_x_812:
[----:B------:R-:W0:Y:S01]  /*181d0*/  S2R R4, SR_TID.X ;  /* 0x0000000000047919 */ /* 0x000e220000002100 */
[----:B------:R-:W-:Y:S01]  /*181e0*/  BSSY B0, `(.L_x_959) ;  /* 0x000000a000007945 */ /* 0x000fe20003800000 */
[----:B------:R-:W-:Y:S01]  /*181f0*/  IMAD.MOV.U32 R12, RZ, RZ, RZ ;  /* 0x000000ffff0c7224 */ /* 0x000fe200078e00ff */
[----:B------:R-:W-:Y:S01]  /*18200*/  MOV R11, 0x1f ;  /* 0x0000001f000b7802 */ /* 0x000fe20000000f00 */
[----:B------:R-:W-:Y:S01]  /*18210*/  IMAD.MOV.U32 R15, RZ, RZ, -0x1 ;  /* 0xffffffffff0f7424 */ /* 0x000fe200078e00ff */
[----:B0-----:R-:W-:-:S04]  /*18220*/  SHF.R.U32.HI R4, RZ, 0x5, R4 ;  /* 0x00000005ff047819 */ /* 0x001fc80000011604 */
[----:B------:R-:W-:-:S05]  /*18230*/  LOP3.LUT R4, R4, 0x3, RZ, 0xc0, !PT ;  /* 0x0000000304047812 */ /* 0x000fca00078ec0ff */
[----:B------:R-:W-:-:S07]  /*18240*/  IMAD.MOV.U32 R13, RZ, RZ, R4 ;  /* 0x000000ffff0d7224 */ /* 0x000fce00078e0004 */
[----:B------:R-:W-:Y:S05]  /*18250*/  WARPSYNC.COLLECTIVE R15, `(.L_x_960) ;  /* 0x000000000f087348 */ /* 0x000fea0003c00000 */
[----:B------:R0:W1:Y:S02]  /*18260*/  SHFL.IDX P6, R14, R13, R12, R11 ;  /* 0x0000000c0d0e7389 */ /* 0x00006400000c000b */
[----:B01----:R-:W-:Y:S01]  /*18270*/  ENDCOLLECTIVE ;  /* 0x000000000000791b */ /* 0x003fe20003800000 */
.L_x_960:
[----:B------:R-:W-:Y:S05]  /*18280*/  BSYNC B0 ;  /* 0x0000000000007941 */ /* 0x000fea0003800000 */
.L_x_959:
[----:B------:R-:W-:Y:S05]  /*18290*/  BRA `(.L_x_961) ;  /* 0xffffffa400f87947 */ /* 0x000fea000383ffff */
.L_x_814:
[----:B------:R-:W-:Y:S01]  /*182a0*/  BSSY B0, `(.L_x_962) ;  /* 0x0000006000007945 */ /* 0x000fe20003800000 */
[----:B------:R-:W-:-:S07]  /*182b0*/  IMAD.MOV.U32 R15, RZ, RZ, -0x1 ;  /* 0xffffffffff0f7424 */ /* 0x000fce00078e00ff */
[----:B0-----:R-:W-:Y:S05]  /*182c0*/  WARPSYNC.COLLECTIVE R15, `(.L_x_963) ;  /* 0x000000000f0c7348 */ /* 0x001fea0003c00000 */
[----:B------:R-:W-:Y:S02]  /*182d0*/  ELECT P6, UR62, PT ;  /* 0x00000000003e782f */ /* 0x000fe400038c0000 */
[----:B------:R-:W-:Y:S01]  /*182e0*/  MOV R14, UR62 ;  /* 0x0000003e000e7c02 */ /* 0x000fe20008000f00 */
[----:B0-----:R-:W-:Y:S10]  /*182f0*/  ENDCOLLECTIVE ;  /* 0x000000000000791b */ /* 0x001ff40003800000 */
.L_x_963:
[----:B------:R-:W-:Y:S05]  /*18300*/  BSYNC B0 ;  /* 0x0000000000007941 */ /* 0x000fea0003800000 */
.L_x_962:
[----:B------:R-:W-:Y:S05]  /*18310*/  BRA `(.L_x_964) ;  /* 0xffffffa800047947 */ /* 0x000fea000383ffff */
.L_x_816:
[----:B0-----:R0:W1:Y:S02]  /*18320*/  SYNCS.PHASECHK.TRANS64.TRYWAIT P0, [R0+URZ+0x22840], R2 ;  /* 0x02284002000075a7 */ /* 0x001064000800017f */
[----:B-1----:R-:W-:Y:S05]  /*18330*/  @!P0 NANOSLEEP.SYNCS 0x989680 ;  /* 0x009896800000895d */ /* 0x002fea0003900000 */
[----:B------:R-:W1:Y:S02]  /*18340*/  @!P0 SYNCS.PHASECHK.TRANS64 P0, [R0+URZ+0x22840], R2 ;  /* 0x02284002000085a7 */ /* 0x000e64000800007f */
[----:B-1----:R-:W-:Y:S05]  /*18350*/  @!P0 BRA `(.L_x_816) ;  /* 0xfffffffc00f08947 */ /* 0x002fea000383ffff */
[----:B------:R-:W-:Y:S05]  /*18360*/  BRA `(.L_x_965) ;  /* 0xffffffa800707947 */ /* 0x000fea000383ffff */
.L_x_820:
[----:B------:R-:W2:Y:S01]  /*18370*/  LDL.LU R11, [R1+0x54] ;  /* 0x00005400010b7983 */ /* 0x000ea20000300800 */
[----:B------:R-:W-:Y:S01]  /*18380*/  IMAD.MOV.U32 R13, RZ, RZ, R0 ;  /* 0x000000ffff0d7224 */ /* 0x000fe200078e0000 */
[----:B------:R-:W-:Y:S01]  /*18390*/  LOP3.LUT R8, R8, 0x7f, RZ, 0xc0, !PT ;  /* 0x0000007f08087812 */ /* 0x000fe200078ec0ff */
[----:B------:R-:W-:Y:S02]  /*183a0*/  IMAD.MOV.U32 R12, RZ, RZ, RZ ;  /* 0x000000ffff0c7224 */ /* 0x000fe400078e00ff */
[----:B------:R-:W-:Y:S01]  /*183b0*/  IMAD.MOV.U32 R15, RZ, RZ, -0x1 ;  /* 0xffffffffff0f7424 */ /* 0x000fe200078e00ff */
[----:B------:R-:W-:-:S05]  /*183c0*/  SHF.R.U32.HI R5, RZ, 0x3, R8 ;  /* 0x00000003ff057819 */ /* 0x000fca0000011608 */
[----:B------:R-:W-:-:S04]  /*183d0*/  IMAD.IADD R2, R5, 0x1, R17 ;  /* 0x0000000105027824 */ /* 0x000fc800078e0211 */
[C---:B------:R-:W-:Y:S02]  /*183e0*/  VIADD R5, R2.reuse, 0x10 ;  /* 0x0000001002057836 */ /* 0x040fe40000000000 */
[----:B------:R-:W-:Y:S02]  /*183f0*/  VIADD R8, R2, 0x60 ;  /* 0x0000006002087836 */ /* 0x000fe40000000000 */
[----:B--2---:R-:W-:Y:S02]  /*18400*/  IMAD R3, R11, R7, RZ ;  /* 0x000000070b037224 */ /* 0x004fe400078e02ff */
[----:B------:R-:W-:-:S03]  /*18410*/  IMAD.MOV.U32 R11, RZ, RZ, 0x181f ;  /* 0x0000181fff0b7424 */ /* 0x000fc600078e00ff */
[----:B------:R-:W-:-:S13]  /*18420*/  ISETP.GE.AND P1, PT, R2, R3, PT ;  /* 0x000000030200720c */ /* 0x000fda0003f26270 */
[----:B-----5:R-:W-:Y:S05]  /*18430*/  WARPSYNC.COLLECTIVE R15, `(.L_x_966) ;  /* 0x000000000f087348 */ /* 0x020fea0003c00000 */
[----:B------:R0:W1:Y:S02]  /*18440*/  SHFL.IDX P6, R14, R13, R12, R11 ;  /* 0x0000000c0d0e7389 */ /* 0x00006400000c000b */
[----:B01---5:R-:W-:Y:S01]  /*18450*/  ENDCOLLECTIVE ;  /* 0x000000000000791b */ /* 0x023fe20003800000 */
.L_x_966:
[----:B------:R-:W-:Y:S01]  /*18460*/  MOV R13, R4 ;  /* 0x00000004000d7202 */ /* 0x000fe20000000f00 */
[----:B------:R-:W-:-:S07]  /*18470*/  IMAD.MOV.U32 R6, RZ, RZ, R14 ;  /* 0x000000ffff067224 */ /* 0x000fce00078e000e */
[----:B------:R-:W-:Y:S05]  /*18480*/  WARPSYNC.COLLECTIVE R15, `(.L_x_967) ;  /* 0x000000000f087348 */ /* 0x000fea0003c00000 */
[----:B------:R0:W1:Y:S02]  /*18490*/  SHFL.IDX P6, R14, R13, R12, R11 ;  /* 0x0000000c0d0e7389 */ /* 0x00006400000c000b */
[----:B01----:R-:W-:Y:S01]  /*184a0*/  ENDCOLLECTIVE ;  /* 0x000000000000791b */ /* 0x003fe20003800000 */
.L_x_967:
[----:B------:R-:W-:Y:S02]  /*184b0*/  IMAD.MOV.U32 R13, RZ, RZ, R0 ;  /* 0x000000ffff0d7224 */ /* 0x000fe400078e0000 */
[----:B------:R-:W-:Y:S02]  /*184c0*/  IMAD.MOV.U32 R12, RZ, RZ, 0x1 ;  /* 0x00000001ff0c7424 */ /* 0x000fe400078e00ff */
[----:B------:R-:W-:-:S07]  /*184d0*/  IMAD.MOV.U32 R7, RZ, RZ, R14 ;  /* 0x000000ffff077224 */ /* 0x000fce00078e000e */
[----:B------:R-:W-:Y:S05]  /*184e0*/  WARPSYNC.COLLECTIVE R15, `(.L_x_968) ;  /* 0x000000000f087348 */ /* 0x000fea0003c00000 */
[----:B------:R0:W1:Y:S02]  /*184f0*/  SHFL.IDX P6, R14, R13, R12, R11 ;  /* 0x0000000c0d0e7389 */ /* 0x00006400000c000b */
[----:B01----:R-:W-:Y:S01]  /*18500*/  ENDCOLLECTIVE ;  /* 0x000000000000791b */ /* 0x003fe20003800000 */
.L_x_968:
[----:B------:R-:W-:-:S05]  /*18510*/  @!P1 LEA R7, P2, R9, R7, 0x1 ;  /* 0x0000000709079211 */ /* 0x000fca00078408ff */
[----:B------:R-:W-:-:S05]  /*18520*/  @!P1 IMAD.X R6, RZ, RZ, R6, P2 ;  /* 0x000000ffff069224 */ /* 0x000fca00010e0606 */
[----:B------:R-:W-:Y:S02]  /*18530*/  @!P1 LOP3.LUT R7, R7, R6, RZ, 0x3c, !PT ;  /* 0x0000000607079212 */ /* 0x000fe400078e3cff */
[----:B------:R-:W-:Y:S02]  /*18540*/  MOV R13, R4 ;  /* 0x00000004000d7202 */ /* 0x000fe40000000f00 */
        /* <DEDUP_REMOVED lines=11> */
.L_x_969:
[----:B------:R-:W-:Y:S02]  /*18600*/  IMAD.MOV.U32 R13, RZ, RZ, R0 ;  /* 0x000000ffff0d7224 */ /* 0x000fe400078e0000 */
[----:B------:R-:W-:Y:S02]  /*18610*/  IMAD.MOV.U32 R12, RZ, RZ, 0x2 ;  /* 0x00000002ff0c7424 */ /* 0x000fe400078e00ff */
[----:B------:R-:W-:-:S07]  /*18620*/  IMAD.MOV.U32 R5, RZ, RZ, R14 ;  /* 0x000000ffff057224 */ /* 0x000fce00078e000e */
[----:B------:R-:W-:Y:S05]  /*18630*/  WARPSYNC.COLLECTIVE R15, `(.L_x_970) ;  /* 0x000000000f087348 */ /* 0x000fea0003c00000 */
[----:B------:R0:W1:Y:S02]  /*18640*/  SHFL.IDX P6, R14, R13, R12, R11 ;  /* 0x0000000c0d0e7389 */ /* 0x00006400000c000b */
[----:B01----:R-:W-:Y:S01]  /*18650*/  ENDCOLLECTIVE ;  /* 0x000000000000791b */ /* 0x003fe20003800000 */
.L_x_970:
        /* <DEDUP_REMOVED lines=10> */
[----:B------:R-:W-:-:S02]  /*18700*/  ISETP.GE.AND P1, PT, R5, R3, PT ;  /* 0x000000030500720c */ /* 0x000fc40003f26270 */
[----:B0-----:R-:W-:-:S11]  /*18710*/  MOV R6, R14 ;  /* 0x0000000e00067202 */ /* 0x001fd60000000f00 */
[----:B------:R-:W-:Y:S05]  /*18720*/  WARPSYNC.COLLECTIVE R15, `(.L_x_971) ;  /* 0x000000000f087348 */ /* 0x000fea0003c00000 */
[----:B------:R0:W1:Y:S02]  /*18730*/  SHFL.IDX P6, R14, R13, R12, R11 ;  /* 0x0000000c0d0e7389 */ /* 0x00006400000c000b */
[----:B01----:R-:W-:Y:S01]  /*18740*/  ENDCOLLECTIVE ;  /* 0x000000000000791b */ /* 0x003fe20003800000 */
.L_x_971:
[----:B------:R-:W-:Y:S01]  /*18750*/  IMAD.MOV.U32 R13, RZ, RZ, R0 ;  /* 0x000000ffff0d7224 */ /* 0x000fe200078e0000 */
[----:B------:R-:W-:Y:S01]  /*18760*/  MOV R12, 0x3 ;  /* 0x00000003000c7802 */ /* 0x000fe20000000f00 */
[----:B------:R-:W-:-:S07]  /*18770*/  IMAD.MOV.U32 R5, RZ, RZ, R14 ;  /* 0x000000ffff057224 */ /* 0x000fce00078e000e */
[----:B------:R-:W-:Y:S05]  /*18780*/  WARPSYNC.COLLECTIVE R15, `(.L_x_972) ;  /* 0x000000000f087348 */ /* 0x000fea0003c00000 */
[----:B------:R0:W1:Y:S02]  /*18790*/  SHFL.IDX P6, R14, R13, R12, R11 ;  /* 0x0000000c0d0e7389 */ /* 0x00006400000c000b */
[----:B01----:R-:W-:Y:S01]  /*187a0*/  ENDCOLLECTIVE ;  /* 0x000000000000791b */ /* 0x003fe20003800000 */
.L_x_972:
        /* <DEDUP_REMOVED lines=15> */
.L_x_973:
[----:B------:R-:W-:Y:S01]  /*188a0*/  MOV R13, R0 ;  /* 0x00000000000d7202 */ /* 0x000fe20000000f00 */
[----:B------:R-:W-:Y:S02]  /*188b0*/  IMAD.MOV.U32 R12, RZ, RZ, 0x4 ;  /* 0x00000004ff0c7424 */ /* 0x000fe400078e00ff */
[----:B------:R-:W-:-:S07]  /*188c0*/  IMAD.MOV.U32 R5, RZ, RZ, R14 ;  /* 0x000000ffff057224 */ /* 0x000fce00078e000e */
[----:B------:R-:W-:Y:S05]  /*188d0*/  WARPSYNC.COLLECTIVE R15, `(.L_x_974) ;  /* 0x000000000f087348 */ /* 0x000fea0003c00000 */
[----:B------:R0:W1:Y:S02]  /*188e0*/  SHFL.IDX P6, R14, R13, R12, R11 ;  /* 0x0000000c0d0e7389 */ /* 0x00006400000c000b */
[----:B01----:R-:W-:Y:S01]  /*188f0*/  ENDCOLLECTIVE ;  /* 0x000000000000791b */ /* 0x003fe20003800000 */
.L_x_974:
        /* <DEDUP_REMOVED lines=15> */
.L_x_975:
[----:B------:R-:W-:Y:S02]  /*189f0*/  IMAD.MOV.U32 R13, RZ, RZ, R0 ;  /* 0x000000ffff0d7224 */ /* 0x000fe400078e0000 */
[----:B------:R-:W-:Y:S02]  /*18a00*/  IMAD.MOV.U32 R12, RZ, RZ, 0x5 ;  /* 0x00000005ff0c7424 */ /* 0x000fe400078e00ff */
[----:B------:R-:W-:-:S07]  /*18a10*/  IMAD.MOV.U32 R5, RZ, RZ, R14 ;  /* 0x000000ffff057224 */ /* 0x000fce00078e000e */
[----:B------:R-:W-:Y:S05]  /*18a20*/  WARPSYNC.COLLECTIVE R15, `(.L_x_976) ;  /* 0x000000000f087348 */ /* 0x000fea0003c00000 */
[----:B------:R0:W1:Y:S02]  /*18a30*/  SHFL.IDX P6, R14, R13, R12, R11 ;  /* 0x0000000c0d0e7389 */ /* 0x00006400000c000b */
[----:B01----:R-:W-:Y:S01]  /*18a40*/  ENDCOLLECTIVE ;  /* 0x000000000000791b */ /* 0x003fe20003800000 */
.L_x_976:
[----:B------:R-:W-:-:S05]  /*18a50*/  @!P1 LEA R5, P2, R9, R5, 0x1 ;  /* 0x0000000509059211 */ /* 0x000fca00078408ff */
[----:B------:R-:W-:-:S04]  /*18a60*/  @!P1 IMAD.X R6, RZ, RZ, R6, P2 ;  /* 0x000000ffff069224 */ /* 0x000fc800010e0606 */
[----:B------:R-:W-:Y:S02]  /*18a70*/  @!P1 IMAD.MOV.U32 R7, RZ, RZ, R6 ;  /* 0x000000ffff079224 */ /* 0x000fe400078e0006 */
[----:B------:R-:W-:Y:S01]  /*18a80*/  @!P1 IMAD.MOV.U32 R6, RZ, RZ, R5 ;  /* 0x000000ffff069224 */ /* 0x000fe200078e0005 */
[----:B------:R-:W-:Y:S01]  /*18a90*/  IADD3 R5, R2, 0x50, RZ ;  /* 0x0000005002057810 */ /* 0x000fe20007ffe0ff */
[----:B------:R-:W-:-:S03]  /*18aa0*/  IMAD.MOV.U32 R13, RZ, RZ, R4 ;  /* 0x000000ffff0d7224 */ /* 0x000fc600078e0004 */
        /* <DEDUP_REMOVED lines=9> */
.L_x_977:
[----:B------:R-:W-:Y:S02]  /*18b40*/  IMAD.MOV.U32 R13, RZ, RZ, R0 ;  /* 0x000000ffff0d7224 */ /* 0x000fe400078e0000 */
[----:B------:R-:W-:Y:S02]  /*18b50*/  IMAD.MOV.U32 R12, RZ, RZ, 0x6 ;  /* 0x00000006ff0c7424 */ /* 0x000fe400078e00ff */
[----:B------:R-:W-:-:S07]  /*18b60*/  IMAD.MOV.U32 R5, RZ, RZ, R14 ;  /* 0x000000ffff057224 */ /* 0x000fce00078e000e */
[----:B------:R-:W-:Y:S05]  /*18b70*/  WARPSYNC.COLLECTIVE R15, `(.L_x_978) ;  /* 0x000000000f087348 */ /* 0x000fea0003c00000 */
[----:B------:R0:W1:Y:S02]  /*18b80*/  SHFL.IDX P6, R14, R13, R12, R11 ;  /* 0x0000000c0d0e7389 */ /* 0x00006400000c000b */
[----:B01----:R-:W-:Y:S01]  /*18b90*/  ENDCOLLECTIVE ;  /* 0x000000000000791b */ /* 0x003fe20003800000 */
.L_x_978:
[----:B------:R-:W-:-:S05]  /*18ba0*/  @!P1 LEA R5, P2, R9, R5, 0x1 ;  /* 0x0000000509059211 */ /* 0x000fca00078408ff */
[----:B------:R-:W-:-:S04]  /*18bb0*/  @!P1 IMAD.X R6, RZ, RZ, R6, P2 ;  /* 0x000000ffff069224 */ /* 0x000fc800010e0606 */
[----:B------:R-:W-:Y:S01]  /*18bc0*/  @!P1 IMAD.MOV.U32 R7, RZ, RZ, R6 ;  /* 0x000000ffff079224 */ /* 0x000fe200078e0006 */
[----:B------:R-:W-:Y:S01]  /*18bd0*/  @!P1 MOV R6, R5 ;  /* 0x0000000500069202 */ /* 0x000fe20000000f00 */
[----:B------:R-:W-:-:S04]  /*18be0*/  IMAD.MOV.U32 R13, RZ, RZ, R4 ;  /* 0x000000ffff0d7224 */ /* 0x000fc800078e0004 */
        /* <DEDUP_REMOVED lines=9> */
.L_x_979:
[----:B------:R-:W-:Y:S02]  /*18c80*/  IMAD.MOV.U32 R13, RZ, RZ, R0 ;  /* 0x000000ffff0d7224 */ /* 0x000fe400078e0000 */
[----:B------:R-:W-:Y:S02]  /*18c90*/  IMAD.MOV.U32 R12, RZ, RZ, 0x7 ;  /* 0x00000007ff0c7424 */ /* 0x000fe400078e00ff */
[----:B------:R-:W-:-:S07]  /*18ca0*/  IMAD.MOV.U32 R5, RZ, RZ, R14 ;  /* 0x000000ffff057224 */ /* 0x000fce00078e000e */
[----:B------:R-:W-:Y:S05]  /*18cb0*/  WARPSYNC.COLLECTIVE R15, `(.L_x_980) ;  /* 0x000000000f087348 */ /* 0x000fea0003c00000 */
[----:B------:R0:W1:Y:S02]  /*18cc0*/  SHFL.IDX P6, R14, R13, R12, R11 ;  /* 0x0000000c0d0e7389 */ /* 0x00006400000c000b */
[----:B01----:R-:W-:Y:S01]  /*18cd0*/  ENDCOLLECTIVE ;  /* 0x000000000000791b */ /* 0x003fe20003800000 */
.L_x_980:
[----:B------:R-:W-:-:S05]  /*18ce0*/  @!P1 LEA R5, P2, R9, R5, 0x1 ;  /* 0x0000000509059211 */ /* 0x000fca00078408ff */
[----:B------:R-:W-:-:S05]  /*18cf0*/  @!P1 IMAD.X R6, RZ, RZ, R6, P2 ;  /* 0x000000ffff069224 */ /* 0x000fca00010e0606 */
[----:B------:R-:W-:Y:S01]  /*18d00*/  @!P1 MOV R7, R6 ;  /* 0x0000000600079202 */ /* 0x000fe20000000f00 */
        /* <DEDUP_REMOVED lines=10> */
.L_x_981:
[----:B------:R-:W-:Y:S01]  /*18db0*/  IMAD.MOV.U32 R4, RZ, RZ, R14 ;  /* 0x000000ffff047224 */ /* 0x000fe200078e000e */
[----:B------:R-:W-:Y:S06]  /*18dc0*/  BRA `(.L_x_982) ;  /* 0xffffffac001c7947 */ /* 0x000fec000383ffff */
.L_x_823:
[----:B0-----:R-:W2:Y:S02]  /*18dd0*/  LDL R2, [R1+0x4] ;  /* 0x0000040001027983 */ /* 0x001ea40000100800 */
[----:B--2---:R0:W2:Y:S02]  /*18de0*/  SYNCS.PHASECHK.TRANS64.TRYWAIT P0, [R2+URZ+0x22820], R0 ;  /* 0x02282000020075a7 */ /* 0x0040a4000800017f */
[----:B--2---:R-:W-:Y:S05]  /*18df0*/  @!P0 NANOSLEEP.SYNCS 0x989680 ;  /* 0x009896800000895d */ /* 0x004fea0003900000 */
[----:B------:R-:W2:Y:S02]  /*18e00*/  @!P0 SYNCS.PHASECHK.TRANS64 P0, [R2+URZ+0x22820], R0 ;  /* 0x02282000020085a7 */ /* 0x000ea4000800007f */
[----:B--2---:R-:W-:Y:S05]  /*18e10*/  @!P0 BRA `(.L_x_823) ;  /* 0xfffffffc00ec8947 */ /* 0x004fea000383ffff */
[----:B------:R-:W-:Y:S05]  /*18e20*/  BRA `(.L_x_983) ;  /* 0xffffffac00887947 */ /* 0x000fea000383ffff */
.L_x_827:
[----:B0-----:R0:W2:Y:S02]  /*18e30*/  SYNCS.PHASECHK.TRANS64.TRYWAIT P0, [R2+URZ+0x22860], R0 ;  /* 0x02286000020075a7 */ /* 0x0010a4000800017f */
[----:B--2---:R-:W-:Y:S05]  /*18e40*/  @!P0 NANOSLEEP.SYNCS 0x989680 ;  /* 0x009896800000895d */ /* 0x004fea0003900000 */
[----:B------:R-:W2:Y:S02]  /*18e50*/  @!P0 SYNCS.PHASECHK.TRANS64 P0, [R2+URZ+0x22860], R0 ;  /* 0x02286000020085a7 */ /* 0x000ea4000800007f */
[----:B--2---:R-:W-:Y:S05]  /*18e60*/  @!P0 BRA `(.L_x_827) ;  /* 0xfffffffc00f08947 */ /* 0x004fea000383ffff */
[----:B------:R-:W-:Y:S05]  /*18e70*/  BRA `(.L_x_984) ;  /* 0xffffffac00b87947 */ /* 0x000fea000383ffff */
.L_x_842:
[----:B-1----:R1:W2:Y:S02]  /*18e80*/  SYNCS.PHASECHK.TRANS64.TRYWAIT P0, [R2+URZ+0x22840], R5 ;  /* 0x02284005020075a7 */ /* 0x0022a4000800017f */
[----:B--2---:R-:W-:Y:S05]  /*18e90*/  @!P0 NANOSLEEP.SYNCS 0x989680 ;  /* 0x009896800000895d */ /* 0x004fea0003900000 */
[----:B------:R-:W2:Y:S02]  /*18ea0*/  @!P0 SYNCS.PHASECHK.TRANS64 P0, [R2+URZ+0x22840], R5 ;  /* 0x02284005020085a7 */ /* 0x000ea4000800007f */
[----:B--2---:R-:W-:Y:S05]  /*18eb0*/  @!P0 BRA `(.L_x_842) ;  /* 0xfffffffc00f08947 */ /* 0x004fea000383ffff */
[----:B------:R-:W-:Y:S05]  /*18ec0*/  BRA `(.L_x_985) ;  /* 0xffffffb400e87947 */ /* 0x000fea000383ffff */
.L_x_847:
[----:B0-----:R0:W2:Y:S02]  /*18ed0*/  SYNCS.PHASECHK.TRANS64.TRYWAIT P0, [R2+URZ+0x22860], R5 ;  /* 0x02286005020075a7 */ /* 0x0010a4000800017f */
[----:B--2---:R-:W-:Y:S05]  /*18ee0*/  @!P0 NANOSLEEP.SYNCS 0x989680 ;  /* 0x009896800000895d */ /* 0x004fea0003900000 */
[----:B------:R-:W2:Y:S02]  /*18ef0*/  @!P0 SYNCS.PHASECHK.TRANS64 P0, [R2+URZ+0x22860], R5 ;  /* 0x02286005020085a7 */ /* 0x000ea4000800007f */
[----:B--2---:R-:W-:Y:S05]  /*18f00*/  @!P0 BRA `(.L_x_847) ;  /* 0xfffffffc00f08947 */ /* 0x004fea000383ffff */
[----:B------:R-:W-:Y:S05]  /*18f10*/  BRA `(.L_x_986) ;  /* 0xffffffb800707947 */ /* 0x000fea000383ffff */
.L_x_858:
[----:B0-----:R0:W1:Y:S02]  /*18f20*/  SYNCS.PHASECHK.TRANS64.TRYWAIT P0, [R3+URZ+0x22840], R2 ;  /* 0x02284002030075a7 */ /* 0x001064000800017f */
[----:B-1----:R-:W-:Y:S05]  /*18f30*/  @!P0 NANOSLEEP.SYNCS 0x989680 ;  /* 0x009896800000895d */ /* 0x002fea0003900000 */
[----:B------:R-:W1:Y:S02]  /*18f40*/  @!P0 SYNCS.PHASECHK.TRANS64 P0, [R3+URZ+0x22840], R2 ;  /* 0x02284002030085a7 */ /* 0x000e64000800007f */
[----:B-1----:R-:W-:Y:S05]  /*18f50*/  @!P0 BRA `(.L_x_858) ;  /* 0xfffffffc00f08947 */ /* 0x002fea000383ffff */
[----:B------:R-:W-:Y:S05]  /*18f60*/  BRA `(.L_x_987) ;  /* 0xffffffc000807947 */ /* 0x000fea000383ffff */
.L_x_863:
[----:B-1----:R1:W2:Y:S02]  /*18f70*/  SYNCS.PHASECHK.TRANS64.TRYWAIT P0, [R3+URZ+0x22860], R2 ;  /* 0x02286002030075a7 */ /* 0x0022a4000800017f */
[----:B--2---:R-:W-:Y:S05]  /*18f80*/  @!P0 NANOSLEEP.SYNCS 0x989680 ;  /* 0x009896800000895d */ /* 0x004fea0003900000 */
[----:B------:R-:W2:Y:S02]  /*18f90*/  @!P0 SYNCS.PHASECHK.TRANS64 P0, [R3+URZ+0x22860], R2 ;  /* 0x02286002030085a7 */ /* 0x000ea4000800007f */
[----:B--2---:R-:W-:Y:S05]  /*18fa0*/  @!P0 BRA `(.L_x_863) ;  /* 0xfffffffc00f08947 */ /* 0x004fea000383ffff */
[----:B------:R-:W-:Y:S05]  /*18fb0*/  BRA `(.L_x_988) ;  /* 0xffffffc400047947 */ /* 0x000fea000383ffff */
.L_x_874:
[----:B0-----:R0:W1:Y:S02]  /*18fc0*/  SYNCS.PHASECHK.TRANS64.TRYWAIT P0, [R3+URZ+0x22840], R2 ;  /* 0x02284002030075a7 */ /* 0x001064000800017f */
[----:B-1----:R-:W-:Y:S05]  /*18fd0*/  @!P0 NANOSLEEP.SYNCS 0x989680 ;  /* 0x009896800000895d */ /* 0x002fea0003900000 */
[----:B------:R-:W1:Y:S02]  /*18fe0*/  @!P0 SYNCS.PHASECHK.TRANS64 P0, [R3+URZ+0x22840], R2 ;  /* 0x02284002030085a7 */ /* 0x000e64000800007f */
[----:B-1----:R-:W-:Y:S05]  /*18ff0*/  @!P0 BRA `(.L_x_874) ;  /* 0xfffffffc00f08947 */ /* 0x002fea000383ffff */
[----:B------:R-:W-:Y:S05]  /*19000*/  BRA `(.L_x_989) ;  /* 0xffffffc800f07947 */ /* 0x000fea000383ffff */
.L_x_879:
[----:B-1----:R1:W2:Y:S02]  /*19010*/  SYNCS.PHASECHK.TRANS64.TRYWAIT P0, [R3+URZ+0x22860], R2 ;  /* 0x02286002030075a7 */ /* 0x0022a4000800017f */
[----:B--2---:R-:W-:Y:S05]  /*19020*/  @!P0 NANOSLEEP.SYNCS 0x989680 ;  /* 0x009896800000895d */ /* 0x004fea0003900000 */
[----:B------:R-:W2:Y:S02]  /*19030*/  @!P0 SYNCS.PHASECHK.TRANS64 P0, [R3+URZ+0x22860], R2 ;  /* 0x02286002030085a7 */ /* 0x000ea4000800007f */
[----:B--2---:R-:W-:Y:S05]  /*19040*/  @!P0 BRA `(.L_x_879) ;  /* 0xfffffffc00f08947 */ /* 0x004fea000383ffff */
[----:B------:R-:W-:Y:S05]  /*19050*/  BRA `(.L_x_990) ;  /* 0xffffffcc00787947 */ /* 0x000fea000383ffff */
.L_x_891:
[----:B------:R-:W-:Y:S01]  /*19060*/  BSSY B0, `(.L_x_991) ;  /* 0x0000008000007945 */ /* 0x000fe20003800000 */
[----:B------:R-:W-:Y:S01]  /*19070*/  IMAD.MOV.U32 R13, RZ, RZ, R16 ;  /* 0x000000ffff0d7224 */ /* 0x000fe200078e0010 */
[----:B------:R-:W-:Y:S01]  /*19080*/  MOV R12, RZ ;  /* 0x000000ff000c7202 */ /* 0x000fe20000000f00 */
[----:B------:R-:W-:Y:S02]  /*19090*/  IMAD.MOV.U32 R11, RZ, RZ, 0x1f ;  /* 0x0000001fff0b7424 */ /* 0x000fe400078e00ff */
[----:B------:R-:W-:-:S07]  /*190a0*/  IMAD.MOV.U32 R15, RZ, RZ, -0x1 ;  /* 0xffffffffff0f7424 */ /* 0x000fce00078e00ff */
[----:B--2--5:R-:W-:Y:S05]  /*190b0*/  WARPSYNC.COLLECTIVE R15, `(.L_x_992) ;  /* 0x000000000f087348 */ /* 0x024fea0003c00000 */
[----:B------:R0:W1:Y:S02]  /*190c0*/  SHFL.IDX P6, R14, R13, R12, R11 ;  /* 0x0000000c0d0e7389 */ /* 0x00006400000c000b */
[----:B012--5:R-:W-:Y:S01]  /*190d0*/  ENDCOLLECTIVE ;  /* 0x000000000000791b */ /* 0x027fe20003800000 */
.L_x_992:
[----:B------:R-:W-:Y:S05]  /*190e0*/  BSYNC B0 ;  /* 0x0000000000007941 */ /* 0x000fea0003800000 */
.L_x_991:
        /* <DEDUP_REMOVED lines=9> */
.L_x_993:
[----:B------:R-:W-:Y:S02]  /*19180*/  ULDC UR4, c[0x0][0xc3c] ;  /* 0x00030f0000047ab9 */ /* 0x000fe40000000800 */
[----:B------:R-:W-:-:S13]  /*19190*/  ISETP.GE.OR P1, PT, R5, UR4, !P0 ;  /* 0x0000000405007c0c */ /* 0x000fda000c726670 */
[----:B------:R-:W0:Y:S01]  /*191a0*/  @!P1 LDC.64 R2, c[0x0][0xc80] ;  /* 0x00032000ff029b82 */ /* 0x000e220000000a00 */
[----:B------:R-:W-:Y:S01]  /*191b0*/  IMAD.MOV.U32 R11, RZ, RZ, RZ ;  /* 0x000000ffff0b7224 */ /* 0x000fe200078e00ff */
[----:B------:R-:W-:Y:S01]  /*191c0*/  MOV R4, R14 ;  /* 0x0000000e00047202 */ /* 0x000fe20000000f00 */
        /* <DEDUP_REMOVED lines=13> */
.L_x_994:
[----:B------:R-:W-:Y:S02]  /*192a0*/  IMAD.MOV.U32 R12, RZ, RZ, 0x2 ;  /* 0x00000002ff0c7424 */ /* 0x000fe400078e00ff */
[----:B------:R-:W-:-:S05]  /*192b0*/  IMAD.MOV.U32 R3, RZ, RZ, R14 ;  /* 0x000000ffff037224 */ /* 0x000fca00078e000e */
[----:B------:R-:W-:-:S05]  /*192c0*/  SEL R5, R3, RZ, P1 ;  /* 0x000000ff03057207 */ /* 0x000fca0000800000 */
[----:B------:R-:W-:-:S05]  /*192d0*/  IMAD.IADD R3, R2, 0x1, R5 ;  /* 0x0000000102037824 */ /* 0x000fca00078e0205 */
[----:B------:R-:W-:-:S07]  /*192e0*/  MOV R13, R3 ;  /* 0x00000003000d7202 */ /* 0x000fce0000000f00 */
[----:B------:R-:W-:Y:S05]  /*192f0*/  WARPSYNC.COLLECTIVE R15, `(.L_x_995) ;  /* 0x000000000f087348 */ /* 0x000fea0003c00000 */
[----:B------:R0:W1:Y:S02]  /*19300*/  SHFL.UP P6, R14, R13, R12, R11 ;  /* 0x0400000c0d0e7389 */ /* 0x00006400000c000b */
[----:B01----:R-:W-:Y:S01]  /*19310*/  ENDCOLLECTIVE ;  /* 0x000000000000791b */ /* 0x003fe20003800000 */
.L_x_995:
[----:B------:R-:W-:Y:S02]  /*19320*/  IMAD.MOV.U32 R12, RZ, RZ, 0x4 ;  /* 0x00000004ff0c7424 */ /* 0x000fe400078e00ff */
[----:B------:R-:W-:-:S05]  /*19330*/  IMAD.MOV.U32 R5, RZ, RZ, R14 ;  /* 0x000000ffff057224 */ /* 0x000fca00078e000e */
[----:B------:R-:W-:-:S05]  /*19340*/  SEL R5, R5, RZ, P2 ;  /* 0x000000ff05057207 */ /* 0x000fca0001000000 */
[----:B------:R-:W-:-:S04]  /*19350*/  IMAD.IADD R3, R3, 0x1, R5 ;  /* 0x0000000103037824 */ /* 0x000fc800078e0205 */
[----:B------:R-:W-:-:S07]  /*19360*/  IMAD.MOV.U32 R13, RZ, RZ, R3 ;  /* 0x000000ffff0d7224 */ /* 0x000fce00078e0003 */
[----:B------:R-:W-:Y:S05]  /*19370*/  WARPSYNC.COLLECTIVE R15, `(.L_x_996) ;  /* 0x000000000f087348 */ /* 0x000fea0003c00000 */
[----:B------:R0:W1:Y:S02]  /*19380*/  SHFL.UP P6, R14, R13, R12, R11 ;  /* 0x0400000c0d0e7389 */ /* 0x00006400000c000b */
[----:B01----:R-:W-:Y:S01]  /*19390*/  ENDCOLLECTIVE ;  /* 0x000000000000791b */ /* 0x003fe20003800000 */
.L_x_996:
        /* <DEDUP_REMOVED lines=8> */
.L_x_997:
        /* <DEDUP_REMOVED lines=8> */
.L_x_998:
[----:B------:R-:W-:Y:S02]  /*194a0*/  IMAD.MOV.U32 R12, RZ, RZ, 0x1f ;  /* 0x0000001fff0c7424 */ /* 0x000fe400078e00ff */
[----:B------:R-:W-:Y:S02]  /*194b0*/  IMAD.MOV.U32 R11, RZ, RZ, 0x1f ;  /* 0x0000001fff0b7424 */ /* 0x000fe400078e00ff */
[----:B------:R-:W-:-:S05]  /*194c0*/  IMAD.MOV.U32 R5, RZ, RZ, R14 ;  /* 0x000000ffff057224 */ /* 0x000fca00078e000e */
[----:B------:R-:W-:-:S05]  /*194d0*/  SEL R5, R5, RZ, P5 ;  /* 0x000000ff05057207 */ /* 0x000fca0002800000 */
[----:B------:R-:W-:-:S05]  /*194e0*/  IMAD.IADD R3, R3, 0x1, R5 ;  /* 0x0000000103037824 */ /* 0x000fca00078e0205 */
[----:B------:R-:W-:-:S07]  /*194f0*/  MOV R13, R3 ;  /* 0x00000003000d7202 */ /* 0x000fce0000000f00 */
[----:B------:R-:W-:Y:S05]  /*19500*/  WARPSYNC.COLLECTIVE R15, `(.L_x_999) ;  /* 0x000000000f087348 */ /* 0x000fea0003c00000 */
[----:B------:R0:W1:Y:S02]  /*19510*/  SHFL.IDX P6, R14, R13, R12, R11 ;  /* 0x0000000c0d0e7389 */ /* 0x00006400000c000b */
[----:B01----:R-:W-:Y:S01]  /*19520*/  ENDCOLLECTIVE ;  /* 0x000000000000791b */ /* 0x003fe20003800000 */
.L_x_999:
[----:B------:R-:W-:Y:S01]  /*19530*/  IMAD.MOV.U32 R6, RZ, RZ, R14 ;  /* 0x000000ffff067224 */ /* 0x000fe200078e000e */
[----:B------:R-:W-:Y:S06]  /*19540*/  BRA `(.L_x_1000) ;  /* 0xffffffd000d07947 */ /* 0x000fec000383ffff */
.L_x_896:
[----:B------:R-:W-:Y:S01]  /*19550*/  BSSY B0, `(.L_x_1001) ;  /* 0x0000008000007945 */ /* 0x000fe20003800000 */
[----:B-----5:R-:W-:Y:S02]  /*19560*/  IMAD.MOV.U32 R13, RZ, RZ, R2 ;  /* 0x000000ffff0d7224 */ /* 0x020fe400078e0002 */
[----:B------:R-:W-:Y:S02]  /*19570*/  IMAD.MOV.U32 R12, RZ, RZ, 0x1 ;  /* 0x00000001ff0c7424 */ /* 0x000fe400078e00ff */
[----:B------:R-:W-:Y:S02]  /*19580*/  IMAD.MOV.U32 R11, RZ, RZ, RZ ;  /* 0x000000ffff0b7224 */ /* 0x000fe400078e00ff */
[----:B------:R-:W-:-:S07]  /*19590*/  IMAD.MOV.U32 R15, RZ, RZ, -0x1 ;  /* 0xffffffffff0f7424 */ /* 0x000fce00078e00ff */
[----:B0-----:R-:W-:Y:S05]  /*195a0*/  WARPSYNC.COLLECTIVE R15, `(.L_x_1002) ;  /* 0x000000000f087348 */ /* 0x001fea0003c00000 */
[----:B------:R1:W2:Y:S02]  /*195b0*/  SHFL.UP P6, R14, R13, R12, R11 ;  /* 0x0400000c0d0e7389 */ /* 0x0002a400000c000b */
[----:B012---:R-:W-:Y:S01]  /*195c0*/  ENDCOLLECTIVE ;  /* 0x000000000000791b */ /* 0x007fe20003800000 */
.L_x_1002:
[----:B------:R-:W-:Y:S05]  /*195d0*/  BSYNC B0 ;  /* 0x0000000000007941 */ /* 0x000fea0003800000 */
.L_x_1001:
[----:B------:R-:W-:Y:S01]  /*195e0*/  SEL R3, R14, RZ, P1 ;  /* 0x000000ff0e037207 */ /* 0x000fe20000800000 */
[----:B------:R-:W-:Y:S02]  /*195f0*/  IMAD.MOV.U32 R12, RZ, RZ, 0x2 ;  /* 0x00000002ff0c7424 */ /* 0x000fe400078e00ff */
[----:B------:R-:W-:Y:S01]  /*19600*/  IMAD.MOV.U32 R11, RZ, RZ, RZ ;  /* 0x000000ffff0b7224 */ /* 0x000fe200078e00ff */
[----:B------:R-:W-:Y:S01]  /*19610*/  IADD3 R3, R2, R3, RZ ;  /* 0x0000000302037210 */ /* 0x000fe20007ffe0ff */
[----:B------:R-:W-:-:S04]  /*19620*/  IMAD.MOV.U32 R15, RZ, RZ, -0x1 ;  /* 0xffffffffff0f7424 */ /* 0x000fc800078e00ff */
[----:B------:R-:W-:-:S07]  /*19630*/  IMAD.MOV.U32 R13, RZ, RZ, R3 ;  /* 0x000000ffff0d7224 */ /* 0x000fce00078e0003 */
[----:B------:R-:W-:Y:S05]  /*19640*/  WARPSYNC.COLLECTIVE R15, `(.L_x_1003) ;  /* 0x000000000f087348 */ /* 0x000fea0003c00000 */
[----:B------:R0:W1:Y:S02]  /*19650*/  SHFL.UP P6, R14, R13, R12, R11 ;  /* 0x0400000c0d0e7389 */ /* 0x00006400000c000b */
[----:B01----:R-:W-:Y:S01]  /*19660*/  ENDCOLLECTIVE ;  /* 0x000000000000791b */ /* 0x003fe20003800000 */
.L_x_1003:
[----:B------:R-:W-:Y:S01]  /*19670*/  MOV R12, 0x4 ;  /* 0x00000004000c7802 */ /* 0x000fe20000000f00 */
[----:B------:R-:W-:-:S05]  /*19680*/  IMAD.MOV.U32 R5, RZ, RZ, R14 ;  /* 0x000000ffff057224 */ /* 0x000fca00078e000e */
[----:B------:R-:W-:-:S05]  /*19690*/  SEL R5, R5, RZ, P2 ;  /* 0x000000ff05057207 */ /* 0x000fca0001000000 */
[----:B------:R-:W-:-:S04]  /*196a0*/  IMAD.IADD R3, R3, 0x1, R5 ;  /* 0x0000000103037824 */ /* 0x000fc800078e0205 */
[----:B------:R-:W-:-:S07]  /*196b0*/  IMAD.MOV.U32 R13, RZ, RZ, R3 ;  /* 0x000000ffff0d7224 */ /* 0x000fce00078e0003 */
[----:B------:R-:W-:Y:S05]  /*196c0*/  WARPSYNC.COLLECTIVE R15, `(.L_x_1004) ;  /* 0x000000000f087348 */ /* 0x000fea0003c00000 */
[----:B------:R0:W1:Y:S02]  /*196d0*/  SHFL.UP P6, R14, R13, R12, R11 ;  /* 0x0400000c0d0e7389 */ /* 0x00006400000c000b */
[----:B01----:R-:W-:Y:S01]  /*196e0*/  ENDCOLLECTIVE ;  /* 0x000000000000791b */ /* 0x003fe20003800000 */
.L_x_1004:
        /* <DEDUP_REMOVED lines=8> */
.L_x_1005:
        /* <DEDUP_REMOVED lines=8> */
.L_x_1006:
[----:B------:R-:W-:Y:S02]  /*197f0*/  IMAD.MOV.U32 R12, RZ, RZ, 0x1f ;  /* 0x0000001fff0c7424 */ /* 0x000fe400078e00ff */
[----:B------:R-:W-:Y:S02]  /*19800*/  IMAD.MOV.U32 R11, RZ, RZ, 0x1f ;  /* 0x0000001fff0b7424 */ /* 0x000fe400078e00ff */
[----:B------:R-:W-:-:S05]  /*19810*/  IMAD.MOV.U32 R5, RZ, RZ, R14 ;  /* 0x000000ffff057224 */ /* 0x000fca00078e000e */
[----:B------:R-:W-:-:S05]  /*19820*/  SEL R5, R5, RZ, P5 ;  /* 0x000000ff05057207 */ /* 0x000fca0002800000 */
[----:B------:R-:W-:-:S04]  /*19830*/  IMAD.IADD R3, R3, 0x1, R5 ;  /* 0x0000000103037824 */ /* 0x000fc800078e0205 */
[----:B------:R-:W-:-:S07]  /*19840*/  IMAD.MOV.U32 R13, RZ, RZ, R3 ;  /* 0x000000ffff0d7224 */ /* 0x000fce00078e0003 */
[----:B------:R-:W-:Y:S05]  /*19850*/  WARPSYNC.COLLECTIVE R15, `(.L_x_1007) ;  /* 0x000000000f087348 */ /* 0x000fea0003c00000 */
[----:B------:R0:W1:Y:S02]  /*19860*/  SHFL.IDX P6, R14, R13, R12, R11 ;  /* 0x0000000c0d0e7389 */ /* 0x00006400000c000b */
[----:B01----:R-:W-:Y:S01]  /*19870*/  ENDCOLLECTIVE ;  /* 0x000000000000791b */ /* 0x003fe20003800000 */
.L_x_1007:
[----:B------:R-:W-:Y:S01]  /*19880*/  IMAD.MOV.U32 R6, RZ, RZ, R14 ;  /* 0x000000ffff067224 */ /* 0x000fe200078e000e */
[----:B------:R-:W-:Y:S06]  /*19890*/  BRA `(.L_x_1008) ;  /* 0xffffffd000987947 */ /* 0x000fec000383ffff */
.L_x_898:
[----:B------:R-:W-:Y:S01]  /*198a0*/  BSSY B0, `(.L_x_1009) ;  /* 0x0000006000007945 */ /* 0x000fe20003800000 */
[----:B------:R-:W-:Y:S01]  /*198b0*/  PLOP3.LUT P6, PT, P6, PT, PT, 0x8, 0x0 ;  /* 0x000000000000781c */ /* 0x000fe200037ce170 */
[----:B------:R-:W-:-:S12]  /*198c0*/  IMAD.MOV.U32 R15, RZ, RZ, -0x1 ;  /* 0xffffffffff0f7424 */ /* 0x000fd800078e00ff */
[----:B0----5:R-:W-:Y:S05]  /*198d0*/  WARPSYNC.COLLECTIVE R15, `(.L_x_1010) ;  /* 0x000000000f087348 */ /* 0x021fea0003c00000 */
[----:B------:R-:W-:Y:S01]  /*198e0*/  VOTE.ANY R14, PT, P6 ;  /* 0x00000000000e7806 */ /* 0x000fe200030e0100 */
[----:B0----5:R-:W-:Y:S06]  /*198f0*/  ENDCOLLECTIVE ;  /* 0x000000000000791b */ /* 0x021fec0003800000 */
.L_x_1010:
[----:B------:R-:W-:Y:S05]  /*19900*/  BSYNC B0 ;  /* 0x0000000000007941 */ /* 0x000fea0003800000 */
.L_x_1009:
[----:B------:R-:W-:Y:S01]  /*19910*/  MOV R5, R14 ;  /* 0x0000000e00057202 */ /* 0x000fe20000000f00 */
[----:B------:R-:W-:Y:S02]  /*19920*/  IMAD.MOV.U32 R13, RZ, RZ, R2 ;  /* 0x000000ffff0d7224 */ /* 0x000fe400078e0002 */
[----:B------:R-:W-:Y:S01]  /*19930*/  IMAD.MOV.U32 R11, RZ, RZ, 0x1f ;  /* 0x0000001fff0b7424 */ /* 0x000fe200078e00ff */
[----:B------:R-:W0:Y:S01]  /*19940*/  POPC R4, R5 ;  /* 0x0000000500047309 */ /* 0x000e220000000000 */
[----:B------:R-:W-:Y:S02]  /*19950*/  IMAD.MOV.U32 R15, RZ, RZ, -0x1 ;  /* 0xffffffffff0f7424 */ /* 0x000fe400078e00ff */
[----:B0-----:R-:W-:-:S07]  /*19960*/  IMAD.MOV.U32 R12, RZ, RZ, R4 ;  /* 0x000000ffff0c7224 */ /* 0x001fce00078e0004 */
[----:B------:R-:W-:Y:S05]  /*19970*/  WARPSYNC.COLLECTIVE R15, `(.L_x_1011) ;  /* 0x000000000f087348 */ /* 0x000fea0003c00000 */
[----:B------:R0:W1:Y:S02]  /*19980*/  SHFL.IDX P6, R14, R13, R12, R11 ;  /* 0x0000000c0d0e7389 */ /* 0x00006400000c000b */
[----:B01----:R-:W-:Y:S01]  /*19990*/  ENDCOLLECTIVE ;  /* 0x000000000000791b */ /* 0x003fe20003800000 */
.L_x_1011:
[----:B------:R-:W-:Y:S01]  /*199a0*/  IMAD.MOV.U32 R17, RZ, RZ, R14 ;  /* 0x000000ffff117224 */ /* 0x000fe200078e000e */
[----:B------:R-:W-:Y:S06]  /*199b0*/  BRA `(.L_x_1012) ;  /* 0xffffffd000887947 */ /* 0x000fec000383ffff */
.L_x_900:
[----:B------:R-:W-:Y:S01]  /*199c0*/  BSSY B0, `(.L_x_1013) ;  /* 0x0000007000007945 */ /* 0x000fe20003800000 */
[----:B------:R-:W-:Y:S01]  /*199d0*/  IMAD.MOV.U32 R13, RZ, RZ, R3 ;  /* 0x000000ffff0d7224 */ /* 0x000fe200078e0003 */
[----:B------:R-:W-:Y:S01]  /*199e0*/  MOV R15, 0xffffffff ;  /* 0xffffffff000f7802 */ /* 0x000fe20000000f00 */
[----:B------:R-:W-:-:S07]  /*199f0*/  IMAD.MOV.U32 R11, RZ, RZ, 0x1f ;  /* 0x0000001fff0b7424 */ /* 0x000fce00078e00ff */
[----:B0-2--5:R-:W-:Y:S05]  /*19a00*/  WARPSYNC.COLLECTIVE R15, `(.L_x_1014) ;  /* 0x000000000f087348 */ /* 0x025fea0003c00000 */
[----:B------:R1:W3:Y:S02]  /*19a10*/  SHFL.IDX P6, R14, R13, R12, R11 ;  /* 0x0000000c0d0e7389 */ /* 0x0002e400000c000b */
[----:B0123-5:R-:W-:Y:S01]  /*19a20*/  ENDCOLLECTIVE ;  /* 0x000000000000791b */ /* 0x02ffe20003800000 */
.L_x_1014:
[----:B------:R-:W-:Y:S05]  /*19a30*/  BSYNC B0 ;  /* 0x0000000000007941 */ /* 0x000fea0003800000 */
.L_x_1013:
[----:B------:R-:W-:Y:S01]  /*19a40*/  IMAD.MOV.U32 R2, RZ, RZ, R14 ;  /* 0x000000ffff027224 */ /* 0x000fe200078e000e */
[----:B------:R-:W-:Y:S06]  /*19a50*/  BRA `(.L_x_899) ;  /* 0xffffffd0007c7947 */ /* 0x000fec000383ffff */
.L_x_904:
[----:B0-----:R0:W2:Y:S02]  /*19a60*/  SYNCS.PHASECHK.TRANS64.TRYWAIT P0, [R0+URZ+0x22820], R3 ;  /* 0x02282003000075a7 */ /* 0x0010a4000800017f */
[----:B--2---:R-:W-:Y:S05]  /*19a70*/  @!P0 NANOSLEEP.SYNCS 0x989680 ;  /* 0x009896800000895d */ /* 0x004fea0003900000 */
[----:B------:R-:W2:Y:S02]  /*19a80*/  @!P0 SYNCS.PHASECHK.TRANS64 P0, [R0+URZ+0x22820], R3 ;  /* 0x02282003000085a7 */ /* 0x000ea4000800007f */
[----:B--2---:R-:W-:Y:S05]  /*19a90*/  @!P0 BRA `(.L_x_904) ;  /* 0xfffffffc00f08947 */ /* 0x004fea000383ffff */
[----:B------:R-:W-:Y:S05]  /*19aa0*/  BRA `(.L_x_1015) ;  /* 0xffffffd400707947 */ /* 0x000fea000383ffff */
.L_x_905:
        /* <DEDUP_REMOVED lines=8> */
[----:B01---5:R-:W-:Y:S05]  /*19b30*/  WARPSYNC.COLLECTIVE R15, `(.L_x_1017) ;  /* 0x000000000f087348 */ /* 0x023fea0003c00000 */
[----:B------:R2:W3:Y:S02]  /*19b40*/  SHFL.IDX P6, R14, R13, R12, R11 ;  /* 0x0000000c0d0e7389 */ /* 0x0004e400000c000b */
[----:B0123-5:R-:W-:Y:S01]  /*19b50*/  ENDCOLLECTIVE ;  /* 0x000000000000791b */ /* 0x02ffe20003800000 */
.L_x_1017:
[----:B------:R-:W-:Y:S05]  /*19b60*/  BSYNC B0 ;  /* 0x0000000000007941 */ /* 0x000fea0003800000 */
.L_x_1016:
[----:B------:R-:W-:Y:S05]  /*19b70*/  BRA `(.L_x_1018) ;  /* 0xffffffd400587947 */ /* 0x000fea000383ffff */
.L_x_906:
[----:B------:R-:W-:Y:S01]  /*19b80*/  BSSY B0, `(.L_x_1019) ;  /* 0x0000006000007945 */ /* 0x000fe20003800000 */
[----:B------:R-:W-:-:S07]  /*19b90*/  IMAD.MOV.U32 R15, RZ, RZ, -0x1 ;  /* 0xffffffffff0f7424 */ /* 0x000fce00078e00ff */
[----:B012--5:R-:W-:Y:S05]  /*19ba0*/  WARPSYNC.COLLECTIVE R15, `(.L_x_1020) ;  /* 0x000000000f0c7348 */ /* 0x027fea0003c00000 */
[----:B------:R-:W-:Y:S02]  /*19bb0*/  ELECT P6, UR62, PT ;  /* 0x00000000003e782f */ /* 0x000fe400038c0000 */
[----:B------:R-:W-:Y:S01]  /*19bc0*/  MOV R14, UR62 ;  /* 0x0000003e000e7c02 */ /* 0x000fe20008000f00 */
[----:B012--5:R-:W-:Y:S10]  /*19bd0*/  ENDCOLLECTIVE ;  /* 0x000000000000791b */ /* 0x027ff40003800000 */
.L_x_1020:
[----:B------:R-:W-:Y:S05]  /*19be0*/  BSYNC B0 ;  /* 0x0000000000007941 */ /* 0x000fea0003800000 */
.L_x_1019:
[----:B------:R-:W-:Y:S05]  /*19bf0*/  BRA `(.L_x_1021) ;  /* 0xffffffd4004c7947 */ /* 0x000fea000383ffff */
.L_x_908:
[----:B0-----:R0:W1:Y:S02]  /*19c00*/  SYNCS.PHASECHK.TRANS64.TRYWAIT P0, [R6+URZ], R5 ;  /* 0x00000005060075a7 */ /* 0x001064000800017f */
[----:B-1----:R-:W-:Y:S05]  /*19c10*/  @!P0 NANOSLEEP.SYNCS 0x989680 ;  /* 0x009896800000895d */ /* 0x002fea0003900000 */
[----:B------:R-:W1:Y:S02]  /*19c20*/  @!P0 SYNCS.PHASECHK.TRANS64 P0, [R6+URZ], R5 ;  /* 0x00000005060085a7 */ /* 0x000e64000800007f */
[----:B-1----:R-:W-:Y:S05]  /*19c30*/  @!P0 BRA `(.L_x_908) ;  /* 0xfffffffc00f08947 */ /* 0x002fea000383ffff */
[----:B------:R-:W-:Y:S05]  /*19c40*/  BRA `(.L_x_1022) ;  /* 0xffffffd400887947 */ /* 0x000fea000383ffff */
.L_x_909:
[----:B-1----:R1:W2:Y:S02]  /*19c50*/  SYNCS.PHASECHK.TRANS64.TRYWAIT P0, [R7+URZ], R2 ;  /* 0x00000002070075a7 */ /* 0x0022a4000800017f */
[----:B--2---:R-:W-:Y:S05]  /*19c60*/  @!P0 NANOSLEEP.SYNCS 0x989680 ;  /* 0x009896800000895d */ /* 0x004fea0003900000 */
[----:B------:R-:W2:Y:S02]  /*19c70*/  @!P0 SYNCS.PHASECHK.TRANS64 P0, [R7+URZ], R2 ;  /* 0x00000002070085a7 */ /* 0x000ea4000800007f */
[----:B--2---:R-:W-:Y:S05]  /*19c80*/  @!P0 BRA `(.L_x_909) ;  /* 0xfffffffc00f08947 */ /* 0x004fea000383ffff */
[----:B------:R-:W-:Y:S05]  /*19c90*/  BRA `(.L_x_1023) ;  /* 0xffffffd4007c7947 */ /* 0x000fea000383ffff */
.L_x_911:
[----:B--2---:R2:W3:Y:S02]  /*19ca0*/  SYNCS.PHASECHK.TRANS64.TRYWAIT P0, [R4+URZ], R5 ;  /* 0x00000005040075a7 */ /* 0x0044e4000800017f */
[----:B---3--:R-:W-:Y:S05]  /*19cb0*/  @!P0 NANOSLEEP.SYNCS 0x989680 ;  /* 0x009896800000895d */ /* 0x008fea0003900000 */
[----:B------:R-:W3:Y:S02]  /*19cc0*/  @!P0 SYNCS.PHASECHK.TRANS64 P0, [R4+URZ], R5 ;  /* 0x00000005040085a7 */ /* 0x000ee4000800007f */
[----:B---3--:R-:W-:Y:S05]  /*19cd0*/  @!P0 BRA `(.L_x_911) ;  /* 0xfffffffc00f08947 */ /* 0x008fea000383ffff */
[----:B------:R-:W-:Y:S05]  /*19ce0*/  BRA `(.L_x_1024) ;  /* 0xffffffd400847947 */ /* 0x000fea000383ffff */
.L_x_1025:
        /* <DEDUP_REMOVED lines=9> */
.L_x_6033:


//--------------------- .text._ZN7cutlass13device_kernelIN5flash11enable_sm90INS1_16FlashAttnFwdSm90INS1_25CollectiveMainloopFwdSm90ILi2EN4cute5tupleIJNS5_1CILi1EEES8_S8_EEENS6_IJNS7_ILi128EEENS7_ILi96EEENS7_ILi64EEEEEELi256ENS_6half_tEfNS_4arch4Sm90ELb0ELb0ELb1ELb1ELb0ELb0ELb1ELb1ELb0ELb1ELb0ELb0EEENS1_21CollectiveEpilogueFwdINS6_IJSA_NS7_ILi256EEESB_EEES9_SE_SG_Li256ELb1ELb1ELb0ELb0EEENS1_36VarlenDynamicPersistentTileSchedulerILi128ELi96ELi256ELi128ELb0ELb1ELb1ELb0ELb1ELb1EEEEEEEEEvNT_6ParamsE --------------------------
	.section	.text._ZN7cutlass13device_kernelIN5flash11enable_sm90INS1_16FlashAttnFwdSm90INS1_25CollectiveMainloopFwdSm90ILi2EN4cute5tupleIJNS5_1CILi1EEES8_S8_EEENS6_IJNS7_ILi128EEENS7_ILi96EEENS7_ILi64EEEEEELi256ENS_6half_tEfNS_4arch4Sm90ELb0ELb0ELb1ELb1ELb0ELb0ELb1ELb1ELb0ELb1ELb0ELb0EEENS1_21CollectiveEpilogueFwdINS6_IJSA_NS7_ILi256EEESB_EEES9_SE_SG_Li256ELb1ELb1ELb0ELb0EEENS1_36VarlenDynamicPersistentTileSchedulerILi128ELi96ELi256ELi128ELb0ELb1ELb1ELb0ELb1ELb1EEEEEEEEEvNT_6ParamsE,"ax",@progbits
	.align	128
.text._ZN7cutlass13device_kernelIN5flash11enable_sm90INS1_16FlashAttnFwdSm90INS1_25CollectiveMainloopFwdSm90ILi2EN4cute5tupleIJNS5_1CILi1EEES8_S8_EEENS6_IJNS7_ILi128EEENS7_ILi96EEENS7_ILi64EEEEEELi256ENS_6half_tEfNS_4arch4Sm90ELb0ELb0ELb1ELb1ELb0ELb0ELb1ELb1ELb0ELb1ELb0ELb0EEENS1_21CollectiveEpilogueFwdINS6_IJSA_NS7_ILi256EEESB_EEES9_SE_SG_Li256ELb1ELb1ELb0ELb0EEENS1_36VarlenDynamicPersistentTileSchedulerILi128ELi96ELi256ELi128ELb0ELb1ELb1ELb0ELb1ELb1EEEEEEEEEvNT_6ParamsE:
        .type           _ZN7cutlass13device_kernelIN5flash11enable_sm90INS1_16FlashAttnFwdSm90INS1_25CollectiveMainloopFwdSm90ILi2EN4cute5tupleIJNS5_1CILi1EEES8_S8_EEENS6_IJNS7_ILi128EEENS7_ILi96EEENS7_ILi64EEEEEELi256ENS_6half_tEfNS_4arch4Sm90ELb0ELb0ELb1ELb1ELb0ELb0ELb1ELb1ELb0ELb1ELb0ELb0EEENS1_21CollectiveEpilogueFwdINS6_IJSA_NS7_ILi256EEESB_EEES9_SE_SG_Li256ELb1ELb1ELb0ELb0EEENS1_36VarlenDynamicPersistentTileSchedulerILi128ELi96ELi256ELi128ELb0ELb1ELb1ELb0ELb1ELb1EEEEEEEEEvNT_6ParamsE,@function
        .size           _ZN7cutlass13device_kernelIN5flash11enable_sm90INS1_16FlashAttnFwdSm90INS1_25CollectiveMainloopFwdSm90ILi2EN4cute5tupleIJNS5_1CILi1EEES8_S8_EEENS6_IJNS7_ILi128EEENS7_ILi96EEENS7_ILi64EEEEEELi256ENS_6half_tEfNS_4arch4Sm90ELb0ELb0ELb1ELb1ELb0ELb0ELb1ELb1ELb0ELb1ELb0ELb0EEENS1_21CollectiveEpilogueFwdINS6_IJSA_NS7_ILi256EEESB_EEES9_SE_SG_Li256ELb1ELb1ELb0ELb0EEENS1_36VarlenDynamicPersistentTileSchedulerILi128ELi96ELi256ELi128ELb0ELb1ELb1ELb0ELb1ELb1EEEEEEEEEvNT_6ParamsE,(.L_x_6034 - _ZN7cutlass13device_kernelIN5flash11enable_sm90INS1_16FlashAttnFwdSm90INS1_25CollectiveMainloopFwdSm90ILi2EN4cute5tupleIJNS5_1CILi1EEES8_S8_EEENS6_IJNS7_ILi128EEENS7_ILi96EEENS7_ILi64EEEEEELi256ENS_6half_tEfNS_4arch4Sm90ELb0ELb0ELb1ELb1ELb0ELb0ELb1ELb1ELb0ELb1ELb0ELb0EEENS1_21CollectiveEpilogueFwdINS6_IJSA_NS7_ILi256EEESB_EEES9_SE_SG_Li256ELb1ELb1ELb0ELb0EEENS1_36VarlenDynamicPersistentTileSchedulerILi128ELi96ELi256ELi128ELb0ELb1ELb1ELb0ELb1ELb1EEEEEEEEEvNT_6ParamsE)
        .other          _ZN7cutlass13device_kernelIN5flash11enable_sm90INS1_16FlashAttnFwdSm90INS1_25CollectiveMainloopFwdSm90ILi2EN4cute5tupleIJNS5_1CILi1EEES8_S8_EEENS6_IJNS7_ILi128EEENS7_ILi96EEENS7_ILi64EEEEEELi256ENS_6half_tEfNS_4arch4Sm90ELb0ELb0ELb1ELb1ELb0ELb0ELb1ELb1ELb0ELb1ELb0ELb0EEENS1_21CollectiveEpilogueFwdINS6_IJSA_NS7_ILi256EEESB_EEES9_SE_SG_Li256ELb1ELb1ELb0ELb0EEENS1_36VarlenDynamicPersistentTileSchedulerILi128ELi96ELi256ELi128ELb0ELb1ELb1ELb0ELb1ELb1EEEEEEEEEvNT_6ParamsE,@"STO_CUDA_ENTRY STV_DEFAULT"
_ZN7cutlass13device_kernelIN5flash11enable_sm90INS1_16FlashAttnFwdSm90INS1_25CollectiveMainloopFwdSm90ILi2EN4cute5tupleIJNS5_1CILi1EEES8_S8_EEENS6_IJNS7_ILi128EEENS7_ILi96EEENS7_ILi64EEEEEELi256ENS_6half_tEfNS_4arch4Sm90ELb0ELb0ELb1ELb1ELb0ELb0ELb1ELb1ELb0ELb1ELb0ELb0EEENS1_21CollectiveEpilogueFwdINS6_IJSA_NS7_ILi256EEESB_EEES9_SE_SG_Li256ELb1ELb1ELb0ELb0EEENS1_36VarlenDynamicPersistentTileSchedulerILi128ELi96ELi256ELi128ELb0ELb1ELb1ELb0ELb1ELb1EEEEEEEEEvNT_6ParamsE:
        /* <DEDUP_REMOVED lines=18> */
.L_x_1027:
[----:B------:R-:W-:Y:S05]  /*0120*/  BSYNC B0 ;  /* 0x0000000000007941 */ /* 0x000fea0003800000 */
.L_x_1026:
        /* <DEDUP_REMOVED lines=43> */
.L_x_1028:
        /* <DEDUP_REMOVED lines=22> */
.L_x_1029:
        /* <DEDUP_REMOVED lines=18> */
.L_x_1030:
        /* <DEDUP_REMOVED lines=22> */
.L_x_1031:
        /* <DEDUP_REMOVED lines=22> */
.L_x_1032:
[----:B0-----:R-:W-:Y:S01]  /*0920*/  UMOV UR4, 0x1 ;  /* 0x0000000100047882 */ /* 0x001fe20000000000 */
[----:B------:R-:W-:Y:S01]  /*0930*/  PLOP3.LUT P0, PT, PT, PT, UP0, 0x80, 0x0 ;  /* 0x000000000000781c */ /* 0x000fe20003f0f008 */
[----:B------:R-:W-:Y:S01]  /*0940*/  USEL UR4, UR4, 0x2, !UP0 ;  /* 0x0000000204047887 */ /* 0x000fe2000c000000 */
[----:B------:R-:W-:Y:S01]  /*0950*/  NOP ;  /* 0x0000000000007918 */ /* 0x000fe20000000000 */
[----:B------:R-:W-:-:S04]  /*0960*/  ULDC.64 UR38, c[0x0][0x208] ;  /* 0x0000820000267ab9 */ /* 0x000fc80000000a00 */
[----:B------:R-:W-:-:S05]  /*0970*/  IMAD.U32 R2, RZ, RZ, UR4 ;  /* 0x00000004ff027e24 */ /* 0x000fca000f8e00ff */
[----:B------:R0:W-:Y:S01]  /*0980*/  STL [R1+0x74], R2 ;  /* 0x0000740201007387 */ /* 0x0001e20000100800 */
[----:B-123--:R-:W-:Y:S06]  /*0990*/  BAR.SYNC.DEFER_BLOCKING 0x0 ;  /* 0x0000000000007b1d */ /* 0x00efec0000010000 */
[----:B------:R-:W-:Y:S05]  /*09a0*/  @!P0 BRA `(.L_x_1033) ;  /* 0x0000009800c88947 */ /* 0x000fea0003800000 */
.L_x_1034:
[----:B------:R-:W-:-:S08]  /*09b0*/  NOP ;  /* 0x0000000000007918 */ /* 0x000fd00000000000 */
[----:B------:R-:W1:Y:S02]  /*09c0*/  USETMAXREG.TRY_ALLOC.CTAPOOL UP0, 0xf0 ;  /* 0x000000f0000079c8 */ /* 0x000e640008000600 */
[----:B-1----:R-:W-:-:S13]  /*09d0*/  PLOP3.LUT P0, PT, PT, PT, UP0, 0x80, 0x0 ;  /* 0x000000000000781c */ /* 0x002fda0003f0f008 */
[----:B------:R-:W-:Y:S05]  /*09e0*/  @!P0 BRA `(.L_x_1034) ;  /* 0xfffffffc00f08947 */ /* 0x000fea000383ffff */
[----:B------:R-:W1:Y:S01]  /*09f0*/  S2R R0, SR_TID.X ;  /* 0x0000000000007919 */ /* 0x000e620000002100 */
[----:B------:R-:W2:Y:S01]  /*0a00*/  S2UR UR5, SR_CgaCtaId ;  /* 0x00000000000579c3 */ /* 0x000ea20000008800 */
[----:B------:R-:W-:-:S07]  /*0a10*/  UMOV UR4, 0x400 ;  /* 0x0000040000047882 */ /* 0x000fce0000000000 */
[----:B------:R-:W-:Y:S06]  /*0a20*/  BAR.ARV 0x8, 0x180 ;  /* 0x0206000000007b1d */ /* 0x000fec0000002000 */
[----:B--2---:R-:W-:Y:S01]  /*0a30*/  ULEA UR4, UR5, UR4, 0x18 ;  /* 0x0000000405047291 */ /* 0x004fe2000f8ec03f */
[----:B-1----:R-:W-:-:S04]  /*0a40*/  SHF.R.U32.HI R0, RZ, 0x7, R0 ;  /* 0x00000007ff007819 */ /* 0x002fc80000011600 */
[----:B------:R-:W-:-:S13]  /*0a50*/  ISETP.NE.AND P0, PT, R0, 0x1, PT ;  /* 0x000000010000780c */ /* 0x000fda0003f05270 */
[----:B------:R-:W-:Y:S08]  /*0a60*/  @!P0 BAR.ARV 0x9, 0x100 ;  /* 0x0244000000008b1d */ /* 0x000ff00000002000 */
[----:B------:R-:W-:Y:S06]  /*0a70*/  BAR.SYNC.DEFER_BLOCKING 0x5, 0x180 ;  /* 0x0146000000007b1d */ /* 0x000fec0000010000 */
[----:B------:R-:W1:Y:S01]  /*0a80*/  LDS.128 R12, [UR4+0x324d0] ;  /* 0x0324d004ff0c7984 */ /* 0x000e620008000c00 */
[----:B------:R-:W-:Y:S01]  /*0a90*/  ULDC UR4, c[0x0][0xd3c] ;  /* 0x00034f0000047ab9 */ /* 0x000fe20000000800 */
[----:B------:R-:W-:Y:S06]  /*0aa0*/  BAR.ARV 0x4, 0x180 ;  /* 0x0106000000007b1d */ /* 0x000fec0000002000 */
[----:B-1----:R-:W-:-:S13]  /*0ab0*/  ISETP.GE.AND P0, PT, R15, UR4, PT ;  /* 0x000000040f007c0c */ /* 0x002fda000bf06270 */
[----:B------:R-:W-:Y:S05]  /*0ac0*/  @P0 EXIT ;  /* 0x000000000000094d */ /* 0x000fea0003800000 */
[----:B0-----:R-:W2:Y:S01]  /*0ad0*/  LDL R2, [R1+0x74] ;  /* 0x0000740001027983 */ /* 0x001ea20000100800 */
[----:B------:R-:W-:Y:S01]  /*0ae0*/  R2UR UR5, R13 ;  /* 0x000000000d0572ca */ /* 0x000fe200000e0000 */
[----:B------:R-:W-:Y:S01]  /*0af0*/  UMOV UR37, URZ ;  /* 0x0000003f00257c82 */ /* 0x000fe20008000000 */
[----:B------:R-:W-:Y:S01]  /*0b00*/  R2UR UR6, R14 ;  /* 0x000000000e0672ca */ /* 0x000fe200000e0000 */
[----:B------:R-:W0:Y:S01]  /*0b10*/  S2R R0, SR_TID.X ;  /* 0x0000000000007919 */ /* 0x000e220000002100 */
[----:B------:R-:W-:Y:S01]  /*0b20*/  UMOV UR36, URZ ;  /* 0x0000003f00247c82 */ /* 0x000fe20008000000 */
[----:B0-----:R-:W-:-:S05]  /*0b30*/  VIADD R231, R0, 0xffffff80 ;  /* 0xffffff8000e77836 */ /* 0x001fca0000000000 */
[----:B------:R-:W-:-:S04]  /*0b40*/  SHF.R.S32.HI R0, RZ, 0x1f, R231 ;  /* 0x0000001fff007819 */ /* 0x000fc800000114e7 */
[CC--:B------:R-:W-:Y:S02]  /*0b50*/  LEA.HI R3, R0.reuse, R231.reuse, RZ, 0x4 ;  /* 0x000000e700037211 */ /* 0x0c0fe400078f20ff */
[CC--:B------:R-:W-:Y:S02]  /*0b60*/  LEA.HI R4, R0.reuse, R231.reuse, RZ, 0x5 ;  /* 0x000000e700047211 */ /* 0x0c0fe400078f28ff */
[----:B------:R-:W-:Y:S02]  /*0b70*/  SHF.R.S32.HI R6, RZ, 0x4, R3 ;  /* 0x00000004ff067819 */ /* 0x000fe40000011403 */
[----:B------:R-:W-:Y:S01]  /*0b80*/  LEA.HI R11, R0, R231, RZ, 0x2 ;  /* 0x000000e7000b7211 */ /* 0x000fe200078f10ff */
[----:B------:R-:W-:Y:S01]  /*0b90*/  IMAD.SHL.U32 R5, R4, 0x20, RZ ;  /* 0x0000002004057824 */ /* 0x000fe200078e00ff */
[C---:B------:R-:W-:Y:S02]  /*0ba0*/  LOP3.LUT R4, R3.reuse, 0x3fffff0, RZ, 0xc0, !PT ;  /* 0x03fffff003047812 */ /* 0x040fe400078ec0ff */
[----:B------:R-:W-:-:S02]  /*0bb0*/  LEA.HI R3, R3, R6, RZ, 0x1 ;  /* 0x0000000603037211 */ /* 0x000fc400078f08ff */
[----:B------:R-:W-:Y:S01]  /*0bc0*/  LOP3.LUT R5, R5, 0xfffffc00, RZ, 0xc0, !PT ;  /* 0xfffffc0005057812 */ /* 0x000fe200078ec0ff */
[----:B------:R-:W-:Y:S01]  /*0bd0*/  IMAD.IADD R4, R231, 0x1, -R4 ;  /* 0x00000001e7047824 */ /* 0x000fe200078e0a04 */
[----:B------:R-:W-:-:S03]  /*0be0*/  LOP3.LUT R3, R3, 0x1ffffffe, RZ, 0xc0, !PT ;  /* 0x1ffffffe03037812 */ /* 0x000fc600078ec0ff */
[----:B------:R-:W-:Y:S02]  /*0bf0*/  IMAD R4, R4, 0x40, R5 ;  /* 0x0000004004047824 */ /* 0x000fe400078e0205 */
[----:B------:R-:W-:Y:S01]  /*0c00*/  IMAD.IADD R3, R6, 0x1, -R3 ;  /* 0x0000000106037824 */ /* 0x000fe200078e0a03 */
[----:B------:R-:W-:-:S03]  /*0c10*/  LOP3.LUT R6, R11, 0xfffffffc, RZ, 0xc0, !PT ;  /* 0xfffffffc0b067812 */ /* 0x000fc600078ec0ff */
[----:B------:R-:W-:Y:S02]  /*0c20*/  IMAD R225, R3, 0x8, R4 ;  /* 0x0000000803e17824 */ /* 0x000fe400078e0204 */
[----:B------:R-:W-:Y:S01]  /*0c30*/  IMAD.IADD R5, R231, 0x1, -R6 ;  /* 0x00000001e7057824 */ /* 0x000fe200078e0a06 */
[----:B--2---:R-:W-:Y:S02]  /*0c40*/  R2UR UR4, R2 ;  /* 0x00000000020472ca */ /* 0x004fe400000e0000 */
[CC--:B------:R-:W-:Y:S02]  /*0c50*/  LEA.HI R2, R0.reuse, R231.reuse, RZ, 0x7 ;  /* 0x000000e700027211 */ /* 0x0c0fe400078f38ff */
[----:B------:R-:W-:Y:S02]  /*0c60*/  LEA.HI R0, R0, R231, RZ, 0x3 ;  /* 0x000000e700007211 */ /* 0x000fe400078f18ff */
[----:B------:R-:W-:Y:S02]  /*0c70*/  LOP3.LUT R220, R2, 0xffffff80, RZ, 0xc0, !PT ;  /* 0xffffff8002dc7812 */ /* 0x000fe400078ec0ff */
[----:B------:R-:W-:-:S02]  /*0c80*/  SHF.R.S32.HI R221, RZ, 0x7, R2 ;  /* 0x00000007ffdd7819 */ /* 0x000fc40000011402 */
[----:B------:R-:W-:Y:S01]  /*0c90*/  SHF.R.S32.HI R204, RZ, 0x3, R0 ;  /* 0x00000003ffcc7819 */ /* 0x000fe20000011400 */
[----:B------:R-:W-:Y:S01]  /*0ca0*/  IMAD.IADD R220, R231, 0x1, -R220 ;  /* 0x00000001e7dc7824 */ /* 0x000fe200078e0adc */
[----:B------:R-:W-:Y:S01]  /*0cb0*/  LEA.HI R2, R2, R221, RZ, 0x1 ;  /* 0x000000dd02027211 */ /* 0x000fe200078f08ff */
[----:B------:R-:W-:-:S03]  /*0cc0*/  ULOP3.LUT UR4, UR4, 0x1, URZ, 0xfc, !UPT ;  /* 0x0000000104047892 */ /* 0x000fc6000f8efc3f */
[----:B------:R-:W-:Y:S02]  /*0cd0*/  SHF.R.S32.HI R7, RZ, 0x1f, R220 ;  /* 0x0000001fff077819 */ /* 0x000fe400000114dc */
[----:B------:R-:W-:Y:S01]  /*0ce0*/  LOP3.LUT R6, R2, 0x3fffffe, RZ, 0xc0, !PT ;  /* 0x03fffffe02067812 */ /* 0x000fe200078ec0ff */
[----:B------:R-:W-:Y:S01]  /*0cf0*/  IMAD.U32 R226, RZ, RZ, UR4 ;  /* 0x00000004ffe27e24 */ /* 0x000fe2000f8e00ff */
[CC--:B------:R-:W-:Y:S01]  /*0d00*/  LEA.HI R8, R7.reuse, R220.reuse, RZ, 0x2 ;  /* 0x000000dc07087211 */ /* 0x0c0fe200078f10ff */
[----:B------:R-:W-:Y:S01]  /*0d10*/  UMOV UR4, URZ ;  /* 0x0000003f00047c82 */ /* 0x000fe20008000000 */
[----:B------:R-:W-:Y:S01]  /*0d20*/  LEA.HI R7, R7, R220, RZ, 0x5 ;  /* 0x000000dc07077211 */ /* 0x000fe200078f28ff */
[----:B------:R-:W-:Y:S01]  /*0d30*/  IMAD.IADD R6, R221, 0x1, -R6 ;  /* 0x00000001dd067824 */ /* 0x000fe200078e0a06 */
[--C-:B------:R-:W-:Y:S01]  /*0d40*/  SHF.R.S32.HI R9, RZ, 0x2, R8.reuse ;  /* 0x00000002ff097819 */ /* 0x100fe20000011408 */
[----:B------:R-:W-:Y:S01]  /*0d50*/  IMAD.U32 R219, RZ, RZ, UR4 ;  /* 0x00000004ffdb7e24 */ /* 0x000fe2000f8e00ff */
[----:B------:R-:W-:-:S02]  /*0d60*/  SHF.R.S32.HI R10, RZ, 0x1f, R8 ;  /* 0x0000001fff0a7819 */ /* 0x000fc40000011408 */
[----:B------:R-:W-:Y:S02]  /*0d70*/  LOP3.LUT R2, R0, 0xfffffff8, RZ, 0xc0, !PT ;  /* 0xfffffff800027812 */ /* 0x000fe400078ec0ff */
[----:B------:R-:W-:Y:S02]  /*0d80*/  LEA.HI R10, R10, R9, RZ, 0x3 ;  /* 0x000000090a0a7211 */ /* 0x000fe400078f18ff */
[----:B------:R-:W-:Y:S01]  /*0d90*/  SHF.R.S32.HI R7, RZ, 0x5, R7 ;  /* 0x00000005ff077819 */ /* 0x000fe20000011407 */
[----:B------:R-:W-:Y:S01]  /*0da0*/  IMAD.IADD R201, R231, 0x1, -R2 ;  /* 0x00000001e7c97824 */ /* 0x000fe200078e0a02 */
[----:B------:R-:W-:Y:S02]  /*0db0*/  LOP3.LUT R10, R10, 0xfffffff8, RZ, 0xc0, !PT ;  /* 0xfffffff80a0a7812 */ /* 0x000fe400078ec0ff */
[----:B------:R-:W-:Y:S01]  /*0dc0*/  LOP3.LUT R223, R8, 0x7ffffffc, RZ, 0xc0, !PT ;  /* 0x7ffffffc08df7812 */ /* 0x000fe200078ec0ff */
[----:B------:R-:W-:Y:S02]  /*0dd0*/  IMAD.SHL.U32 R2, R201, 0x8, RZ ;  /* 0x00000008c9027824 */ /* 0x000fe400078e00ff */
[----:B------:R-:W-:Y:S01]  /*0de0*/  IMAD.IADD R10, R9, 0x1, -R10 ;  /* 0x00000001090a7824 */ /* 0x000fe200078e0a0a */
[----:B------:R-:W-:Y:S01]  /*0df0*/  LEA.HI R9, R5, R5, RZ, 0x1 ;  /* 0x0000000505097211 */ /* 0x000fe200078f08ff */
[C---:B------:R-:W-:Y:S01]  /*0e00*/  VIADD R23, R2.reuse, 0x40 ;  /* 0x0000004002177836 */ /* 0x040fe20000000000 */
[----:B------:R-:W-:Y:S01]  /*0e10*/  SHF.R.S32.HI R230, RZ, 0x1f, R2 ;  /* 0x0000001fffe67819 */ /* 0x000fe20000011402 */
[----:B------:R-:W-:Y:S01]  /*0e20*/  IMAD R7, R7, 0x10, R10 ;  /* 0x0000001007077824 */ /* 0x000fe200078e020a */
[----:B------:R-:W-:Y:S01]  /*0e30*/  LOP3.LUT R10, R9, 0x1ffffffe, RZ, 0xc0, !PT ;  /* 0x1ffffffe090a7812 */ /* 0x000fe200078ec0ff */
[C---:B------:R-:W-:Y:S01]  /*0e40*/  VIADD R22, R2.reuse, 0x80 ;  /* 0x0000008002167836 */ /* 0x040fe20000000000 */
[----:B------:R-:W-:Y:S01]  /*0e50*/  SHF.R.S32.HI R229, RZ, 0x1f, R23 ;  /* 0x0000001fffe57819 */ /* 0x000fe20000011417 */
[----:B------:R-:W-:-:S02]  /*0e60*/  VIADD R200, R2, 0xc0 ;  /* 0x000000c002c87836 */ /* 0x000fc40000000000 */
[----:B------:R-:W-:Y:S01]  /*0e70*/  IMAD.IADD R5, R5, 0x1, -R10 ;  /* 0x0000000105057824 */ /* 0x000fe200078e0a0a */
[----:B------:R-:W-:Y:S01]  /*0e80*/  SHF.R.S32.HI R228, RZ, 0x1f, R22 ;  /* 0x0000001fffe47819 */ /* 0x000fe20000011416 */
[----:B------:R-:W-:Y:S01]  /*0e90*/  IMAD R222, R6, 0x40, R7 ;  /* 0x0000004006de7824 */ /* 0x000fe200078e0207 */
[----:B------:R-:W-:Y:S01]  /*0ea0*/  SHF.R.S32.HI R227, RZ, 0x1f, R200 ;  /* 0x0000001fffe37819 */ /* 0x000fe200000114c8 */
[----:B------:R-:W-:Y:S02]  /*0eb0*/  IMAD.MOV.U32 R7, RZ, RZ, R15 ;  /* 0x000000ffff077224 */ /* 0x000fe400078e000f */
[----:B------:R-:W-:Y:S02]  /*0ec0*/  IMAD.IADD R223, R220, 0x1, -R223 ;  /* 0x00000001dcdf7824 */ /* 0x000fe400078e0adf */
[----:B------:R-:W-:-:S07]  /*0ed0*/  IMAD R224, R5, 0x8, R222 ;  /* 0x0000000805e07824 */ /* 0x000fce00078e02de */
.L_x_1077:
[----:B0-23--:R-:W0:Y:S01]  /*0ee0*/  LDC.64 R4, c[0x0][0xd88] ;  /* 0x00036200ff047b82 */ /* 0x00de220000000a00 */
[----:B------:R-:W-:Y:S01]  /*0ef0*/  ULDC.64 UR8, c[0x0][0xb20] ;  /* 0x0002c80000087ab9 */ /* 0x000fe20000000a00 */
[----:B------:R-:W-:Y:S01]  /*0f00*/  ULDC.64 UR10, c[0x0][0x418] ;  /* 0x00010600000a7ab9 */ /* 0x000fe20000000a00 */
[----:B------:R-:W-:Y:S01]  /*0f10*/  IMAD.MOV.U32 R0, RZ, RZ, RZ ;  /* 0x000000ffff007224 */ /* 0x000fe200078e00ff */
[----:B------:R-:W-:Y:S01]  /*0f20*/  ULDC UR4, c[0x0][0x424] ;  /* 0x0001090000047ab9 */ /* 0x000fe20000000800 */
[----:B------:R-:W-:Y:S01]  /*0f30*/  ULDC UR7, c[0x0][0x2f0] ;  /* 0x0000bc0000077ab9 */ /* 0x000fe20000000800 */
[----:B0-----:R-:W-:-:S06]  /*0f40*/  IMAD.WIDE R4, R7, 0x4, R4 ;  /* 0x0000000407047825 */ /* 0x001fcc00078e0204 */
[----:B------:R-:W2:Y:S01]  /*0f50*/  LDG.E R4, desc[UR38][R4.64] ;  /* 0x0000002604047981 */ /* 0x000ea2000c1e1900 */
[----:B------:R-:W-:-:S04]  /*0f60*/  UISETP.NE.U32.AND UP0, UPT, UR8, URZ, UPT ;  /* 0x0000003f0800728c */ /* 0x000fc8000bf05070 */
[----:B------:R-:W-:-:S06]  /*0f70*/  UISETP.NE.AND.EX UP0, UPT, UR9, URZ, UPT, UP0 ;  /* 0x0000003f0900728c */ /* 0x000fcc000bf05300 */
[----:B------:R-:W-:Y:S02]  /*0f80*/  PLOP3.LUT P0, PT, PT, PT, UP0, 0x80, 0x0 ;  /* 0x000000000000781c */ /* 0x000fe40003f0f008 */
[----:B--2---:R-:W-:-:S13]  /*0f90*/  R2UR UR61, R4 ;  /* 0x00000000043d72ca */ /* 0x004fda00000e0000 */
[----:B------:R-:W-:Y:S02]  /*0fa0*/  USHF.R.S32.HI UR12, URZ, 0x1f, UR61 ;  /* 0x0000001f3f0c7899 */ /* 0x000fe4000801143d */
[----:B------:R-:W-:-:S04]  /*0fb0*/  @UP0 ULEA UR8, UP1, UR61, UR8, 0x2 ;  /* 0x000000083d080291 */ /* 0x000fc8000f82103f */
[----:B------:R-:W-:Y:S02]  /*0fc0*/  @UP0 ULEA.HI.X UR9, UR61, UR9, UR12, 0x2, UP1 ;  /* 0x000000093d090291 */ /* 0x000fe400088f140c */
[----:B------:R-:W-:Y:S02]  /*0fd0*/  IMAD.U32 R218, RZ, RZ, UR12 ;  /* 0x0000000cffda7e24 */ /* 0x000fe4000f8e00ff */
[----:B------:R-:W-:Y:S02]  /*0fe0*/  IMAD.U32 R6, RZ, RZ, UR8 ;  /* 0x00000008ff067e24 */ /* 0x000fe4000f8e00ff */
[----:B------:R-:W-:Y:S01]  /*0ff0*/  IMAD.U32 R7, RZ, RZ, UR9 ;  /* 0x00000009ff077e24 */ /* 0x000fe2000f8e00ff */
[----:B------:R-:W-:Y:S02]  /*1000*/  ULDC.64 UR8, c[0x0][0xb18] ;  /* 0x0002c60000087ab9 */ /* 0x000fe40000000a00 */
[----:B------:R-:W-:Y:S02]  /*1010*/  UISETP.NE.U32.AND UP1, UPT, UR8, URZ, UPT ;  /* 0x0000003f0800728c */ /* 0x000fe4000bf25070 */
[----:B------:R-:W-:Y:S01]  /*1020*/  UISETP.NE.U32.AND UP0, UPT, UR10, URZ, UPT ;  /* 0x0000003f0a00728c */ /* 0x000fe2000bf05070 */
[----:B------:R0:W5:Y:S01]  /*1030*/  @P0 LDG.E R0, desc[UR38][R6.64] ;  /* 0x0000002606000981 */ /* 0x000162000c1e1900 */
[----:B------:R-:W-:-:S02]  /*1040*/  UISETP.NE.AND.EX UP1, UPT, UR9, URZ, UPT, UP1 ;  /* 0x0000003f0900728c */ /* 0x000fc4000bf25310 */
[----:B------:R-:W-:-:S04]  /*1050*/  UISETP.NE.AND.EX UP0, UPT, UR11, URZ, UPT, UP0 ;  /* 0x0000003f0b00728c */ /* 0x000fc8000bf05300 */
[----:B------:R-:W-:Y:S01]  /*1060*/  USEL UR4, UR4, 0x1, UP0 ;  /* 0x0000000104047887 */ /* 0x000fe20008000000 */
[----:B------:R-:W-:-:S03]  /*1070*/  PLOP3.LUT P0, PT, PT, PT, UP1, 0x80, 0x0 ;  /* 0x000000000000781c */ /* 0x000fc60003f0f018 */
[----:B------:R-:W-:Y:S02]  /*1080*/  UIMAD UR4, UR4, UR7, URZ ;  /* 0x00000007040472a4 */ /* 0x000fe4000f8e023f */
[----:B------:R-:W-:-:S04]  /*1090*/  @UP1 ULEA UR8, UP0, UR61, UR8, 0x2 ;  /* 0x000000083d081291 */ /* 0x000fc8000f80103f */
[----:B------:R-:W-:Y:S01]  /*10a0*/  @UP1 ULEA.HI.X UR9, UR61, UR9, UR12, 0x2, UP0 ;  /* 0x000000093d091291 */ /* 0x000fe200080f140c */
[----:B------:R-:W-:Y:S02]  /*10b0*/  IMAD.U32 R153, RZ, RZ, UR4 ;  /* 0x00000004ff997e24 */ /* 0x000fe4000f8e00ff */
[----:B------:R-:W-:-:S03]  /*10c0*/  IMAD.U32 R4, RZ, RZ, UR8 ;  /* 0x00000008ff047e24 */ /* 0x000fc6000f8e00ff */
[----:B------:R-:W-:-:S05]  /*10d0*/  IMAD.U32 R5, RZ, RZ, UR9 ;  /* 0x00000009ff057e24 */ /* 0x000fca000f8e00ff */
[----:B------:R0:W5:Y:S01]  /*10e0*/  @P0 LDG.E R153, desc[UR38][R4.64] ;  /* 0x0000002604990981 */ /* 0x000162000c1e1900 */
[----:B------:R-:W-:Y:S02]  /*10f0*/  IMAD.U32 R203, RZ, RZ, UR5 ;  /* 0x00000005ffcb7e24 */ /* 0x000fe4000f8e00ff */
[----:B------:R-:W-:Y:S01]  /*1100*/  IMAD.U32 R202, RZ, RZ, UR6 ;  /* 0x00000006ffca7e24 */ /* 0x000fe2000f8e00ff */
[----:B-1--4-:R-:W-:Y:S06]  /*1110*/  @P0 BRA `(.L_x_1035) ;  /* 0x00000000002c0947 */ /* 0x012fec0003800000 */
[----:B------:R-:W-:Y:S02]  /*1120*/  ULDC.64 UR4, c[0x0][0xb00] ;  /* 0x0002c00000047ab9 */ /* 0x000fe40000000a00 */
[----:B------:R-:W-:-:S04]  /*1130*/  ISETP.NE.U32.AND P0, PT, RZ, UR4, PT ;  /* 0x00000004ff007c0c */ /* 0x000fc8000bf05070 */
[----:B------:R-:W-:-:S13]  /*1140*/  ISETP.NE.AND.EX P0, PT, RZ, UR5, PT, P0 ;  /* 0x00000005ff007c0c */ /* 0x000fda000bf05300 */
[----:B------:R-:W-:Y:S05]  /*1150*/  @!P0 BRA `(.L_x_1035) ;  /* 0x00000000001c8947 */ /* 0x000fea0003800000 */
[----:B------:R-:W-:Y:S02]  /*1160*/  ULDC.64 UR4, c[0x0][0xb00] ;  /* 0x0002c00000047ab9 */ /* 0x000fe40000000a00 */
[----:B------:R-:W-:-:S06]  /*1170*/  UIMAD.WIDE UR4, UR61, 0x4, UR4 ;  /* 0x000000043d0478a5 */ /* 0x000fcc000f8e0204 */
[----:B0-----:R-:W-:Y:S02]  /*1180*/  IMAD.U32 R4, RZ, RZ, UR4 ;  /* 0x00000004ff047e24 */ /* 0x001fe4000f8e00ff */
[----:B------:R-:W-:-:S05]  /*1190*/  IMAD.U32 R5, RZ, RZ, UR5 ;  /* 0x00000005ff057e24 */ /* 0x000fca000f8e00ff */
[----:B-----5:R-:W2:Y:S04]  /*11a0*/  LDG.E R153, desc[UR38][R4.64] ;  /* 0x0000002604997981 */ /* 0x020ea8000c1e1900 */
[----:B------:R-:W2:Y:S02]  /*11b0*/  LDG.E R6, desc[UR38][R4.64+0x4] ;  /* 0x0000042604067981 */ /* 0x000ea4000c1e1900 */
[----:B--2---:R-:W-:-:S07]  /*11c0*/  IMAD.IADD R153, R6, 0x1, -R153 ;  /* 0x0000000106997824 */ /* 0x004fce00078e0a99 */
.L_x_1035:
[----:B-----5:R-:W-:Y:S01]  /*11d0*/  IMAD.IADD R153, R153, 0x1, -R0 ;  /* 0x0000000199997824 */ /* 0x020fe200078e0a00 */
[----:B------:R-:W-:Y:S01]  /*11e0*/  PLOP3.LUT P0, PT, PT, PT, PT, 0x80, 0x0 ;  /* 0x000000000000781c */ /* 0x000fe20003f0f070 */
[----:B------:R-:W-:Y:S01]  /*11f0*/  IMAD.MOV.U32 R3, RZ, RZ, RZ ;  /* 0x000000ffff037224 */ /* 0x000fe200078e00ff */
[----:B------:R-:W-:Y:S01]  /*1200*/  CS2R R8, SRZ ;  /* 0x0000000000087805 */ /* 0x000fe2000001ff00 */
[C---:B------:R-:W-:Y:S01]  /*1210*/  VIADD R0, R153.reuse, 0x5f ;  /* 0x0000005f99007836 */ /* 0x040fe20000000000 */
[----:B------:R-:W-:Y:S01]  /*1220*/  ISETP.GE.AND P1, PT, R153, 0x1, PT ;  /* 0x000000019900780c */ /* 0x000fe20003f26270 */
[----:B------:R-:W-:Y:S01]  /*1230*/  IMAD.MOV.U32 R150, RZ, RZ, RZ ;  /* 0x000000ffff967224 */ /* 0x000fe200078e00ff */
[----:B------:R-:W-:Y:S01]  /*1240*/  CS2R R148, SRZ ;  /* 0x0000000000947805 */ /* 0x000fe2000001ff00 */
[----:B------:R-:W-:Y:S01]  /*1250*/  IMAD.HI R0, R0, 0x2aaaaaab, RZ ;  /* 0x2aaaaaab00007827 */ /* 0x000fe200078e02ff */
[----:B------:R-:W-:Y:S02]  /*1260*/  CS2R R146, SRZ ;  /* 0x0000000000927805 */ /* 0x000fe4000001ff00 */
[----:B------:R-:W-:-:S02]  /*1270*/  CS2R R144, SRZ ;  /* 0x0000000000907805 */ /* 0x000fc4000001ff00 */
[----:B------:R-:W-:Y:S02]  /*1280*/  CS2R R142, SRZ ;  /* 0x00000000008e7805 */ /* 0x000fe4000001ff00 */
[----:B------:R-:W-:Y:S02]  /*1290*/  CS2R R140, SRZ ;  /* 0x00000000008c7805 */ /* 0x000fe4000001ff00 */
[----:B0-----:R-:W-:Y:S02]  /*12a0*/  SHF.R.U32.HI R5, RZ, 0x1f, R0 ;  /* 0x0000001fff057819 */ /* 0x001fe40000011600 */
[----:B------:R-:W-:Y:S02]  /*12b0*/  CS2R R138, SRZ ;  /* 0x00000000008a7805 */ /* 0x000fe4000001ff00 */
[----:B------:R-:W-:Y:S02]  /*12c0*/  CS2R R136, SRZ ;  /* 0x0000000000887805 */ /* 0x000fe4000001ff00 */
[----:B------:R-:W-:-:S02]  /*12d0*/  CS2R R134, SRZ ;  /* 0x0000000000867805 */ /* 0x000fc4000001ff00 */
[----:B------:R-:W-:Y:S01]  /*12e0*/  LEA.HI.SX32 R152, R0, R5, 0x1c ;  /* 0x0000000500987211 */ /* 0x000fe200078fe2ff */
[----:B------:R-:W-:Y:S01]  /*12f0*/  IMAD.MOV.U32 R0, RZ, RZ, RZ ;  /* 0x000000ffff007224 */ /* 0x000fe200078e00ff */
        /* <DEDUP_REMOVED lines=54> */
[----:B------:R-:W-:Y:S01]  /*1660*/  CS2R R24, SRZ ;  /* 0x0000000000187805 */ /* 0x000fe2000001ff00 */
[----:B------:R-:W-:Y:S06]  /*1670*/  @!P1 BRA `(.L_x_1036) ;  /* 0x0000005c00e09947 */ /* 0x000fec0003800000 */
[----:B------:R-:W0:Y:S01]  /*1680*/  S2R R4, SR_CgaCtaId ;  /* 0x0000000000047919 */ /* 0x000e220000008800 */
[----:B------:R-:W-:Y:S01]  /*1690*/  MOV R3, 0x400 ;  /* 0x0000040000037802 */ /* 0x000fe20000000f00 */
[----:B------:R-:W1:Y:S03]  /*16a0*/  SHFL.IDX PT, R0, R221, RZ, 0x1f ;  /* 0x00001fffdd007589 */ /* 0x000e6600000e0000 */
[----:B0-----:R-:W-:Y:S02]  /*16b0*/  LEA R4, R4, R3, 0x18 ;  /* 0x0000000304047211 */ /* 0x001fe400078ec0ff */
[----:B-1----:R-:W-:-:S03]  /*16c0*/  LEA.HI R3, R0, R0, RZ, 0x1 ;  /* 0x0000000000037211 */ /* 0x002fc600078f08ff */
[----:B------:R-:W-:Y:S01]  /*16d0*/  VIADD R4, R4, 0x18400 ;  /* 0x0001840004047836 */ /* 0x000fe20000000000 */
[----:B------:R-:W-:-:S04]  /*16e0*/  LOP3.LUT R3, R3, 0xffffe, RZ, 0xc0, !PT ;  /* 0x000ffffe03037812 */ /* 0x000fc800078ec0ff */
[----:B------:R-:W-:Y:S01]  /*16f0*/  LOP3.LUT P0, RZ, R4, 0x1bf, RZ, 0xc0, !PT ;  /* 0x000001bf04ff7812 */ /* 0x000fe2000780c0ff */
[----:B------:R-:W-:-:S12]  /*1700*/  IMAD.IADD R16, R0, 0x1, -R3 ;  /* 0x0000000100107824 */ /* 0x000fd800078e0a03 */
        /* <DEDUP_REMOVED lines=17> */
.L_x_1037:
[----:B------:R-:W0:Y:S01]  /*1820*/  S2R R3, SR_CgaCtaId ;  /* 0x0000000000037919 */ /* 0x000e220000008800 */
[----:B------:R-:W-:Y:S02]  /*1830*/  R2UR UR5, R219 ;  /* 0x00000000db0572ca */ /* 0x000fe400000e0000 */
[----:B------:R-:W-:Y:S01]  /*1840*/  MOV R0, 0x400 ;  /* 0x0000040000007802 */ /* 0x000fe20000000f00 */
[----:B------:R-:W1:Y:S10]  /*1850*/  S2R R17, SR_TID.X ;  /* 0x0000000000117919 */ /* 0x000e740000002100 */
[----:B------:R-:W-:-:S04]  /*1860*/  ULEA.HI UR4, UR5, UR5, URZ, 0x1 ;  /* 0x0000000505047291 */ /* 0x000fc8000f8f083f */
        /* <DEDUP_REMOVED lines=9> */
.L_x_1208:
[----:B------:R-:W-:Y:S05]  /*1900*/  WARPSYNC.ALL ;  /* 0x0000000000007948 */ /* 0x000fea0003800000 */
[----:B------:R-:W-:Y:S01]  /*1910*/  R2UR UR4, R226 ;  /* 0x00000000e20472ca */ /* 0x000fe200000e0000 */
[----:B------:R1:W-:-:S12]  /*1920*/  BAR.SYNC.DEFER_BLOCKING R215, 0x100 ;  /* 0x000400d70000751d */ /* 0x0003d80000010000 */
[----:B------:R-:W-:-:S05]  /*1930*/  IMAD.U32 R0, RZ, RZ, UR4 ;  /* 0x00000004ff007e24 */ /* 0x000fca000f8e00ff */
[----:B------:R-:W-:-:S13]  /*1940*/  ISETP.NE.AND P0, PT, R0, 0x3, PT ;  /* 0x000000030000780c */ /* 0x000fda0003f05270 */
[----:B-1----:R-:W-:Y:S05]  /*1950*/  @!P0 BRA `(.L_x_1039) ;  /* 0x0000000000048947 */ /* 0x002fea0003800000 */
[----:B------:R-:W-:Y:S01]  /*1960*/  BPT.TRAP 0x1 ;  /* 0x000000040000795c */ /* 0x000fe20000300000 */
.L_x_1039:
[----:B------:R-:W-:Y:S02]  /*1970*/  IMAD.U32 R5, RZ, RZ, UR36 ;  /* 0x00000024ff057e24 */ /* 0x000fe4000f8e00ff */
[----:B------:R-:W-:Y:S02]  /*1980*/  IMAD.U32 R6, RZ, RZ, UR37 ;  /* 0x00000025ff067e24 */ /* 0x000fe4000f8e00ff */
[----:B------:R-:W-:-:S03]  /*1990*/  IMAD R0, R5, 0x8, R4 ;  /* 0x0000000805007824 */ /* 0x000fc600078e0204 */
[----:B------:R-:W-:-:S04]  /*19a0*/  SHF.L.U32 R5, R6, 0x1f, RZ ;  /* 0x0000001f06057819 */ /* 0x000fc800000006ff */
[----:B------:R1:W2:Y:S01]  /*19b0*/  SYNCS.PHASECHK.TRANS64.TRYWAIT P1, [R0+URZ+0x32430], R5 ;  /* 0x03243005000075a7 */ /* 0x0002a2000802017f */
[----:B------:R-:W-:Y:S05]  /*19c0*/  @!P0 BRA `(.L_x_1040) ;  /* 0x0000000000048947 */ /* 0x000fea0003800000 */
[----:B------:R-:W-:Y:S01]  /*19d0*/  BPT.TRAP 0x1 ;  /* 0x000000040000795c */ /* 0x000fe20000300000 */
.L_x_1040:
[----:B------:R-:W-:Y:S01]  /*19e0*/  IMAD R16, R16, 0x2000, R4 ;  /* 0x0000200010107824 */ /* 0x000fe200078e0204 */
[----:B--2---:R-:W-:Y:S06]  /*19f0*/  @P1 BRA `(.L_x_1041) ;  /* 0x0000000000081947 */ /* 0x004fec0003800000 */
[----:B------:R-:W2:Y:S02]  /*1a00*/  SYNCS.PHASECHK.TRANS64.TRYWAIT P1, [R0+URZ+0x32430], R5 ;  /* 0x03243005000075a7 */ /* 0x000ea4000802017f */
[----:B--2---:R-:W-:Y:S05]  /*1a10*/  @!P1 BRA `(.L_x_1042) ;  /* 0x000000f400d89947 */ /* 0x004fea0003800000 */
.L_x_1041:
[----:B------:R-:W-:Y:S01]  /*1a20*/  R2UR UR4, R4 ;  /* 0x00000000040472ca */ /* 0x000fe200000e0000 */
[----:B------:R-:W-:Y:S01]  /*1a30*/  WARPGROUP.ARRIVE ;  /* 0x00000000000079c5 */ /* 0x000fe20000000000 */
[----:B------:R-:W-:Y:S01]  /*1a40*/  R2UR UR5, R16 ;  /* 0x00000000100572ca */ /* 0x000fe200000e0000 */
[----:B------:R-:W-:Y:S01]  /*1a50*/  UMOV UR13, 0x40000040 ;  /* 0x40000040000d7882 */ /* 0x000fe20000000000 */
[----:B------:R-:W-:Y:S01]  /*1a60*/  UMOV UR15, 0x40000040 ;  /* 0x40000040000f7882 */ /* 0x000fe20000000000 */
[----:B------:R-:W-:-:S08]  /*1a70*/  IMAD.U32 R21, RZ, RZ, UR13 ;  /* 0x0000000dff157e24 */ /* 0x000fd0000f8e00ff */
[----:B------:R-:W-:Y:S02]  /*1a80*/  UIADD3 UR4, UR4, 0x1c400, URZ ;  /* 0x0001c40004047890 */ /* 0x000fe4000fffe03f */
[----:B------:R-:W-:Y:S02]  /*1a90*/  UIADD3 UR6, UR5, 0x18400, URZ ;  /* 0x0001840005067890 */ /* 0x000fe4000fffe03f */
[----:B------:R-:W-:Y:S02]  /*1aa0*/  USHF.R.U32.HI UR4, URZ, 0x4, UR4 ;  /* 0x000000043f047899 */ /* 0x000fe40008011604 */
[----:B------:R-:W-:Y:S02]  /*1ab0*/  USHF.R.U32.HI UR6, URZ, 0x4, UR6 ;  /* 0x000000043f067899 */ /* 0x000fe40008011606 */
[----:B------:R-:W-:Y:S02]  /*1ac0*/  ULOP3.LUT UR4, UR4, 0x3fff, URZ, 0xc0, !UPT ;  /* 0x00003fff04047892 */ /* 0x000fe4000f8ec03f */
[----:B------:R-:W-:-:S02]  /*1ad0*/  ULOP3.LUT UR6, UR6, 0x3fff, URZ, 0xc0, !UPT ;  /* 0x00003fff06067892 */ /* 0x000fc4000f8ec03f */
[----:B------:R-:W-:Y:S02]  /*1ae0*/  ULOP3.LUT UR60, UR4, 0x10000, URZ, 0xfc, !UPT ;  /* 0x00010000043c7892 */ /* 0x000fe4000f8efc3f */
[----:B------:R-:W-:Y:S02]  /*1af0*/  ULOP3.LUT UR8, UR6, 0x10000, URZ, 0xfc, !UPT ;  /* 0x0001000006087892 */ /* 0x000fe4000f8efc3f */
[----:B------:R-:W-:Y:S02]  /*1b00*/  UIMAD UR4, UR36, 0x300, UR60 ;  /* 0x00000300240478a4 */ /* 0x000fe4000f8e023c */
[----:B------:R-:W-:Y:S02]  /*1b10*/  UIADD3 UR6, UR8, 0x2, URZ ;  /* 0x0000000208067890 */ /* 0x000fe4000fffe03f */
[----:B------:R-:W-:Y:S01]  /*1b20*/  UIADD3 UR7, UR4, 0x2, URZ ;  /* 0x0000000204077890 */ /* 0x000fe2000fffe03f */
[----:B------:R-:W-:Y:S02]  /*1b30*/  UMOV UR12, UR8 ;  /* 0x00000008000c7c82 */ /* 0x000fe40008000000 */
[----:B------:R-:W-:Y:S01]  /*1b40*/  UMOV UR14, UR4 ;  /* 0x00000004000e7c82 */ /* 0x000fe20008000000 */
[----:B------:R-:W-:Y:S01]  /*1b50*/  IMAD.U32 R20, RZ, RZ, UR12 ;  /* 0x0000000cff147e24 */ /* 0x000fe2000f8e00ff */
[----:B------:R-:W-:Y:S01]  /*1b60*/  HGMMA.64x96x16.F32 R24, gdesc[UR12], RZ, !UPT, gsb0 ;  /* 0x016000000c1879f0 */ /* 0x000fe2000c0008ff */
[----:B------:R-:W-:Y:S01]  /*1b70*/  UMOV UR12, UR6 ;  /* 0x00000006000c7c82 */ /* 0x000fe20008000000 */
[----:B------:R-:W-:Y:S01]  /*1b80*/  UMOV UR13, 0x40000040 ;  /* 0x40000040000d7882 */ /* 0x000fe20000000000 */
[----:B------:R-:W-:Y:S01]  /*1b90*/  UMOV UR14, UR7 ;  /* 0x00000007000e7c82 */ /* 0x000fe20008000000 */
[----:B------:R-:W-:Y:S01]  /*1ba0*/  UMOV UR15, 0x40000040 ;  /* 0x40000040000f7882 */ /* 0x000fe20000000000 */
[----:B------:R-:W-:Y:S01]  /*1bb0*/  UIADD3 UR6, UR8, 0x4, URZ ;  /* 0x0000000408067890 */ /* 0x000fe2000fffe03f */
[----:B------:R-:W-:Y:S01]  /*1bc0*/  IMAD.U32 R18, RZ, RZ, UR12 ;  /* 0x0000000cff127e24 */ /* 0x000fe2000f8e00ff */
[----:B------:R-:W-:Y:S01]  /*1bd0*/  UIADD3 UR7, UR4, 0x4, URZ ;  /* 0x0000000404077890 */ /* 0x000fe2000fffe03f */
[----:B------:R-:W-:Y:S01]  /*1be0*/  IMAD.U32 R19, RZ, RZ, UR13 ;  /* 0x0000000dff137e24 */ /* 0x000fe2000f8e00ff */
[----:B------:R-:W-:Y:S01]  /*1bf0*/  UIADD3 UR4, UR4, 0x6, URZ ;  /* 0x0000000604047890 */ /* 0x000fe2000fffe03f */
[----:B------:R-:W-:-:S02]  /*1c00*/  WARPGROUP.DEPBAR.LE gsb0, 0x0 ;  /* 0x00008000000079c5 */ /* 0x000fc40000010000 */
[----:B------:R-:W-:-:S06]  /*1c10*/  WARPGROUP.ARRIVE ;  /* 0x00000000000079c5 */ /* 0x000fcc0000000000 */
[----:B------:R-:W-:Y:S01]  /*1c20*/  HGMMA.64x96x16.F32 R24, gdesc[UR12], R24, gsb0 ;  /* 0x016000000c1879f0 */ /* 0x000fe20008000818 */
[----:B------:R-:W-:Y:S01]  /*1c30*/  UMOV UR12, UR6 ;  /* 0x00000006000c7c82 */ /* 0x000fe20008000000 */
[----:B------:R-:W-:Y:S01]  /*1c40*/  UMOV UR13, 0x40000040 ;  /* 0x40000040000d7882 */ /* 0x000fe20000000000 */
[----:B------:R-:W-:Y:S01]  /*1c50*/  UMOV UR14, UR7 ;  /* 0x00000007000e7c82 */ /* 0x000fe20008000000 */
[----:B------:R-:W-:Y:S01]  /*1c60*/  UMOV UR15, 0x40000040 ;  /* 0x40000040000f7882 */ /* 0x000fe20000000000 */
[----:B------:R-:W-:Y:S01]  /*1c70*/  UIADD3 UR6, UR8, 0x6, URZ ;  /* 0x0000000608067890 */ /* 0x000fe2000fffe03f */
[----:B------:R-:W-:Y:S02]  /*1c80*/  IMAD.U32 R16, RZ, RZ, UR12 ;  /* 0x0000000cff107e24 */ /* 0x000fe4000f8e00ff */
[----:B------:R-:W-:Y:S01]  /*1c90*/  IMAD.U32 R17, RZ, RZ, UR13 ;  /* 0x0000000dff117e24 */ /* 0x000fe2000f8e00ff */
[----:B------:R-:W-:Y:S02]  /*1ca0*/  WARPGROUP.DEPBAR.LE gsb0, 0x0 ;  /* 0x00008000000079c5 */ /* 0x000fe40000010000 */
[----:B------:R-:W-:-:S06]  /*1cb0*/  WARPGROUP.ARRIVE ;  /* 0x00000000000079c5 */ /* 0x000fcc0000000000 */
[----:B------:R-:W-:Y:S01]  /*1cc0*/  HGMMA.64x96x16.F32 R24, gdesc[UR12], R24, gsb0 ;  /* 0x016000000c1879f0 */ /* 0x000fe20008000818 */
[----:B------:R-:W-:Y:S01]  /*1cd0*/  UMOV UR12, UR6 ;  /* 0x00000006000c7c82 */ /* 0x000fe20008000000 */
[----:B------:R-:W-:Y:S01]  /*1ce0*/  UMOV UR13, 0x40000040 ;  /* 0x40000040000d7882 */ /* 0x000fe20000000000 */
[----:B------:R-:W-:Y:S01]  /*1cf0*/  UMOV UR14, UR4 ;  /* 0x00000004000e7c82 */ /* 0x000fe20008000000 */
[----:B------:R-:W-:Y:S01]  /*1d00*/  UMOV UR15, 0x40000040 ;  /* 0x40000040000f7882 */ /* 0x000fe20000000000 */
[----:B------:R-:W-:Y:S02]  /*1d10*/  IMAD.U32 R14, RZ, RZ, UR12 ;  /* 0x0000000cff0e7e24 */ /* 0x000fe4000f8e00ff */
[----:B------:R-:W-:Y:S01]  /*1d20*/  IMAD.U32 R15, RZ, RZ, UR13 ;  /* 0x0000000dff0f7e24 */ /* 0x000fe2000f8e00ff */
[----:B------:R-:W-:Y:S02]  /*1d30*/  WARPGROUP.DEPBAR.LE gsb0, 0x0 ;  /* 0x00008000000079c5 */ /* 0x000fe40000010000 */
[----:B------:R-:W-:-:S06]  /*1d40*/  WARPGROUP.ARRIVE ;  /* 0x00000000000079c5 */ /* 0x000fcc0000000000 */
[----:B------:R-:W-:Y:S03]  /*1d50*/  HGMMA.64x96x16.F32 R24, gdesc[UR12], R24, gsb0 ;  /* 0x016000000c1879f0 */ /* 0x000fe60008000818 */
[----:B------:R-:W-:Y:S02]  /*1d60*/  WARPGROUP.DEPBAR.LE gsb0, 0x0 ;  /* 0x00008000000079c5 */ /* 0x000fe40000010000 */
[----:B------:R-:W3:Y:S02]  /*1d70*/  SYNCS.PHASECHK.TRANS64.TRYWAIT P1, [R4+URZ+0x32410], R3 ;  /* 0x03241003040075a7 */ /* 0x000ee4000802017f */
[----:B---3--:R-:W-:Y:S05]  /*1d80*/  @!P1 BRA `(.L_x_1043) ;  /* 0x000000f400109947 */ /* 0x008fea0003800000 */
.L_x_1209:
[----:B------:R-:W-:Y:S05]  /*1d90*/  @!P0 BRA `(.L_x_1044) ;  /* 0x0000000000048947 */ /* 0x000fea0003800000 */
[----:B------:R-:W-:Y:S01]  /*1da0*/  BPT.TRAP 0x1 ;  /* 0x000000040000795c */ /* 0x000fe20000300000 */
.L_x_1044:
[----:B------:R4:W0:Y:S01]  /*1db0*/  SYNCS.PHASECHK.TRANS64.TRYWAIT P1, [R0+URZ+0x32450], R5 ;  /* 0x03245005000075a7 */ /* 0x000822000802017f */
[----:B------:R-:W-:Y:S05]  /*1dc0*/  @!P0 BRA `(.L_x_1045) ;  /* 0x0000000000048947 */ /* 0x000fea0003800000 */
[----:B------:R-:W-:Y:S01]  /*1dd0*/  BPT.TRAP 0x1 ;  /* 0x000000040000795c */ /* 0x000fe20000300000 */
.L_x_1045:
[----:B0-----:R-:W-:Y:S05]  /*1de0*/  @P1 BRA `(.L_x_1046) ;  /* 0x0000000000081947 */ /* 0x001fea0003800000 */
[----:B------:R-:W0:Y:S02]  /*1df0*/  SYNCS.PHASECHK.TRANS64.TRYWAIT P1, [R0+URZ+0x32450], R5 ;  /* 0x03245005000075a7 */ /* 0x000e24000802017f */
[----:B0-----:R-:W-:Y:S05]  /*1e00*/  @!P1 BRA `(.L_x_1047) ;  /* 0x000000f400049947 */ /* 0x001fea0003800000 */
.L_x_1046:
[----:B------:R-:W-:Y:S01]  /*1e10*/  R2UR UR4, R4 ;  /* 0x00000000040472ca */ /* 0x000fe200000e0000 */
[----:B------:R-:W-:Y:S01]  /*1e20*/  UIADD3 UR5, UR5, 0x22400, URZ ;  /* 0x0002240005057890 */ /* 0x000fe2000fffe03f */
[----:B------:R-:W-:Y:S01]  /*1e30*/  WARPGROUP.ARRIVE ;  /* 0x00000000000079c5 */ /* 0x000fe20000000000 */
[----:B------:R-:W-:Y:S01]  /*1e40*/  UMOV UR9, 0x40000040 ;  /* 0x4000004000097882 */ /* 0x000fe20000000000 */
[----:B------:R-:W-:Y:S01]  /*1e50*/  UMOV UR11, 0x40000040 ;  /* 0x40000040000b7882 */ /* 0x000fe20000000000 */
[----:B------:R-:W-:Y:S01]  /*1e60*/  USHF.R.U32.HI UR5, URZ, 0x4, UR5 ;  /* 0x000000043f057899 */ /* 0x000fe20008011605 */
[----:B-12-4-:R-:W-:Y:S01]  /*1e70*/  IMAD.U32 R5, RZ, RZ, UR9 ;  /* 0x00000009ff057e24 */ /* 0x016fe2000f8e00ff */
[----:B------:R-:W-:Y:S01]  /*1e80*/  UMOV UR13, 0x40000040 ;  /* 0x40000040000d7882 */ /* 0x000fe20000000000 */
[----:B------:R-:W-:Y:S01]  /*1e90*/  UMOV UR15, 0x40000040 ;  /* 0x40000040000f7882 */ /* 0x000fe20000000000 */
[----:B------:R-:W-:Y:S01]  /*1ea0*/  IMAD.U32 R7, RZ, RZ, UR13 ;  /* 0x0000000dff077e24 */ /* 0x000fe2000f8e00ff */
[----:B------:R-:W-:Y:S01]  /*1eb0*/  UMOV UR17, 0x40000040 ;  /* 0x4000004000117882 */ /* 0x000fe20000000000 */
[----:B------:R-:W-:Y:S01]  /*1ec0*/  UMOV UR19, 0x40000040 ;  /* 0x4000004000137882 */ /* 0x000fe20000000000 */
[----:B------:R-:W-:Y:S01]  /*1ed0*/  UMOV UR21, 0x40000040 ;  /* 0x4000004000157882 */ /* 0x000fe20000000000 */
[----:B------:R-:W-:Y:S01]  /*1ee0*/  UIADD3 UR4, UR4, 0x400, URZ ;  /* 0x0000040004047890 */ /* 0x000fe2000fffe03f */
[----:B------:R-:W0:Y:S01]  /*1ef0*/  S2R R73, SR_TID.X ;  /* 0x0000000000497919 */ /* 0x000e220000002100 */
[----:B------:R-:W-:Y:S01]  /*1f00*/  UMOV UR23, 0x40000040 ;  /* 0x4000004000177882 */ /* 0x000fe20000000000 */
[----:B------:R-:W-:Y:S01]  /*1f10*/  UMOV UR25, 0x40000040 ;  /* 0x4000004000197882 */ /* 0x000fe20000000000 */
[----:B------:R-:W-:Y:S01]  /*1f20*/  USHF.R.U32.HI UR4, URZ, 0x4, UR4 ;  /* 0x000000043f047899 */ /* 0x000fe20008011604 */
[----:B------:R-:W-:Y:S01]  /*1f30*/  UMOV UR27, 0x40000040 ;  /* 0x40000040001b7882 */ /* 0x000fe20000000000 */
[----:B------:R-:W-:-:S02]  /*1f40*/  UMOV UR29, 0x40000040 ;  /* 0x40000040001d7882 */ /* 0x000fc40000000000 */
[----:B------:R-:W-:Y:S02]  /*1f50*/  ULOP3.LUT UR6, UR4, 0x3fff, URZ, 0xc0, !UPT ;  /* 0x00003fff04067892 */ /* 0x000fe4000f8ec03f */
[----:B------:R-:W-:Y:S02]  /*1f60*/  ULOP3.LUT UR4, UR5, 0x3fff, URZ, 0xc0, !UPT ;  /* 0x00003fff05047892 */ /* 0x000fe4000f8ec03f */
[----:B------:R-:W-:Y:S02]  /*1f70*/  ULOP3.LUT UR7, UR6, 0x10000, URZ, 0xfc, !UPT ;  /* 0x0001000006077892 */ /* 0x000fe4000f8efc3f */
[----:B------:R-:W-:Y:S02]  /*1f80*/  ULOP3.LUT UR4, UR4, 0x10000, URZ, 0xfc, !UPT ;  /* 0x0001000004047892 */ /* 0x000fe4000f8efc3f */
[----:B------:R-:W-:Y:S02]  /*1f90*/  UIMAD UR5, UR36, 0xc00, UR7 ;  /* 0x00000c00240578a4 */ /* 0x000fe4000f8e0207 */
[----:B------:R-:W-:-:S02]  /*1fa0*/  UIADD3 UR16, UR4, 0x404, URZ ;  /* 0x0000040404107890 */ /* 0x000fc4000fffe03f */
[----:B------:R-:W-:Y:S01]  /*1fb0*/  UIADD3 UR18, UR5, 0x304, URZ ;  /* 0x0000030405127890 */ /* 0x000fe2000fffe03f */
[----:B------:R-:W-:Y:S02]  /*1fc0*/  UMOV UR8, UR4 ;  /* 0x0000000400087c82 */ /* 0x000fe40008000000 */
[----:B------:R-:W-:Y:S01]  /*1fd0*/  UMOV UR10, UR5 ;  /* 0x00000005000a7c82 */ /* 0x000fe20008000000 */
[----:B---3--:R-:W-:Y:S01]  /*1fe0*/  IMAD.U32 R4, RZ, RZ, UR8 ;  /* 0x00000008ff047e24 */ /* 0x008fe2000f8e00ff */
[----:B------:R-:W-:Y:S01]  /*1ff0*/  HGMMA.64x96x16.F32 R24, gdesc[UR8], R24, gsb0 ;  /* 0x01600000081879f0 */ /* 0x000fe20008000818 */
[----:B------:R-:W-:Y:S02]  /*2000*/  UIADD3 UR8, UR4, 0x2, URZ ;  /* 0x0000000204087890 */ /* 0x000fe4000fffe03f */
[----:B------:R-:W-:Y:S02]  /*2010*/  UIADD3 UR9, UR5, 0x2, URZ ;  /* 0x0000000205097890 */ /* 0x000fe4000fffe03f */
[----:B------:R-:W-:Y:S01]  /*2020*/  UIADD3 UR10, UR5, 0x300, URZ ;  /* 0x00000300050a7890 */ /* 0x000fe2000fffe03f */
[----:B------:R-:W-:-:S02]  /*2030*/  UMOV UR11, 0x40000040 ;  /* 0x40000040000b7882 */ /* 0x000fc40000000000 */
[----:B------:R-:W-:Y:S01]  /*2040*/  UMOV UR12, UR8 ;  /* 0x00000008000c7c82 */ /* 0x000fe20008000000 */
[----:B------:R-:W-:Y:S01]  /*2050*/  UIADD3 UR8, UR4, 0x4, URZ ;  /* 0x0000000404087890 */ /* 0x000fe2000fffe03f */
[----:B------:R-:W-:Y:S01]  /*2060*/  IMAD.U32 R6, RZ, RZ, UR12 ;  /* 0x0000000cff067e24 */ /* 0x000fe2000f8e00ff */
[----:B------:R-:W-:Y:S01]  /*2070*/  UMOV UR14, UR9 ;  /* 0x00000009000e7c82 */ /* 0x000fe20008000000 */
[----:B------:R-:W-:Y:S02]  /*2080*/  UIADD3 UR9, UR5, 0x4, URZ ;  /* 0x0000000405097890 */ /* 0x000fe4000fffe03f */
[----:B------:R-:W-:Y:S02]  /*2090*/  UIADD3 UR20, UR4, 0x406, URZ ;  /* 0x0000040604147890 */ /* 0x000fe4000fffe03f */
[----:B------:R-:W-:Y:S02]  /*20a0*/  UIADD3 UR22, UR5, 0x306, URZ ;  /* 0x0000030605167890 */ /* 0x000fe4000fffe03f */
[----:B------:R-:W-:-:S02]  /*20b0*/  UIADD3 UR24, UR4, 0x800, URZ ;  /* 0x0000080004187890 */ /* 0x000fc4000fffe03f */
[----:B------:R-:W-:Y:S02]  /*20c0*/  UIADD3 UR26, UR5, 0x600, URZ ;  /* 0x00000600051a7890 */ /* 0x000fe4000fffe03f */
[----:B------:R-:W-:Y:S02]  /*20d0*/  UIADD3 UR28, UR4, 0x802, URZ ;  /* 0x00000802041c7890 */ /* 0x000fe4000fffe03f */
[----:B------:R-:W-:Y:S01]  /*20e0*/  UIADD3 UR30, UR5, 0x602, URZ ;  /* 0x00000602051e7890 */ /* 0x000fe2000fffe03f */
[----:B------:R-:W-:Y:S01]  /*20f0*/  UMOV UR31, 0x40000040 ;  /* 0x40000040001f7882 */ /* 0x000fe20000000000 */
[----:B------:R-:W-:Y:S02]  /*2100*/  UIADD3 UR32, UR4, 0x804, URZ ;  /* 0x0000080404207890 */ /* 0x000fe4000fffe03f */
[----:B------:R-:W-:Y:S01]  /*2110*/  UIADD3 UR34, UR5, 0x604, URZ ;  /* 0x0000060405227890 */ /* 0x000fe2000fffe03f */
[----:B------:R-:W-:Y:S01]  /*2120*/  UMOV UR33, 0x40000040 ;  /* 0x4000004000217882 */ /* 0x000fe20000000000 */
[----:B------:R-:W-:Y:S01]  /*2130*/  UMOV UR35, 0x40000040 ;  /* 0x4000004000237882 */ /* 0x000fe20000000000 */
[----:B------:R-:W-:-:S02]  /*2140*/  UIADD3 UR40, UR4, 0x806, URZ ;  /* 0x0000080604287890 */ /* 0x000fc4000fffe03f */
[----:B------:R-:W-:Y:S01]  /*2150*/  UIADD3 UR42, UR5, 0x606, URZ ;  /* 0x00000606052a7890 */ /* 0x000fe2000fffe03f */
[----:B------:R-:W-:Y:S01]  /*2160*/  UMOV UR41, 0x40000040 ;  /* 0x4000004000297882 */ /* 0x000fe20000000000 */
        /* <DEDUP_REMOVED lines=13> */
[----:B------:R-:W-:Y:S01]  /*2240*/  UMOV UR57, 0x40000040 ;  /* 0x4000004000397882 */ /* 0x000fe20000000000 */
[----:B------:R-:W-:Y:S01]  /*2250*/  UMOV UR59, 0x40000040 ;  /* 0x40000040003b7882 */ /* 0x000fe20000000000 */
[----:B------:R-:W-:Y:S01]  /*2260*/  ULOP3.LUT UR6, UR6, 0x3000000, URZ, 0xfc, !UPT ;  /* 0x0300000006067892 */ /* 0x000fe2000f8efc3f */
        /* <DEDUP_REMOVED lines=21> */
[----:B------:R-:W-:Y:S01]  /*23c0*/  UMOV UR9, 0x40000040 ;  /* 0x4000004000097882 */ /* 0x000fe20000000000 */
[----:B------:R-:W-:Y:S01]  /*23d0*/  IMAD.U32 R11, RZ, RZ, UR13 ;  /* 0x0000000dff0b7e24 */ /* 0x000fe2000f8e00ff */
[----:B------:R-:W-:Y:S02]  /*23e0*/  WARPGROUP.DEPBAR.LE gsb0, 0x0 ;  /* 0x00008000000079c5 */ /* 0x000fe40000010000 */
[----:B------:R-:W-:-:S06]  /*23f0*/  WARPGROUP.ARRIVE ;  /* 0x00000000000079c5 */ /* 0x000fcc0000000000 */
[----:B------:R-:W-:Y:S01]  /*2400*/  HGMMA.64x96x16.F32 R24, gdesc[UR12], R24, gsb0 ;  /* 0x016000000c1879f0 */ /* 0x000fe20008000818 */
[----:B------:R-:W-:Y:S02]  /*2410*/  UIADD3 UR12, UR4, 0x402, URZ ;  /* 0x00000402040c7890 */ /* 0x000fe4000fffe03f */
[----:B------:R-:W-:Y:S01]  /*2420*/  UIADD3 UR14, UR5, 0x302, URZ ;  /* 0x00000302050e7890 */ /* 0x000fe2000fffe03f */
[----:B------:R-:W-:Y:S01]  /*2430*/  UMOV UR13, 0x40000040 ;  /* 0x40000040000d7882 */ /* 0x000fe20000000000 */
[----:B------:R-:W-:Y:S01]  /*2440*/  UMOV UR15, 0x40000040 ;  /* 0x40000040000f7882 */ /* 0x000fe20000000000 */
[----:B------:R-:W-:Y:S02]  /*2450*/  UIADD3 UR4, UR4, 0xc06, URZ ;  /* 0x00000c0604047890 */ /* 0x000fe4000fffe03f */
[----:B------:R-:W-:-:S05]  /*2460*/  UIADD3 UR5, UR5, 0x906, URZ ;  /* 0x0000090605057890 */ /* 0x000fca000fffe03f */
[----:B------:R-:W-:Y:S01]  /*2470*/  UMOV UR56, UR4 ;  /* 0x0000000400387c82 */ /* 0x000fe20008000000 */
[----:B------:R-:W-:Y:S01]  /*2480*/  ULDC UR4, c[0x0][0xad0] ;  /* 0x0002b40000047ab9 */ /* 0x000fe20000000800 */
[----:B------:R-:W-:Y:S01]  /*2490*/  UMOV UR58, UR5 ;  /* 0x00000005003a7c82 */ /* 0x000fe20008000000 */
[----:B------:R-:W-:Y:S01]  /*24a0*/  ULDC UR5, c[0x0][0xa80] ;  /* 0x0002a00000057ab9 */ /* 0x000fe20000000800 */
[----:B------:R-:W-:Y:S01]  /*24b0*/  IMAD.U32 R12, RZ, RZ, UR56 ;  /* 0x00000038ff0c7e24 */ /* 0x000fe2000f8e00ff */
[----:B------:R-:W-:Y:S02]  /*24c0*/  WARPGROUP.DEPBAR.LE gsb0, 0x0 ;  /* 0x00008000000079c5 */ /* 0x000fe40000010000 */
[----:B------:R-:W-:-:S06]  /*24d0*/  WARPGROUP.ARRIVE ;  /* 0x00000000000079c5 */ /* 0x000fcc0000000000 */
[----:B------:R-:W-:Y:S01]  /*24e0*/  HGMMA.64x96x16.F32 R24, gdesc[UR8], R24, gsb0 ;  /* 0x01600000081879f0 */ /* 0x000fe20008000818 */
[----:B------:R-:W-:Y:S02]  /*24f0*/  UMOV UR11, 0x40000040 ;  /* 0x40000040000b7882 */ /* 0x000fe40000000000 */
        /* <DEDUP_REMOVED lines=40> */
[----:B------:R1:W2:Y:S01]  /*2780*/  MUFU.TANH R3, R24 ;  /* 0x0000001800037308 */ /* 0x0002a20000002400 */
        /* <DEDUP_REMOVED lines=8> */
[----:B-1----:R-:W-:-:S02]  /*2810*/  IMAD R24, R152, -0x60, R153 ;  /* 0xffffffa098187824 */ /* 0x002fc400078e0299 */
[----:B------:R-:W-:Y:S01]  /*2820*/  FMUL.FTZ R40, R40, UR4 ;  /* 0x0000000428287c20 */ /* 0x000fe20008410000 */
[----:B------:R-:W-:Y:S01]  /*2830*/  FMUL.FTZ R41, R41, UR4 ;  /* 0x0000000429297c20 */ /* 0x000fe20008410000 */
[----:B------:R-:W-:Y:S01]  /*2840*/  FMUL.FTZ R35, R35, UR4 ;  /* 0x0000000423237c20 */ /* 0x000fe20008410000 */
[----:B------:R-:W-:Y:S02]  /*2850*/  VIADD R24, R24, 0x60 ;  /* 0x0000006018187836 */ /* 0x000fe40000000000 */
[----:B------:R-:W-:Y:S01]  /*2860*/  FMUL.FTZ R44, R44, UR4 ;  /* 0x000000042c2c7c20 */ /* 0x000fe20008410000 */
[----:B------:R-:W-:Y:S01]  /*2870*/  FMUL.FTZ R38, R38, UR4 ;  /* 0x0000000426267c20 */ /* 0x000fe20008410000 */
[----:B------:R-:W1:Y:S01]  /*2880*/  MUFU.TANH R26, R26 ;  /* 0x0000001a001a7308 */ /* 0x000e620000002400 */
[----:B------:R-:W-:Y:S02]  /*2890*/  IMAD R72, R223, -0x2, R24 ;  /* 0xfffffffedf487824 */ /* 0x000fe400078e0218 */
[----:B------:R-:W-:Y:S01]  /*28a0*/  FMUL.FTZ R45, R45, UR4 ;  /* 0x000000042d2d7c20 */ /* 0x000fe20008410000 */
[----:B------:R-:W-:Y:S01]  /*28b0*/  FMUL.FTZ R39, R39, UR4 ;  /* 0x0000000427277c20 */ /* 0x000fe20008410000 */
[----:B------:R-:W-:Y:S01]  /*28c0*/  FMUL.FTZ R48, R48, UR4 ;  /* 0x0000000430307c20 */ /* 0x000fe20008410000 */
[----:B------:R-:W-:Y:S01]  /*28d0*/  FMUL.FTZ R42, R42, UR4 ;  /* 0x000000042a2a7c20 */ /* 0x000fe20008410000 */
[C---:B------:R-:W-:Y:S01]  /*28e0*/  ISETP.GT.AND P4, PT, R72.reuse, RZ, PT ;  /* 0x000000ff4800720c */ /* 0x040fe20003f84270 */
[----:B------:R-:W-:Y:S01]  /*28f0*/  FMUL.FTZ R49, R49, UR4 ;  /* 0x0000000431317c20 */ /* 0x000fe20008410000 */
[----:B------:R-:W4:Y:S01]  /*2900*/  MUFU.TANH R27, R27 ;  /* 0x0000001b001b7308 */ /* 0x000f220000002400 */
[C---:B------:R-:W-:Y:S01]  /*2910*/  ISETP.GT.AND P5, PT, R72.reuse, 0x1, PT ;  /* 0x000000014800780c */ /* 0x040fe20003fa4270 */
[----:B------:R-:W-:Y:S01]  /*2920*/  FMUL.FTZ R43, R43, UR4 ;  /* 0x000000042b2b7c20 */ /* 0x000fe20008410000 */
[----:B------:R-:W-:Y:S01]  /*2930*/  ISETP.GT.AND P2, PT, R72, 0x10, PT ;  /* 0x000000104800780c */ /* 0x000fe20003f44270 */
[----:B------:R-:W-:Y:S01]  /*2940*/  FMUL.FTZ R52, R52, UR4 ;  /* 0x0000000434347c20 */ /* 0x000fe20008410000 */
[----:B------:R-:W-:Y:S01]  /*2950*/  ISETP.GT.AND P6, PT, R72, 0x8, PT ;  /* 0x000000084800780c */ /* 0x000fe20003fc4270 */
[----:B------:R-:W-:Y:S01]  /*2960*/  FMUL.FTZ R46, R46, UR4 ;  /* 0x000000042e2e7c20 */ /* 0x000fe20008410000 */
[----:B--2---:R-:W-:Y:S01]  /*2970*/  FSEL R3, R3, -INF , P4 ;  /* 0xff80000003037808 */ /* 0x004fe20002000000 */
[----:B------:R-:W2:Y:S01]  /*2980*/  MUFU.TANH R32, R32 ;  /* 0x0000002000207308 */ /* 0x000ea20000002400 */
[----:B---3--:R-:W-:Y:S01]  /*2990*/  FSEL R25, R25, -INF , P5 ;  /* 0xff80000019197808 */ /* 0x008fe20002800000 */
[----:B------:R-:W-:Y:S01]  /*29a0*/  FMUL.FTZ R53, R53, UR4 ;  /* 0x0000000435357c20 */ /* 0x000fe20008410000 */
[----:B-1----:R-:W-:Y:S01]  /*29b0*/  FSEL R24, R26, -INF , P4 ;  /* 0xff8000001a187808 */ /* 0x002fe20002000000 */
[----:B------:R-:W-:Y:S01]  /*29c0*/  FMUL.FTZ R47, R47, UR4 ;  /* 0x000000042f2f7c20 */ /* 0x000fe20008410000 */
[----:B------:R-:W-:Y:S01]  /*29d0*/  ISETP.GT.AND P1, PT, R72, 0x9, PT ;  /* 0x000000094800780c */ /* 0x000fe20003f24270 */
[----:B------:R-:W-:Y:S01]  /*29e0*/  FMUL.FTZ R56, R56, UR4 ;  /* 0x0000000438387c20 */ /* 0x000fe20008410000 */
[----:B------:R-:W-:Y:S01]  /*29f0*/  ISETP.GT.AND P3, PT, R72, 0x11, PT ;  /* 0x000000114800780c */ /* 0x000fe20003f64270 */
[----:B------:R-:W1:Y:S01]  /*2a00*/  MUFU.TANH R28, R28 ;  /* 0x0000001c001c7308 */ /* 0x000e620000002400 */
[----:B----4-:R-:W-:Y:S01]  /*2a10*/  FSEL R26, R27, -INF , P5 ;  /* 0xff8000001b1a7808 */ /* 0x010fe20002800000 */
[----:B------:R-:W-:Y:S01]  /*2a20*/  FMUL.FTZ R50, R50, UR4 ;  /* 0x0000000432327c20 */ /* 0x000fe20008410000 */
[C---:B------:R-:W-:Y:S01]  /*2a30*/  ISETP.GT.AND P4, PT, R72.reuse, 0x18, PT ;  /* 0x000000184800780c */ /* 0x040fe20003f84270 */
[----:B------:R-:W-:Y:S01]  /*2a40*/  FMUL.FTZ R57, R57, UR4 ;  /* 0x0000000439397c20 */ /* 0x000fe20008410000 */
[----:B------:R-:W-:Y:S01]  /*2a50*/  ISETP.GT.AND P5, PT, R72, 0x19, PT ;  /* 0x000000194800780c */ /* 0x000fe20003fa4270 */
[----:B------:R-:W-:Y:S01]  /*2a60*/  FMUL.FTZ R51, R51, UR4 ;  /* 0x0000000433337c20 */ /* 0x000fe20008410000 */
[----:B------:R-:W-:Y:S01]  /*2a70*/  FMUL.FTZ R60, R60, UR4 ;  /* 0x000000043c3c7c20 */ /* 0x000fe20008410000 */
[----:B------:R-:W3:Y:S01]  /*2a80*/  MUFU.TANH R29, R29 ;  /* 0x0000001d001d7308 */ /* 0x000ee20000002400 */
[----:B--2---:R-:W-:Y:S01]  /*2a90*/  FSEL R184, R32, -INF , P2 ;  /* 0xff80000020b87808 */ /* 0x004fe20001000000 */
[----:B------:R-:W-:Y:S01]  /*2aa0*/  FMUL.FTZ R54, R54, UR4 ;  /* 0x0000000436367c20 */ /* 0x000fe20008410000 */
[----:B------:R-:W-:Y:S01]  /*2ab0*/  FMNMX.FTZ R32, R3, R25, !PT ;  /* 0x0000001903207209 */ /* 0x000fe20007810000 */
[----:B------:R-:W-:Y:S01]  /*2ac0*/  FMUL.FTZ R61, R61, UR4 ;  /* 0x000000043d3d7c20 */ /* 0x000fe20008410000 */
[----:B------:R-:W-:Y:S01]  /*2ad0*/  FMUL.FTZ R55, R55, UR4 ;  /* 0x0000000437377c20 */ /* 0x000fe20008410000 */
[----:B------:R-:W-:Y:S01]  /*2ae0*/  FMUL.FTZ R64, R64, UR4 ;  /* 0x0000000440407c20 */ /* 0x000fe20008410000 */
[----:B------:R-:W-:Y:S01]  /*2af0*/  FMUL.FTZ R58, R58, UR4 ;  /* 0x000000043a3a7c20 */ /* 0x000fe20008410000 */
[----:B------:R-:W2:Y:S01]  /*2b00*/  MUFU.TANH R31, R31 ;  /* 0x0000001f001f7308 */ /* 0x000ea20000002400 */
        /* <DEDUP_REMOVED lines=8> */
[----:B---3--:R-:W-:Y:S01]  /*2b90*/  FSEL R29, R29, -INF , P1 ;  /* 0xff8000001d1d7808 */ /* 0x008fe20000800000 */
[----:B------:R-:W-:Y:S01]  /*2ba0*/  FMUL.FTZ R66, R66, UR4 ;  /* 0x0000000442427c20 */ /* 0x000fe20008410000 */
[----:B------:R-:W-:Y:S01]  /*2bb0*/  FMUL.FTZ R67, R67, UR4 ;  /* 0x0000000443437c20 */ /* 0x000fe20008410000 */
[----:B------:R-:W-:Y:S01]  /*2bc0*/  FMUL.FTZ R69, R69, UR4 ;  /* 0x0000000445457c20 */ /* 0x000fe20008410000 */
[----:B------:R-:W-:Y:S01]  /*2bd0*/  FMUL.FTZ R70, R70, UR4 ;  /* 0x0000000446467c20 */ /* 0x000fe20008410000 */
[----:B------:R-:W-:Y:S01]  /*2be0*/  FMUL.FTZ R71, R71, UR4 ;  /* 0x0000000447477c20 */ /* 0x000fe20008410000 */
[----:B------:R-:W-:Y:S01]  /*2bf0*/  UIMAD UR4, UR36, 0xc00, UR6 ;  /* 0x00000c00240478a4 */ /* 0x000fe2000f8e0206 */
[----:B------:R-:W3:Y:S01]  /*2c00*/  MUFU.TANH R36, R36 ;  /* 0x0000002400247308 */ /* 0x000ee20000002400 */
[----:B--2---:R-:W-:-:S02]  /*2c10*/  FSEL R28, R31, -INF , P1 ;  /* 0xff8000001f1c7808 */ /* 0x004fc40000800000 */
[----:B------:R-:W-:Y:S02]  /*2c20*/  FMNMX.FTZ R31, R29, R32, !PT ;  /* 0x000000201d1f7209 */ /* 0x000fe40007810000 */
[----:B------:R-:W-:Y:S01]  /*2c30*/  ISETP.GT.AND P1, PT, R72, 0x21, PT ;  /* 0x000000214800780c */ /* 0x000fe20003f24270 */
[----:B------:R-:W-:Y:S01]  /*2c40*/  UMOV UR10, UR4 ;  /* 0x00000004000a7c82 */ /* 0x000fe20008000000 */
[----:B------:R-:W-:Y:S01]  /*2c50*/  FMNMX.FTZ R32, R184, R31, !PT ;  /* 0x0000001fb8207209 */ /* 0x000fe20007810000 */
[----:B------:R-:W2:Y:S01]  /*2c60*/  MUFU.TANH R30, R30 ;  /* 0x0000001e001e7308 */ /* 0x000ea20000002400 */
[----:B-1----:R-:W-:Y:S02]  /*2c70*/  FSEL R185, R33, -INF , P3 ;  /* 0xff80000021b97808 */ /* 0x002fe40001800000 */
[----:B------:R-:W-:Y:S02]  /*2c80*/  FMNMX.FTZ R31, R24, R26, !PT ;  /* 0x0000001a181f7209 */ /* 0x000fe40007810000 */
[----:B------:R-:W-:-:S03]  /*2c90*/  FMNMX.FTZ R33, R185, R32, !PT ;  /* 0x00000020b9217209 */ /* 0x000fc60007810000 */
[----:B------:R-:W1:Y:S01]  /*2ca0*/  MUFU.TANH R37, R37 ;  /* 0x0000002500257308 */ /* 0x000e620000002400 */
[----:B---3--:R-:W-:-:S04]  /*2cb0*/  FSEL R186, R36, -INF , P4 ;  /* 0xff80000024ba7808 */ /* 0x008fc80002000000 */
[----:B------:R-:W-:-:S03]  /*2cc0*/  FMNMX.FTZ R33, R186, R33, !PT ;  /* 0x00000021ba217209 */ /* 0x000fc60007810000 */
[----:B------:R-:W3:Y:S01]  /*2cd0*/  MUFU.TANH R34, R34 ;  /* 0x0000002200227308 */ /* 0x000ee20000002400 */
[----:B--2---:R-:W-:Y:S02]  /*2ce0*/  FSEL R30, R30, -INF , P6 ;  /* 0xff8000001e1e7808 */ /* 0x004fe40003000000 */
[----:B------:R-:W-:Y:S02]  /*2cf0*/  ISETP.GT.AND P6, PT, R72, 0x20, PT ;  /* 0x000000204800780c */ /* 0x000fe40003fc4270 */
[----:B------:R-:W-:-:S03]  /*2d00*/  FMNMX.FTZ R31, R30, R31, !PT ;  /* 0x0000001f1e1f7209 */ /* 0x000fc60007810000 */
[----:B------:R-:W2:Y:S01]  /*2d10*/  MUFU.TANH R40, R40 ;  /* 0x0000002800287308 */ /* 0x000ea20000002400 */
[----:B-1----:R-:W-:Y:S02]  /*2d20*/  FSEL R188, R37, -INF , P5 ;  /* 0xff80000025bc7808 */ /* 0x002fe40002800000 */
[----:B------:R-:W-:-:S05]  /*2d30*/  FMNMX.FTZ R32, R28, R31, !PT ;  /* 0x0000001f1c207209 */ /* 0x000fca0007810000 */
[----:B------:R-:W1:Y:S01]  /*2d40*/  MUFU.TANH R41, R41 ;  /* 0x0000002900297308 */ /* 0x000e620000002400 */
[----:B---3--:R-:W-:Y:S02]  /*2d50*/  FSEL R189, R34, -INF , P2 ;  /* 0xff80000022bd7808 */ /* 0x008fe40001000000 */
[----:B------:R-:W-:Y:S02]  /*2d60*/  FMNMX.FTZ R34, R188, R33, !PT ;  /* 0x00000021bc227209 */ /* 0x000fe40007810000 */
[----:B------:R-:W-:Y:S02]  /*2d70*/  ISETP.GT.AND P2, PT, R72, 0x28, PT ;  /* 0x000000284800780c */ /* 0x000fe40003f44270 */
[----:B------:R-:W-:Y:S01]  /*2d80*/  FMNMX.FTZ R31, R189, R32, !PT ;  /* 0x00000020bd1f7209 */ /* 0x000fe20007810000 */
[----:B------:R-:W3:Y:S01]  /*2d90*/  MUFU.TANH R35, R35 ;  /* 0x0000002300237308 */ /* 0x000ee20000002400 */
[----:B--2---:R-:W-:-:S04]  /*2da0*/  FSEL R197, R40, -INF , P6 ;  /* 0xff80000028c57808 */ /* 0x004fc80003000000 */
[----:B------:R-:W-:-:S03]  /*2db0*/  FMNMX.FTZ R33, R197, R34, !PT ;  /* 0x00000022c5217209 */ /* 0x000fc60007810000 */
[----:B------:R-:W2:Y:S01]  /*2dc0*/  MUFU.TANH R44, R44 ;  /* 0x0000002c002c7308 */ /* 0x000ea20000002400 */
[----:B-1----:R-:W-:-:S04]  /*2dd0*/  FSEL R194, R41, -INF , P1 ;  /* 0xff80000029c27808 */ /* 0x002fc80000800000 */
[----:B------:R-:W-:-:S03]  /*2de0*/  FMNMX.FTZ R33, R194, R33, !PT ;  /* 0x00000021c2217209 */ /* 0x000fc60007810000 */
[----:B------:R-:W1:Y:S01]  /*2df0*/  MUFU.TANH R38, R38 ;  /* 0x0000002600267308 */ /* 0x000e620000002400 */
[----:B---3--:R-:W-:Y:S02]  /*2e00*/  FSEL R190, R35, -INF , P3 ;  /* 0xff80000023be7808 */ /* 0x008fe40001800000 */
[----:B------:R-:W-:Y:S02]  /*2e10*/  ISETP.GT.AND P3, PT, R72, 0x29, PT ;  /* 0x000000294800780c */ /* 0x000fe40003f64270 */
[----:B------:R-:W-:-:S03]  /*2e20*/  FMNMX.FTZ R32, R190, R31, !PT ;  /* 0x0000001fbe207209 */ /* 0x000fc60007810000 */
[----:B------:R-:W3:Y:S01]  /*2e30*/  MUFU.TANH R45, R45 ;  /* 0x0000002d002d7308 */ /* 0x000ee20000002400 */
[----:B--2---:R-:W-:-:S04]  /*2e40*/  FSEL R208, R44, -INF , P2 ;  /* 0xff8000002cd07808 */ /* 0x004fc80001000000 */
[----:B------:R-:W-:-:S03]  /*2e50*/  FMNMX.FTZ R33, R208, R33, !PT ;  /* 0x00000021d0217209 */ /* 0x000fc60007810000 */
[----:B------:R-:W2:Y:S01]  /*2e60*/  MUFU.TANH R39, R39 ;  /* 0x0000002700277308 */ /* 0x000ea20000002400 */
[----:B-1----:R-:W-:Y:S02]  /*2e70*/  FSEL R191, R38, -INF , P4 ;  /* 0xff80000026bf7808 */ /* 0x002fe40002000000 */
[----:B------:R-:W-:Y:S02]  /*2e80*/  ISETP.GT.AND P4, PT, R72, 0x30, PT ;  /* 0x000000304800780c */ /* 0x000fe40003f84270 */
        /* <DEDUP_REMOVED lines=82> */
[----:B-1----:R-:W-:-:S04]  /*33b0*/  FSEL R213, R62, -INF , P4 ;  /* 0xff8000003ed57808 */ /* 0x002fc80002000000 */
[----:B------:R-:W-:-:S03]  /*33c0*/  FMNMX.FTZ R31, R213, R32, !PT ;  /* 0x00000020d51f7209 */ /* 0x000fc60007810000 */
[----:B------:R-:W1:Y:S01]  /*33d0*/  MUFU.TANH R67, R67 ;  /* 0x0000004300437308 */ /* 0x000e620000002400 */
[----:B---3--:R-:W-:-:S04]  /*33e0*/  FSEL R214, R63, -INF , P5 ;  /* 0xff8000003fd67808 */ /* 0x008fc80002800000 */
        /* <DEDUP_REMOVED lines=9> */
[----:B------:R-:W-:Y:S02]  /*3480*/  FMNMX.FTZ R34, R177, R34, !PT ;  /* 0x00000022b1227209 */ /* 0x000fe40007810000 */
[----:B--2---:R-:W-:-:S03]  /*3490*/  FSEL R180, R70, -INF , P2 ;  /* 0xff80000046b47808 */ /* 0x004fc60001000000 */
[----:B------:R-:W2:Y:S01]  /*34a0*/  SHFL.BFLY PT, R33, R34, 0x2, 0x1f ;  /* 0x0c401f0022217f89 */ /* 0x000ea200000e0000 */
[----:B------:R-:W-:Y:S02]  /*34b0*/  ISETP.GE.AND P2, PT, R153, 0x61, PT ;  /* 0x000000619900780c */ /* 0x000fe40003f46270 */
[----:B------:R-:W-:Y:S02]  /*34c0*/  FMNMX.FTZ R32, R180, R31, !PT ;  /* 0x0000001fb4207209 */ /* 0x000fe40007810000 */
[----:B-1----:R-:W-:-:S04]  /*34d0*/  FSEL R181, R71, -INF , P3 ;  /* 0xff80000047b57808 */ /* 0x002fc80001800000 */
[----:B------:R-:W-:-:S05]  /*34e0*/  FMNMX.FTZ R32, R181, R32, !PT ;  /* 0x00000020b5207209 */ /* 0x000fca0007810000 */
[----:B------:R-:W1:Y:S01]  /*34f0*/  SHFL.BFLY PT, R31, R32, 0x2, 0x1f ;  /* 0x0c401f00201f7f89 */ /* 0x000e6200000e0000 */
[----:B--2---:R-:W-:-:S05]  /*3500*/  FMNMX.FTZ R33, R34, R33, !PT ;  /* 0x0000002122217209 */ /* 0x004fca0007810000 */
[----:B------:R-:W2:Y:S01]  /*3510*/  SHFL.BFLY PT, R36, R33, 0x1, 0x1f ;  /* 0x0c201f0021247f89 */ /* 0x000ea200000e0000 */
[----:B-1----:R-:W-:-:S05]  /*3520*/  FMNMX.FTZ R31, R32, R31, !PT ;  /* 0x0000001f201f7209 */ /* 0x002fca0007810000 */
[----:B------:R-:W1:Y:S01]  /*3530*/  SHFL.BFLY PT, R34, R31, 0x1, 0x1f ;  /* 0x0c201f001f227f89 */ /* 0x000e6200000e0000 */
[----:B--2---:R-:W-:-:S04]  /*3540*/  FMNMX.FTZ R187, R33, R36, !PT ;  /* 0x0000002421bb7209 */ /* 0x004fc80007810000 */
[C---:B------:R-:W-:Y:S01]  /*3550*/  FSETP.NEU.FTZ.AND P1, PT, R187.reuse, -INF , PT ;  /* 0xff800000bb00780b */ /* 0x040fe20003f3d000 */
[----:B------:R-:W-:-:S05]  /*3560*/  FMUL.FTZ R182, R187, UR5 ;  /* 0x00000005bbb67c20 */ /* 0x000fca0008410000 */
[----:B------:R-:W-:-:S05]  /*3570*/  FSEL R182, R182, RZ, P1 ;  /* 0x000000ffb6b67208 */ /* 0x000fca0000800000 */
[--C-:B------:R-:W-:Y:S01]  /*3580*/  FFMA.FTZ R3, R3, UR5, -R182.reuse ;  /* 0x0000000503037c23 */ /* 0x100fe200080108b6 */
[----:B-1----:R-:W-:Y:S01]  /*3590*/  FMNMX.FTZ R193, R31, R34, !PT ;  /* 0x000000221fc17209 */ /* 0x002fe20007810000 */
[--C-:B------:R-:W-:Y:S01]  /*35a0*/  FFMA.FTZ R155, R25, UR5, -R182.reuse ;  /* 0x00000005199b7c23 */ /* 0x100fe200080108b6 */
[--C-:B------:R-:W-:Y:S01]  /*35b0*/  FFMA.FTZ R160, R27, UR5, -R182.reuse ;  /* 0x000000051ba07c23 */ /* 0x100fe200080108b6 */
[--C-:B------:R-:W-:Y:S01]  /*35c0*/  FFMA.FTZ R161, R29, UR5, -R182.reuse ;  /* 0x000000051da17c23 */ /* 0x100fe200080108b6 */
[C---:B------:R-:W-:Y:S01]  /*35d0*/  FSETP.NEU.FTZ.AND P1, PT, R193.reuse, -INF , PT ;  /* 0xff800000c100780b */ /* 0x040fe20003f3d000 */
[----:B------:R-:W-:Y:S01]  /*35e0*/  FMUL.FTZ R183, R193, UR5 ;  /* 0x00000005c1b77c20 */ /* 0x000fe20008410000 */
[----:B------:R-:W-:Y:S01]  /*35f0*/  MUFU.EX2 R3, R3 ;  /* 0x0000000300037308 */ /* 0x000fe20000000800 */
[--C-:B------:R-:W-:Y:S01]  /*3600*/  FFMA.FTZ R184, R184, UR5, -R182.reuse ;  /* 0x00000005b8b87c23 */ /* 0x100fe200080108b6 */
[--C-:B------:R-:W-:Y:S01]  /*3610*/  FFMA.FTZ R185, R185, UR5, -R182.reuse ;  /* 0x00000005b9b97c23 */ /* 0x100fe200080108b6 */
[--C-:B------:R-:W-:Y:S01]  /*3620*/  FFMA.FTZ R186, R186, UR5, -R182.reuse ;  /* 0x00000005baba7c23 */ /* 0x100fe200080108b6 */
[----:B------:R-:W-:Y:S01]  /*3630*/  FSEL R183, R183, RZ, P1 ;  /* 0x000000ffb7b77208 */ /* 0x000fe20000800000 */
[--C-:B------:R-:W-:Y:S01]  /*3640*/  FFMA.FTZ R188, R188, UR5, -R182.reuse ;  /* 0x00000005bcbc7c23 */ /* 0x100fe200080108b6 */
[----:B0-----:R-:W-:Y:S01]  /*3650*/  LOP3.LUT P1, RZ, R73, 0x7f, RZ, 0xc0, !PT ;  /* 0x0000007f49ff7812 */ /* 0x001fe2000782c0ff */
[----:B------:R-:W-:Y:S01]  /*3660*/  FFMA.FTZ R197, R197, UR5, -R182 ;  /* 0x00000005c5c57c23 */ /* 0x000fe200080108b6 */
[----:B------:R-:W-:Y:S01]  /*3670*/  SHF.R.U32.HI R73, RZ, 0x7, R73 ;  /* 0x00000007ff497819 */ /* 0x000fe20000011649 */
[--C-:B------:R-:W-:Y:S01]  /*3680*/  FFMA.FTZ R162, R24, UR5, -R183.reuse ;  /* 0x0000000518a27c23 */ /* 0x100fe200080108b7 */
[--C-:B------:R-:W-:Y:S01]  /*3690*/  FFMA.FTZ R163, R26, UR5, -R183.reuse ;  /* 0x000000051aa37c23 */ /* 0x100fe200080108b7 */
[--C-:B------:R-:W-:Y:S01]  /*36a0*/  FFMA.FTZ R164, R30, UR5, -R183.reuse ;  /* 0x000000051ea47c23 */ /* 0x100fe200080108b7 */
[----:B------:R-:W-:Y:S01]  /*36b0*/  IADD3 R154, -R73, 0xb, RZ ;  /* 0x0000000b499a7810 */ /* 0x000fe20007ffe1ff */
[--C-:B------:R-:W-:Y:S01]  /*36c0*/  FFMA.FTZ R165, R28, UR5, -R183.reuse ;  /* 0x000000051ca57c23 */ /* 0x100fe200080108b7 */
[----:B------:R-:W0:Y:S01]  /*36d0*/  MUFU.EX2 R155, R155 ;  /* 0x0000009b009b7308 */ /* 0x000e220000000800 */
[--C-:B------:R-:W-:Y:S01]  /*36e0*/  FFMA.FTZ R189, R189, UR5, -R183.reuse ;  /* 0x00000005bdbd7c23 */ /* 0x100fe200080108b7 */
[--C-:B------:R-:W-:Y:S01]  /*36f0*/  FFMA.FTZ R190, R190, UR5, -R183.reuse ;  /* 0x00000005bebe7c23 */ /* 0x100fe200080108b7 */
[--C-:B------:R-:W-:Y:S01]  /*3700*/  FFMA.FTZ R191, R191, UR5, -R183.reuse ;  /* 0x00000005bfbf7c23 */ /* 0x100fe200080108b7 */
[----:B------:R-:W-:Y:S01]  /*3710*/  FFMA.FTZ R192, R192, UR5, -R183 ;  /* 0x00000005c0c07c23 */ /* 0x000fe200080108b7 */
[----:B------:R-:W-:-:S02]  /*3720*/  @!P1 VIADD R24, R0, 0x32440 ;  /* 0x0003244000189836 */ /* 0x000fc40000000000 */
[--C-:B------:R-:W-:Y:S01]  /*3730*/  FFMA.FTZ R194, R194, UR5, -R182.reuse ;  /* 0x00000005c2c27c23 */ /* 0x100fe200080108b6 */
[--C-:B------:R-:W-:Y:S01]  /*3740*/  FFMA.FTZ R208, R208, UR5, -R182.reuse ;  /* 0x00000005d0d07c23 */ /* 0x100fe200080108b6 */
[----:B------:R-:W-:Y:S01]  /*3750*/  MUFU.EX2 R160, R160 ;  /* 0x000000a000a07308 */ /* 0x000fe20000000800 */
[----:B------:R-:W-:Y:S01]  /*3760*/  FFMA.FTZ R210, R210, UR5, -R182 ;  /* 0x00000005d2d27c23 */ /* 0x000fe200080108b6 */
[----:B------:R-:W-:Y:S01]  /*3770*/  @!P1 PRMT R24, RZ, 0x654, R24 ;  /* 0x00000654ff189816 */ /* 0x000fe20000000018 */
[----:B------:R1:W-:Y:S06]  /*3780*/  BAR.ARV R154, 0x100 ;  /* 0x0004009a0000751d */ /* 0x0003ec0000002000 */
[----:B------:R2:W-:Y:S01]  /*3790*/  @!P1 SYNCS.ARRIVE.TRANS64.RED.A1T0 RZ, [R24+URZ], RZ ;  /* 0x000000ff18ff99a7 */ /* 0x0005e2000810043f */
[----:B------:R-:W3:Y:S01]  /*37a0*/  MUFU.EX2 R161, R161 ;  /* 0x000000a100a17308 */ /* 0x000ee20000000800 */
[----:B------:R4:W-:Y:S01]  /*37b0*/  BAR.SYNC.DEFER_BLOCKING R215, 0x100 ;  /* 0x000400d70000751d */ /* 0x0009e20000010000 */
[----:B0-----:R-:W-:Y:S01]  /*37c0*/  F2FP.F16.F32.PACK_AB R156, R155, R3 ;  /* 0x000000039b9c723e */ /* 0x001fe200000000ff */
[--C-:B------:R-:W-:Y:S01]  /*37d0*/  FFMA.FTZ R196, R196, UR5, -R183.reuse ;  /* 0x00000005c4c47c23 */ /* 0x100fe200080108b7 */
        /* <DEDUP_REMOVED lines=12> */
[----:B------:R-:W0:Y:S01]  /*38a0*/  MUFU.EX2 R163, R163 ;  /* 0x000000a300a37308 */ /* 0x000e220000000800 */
[----:B---3--:R-:W-:Y:S01]  /*38b0*/  F2FP.F16.F32.PACK_AB R158, R161, R160 ;  /* 0x000000a0a19e723e */ /* 0x008fe200000000ff */
[--C-:B----4-:R-:W-:Y:S01]  /*38c0*/  FFMA.FTZ R215, R174, UR5, -R182.reuse ;  /* 0x00000005aed77c23 */ /* 0x110fe200080108b6 */
        /* <DEDUP_REMOVED lines=12> */
[--C-:B------:R-:W-:Y:S01]  /*3990*/  FFMA.FTZ R178, R178, UR5, -R183.reuse ;  /* 0x00000005b2b27c23 */ /* 0x100fe200080108b7 */
[----:B------:R-:W3:Y:S01]  /*39a0*/  MUFU.EX2 R165, R165 ;  /* 0x000000a500a57308 */ /* 0x000ee20000000800 */
[----:B0-----:R-:W-:Y:S01]  /*39b0*/  F2FP.F16.F32.PACK_AB R157, R163, R162 ;  /* 0x000000a2a39d723e */ /* 0x001fe200000000ff */
[--C-:B------:R-:W-:Y:S01]  /*39c0*/  FFMA.FTZ R179, R179, UR5, -R183.reuse ;  /* 0x00000005b3b37c23 */ /* 0x100fe200080108b7 */
[--C-:B------:R-:W-:Y:S01]  /*39d0*/  FFMA.FTZ R180, R180, UR5, -R183.reuse ;  /* 0x00000005b4b47c23 */ /* 0x100fe200080108b7 */
[----:B------:R-:W-:Y:S01]  /*39e0*/  FFMA.FTZ R181, R181, UR5, -R183 ;  /* 0x00000005b5b57c23 */ /* 0x000fe200080108b7 */
[----:B------:R-:W-:Y:S01]  /*39f0*/  FADD.FTZ R3, R3, R155 ;  /* 0x0000009b03037221 */ /* 0x000fe20000010000 */
[----:B------:R-:W-:Y:S01]  /*3a00*/  FADD.FTZ R163, R162, R163 ;  /* 0x000000a3a2a37221 */ /* 0x000fe20000010000 */
[----:B------:R-:W-:Y:S01]  /*3a10*/  @!P1 VIADD R0, R0, 0x32460 ;  /* 0x0003246000009836 */ /* 0x000fe20000000000 */
[----:B------:R-:W-:Y:S01]  /*3a20*/  MUFU.EX2 R184, R184 ;  /* 0x000000b800b87308 */ /* 0x000fe20000000800 */
[----:B------:R-:W-:-:S03]  /*3a30*/  FADD.FTZ R160, R160, R3 ;  /* 0x00000003a0a07221 */ /* 0x000fc60000010000 */
[----:B------:R-:W-:Y:S01]  /*3a40*/  @!P1 PRMT R0, RZ, 0x654, R0 ;  /* 0x00000654ff009816 */ /* 0x000fe20000000000 */
[----:B------:R-:W-:-:S03]  /*3a50*/  FADD.FTZ R161, R161, R160 ;  /* 0x000000a0a1a17221 */ /* 0x000fc60000010000 */
[----:B------:R-:W0:Y:S01]  /*3a60*/  MUFU.EX2 R185, R185 ;  /* 0x000000b900b97308 */ /* 0x000e220000000800 */
[----:B---3--:R-:W-:Y:S01]  /*3a70*/  F2FP.F16.F32.PACK_AB R159, R165, R164 ;  /* 0x000000a4a59f723e */ /* 0x008fe200000000ff */
[----:B------:R-:W-:-:S03]  /*3a80*/  FADD.FTZ R164, R164, R163 ;  /* 0x000000a3a4a47221 */ /* 0x000fc60000010000 */
[----:B--2---:R-:W-:Y:S01]  /*3a90*/  WARPGROUP.ARRIVE ;  /* 0x00000000000079c5 */ /* 0x004fe20000000000 */
[----:B------:R-:W-:Y:S02]  /*3aa0*/  FADD.FTZ R164, R165, R164 ;  /* 0x000000a4a5a47221 */ /* 0x000fe40000010000 */
[----:B------:R-:W-:Y:S03]  /*3ab0*/  MUFU.EX2 R186, R186 ;  /* 0x000000ba00ba7308 */ /* 0x000fe60000000800 */
[----:B------:R-:W-:Y:S01]  /*3ac0*/  HGMMA.64x256x16.F32 R24, R156, gdesc[UR8].tnspB, RZ, !UPT, gsb0 ;  /* 0x43e000089c187df0 */ /* 0x000fe2000c0008ff */
[----:B------:R-:W-:Y:S01]  /*3ad0*/  UIADD3 UR10, UR4, 0x80, URZ ;  /* 0x00000080040a7890 */ /* 0x000fe2000fffe03f */
[----:B------:R-:W-:-:S03]  /*3ae0*/  UMOV UR11, 0x40000040 ;  /* 0x40000040000b7882 */ /* 0x000fc60000000000 */
        /* <DEDUP_REMOVED lines=13> */
[----:B------:R-:W1:Y:S08]  /*3bc0*/  MUFU.EX2 R168, R168 ;  /* 0x000000a800a87308 */ /* 0x000e700000000800 */
[----:B------:R-:W-:Y:S08]  /*3bd0*/  MUFU.EX2 R170, R170 ;  /* 0x000000aa00aa7308 */ /* 0x000ff00000000800 */
[----:B------:R-:W-:Y:S08]  /*3be0*/  MUFU.EX2 R198, R198 ;  /* 0x000000c600c67308 */ /* 0x000ff00000000800 */
[----:B------:R-:W-:Y:S08]  /*3bf0*/  MUFU.EX2 R205, R205 ;  /* 0x000000cd00cd7308 */ /* 0x000ff00000000800 */
[----:B------:R-:W1:Y:S08]  /*3c00*/  MUFU.EX2 R167, R167 ;  /* 0x000000a700a77308 */ /* 0x000e700000000800 */
        /* <DEDUP_REMOVED lines=52> */
[----:B------:R-:W-:Y:S01]  /*3f50*/  FADD.FTZ R197, R168, R197 ;  /* 0x000000c5a8c57221 */ /* 0x000fe20000010000 */
[----:B------:R-:W-:Y:S01]  /*3f60*/  UMOV UR11, 0x40000040 ;  /* 0x40000040000b7882 */ /* 0x000fe20000000000 */
[----:B------:R-:W-:Y:S02]  /*3f70*/  FADD.FTZ R196, R167, R196 ;  /* 0x000000c4a7c47221 */ /* 0x000fe40000010000 */
[C---:B------:R-:W-:Y:S02]  /*3f80*/  FADD.FTZ R197, R170.reuse, R197 ;  /* 0x000000c5aac57221 */ /* 0x040fe40000010000 */
[----:B------:R-:W-:Y:S01]  /*3f90*/  FADD.FTZ R196, R169, R196 ;  /* 0x000000c4a9c47221 */ /* 0x000fe20000010000 */
[----:B------:R-:W-:Y:S02]  /*3fa0*/  WARPGROUP.DEPBAR.LE gsb0, 0x0 ;  /* 0x00008000000079c5 */ /* 0x000fe40000010000 */
[----:B------:R-:W-:-:S02]  /*3fb0*/  F2FP.F16.F32.PACK_AB R156, R170, R168 ;  /* 0x000000a8aa9c723e */ /* 0x000fc400000000ff */
[----:B------:R-:W-:Y:S02]  /*3fc0*/  F2FP.F16.F32.PACK_AB R157, R169, R167 ;  /* 0x000000a7a99d723e */ /* 0x000fe400000000ff */
[----:B------:R-:W-:Y:S01]  /*3fd0*/  F2FP.F16.F32.PACK_AB R158, R205, R198 ;  /* 0x000000c6cd9e723e */ /* 0x000fe200000000ff */
[----:B------:R-:W-:Y:S01]  /*3fe0*/  FADD.FTZ R198, R198, R197 ;  /* 0x000000c5c6c67221 */ /* 0x000fe20000010000 */
[C---:B------:R-:W-:Y:S01]  /*3ff0*/  F2FP.F16.F32.PACK_AB R159, R206.reuse, R199 ;  /* 0x000000c7ce9f723e */ /* 0x040fe200000000ff */
[----:B------:R-:W-:Y:S02]  /*4000*/  FADD.FTZ R199, R199, R196 ;  /* 0x000000c4c7c77221 */ /* 0x000fe40000010000 */
[----:B------:R-:W-:Y:S01]  /*4010*/  FADD.FTZ R205, R205, R198 ;  /* 0x000000c6cdcd7221 */ /* 0x000fe20000010000 */
[----:B------:R-:W-:Y:S01]  /*4020*/  WARPGROUP.ARRIVE ;  /* 0x00000000000079c5 */ /* 0x000fe20000000000 */
[----:B------:R-:W-:-:S06]  /*4030*/  FADD.FTZ R206, R206, R199 ;  /* 0x000000c7cece7221 */ /* 0x000fcc0000010000 */
        /* <DEDUP_REMOVED lines=28> */
[----:B------:R-:W-:-:S03]  /*4200*/  FADD.FTZ R179, R179, R178 ;  /* 0x000000b2b3b37221 */ /* 0x000fc60000010000 */
[----:B------:R-:W-:Y:S01]  /*4210*/  WARPGROUP.ARRIVE ;  /* 0x00000000000079c5 */ /* 0x000fe20000000000 */
[----:B------:R-:W-:-:S04]  /*4220*/  FADD.FTZ R180, R180, R179 ;  /* 0x000000b3b4b47221 */ /* 0x000fc80000010000 */
[----:B------:R-:W-:-:S08]  /*4230*/  FADD.FTZ R3, R181, R180 ;  /* 0x000000b4b5037221 */ /* 0x000fd00000010000 */
[----:B------:R-:W-:Y:S03]  /*4240*/  HGMMA.64x256x16.F32 R24, R156, gdesc[UR8].tnspB, R24, gsb0 ;  /* 0x43e000089c187df0 */ /* 0x000fe60008000818 */
[----:B------:R-:W-:Y:S02]  /*4250*/  WARPGROUP.DEPBAR.LE gsb0, 0x0 ;  /* 0x00008000000079c5 */ /* 0x000fe40000010000 */
[----:B------:R0:W-:Y:S02]  /*4260*/  @!P1 SYNCS.ARRIVE.TRANS64.RED.A1T0 RZ, [R0+URZ], RZ ;  /* 0x000000ff00ff99a7 */ /* 0x0001e4000810043f */
[----:B0-----:R-:W-:-:S04]  /*4270*/  FADD.FTZ R0, R176, R175 ;  /* 0x000000afb0007221 */ /* 0x001fc80000010000 */
[----:B------:R-:W-:Y:S01]  /*4280*/  FADD.FTZ R0, R177, R0 ;  /* 0x00000000b1007221 */ /* 0x000fe20000010000 */
[----:B------:R-:W-:Y:S06]  /*4290*/  @!P2 BRA `(.L_x_1048) ;  /* 0x000000280044a947 */ /* 0x000fec0003800000 */
[----:B------:R-:W-:Y:S02]  /*42a0*/  VIADD R205, R152, 0xfffffffe ;  /* 0xfffffffe98cd7836 */ /* 0x000fe40000000000 */
[----:B------:R-:W-:Y:S02]  /*42b0*/  IMAD.MOV.U32 R207, RZ, RZ, R193 ;  /* 0x000000ffffcf7224 */ /* 0x000fe400078e00c1 */
[----:B------:R-:W-:-:S07]  /*42c0*/  IMAD.MOV.U32 R206, RZ, RZ, R187 ;  /* 0x000000ffffce7224 */ /* 0x000fce00078e00bb */
.L_x_1057:
[----:B------:R-:W-:Y:S01]  /*42d0*/  UIADD3 UR36, UR36, 0x1, URZ ;  /* 0x0000000124247890 */ /* 0x000fe2000fffe03f */
[C---:B------:R-:W-:Y:S01]  /*42e0*/  ISETP.GT.AND P2, PT, R205.reuse, RZ, PT ;  /* 0x000000ffcd00720c */ /* 0x040fe20003f44270 */
[----:B------:R-:W-:Y:S02]  /*42f0*/  VIADD R205, R205, 0xffffffff ;  /* 0xffffffffcdcd7836 */ /* 0x000fe40000000000 */
[----:B------:R-:W-:-:S04]  /*4300*/  UISETP.NE.AND UP0, UPT, UR36, 0x2, UPT ;  /* 0x000000022400788c */ /* 0x000fc8000bf05270 */
[----:B------:R-:W-:Y:S02]  /*4310*/  USEL UR4, URZ, 0x1, UP0 ;  /* 0x000000013f047887 */ /* 0x000fe40008000000 */
[----:B------:R-:W-:Y:S02]  /*4320*/  USEL UR36, UR36, URZ, UP0 ;  /* 0x0000003f24247287 */ /* 0x000fe40008000000 */
[----:B------:R-:W-:Y:S01]  /*4330*/  ULOP3.LUT UR37, UR37, UR4, URZ, 0x3c, !UPT ;  /* 0x0000000425257292 */ /* 0x000fe2000f8e3c3f */
[----:B0-----:R-:W-:Y:S11]  /*4340*/  @!P0 BRA `(.L_x_1049) ;  /* 0x0000000000048947 */ /* 0x001ff60003800000 */
[----:B------:R-:W-:Y:S01]  /*4350*/  BPT.TRAP 0x1 ;  /* 0x000000040000795c */ /* 0x000fe20000300000 */
.L_x_1049:
        /* <DEDUP_REMOVED lines=9> */
.L_x_1050:
[----:B-1----:R-:W-:Y:S05]  /*43f0*/  @P3 BRA `(.L_x_1051) ;  /* 0x0000000000083947 */ /* 0x002fea0003800000 */
[----:B------:R-:W1:Y:S02]  /*4400*/  SYNCS.PHASECHK.TRANS64.TRYWAIT P3, [UR4+0x32430], R208 ;  /* 0x032430d0ff0075a7 */ /* 0x000e640008060144 */
[----:B-1----:R-:W-:Y:S05]  /*4410*/  @!P3 BRA `(.L_x_1052) ;  /* 0x000000cc0094b947 */ /* 0x002fea0003800000 */
.L_x_1051:
[----:B------:R-:W-:Y:S01]  /*4420*/  R2UR UR56, R20 ;  /* 0x00000000143872ca */ /* 0x000fe200000e0000 */
[----:B------:R-:W-:Y:S01]  /*4430*/  UIMAD UR5, UR36, 0x300, UR60 ;  /* 0x00000300240578a4 */ /* 0x000fe2000f8e023c */
[----:B------:R-:W-:Y:S01]  /*4440*/  R2UR UR57, R21 ;  /* 0x00000000153972ca */ /* 0x000fe200000e0000 */
[----:B-1----:R-:W-:Y:S01]  /*4450*/  WARPGROUP.ARRIVE ;  /* 0x00000000000079c5 */ /* 0x002fe20000000000 */
[----:B------:R-:W-:-:S04]  /*4460*/  UMOV UR59, 0x40000040 ;  /* 0x40000040003b7882 */ /* 0x000fc80000000000 */
[----:B------:R-:W-:-:S07]  /*4470*/  UMOV UR58, UR5 ;  /* 0x00000005003a7c82 */ /* 0x000fce0008000000 */
[----:B------:R-:W-:Y:S01]  /*4480*/  HGMMA.64x96x16.F32 R152, gdesc[UR56], RZ, !UPT, gsb0 ;  /* 0x01600000389879f0 */ /* 0x000fe2000c0008ff */
[----:B------:R-:W-:Y:S01]  /*4490*/  R2UR UR56, R18 ;  /* 0x00000000123872ca */ /* 0x000fe200000e0000 */
[----:B------:R-:W-:Y:S01]  /*44a0*/  UIADD3 UR58, UR5, 0x2, URZ ;  /* 0x00000002053a7890 */ /* 0x000fe2000fffe03f */
[----:B------:R-:W-:Y:S01]  /*44b0*/  R2UR UR57, R19 ;  /* 0x00000000133972ca */ /* 0x000fe200000e0000 */
[----:B------:R-:W-:Y:S01]  /*44c0*/  UMOV UR59, 0x40000040 ;  /* 0x40000040003b7882 */ /* 0x000fe20000000000 */
[----:B------:R-:W-:Y:S02]  /*44d0*/  WARPGROUP.DEPBAR.LE gsb0, 0x0 ;  /* 0x00008000000079c5 */ /* 0x000fe40000010000 */
[----:B------:R-:W-:-:S09]  /*44e0*/  WARPGROUP.ARRIVE ;  /* 0x00000000000079c5 */ /* 0x000fd20000000000 */
[----:B------:R-:W-:Y:S01]  /*44f0*/  HGMMA.64x96x16.F32 R152, gdesc[UR56], R152, gsb0 ;  /* 0x01600000389879f0 */ /* 0x000fe20008000898 */
        /* <DEDUP_REMOVED lines=13> */
[----:B------:R-:W-:Y:S03]  /*45d0*/  HGMMA.64x96x16.F32 R152, gdesc[UR56], R152, gsb0 ;  /* 0x01600000389879f0 */ /* 0x000fe60008000898 */
[----:B------:R-:W-:Y:S02]  /*45e0*/  WARPGROUP.DEPBAR.LE gsb0, 0x0 ;  /* 0x00008000000079c5 */ /* 0x000fe40000010000 */
[----:B------:R-:W-:Y:S05]  /*45f0*/  @!P0 BRA `(.L_x_1053) ;  /* 0x0000000000048947 */ /* 0x000fea0003800000 */
[----:B------:R-:W-:Y:S01]  /*4600*/  BPT.TRAP 0x1 ;  /* 0x000000040000795c */ /* 0x000fe20000300000 */
.L_x_1053:
[----:B------:R1:W2:Y:S01]  /*4610*/  SYNCS.PHASECHK.TRANS64.TRYWAIT P3, [UR4+0x32450], R208 ;  /* 0x032450d0ff0075a7 */ /* 0x0002a20008060144 */
[----:B------:R-:W-:Y:S05]  /*4620*/  @!P0 BRA `(.L_x_1054) ;  /* 0x0000000000048947 */ /* 0x000fea0003800000 */
[----:B------:R-:W-:Y:S01]  /*4630*/  BPT.TRAP 0x1 ;  /* 0x000000040000795c */ /* 0x000fe20000300000 */
.L_x_1054:
[----:B--2---:R-:W-:Y:S05]  /*4640*/  @P3 BRA `(.L_x_1055) ;  /* 0x0000000000083947 */ /* 0x004fea0003800000 */
[----:B------:R-:W2:Y:S02]  /*4650*/  SYNCS.PHASECHK.TRANS64.TRYWAIT P3, [UR4+0x32450], R208 ;  /* 0x032450d0ff0075a7 */ /* 0x000ea40008060144 */
[----:B--2---:R-:W-:Y:S05]  /*4660*/  @!P3 BRA `(.L_x_1056) ;  /* 0x000000cc0018b947 */ /* 0x004fea0003800000 */
.L_x_1055:
[----:B------:R-:W-:Y:S01]  /*4670*/  R2UR UR56, R4 ;  /* 0x00000000043872ca */ /* 0x000fe200000e0000 */
[----:B------:R-:W-:Y:S01]  /*4680*/  UIMAD UR5, UR36, 0xc00, UR7 ;  /* 0x00000c00240578a4 */ /* 0x000fe2000f8e0207 */
[----:B------:R-:W-:Y:S01]  /*4690*/  R2UR UR57, R5 ;  /* 0x00000000053972ca */ /* 0x000fe200000e0000 */
[----:B------:R-:W-:Y:S01]  /*46a0*/  WARPGROUP.ARRIVE ;  /* 0x00000000000079c5 */ /* 0x000fe20000000000 */
[----:B------:R-:W-:Y:S01]  /*46b0*/  UMOV UR59, 0x40000040 ;  /* 0x40000040003b7882 */ /* 0x000fe20000000000 */
[----:B------:R-:W-:-:S04]  /*46c0*/  UIADD3 UR10, UR5, 0x300, URZ ;  /* 0x00000300050a7890 */ /* 0x000fc8000fffe03f */
[----:B------:R-:W3:Y:S01]  /*46d0*/  S2R R215, SR_TID.X ;  /* 0x0000000000d77919 */ /* 0x000ee20000002100 */
[----:B------:R-:W-:Y:S01]  /*46e0*/  UMOV UR11, 0x40000040 ;  /* 0x40000040000b7882 */ /* 0x000fe20000000000 */
[----:B------:R-:W-:Y:S01]  /*46f0*/  UMOV UR58, UR5 ;  /* 0x00000005003a7c82 */ /* 0x000fe20008000000 */
[----:B------:R-:W-:Y:S01]  /*4700*/  UIADD3 UR14, UR5, 0x302, URZ ;  /* 0x00000302050e7890 */ /* 0x000fe2000fffe03f */
[----:B------:R-:W-:Y:S01]  /*4710*/  UMOV UR15, 0x40000040 ;  /* 0x40000040000f7882 */ /* 0x000fe20000000000 */
[----:B------:R-:W-:Y:S01]  /*4720*/  UIADD3 UR18, UR5, 0x304, URZ ;  /* 0x0000030405127890 */ /* 0x000fe2000fffe03f */
[----:B------:R-:W-:Y:S01]  /*4730*/  UMOV UR19, 0x40000040 ;  /* 0x4000004000137882 */ /* 0x000fe20000000000 */
[----:B------:R-:W-:Y:S01]  /*4740*/  HGMMA.64x96x16.F32 R152, gdesc[UR56], R152, gsb0 ;  /* 0x01600000389879f0 */ /* 0x000fe20008000898 */
[----:B------:R-:W-:Y:S01]  /*4750*/  R2UR UR56, R6 ;  /* 0x00000000063872ca */ /* 0x000fe200000e0000 */
[----:B------:R-:W-:Y:S01]  /*4760*/  UIADD3 UR58, UR5, 0x2, URZ ;  /* 0x00000002053a7890 */ /* 0x000fe2000fffe03f */
[----:B------:R-:W-:Y:S01]  /*4770*/  R2UR UR57, R7 ;  /* 0x00000000073972ca */ /* 0x000fe200000e0000 */
[----:B------:R-:W-:Y:S01]  /*4780*/  UMOV UR59, 0x40000040 ;  /* 0x40000040003b7882 */ /* 0x000fe20000000000 */
[----:B------:R-:W-:Y:S01]  /*4790*/  UIADD3 UR22, UR5, 0x306, URZ ;  /* 0x0000030605167890 */ /* 0x000fe2000fffe03f */
        /* <DEDUP_REMOVED lines=12> */
[----:B---3--:R-:W-:Y:S01]  /*4860*/  SHF.R.U32.HI R217, RZ, 0x7, R215 ;  /* 0x00000007ffd97819 */ /* 0x008fe200000116d7 */
[----:B------:R-:W-:Y:S01]  /*4870*/  UMOV UR51, 0x40000040 ;  /* 0x4000004000337882 */ /* 0x000fe20000000000 */
[----:B------:R-:W-:Y:S01]  /*4880*/  UIADD3 UR54, UR5, 0x904, URZ ;  /* 0x0000090405367890 */ /* 0x000fe2000fffe03f */
[----:B------:R-:W-:Y:S01]  /*4890*/  UMOV UR55, 0x40000040 ;  /* 0x4000004000377882 */ /* 0x000fe20000000000 */
[----:B------:R-:W-:-:S02]  /*48a0*/  WARPGROUP.DEPBAR.LE gsb0, 0x0 ;  /* 0x00008000000079c5 */ /* 0x000fc40000010000 */
[----:B------:R-:W-:-:S06]  /*48b0*/  WARPGROUP.ARRIVE ;  /* 0x00000000000079c5 */ /* 0x000fcc0000000000 */
        /* <DEDUP_REMOVED lines=19> */
[----:B------:R-:W-:Y:S01]  /*49f0*/  ULDC UR5, c[0x0][0xad0] ;  /* 0x0002b40000057ab9 */ /* 0x000fe20000000800 */
        /* <DEDUP_REMOVED lines=47> */
[----:B012---:R-:W-:Y:S01]  /*4cf0*/  FMUL.FTZ R208, R165, UR5 ;  /* 0x00000005a5d07c20 */ /* 0x007fe20008410000 */
        /* <DEDUP_REMOVED lines=13> */
[----:B---3--:R-:W-:Y:S01]  /*4dd0*/  FMNMX.FTZ R186, R152, R206, !PT ;  /* 0x000000ce98ba7209 */ /* 0x008fe20007810000 */
        /* <DEDUP_REMOVED lines=26> */
[----:B------:R-:W-:-:S04]  /*4f80*/  FMUL.FTZ R199, R199, UR5 ;  /* 0x00000005c7c77c20 */ /* 0x000fc80008410000 */
        /* <DEDUP_REMOVED lines=20> */
[----:B0-----:R-:W-:Y:S01]  /*50d0*/  FMNMX.FTZ R212, R166, R189, !PT ;  /* 0x000000bda6d47209 */ /* 0x001fe20007810000 */
[----:B------:R-:W-:-:S06]  /*50e0*/  FMUL.FTZ R189, R193, UR5 ;  /* 0x00000005c1bd7c20 */ /* 0x000fcc0008410000 */
        /* <DEDUP_REMOVED lines=31> */
[----:B0-----:R-:W-:Y:S01]  /*52e0*/  FMNMX.FTZ R187, R175, R194, !PT ;  /* 0x000000c2afbb7209 */ /* 0x001fe20007810000 */
[----:B------:R-:W-:Y:S01]  /*52f0*/  FMUL.FTZ R194, R197, UR5 ;  /* 0x00000005c5c27c20 */ /* 0x000fe20008410000 */
[----:B------:R-:W-:-:S05]  /*5300*/  FMUL.FTZ R197, R198, UR5 ;  /* 0x00000005c6c57c20 */ /* 0x000fca0008410000 */
        /* <DEDUP_REMOVED lines=13> */
[----:B------:R-:W-:-:S05]  /*53e0*/  ULDC UR5, c[0x0][0xa80] ;  /* 0x0002a00000057ab9 */ /* 0x000fca0000000800 */
        /* <DEDUP_REMOVED lines=21> */
[----:B--2---:R-:W-:Y:S02]  /*5540*/  FMNMX.FTZ R198, R197, R198, !PT ;  /* 0x000000c6c5c67209 */ /* 0x004fe40007810000 */
[----:B0-----:R-:W-:-:S05]  /*5550*/  FMNMX.FTZ R195, R194, R193, !PT ;  /* 0x000000c1c2c37209 */ /* 0x001fca0007810000 */
[----:B------:R-:W0:Y:S01]  /*5560*/  SHFL.BFLY PT, R212, R195, 0x2, 0x1f ;  /* 0x0c401f00c3d47f89 */ /* 0x000e2200000e0000 */
[----:B-1----:R-:W-:-:S05]  /*5570*/  FMNMX.FTZ R198, R199, R198, !PT ;  /* 0x000000c6c7c67209 */ /* 0x002fca0007810000 */
[----:B------:R-:W1:Y:S01]  /*5580*/  SHFL.BFLY PT, R193, R198, 0x2, 0x1f ;  /* 0x0c401f00c6c17f89 */ /* 0x000e6200000e0000 */
[----:B0-----:R-:W-:-:S05]  /*5590*/  FMNMX.FTZ R212, R195, R212, !PT ;  /* 0x000000d4c3d47209 */ /* 0x001fca0007810000 */
[----:B------:R-:W0:Y:S01]  /*55a0*/  SHFL.BFLY PT, R187, R212, 0x1, 0x1f ;  /* 0x0c201f00d4bb7f89 */ /* 0x000e2200000e0000 */
[----:B-1----:R-:W-:-:S05]  /*55b0*/  FMNMX.FTZ R193, R198, R193, !PT ;  /* 0x000000c1c6c17209 */ /* 0x002fca0007810000 */
[----:B------:R-:W1:Y:S01]  /*55c0*/  SHFL.BFLY PT, R214, R193, 0x1, 0x1f ;  /* 0x0c201f00c1d67f89 */ /* 0x000e6200000e0000 */
[----:B0-----:R-:W-:-:S05]  /*55d0*/  FMNMX.FTZ R187, R212, R187, !PT ;  /* 0x000000bbd4bb7209 */ /* 0x001fca0007810000 */
[C---:B------:R-:W-:Y:S01]  /*55e0*/  FADD.FTZ R195, -R187.reuse, R206 ;  /* 0x000000cebbc37221 */ /* 0x040fe20000010100 */
[----:B------:R-:W-:Y:S01]  /*55f0*/  FMUL.FTZ R206, R187, UR5 ;  /* 0x00000005bbce7c20 */ /* 0x000fe20008410000 */
[----:B-1----:R-:W-:Y:S02]  /*5600*/  FMNMX.FTZ R193, R193, R214, !PT ;  /* 0x000000d6c1c17209 */ /* 0x002fe40007810000 */
[----:B------:R-:W-:Y:S01]  /*5610*/  FMUL.FTZ R195, R195, UR5 ;  /* 0x00000005c3c37c20 */ /* 0x000fe20008410000 */
[--C-:B------:R-:W-:Y:S01]  /*5620*/  FFMA.FTZ R198, R156, UR5, -R206.reuse ;  /* 0x000000059cc67c23 */ /* 0x100fe200080108ce */
[--C-:B------:R-:W-:Y:S01]  /*5630*/  FFMA.FTZ R212, R157, UR5, -R206.reuse ;  /* 0x000000059dd47c23 */ /* 0x100fe200080108ce */
[----:B------:R-:W-:Y:S02]  /*5640*/  VIADD R157, R217, 0x8 ;  /* 0x00000008d99d7836 */ /* 0x000fe40000000000 */
[C---:B------:R-:W-:Y:S01]  /*5650*/  FMUL.FTZ R216, R193.reuse, UR5 ;  /* 0x00000005c1d87c20 */ /* 0x040fe20008410000 */
[----:B------:R-:W-:Y:S01]  /*5660*/  FADD.FTZ R156, -R193, R207 ;  /* 0x000000cfc19c7221 */ /* 0x000fe20000010100 */
[--C-:B------:R-:W-:Y:S01]  /*5670*/  FFMA.FTZ R152, R152, UR5, -R206.reuse ;  /* 0x0000000598987c23 */ /* 0x100fe200080108ce */
[----:B------:R-:W-:Y:S01]  /*5680*/  FFMA.FTZ R153, R153, UR5, -R206 ;  /* 0x0000000599997c23 */ /* 0x000fe200080108ce */
[----:B------:R-:W-:Y:S01]  /*5690*/  FFMA.FTZ R214, R155, UR5, -R216 ;  /* 0x000000059bd67c23 */ /* 0x000fe200080108d8 */
[----:B------:R-:W-:-:S02]  /*56a0*/  IMAD.U32 R155, RZ, RZ, UR4 ;  /* 0x00000004ff9b7e24 */ /* 0x000fc4000f8e00ff */
[----:B------:R-:W-:Y:S01]  /*56b0*/  FMUL.FTZ R207, R156, UR5 ;  /* 0x000000059ccf7c20 */ /* 0x000fe20008410000 */
[--C-:B------:R-:W-:Y:S01]  /*56c0*/  FFMA.FTZ R213, R154, UR5, -R216.reuse ;  /* 0x000000059ad57c23 */ /* 0x100fe200080108d8 */
[----:B------:R-:W-:Y:S01]  /*56d0*/  IADD3 R154, -R217, 0xb, RZ ;  /* 0x0000000bd99a7810 */ /* 0x000fe20007ffe1ff */
[----:B------:R-:W-:Y:S02]  /*56e0*/  @!P1 VIADD R156, R155, 0x32440 ;  /* 0x000324409b9c9836 */ /* 0x000fe40000000000 */
[--C-:B------:R-:W-:Y:S01]  /*56f0*/  FFMA.FTZ R215, R158, UR5, -R216.reuse ;  /* 0x000000059ed77c23 */ /* 0x100fe200080108d8 */
[----:B------:R-:W-:Y:S01]  /*5700*/  FFMA.FTZ R217, R159, UR5, -R216 ;  /* 0x000000059fd97c23 */ /* 0x000fe200080108d8 */
[----:B------:R-:W0:Y:S01]  /*5710*/  MUFU.EX2 R195, R195 ;  /* 0x000000c300c37308 */ /* 0x000e220000000800 */
[----:B------:R-:W-:Y:S01]  /*5720*/  UIMAD UR4, UR36, 0xc00, UR6 ;  /* 0x00000c00240478a4 */ /* 0x000fe2000f8e0206 */
[----:B------:R-:W-:Y:S01]  /*5730*/  @!P1 PRMT R156, RZ, 0x654, R156 ;  /* 0x00000654ff9c9816 */ /* 0x000fe2000000009c */
[----:B------:R1:W-:Y:S06]  /*5740*/  BAR.ARV R154, 0x100 ;  /* 0x0004009a0000751d */ /* 0x0003ec0000002000 */
[----:B------:R2:W-:Y:S01]  /*5750*/  @!P1 SYNCS.ARRIVE.TRANS64.RED.A1T0 RZ, [R156+URZ], RZ ;  /* 0x000000ff9cff99a7 */ /* 0x0005e2000810043f */
[----:B------:R-:W3:Y:S01]  /*5760*/  MUFU.EX2 R207, R207 ;  /* 0x000000cf00cf7308 */ /* 0x000ee20000000800 */
[----:B------:R-:W-:Y:S01]  /*5770*/  UMOV UR10, UR4 ;  /* 0x00000004000a7c82 */ /* 0x000fe20008000000 */
[--C-:B------:R-:W-:Y:S01]  /*5780*/  FFMA.FTZ R160, R160, UR5, -R206.reuse ;  /* 0x00000005a0a07c23 */ /* 0x100fe200080108ce */
[--C-:B------:R-:W-:Y:S01]  /*5790*/  FFMA.FTZ R161, R161, UR5, -R206.reuse ;  /* 0x00000005a1a17c23 */ /* 0x100fe200080108ce */
[--C-:B------:R-:W-:Y:S01]  /*57a0*/  FFMA.FTZ R164, R164, UR5, -R206.reuse ;  /* 0x00000005a4a47c23 */ /* 0x100fe200080108ce */
[----:B------:R-:W-:Y:S01]  /*57b0*/  FFMA.FTZ R208, R208, UR5, -R206 ;  /* 0x00000005d0d07c23 */ /* 0x000fe200080108ce */
[--C-:B------:R-:W-:Y:S01]  /*57c0*/  FFMA.FTZ R162, R162, UR5, -R216.reuse ;  /* 0x00000005a2a27c23 */ /* 0x100fe200080108d8 */
[-C--:B0-----:R-:W-:Y:S01]  /*57d0*/  FMUL.FTZ R24, R24, R195.reuse ;  /* 0x000000c318187220 */ /* 0x081fe20000410000 */
        /* <DEDUP_REMOVED lines=139> */
[--C-:B------:R-:W-:Y:S01]  /*6090*/  FFMA.FTZ R209, R209, UR5, -R216.reuse ;  /* 0x00000005d1d17c23 */ /* 0x100fe200080108d8 */
[----:B----4-:R-:W-:Y:S01]  /*60a0*/  F2FP.F16.F32.PACK_AB R157, R214, R213 ;  /* 0x000000d5d69d723e */ /* 0x010fe200000000ff */
[----:B------:R-:W-:Y:S01]  /*60b0*/  FFMA.FTZ R210, R210, UR5, -R216 ;  /* 0x00000005d2d27c23 */ /* 0x000fe200080108d8 */
[----:B-----5:R-:W-:Y:S01]  /*60c0*/  F2FP.F16.F32.PACK_AB R159, R217, R215 ;  /* 0x000000d7d99f723e */ /* 0x020fe200000000ff */
[----:B------:R-:W-:Y:S01]  /*60d0*/  MUFU.EX2 R160, R160 ;  /* 0x000000a000a07308 */ /* 0x000fe20000000800 */
[--C-:B------:R-:W-:Y:S01]  /*60e0*/  FFMA.FTZ R165, R165, UR5, -R206.reuse ;  /* 0x00000005a5a57c23 */ /* 0x100fe200080108ce */
[--C-:B------:R-:W-:Y:S01]  /*60f0*/  FFMA.FTZ R166, R166, UR5, -R206.reuse ;  /* 0x00000005a6a67c23 */ /* 0x100fe200080108ce */
[----:B------:R-:W-:Y:S01]  /*6100*/  WARPGROUP.ARRIVE ;  /* 0x00000000000079c5 */ /* 0x000fe20000000000 */
[--C-:B------:R-:W-:Y:S01]  /*6110*/  FFMA.FTZ R169, R169, UR5, -R206.reuse ;  /* 0x00000005a9a97c23 */ /* 0x100fe200080108ce */
[----:B------:R-:W-:Y:S01]  /*6120*/  FFMA.FTZ R171, R171, UR5, -R206 ;  /* 0x00000005abab7c23 */ /* 0x000fe200080108ce */
[--C-:B------:R-:W-:Y:S01]  /*6130*/  FFMA.FTZ R167, R167, UR5, -R216.reuse ;  /* 0x00000005a7a77c23 */ /* 0x100fe200080108d8 */
[--C-:B------:R-:W-:Y:S01]  /*6140*/  FFMA.FTZ R168, R168, UR5, -R216.reuse ;  /* 0x00000005a8a87c23 */ /* 0x100fe200080108d8 */
[----:B------:R-:W0:Y:S01]  /*6150*/  MUFU.EX2 R161, R161 ;  /* 0x000000a100a17308 */ /* 0x000e220000000800 */
[----:B------:R-:W-:Y:S01]  /*6160*/  HGMMA.64x256x16.F32 R24, R156, gdesc[UR8].tnspB, R24, gsb0 ;  /* 0x43e000089c187df0 */ /* 0x000fe20008000818 */
[----:B------:R-:W-:Y:S01]  /*6170*/  UIADD3 UR10, UR4, 0x80, URZ ;  /* 0x00000080040a7890 */ /* 0x000fe2000fffe03f */
[--C-:B------:R-:W-:Y:S01]  /*6180*/  FFMA.FTZ R173, R173, UR5, -R216.reuse ;  /* 0x00000005adad7c23 */ /* 0x100fe200080108d8 */
[----:B------:R-:W-:Y:S01]  /*6190*/  UMOV UR11, 0x40000040 ;  /* 0x40000040000b7882 */ /* 0x000fe20000000000 */
[----:B------:R-:W-:Y:S01]  /*61a0*/  FFMA.FTZ R175, R175, UR5, -R216 ;  /* 0x00000005afaf7c23 */ /* 0x000fe200080108d8 */
[--C-:B------:R-:W-:Y:S01]  /*61b0*/  FFMA.FTZ R170, R170, UR5, -R206.reuse ;  /* 0x00000005aaaa7c23 */ /* 0x100fe200080108ce */
[--C-:B------:R-:W-:Y:S01]  /*61c0*/  FFMA.FTZ R172, R172, UR5, -R206.reuse ;  /* 0x00000005acac7c23 */ /* 0x100fe200080108ce */
[----:B------:R-:W-:Y:S01]  /*61d0*/  MUFU.EX2 R164, R164 ;  /* 0x000000a400a47308 */ /* 0x000fe20000000800 */
[--C-:B------:R-:W-:Y:S01]  /*61e0*/  FFMA.FTZ R177, R177, UR5, -R206.reuse ;  /* 0x00000005b1b17c23 */ /* 0x100fe200080108ce */
[----:B------:R-:W-:Y:S01]  /*61f0*/  FFMA.FTZ R179, R179, UR5, -R206 ;  /* 0x00000005b3b37c23 */ /* 0x000fe200080108ce */
[--C-:B------:R-:W-:Y:S01]  /*6200*/  FFMA.FTZ R174, R174, UR5, -R216.reuse ;  /* 0x00000005aeae7c23 */ /* 0x100fe200080108d8 */
[--C-:B------:R-:W-:Y:S01]  /*6210*/  FFMA.FTZ R176, R176, UR5, -R216.reuse ;  /* 0x00000005b0b07c23 */ /* 0x100fe200080108d8 */
[--C-:B------:R-:W-:Y:S01]  /*6220*/  FFMA.FTZ R181, R181, UR5, -R216.reuse ;  /* 0x00000005b5b57c23 */ /* 0x100fe200080108d8 */
[----:B------:R-:W-:Y:S01]  /*6230*/  FFMA.FTZ R183, R183, UR5, -R216 ;  /* 0x00000005b7b77c23 */ /* 0x000fe200080108d8 */
[--C-:B------:R-:W-:Y:S01]  /*6240*/  FFMA.FTZ R178, R178, UR5, -R206.reuse ;  /* 0x00000005b2b27c23 */ /* 0x100fe200080108ce */
[----:B------:R-:W2:Y:S01]  /*6250*/  MUFU.EX2 R208, R208 ;  /* 0x000000d000d07308 */ /* 0x000ea20000000800 */
[--C-:B------:R-:W-:Y:S01]  /*6260*/  FFMA.FTZ R180, R180, UR5, -R206.reuse ;  /* 0x00000005b4b47c23 */ /* 0x100fe200080108ce */
[--C-:B------:R-:W-:Y:S01]  /*6270*/  FFMA.FTZ R185, R185, UR5, -R206.reuse ;  /* 0x00000005b9b97c23 */ /* 0x100fe200080108ce */
[----:B------:R-:W-:Y:S01]  /*6280*/  FFMA.FTZ R188, R188, UR5, -R206 ;  /* 0x00000005bcbc7c23 */ /* 0x000fe200080108ce */
[--C-:B------:R-:W-:Y:S01]  /*6290*/  FFMA.FTZ R182, R182, UR5, -R216.reuse ;  /* 0x00000005b6b67c23 */ /* 0x100fe200080108d8 */
[--C-:B------:R-:W-:Y:S01]  /*62a0*/  FFMA.FTZ R184, R184, UR5, -R216.reuse ;  /* 0x00000005b8b87c23 */ /* 0x100fe200080108d8 */
[--C-:B------:R-:W-:Y:S01]  /*62b0*/  FFMA.FTZ R190, R190, UR5, -R216.reuse ;  /* 0x00000005bebe7c23 */ /* 0x100fe200080108d8 */
[----:B------:R-:W-:Y:S01]  /*62c0*/  FFMA.FTZ R211, R211, UR5, -R216 ;  /* 0x00000005d3d37c23 */ /* 0x000fe200080108d8 */
[----:B------:R-:W-:Y:S01]  /*62d0*/  MUFU.EX2 R162, R162 ;  /* 0x000000a200a27308 */ /* 0x000fe20000000800 */
[----:B------:R-:W-:Y:S01]  /*62e0*/  FFMA.FTZ R233, R194, UR5, -R206 ;  /* 0x00000005c2e97c23 */ /* 0x000fe200080108ce */
[--C-:B------:R-:W-:Y:S01]  /*62f0*/  FFMA.FTZ R194, R196, UR5, -R216.reuse ;  /* 0x00000005c4c27c23 */ /* 0x100fe200080108d8 */
[----:B------:R-:W-:Y:S01]  /*6300*/  FFMA.FTZ R196, R197, UR5, -R216 ;  /* 0x00000005c5c47c23 */ /* 0x000fe200080108d8 */
[--C-:B------:R-:W-:Y:S01]  /*6310*/  FFMA.FTZ R186, R186, UR5, -R206.reuse ;  /* 0x00000005baba7c23 */ /* 0x100fe200080108ce */
[--C-:B------:R-:W-:Y:S01]  /*6320*/  FFMA.FTZ R189, R189, UR5, -R206.reuse ;  /* 0x00000005bdbd7c23 */ /* 0x100fe200080108ce */
[----:B------:R-:W-:Y:S01]  /*6330*/  FFMA.FTZ R192, R192, UR5, -R206 ;  /* 0x00000005c0c07c23 */ /* 0x000fe200080108ce */
[--C-:B------:R-:W-:Y:S01]  /*6340*/  FFMA.FTZ R191, R191, UR5, -R216.reuse ;  /* 0x00000005bfbf7c23 */ /* 0x100fe200080108d8 */
[----:B------:R-:W3:Y:S01]  /*6350*/  MUFU.EX2 R163, R163 ;  /* 0x000000a300a37308 */ /* 0x000ee20000000800 */
[----:B------:R-:W-:Y:S01]  /*6360*/  FFMA.FTZ R197, R199, UR5, -R216 ;  /* 0x00000005c7c57c23 */ /* 0x000fe200080108d8 */
[----:B------:R-:W-:Y:S01]  /*6370*/  FFMA.FTZ R0, R195, R0, R152 ;  /* 0x00000000c3007223 */ /* 0x000fe20000010098 */
[----:B------:R-:W-:Y:S01]  /*6380*/  FFMA.FTZ R3, R207, R3, R213 ;  /* 0x00000003cf037223 */ /* 0x000fe200000100d5 */
[----:B------:R-:W-:-:S02]  /*6390*/  @!P1 VIADD R155, R155, 0x32460 ;  /* 0x000324609b9b9836 */ /* 0x000fc40000000000 */
[----:B------:R-:W-:Y:S01]  /*63a0*/  FADD.FTZ R153, R153, R0 ;  /* 0x0000000099997221 */ /* 0x000fe20000010000 */
[----:B------:R-:W-:Y:S01]  /*63b0*/  FADD.FTZ R214, R214, R3 ;  /* 0x00000003d6d67221 */ /* 0x000fe20000010000 */
[----:B------:R-:W-:Y:S01]  /*63c0*/  MUFU.EX2 R209, R209 ;  /* 0x000000d100d17308 */ /* 0x000fe20000000800 */
[----:B------:R-:W-:Y:S01]  /*63d0*/  @!P1 PRMT R155, RZ, 0x654, R155 ;  /* 0x00000654ff9b9816 */ /* 0x000fe2000000009b */
[----:B------:R-:W-:Y:S01]  /*63e0*/  FADD.FTZ R153, R198, R153 ;  /* 0x00000099c6997221 */ /* 0x000fe20000010000 */
[----:B------:R-:W-:Y:S01]  /*63f0*/  FADD.FTZ R214, R215, R214 ;  /* 0x000000d6d7d67221 */ /* 0x000fe20000010000 */
[----:B------:R-:W-:Y:S02]  /*6400*/  IMAD.MOV.U32 R207, RZ, RZ, R193 ;  /* 0x000000ffffcf7224 */ /* 0x000fe400078e00c1 */
[----:B------:R-:W-:Y:S01]  /*6410*/  FADD.FTZ R153, R212, R153 ;  /* 0x00000099d4997221 */ /* 0x000fe20000010000 */
[----:B------:R-:W-:Y:S01]  /*6420*/  FADD.FTZ R217, R217, R214 ;  /* 0x000000d6d9d97221 */ /* 0x000fe20000010000 */
[----:B------:R-:W4:Y:S01]  /*6430*/  MUFU.EX2 R210, R210 ;  /* 0x000000d200d27308 */ /* 0x000f220000000800 */
[----:B------:R-:W-:-:S07]  /*6440*/  IMAD.MOV.U32 R206, RZ, RZ, R187 ;  /* 0x000000ffffce7224 */ /* 0x000fce00078e00bb */
[----:B------:R-:W-:Y:S08]  /*6450*/  MUFU.EX2 R165, R165 ;  /* 0x000000a500a57308 */ /* 0x000ff00000000800 */
[----:B------:R-:W5:Y:S08]  /*6460*/  MUFU.EX2 R166, R166 ;  /* 0x000000a600a67308 */ /* 0x000f700000000800 */
[----:B------:R-:W-:Y:S08]  /*6470*/  MUFU.EX2 R169, R169 ;  /* 0x000000a900a97308 */ /* 0x000ff00000000800 */
[----:B------:R-:W1:Y:S08]  /*6480*/  MUFU.EX2 R171, R171 ;  /* 0x000000ab00ab7308 */ /* 0x000e700000000800 */
[----:B------:R-:W-:Y:S08]  /*6490*/  MUFU.EX2 R167, R167 ;  /* 0x000000a700a77308 */ /* 0x000ff00000000800 */
[----:B------:R-:W1:Y:S08]  /*64a0*/  MUFU.EX2 R168, R168 ;  /* 0x000000a800a87308 */ /* 0x000e700000000800 */
        /* <DEDUP_REMOVED lines=20> */
[----:B------:R-:W-:Y:S01]  /*65f0*/  MUFU.EX2 R192, R192 ;  /* 0x000000c000c07308 */ /* 0x000fe20000000800 */
[----:B------:R-:W-:-:S02]  /*6600*/  WARPGROUP.DEPBAR.LE gsb0, 0x0 ;  /* 0x00008000000079c5 */ /* 0x000fc40000010000 */
[----:B0-----:R-:W-:-:S05]  /*6610*/  F2FP.F16.F32.PACK_AB R156, R161, R160 ;  /* 0x000000a0a19c723e */ /* 0x001fca00000000ff */
[----:B------:R-:W0:Y:S01]  /*6620*/  MUFU.EX2 R233, R233 ;  /* 0x000000e900e97308 */ /* 0x000e220000000800 */
[----:B--2---:R-:W-:Y:S01]  /*6630*/  F2FP.F16.F32.PACK_AB R158, R208, R164 ;  /* 0x000000a4d09e723e */ /* 0x004fe200000000ff */
[----:B------:R-:W-:Y:S01]  /*6640*/  FADD.FTZ R160, R160, R153 ;  /* 0x00000099a0a07221 */ /* 0x000fe20000010000 */
[----:B---3--:R-:W-:Y:S01]  /*6650*/  F2FP.F16.F32.PACK_AB R157, R163, R162 ;  /* 0x000000a2a39d723e */ /* 0x008fe200000000ff */
[----:B------:R-:W-:Y:S01]  /*6660*/  FADD.FTZ R162, R162, R217 ;  /* 0x000000d9a2a27221 */ /* 0x000fe20000010000 */
[----:B----4-:R-:W-:Y:S01]  /*6670*/  F2FP.F16.F32.PACK_AB R159, R210, R209 ;  /* 0x000000d1d29f723e */ /* 0x010fe200000000ff */
[----:B------:R-:W-:Y:S02]  /*6680*/  FADD.FTZ R161, R161, R160 ;  /* 0x000000a0a1a17221 */ /* 0x000fe40000010000 */
[----:B------:R-:W-:Y:S01]  /*6690*/  MUFU.EX2 R191, R191 ;  /* 0x000000bf00bf7308 */ /* 0x000fe20000000800 */
[----:B------:R-:W-:Y:S01]  /*66a0*/  WARPGROUP.ARRIVE ;  /* 0x00000000000079c5 */ /* 0x000fe20000000000 */
[----:B------:R-:W-:Y:S01]  /*66b0*/  FADD.FTZ R162, R163, R162 ;  /* 0x000000a2a3a27221 */ /* 0x000fe20000010000 */
[----:B------:R-:W-:-:S03]  /*66c0*/  FADD.FTZ R161, R164, R161 ;  /* 0x000000a1a4a17221 */ /* 0x000fc60000010000 */
[----:B------:R-:W-:Y:S01]  /*66d0*/  FADD.FTZ R209, R209, R162 ;  /* 0x000000a2d1d17221 */ /* 0x000fe20000010000 */
[----:B------:R-:W-:Y:S01]  /*66e0*/  HGMMA.64x256x16.F32 R24, R156, gdesc[UR8].tnspB, R24, gsb0 ;  /* 0x43e000089c187df0 */ /* 0x000fe20008000818 */
[----:B------:R-:W-:Y:S01]  /*66f0*/  UIADD3 UR10, UR4, 0x100, URZ ;  /* 0x00000100040a7890 */ /* 0x000fe2000fffe03f */
[----:B------:R-:W2:Y:S01]  /*6700*/  MUFU.EX2 R194, R194 ;  /* 0x000000c200c27308 */ /* 0x000ea20000000800 */
[----:B------:R-:W-:Y:S01]  /*6710*/  UMOV UR11, 0x40000040 ;  /* 0x40000040000b7882 */ /* 0x000fe20000000000 */
[----:B------:R-:W-:Y:S01]  /*6720*/  FADD.FTZ R208, R208, R161 ;  /* 0x000000a1d0d07221 */ /* 0x000fe20000010000 */
[----:B------:R-:W-:-:S05]  /*6730*/  FADD.FTZ R210, R210, R209 ;  /* 0x000000d1d2d27221 */ /* 0x000fca0000010000 */
[----:B------:R-:W-:Y:S08]  /*6740*/  MUFU.EX2 R196, R196 ;  /* 0x000000c400c47308 */ /* 0x000ff00000000800 */
[----:B------:R-:W3:Y:S01]  /*6750*/  MUFU.EX2 R197, R197 ;  /* 0x000000c500c57308 */ /* 0x000ee20000000800 */
[----:B------:R-:W-:Y:S02]  /*6760*/  WARPGROUP.DEPBAR.LE gsb0, 0x0 ;  /* 0x00008000000079c5 */ /* 0x000fe40000010000 */
[----:B-----5:R-:W-:Y:S01]  /*6770*/  F2FP.F16.F32.PACK_AB R156, R166, R165 ;  /* 0x000000a5a69c723e */ /* 0x020fe200000000ff */
[----:B------:R-:W-:Y:S01]  /*6780*/  FADD.FTZ R165, R165, R208 ;  /* 0x000000d0a5a57221 */ /* 0x000fe20000010000 */
[----:B-1----:R-:W-:-:S02]  /*6790*/  F2FP.F16.F32.PACK_AB R158, R171, R169 ;  /* 0x000000a9ab9e723e */ /* 0x002fc400000000ff */
[----:B------:R-:W-:Y:S01]  /*67a0*/  F2FP.F16.F32.PACK_AB R157, R168, R167 ;  /* 0x000000a7a89d723e */ /* 0x000fe200000000ff */
[----:B------:R-:W-:Y:S01]  /*67b0*/  FADD.FTZ R167, R167, R210 ;  /* 0x000000d2a7a77221 */ /* 0x000fe20000010000 */
[----:B------:R-:W-:Y:S01]  /*67c0*/  F2FP.F16.F32.PACK_AB R159, R175, R173 ;  /* 0x000000adaf9f723e */ /* 0x000fe200000000ff */
[----:B------:R-:W-:Y:S02]  /*67d0*/  FADD.FTZ R166, R166, R165 ;  /* 0x000000a5a6a67221 */ /* 0x000fe40000010000 */
[----:B------:R-:W-:Y:S01]  /*67e0*/  FADD.FTZ R168, R168, R167 ;  /* 0x000000a7a8a87221 */ /* 0x000fe20000010000 */
[----:B------:R-:W-:Y:S01]  /*67f0*/  WARPGROUP.ARRIVE ;  /* 0x00000000000079c5 */ /* 0x000fe20000000000 */
[----:B------:R-:W-:Y:S02]  /*6800*/  FADD.FTZ R166, R169, R166 ;  /* 0x000000a6a9a67221 */ /* 0x000fe40000010000 */
[----:B------:R-:W-:Y:S02]  /*6810*/  FADD.FTZ R168, R173, R168 ;  /* 0x000000a8ada87221 */ /* 0x000fe40000010000 */
[----:B------:R-:W-:Y:S01]  /*6820*/  FADD.FTZ R171, R171, R166 ;  /* 0x000000a6abab7221 */ /* 0x000fe20000010000 */
[----:B------:R-:W-:Y:S01]  /*6830*/  HGMMA.64x256x16.F32 R24, R156, gdesc[UR8].tnspB, R24, gsb0 ;  /* 0x43e000089c187df0 */ /* 0x000fe20008000818 */
[----:B------:R-:W-:Y:S01]  /*6840*/  UIADD3 UR10, UR4, 0x180, URZ ;  /* 0x00000180040a7890 */ /* 0x000fe2000fffe03f */
[----:B------:R-:W-:Y:S01]  /*6850*/  FADD.FTZ R175, R175, R168 ;  /* 0x000000a8afaf7221 */ /* 0x000fe20000010000 */
[----:B------:R-:W-:Y:S01]  /*6860*/  UMOV UR11, 0x40000040 ;  /* 0x40000040000b7882 */ /* 0x000fe20000000000 */
[----:B------:R-:W-:-:S02]  /*6870*/  FADD.FTZ R171, R170, R171 ;  /* 0x000000abaaab7221 */ /* 0x000fc40000010000 */
[----:B------:R-:W-:Y:S01]  /*6880*/  FADD.FTZ R175, R174, R175 ;  /* 0x000000afaeaf7221 */ /* 0x000fe20000010000 */
[----:B------:R-:W-:Y:S02]  /*6890*/  WARPGROUP.DEPBAR.LE gsb0, 0x0 ;  /* 0x00008000000079c5 */ /* 0x000fe40000010000 */
[C---:B------:R-:W-:Y:S01]  /*68a0*/  F2FP.F16.F32.PACK_AB R156, R172.reuse, R170 ;  /* 0x000000aaac9c723e */ /* 0x040fe200000000ff */
[----:B------:R-:W-:Y:S01]  /*68b0*/  FADD.FTZ R172, R172, R171 ;  /* 0x000000abacac7221 */ /* 0x000fe20000010000 */
[----:B------:R-:W-:Y:S02]  /*68c0*/  F2FP.F16.F32.PACK_AB R158, R179, R177 ;  /* 0x000000b1b39e723e */ /* 0x000fe400000000ff */
[C---:B------:R-:W-:Y:S01]  /*68d0*/  F2FP.F16.F32.PACK_AB R157, R176.reuse, R174 ;  /* 0x000000aeb09d723e */ /* 0x040fe200000000ff */
[----:B------:R-:W-:Y:S01]  /*68e0*/  FADD.FTZ R176, R176, R175 ;  /* 0x000000afb0b07221 */ /* 0x000fe20000010000 */
[----:B------:R-:W-:Y:S01]  /*68f0*/  F2FP.F16.F32.PACK_AB R159, R183, R181 ;  /* 0x000000b5b79f723e */ /* 0x000fe200000000ff */
[----:B------:R-:W-:-:S02]  /*6900*/  FADD.FTZ R172, R177, R172 ;  /* 0x000000acb1ac7221 */ /* 0x000fc40000010000 */
[----:B------:R-:W-:Y:S01]  /*6910*/  FADD.FTZ R176, R181, R176 ;  /* 0x000000b0b5b07221 */ /* 0x000fe20000010000 */
[----:B------:R-:W-:Y:S01]  /*6920*/  WARPGROUP.ARRIVE ;  /* 0x00000000000079c5 */ /* 0x000fe20000000000 */
[----:B------:R-:W-:Y:S02]  /*6930*/  FADD.FTZ R179, R179, R172 ;  /* 0x000000acb3b37221 */ /* 0x000fe40000010000 */
[----:B------:R-:W-:Y:S02]  /*6940*/  FADD.FTZ R183, R183, R176 ;  /* 0x000000b0b7b77221 */ /* 0x000fe40000010000 */
[----:B------:R-:W-:-:S04]  /*6950*/  FADD.FTZ R179, R178, R179 ;  /* 0x000000b3b2b37221 */ /* 0x000fc80000010000 */
[----:B------:R-:W-:Y:S01]  /*6960*/  HGMMA.64x256x16.F32 R24, R156, gdesc[UR8].tnspB, R24, gsb0 ;  /* 0x43e000089c187df0 */ /* 0x000fe20008000818 */
[----:B------:R-:W-:Y:S01]  /*6970*/  UIADD3 UR10, UR4, 0x200, URZ ;  /* 0x00000200040a7890 */ /* 0x000fe2000fffe03f */
[----:B------:R-:W-:Y:S01]  /*6980*/  FADD.FTZ R183, R182, R183 ;  /* 0x000000b7b6b77221 */ /* 0x000fe20000010000 */
[----:B------:R-:W-:-:S03]  /*6990*/  UMOV UR11, 0x40000040 ;  /* 0x40000040000b7882 */ /* 0x000fc60000000000 */
[----:B------:R-:W-:Y:S01]  /*69a0*/  FADD.FTZ R183, R184, R183 ;  /* 0x000000b7b8b77221 */ /* 0x000fe20000010000 */
[----:B------:R-:W-:Y:S02]  /*69b0*/  WARPGROUP.DEPBAR.LE gsb0, 0x0 ;  /* 0x00008000000079c5 */ /* 0x000fe40000010000 */
[C---:B------:R-:W-:Y:S01]  /*69c0*/  F2FP.F16.F32.PACK_AB R156, R180.reuse, R178 ;  /* 0x000000b2b49c723e */ /* 0x040fe200000000ff */
[----:B------:R-:W-:Y:S01]  /*69d0*/  FADD.FTZ R180, R180, R179 ;  /* 0x000000b3b4b47221 */ /* 0x000fe20000010000 */
[----:B------:R-:W-:Y:S02]  /*69e0*/  F2FP.F16.F32.PACK_AB R158, R188, R185 ;  /* 0x000000b9bc9e723e */ /* 0x000fe400000000ff */
[----:B------:R-:W-:Y:S01]  /*69f0*/  F2FP.F16.F32.PACK_AB R157, R184, R182 ;  /* 0x000000b6b89d723e */ /* 0x000fe200000000ff */
[----:B------:R-:W-:Y:S01]  /*6a00*/  FADD.FTZ R185, R185, R180 ;  /* 0x000000b4b9b97221 */ /* 0x000fe20000010000 */
[----:B------:R-:W-:Y:S01]  /*6a10*/  F2FP.F16.F32.PACK_AB R159, R211, R190 ;  /* 0x000000bed39f723e */ /* 0x000fe200000000ff */
[----:B------:R-:W-:-:S02]  /*6a20*/  FADD.FTZ R190, R190, R183 ;  /* 0x000000b7bebe7221 */ /* 0x000fc40000010000 */
[----:B------:R-:W-:Y:S01]  /*6a30*/  FADD.FTZ R185, R188, R185 ;  /* 0x000000b9bcb97221 */ /* 0x000fe20000010000 */
[----:B------:R-:W-:Y:S01]  /*6a40*/  WARPGROUP.ARRIVE ;  /* 0x00000000000079c5 */ /* 0x000fe20000000000 */
[----:B------:R-:W-:-:S08]  /*6a50*/  FADD.FTZ R190, R211, R190 ;  /* 0x000000bed3be7221 */ /* 0x000fd00000010000 */
[----:B------:R-:W-:Y:S01]  /*6a60*/  HGMMA.64x256x16.F32 R24, R156, gdesc[UR8].tnspB, R24, gsb0 ;  /* 0x43e000089c187df0 */ /* 0x000fe20008000818 */
[----:B------:R-:W-:Y:S01]  /*6a70*/  UIADD3 UR10, UR4, 0x280, URZ ;  /* 0x00000280040a7890 */ /* 0x000fe2000fffe03f */
[----:B------:R-:W-:Y:S01]  /*6a80*/  UMOV UR11, 0x40000040 ;  /* 0x40000040000b7882 */ /* 0x000fe20000000000 */
[----:B------:R-:W-:Y:S02]  /*6a90*/  WARPGROUP.DEPBAR.LE gsb0, 0x0 ;  /* 0x00008000000079c5 */ /* 0x000fe40000010000 */
[----:B------:R-:W-:Y:S01]  /*6aa0*/  F2FP.F16.F32.PACK_AB R156, R189, R186 ;  /* 0x000000babd9c723e */ /* 0x000fe200000000ff */
[----:B------:R-:W-:Y:S01]  /*6ab0*/  FADD.FTZ R186, R186, R185 ;  /* 0x000000b9baba7221 */ /* 0x000fe20000010000 */
[----:B0-----:R-:W-:Y:S02]  /*6ac0*/  F2FP.F16.F32.PACK_AB R158, R233, R192 ;  /* 0x000000c0e99e723e */ /* 0x001fe400000000ff */
[----:B--2---:R-:W-:Y:S01]  /*6ad0*/  F2FP.F16.F32.PACK_AB R157, R194, R191 ;  /* 0x000000bfc29d723e */ /* 0x004fe200000000ff */
[----:B------:R-:W-:Y:S01]  /*6ae0*/  FADD.FTZ R191, R191, R190 ;  /* 0x000000bebfbf7221 */ /* 0x000fe20000010000 */
[----:B---3--:R-:W-:Y:S01]  /*6af0*/  F2FP.F16.F32.PACK_AB R159, R197, R196 ;  /* 0x000000c4c59f723e */ /* 0x008fe200000000ff */
[----:B------:R-:W-:-:S02]  /*6b00*/  FADD.FTZ R189, R189, R186 ;  /* 0x000000babdbd7221 */ /* 0x000fc40000010000 */
[----:B------:R-:W-:Y:S01]  /*6b10*/  FADD.FTZ R191, R194, R191 ;  /* 0x000000bfc2bf7221 */ /* 0x000fe20000010000 */
[----:B------:R-:W-:Y:S01]  /*6b20*/  WARPGROUP.ARRIVE ;  /* 0x00000000000079c5 */ /* 0x000fe20000000000 */
[----:B------:R-:W-:Y:S02]  /*6b30*/  FADD.FTZ R0, R192, R189 ;  /* 0x000000bdc0007221 */ /* 0x000fe40000010000 */
[----:B------:R-:W-:Y:S02]  /*6b40*/  FADD.FTZ R196, R196, R191 ;  /* 0x000000bfc4c47221 */ /* 0x000fe40000010000 */
[----:B------:R-:W-:-:S08]  /*6b50*/  FADD.FTZ R0, R233, R0 ;  /* 0x00000000e9007221 */ /* 0x000fd00000010000 */
[----:B------:R-:W-:Y:S01]  /*6b60*/  HGMMA.64x256x16.F32 R24, R156, gdesc[UR8].tnspB, R24, gsb0 ;  /* 0x43e000089c187df0 */ /* 0x000fe20008000818 */
[----:B------:R-:W-:Y:S02]  /*6b70*/  FADD.FTZ R3, R197, R196 ;  /* 0x000000c4c5037221 */ /* 0x000fe40000010000 */
[----:B------:R-:W-:Y:S02]  /*6b80*/  WARPGROUP.DEPBAR.LE gsb0, 0x0 ;  /* 0x00008000000079c5 */ /* 0x000fe40000010000 */
[----:B------:R0:W-:Y:S01]  /*6b90*/  @!P1 SYNCS.ARRIVE.TRANS64.RED.A1T0 RZ, [R155+URZ], RZ ;  /* 0x000000ff9bff99a7 */ /* 0x0001e2000810043f */
[----:B------:R-:W-:Y:S05]  /*6ba0*/  @P2 BRA `(.L_x_1057) ;  /* 0xffffffd400c82947 */ /* 0x000fea000383ffff */
.L_x_1048:
[----:B------:R-:W1:Y:S01]  /*6bb0*/  SHFL.BFLY PT, R5, R0, 0x2, 0x1f ;  /* 0x0c401f0000057f89 */ /* 0x000e6200000e0000 */
[----:B------:R-:W-:Y:S01]  /*6bc0*/  R2UR UR4, R219 ;  /* 0x00000000db0472ca */ /* 0x000fe200000e0000 */
[----:B------:R-:W-:Y:S01]  /*6bd0*/  UIADD3 UR36, UR36, 0x1, URZ ;  /* 0x0000000124247890 */ /* 0x000fe2000fffe03f */
[----:B------:R-:W-:Y:S01]  /*6be0*/  IMAD.U32 R11, RZ, RZ, UR5 ;  /* 0x00000005ff0b7e24 */ /* 0x000fe2000f8e00ff */
[----:B------:R-:W2:Y:S01]  /*6bf0*/  SHFL.BFLY PT, R6, R3, 0x2, 0x1f ;  /* 0x0c401f0003067f89 */ /* 0x000ea200000e0000 */
[----:B------:R-:W-:Y:S01]  /*6c00*/  IMAD.MOV.U32 R8, RZ, RZ, -0x800000 ;  /* 0xff800000ff087424 */ /* 0x000fe200078e00ff */
[----:B------:R-:W-:Y:S01]  /*6c10*/  UISETP.NE.AND UP0, UPT, UR36, 0x2, UPT ;  /* 0x000000022400788c */ /* 0x000fe2000bf05270 */
[----:B------:R3:W-:Y:S07]  /*6c20*/  BAR.ARV R154, 0x100 ;  /* 0x0004009a0000751d */ /* 0x0007ee0000002000 */
[----:B------:R-:W-:Y:S01]  /*6c30*/  UIADD3 UR4, UR4, 0x1, URZ ;  /* 0x0000000104047890 */ /* 0x000fe2000fffe03f */
[----:B------:R-:W-:Y:S06]  /*6c40*/  BAR.ARV 0x8, 0x180 ;  /* 0x0206000000007b1d */ /* 0x000fec0000002000 */
[----:B------:R-:W-:Y:S01]  /*6c50*/  IMAD.U32 R219, RZ, RZ, UR4 ;  /* 0x00000004ffdb7e24 */ /* 0x000fe2000f8e00ff */
[----:B------:R-:W-:Y:S01]  /*6c60*/  USEL UR4, URZ, 0x1, UP0 ;  /* 0x000000013f047887 */ /* 0x000fe20008000000 */
[----:B-1----:R-:W-:Y:S01]  /*6c70*/  FADD.FTZ R5, R5, R0 ;  /* 0x0000000005057221 */ /* 0x002fe20000010000 */
[----:B------:R-:W-:Y:S01]  /*6c80*/  IMAD.MOV.U32 R0, RZ, RZ, RZ ;  /* 0x000000ffff007224 */ /* 0x000fe200078e00ff */
[----:B------:R-:W-:Y:S01]  /*6c90*/  PLOP3.LUT P0, PT, PT, PT, PT, 0x8, 0x0 ;  /* 0x000000000000781c */ /* 0x000fe20003f0e170 */
[----:B------:R-:W-:Y:S01]  /*6ca0*/  USEL UR36, UR36, URZ, UP0 ;  /* 0x0000003f24247287 */ /* 0x000fe20008000000 */
[----:B--2---:R-:W-:Y:S01]  /*6cb0*/  FADD.FTZ R6, R6, R3 ;  /* 0x0000000306067221 */ /* 0x004fe20000010000 */
[----:B------:R-:W1:Y:S01]  /*6cc0*/  SHFL.BFLY PT, R4, R5, 0x1, 0x1f ;  /* 0x0c201f0005047f89 */ /* 0x000e6200000e0000 */
[----:B------:R-:W-:Y:S01]  /*6cd0*/  IMAD.MOV.U32 R3, RZ, RZ, -0x800000 ;  /* 0xff800000ff037424 */ /* 0x000fe200078e00ff */
[----:B------:R-:W-:-:S02]  /*6ce0*/  ULOP3.LUT UR37, UR37, UR4, URZ, 0x3c, !UPT ;  /* 0x0000000425257292 */ /* 0x000fc4000f8e3c3f */
[----:B------:R-:W2:Y:S01]  /*6cf0*/  SHFL.BFLY PT, R7, R6, 0x1, 0x1f ;  /* 0x0c201f0006077f89 */ /* 0x000ea200000e0000 */
[----:B-1----:R-:W-:Y:S01]  /*6d00*/  FADD.FTZ R9, R5, R4 ;  /* 0x0000000405097221 */ /* 0x002fe20000010000 */
[----:B------:R-:W-:Y:S02]  /*6d10*/  IMAD.MOV.U32 R4, RZ, RZ, RZ ;  /* 0x000000ffff047224 */ /* 0x000fe400078e00ff */
[----:B--2---:R-:W-:Y:S02]  /*6d20*/  FADD.FTZ R7, R6, R7 ;  /* 0x0000000706077221 */ /* 0x004fe40000010000 */
[----:B------:R-:W-:-:S03]  /*6d30*/  FSETP.NE.FTZ.AND P1, PT, R9, RZ, PT ;  /* 0x000000ff0900720b */ /* 0x000fc60003f35000 */
[----:B------:R-:W-:-:S10]  /*6d40*/  FSETP.NE.FTZ.AND P2, PT, R7, RZ, PT ;  /* 0x000000ff0700720b */ /* 0x000fd40003f55000 */
[----:B------:R-:W1:Y:S03]  /*6d50*/  @P1 MUFU.RCP R4, R9 ;  /* 0x0000000900041308 */ /* 0x000e660000001000 */
[----:B------:R-:W-:-:S05]  /*6d60*/  @P2 FMUL.FTZ R11, R11, 0.69314718246459960938 ;  /* 0x3f3172180b0b2820 */ /* 0x000fca0000410000 */
[----:B------:R-:W2:Y:S08]  /*6d70*/  @P1 MUFU.LG2 R5, R9 ;  /* 0x0000000900051308 */ /* 0x000eb00000000c00 */
[----:B------:R-:W4:Y:S01]  /*6d80*/  @P2 MUFU.LG2 R6, R7 ;  /* 0x0000000700062308 */ /* 0x000f220000000c00 */
[-C--:B-1----:R-:W-:Y:S01]  /*6d90*/  FMUL.FTZ R24, R24, R4.reuse ;  /* 0x0000000418187220 */ /* 0x082fe20000410000 */
[-C--:B------:R-:W-:Y:S01]  /*6da0*/  FMUL.FTZ R25, R25, R4.reuse ;  /* 0x0000000419197220 */ /* 0x080fe20000410000 */
[-C--:B------:R-:W-:Y:S01]  /*6db0*/  FMUL.FTZ R28, R28, R4.reuse ;  /* 0x000000041c1c7220 */ /* 0x080fe20000410000 */
[-C--:B------:R-:W-:Y:S01]  /*6dc0*/  FMUL.FTZ R29, R29, R4.reuse ;  /* 0x000000041d1d7220 */ /* 0x080fe20000410000 */
[-C--:B------:R-:W-:Y:S01]  /*6dd0*/  FMUL.FTZ R32, R32, R4.reuse ;  /* 0x0000000420207220 */ /* 0x080fe20000410000 */
[-C--:B------:R-:W-:Y:S01]  /*6de0*/  FMUL.FTZ R33, R33, R4.reuse ;  /* 0x0000000421217220 */ /* 0x080fe20000410000 */
[-C--:B------:R-:W-:Y:S01]  /*6df0*/  FMUL.FTZ R36, R36, R4.reuse ;  /* 0x0000000424247220 */ /* 0x080fe20000410000 */
[----:B------:R-:W1:Y:S01]  /*6e00*/  @P2 MUFU.RCP R0, R7 ;  /* 0x0000000700002308 */ /* 0x000e620000001000 */
        /* <DEDUP_REMOVED lines=57> */
[----:B------:R-:W-:-:S02]  /*71a0*/  IMAD.U32 R4, RZ, RZ, UR5 ;  /* 0x00000005ff047e24 */ /* 0x000fc4000f8e00ff */
[----:B--2---:R-:W-:Y:S01]  /*71b0*/  @P1 FMUL.FTZ R5, R5, 0.69314718246459960938 ;  /* 0x3f31721805051820 */ /* 0x004fe20000410000 */
[----:B----4-:R-:W-:Y:S01]  /*71c0*/  @P2 FMUL.FTZ R6, R6, 0.69314718246459960938 ;  /* 0x3f31721806062820 */ /* 0x010fe20000410000 */
[-C--:B-1----:R-:W-:Y:S01]  /*71d0*/  FMUL.FTZ R9, R83, R0.reuse ;  /* 0x0000000053097220 */ /* 0x082fe20000410000 */
[----:B------:R-:W-:Y:S01]  /*71e0*/  @P1 FMUL.FTZ R4, R4, 0.69314718246459960938 ;  /* 0x3f31721804041820 */ /* 0x000fe20000410000 */
[-C--:B------:R-:W-:Y:S01]  /*71f0*/  FMUL.FTZ R166, R27, R0.reuse ;  /* 0x000000001ba67220 */ /* 0x080fe20000410000 */
[-C--:B------:R-:W-:Y:S01]  /*7200*/  FMUL.FTZ R165, R35, R0.reuse ;  /* 0x0000000023a57220 */ /* 0x080fe20000410000 */
[-C--:B------:R-:W-:Y:S01]  /*7210*/  FMUL.FTZ R163, R43, R0.reuse ;  /* 0x000000002ba37220 */ /* 0x080fe20000410000 */
[-C--:B------:R-:W-:Y:S01]  /*7220*/  FMUL.FTZ R161, R51, R0.reuse ;  /* 0x0000000033a17220 */ /* 0x080fe20000410000 */
[-C--:B------:R-:W-:Y:S01]  /*7230*/  FMUL.FTZ R159, R59, R0.reuse ;  /* 0x000000003b9f7220 */ /* 0x080fe20000410000 */
[-C--:B------:R-:W-:Y:S01]  /*7240*/  FMUL.FTZ R157, R67, R0.reuse ;  /* 0x00000000439d7220 */ /* 0x080fe20000410000 */
        /* <DEDUP_REMOVED lines=59> */
.L_x_1036:
        /* <DEDUP_REMOVED lines=31> */
[----:B------:R-:W-:Y:S02]  /*77f0*/  MOV R4, R151 ;  /* 0x0000009700047202 */ /* 0x000fe40000000f00 */
[----:B0-----:R-:W-:-:S02]  /*7800*/  MOV R5, R6 ;  /* 0x0000000600057202 */ /* 0x001fc40000000f00 */
[----:B------:R-:W-:Y:S02]  /*7810*/  F2FP.F16.F32.PACK_AB R51, R160, R51 ;  /* 0x00000033a033723e */ /* 0x000fe400000000ff */
[----:B------:R-:W-:Y:S01]  /*7820*/  F2FP.F16.F32.PACK_AB R57, R159, R58 ;  /* 0x0000003a9f39723e */ /* 0x000fe200000000ff */
[----:B------:R-:W-:Y:S01]  /*7830*/  IMAD.WIDE R102, R225, 0x2, R4 ;  /* 0x00000002e1667825 */ /* 0x000fe200078e0204 */
[----:B------:R-:W-:Y:S02]  /*7840*/  F2FP.F16.F32.PACK_AB R64, R65, R64 ;  /* 0x000000404140723e */ /* 0x000fe400000000ff */
[----:B------:R-:W-:Y:S02]  /*7850*/  F2FP.F16.F32.PACK_AB R58, R61, R60 ;  /* 0x0000003c3d3a723e */ /* 0x000fe400000000ff */
[C---:B------:R-:W-:Y:S02]  /*7860*/  IADD3 R153, P1, R102.reuse, 0x20, RZ ;  /* 0x0000002066997810 */ /* 0x040fe40007f3e0ff */
[----:B------:R-:W-:-:S02]  /*7870*/  LOP3.LUT R11, R102, 0x380, RZ, 0xc0, !PT ;  /* 0x00000380660b7812 */ /* 0x000fc400078ec0ff */
[C---:B------:R-:W-:Y:S01]  /*7880*/  IADD3 R173, P0, R102.reuse, 0x40, RZ ;  /* 0x0000004066ad7810 */ /* 0x040fe20007f1e0ff */
[--C-:B------:R-:W-:Y:S01]  /*7890*/  IMAD.X R13, RZ, RZ, R103.reuse, P1 ;  /* 0x000000ffff0d7224 */ /* 0x100fe200008e0667 */
[C---:B------:R-:W-:Y:S02]  /*78a0*/  IADD3 R175, P4, R102.reuse, 0x60, RZ ;  /* 0x0000006066af7810 */ /* 0x040fe40007f9e0ff */
        /* <DEDUP_REMOVED lines=10> */
[----:B------:R-:W-:Y:S01]  /*7950*/  SHF.R.U64 R11, R11, 0x3, RZ ;  /* 0x000000030b0b7819 */ /* 0x000fe200000012ff */
[--C-:B------:R-:W-:Y:S01]  /*7960*/  IMAD.X R39, RZ, RZ, R103.reuse, P2 ;  /* 0x000000ffff277224 */ /* 0x100fe200010e0667 */
[----:B------:R-:W-:Y:S01]  /*7970*/  LOP3.LUT R12, R153, 0x380, RZ, 0xc0, !PT ;  /* 0x00000380990c7812 */ /* 0x000fe200078ec0ff */
[----:B------:R-:W-:Y:S01]  /*7980*/  IMAD.X R47, RZ, RZ, R103, P1 ;  /* 0x000000ffff2f7224 */ /* 0x000fe200008e0667 */
[----:B------:R-:W-:-:S02]  /*7990*/  IADD3 R187, P0, R102, 0x8020, RZ ;  /* 0x0000802066bb7810 */ /* 0x000fc40007f1e0ff */
        /* <DEDUP_REMOVED lines=14> */
[----:B------:R-:W-:Y:S01]  /*7a80*/  IMAD.X R11, RZ, RZ, R103, P1 ;  /* 0x000000ffff0b7224 */ /* 0x000fe200008e0667 */
[----:B------:R-:W-:-:S02]  /*7a90*/  LOP3.LUT R16, R175, 0x380, RZ, 0xc0, !PT ;  /* 0x00000380af107812 */ /* 0x000fc400078ec0ff */
[----:B------:R-:W-:Y:S02]  /*7aa0*/  LOP3.LUT R18, R177, 0x380, RZ, 0xc0, !PT ;  /* 0x00000380b1127812 */ /* 0x000fe400078ec0ff */
[----:B------:R-:W-:Y:S02]  /*7ab0*/  SHF.R.U64 R12, R12, 0x3, RZ ;  /* 0x000000030c0c7819 */ /* 0x000fe400000012ff */
[----:B------:R-:W-:Y:S02]  /*7ac0*/  LOP3.LUT R20, R179, 0x380, RZ, 0xc0, !PT ;  /* 0x00000380b3147812 */ /* 0x000fe400078ec0ff */
[----:B------:R-:W-:Y:S02]  /*7ad0*/  SHF.R.U64 R14, R14, 0x3, RZ ;  /* 0x000000030e0e7819 */ /* 0x000fe400000012ff */
[----:B------:R-:W-:Y:S02]  /*7ae0*/  LOP3.LUT R30, R181, 0x380, RZ, 0xc0, !PT ;  /* 0x00000380b51e7812 */ /* 0x000fe400078ec0ff */
[----:B------:R-:W-:-:S02]  /*7af0*/  SHF.R.U64 R16, R16, 0x3, RZ ;  /* 0x0000000310107819 */ /* 0x000fc400000012ff */
[----:B------:R-:W-:Y:S02]  /*7b00*/  LOP3.LUT R38, R183, 0x380, RZ, 0xc0, !PT ;  /* 0x00000380b7267812 */ /* 0x000fe400078ec0ff */
[----:B------:R-:W-:Y:S01]  /*7b10*/  MOV R102, R102 ;  /* 0x0000006600667202 */ /* 0x000fe20000000f00 */
[----:B------:R-:W-:Y:S01]  /*7b20*/  BAR.SYNC.DEFER_BLOCKING 0x1, 0x100 ;  /* 0x0044000000007b1d */ /* 0x000fe20000010000 */
[----:B------:R-:W-:Y:S02]  /*7b30*/  SHF.R.U64 R18, R18, 0x3, RZ ;  /* 0x0000000312127819 */ /* 0x000fe400000012ff */
[----:B------:R-:W-:Y:S02]  /*7b40*/  LOP3.LUT R46, R185, 0x380, RZ, 0xc0, !PT ;  /* 0x00000380b92e7812 */ /* 0x000fe400078ec0ff */
[----:B------:R-:W-:Y:S02]  /*7b50*/  LOP3.LUT R103, R98, 0x380, RZ, 0xc0, !PT ;  /* 0x0000038062677812 */ /* 0x000fe400078ec0ff */
[----:B------:R-:W-:-:S02]  /*7b60*/  LOP3.LUT R12, R12, R153, RZ, 0x3c, !PT ;  /* 0x000000990c0c7212 */ /* 0x000fc400078e3cff */
[----:B------:R-:W-:Y:S02]  /*7b70*/  SHF.R.U64 R20, R20, 0x3, RZ ;  /* 0x0000000314147819 */ /* 0x000fe400000012ff */
[----:B------:R-:W-:Y:S02]  /*7b80*/  LOP3.LUT R54, R187, 0x380, RZ, 0xc0, !PT ;  /* 0x00000380bb367812 */ /* 0x000fe400078ec0ff */
[----:B------:R-:W-:Y:S02]  /*7b90*/  LOP3.LUT R14, R14, R173, RZ, 0x3c, !PT ;  /* 0x000000ad0e0e7212 */ /* 0x000fe400078e3cff */
[----:B------:R-:W-:Y:S02]  /*7ba0*/  SHF.R.U64 R30, R30, 0x3, RZ ;  /* 0x000000031e1e7819 */ /* 0x000fe400000012ff */
[----:B------:R-:W-:Y:S02]  /*7bb0*/  LOP3.LUT R62, R189, 0x380, RZ, 0xc0, !PT ;  /* 0x00000380bd3e7812 */ /* 0x000fe400078ec0ff */
[----:B------:R-:W-:-:S02]  /*7bc0*/  LOP3.LUT R16, R16, R175, RZ, 0x3c, !PT ;  /* 0x000000af10107212 */ /* 0x000fc400078e3cff */
[----:B------:R-:W-:Y:S02]  /*7bd0*/  SHF.R.U64 R38, R38, 0x3, RZ ;  /* 0x0000000326267819 */ /* 0x000fe400000012ff */
[----:B------:R-:W-:Y:S01]  /*7be0*/  LOP3.LUT R70, R191, 0x380, RZ, 0xc0, !PT ;  /* 0x00000380bf467812 */ /* 0x000fe200078ec0ff */
[----:B------:R-:W-:Y:S01]  /*7bf0*/  STSM.16.M88.4 [R102], R24 ;  /* 0x0000001866007844 */ /* 0x000fe20000000200 */
[----:B------:R-:W-:Y:S02]  /*7c00*/  LOP3.LUT R18, R18, R177, RZ, 0x3c, !PT ;  /* 0x000000b112127212 */ /* 0x000fe400078e3cff */
[----:B------:R-:W-:Y:S02]  /*7c10*/  SHF.R.U64 R46, R46, 0x3, RZ ;  /* 0x000000032e2e7819 */ /* 0x000fe400000012ff */
[----:B------:R-:W-:Y:S02]  /*7c20*/  LOP3.LUT R78, R193, 0x380, RZ, 0xc0, !PT ;  /* 0x00000380c14e7812 */ /* 0x000fe400078ec0ff */
[----:B------:R-:W-:-:S02]  /*7c30*/  SHF.R.U64 R103, R103, 0x3, RZ ;  /* 0x0000000367677819 */ /* 0x000fc400000012ff */
[----:B------:R-:W-:Y:S02]  /*7c40*/  LOP3.LUT R20, R20, R179, RZ, 0x3c, !PT ;  /* 0x000000b314147212 */ /* 0x000fe400078e3cff */
[----:B------:R-:W-:Y:S02]  /*7c50*/  SHF.R.U64 R54, R54, 0x3, RZ ;  /* 0x0000000336367819 */ /* 0x000fe400000012ff */
[----:B------:R-:W-:Y:S02]  /*7c60*/  LOP3.LUT R94, R6, 0x380, RZ, 0xc0, !PT ;  /* 0x00000380065e7812 */ /* 0x000fe400078ec0ff */
[----:B------:R-:W-:Y:S02]  /*7c70*/  MOV R13, R12 ;  /* 0x0000000c000d7202 */ /* 0x000fe40000000f00 */
[----:B------:R-:W-:Y:S02]  /*7c80*/  LOP3.LUT R30, R30, R181, RZ, 0x3c, !PT ;  /* 0x000000b51e1e7212 */ /* 0x000fe400078e3cff */
[----:B------:R-:W-:Y:S01]  /*7c90*/  SHF.R.U64 R62, R62, 0x3, RZ ;  /* 0x000000033e3e7819 */ /* 0x000fe200000012ff */
[----:B------:R-:W-:Y:S01]  /*7ca0*/  STSM.16.M88.4 [R13], R32 ;  /* 0x000000200d007844 */ /* 0x000fe20000000200 */
[----:B------:R-:W-:-:S02]  /*7cb0*/  MOV R14, R14 ;  /* 0x0000000e000e7202 */ /* 0x000fc40000000f00 */
[----:B------:R-:W-:Y:S02]  /*7cc0*/  LOP3.LUT R38, R38, R183, RZ, 0x3c, !PT ;  /* 0x000000b726267212 */ /* 0x000fe400078e3cff */
[----:B------:R-:W-:Y:S01]  /*7cd0*/  SHF.R.U64 R70, R70, 0x3, RZ ;  /* 0x0000000346467819 */ /* 0x000fe200000012ff */
[----:B------:R0:W-:Y:S01]  /*7ce0*/  STSM.16.M88.4 [R14], R40 ;  /* 0x000000280e007844 */ /* 0x0001e20000000200 */
[----:B------:R-:W-:Y:S02]  /*7cf0*/  LOP3.LUT R153, R152, 0x380, RZ, 0xc0, !PT ;  /* 0x0000038098997812 */ /* 0x000fe400078ec0ff */
[----:B------:R-:W-:Y:S02]  /*7d00*/  MOV R16, R16 ;  /* 0x0000001000107202 */ /* 0x000fe40000000f00 */
[----:B------:R-:W-:Y:S02]  /*7d10*/  LOP3.LUT R46, R46, R185, RZ, 0x3c, !PT ;  /* 0x000000b92e2e7212 */ /* 0x000fe400078e3cff */
[----:B------:R-:W-:Y:S01]  /*7d20*/  SHF.R.U64 R78, R78, 0x3, RZ ;  /* 0x000000034e4e7819 */ /* 0x000fe200000012ff */
[----:B------:R1:W-:Y:S01]  /*7d30*/  STSM.16.M88.4 [R16], R48 ;  /* 0x0000003010007844 */ /* 0x0003e20000000200 */
[----:B------:R-:W-:-:S02]  /*7d40*/  LOP3.LUT R98, R103, R98, RZ, 0x3c, !PT ;  /* 0x0000006267627212 */ /* 0x000fc400078e3cff */
[----:B------:R-:W-:Y:S02]  /*7d50*/  MOV R18, R18 ;  /* 0x0000001200127202 */ /* 0x000fe40000000f00 */
[----:B------:R-:W-:Y:S02]  /*7d60*/  F2FP.F16.F32.PACK_AB R59, R158, R59 ;  /* 0x0000003b9e3b723e */ /* 0x000fe400000000ff */
[----:B------:R-:W-:Y:S02]  /*7d70*/  F2FP.F16.F32.PACK_AB R65, R157, R66 ;  /* 0x000000429d41723e */ /* 0x000fe400000000ff */
[----:B------:R-:W-:Y:S01]  /*7d80*/  F2FP.F16.F32.PACK_AB R72, R73, R72 ;  /* 0x000000484948723e */ /* 0x000fe200000000ff */
[----:B------:R1:W-:Y:S01]  /*7d90*/  STSM.16.M88.4 [R18], R56 ;  /* 0x0000003812007844 */ /* 0x0003e20000000200 */
[----:B------:R-:W-:Y:S02]  /*7da0*/  LOP3.LUT R54, R54, R187, RZ, 0x3c, !PT ;  /* 0x000000bb36367212 */ /* 0x000fe400078e3cff */
[----:B------:R-:W-:-:S02]  /*7db0*/  SHF.R.U64 R29, R94, 0x3, RZ ;  /* 0x000000035e1d7819 */ /* 0x000fc400000012ff */
[----:B------:R-:W-:Y:S02]  /*7dc0*/  MOV R20, R20 ;  /* 0x0000001400147202 */ /* 0x000fe40000000f00 */
[----:B------:R-:W-:Y:S02]  /*7dd0*/  F2FP.F16.F32.PACK_AB R66, R69, R68 ;  /* 0x000000444542723e */ /* 0x000fe400000000ff */
[----:B------:R-:W-:Y:S02]  /*7de0*/  F2FP.F16.F32.PACK_AB R67, R156, R67 ;  /* 0x000000439c43723e */ /* 0x000fe400000000ff */
[----:B------:R-:W-:Y:S02]  /*7df0*/  F2FP.F16.F32.PACK_AB R73, R155, R74 ;  /* 0x0000004a9b49723e */ /* 0x000fe400000000ff */
[----:B------:R-:W-:Y:S01]  /*7e00*/  F2FP.F16.F32.PACK_AB R80, R81, R80 ;  /* 0x000000505150723e */ /* 0x000fe200000000ff */
[----:B------:R1:W-:Y:S01]  /*7e10*/  STSM.16.M88.4 [R20], R64 ;  /* 0x0000004014007844 */ /* 0x0003e20000000200 */
[----:B------:R-:W-:-:S02]  /*7e20*/  LOP3.LUT R62, R62, R189, RZ, 0x3c, !PT ;  /* 0x000000bd3e3e7212 */ /* 0x000fc400078e3cff */
[----:B------:R-:W-:Y:S02]  /*7e30*/  MOV R30, R30 ;  /* 0x0000001e001e7202 */ /* 0x000fe40000000f00 */
[----:B------:R-:W-:Y:S02]  /*7e40*/  F2FP.F16.F32.PACK_AB R74, R77, R76 ;  /* 0x0000004c4d4a723e */ /* 0x000fe400000000ff */
[----:B------:R-:W-:Y:S01]  /*7e50*/  F2FP.F16.F32.PACK_AB R75, R154, R75 ;  /* 0x0000004b9a4b723e */ /* 0x000fe200000000ff */
[----:B------:R-:W2:Y:S01]  /*7e60*/  LDC R77, c[0x0][0xce8] ;  /* 0x00033a00ff4d7b82 */ /* 0x000ea20000000800 */
[----:B------:R-:W-:Y:S02]  /*7e70*/  F2FP.F16.F32.PACK_AB R81, R9, R82 ;  /* 0x000000520951723e */ /* 0x000fe400000000ff */
[----:B------:R-:W-:Y:S01]  /*7e80*/  LOP3.LUT R70, R70, R191, RZ, 0x3c, !PT ;  /* 0x000000bf46467212 */ /* 0x000fe200078e3cff */
[----:B------:R1:W-:Y:S01]  /*7e90*/  STSM.16.M88.4 [R30], R72 ;  /* 0x000000481e007844 */ /* 0x0003e20000000200 */
[----:B------:R-:W-:-:S02]  /*7ea0*/  SHF.R.U64 R153, R153, 0x3, RZ ;  /* 0x0000000399997819 */ /* 0x000fc400000012ff */
[----:B------:R-:W-:Y:S02]  /*7eb0*/  MOV R38, R38 ;  /* 0x0000002600267202 */ /* 0x000fe40000000f00 */
[----:B------:R-:W-:Y:S02]  /*7ec0*/  F2FP.F16.F32.PACK_AB R82, R85, R84 ;  /* 0x000000545552723e */ /* 0x000fe400000000ff */
[----:B------:R-:W-:Y:S02]  /*7ed0*/  F2FP.F16.F32.PACK_AB R83, R83, R86 ;  /* 0x000000565353723e */ /* 0x000fe400000000ff */
[----:B------:R-:W-:Y:S02]  /*7ee0*/  LOP3.LUT R78, R78, R193, RZ, 0x3c, !PT ;  /* 0x000000c14e4e7212 */ /* 0x000fe400078e3cff */
[----:B------:R-:W-:Y:S01]  /*7ef0*/  MOV R46, R46 ;  /* 0x0000002e002e7202 */ /* 0x000fe20000000f00 */
[----:B------:R1:W-:Y:S01]  /*7f00*/  STSM.16.M88.4 [R38], R80 ;  /* 0x0000005026007844 */ /* 0x0003e20000000200 */
[----:B------:R-:W-:-:S02]  /*7f10*/  MOV R12, R98 ;  /* 0x00000062000c7202 */ /* 0x000fc40000000f00 */
[----:B------:R-:W-:Y:S02]  /*7f20*/  F2FP.F16.F32.PACK_AB R84, R89, R88 ;  /* 0x000000585954723e */ /* 0x000fe400000000ff */
[----:B------:R-:W-:Y:S02]  /*7f30*/  F2FP.F16.F32.PACK_AB R85, R91, R90 ;  /* 0x0000005a5b55723e */ /* 0x000fe400000000ff */
        /* <DEDUP_REMOVED lines=8> */
[----:B------:R-:W-:Y:S02]  /*7fc0*/  F2FP.F16.F32.PACK_AB R98, R101, R100 ;  /* 0x000000646562723e */ /* 0x000fe400000000ff */
[----:B------:R-:W-:Y:S02]  /*7fd0*/  F2FP.F16.F32.PACK_AB R99, R171, R170 ;  /* 0x000000aaab63723e */ /* 0x000fe400000000ff */
[----:B------:R-:W-:Y:S02]  /*7fe0*/  F2FP.F16.F32.PACK_AB R105, R107, R106 ;  /* 0x0000006a6b69723e */ /* 0x000fe400000000ff */
[----:B------:R-:W-:Y:S01]  /*7ff0*/  F2FP.F16.F32.PACK_AB R112, R113, R112 ;  /* 0x000000707170723e */ /* 0x000fe200000000ff */
[----:B------:R1:W-:Y:S01]  /*8000*/  STSM.16.M88.4 [R54], R96 ;  /* 0x0000006036007844 */ /* 0x0003e20000000200 */
[----:B------:R-:W-:-:S02]  /*8010*/  MOV R62, R62 ;  /* 0x0000003e003e7202 */ /* 0x000fc40000000f00 */
[----:B------:R-:W-:Y:S02]  /*8020*/  F2FP.F16.F32.PACK_AB R106, R109, R108 ;  /* 0x0000006c6d6a723e */ /* 0x000fe400000000ff */
[----:B------:R-:W-:Y:S02]  /*8030*/  F2FP.F16.F32.PACK_AB R107, R111, R110 ;  /* 0x0000006e6f6b723e */ /* 0x000fe400000000ff */
[----:B------:R-:W-:Y:S02]  /*8040*/  F2FP.F16.F32.PACK_AB R113, R115, R114 ;  /* 0x000000727371723e */ /* 0x000fe400000000ff */
[----:B------:R-:W-:Y:S01]  /*8050*/  F2FP.F16.F32.PACK_AB R120, R121, R120 ;  /* 0x000000787978723e */ /* 0x000fe200000000ff */
[----:B------:R1:W-:Y:S01]  /*8060*/  STSM.16.M88.4 [R62], R104 ;  /* 0x000000683e007844 */ /* 0x0003e20000000200 */
[----:B------:R-:W-:Y:S02]  /*8070*/  LOP3.LUT R10, R153, R152, RZ, 0x3c, !PT ;  /* 0x00000098990a7212 */ /* 0x000fe400078e3cff */
[----:B------:R-:W-:-:S02]  /*8080*/  MOV R70, R70 ;  /* 0x0000004600467202 */ /* 0x000fc40000000f00 */
[----:B------:R-:W-:Y:S02]  /*8090*/  F2FP.F16.F32.PACK_AB R114, R117, R116 ;  /* 0x000000747572723e */ /* 0x000fe400000000ff */
[----:B------:R-:W-:Y:S02]  /*80a0*/  F2FP.F16.F32.PACK_AB R115, R119, R118 ;  /* 0x000000767773723e */ /* 0x000fe400000000ff */
[----:B------:R-:W-:Y:S02]  /*80b0*/  F2FP.F16.F32.PACK_AB R121, R123, R122 ;  /* 0x0000007a7b79723e */ /* 0x000fe400000000ff */
[----:B------:R-:W-:Y:S01]  /*80c0*/  F2FP.F16.F32.PACK_AB R128, R129, R128 ;  /* 0x000000808180723e */ /* 0x000fe200000000ff */
[----:B------:R1:W-:Y:S01]  /*80d0*/  STSM.16.M88.4 [R70], R112 ;  /* 0x0000007046007844 */ /* 0x0003e20000000200 */
[----:B------:R-:W-:Y:S02]  /*80e0*/  MOV R78, R78 ;  /* 0x0000004e004e7202 */ /* 0x000fe40000000f00 */
[----:B------:R-:W-:-:S02]  /*80f0*/  F2FP.F16.F32.PACK_AB R122, R125, R124 ;  /* 0x0000007c7d7a723e */ /* 0x000fc400000000ff */
[----:B------:R-:W-:Y:S02]  /*8100*/  F2FP.F16.F32.PACK_AB R123, R127, R126 ;  /* 0x0000007e7f7b723e */ /* 0x000fe400000000ff */
[----:B------:R-:W-:Y:S02]  /*8110*/  F2FP.F16.F32.PACK_AB R129, R131, R130 ;  /* 0x000000828381723e */ /* 0x000fe400000000ff */
[----:B------:R-:W-:Y:S01]  /*8120*/  F2FP.F16.F32.PACK_AB R136, R137, R136 ;  /* 0x000000888988723e */ /* 0x000fe200000000ff */
[----:B------:R1:W-:Y:S01]  /*8130*/  STSM.16.M88.4 [R78], R120 ;  /* 0x000000784e007844 */ /* 0x0003e20000000200 */
[----:B------:R-:W-:Y:S02]  /*8140*/  MOV R94, R94 ;  /* 0x0000005e005e7202 */ /* 0x000fe40000000f00 */
[----:B------:R-:W-:Y:S02]  /*8150*/  F2FP.F16.F32.PACK_AB R130, R133, R132 ;  /* 0x000000848582723e */ /* 0x000fe400000000ff */
[----:B------:R-:W-:-:S02]  /*8160*/  F2FP.F16.F32.PACK_AB R131, R135, R134 ;  /* 0x000000868783723e */ /* 0x000fc400000000ff */
[----:B------:R-:W-:Y:S02]  /*8170*/  F2FP.F16.F32.PACK_AB R137, R139, R138 ;  /* 0x0000008a8b89723e */ /* 0x000fe400000000ff */
[----:B------:R-:W-:Y:S01]  /*8180*/  F2FP.F16.F32.PACK_AB R144, R145, R144 ;  /* 0x000000909190723e */ /* 0x000fe200000000ff */
        /* <DEDUP_REMOVED lines=8> */
[----:B------:R-:W-:Y:S02]  /*8210*/  R2UR UR4, R218 ;  /* 0x00000000da0472ca */ /* 0x000fe400000e0000 */
[----:B------:R-:W-:Y:S01]  /*8220*/  PLOP3.LUT P0, PT, PT, PT, UP0, 0x80, 0x0 ;  /* 0x000000000000781c */ /* 0x000fe20003f0f008 */
[----:B------:R1:W-:Y:S01]  /*8230*/  STSM.16.M88.4 [R6], R144 ;  /* 0x0000009006007844 */ /* 0x0003e20000000200 */
[----:B------:R-:W-:-:S09]  /*8240*/  R2UR UR12, R203 ;  /* 0x00000000cb0c72ca */ /* 0x000fd200000e0000 */
[----:B------:R-:W-:Y:S02]  /*8250*/  USHF.L.U64.HI UR11, UR61, 0x2, UR4 ;  /* 0x000000023d0b7899 */ /* 0x000fe40008010204 */
[----:B------:R-:W-:-:S04]  /*8260*/  UIADD3 UR4, UP1, UR10, UR8, URZ ;  /* 0x000000080a047290 */ /* 0x000fc8000ff3e03f */
[----:B------:R-:W-:Y:S02]  /*8270*/  UIADD3.X UR7, UR11, UR9, URZ, UP1, !UPT ;  /* 0x000000090b077290 */ /* 0x000fe40008ffe43f */
[----:B------:R-:W-:Y:S01]  /*8280*/  IMAD.U32 R10, RZ, RZ, UR4 ;  /* 0x00000004ff0a7e24 */ /* 0x000fe2000f8e00ff */
[----:B------:R-:W-:-:S03]  /*8290*/  ULDC.64 UR8, c[0x0][0xd08] ;  /* 0x0003420000087ab9 */ /* 0x000fc60000000a00 */
[----:B------:R-:W-:Y:S01]  /*82a0*/  IMAD.U32 R11, RZ, RZ, UR7 ;  /* 0x00000007ff0b7e24 */ /* 0x000fe2000f8e00ff */
[----:B------:R-:W-:Y:S06]  /*82b0*/  BAR.SYNC.DEFER_BLOCKING 0x1, 0x100 ;  /* 0x0044000000007b1d */ /* 0x000fec0000010000 */
[----:B------:R-:W3:Y:S01]  /*82c0*/  @P0 LDG.E R0, desc[UR38][R10.64] ;  /* 0x000000260a000981 */ /* 0x000ee2000c1e1900 */
[----:B------:R-:W-:Y:S01]  /*82d0*/  UISETP.NE.U32.AND UP1, UPT, UR8, URZ, UPT ;  /* 0x0000003f0800728c */ /* 0x000fe2000bf25070 */
[----:B--2---:R-:W-:Y:S01]  /*82e0*/  ISETP.NE.AND P1, PT, R77, 0x1, PT ;  /* 0x000000014d00780c */ /* 0x004fe20003f25270 */
[----:B------:R-:W-:Y:S01]  /*82f0*/  ULDC UR7, c[0x0][0xb88] ;  /* 0x0002e20000077ab9 */ /* 0x000fe20000000800 */
[----:B------:R-:W-:Y:S01]  /*8300*/  UMOV UR4, URZ ;  /* 0x0000003f00047c82 */ /* 0x000fe20008000000 */
[----:B------:R-:W-:Y:S01]  /*8310*/  UISETP.NE.AND.EX UP1, UPT, UR9, URZ, UPT, UP1 ;  /* 0x0000003f0900728c */ /* 0x000fe2000bf25310 */
[----:B------:R-:W-:-:S05]  /*8320*/  IMAD.U32 R17, RZ, RZ, UR12 ;  /* 0x0000000cff117e24 */ /* 0x000fca000f8e00ff */
[----:B------:R-:W-:-:S04]  /*8330*/  PLOP3.LUT P2, PT, PT, PT, UP1, 0x80, 0x0 ;  /* 0x000000000000781c */ /* 0x000fc80003f4f018 */
[----:B------:R-:W2:Y:S01]  /*8340*/  @P1 LDC R9, c[0x0][0xcec] ;  /* 0x00033b00ff091b82 */ /* 0x000ea20000000800 */
[----:B------:R-:W-:-:S04]  /*8350*/  @UP1 UIADD3 UR8, UP2, UR10, UR8, URZ ;  /* 0x000000080a081290 */ /* 0x000fc8000ff5e03f */
[----:B------:R-:W-:Y:S02]  /*8360*/  @UP1 UIADD3.X UR9, UR11, UR9, URZ, UP2, !UPT ;  /* 0x000000090b091290 */ /* 0x000fe400097fe43f */
[----:B0-----:R-:W-:Y:S01]  /*8370*/  IMAD.U32 R14, RZ, RZ, UR8 ;  /* 0x00000008ff0e7e24 */ /* 0x001fe2000f8e00ff */
[----:B------:R-:W0:Y:S03]  /*8380*/  @P1 LDC R13, c[0x0][0xcf0] ;  /* 0x00033c00ff0d1b82 */ /* 0x000e260000000800 */
[----:B------:R-:W-:Y:S01]  /*8390*/  IMAD.U32 R15, RZ, RZ, UR9 ;  /* 0x00000009ff0f7e24 */ /* 0x000fe2000f8e00ff */
[----:B---3--:R-:W-:Y:S01]  /*83a0*/  @P0 R2UR UR4, R0 ;  /* 0x00000000000402ca */ /* 0x008fe200000e0000 */
[----:B------:R-:W-:-:S06]  /*83b0*/  IMAD.U32 R0, RZ, RZ, UR7 ;  /* 0x00000007ff007e24 */ /* 0x000fcc000f8e00ff */
[----:B------:R1:W5:Y:S01]  /*83c0*/  @P2 LDG.E R0, desc[UR38][R14.64] ;  /* 0x000000260e002981 */ /* 0x000362000c1e1900 */
[----:B0-2---:R-:W-:Y:S07]  /*83d0*/  @P2 BRA `(.L_x_1060) ;  /* 0x0000000000102947 */ /* 0x005fee0003800000 */
[----:B------:R-:W-:Y:S05]  /*83e0*/  @!P0 BRA `(.L_x_1060) ;  /* 0x00000000000c8947 */ /* 0x000fea0003800000 */
[----:B-1----:R-:W2:Y:S04]  /*83f0*/  LDG.E R15, desc[UR38][R10.64] ;  /* 0x000000260a0f7981 */ /* 0x002ea8000c1e1900 */
[----:B-----5:R-:W2:Y:S02]  /*8400*/  LDG.E R0, desc[UR38][R10.64+0x4] ;  /* 0x000004260a007981 */ /* 0x020ea4000c1e1900 */
[----:B--2---:R-:W-:-:S07]  /*8410*/  IMAD.IADD R0, R0, 0x1, -R15 ;  /* 0x0000000100007824 */ /* 0x004fce00078e0a0f */
.L_x_1060:
[----:B------:R-:W-:Y:S01]  /*8420*/  R2UR UR17, R202 ;  /* 0x00000000ca1172ca */ /* 0x000fe200000e0000 */
[----:B------:R-:W-:Y:S01]  /*8430*/  ULDC.64 UR12, c[0x0][0xc90] ;  /* 0x00032400000c7ab9 */ /* 0x000fe20000000a00 */
[----:B------:R-:W-:Y:S01]  /*8440*/  R2UR UR15, R218 ;  /* 0x00000000da0f72ca */ /* 0x000fe200000e0000 */
[----:B------:R-:W-:Y:S01]  /*8450*/  USHF.R.S32.HI UR11, URZ, 0x1f, UR4 ;  /* 0x0000001f3f0b7899 */ /* 0x000fe20008011404 */
[----:B-1----:R-:W-:Y:S01]  /*8460*/  IMAD R12, R17, 0x80, R224 ;  /* 0x00000080110c7824 */ /* 0x002fe200078e02e0 */
[----:B------:R-:W-:Y:S01]  /*8470*/  UMOV UR10, UR4 ;  /* 0x00000004000a7c82 */ /* 0x000fe20008000000 */
[----:B------:R-:W-:Y:S01]  /*8480*/  USEL UR61, UR61, URZ, !UP0 ;  /* 0x0000003f3d3d7287 */ /* 0x000fe2000c000000 */
[----:B------:R-:W-:Y:S01]  /*8490*/  R2UR UR16, R203 ;  /* 0x00000000cb1072ca */ /* 0x000fe200000e0000 */
[----:B------:R-:W-:-:S04]  /*84a0*/  @P1 IMAD.HI.U32 R6, R12, R9, RZ ;  /* 0x000000090c061227 */ /* 0x000fc800078e00ff */
[----:B------:R-:W-:Y:S01]  /*84b0*/  IMAD.MOV.U32 R10, RZ, RZ, R12 ;  /* 0x000000ffff0a7224 */ /* 0x000fe200078e000c */
[----:B------:R-:W-:Y:S01]  /*84c0*/  USHF.R.S32.HI UR14, URZ, 0x1f, UR17 ;  /* 0x0000001f3f0e7899 */ /* 0x000fe20008011411 */
[----:B------:R-:W-:Y:S01]  /*84d0*/  @P1 SHF.R.U32.HI R10, RZ, R13, R6 ;  /* 0x0000000dff0a1219 */ /* 0x000fe20000011606 */
[----:B------:R-:W-:Y:S01]  /*84e0*/  UIMAD.WIDE.U32 UR8, UR17, UR12, UR10 ;  /* 0x0000000c110872a5 */ /* 0x000fe2000f8e000a */
[----:B------:R-:W-:Y:S01]  /*84f0*/  IMAD R9, R204, 0x40, R2 ;  /* 0x00000040cc097824 */ /* 0x000fe200078e0202 */
[----:B------:R-:W-:Y:S01]  /*8500*/  UIMAD UR7, UR14, UR12, URZ ;  /* 0x0000000c0e0772a4 */ /* 0x000fe2000f8e023f */
[----:B-----5:R-:W-:Y:S01]  /*8510*/  IMAD R81, R0, R77, RZ ;  /* 0x0000004d00517224 */ /* 0x020fe200078e02ff */
[----:B------:R-:W-:Y:S01]  /*8520*/  USEL UR15, UR15, URZ, !UP0 ;  /* 0x0000003f0f0f7287 */ /* 0x000fe2000c000000 */
[----:B------:R-:W-:Y:S01]  /*8530*/  IMAD.MOV R6, RZ, RZ, -R10 ;  /* 0x000000ffff067224 */ /* 0x000fe200078e0a0a */
[----:B------:R-:W-:Y:S01]  /*8540*/  UIMAD UR7, UR17, UR13, UR7 ;  /* 0x0000000d110772a4 */ /* 0x000fe2000f8e0207 */
[----:B------:R-:W-:-:S02]  /*8550*/  IMAD.WIDE R4, R9, 0x2, R4 ;  /* 0x0000000209047825 */ /* 0x000fc400078e0204 */
[----:B------:R-:W-:Y:S01]  /*8560*/  ULDC.64 UR12, c[0x0][0xc98] ;  /* 0x00032600000c7ab9 */ /* 0x000fe20000000a00 */
[----:B------:R-:W-:Y:S01]  /*8570*/  UIADD3 UR9, UR9, UR7, URZ ;  /* 0x0000000709097290 */ /* 0x000fe2000fffe03f */
[----:B------:R-:W-:Y:S01]  /*8580*/  IMAD R9, R77, R6, R12 ;  /* 0x000000064d097224 */ /* 0x000fe200078e020c */
[----:B------:R-:W-:Y:S01]  /*8590*/  UIMAD UR7, UR15, UR12, URZ ;  /* 0x0000000c0f0772a4 */ /* 0x000fe2000f8e023f */
[----:B------:R-:W-:Y:S01]  /*85a0*/  SHF.R.S32.HI R6, RZ, 0x1f, R10 ;  /* 0x0000001fff067819 */ /* 0x000fe2000001140a */
[----:B------:R-:W-:Y:S01]  /*85b0*/  UIMAD.WIDE.U32 UR8, UR61, UR12, UR8 ;  /* 0x0000000c3d0872a5 */ /* 0x000fe2000f8e0008 */
[C---:B------:R-:W-:Y:S01]  /*85c0*/  IADD3 R37, P2, R4.reuse, 0x5000, RZ ;  /* 0x0000500004257810 */ /* 0x040fe20007f5e0ff */
[----:B------:R-:W-:Y:S01]  /*85d0*/  UIMAD UR7, UR61, UR13, UR7 ;  /* 0x0000000d3d0772a4 */ /* 0x000fe2000f8e0207 */
[C---:B------:R-:W-:Y:S02]  /*85e0*/  IADD3 R17, P5, R4.reuse, 0x1000, RZ ;  /* 0x0000100004117810 */ /* 0x040fe40007fbe0ff */
[----:B------:R-:W-:Y:S01]  /*85f0*/  IADD3 R25, P4, R4, 0x2000, RZ ;  /* 0x0000200004197810 */ /* 0x000fe20007f9e0ff */
[----:B------:R-:W-:Y:S01]  /*8600*/  ULDC.64 UR12, c[0x0][0xba0] ;  /* 0x0002e800000c7ab9 */ /* 0x000fe20000000a00 */
[----:B------:R-:W-:Y:S01]  /*8610*/  IADD3 R10, P0, R10, UR8, RZ ;  /* 0x000000080a0a7c10 */ /* 0x000fe2000ff1e0ff */
[----:B------:R-:W-:Y:S01]  /*8620*/  IMAD.U32 R11, RZ, RZ, UR7 ;  /* 0x00000007ff0b7e24 */ /* 0x000fe2000f8e00ff */
[----:B------:R-:W-:-:S02]  /*8630*/  LOP3.LUT R36, R37, 0x380, RZ, 0xc0, !PT ;  /* 0x0000038025247812 */ /* 0x000fc400078ec0ff */
[----:B------:R-:W-:Y:S02]  /*8640*/  LOP3.LUT R16, R17, 0x380, RZ, 0xc0, !PT ;  /* 0x0000038011107812 */ /* 0x000fe400078ec0ff */
        /* <DEDUP_REMOVED lines=8> */
[----:B------:R-:W-:-:S02]  /*86d0*/  SHF.R.U64 R36, R36, 0x3, RZ ;  /* 0x0000000324247819 */ /* 0x000fc400000012ff */
[----:B------:R-:W-:Y:S01]  /*86e0*/  SHF.R.U64 R28, R28, 0x3, RZ ;  /* 0x000000031c1c7819 */ /* 0x000fe200000012ff */
[----:B------:R-:W-:Y:S01]  /*86f0*/  IMAD R13, R9, UR9, R6 ;  /* 0x00000009090d7c24 */ /* 0x000fe2000f8e0206 */
[----:B------:R-:W-:Y:S01]  /*8700*/  ULDC.64 UR8, c[0x0][0xc50] ;  /* 0x0003140000087ab9 */ /* 0x000fe20000000a00 */
[----:B------:R-:W-:Y:S02]  /*8710*/  IADD3 R33, P3, R4, 0x4000, RZ ;  /* 0x0000400004217810 */ /* 0x000fe40007f7e0ff */
[----:B------:R-:W-:Y:S01]  /*8720*/  IMAD.IADD R9, R11, 0x1, R13 ;  /* 0x000000010b097824 */ /* 0x000fe200078e020d */
[----:B------:R-:W-:Y:S02]  /*8730*/  LEA R12, P6, R10, UR8, 0x2 ;  /* 0x000000080a0c7c11 */ /* 0x000fe4000f8c10ff */
[----:B------:R-:W-:Y:S01]  /*8740*/  LOP3.LUT R28, R28, R29, RZ, 0x3c, !PT ;  /* 0x0000001d1c1c7212 */ /* 0x000fe200078e3cff */
[----:B------:R-:W-:Y:S01]  /*8750*/  IMAD.X R29, RZ, RZ, R5, P0 ;  /* 0x000000ffff1d7224 */ /* 0x000fe200000e0605 */
[----:B------:R-:W-:Y:S01]  /*8760*/  SHF.R.U64 R16, R16, 0x3, RZ ;  /* 0x0000000310107819 */ /* 0x000fe200000012ff */
[----:B------:R-:W-:Y:S01]  /*8770*/  SHFL.IDX PT, R20, R12, RZ, 0x1c1f ;  /* 0x001c1fff0c147589 */ /* 0x000fe200000e0000 */
[----:B------:R-:W-:-:S02]  /*8780*/  SHF.R.U64 R24, R24, 0x3, RZ ;  /* 0x0000000318187819 */ /* 0x000fc400000012ff */
[----:B------:R-:W-:Y:S01]  /*8790*/  IADD3 R57, P0, R4, 0x9000, RZ ;  /* 0x0000900004397810 */ /* 0x000fe20007f1e0ff */
[----:B------:R-:W-:Y:S01]  /*87a0*/  SHFL.IDX PT, R50, R12, 0x1, 0x1c1f ;  /* 0x003c1f000c327f89 */ /* 0x000fe200000e0000 */
[----:B------:R-:W-:Y:S01]  /*87b0*/  LEA.HI.X R14, R10, UR9, R9, 0x2, P6 ;  /* 0x000000090a0e7c11 */ /* 0x000fe2000b0f1409 */
[----:B------:R-:W-:Y:S01]  /*87c0*/  IMAD.U32 R9, RZ, RZ, UR16 ;  /* 0x00000010ff097e24 */ /* 0x000fe2000f8e00ff */
[----:B------:R-:W-:Y:S01]  /*87d0*/  LOP3.LUT R36, R36, R37, RZ, 0x3c, !PT ;  /* 0x0000002524247212 */ /* 0x000fe200078e3cff */
[--C-:B------:R-:W-:Y:S01]  /*87e0*/  IMAD.X R37, RZ, RZ, R5.reuse, P2 ;  /* 0x000000ffff257224 */ /* 0x100fe200010e0605 */
[----:B------:R-:W-:Y:S01]  /*87f0*/  LOP3.LUT R32, R33, 0x380, RZ, 0xc0, !PT ;  /* 0x0000038021207812 */ /* 0x000fe200078ec0ff */
[----:B------:R-:W0:Y:S01]  /*8800*/  SHFL.IDX PT, R21, R14, RZ, 0x1c1f ;  /* 0x001c1fff0e157589 */ /* 0x000e2200000e0000 */
[----:B------:R-:W-:Y:S01]  /*8810*/  LOP3.LUT R16, R16, R17, RZ, 0x3c, !PT ;  /* 0x0000001110107212 */ /* 0x000fe200078e3cff */
[--C-:B------:R-:W-:Y:S01]  /*8820*/  IMAD.X R17, RZ, RZ, R5.reuse, P5 ;  /* 0x000000ffff117224 */ /* 0x100fe200028e0605 */
[----:B------:R-:W-:Y:S01]  /*8830*/  LOP3.LUT R24, R24, R25, RZ, 0x3c, !PT ;  /* 0x0000001918187212 */ /* 0x000fe200078e3cff */
[----:B------:R-:W-:Y:S01]  /*8840*/  IMAD.X R25, RZ, RZ, R5, P4 ;  /* 0x000000ffff197224 */ /* 0x000fe200020e0605 */
[----:B------:R-:W-:Y:S01]  /*8850*/  LOP3.LUT R56, R57, 0x380, RZ, 0xc0, !PT ;  /* 0x0000038039387812 */ /* 0x000fe200078ec0ff */
[----:B------:R-:W1:Y:S01]  /*8860*/  SHFL.IDX PT, R51, R14, 0x1, 0x1c1f ;  /* 0x003c1f000e337f89 */ /* 0x000e6200000e0000 */
[C---:B------:R-:W-:Y:S01]  /*8870*/  IADD3 R49, P2, R4.reuse, 0xb000, RZ ;  /* 0x0000b00004317810 */ /* 0x040fe20007f5e0ff */
[----:B------:R-:W-:Y:S01]  /*8880*/  IMAD R18, R9, 0x80, R222 ;  /* 0x0000008009127824 */ /* 0x000fe200078e02de */
[----:B------:R-:W-:-:S02]  /*8890*/  IADD3 R41, P6, R4, 0x6000, RZ ;  /* 0x0000600004297810 */ /* 0x000fc40007fde0ff */
[----:B------:R-:W-:Y:S01]  /*88a0*/  IADD3 R45, P5, R4, 0x7000, RZ ;  /* 0x00007000042d7810 */ /* 0x000fe20007fbe0ff */
[----:B------:R-:W-:Y:S01]  /*88b0*/  VIADD R6, R18, 0x8 ;  /* 0x0000000812067836 */ /* 0x000fe20000000000 */
[----:B------:R-:W-:Y:S02]  /*88c0*/  IADD3 R65, P4, R4, 0x8000, RZ ;  /* 0x0000800004417810 */ /* 0x000fe40007f9e0ff */
[----:B------:R-:W-:Y:S02]  /*88d0*/  SHF.R.U64 R32, R32, 0x3, RZ ;  /* 0x0000000320207819 */ /* 0x000fe400000012ff */
[----:B------:R-:W-:Y:S02]  /*88e0*/  SHF.R.U64 R56, R56, 0x3, RZ ;  /* 0x0000000338387819 */ /* 0x000fe400000012ff */
[----:B------:R-:W-:Y:S02]  /*88f0*/  LOP3.LUT R48, R49, 0x380, RZ, 0xc0, !PT ;  /* 0x0000038031307812 */ /* 0x000fe400078ec0ff */
[----:B------:R-:W-:-:S02]  /*8900*/  LOP3.LUT R40, R41, 0x380, RZ, 0xc0, !PT ;  /* 0x0000038029287812 */ /* 0x000fc400078ec0ff */
[----:B------:R-:W-:Y:S02]  /*8910*/  LOP3.LUT R44, R45, 0x380, RZ, 0xc0, !PT ;  /* 0x000003802d2c7812 */ /* 0x000fe400078ec0ff */
[----:B------:R-:W-:Y:S02]  /*8920*/  LOP3.LUT R64, R65, 0x380, RZ, 0xc0, !PT ;  /* 0x0000038041407812 */ /* 0x000fe400078ec0ff */
[----:B------:R-:W-:Y:S01]  /*8930*/  LOP3.LUT R32, R32, R33, RZ, 0x3c, !PT ;  /* 0x0000002120207212 */ /* 0x000fe200078e3cff */
[--C-:B------:R-:W-:Y:S01]  /*8940*/  IMAD.X R33, RZ, RZ, R5.reuse, P3 ;  /* 0x000000ffff217224 */ /* 0x100fe200018e0605 */
[----:B------:R-:W-:Y:S01]  /*8950*/  LOP3.LUT R56, R56, R57, RZ, 0x3c, !PT ;  /* 0x0000003938387212 */ /* 0x000fe200078e3cff */
[----:B------:R-:W-:Y:S01]  /*8960*/  IMAD.X R57, RZ, RZ, R5, P0 ;  /* 0x000000ffff397224 */ /* 0x000fe200000e0605 */
[----:B------:R-:W-:Y:S02]  /*8970*/  SHF.R.U64 R48, R48, 0x3, RZ ;  /* 0x0000000330307819 */ /* 0x000fe400000012ff */
[----:B------:R-:W-:-:S02]  /*8980*/  IADD3 R11, P3, R4, 0xa000, RZ ;  /* 0x0000a000040b7810 */ /* 0x000fc40007f7e0ff */
[----:B------:R-:W-:Y:S02]  /*8990*/  SHF.R.U64 R40, R40, 0x3, RZ ;  /* 0x0000000328287819 */ /* 0x000fe400000012ff */
[----:B------:R-:W-:Y:S02]  /*89a0*/  SHF.R.U64 R44, R44, 0x3, RZ ;  /* 0x000000032c2c7819 */ /* 0x000fe400000012ff */
[----:B------:R-:W-:Y:S02]  /*89b0*/  SHF.R.U64 R64, R64, 0x3, RZ ;  /* 0x0000000340407819 */ /* 0x000fe400000012ff */
[----:B------:R-:W-:Y:S02]  /*89c0*/  LOP3.LUT P0, RZ, R220, 0x3, RZ, 0xc0, !PT ;  /* 0x00000003dcff7812 */ /* 0x000fe4000780c0ff */
[----:B------:R-:W-:Y:S01]  /*89d0*/  LOP3.LUT R48, R48, R49, RZ, 0x3c, !PT ;  /* 0x0000003130307212 */ /* 0x000fe200078e3cff */
[----:B------:R-:W-:Y:S01]  /*89e0*/  IMAD.X R49, RZ, RZ, R5, P2 ;  /* 0x000000ffff317224 */ /* 0x000fe200010e0605 */
[----:B------:R-:W-:-:S02]  /*89f0*/  LOP3.LUT R10, R11, 0x380, RZ, 0xc0, !PT ;  /* 0x000003800b0a7812 */ /* 0x000fc400078ec0ff */
[----:B------:R-:W-:Y:S01]  /*8a00*/  LOP3.LUT R40, R40, R41, RZ, 0x3c, !PT ;  /* 0x0000002928287212 */ /* 0x000fe200078e3cff */
[--C-:B------:R-:W-:Y:S01]  /*8a10*/  IMAD.X R41, RZ, RZ, R5.reuse, P6 ;  /* 0x000000ffff297224 */ /* 0x100fe200030e0605 */
[----:B------:R-:W-:Y:S01]  /*8a20*/  LOP3.LUT R44, R44, R45, RZ, 0x3c, !PT ;  /* 0x0000002d2c2c7212 */ /* 0x000fe200078e3cff */
[--C-:B------:R-:W-:Y:S01]  /*8a30*/  IMAD.X R45, RZ, RZ, R5.reuse, P5 ;  /* 0x000000ffff2d7224 */ /* 0x100fe200028e0605 */
[----:B------:R-:W-:Y:S01]  /*8a40*/  LOP3.LUT R64, R64, R65, RZ, 0x3c, !PT ;  /* 0x0000004140407212 */ /* 0x000fe200078e3cff */
[----:B------:R-:W-:Y:S01]  /*8a50*/  IMAD.X R65, RZ, RZ, R5, P4 ;  /* 0x000000ffff417224 */ /* 0x000fe200020e0605 */
[-C--:B------:R-:W-:Y:S02]  /*8a60*/  ISETP.GE.OR P2, PT, R18, R81.reuse, P0 ;  /* 0x000000511200720c */ /* 0x080fe40000746670 */
[----:B------:R-:W-:Y:S02]  /*8a70*/  ISETP.GE.OR P0, PT, R6, R81, P0 ;  /* 0x000000510600720c */ /* 0x000fe40000706670 */
[----:B------:R-:W-:-:S02]  /*8a80*/  IADD3 R73, P6, R4, 0xc000, RZ ;  /* 0x0000c00004497810 */ /* 0x000fc40007fde0ff */
[C---:B------:R-:W-:Y:S02]  /*8a90*/  IADD3 R69, P5, R4.reuse, 0xd000, RZ ;  /* 0x0000d00004457810 */ /* 0x040fe40007fbe0ff */
[C---:B------:R-:W-:Y:S02]  /*8aa0*/  IADD3 R61, P4, R4.reuse, 0xe000, RZ ;  /* 0x0000e000043d7810 */ /* 0x040fe40007f9e0ff */
[----:B------:R-:W-:Y:S02]  /*8ab0*/  LOP3.LUT R13, R4, 0x380, RZ, 0xc0, !PT ;  /* 0x00000380040d7812 */ /* 0x000fe400078ec0ff */
[----:B------:R-:W-:Y:S01]  /*8ac0*/  SHF.R.U64 R10, R10, 0x3, RZ ;  /* 0x000000030a0a7819 */ /* 0x000fe200000012ff */
[----:B0-----:R0:W-:Y:S01]  /*8ad0*/  @!P2 ST.E desc[UR38][R20.64], R8 ;  /* 0x000000081400a985 */ /* 0x0011e2000c101926 */
[----:B------:R-:W-:Y:S02]  /*8ae0*/  LOP3.LUT R72, R73, 0x380, RZ, 0xc0, !PT ;  /* 0x0000038049487812 */ /* 0x000fe400078ec0ff */
[----:B------:R-:W-:Y:S01]  /*8af0*/  LOP3.LUT R68, R69, 0x380, RZ, 0xc0, !PT ;  /* 0x0000038045447812 */ /* 0x000fe200078ec0ff */
[----:B-1----:R1:W-:Y:S01]  /*8b00*/  @!P0 ST.E desc[UR38][R50.64], R3 ;  /* 0x0000000332008985 */ /* 0x0023e2000c101926 */
[----:B------:R-:W-:-:S02]  /*8b10*/  LOP3.LUT R60, R61, 0x380, RZ, 0xc0, !PT ;  /* 0x000003803d3c7812 */ /* 0x000fc400078ec0ff */
[----:B------:R-:W-:Y:S01]  /*8b20*/  SHF.R.U64 R13, R13, 0x3, RZ ;  /* 0x000000030d0d7819 */ /* 0x000fe200000012ff */
[----:B------:R-:W-:Y:S01]  /*8b30*/  UIMAD UR7, UR11, UR12, URZ ;  /* 0x0000000c0b0772a4 */ /* 0x000fe2000f8e023f */
[----:B------:R-:W-:Y:S01]  /*8b40*/  LOP3.LUT R10, R10, R11, RZ, 0x3c, !PT ;  /* 0x0000000b0a0a7212 */ /* 0x000fe200078e3cff */
[--C-:B------:R-:W-:Y:S01]  /*8b50*/  IMAD.X R11, RZ, RZ, R5.reuse, P3 ;  /* 0x000000ffff0b7224 */ /* 0x100fe200018e0605 */
[----:B------:R-:W-:Y:S01]  /*8b60*/  IADD3 R9, P3, R4, 0xf000, RZ ;  /* 0x0000f00004097810 */ /* 0x000fe20007f7e0ff */
[----:B0-----:R-:W0:Y:S01]  /*8b70*/  @P1 LDC R21, c[0x0][0xcf0] ;  /* 0x00033c00ff151b82 */ /* 0x001e220000000800 */
[----:B------:R-:W-:Y:S01]  /*8b80*/  SHF.R.U64 R72, R72, 0x3, RZ ;  /* 0x0000000348487819 */ /* 0x000fe200000012ff */
[----:B------:R-:W-:Y:S01]  /*8b90*/  UIMAD.WIDE.U32 UR8, UR4, UR12, URZ ;  /* 0x0000000c040872a5 */ /* 0x000fe2000f8e003f */
[----:B------:R-:W-:Y:S01]  /*8ba0*/  SHF.R.U64 R68, R68, 0x3, RZ ;  /* 0x0000000344447819 */ /* 0x000fe200000012ff */
[--C-:B------:R-:W-:Y:S01]  /*8bb0*/  IMAD.X R53, RZ, RZ, R5.reuse, P3 ;  /* 0x000000ffff357224 */ /* 0x100fe200018e0605 */
[----:B------:R-:W-:Y:S01]  /*8bc0*/  SHF.R.U64 R60, R60, 0x3, RZ ;  /* 0x000000033c3c7819 */ /* 0x000fe200000012ff */
[----:B------:R-:W-:Y:S01]  /*8bd0*/  ULDC.64 UR10, c[0x0][0xbe8] ;  /* 0x0002fa00000a7ab9 */ /* 0x000fe20000000a00 */
[----:B------:R-:W-:Y:S01]  /*8be0*/  LOP3.LUT R4, R13, R4, RZ, 0x3c, !PT ;  /* 0x000000040d047212 */ /* 0x000fe200078e3cff */
[----:B-1----:R-:W-:Y:S01]  /*8bf0*/  IMAD.U32 R3, RZ, RZ, UR16 ;  /* 0x00000010ff037e24 */ /* 0x002fe2000f8e00ff */
[----:B------:R-:W-:Y:S01]  /*8c00*/  LOP3.LUT R72, R72, R73, RZ, 0x3c, !PT ;  /* 0x0000004948487212 */ /* 0x000fe200078e3cff */
[--C-:B------:R-:W-:Y:S01]  /*8c10*/  IMAD.X R73, RZ, RZ, R5.reuse, P6 ;  /* 0x000000ffff497224 */ /* 0x100fe200030e0605 */
[----:B------:R-:W-:Y:S01]  /*8c20*/  LOP3.LUT R68, R68, R69, RZ, 0x3c, !PT ;  /* 0x0000004544447212 */ /* 0x000fe200078e3cff */
[--C-:B------:R-:W-:Y:S01]  /*8c30*/  IMAD.X R69, RZ, RZ, R5.reuse, P5 ;  /* 0x000000ffff457224 */ /* 0x100fe200028e0605 */
[----:B------:R-:W-:Y:S01]  /*8c40*/  LOP3.LUT R60, R60, R61, RZ, 0x3c, !PT ;  /* 0x0000003d3c3c7212 */ /* 0x000fe200078e3cff */
[----:B------:R-:W-:Y:S01]  /*8c50*/  IMAD.X R61, RZ, RZ, R5, P4 ;  /* 0x000000ffff3d7224 */ /* 0x000fe200020e0605 */
[----:B------:R1:W5:Y:S01]  /*8c60*/  LD.E.128 R12, desc[UR38][R4.64] ;  /* 0x00000026040c7980 */ /* 0x000362000c101d00 */
[----:B------:R-:W-:Y:S01]  /*8c70*/  LOP3.LUT R0, R9, 0x380, RZ, 0xc0, !PT ;  /* 0x0000038009007812 */ /* 0x000fe200078ec0ff */
[----:B------:R-:W-:-:S02]  /*8c80*/  UIMAD UR7, UR4, UR13, UR7 ;  /* 0x0000000d040772a4 */ /* 0x000fc4000f8e0207 */
[----:B------:R-:W5:Y:S01]  /*8c90*/  LD.E.128 R16, desc[UR38][R16.64] ;  /* 0x0000002610107980 */ /* 0x000f62000c101d00 */
[----:B------:R-:W-:-:S03]  /*8ca0*/  SHF.R.U64 R0, R0, 0x3, RZ ;  /* 0x0000000300007819 */ /* 0x000fc600000012ff */
[----:B------:R-:W5:Y:S01]  /*8cb0*/  LD.E.128 R24, desc[UR38][R24.64] ;  /* 0x0000002618187980 */ /* 0x000f62000c101d00 */
[----:B------:R-:W-:Y:S01]  /*8cc0*/  LOP3.LUT R52, R0, R9, RZ, 0x3c, !PT ;  /* 0x0000000900347212 */ /* 0x000fe200078e3cff */
[----:B-1----:R-:W1:Y:S01]  /*8cd0*/  @P1 LDC R5, c[0x0][0xcec] ;  /* 0x00033b00ff051b82 */ /* 0x002e620000000800 */
[----:B------:R-:W-:Y:S01]  /*8ce0*/  IMAD R0, R201, 0x20, R204 ;  /* 0x00000020c9007824 */ /* 0x000fe200078e02cc */
[----:B------:R-:W-:Y:S01]  /*8cf0*/  UIADD3 UR9, UR9, UR7, URZ ;  /* 0x0000000709097290 */ /* 0x000fe2000fffe03f */
        /* <DEDUP_REMOVED lines=15> */
[----:B-1----:R-:W-:-:S03]  /*8df0*/  @P1 IMAD.HI.U32 R0, R20, R5, RZ ;  /* 0x0000000514001227 */ /* 0x002fc600078e00ff */
[----:B------:R-:W5:Y:S02]  /*8e00*/  LD.E.128 R64, desc[UR38][R64.64] ;  /* 0x0000002640407980 */ /* 0x000f64000c101d00 */
[----:B0-----:R-:W-:Y:S01]  /*8e10*/  @P1 SHF.R.U32.HI R3, RZ, R21, R0 ;  /* 0x00000015ff031219 */ /* 0x001fe20000011600 */
[----:B------:R-:W-:Y:S01]  /*8e20*/  UIADD3 UR4, UR9, UR4, URZ ;  /* 0x0000000409047290 */ /* 0x000fe2000fffe03f */
[----:B------:R-:W-:Y:S01]  /*8e30*/  IMAD.U32 R4, RZ, RZ, UR8 ;  /* 0x00000008ff047e24 */ /* 0x000fe2000f8e00ff */
[----:B------:R-:W5:Y:S01]  /*8e40*/  LD.E.128 R56, desc[UR38][R56.64] ;  /* 0x0000002638387980 */ /* 0x000f62000c101d00 */
[--C-:B------:R-:W-:Y:S01]  /*8e50*/  SHF.R.S32.HI R0, RZ, 0x1f, R3.reuse ;  /* 0x0000001fff007819 */ /* 0x100fe20000011403 */
[----:B------:R-:W-:Y:S02]  /*8e60*/  IMAD.MOV R6, RZ, RZ, -R3 ;  /* 0x000000ffff067224 */ /* 0x000fe400078e0a03 */
[----:B------:R-:W-:Y:S01]  /*8e70*/  IMAD.U32 R5, RZ, RZ, UR9 ;  /* 0x00000009ff057e24 */ /* 0x000fe2000f8e00ff */
[----:B------:R-:W-:Y:S01]  /*8e80*/  ULDC.64 UR8, c[0x0][0xbe0] ;  /* 0x0002f80000087ab9 */ /* 0x000fe20000000a00 */
[----:B------:R-:W-:Y:S01]  /*8e90*/  IMAD R21, R77, R6, R20 ;  /* 0x000000064d157224 */ /* 0x000fe200078e0214 */
[----:B------:R-:W5:Y:S01]  /*8ea0*/  LD.E.128 R8, desc[UR38][R10.64] ;  /* 0x000000260a087980 */ /* 0x000f62000c101d00 */
[----:B------:R-:W-:-:S02]  /*8eb0*/  IMAD R0, R0, UR8, RZ ;  /* 0x0000000800007c24 */ /* 0x000fc4000f8e02ff */
[----:B------:R-:W-:Y:S01]  /*8ec0*/  IMAD.U32 R5, RZ, RZ, UR4 ;  /* 0x00000004ff057e24 */ /* 0x000fe2000f8e00ff */
[----:B------:R-:W5:Y:S01]  /*8ed0*/  LD.E.128 R48, desc[UR38][R48.64] ;  /* 0x0000002630307980 */ /* 0x000f62000c101d00 */
[C---:B------:R-:W-:Y:S01]  /*8ee0*/  IMAD R77, R3.reuse, UR9, R0 ;  /* 0x00000009034d7c24 */ /* 0x040fe2000f8e0200 */
[----:B------:R-:W-:Y:S02]  /*8ef0*/  SHF.R.S32.HI R0, RZ, 0x1f, R21 ;  /* 0x0000001fff007819 */ /* 0x000fe40000011415 */
[----:B------:R-:W5:Y:S01]  /*8f00*/  LD.E.128 R72, desc[UR38][R72.64] ;  /* 0x0000002648487980 */ /* 0x000f62000c101d00 */
[----:B------:R-:W-:Y:S01]  /*8f10*/  IMAD.WIDE.U32 R4, R3, UR8, R4 ;  /* 0x0000000803047c25 */ /* 0x000fe2000f8e0004 */
[----:B------:R-:W-:Y:S02]  /*8f20*/  ULDC.64 UR8, c[0x0][0xbd8] ;  /* 0x0002f60000087ab9 */ /* 0x000fe40000000a00 */
[----:B------:R-:W5:Y:S04]  /*8f30*/  LD.E.128 R68, desc[UR38][R68.64] ;  /* 0x0000002644447980 */ /* 0x000f68000c101d00 */
[----:B------:R-:W5:Y:S04]  /*8f40*/  LD.E.128 R60, desc[UR38][R60.64] ;  /* 0x000000263c3c7980 */ /* 0x000f68000c101d00 */
[----:B------:R-:W5:Y:S01]  /*8f50*/  LD.E.128 R52, desc[UR38][R52.64] ;  /* 0x0000002634347980 */ /* 0x000f62000c101d00 */
[----:B------:R-:W-:Y:S01]  /*8f60*/  IMAD.U32 R79, RZ, RZ, UR16 ;  /* 0x00000010ff4f7e24 */ /* 0x000fe2000f8e00ff */
        /* <DEDUP_REMOVED lines=8> */
[----:B------:R-:W-:Y:S02]  /*8ff0*/  IMAD R80, R79, 0x80, R204 ;  /* 0x000000804f507824 */ /* 0x000fe400078e02cc */
[C---:B------:R-:W-:Y:S02]  /*9000*/  IMAD R3, R21.reuse, UR9, R6 ;  /* 0x0000000915037c24 */ /* 0x040fe4000f8e0206 */
[----:B------:R-:W-:Y:S01]  /*9010*/  IMAD.WIDE.U32 R4, R21, UR8, R4 ;  /* 0x0000000815047c25 */ /* 0x000fe2000f8e0004 */
[----:B------:R-:W-:Y:S01]  /*9020*/  ISETP.GE.AND P2, PT, R80, R81, PT ;  /* 0x000000515000720c */ /* 0x000fe20003f46270 */
[----:B------:R-:W-:Y:S02]  /*9030*/  ULDC.64 UR8, c[0x0][0xb80] ;  /* 0x0002e00000087ab9 */ /* 0x000fe40000000a00 */
[----:B------:R-:W-:Y:S01]  /*9040*/  IMAD.IADD R3, R5, 0x1, R3 ;  /* 0x0000000105037824 */ /* 0x000fe200078e0203 */
[----:B------:R-:W-:Y:S01]  /*9050*/  LEA R6, P3, R4, UR8, 0x1 ;  /* 0x0000000804067c11 */ /* 0x000fe2000f8608ff */
[----:B------:R-:W-:-:S02]  /*9060*/  VIADD R151, R151, 0x32420 ;  /* 0x0003242097977836 */ /* 0x000fc40000000000 */
[----:B------:R-:W-:Y:S01]  /*9070*/  VIADD R0, R80, 0x20 ;  /* 0x0000002050007836 */ /* 0x000fe20000000000 */
[----:B------:R-:W-:Y:S02]  /*9080*/  LEA.HI.X R3, R4, UR9, R3, 0x1, P3 ;  /* 0x0000000904037c11 */ /* 0x000fe400098f0c03 */
[----:B------:R-:W-:Y:S02]  /*9090*/  PRMT R151, RZ, 0x654, R151 ;  /* 0x00000654ff977816 */ /* 0x000fe40000000097 */
[-C--:B------:R-:W-:Y:S01]  /*90a0*/  ISETP.GE.AND P1, PT, R0, R81.reuse, PT ;  /* 0x000000510000720c */ /* 0x080fe20003f26270 */
[----:B------:R-:W-:Y:S01]  /*90b0*/  VIADD R0, R80, 0x40 ;  /* 0x0000004050007836 */ /* 0x000fe20000000000 */
[----:B0-----:R0:W-:Y:S01]  /*90c0*/  SYNCS.ARRIVE.TRANS64.RED.A1T0 RZ, [R151+URZ], RZ ;  /* 0x000000ff97ff79a7 */ /* 0x0011e2000810043f */
        /* <DEDUP_REMOVED lines=22> */
.L_x_1062:
[----:B------:R-:W-:Y:S05]  /*9230*/  BSYNC B1 ;  /* 0x0000000000017941 */ /* 0x000fea0003800000 */
.L_x_1061:
        /* <DEDUP_REMOVED lines=21> */
.L_x_1064:
[----:B------:R-:W-:Y:S05]  /*9390*/  BSYNC B1 ;  /* 0x0000000000017941 */ /* 0x000fea0003800000 */
.L_x_1063:
[----:B0-----:R0:W0:Y:S01]  /*93a0*/  SHFL.IDX PT, R17, R3, 0x2, 0x181f ;  /* 0x00581f0003117f89 */ /* 0x00102200000e0000 */
        /* <DEDUP_REMOVED lines=11> */
[----:B------:R-:W-:Y:S02]  /*9460*/  @!P3 LEA.HI.X R5, R2, R17, R230, 0x1, P6 ;  /* 0x000000110205b211 */ /* 0x000fe400030f0ce6 */
        /* <DEDUP_REMOVED lines=8> */
.L_x_1066:
[----:B------:R-:W-:Y:S05]  /*94f0*/  BSYNC B1 ;  /* 0x0000000000017941 */ /* 0x000fea0003800000 */
.L_x_1065:
[----:B------:R-:W-:Y:S01]  /*9500*/  VIADD R0, R80, 0x60 ;  /* 0x0000006050007836 */ /* 0x000fe20000000000 */
[----:B0--3--:R-:W0:Y:S04]  /*9510*/  SHFL.IDX PT, R3, R3, 0x3, 0x181f ;  /* 0x00781f0003037f89 */ /* 0x009e2800000e0000 */
[----:B------:R-:W-:Y:S01]  /*9520*/  ISETP.GE.AND P0, PT, R0, R81, PT ;  /* 0x000000510000720c */ /* 0x000fe20003f06270 */
[----:B------:R3:W0:-:S12]  /*9530*/  SHFL.IDX PT, R13, R6, 0x3, 0x181f ;  /* 0x00781f00060d7f89 */ /* 0x00061800000e0000 */
[----:B---3--:R-:W-:Y:S05]  /*9540*/  @P0 BRA `(.L_x_1067) ;  /* 0x0000000c00cc0947 */ /* 0x008fea0003800000 */
[----:B------:R-:W-:Y:S02]  /*9550*/  ULDC UR4, c[0x0][0xbc8] ;  /* 0x0002f20000047ab9 */ /* 0x000fe40000000800 */
[----:B------:R-:W-:Y:S02]  /*9560*/  ISETP.GE.AND P3, PT, R2, UR4, PT ;  /* 0x0000000402007c0c */ /* 0x000fe4000bf66270 */
[----:B------:R-:W-:Y:S02]  /*9570*/  ISETP.GE.AND P4, PT, R23, UR4, PT ;  /* 0x0000000417007c0c */ /* 0x000fe4000bf86270 */
[----:B------:R-:W-:-:S09]  /*9580*/  ISETP.GE.AND P5, PT, R22, UR4, PT ;  /* 0x0000000416007c0c */ /* 0x000fd2000bfa6270 */
[-C--:B0-----:R-:W-:Y:S02]  /*9590*/  @!P3 LEA R4, P0, R2, R13.reuse, 0x1 ;  /* 0x0000000d0204b211 */ /* 0x081fe400078008ff */
[CC--:B------:R-:W-:Y:S02]  /*95a0*/  @!P4 LEA R8, P1, R23.reuse, R13.reuse, 0x1 ;  /* 0x0000000d1708c211 */ /* 0x0c0fe400078208ff */
[----:B------:R-:W-:Y:S02]  /*95b0*/  @!P5 LEA R10, P2, R22, R13, 0x1 ;  /* 0x0000000d160ad211 */ /* 0x000fe400078408ff */
[-C--:B------:R-:W-:Y:S02]  /*95c0*/  @!P3 LEA.HI.X R5, R2, R3.reuse, R230, 0x1, P0 ;  /* 0x000000030205b211 */ /* 0x080fe400000f0ce6 */
[-C--:B------:R-:W-:Y:S02]  /*95d0*/  @!P4 LEA.HI.X R9, R23, R3.reuse, R229, 0x1, P1 ;  /* 0x000000031709c211 */ /* 0x080fe400008f0ce5 */
[----:B------:R-:W-:Y:S01]  /*95e0*/  @!P5 LEA.HI.X R11, R22, R3, R228, 0x1, P2 ;  /* 0x00000003160bd211 */ /* 0x000fe200010f0ce4 */
[----:B------:R3:W-:Y:S01]  /*95f0*/  @!P3 ST.E.128 desc[UR38][R4.64], R28 ;  /* 0x0000001c0400b985 */ /* 0x0007e2000c101d26 */
[----:B------:R-:W-:-:S03]  /*9600*/  ISETP.GE.AND P0, PT, R200, UR4, PT ;  /* 0x00000004c8007c0c */ /* 0x000fc6000bf06270 */
[----:B------:R3:W-:Y:S04]  /*9610*/  @!P4 ST.E.128 desc[UR38][R8.64], R44 ;  /* 0x0000002c0800c985 */ /* 0x0007e8000c101d26 */
[----:B------:R3:W-:Y:S06]  /*9620*/  @!P5 ST.E.128 desc[UR38][R10.64], R48 ;  /* 0x000000300a00d985 */ /* 0x0007ec000c101d26 */
[----:B------:R-:W-:Y:S05]  /*9630*/  @P0 BRA `(.L_x_1067) ;  /* 0x0000000c00900947 */ /* 0x000fea0003800000 */
[----:B---3--:R-:W-:-:S04]  /*9640*/  LEA R4, P0, R200, R13, 0x1 ;  /* 0x0000000dc8047211 */ /* 0x008fc800078008ff */
[----:B------:R-:W-:-:S05]  /*9650*/  LEA.HI.X R5, R200, R3, R227, 0x1, P0 ;  /* 0x00000003c8057211 */ /* 0x000fca00000f0ce3 */
[----:B------:R0:W-:Y:S01]  /*9660*/  ST.E.128 desc[UR38][R4.64], R52 ;  /* 0x0000003404007985 */ /* 0x0001e2000c101d26 */
[----:B------:R-:W-:Y:S05]  /*9670*/  BRA `(.L_x_1067) ;  /* 0x0000000c00807947 */ /* 0x000fea0003800000 */
.L_x_1059:
[----:B------:R-:W-:Y:S01]  /*9680*/  ULDC.64 UR8, c[0x0][0xd00] ;  /* 0x0003400000087ab9 */ /* 0x000fe20000000a00 */
[----:B------:R-:W-:Y:S01]  /*9690*/  ULDC UR4, c[0x0][0xb88] ;  /* 0x0002e20000047ab9 */ /* 0x000fe20000000800 */
[----:B------:R-:W-:Y:S01]  /*96a0*/  UISETP.NE.U32.AND UP0, UPT, UR8, URZ, UPT ;  /* 0x0000003f0800728c */ /* 0x000fe2000bf05070 */
[----:B------:R-:W0:Y:S01]  /*96b0*/  LDC R13, c[0x0][0xce8] ;  /* 0x00033a00ff0d7b82 */ /* 0x000e220000000800 */
[----:B------:R-:W-:Y:S02]  /*96c0*/  R2UR UR7, R202 ;  /* 0x00000000ca0772ca */ /* 0x000fe400000e0000 */
        /* <DEDUP_REMOVED lines=29> */
.L_x_1068:
[----:B------:R-:W-:Y:S01]  /*98a0*/  R2UR UR7, R218 ;  /* 0x00000000da0772ca */ /* 0x000fe200000e0000 */
[----:B------:R-:W-:Y:S01]  /*98b0*/  USEL UR61, UR61, URZ, !UP0 ;  /* 0x0000003f3d3d7287 */ /* 0x000fe2000c000000 */
[----:B------:R-:W-:Y:S11]  /*98c0*/  BSSY B1, `(.L_x_1069) ;  /* 0x000002f000017945 */ /* 0x000ff60003800000 */
[----:B------:R-:W-:Y:S01]  /*98d0*/  USEL UR12, UR7, URZ, !UP0 ;  /* 0x0000003f070c7287 */ /* 0x000fe2000c000000 */
[----:B------:R-:W-:Y:S11]  /*98e0*/  @P1 BRA `(.L_x_1070) ;  /* 0x0000000000b01947 */ /* 0x000ff60003800000 */
[----:B------:R-:W0:Y:S01]  /*98f0*/  S2R R4, SR_TID.X ;  /* 0x0000000000047919 */ /* 0x000e220000002100 */
[----:B------:R-:W1:Y:S01]  /*9900*/  LDC R6, c[0x0][0xce8] ;  /* 0x00033a00ff067b82 */ /* 0x000e620000000800 */
[----:B------:R-:W-:-:S13]  /*9910*/  R2UR UR7, R203 ;  /* 0x00000000cb0772ca */ /* 0x000fda00000e0000 */
        /* <DEDUP_REMOVED lines=8> */
[----:B------:R-:W-:Y:S01]  /*99a0*/  R2UR UR13, R202 ;  /* 0x00000000ca0d72ca */ /* 0x000fe200000e0000 */
[----:B------:R-:W-:Y:S01]  /*99b0*/  UIMAD UR7, UR11, UR14, URZ ;  /* 0x0000000e0b0772a4 */ /* 0x000fe2000f8e023f */
[----:B------:R-:W-:Y:S01]  /*99c0*/  UMOV UR8, UR4 ;  /* 0x0000000400087c82 */ /* 0x000fe20008000000 */
[----:B------:R-:W-:-:S08]  /*99d0*/  UMOV UR9, UR10 ;  /* 0x0000000a00097c82 */ /* 0x000fd00008000000 */
[----:B------:R-:W0:Y:S02]  /*99e0*/  @P1 LDC R4, c[0x0][0xcec] ;  /* 0x00033b00ff041b82 */ /* 0x000e240000000800 */
[----:B------:R-:W-:Y:S02]  /*99f0*/  UIMAD.WIDE.U32 UR8, UR13, UR14, UR8 ;  /* 0x0000000e0d0872a5 */ /* 0x000fe4000f8e0008 */
[----:B------:R-:W-:-:S03]  /*9a00*/  UIMAD UR7, UR13, UR15, UR7 ;  /* 0x0000000f0d0772a4 */ /* 0x000fc6000f8e0207 */
[----:B------:R-:W-:Y:S01]  /*9a10*/  ULDC.64 UR14, c[0x0][0xc98] ;  /* 0x00032600000e7ab9 */ /* 0x000fe20000000a00 */
[----:B------:R-:W1:Y:S01]  /*9a20*/  @P1 LDC R8, c[0x0][0xcf0] ;  /* 0x00033c00ff081b82 */ /* 0x000e620000000800 */
[----:B------:R-:W-:Y:S02]  /*9a30*/  UIADD3 UR9, UR9, UR7, URZ ;  /* 0x0000000709097290 */ /* 0x000fe4000fffe03f */
[----:B------:R-:W-:Y:S02]  /*9a40*/  UIMAD UR7, UR12, UR14, URZ ;  /* 0x0000000e0c0772a4 */ /* 0x000fe4000f8e023f */
[----:B------:R-:W-:Y:S02]  /*9a50*/  UIMAD.WIDE.U32 UR8, UR61, UR14, UR8 ;  /* 0x0000000e3d0872a5 */ /* 0x000fe4000f8e0008 */
[----:B------:R-:W-:-:S03]  /*9a60*/  UIMAD UR7, UR61, UR15, UR7 ;  /* 0x0000000f3d0772a4 */ /* 0x000fc6000f8e0207 */
        /* <DEDUP_REMOVED lines=20> */
.L_x_1070:
[----:B------:R-:W-:Y:S05]  /*9bb0*/  BSYNC B1 ;  /* 0x0000000000017941 */ /* 0x000fea0003800000 */
.L_x_1069:
[----:B------:R-:W-:Y:S01]  /*9bc0*/  R2UR UR13, R203 ;  /* 0x00000000cb0d72ca */ /* 0x000fe200000e0000 */
[----:B------:R-:W1:Y:S01]  /*9bd0*/  @P0 LDC R5, c[0x0][0xcf0] ;  /* 0x00033c00ff050b82 */ /* 0x000e620000000800 */
[----:B------:R-:W-:Y:S01]  /*9be0*/  ULDC.64 UR14, c[0x0][0xba0] ;  /* 0x0002e800000e7ab9 */ /* 0x000fe20000000a00 */
[----:B------:R-:W-:Y:S01]  /*9bf0*/  R2UR UR16, R202 ;  /* 0x00000000ca1072ca */ /* 0x000fe200000e0000 */
[----:B------:R-:W-:Y:S01]  /*9c00*/  UIMAD UR7, UR10, UR14, URZ ;  /* 0x0000000e0a0772a4 */ /* 0x000fe2000f8e023f */
[----:B0-----:R-:W-:Y:S01]  /*9c10*/  IMAD R3, R201, 0x20, R204 ;  /* 0x00000020c9037824 */ /* 0x001fe200078e02cc */
[----:B------:R-:W-:Y:S01]  /*9c20*/  UIMAD.WIDE.U32 UR8, UR4, UR14, URZ ;  /* 0x0000000e040872a5 */ /* 0x000fe2000f8e003f */
[----:B------:R-:W-:Y:S01]  /*9c30*/  BSSY B1, `(.L_x_1071) ;  /* 0x0000042000017945 */ /* 0x000fe20003800000 */
[----:B------:R-:W-:-:S03]  /*9c40*/  UIMAD UR7, UR4, UR15, UR7 ;  /* 0x0000000f040772a4 */ /* 0x000fc6000f8e0207 */
[----:B------:R-:W-:Y:S01]  /*9c50*/  ULDC.64 UR14, c[0x0][0xbe8] ;  /* 0x0002fa00000e7ab9 */ /* 0x000fe20000000a00 */
[----:B------:R-:W-:Y:S01]  /*9c60*/  UIADD3 UR9, UR9, UR7, URZ ;  /* 0x0000000709097290 */ /* 0x000fe2000fffe03f */
[----:B------:R-:W-:Y:S01]  /*9c70*/  IMAD.U32 R8, RZ, RZ, UR13 ;  /* 0x0000000dff087e24 */ /* 0x000fe2000f8e00ff */
[----:B------:R-:W-:Y:S01]  /*9c80*/  UIMAD UR4, UR11, UR14, URZ ;  /* 0x0000000e0b0472a4 */ /* 0x000fe2000f8e023f */
[----:B------:R-:W-:Y:S01]  /*9c90*/  IMAD.U32 R15, RZ, RZ, UR13 ;  /* 0x0000000dff0f7e24 */ /* 0x000fe2000f8e00ff */
[----:B------:R-:W-:Y:S01]  /*9ca0*/  UIMAD.WIDE.U32 UR8, UR16, UR14, UR8 ;  /* 0x0000000e100872a5 */ /* 0x000fe2000f8e0008 */
[----:B------:R-:W-:Y:S01]  /*9cb0*/  IMAD R8, R8, 0x80, R3 ;  /* 0x0000008008087824 */ /* 0x000fe200078e0203 */
[----:B------:R-:W-:Y:S01]  /*9cc0*/  UIMAD UR4, UR16, UR15, UR4 ;  /* 0x0000000f100472a4 */ /* 0x000fe2000f8e0204 */
[----:B------:R-:W-:Y:S02]  /*9cd0*/  ULDC.64 UR10, c[0x0][0xbf0] ;  /* 0x0002fc00000a7ab9 */ /* 0x000fe40000000a00 */
[----:B------:R-:W-:Y:S01]  /*9ce0*/  @P0 IMAD.HI.U32 R4, R8, R11, RZ ;  /* 0x0000000b08040227 */ /* 0x000fe200078e00ff */
[----:B------:R-:W-:-:S02]  /*9cf0*/  UIADD3 UR9, UR9, UR4, URZ ;  /* 0x0000000409097290 */ /* 0x000fc4000fffe03f */
[----:B------:R-:W-:Y:S01]  /*9d00*/  UIMAD UR4, UR12, UR10, URZ ;  /* 0x0000000a0c0472a4 */ /* 0x000fe2000f8e023f */
[----:B------:R-:W-:Y:S01]  /*9d10*/  IMAD.MOV.U32 R3, RZ, RZ, R8 ;  /* 0x000000ffff037224 */ /* 0x000fe200078e0008 */
[----:B-1----:R-:W-:Y:S01]  /*9d20*/  @P0 SHF.R.U32.HI R3, RZ, R5, R4 ;  /* 0x00000005ff030219 */ /* 0x002fe20000011604 */
[----:B------:R-:W-:Y:S02]  /*9d30*/  UIMAD.WIDE.U32 UR8, UR61, UR10, UR8 ;  /* 0x0000000a3d0872a5 */ /* 0x000fe4000f8e0008 */
[----:B------:R-:W-:Y:S01]  /*9d40*/  UIMAD UR4, UR61, UR11, UR4 ;  /* 0x0000000b3d0472a4 */ /* 0x000fe2000f8e0204 */
[--C-:B------:R-:W-:Y:S01]  /*9d50*/  SHF.R.S32.HI R4, RZ, 0x1f, R3.reuse ;  /* 0x0000001fff047819 */ /* 0x100fe20000011403 */
[----:B------:R-:W-:Y:S01]  /*9d60*/  IMAD.MOV R9, RZ, RZ, -R3 ;  /* 0x000000ffff097224 */ /* 0x000fe200078e0a03 */
[----:B------:R-:W-:Y:S01]  /*9d70*/  ULDC.64 UR10, c[0x0][0xbe0] ;  /* 0x0002f800000a7ab9 */ /* 0x000fe20000000a00 */
[----:B------:R-:W-:Y:S02]  /*9d80*/  UIADD3 UR4, UR9, UR4, URZ ;  /* 0x0000000409047290 */ /* 0x000fe4000fffe03f */
[----:B------:R-:W-:-:S02]  /*9d90*/  IMAD.U32 R5, RZ, RZ, UR9 ;  /* 0x00000009ff057e24 */ /* 0x000fc4000f8e00ff */
[----:B------:R-:W-:Y:S02]  /*9da0*/  IMAD R6, R4, UR10, RZ ;  /* 0x0000000a04067c24 */ /* 0x000fe4000f8e02ff */
[----:B------:R-:W-:Y:S01]  /*9db0*/  IMAD.U32 R4, RZ, RZ, UR8 ;  /* 0x00000008ff047e24 */ /* 0x000fe2000f8e00ff */
[----:B------:R-:W-:Y:S01]  /*9dc0*/  ULDC.64 UR8, c[0x0][0xbd8] ;  /* 0x0002f60000087ab9 */ /* 0x000fe20000000a00 */
[----:B------:R-:W-:Y:S02]  /*9dd0*/  IMAD.U32 R5, RZ, RZ, UR4 ;  /* 0x00000004ff057e24 */ /* 0x000fe4000f8e00ff */
[----:B------:R-:W-:Y:S02]  /*9de0*/  IMAD R9, R13, R9, R8 ;  /* 0x000000090d097224 */ /* 0x000fe400078e0208 */
[C---:B------:R-:W-:Y:S02]  /*9df0*/  IMAD R11, R3.reuse, UR11, R6 ;  /* 0x0000000b030b7c24 */ /* 0x040fe4000f8e0206 */
        /* <DEDUP_REMOVED lines=37> */
.L_x_1072:
[----:B------:R-:W-:Y:S05]  /*a050*/  BSYNC B1 ;  /* 0x0000000000017941 */ /* 0x000fea0003800000 */
.L_x_1071:
        /* <DEDUP_REMOVED lines=21> */
.L_x_1074:
[----:B------:R-:W-:Y:S05]  /*a1b0*/  BSYNC B1 ;  /* 0x0000000000017941 */ /* 0x000fea0003800000 */
.L_x_1073:
        /* <DEDUP_REMOVED lines=21> */
.L_x_1076:
[----:B------:R-:W-:Y:S05]  /*a310*/  BSYNC B1 ;  /* 0x0000000000017941 */ /* 0x000fea0003800000 */
.L_x_1075:
        /* <DEDUP_REMOVED lines=22> */
.L_x_1067:
[----:B------:R-:W-:Y:S05]  /*a480*/  BSYNC B0 ;  /* 0x0000000000007941 */ /* 0x000fea0003800000 */
.L_x_1058:
[----:B------:R-:W-:Y:S02]  /*a490*/  ULDC UR4, c[0x0][0xd3c] ;  /* 0x00034f0000047ab9 */ /* 0x000fe40000000800 */
[----:B------:R-:W-:-:S13]  /*a4a0*/  ISETP.GE.AND P0, PT, R7, UR4, PT ;  /* 0x0000000407007c0c */ /* 0x000fda000bf06270 */
[----:B------:R-:W-:Y:S05]  /*a4b0*/  @!P0 BRA `(.L_x_1077) ;  /* 0xffffff6800888947 */ /* 0x000fea000383ffff */
[----:B------:R-:W-:Y:S05]  /*a4c0*/  EXIT ;  /* 0x000000000000794d */ /* 0x000fea0003800000 */
.L_x_1033:
[----:B------:R-:W-:-:S08]  /*a4d0*/  NOP ;  /* 0x0000000000007918 */ /* 0x000fd00000000000 */
[----:B0-----:R-:W0:-:S00]  /*a4e0*/  USETMAXREG.DEALLOC.CTAPOOL 0x18 ;  /* 0x00000018000079c8 */ /* 0x001e0000080e0500 */
        /* <DEDUP_REMOVED lines=16> */
.L_x_1078:
        /* <DEDUP_REMOVED lines=42> */
.L_x_1084:
        /* <DEDUP_REMOVED lines=12> */
.L_x_1083:
[----:B------:R-:W-:Y:S05]  /*a950*/  BSYNC B0 ;  /* 0x0000000000007941 */ /* 0x000fea0003800000 */
.L_x_1082:
        /* <DEDUP_REMOVED lines=22> */
.L_x_1080:
        /* <DEDUP_REMOVED lines=16> */
.L_x_1085:
        /* <DEDUP_REMOVED lines=25> */
.L_x_1081:
[----:B------:R-:W-:Y:S02]  /*ad50*/  IMAD.MOV.U32 R17, RZ, RZ, RZ ;  /* 0x000000ffff117224 */ /* 0x000fe400078e00ff */
[----:B------:R-:W-:Y:S02]  /*ad60*/  IMAD.U32 R16, RZ, RZ, UR6 ;  /* 0x00000006ff107e24 */ /* 0x000fe4000f8e00ff */
[----:B------:R-:W-:-:S07]  /*ad70*/  IMAD.MOV.U32 R18, RZ, RZ, RZ ;  /* 0x000000ffff127224 */ /* 0x000fce00078e00ff */
.L_x_1086:
[----:B------:R-:W-:-:S13]  /*ad80*/  ISETP.NE.AND P0, PT, R5, RZ, PT ;  /* 0x000000ff0500720c */ /* 0x000fda0003f05270 */
[----:B------:R-:W0:Y:S01]  /*ad90*/  @!P0 S2R R3, SR_CgaCtaId ;  /* 0x0000000000038919 */ /* 0x000e220000008800 */
[----:B------:R-:W-:-:S04]  /*ada0*/  @!P0 MOV R0, 0x400 ;  /* 0x0000040000008802 */ /* 0x000fc80000000f00 */
[----:B0-----:R-:W-:-:S05]  /*adb0*/  @!P0 LEA R0, R3, R0, 0x18 ;  /* 0x0000000003008211 */ /* 0x001fca00078ec0ff */
[----:B------:R0:W-:Y:S01]  /*adc0*/  @!P0 STS.128 [R0+0x324d0], R16 ;  /* 0x0324d01000008388 */ /* 0x0001e20000000c00 */
[----:B------:R-:W-:Y:S06]  /*add0*/  BAR.ARV 0x5, 0x180 ;  /* 0x0146000000007b1d */ /* 0x000fec0000002000 */
.L_x_1079:
[----:B0-----:R-:W-:Y:S01]  /*ade0*/  IMAD.MOV.U32 R0, RZ, RZ, 0x1 ;  /* 0x00000001ff007424 */ /* 0x001fe200078e00ff */
[----:B------:R0:W-:Y:S01]  /*adf0*/  STL [R1+0x8], RZ ;  /* 0x000008ff01007387 */ /* 0x0001e20000100800 */
[----:B------:R-:W-:Y:S02]  /*ae00*/  ULDC UR4, c[0x0][0xd3c] ;  /* 0x00034f0000047ab9 */ /* 0x000fe40000000800 */
[----:B-1----:R-:W-:Y:S01]  /*ae10*/  ISETP.GE.AND P0, PT, R19, UR4, PT ;  /* 0x0000000413007c0c */ /* 0x002fe2000bf06270 */
[----:B------:R0:W-:Y:S04]  /*ae20*/  STL [R1+0x18], R0 ;  /* 0x0000180001007387 */ /* 0x0001e80000100800 */
[----:B------:R0:W-:Y:S08]  /*ae30*/  STL [R1+0x6c], RZ ;  /* 0x00006cff01007387 */ /* 0x0001f00000100800 */
[----:B0-----:R-:W-:Y:S05]  /*ae40*/  @P0 BRA `(.L_x_1087) ;  /* 0x0000005c00bc0947 */ /* 0x001fea0003800000 */
[----:B------:R-:W0:Y:S01]  /*ae50*/  S2R R5, SR_TID.X ;  /* 0x0000000000057919 */ /* 0x000e220000002100 */
[----:B------:R-:W1:Y:S01]  /*ae60*/  S2UR UR5, SR_CgaCtaId ;  /* 0x00000000000579c3 */ /* 0x000e620000008800 */
[----:B------:R-:W-:Y:S01]  /*ae70*/  UMOV UR4, 0x400 ;  /* 0x0000040000047882 */ /* 0x000fe20000000000 */
[----:B------:R-:W-:Y:S01]  /*ae80*/  BSSY B8, `(.L_x_1087) ;  /* 0x00005eb000087945 */ /* 0x000fe20003800000 */
[----:B------:R-:W-:Y:S01]  /*ae90*/  ULDC UR40, c[0x0][0xc] ;  /* 0x0000030000287ab9 */ /* 0x000fe20000000800 */
[----:B------:R-:W-:Y:S01]  /*aea0*/  ULDC.64 UR36, c[0x0][0x198] ;  /* 0x0000660000247ab9 */ /* 0x000fe20000000a00 */
[----:B-1----:R-:W-:Y:S01]  /*aeb0*/  ULEA UR4, UR5, UR4, 0x18 ;  /* 0x0000000405047291 */ /* 0x002fe2000f8ec03f */
[C---:B0-----:R-:W-:Y:S01]  /*aec0*/  IMAD.SHL.U32 R0, R5.reuse, 0x8, RZ ;  /* 0x0000000805007824 */ /* 0x041fe200078e00ff */
[----:B------:R-:W-:-:S04]  /*aed0*/  LOP3.LUT R4, R5, 0x7f, RZ, 0xc0, !PT ;  /* 0x0000007f05047812 */ /* 0x000fc800078ec0ff */
[C---:B------:R-:W-:Y:S02]  /*aee0*/  LOP3.LUT R2, R0.reuse, 0x1f8, RZ, 0xc0, !PT ;  /* 0x000001f800027812 */ /* 0x040fe400078ec0ff */
[----:B------:R-:W-:Y:S02]  /*aef0*/  LOP3.LUT R0, R0, 0x38, RZ, 0xc0, !PT ;  /* 0x0000003800007812 */ /* 0x000fe400078ec0ff */
        /* <DEDUP_REMOVED lines=8> */
[----:B------:R-:W-:Y:S01]  /*af80*/  STL [R1+0x4], R4 ;  /* 0x0000040401007387 */ /* 0x000fe20000100800 */
[----:B------:R-:W-:-:S03]  /*af90*/  IMAD.MOV.U32 R2, RZ, RZ, 0x1 ;  /* 0x00000001ff027424 */ /* 0x000fc600078e00ff */
[----:B------:R0:W-:Y:S04]  /*afa0*/  STL [R1+0x10], R3 ;  /* 0x0000100301007387 */ /* 0x0001e80000100800 */
[----:B------:R-:W-:Y:S04]  /*afb0*/  STL [R1+0x6c], RZ ;  /* 0x00006cff01007387 */ /* 0x000fe80000100800 */
[----:B------:R1:W-:Y:S01]  /*afc0*/  STL [R1+0x18], R2 ;  /* 0x0000180201007387 */ /* 0x0003e20000100800 */
[----:B0-----:R-:W-:-:S03]  /*afd0*/  LOP3.LUT R3, R0, 0x40, RZ, 0xfc, !PT ;  /* 0x0000004000037812 */ /* 0x001fc600078efcff */
[----:B------:R0:W-:Y:S01]  /*afe0*/  STL [R1+0x8], RZ ;  /* 0x000008ff01007387 */ /* 0x0001e20000100800 */
[C---:B-1----:R-:W-:Y:S02]  /*aff0*/  LOP3.LUT R2, R0.reuse, 0x80, RZ, 0xfc, !PT ;  /* 0x0000008000027812 */ /* 0x042fe400078efcff */
[----:B------:R-:W-:-:S07]  /*b000*/  LOP3.LUT R0, R0, 0xc0, RZ, 0xfc, !PT ;  /* 0x000000c000007812 */ /* 0x000fce00078efcff */
.L_x_1195:
[----:B01----:R-:W1:Y:S02]  /*b010*/  LDC.64 R2, c[0x0][0xd88] ;  /* 0x00036200ff027b82 */ /* 0x003e640000000a00 */
[----:B-1----:R-:W-:-:S05]  /*b020*/  IMAD.WIDE R2, R19, 0x4, R2 ;  /* 0x0000000413027825 */ /* 0x002fca00078e0202 */
[----:B--2---:R-:W2:Y:S01]  /*b030*/  LDG.E R11, desc[UR38][R2.64] ;  /* 0x00000026020b7981 */ /* 0x004ea2000c1e1900 */
[----:B------:R-:W-:Y:S05]  /*b040*/  YIELD ;  /* 0x0000000000007946 */ /* 0x000fea0003800000 */
[----:B------:R-:W-:Y:S01]  /*b050*/  ULDC.64 UR4, c[0x0][0xb20] ;  /* 0x0002c80000047ab9 */ /* 0x000fe20000000a00 */
[----:B------:R-:W-:Y:S01]  /*b060*/  IMAD.MOV.U32 R0, RZ, RZ, RZ ;  /* 0x000000ffff007224 */ /* 0x000fe200078e00ff */
        /* <DEDUP_REMOVED lines=23> */
[----:B--2---:R-:W-:-:S02]  /*b1e0*/  IADD3 R2, P3, R10, UR4, RZ ;  /* 0x000000040a027c10 */ /* 0x004fc4000ff7e0ff */
[----:B-1----:R-:W-:Y:S02]  /*b1f0*/  IADD3 R4, P4, R10, UR8, RZ ;  /* 0x000000080a047c10 */ /* 0x002fe4000ff9e0ff */
        /* <DEDUP_REMOVED lines=8> */
[----:B-1----:R-:W-:-:S04]  /*b280*/  @P2 IADD3 R6, P3, R10, UR6, RZ ;  /* 0x000000060a062c10 */ /* 0x002fc8000ff7e0ff */
        /* <DEDUP_REMOVED lines=8> */
[----:B-1----:R-:W-:Y:S01]  /*b310*/  IMAD.U32 R6, RZ, RZ, UR4 ;  /* 0x00000004ff067e24 */ /* 0x002fe2000f8e00ff */
[----:B--2---:R1:W-:Y:S01]  /*b320*/  STL [R1+0x38], R12 ;  /* 0x0000380c01007387 */ /* 0x0043e20000100800 */
[----:B------:R-:W-:Y:S05]  /*b330*/  @P2 BRA `(.L_x_1088) ;  /* 0x0000000000142947 */ /* 0x000fea0003800000 */
[----:B------:R-:W-:Y:S05]  /*b340*/  @!P1 BRA `(.L_x_1088) ;  /* 0x0000000000109947 */ /* 0x000fea0003800000 */
[----:B------:R-:W2:Y:S04]  /*b350*/  LDG.E R7, desc[UR38][R2.64] ;  /* 0x0000002602077981 */ /* 0x000ea8000c1e1900 */
[----:B------:R-:W2:Y:S02]  /*b360*/  LDG.E R2, desc[UR38][R2.64+0x4] ;  /* 0x0000042602027981 */ /* 0x000ea4000c1e1900 */
[----:B--2---:R-:W-:-:S05]  /*b370*/  IMAD.IADD R2, R2, 0x1, -R7 ;  /* 0x0000000102027824 */ /* 0x004fca00078e0a07 */
[----:B------:R2:W-:Y:S02]  /*b380*/  STL [R1+0x38], R2 ;  /* 0x0000380201007387 */ /* 0x0005e40000100800 */
.L_x_1088:
[----:B--2---:R-:W-:Y:S01]  /*b390*/  IMAD.MOV.U32 R2, RZ, RZ, R11 ;  /* 0x000000ffff027224 */ /* 0x004fe200078e000b */
[----:B------:R-:W-:Y:S01]  /*b3a0*/  ULDC.64 UR4, c[0x0][0xb18] ;  /* 0x0002c60000047ab9 */ /* 0x000fe20000000a00 */
[----:B-----5:R-:W-:Y:S01]  /*b3b0*/  IMAD.IADD R3, R8, 0x1, R0 ;  /* 0x0000000108037824 */ /* 0x020fe200078e0200 */
[----:B------:R-:W-:Y:S02]  /*b3c0*/  ISETP.NE.U32.AND P1, PT, RZ, UR4, PT ;  /* 0x00000004ff007c0c */ /* 0x000fe4000bf25070 */
[----:B------:R2:W-:Y:S02]  /*b3d0*/  STL [R1+0xc], R2 ;  /* 0x00000c0201007387 */ /* 0x0005e40000100800 */
[----:B------:R-:W-:Y:S02]  /*b3e0*/  ISETP.NE.AND.EX P1, PT, RZ, UR5, PT, P1 ;  /* 0x00000005ff007c0c */ /* 0x000fe4000bf25310 */
[----:B------:R2:W-:Y:S11]  /*b3f0*/  STL [R1+0x20], R3 ;  /* 0x0000200301007387 */ /* 0x0005f60000100800 */
[----:B--2---:R-:W-:Y:S05]  /*b400*/  @!P1 BRA `(.L_x_1089) ;  /* 0x0000000000109947 */ /* 0x004fea0003800000 */
[----:B------:R-:W-:-:S04]  /*b410*/  IADD3 R6, P0, R10, UR4, RZ ;  /* 0x000000040a067c10 */ /* 0x000fc8000ff1e0ff */
[----:B------:R-:W-:-:S05]  /*b420*/  IADD3.X R7, R9, UR5, RZ, P0, !PT ;  /* 0x0000000509077c10 */ /* 0x000fca00087fe4ff */
[----:B------:R2:W5:Y:S01]  /*b430*/  LDG.E R6, desc[UR38][R6.64] ;  /* 0x0000002606067981 */ /* 0x000562000c1e1900 */
[----:B------:R-:W-:Y:S05]  /*b440*/  BRA `(.L_x_1090) ;  /* 0x0000000000107947 */ /* 0x000fea0003800000 */
.L_x_1089:
[----:B------:R-:W-:Y:S05]  /*b450*/  @!P0 BRA `(.L_x_1090) ;  /* 0x00000000000c8947 */ /* 0x000fea0003800000 */
[----:B------:R-:W2:Y:S04]  /*b460*/  LDG.E R6, desc[UR38][R4.64] ;  /* 0x0000002604067981 */ /* 0x000ea8000c1e1900 */
[----:B------:R-:W2:Y:S02]  /*b470*/  LDG.E R4, desc[UR38][R4.64+0x4] ;  /* 0x0000042604047981 */ /* 0x000ea4000c1e1900 */
[----:B--2---:R-:W-:-:S07]  /*b480*/  IMAD.IADD R6, R4, 0x1, -R6 ;  /* 0x0000000104067824 */ /* 0x004fce00078e0a06 */
.L_x_1090:
[----:B-----5:R-:W-:Y:S01]  /*b490*/  IMAD.IADD R2, R6, 0x1, -R0 ;  /* 0x0000000106027824 */ /* 0x020fe200078e0a00 */
[----:B------:R-:W-:Y:S03]  /*b4a0*/  BSSY B7, `(.L_x_1091) ;  /* 0x00004e6000077945 */ /* 0x000fe60003800000 */
[C---:B------:R-:W-:Y:S01]  /*b4b0*/  VIADD R0, R2.reuse, 0x5f ;  /* 0x0000005f02007836 */ /* 0x040fe20000000000 */
[----:B------:R3:W-:Y:S01]  /*b4c0*/  STL [R1+0x48], R2 ;  /* 0x0000480201007387 */ /* 0x0007e20000100800 */
[----:B------:R-:W-:Y:S02]  /*b4d0*/  ISETP.GT.AND P0, PT, R2, RZ, PT ;  /* 0x000000ff0200720c */ /* 0x000fe40003f04270 */
[----:B------:R-:W-:-:S05]  /*b4e0*/  IMAD.HI R0, R0, 0x2aaaaaab, RZ ;  /* 0x2aaaaaab00007827 */ /* 0x000fca00078e02ff */
[----:B---3--:R-:W-:-:S04]  /*b4f0*/  SHF.R.U32.HI R2, RZ, 0x1f, R0 ;  /* 0x0000001fff027819 */ /* 0x008fc80000011600 */
[----:B------:R-:W-:-:S05]  /*b500*/  LEA.HI.SX32 R0, R0, R2, 0x1c ;  /* 0x0000000200007211 */ /* 0x000fca00078fe2ff */
[----:B------:R3:W-:Y:S01]  /*b510*/  STL [R1+0x30], R0 ;  /* 0x0000300001007387 */ /* 0x0007e20000100800 */
[----:B------:R-:W-:Y:S05]  /*b520*/  @P0 BRA `(.L_x_1092) ;  /* 0x0000000000440947 */ /* 0x000fea0003800000 */
[----:B------:R-:W4:Y:S02]  /*b530*/  S2R R3, SR_TID.X ;  /* 0x0000000000037919 */ /* 0x000f240000002100 */
[----:B----4-:R-:W-:-:S04]  /*b540*/  LOP3.LUT R3, R3, 0x7f, RZ, 0xc0, !PT ;  /* 0x0000007f03037812 */ /* 0x010fc800078ec0ff */
[----:B------:R-:W-:-:S13]  /*b550*/  ISETP.NE.AND P0, PT, R3, RZ, PT ;  /* 0x000000ff0300720c */ /* 0x000fda0003f05270 */
[----:B------:R-:W-:Y:S05]  /*b560*/  @P0 BRA `(.L_x_1093) ;  /* 0x0000004c00640947 */ /* 0x000fea0003800000 */
[----:B------:R-:W4:Y:S01]  /*b570*/  S2R R3, SR_LANEID ;  /* 0x0000000000037919 */ /* 0x000f220000000000 */
[----:B------:R-:W-:Y:S01]  /*b580*/  VOTEU.ANY UR4, UPT, PT ;  /* 0x0000000000047886 */ /* 0x000fe200038e0100 */
[----:B------:R-:W5:Y:S01]  /*b590*/  LDC.64 R4, c[0x0][0xd60] ;  /* 0x00035800ff047b82 */ /* 0x000f620000000a00 */
[----:B---3--:R-:W4:Y:S08]  /*b5a0*/  FLO.U32 R0, UR4 ;  /* 0x0000000400007d00 */ /* 0x008f3000080e0000 */
[----:B------:R-:W5:Y:S01]  /*b5b0*/  POPC R2, UR4 ;  /* 0x0000000400027d09 */ /* 0x000f620008000000 */
[----:B----4-:R-:W-:-:S13]  /*b5c0*/  ISETP.EQ.U32.AND P0, PT, R0, R3, PT ;  /* 0x000000030000720c */ /* 0x010fda0003f02070 */
[----:B-----5:R-:W3:Y:S01]  /*b5d0*/  @P0 ATOMG.E.ADD.STRONG.GPU PT, R5, desc[UR38][R4.64], R2 ;  /* 0x00000002040509a8 */ /* 0x020ee200081ee1e6 */
[----:B------:R-:W4:Y:S02]  /*b5e0*/  S2R R3, SR_LTMASK ;  /* 0x0000000000037919 */ /* 0x000f240000003900 */
[----:B----4-:R-:W-:-:S06]  /*b5f0*/  LOP3.LUT R3, R3, UR4, RZ, 0xc0, !PT ;  /* 0x0000000403037c12 */ /* 0x010fcc000f8ec0ff */
[----:B------:R-:W4:Y:S01]  /*b600*/  POPC R3, R3 ;  /* 0x0000000300037309 */ /* 0x000f220000000000 */
[----:B---3--:R-:W4:Y:S02]  /*b610*/  SHFL.IDX PT, R0, R5, R0, 0x1f ;  /* 0x00001f0005007589 */ /* 0x008f2400000e0000 */
[----:B----4-:R-:W-:Y:S01]  /*b620*/  IADD3 R16, R0, UR40, R3 ;  /* 0x0000002800107c10 */ /* 0x010fe2000fffe003 */
[----:B------:R-:W-:Y:S06]  /*b630*/  BRA `(.L_x_1093) ;  /* 0x0000004c00307947 */ /* 0x000fec0003800000 */
.L_x_1092:
[----:B---3--:R-:W3:Y:S01]  /*b640*/  LDL R0, [R1+0x4] ;  /* 0x0000040001007983 */ /* 0x008ee20000100800 */
[----:B------:R-:W-:Y:S01]  /*b650*/  BSSY B6, `(.L_x_1094) ;  /* 0x0000014000067945 */ /* 0x000fe20003800000 */
[----:B---3--:R-:W-:-:S05]  /*b660*/  VIADD R0, R0, 0x1c400 ;  /* 0x0001c40000007836 */ /* 0x008fca0000000000 */
[----:B------:R-:W-:-:S13]  /*b670*/  LOP3.LUT P0, RZ, R0, 0x3ff, RZ, 0xc0, !PT ;  /* 0x000003ff00ff7812 */ /* 0x000fda000780c0ff */
[----:B------:R-:W-:Y:S05]  /*b680*/  @!P0 BRA `(.L_x_1095) ;  /* 0x0000000000408947 */ /* 0x000fea0003800000 */
[----:B------:R-:W-:Y:S01]  /*b690*/  MOV R2, 0x0 ;  /* 0x0000000000027802 */ /* 0x000fe20000000f00 */
[----:B------:R-:W-:Y:S01]  /*b6a0*/  ULDC.64 UR6, c[0x4][0x98] ;  /* 0x0100260000067ab9 */ /* 0x000fe20000000a00 */
[----:B------:R-:W-:Y:S01]  /*b6b0*/  ULDC.64 UR8, c[0x4][0xa0] ;  /* 0x0100280000087ab9 */ /* 0x000fe20000000a00 */
[----:B------:R-:W-:Y:S01]  /*b6c0*/  ULDC.64 UR4, c[0x4][0x8] ;  /* 0x0100020000047ab9 */ /* 0x000fe20000000a00 */
[----:B------:R-:W-:Y:S02]  /*b6d0*/  IMAD.U32 R4, RZ, RZ, UR6 ;  /* 0x00000006ff047e24 */ /* 0x000fe4000f8e00ff */
[----:B------:R-:W3:Y:S01]  /*b6e0*/  LDC.64 R2, c[0x4][R2] ;  /* 0x0100000002027b82 */ /* 0x000ee20000000a00 */
[----:B------:R-:W-:Y:S02]  /*b6f0*/  IMAD.U32 R5, RZ, RZ, UR7 ;  /* 0x00000007ff057e24 */ /* 0x000fe4000f8e00ff */
[----:B------:R-:W-:Y:S02]  /*b700*/  IMAD.U32 R6, RZ, RZ, UR8 ;  /* 0x00000008ff067e24 */ /* 0x000fe4000f8e00ff */
[----:B--2---:R-:W-:-:S02]  /*b710*/  IMAD.U32 R7, RZ, RZ, UR9 ;  /* 0x00000009ff077e24 */ /* 0x004fc4000f8e00ff */
[----:B------:R-:W-:Y:S02]  /*b720*/  IMAD.U32 R10, RZ, RZ, UR4 ;  /* 0x00000004ff0a7e24 */ /* 0x000fe4000f8e00ff */
[----:B------:R-:W-:Y:S02]  /*b730*/  IMAD.U32 R11, RZ, RZ, UR5 ;  /* 0x00000005ff0b7e24 */ /* 0x000fe4000f8e00ff */
[----:B------:R-:W-:Y:S02]  /*b740*/  IMAD.MOV.U32 R8, RZ, RZ, 0x70 ;  /* 0x00000070ff087424 */ /* 0x000fe400078e00ff */
[----:B-1----:R-:W-:Y:S02]  /*b750*/  IMAD.MOV.U32 R12, RZ, RZ, 0x1 ;  /* 0x00000001ff0c7424 */ /* 0x002fe400078e00ff */
[----:B------:R-:W-:-:S07]  /*b760*/  IMAD.MOV.U32 R13, RZ, RZ, RZ ;  /* 0x000000ffff0d7224 */ /* 0x000fce00078e00ff */
[----:B------:R-:W-:-:S07]  /*b770*/  LEPC R20, `(.L_x_1095) ;  /* 0x000000001014794e */ /* 0x000fce0000000000 */
[----:B0--3--:R-:W-:Y:S05]  /*b780*/  CALL.ABS.NOINC R2 ;  /* 0x0000000002007343 */ /* 0x009fea0003c00000 */
.L_x_1095:
[----:B------:R-:W-:Y:S05]  /*b790*/  BSYNC B6 ;  /* 0x0000000000067941 */ /* 0x000fea0003800000 */
.L_x_1094:
[----:B------:R-:W3:Y:S01]  /*b7a0*/  LDL R2, [R1+0x4] ;  /* 0x0000040001027983 */ /* 0x000ee20000100800 */
        /* <DEDUP_REMOVED lines=8> */
[----:B------:R3:W4:Y:S01]  /*b830*/  LDC.64 R2, c[0x4][R0] ;  /* 0x0100000000027b82 */ /* 0x0007220000000a00 */
[----:B------:R-:W-:Y:S02]  /*b840*/  IMAD.U32 R4, RZ, RZ, UR6 ;  /* 0x00000006ff047e24 */ /* 0x000fe4000f8e00ff */
[----:B------:R-:W-:Y:S02]  /*b850*/  IMAD.U32 R5, RZ, RZ, UR7 ;  /* 0x00000007ff057e24 */ /* 0x000fe4000f8e00ff */
[----:B------:R-:W-:Y:S02]  /*b860*/  IMAD.U32 R6, RZ, RZ, UR8 ;  /* 0x00000008ff067e24 */ /* 0x000fe4000f8e00ff */
[----:B--2---:R-:W-:-:S02]  /*b870*/  IMAD.U32 R7, RZ, RZ, UR9 ;  /* 0x00000009ff077e24 */ /* 0x004fc4000f8e00ff */
[----:B------:R-:W-:Y:S02]  /*b880*/  IMAD.U32 R10, RZ, RZ, UR4 ;  /* 0x00000004ff0a7e24 */ /* 0x000fe4000f8e00ff */
[----:B------:R-:W-:Y:S02]  /*b890*/  IMAD.U32 R11, RZ, RZ, UR5 ;  /* 0x00000005ff0b7e24 */ /* 0x000fe4000f8e00ff */
[----:B------:R-:W-:Y:S02]  /*b8a0*/  IMAD.MOV.U32 R8, RZ, RZ, 0x70 ;  /* 0x00000070ff087424 */ /* 0x000fe400078e00ff */
[----:B-1----:R-:W-:Y:S02]  /*b8b0*/  IMAD.MOV.U32 R12, RZ, RZ, 0x1 ;  /* 0x00000001ff0c7424 */ /* 0x002fe400078e00ff */
[----:B---3--:R-:W-:-:S07]  /*b8c0*/  IMAD.MOV.U32 R13, RZ, RZ, RZ ;  /* 0x000000ffff0d7224 */ /* 0x008fce00078e00ff */
[----:B------:R-:W-:-:S07]  /*b8d0*/  LEPC R20, `(.L_x_1098) ;  /* 0x000000001014794e */ /* 0x000fce0000000000 */
[----:B0---4-:R-:W-:Y:S05]  /*b8e0*/  CALL.ABS.NOINC R2 ;  /* 0x0000000002007343 */ /* 0x011fea0003c00000 */
.L_x_1098:
        /* <DEDUP_REMOVED lines=16> */
.L_x_1097:
[----:B------:R-:W-:Y:S05]  /*b9f0*/  BSYNC B6 ;  /* 0x0000000000067941 */ /* 0x000fea0003800000 */
.L_x_1096:
[----:B------:R-:W3:Y:S01]  /*ba00*/  LDL.LU R2, [R1] ;  /* 0x0000000001027983 */ /* 0x000ee20000300800 */
[----:B------:R-:W-:-:S03]  /*ba10*/  ULDC.64 UR4, c[0x0][0xaf0] ;  /* 0x0002bc0000047ab9 */ /* 0x000fc60000000a00 */
[----:B------:R-:W4:Y:S04]  /*ba20*/  LDL.LU R4, [R1+0x1c] ;  /* 0x00001c0001047983 */ /* 0x000f280000300800 */
[----:B--2---:R-:W2:Y:S01]  /*ba30*/  LDL R7, [R1+0xc] ;  /* 0x00000c0001077983 */ /* 0x004ea20000100800 */
[----:B------:R-:W-:-:S03]  /*ba40*/  ISETP.NE.U32.AND P0, PT, RZ, UR4, PT ;  /* 0x00000004ff007c0c */ /* 0x000fc6000bf05070 */
[----:B------:R-:W5:Y:S01]  /*ba50*/  LDL R0, [R1+0x30] ;  /* 0x0000300001007983 */ /* 0x000f620000100800 */
[----:B------:R-:W-:-:S13]  /*ba60*/  ISETP.NE.AND.EX P0, PT, RZ, UR5, PT, P0 ;  /* 0x00000005ff007c0c */ /* 0x000fda000bf05300 */
[----:B---3--:R-:W-:-:S04]  /*ba70*/  @P0 IADD3 R2, P1, R2, UR4, RZ ;  /* 0x0000000402020c10 */ /* 0x008fc8000ff3e0ff */
[----:B----4-:R-:W-:Y:S01]  /*ba80*/  @P0 IADD3.X R3, R4, UR5, RZ, P1, !PT ;  /* 0x0000000504030c10 */ /* 0x010fe20008ffe4ff */
[----:B------:R-:W-:-:S04]  /*ba90*/  ULDC.64 UR4, c[0x0][0xb00] ;  /* 0x0002c00000047ab9 */ /* 0x000fc80000000a00 */
[----:B--2---:R2:W3:Y:S01]  /*baa0*/  @P0 LDG.E R7, desc[UR38][R2.64] ;  /* 0x0000002602070981 */ /* 0x0044e2000c1e1900 */
[----:B-----5:R-:W-:Y:S01]  /*bab0*/  VIADD R9, R0, 0xffffffff ;  /* 0xffffffff00097836 */ /* 0x020fe20000000000 */
[----:B--2---:R-:W2:Y:S01]  /*bac0*/  LDC.64 R2, c[0x0][0x418] ;  /* 0x00010600ff027b82 */ /* 0x004ea20000000a00 */
[----:B---3--:R-:W-:Y:S01]  /*bad0*/  SHF.R.S32.HI R8, RZ, 0x1f, R7 ;  /* 0x0000001fff087819 */ /* 0x008fe20000011407 */
[----:B------:R3:W-:Y:S04]  /*bae0*/  @P0 STL [R1+0xc], R7 ;  /* 0x00000c0701000387 */ /* 0x0007e80000100800 */
[----:B------:R3:W-:Y:S04]  /*baf0*/  STL [R1+0x2c], R9 ;  /* 0x00002c0901007387 */ /* 0x0007e80000100800 */
[----:B------:R3:W-:Y:S01]  /*bb00*/  STL [R1+0x1c], R8 ;  /* 0x00001c0801007387 */ /* 0x0007e20000100800 */
[----:B--2---:R-:W-:Y:S01]  /*bb10*/  LOP3.LUT P0, RZ, R2, UR4, RZ, 0xfc, !PT ;  /* 0x0000000402ff7c12 */ /* 0x004fe2000f80fcff */
[----:B------:R-:W-:-:S03]  /*bb20*/  UMOV UR4, 0xffffffff ;  /* 0xffffffff00047882 */ /* 0x000fc60000000000 */
[----:B------:R-:W-:-:S04]  /*bb30*/  LOP3.LUT P0, RZ, R3, UR5, RZ, 0xfc, P0 ;  /* 0x0000000503ff7c12 */ /* 0x000fc8000800fcff */
[----:B------:R-:W-:Y:S01]  /*bb40*/  SEL R0, R7, RZ, !P0 ;  /* 0x000000ff07007207 */ /* 0x000fe20004000000 */
[----:B---3--:R-:W-:Y:S08]  /*bb50*/  BRA.DIV UR4, `(.L_x_1099) ;  /* 0x0000005604f47947 */ /* 0x008ff0000b800000 */
[----:B------:R-:W2:Y:S02]  /*bb60*/  S2R R4, SR_TID.X ;  /* 0x0000000000047919 */ /* 0x000ea40000002100 */
[----:B--2---:R-:W-:-:S04]  /*bb70*/  SHF.R.U32.HI R4, RZ, 0x5, R4 ;  /* 0x00000005ff047819 */ /* 0x004fc80000011604 */
[----:B------:R-:W-:-:S05]  /*bb80*/  LOP3.LUT R4, R4, 0x3, RZ, 0xc0, !PT ;  /* 0x0000000304047812 */ /* 0x000fca00078ec0ff */
[----:B------:R2:W3:Y:S02]  /*bb90*/  SHFL.IDX PT, R14, R4, RZ, 0x1f ;  /* 0x00001fff040e7589 */ /* 0x0004e400000e0000 */
.L_x_1212:
[----:B--2---:R-:W2:Y:S01]  /*bba0*/  LDL.LU R4, [R1+0x14] ;  /* 0x0000140001047983 */ /* 0x004ea20000300800 */
[----:B------:R-:W-:Y:S02]  /*bbb0*/  PLOP3.LUT P1, PT, PT, PT, PT, 0x8, 0x0 ;  /* 0x000000000000781c */ /* 0x000fe40003f2e170 */
[----:B---3--:R-:W-:Y:S01]  /*bbc0*/  ISETP.NE.AND P0, PT, R14, RZ, PT ;  /* 0x000000ff0e00720c */ /* 0x008fe20003f05270 */
        /* <DEDUP_REMOVED lines=8> */
.L_x_1215:
[----:B------:R-:W-:Y:S05]  /*bc50*/  @!P6 BRA `(.L_x_1100) ;  /* 0x000000040014e947 */ /* 0x000fea0003800000 */
[----:B------:R2:W-:Y:S01]  /*bc60*/  STL [R1+0x70], R9 ;  /* 0x0000700901007387 */ /* 0x0005e20000100800 */
[----:B------:R-:W-:-:S04]  /*bc70*/  ISETP.NE.U32.AND P0, PT, R2, RZ, PT ;  /* 0x000000ff0200720c */ /* 0x000fc80003f05070 */
[----:B------:R-:W-:-:S13]  /*bc80*/  ISETP.NE.AND.EX P0, PT, R3, RZ, PT, P0 ;  /* 0x000000ff0300720c */ /* 0x000fda0003f05300 */
[----:B--2---:R-:W-:Y:S05]  /*bc90*/  @!P0 BRA `(.L_x_1102) ;  /* 0x0000000000508947 */ /* 0x004fea0003800000 */
[----:B------:R-:W2:Y:S01]  /*bca0*/  LDC R6, c[0x0][0x43c] ;  /* 0x00010f00ff067b82 */ /* 0x000ea20000000800 */
[----:B---3--:R-:W-:Y:S01]  /*bcb0*/  IMAD.MOV.U32 R0, RZ, RZ, R9 ;  /* 0x000000ffff007224 */ /* 0x008fe200078e0009 */
[----:B------:R-:W-:Y:S01]  /*bcc0*/  ULDC.64 UR4, c[0x0][0x428] ;  /* 0x00010a0000047ab9 */ /* 0x000fe20000000a00 */
[----:B--2---:R-:W-:-:S13]  /*bcd0*/  ISETP.NE.AND P0, PT, R6, 0x1, PT ;  /* 0x000000010600780c */ /* 0x004fda0003f05270 */
        /* <DEDUP_REMOVED lines=14> */
[----:B------:R-:W2:Y:S04]  /*bdc0*/  LDG.E R0, desc[UR38][R2.64] ;  /* 0x0000002602007981 */ /* 0x000ea8000c1e1900 */
[----:B--2---:R2:W-:Y:S02]  /*bdd0*/  STL [R1], R0 ;  /* 0x0000000001007387 */ /* 0x0045e40000100800 */
.L_x_1102:
[----:B------:R-:W4:Y:S04]  /*bde0*/  LDL R7, [R1+0x4] ;  /* 0x0000040001077983 */ /* 0x000f280000100800 */
[----:B--23--:R-:W4:Y:S04]  /*bdf0*/  LDL R0, [R1+0x8] ;  /* 0x0000080001007983 */ /* 0x00cf280000100800 */
[----:B------:R-:W2:Y:S01]  /*be00*/  LDL R2, [R1+0x18] ;  /* 0x0000180001027983 */ /* 0x000ea20000100800 */
[----:B----4-:R-:W-:Y:S01]  /*be10*/  IMAD R0, R0, 0x8, R7 ;  /* 0x0000000800007824 */ /* 0x010fe200078e0207 */
[----:B--2---:R-:W-:-:S04]  /*be20*/  SHF.L.U32 R2, R2, 0x1f, RZ ;  /* 0x0000001f02027819 */ /* 0x004fc800000006ff */
[----:B------:R-:W2:Y:S02]  /*be30*/  SYNCS.PHASECHK.TRANS64.TRYWAIT P0, [R0+URZ+0x32440], R2 ;  /* 0x03244002000075a7 */ /* 0x000ea4000800017f */
[----:B--2---:R-:W-:Y:S05]  /*be40*/  @!P0 BRA `(.L_x_1103) ;  /* 0x00000054008c8947 */ /* 0x004fea0003800000 */
.L_x_1216:
        /* <DEDUP_REMOVED lines=11> */
.L_x_1104:
[----:B------:R-:W3:Y:S04]  /*bf00*/  LDL R7, [R1+0x4] ;  /* 0x0000040001077983 */ /* 0x000ee80000100800 */
[----:B------:R-:W3:Y:S04]  /*bf10*/  LDL R6, [R1+0x8] ;  /* 0x0000080001067983 */ /* 0x000ee80000100800 */
[----:B------:R-:W4:Y:S04]  /*bf20*/  LDL R5, [R1+0x70] ;  /* 0x0000700001057983 */ /* 0x000f280000100800 */
[----:B------:R-:W5:Y:S04]  /*bf30*/  LDL R4, [R1+0x20] ;  /* 0x0000200001047983 */ /* 0x000f680000100800 */
[----:B------:R-:W5:Y:S04]  /*bf40*/  LDL R3, [R1] ;  /* 0x0000000001037983 */ /* 0x000f680000100800 */
[----:B--2---:R-:W2:Y:S01]  /*bf50*/  LDL.LU R2, [R1+0x14] ;  /* 0x0000140001027983 */ /* 0x004ea20000300800 */
        /* <DEDUP_REMOVED lines=8> */
[----:B---3--:R-:W-:Y:S01]  /*bfe0*/  IMAD R0, R6, 0x3000, R7 ;  /* 0x0000300006007824 */ /* 0x008fe200078e0207 */
[----:B----4-:R-:W-:-:S04]  /*bff0*/  R2UR UR11, R5 ;  /* 0x00000000050b72ca */ /* 0x010fc800000e0000 */
[----:B------:R-:W-:Y:S02]  /*c000*/  R2UR UR8, R0 ;  /* 0x00000000000872ca */ /* 0x000fe400000e0000 */
[----:B-----5:R-:W-:Y:S02]  /*c010*/  R2UR UR4, R4 ;  /* 0x00000000040472ca */ /* 0x020fe400000e0000 */
[----:B------:R-:W-:Y:S02]  /*c020*/  R2UR UR13, R3 ;  /* 0x00000000030d72ca */ /* 0x000fe400000e0000 */
[----:B--2---:R-:W-:-:S07]  /*c030*/  LOP3.LUT R2, R2, 0xfffffffe, RZ, 0xc0, !PT ;  /* 0xfffffffe02027812 */ /* 0x004fce00078ec0ff */
[----:B------:R-:W-:Y:S01]  /*c040*/  UIADD3 UR8, UR8, 0x1c400, URZ ;  /* 0x0001c40008087890 */ /* 0x000fe2000fffe03f */
[----:B------:R-:W-:Y:S01]  /*c050*/  @P0 LOP3.LUT R2, R2, 0x1, RZ, 0xfc, !PT ;  /* 0x0000000102020812 */ /* 0x000fe200078efcff */
[----:B------:R-:W-:-:S03]  /*c060*/  UIMAD UR11, UR11, 0x60, UR4 ;  /* 0x000000600b0b78a4 */ /* 0x000fc6000f8e0204 */
[----:B------:R-:W-:Y:S01]  /*c070*/  UMOV UR4, 0x0 ;  /* 0x0000000000047882 */ /* 0x000fe20000000000 */
[----:B------:R2:W-:Y:S05]  /*c080*/  STL [R1+0x14], R2 ;  /* 0x0000140201007387 */ /* 0x0005ea0000100800 */
[----:B------:R2:W-:Y:S01]  /*c090*/  UTMALDG.4D [UR8], [UR6], desc[UR4] ;  /* 0x00000408060075b4 */ /* 0x0005e20008019000 */
[----:B------:R-:W-:Y:S02]  /*c0a0*/  NOP ;  /* 0x0000000000007918 */ /* 0x000fe40000000000 */
.L_x_1100:
[----:B---3--:R-:W3:Y:S04]  /*c0b0*/  LDL R0, [R1+0x4] ;  /* 0x0000040001007983 */ /* 0x008ee80000100800 */
[----:B------:R-:W4:Y:S04]  /*c0c0*/  LDL.LU R4, [R1+0x24] ;  /* 0x0000240001047983 */ /* 0x000f280000300800 */
[----:B------:R-:W5:Y:S04]  /*c0d0*/  LDL.LU R3, [R1+0x3c] ;  /* 0x00003c0001037983 */ /* 0x000f680000300800 */
[----:B--2---:R-:W2:Y:S01]  /*c0e0*/  LDL R2, [R1+0x28] ;  /* 0x0000280001027983 */ /* 0x004ea20000100800 */
[----:B------:R-:W-:Y:S05]  /*c0f0*/  WARPSYNC.ALL ;  /* 0x0000000000007948 */ /* 0x000fea0003800000 */
[----:B------:R-:W-:Y:S01]  /*c100*/  ULDC.64 UR4, c[0x0][0xaf8] ;  /* 0x0002be0000047ab9 */ /* 0x000fe20000000a00 */
[----:B------:R-:W-:Y:S01]  /*c110*/  BSSY B6, `(.L_x_1105) ;  /* 0x000001f000067945 */ /* 0x000fe20003800000 */
[----:B------:R-:W-:Y:S01]  /*c120*/  BAR.SYNC.DEFER_BLOCKING 0x8, 0x180 ;  /* 0x0206000000007b1d */ /* 0x000fe20000010000 */
[----:B------:R-:W-:-:S04]  /*c130*/  ISETP.NE.U32.AND P0, PT, RZ, UR4, PT ;  /* 0x00000004ff007c0c */ /* 0x000fc8000bf05070 */
[----:B------:R-:W-:Y:S01]  /*c140*/  ISETP.NE.AND.EX P0, PT, RZ, UR5, PT, P0 ;  /* 0x00000005ff007c0c */ /* 0x000fe2000bf05300 */
[----:B---3--:R-:W-:-:S05]  /*c150*/  VIADD R0, R0, 0x18400 ;  /* 0x0001840000007836 */ /* 0x008fca0000000000 */
[----:B------:R-:W-:Y:S02]  /*c160*/  LOP3.LUT P1, RZ, R0, 0x3ff, RZ, 0xc0, !PT ;  /* 0x000003ff00ff7812 */ /* 0x000fe4000782c0ff */
[----:B----4-:R-:W-:Y:S02]  /*c170*/  SEL R0, R4, RZ, !P0 ;  /* 0x000000ff04007207 */ /* 0x010fe40004000000 */
[----:B-----5:R-:W-:-:S03]  /*c180*/  SEL R3, R3, RZ, !P0 ;  /* 0x000000ff03037207 */ /* 0x020fc60004000000 */
[----:B------:R3:W-:Y:S01]  /*c190*/  STL [R1+0x34], R0 ;  /* 0x0000340001007387 */ /* 0x0007e20000100800 */
[----:B--2---:R-:W-:-:S03]  /*c1a0*/  SHF.R.S32.HI R2, RZ, 0x1f, R2 ;  /* 0x0000001fff027819 */ /* 0x004fc60000011402 */
[----:B------:R2:W-:Y:S01]  /*c1b0*/  STL [R1+0x58], R3 ;  /* 0x0000580301007387 */ /* 0x0005e20000100800 */
[----:B---3--:R-:W-:-:S05]  /*c1c0*/  SHF.R.S32.HI R0, RZ, 0x1f, R18 ;  /* 0x0000001fff007819 */ /* 0x008fca0000011412 */
        /* <DEDUP_REMOVED lines=15> */
[----:B-1----:R-:W-:Y:S02]  /*c2c0*/  IMAD.MOV.U32 R12, RZ, RZ, 0x1 ;  /* 0x00000001ff0c7424 */ /* 0x002fe400078e00ff */
[----:B------:R-:W-:-:S07]  /*c2d0*/  IMAD.MOV.U32 R13, RZ, RZ, RZ ;  /* 0x000000ffff0d7224 */ /* 0x000fce00078e00ff */
[----:B------:R-:W-:-:S07]  /*c2e0*/  LEPC R20, `(.L_x_1106) ;  /* 0x000000001014794e */ /* 0x000fce0000000000 */
[----:B0-2---:R-:W-:Y:S05]  /*c2f0*/  CALL.ABS.NOINC R2 ;  /* 0x0000000002007343 */ /* 0x005fea0003c00000 */
.L_x_1106:
[----:B------:R-:W-:Y:S05]  /*c300*/  BSYNC B6 ;  /* 0x0000000000067941 */ /* 0x000fea0003800000 */
.L_x_1105:
[----:B------:R-:W3:Y:S01]  /*c310*/  LDL R4, [R1+0x40] ;  /* 0x0000400001047983 */ /* 0x000ee20000100800 */
[----:B------:R-:W4:Y:S03]  /*c320*/  LDC R6, c[0x0][0x448] ;  /* 0x00011200ff067b82 */ /* 0x000f260000000800 */
[----:B------:R-:W3:Y:S04]  /*c330*/  LDL R10, [R1+0x28] ;  /* 0x00002800010a7983 */ /* 0x000ee80000100800 */
[----:B------:R-:W3:Y:S01]  /*c340*/  LDL R9, [R1+0x50] ;  /* 0x0000500001097983 */ /* 0x000ee20000100800 */
[----:B--2---:R-:W2:Y:S01]  /*c350*/  S2R R2, SR_TID.X ;  /* 0x0000000000027919 */ /* 0x004ea20000002100 */
[----:B------:R-:W0:Y:S02]  /*c360*/  S2R R0, SR_TID.X ;  /* 0x0000000000007919 */ /* 0x000e240000002100 */
[----:B------:R-:W3:Y:S04]  /*c370*/  LDL R8, [R1+0x58] ;  /* 0x0000580001087983 */ /* 0x000ee80000100800 */
[----:B------:R-:W3:Y:S01]  /*c380*/  LDL R7, [R1+0x34] ;  /* 0x0000340001077983 */ /* 0x000ee20000100800 */
[----:B----4-:R-:W-:Y:S01]  /*c390*/  ISETP.NE.AND P0, PT, R6, 0x1, PT ;  /* 0x000000010600780c */ /* 0x010fe20003f05270 */
[----:B------:R-:W-:Y:S01]  /*c3a0*/  IMAD.SHL.U32 R17, R17, 0x80, RZ ;  /* 0x0000008011117824 */ /* 0x000fe200078e00ff */
[----:B------:R-:W-:Y:S01]  /*c3b0*/  ULDC.64 UR4, c[0x0][0x298] ;  /* 0x0000a60000047ab9 */ /* 0x000fe20000000a00 */
[----:B------:R-:W-:-:S10]  /*c3c0*/  ULDC.64 UR6, c[0x0][0x280] ;  /* 0x0000a00000067ab9 */ /* 0x000fd40000000a00 */
[----:B------:R-:W4:Y:S01]  /*c3d0*/  @P0 LDC R3, c[0x0][0x450] ;  /* 0x00011400ff030b82 */ /* 0x000f220000000800 */
[----:B--2---:R-:W-:-:S04]  /*c3e0*/  LOP3.LUT R2, R2, 0x7f, RZ, 0xc0, !PT ;  /* 0x0000007f02027812 */ /* 0x004fc800078ec0ff */
[----:B------:R-:W-:Y:S01]  /*c3f0*/  SHF.R.U32.HI R2, RZ, 0x3, R2 ;  /* 0x00000003ff027819 */ /* 0x000fe20000011602 */
[----:B0-----:R-:W-:-:S05]  /*c400*/  IMAD.SHL.U32 R0, R0, 0x10, RZ ;  /* 0x0000001000007824 */ /* 0x001fca00078e00ff */
[----:B------:R-:W-:Y:S02]  /*c410*/  LOP3.LUT R0, R2, 0x70, R0, 0xf8, !PT ;  /* 0x0000007002007812 */ /* 0x000fe400078ef800 */
[----:B------:R-:W0:Y:S02]  /*c420*/  @P0 LDC R2, c[0x0][0x44c] ;  /* 0x00011300ff020b82 */ /* 0x000e240000000800 */
[----:B------:R-:W-:-:S05]  /*c430*/  LOP3.LUT R5, R0, R17, RZ, 0xfc, !PT ;  /* 0x0000001100057212 */ /* 0x000fca00078efcff */
[----:B------:R-:W-:Y:S01]  /*c440*/  IMAD.MOV.U32 R0, RZ, RZ, R5 ;  /* 0x000000ffff007224 */ /* 0x000fe200078e0005 */
[----:B------:R2:W-:Y:S01]  /*c450*/  STL [R1+0x24], R5 ;  /* 0x0000240501007387 */ /* 0x0005e20000100800 */
[----:B0-----:R-:W-:-:S05]  /*c460*/  @P0 IMAD.HI.U32 R2, R5, R2, RZ ;  /* 0x0000000205020227 */ /* 0x001fca00078e00ff */
[----:B----4-:R-:W-:Y:S01]  /*c470*/  @P0 SHF.R.U32.HI R0, RZ, R3, R2 ;  /* 0x00000003ff000219 */ /* 0x010fe20000011602 */
[----:B---3--:R-:W-:-:S04]  /*c480*/  IMAD R2, R4, UR4, RZ ;  /* 0x0000000404027c24 */ /* 0x008fc8000f8e02ff */
[C---:B------:R-:W-:Y:S02]  /*c490*/  IMAD R4, R10.reuse, UR5, R2 ;  /* 0x000000050a047c24 */ /* 0x040fe4000f8e0202 */
[----:B------:R-:W-:Y:S01]  /*c4a0*/  IMAD.WIDE.U32 R2, R10, UR4, RZ ;  /* 0x000000040a027c25 */ /* 0x000fe2000f8e00ff */
[----:B------:R-:W-:-:S03]  /*c4b0*/  ULDC.64 UR4, c[0x0][0x2d8] ;  /* 0x0000b60000047ab9 */ /* 0x000fc60000000a00 */
[----:B------:R-:W-:Y:S02]  /*c4c0*/  IMAD.IADD R3, R3, 0x1, R4 ;  /* 0x0000000103037824 */ /* 0x000fe400078e0204 */
[----:B------:R-:W-:Y:S02]  /*c4d0*/  IMAD R4, R9, UR4, RZ ;  /* 0x0000000409047c24 */ /* 0x000fe4000f8e02ff */
[----:B------:R0:W5:Y:S01]  /*c4e0*/  LDL R9, [R1+0x10] ;  /* 0x0000100001097983 */ /* 0x0001620000100800 */
[----:B------:R-:W-:-:S04]  /*c4f0*/  IMAD.WIDE.U32 R2, R18, UR4, R2 ;  /* 0x0000000412027c25 */ /* 0x000fc8000f8e0002 */
[----:B------:R-:W-:Y:S01]  /*c500*/  IMAD R4, R18, UR5, R4 ;  /* 0x0000000512047c24 */ /* 0x000fe2000f8e0204 */
[----:B------:R-:W-:-:S03]  /*c510*/  ULDC.64 UR4, c[0x0][0x2e0] ;  /* 0x0000b80000047ab9 */ /* 0x000fc60000000a00 */
[----:B------:R-:W-:Y:S02]  /*c520*/  IMAD.IADD R3, R3, 0x1, R4 ;  /* 0x0000000103037824 */ /* 0x000fe400078e0204 */
[----:B------:R-:W-:Y:S02]  /*c530*/  IMAD R4, R8, UR4, RZ ;  /* 0x0000000408047c24 */ /* 0x000fe4000f8e02ff */
[----:B------:R-:W-:-:S04]  /*c540*/  IMAD.WIDE.U32 R2, R7, UR4, R2 ;  /* 0x0000000407027c25 */ /* 0x000fc8000f8e0002 */
[----:B------:R-:W-:Y:S01]  /*c550*/  IMAD R4, R7, UR5, R4 ;  /* 0x0000000507047c24 */ /* 0x000fe2000f8e0204 */
[----:B------:R-:W-:-:S03]  /*c560*/  ULDC.64 UR4, c[0x0][0x2d0] ;  /* 0x0000b40000047ab9 */ /* 0x000fc60000000a00 */
[----:B------:R-:W-:Y:S01]  /*c570*/  IMAD.IADD R3, R3, 0x1, R4 ;  /* 0x0000000103037824 */ /* 0x000fe200078e0204 */
[----:B------:R-:W-:-:S05]  /*c580*/  SHF.R.S32.HI R4, RZ, 0x1f, R0 ;  /* 0x0000001fff047819 */ /* 0x000fca0000011400 */
[----:B------:R-:W-:Y:S02]  /*c590*/  IMAD R4, R4, UR4, RZ ;  /* 0x0000000404047c24 */ /* 0x000fe4000f8e02ff */
[----:B------:R-:W-:-:S04]  /*c5a0*/  IMAD.WIDE.U32 R2, R0, UR4, R2 ;  /* 0x0000000400027c25 */ /* 0x000fc8000f8e0002 */
[----:B------:R-:W-:Y:S01]  /*c5b0*/  IMAD R4, R0, UR5, R4 ;  /* 0x0000000500047c24 */ /* 0x000fe2000f8e0204 */
[----:B------:R-:W-:Y:S01]  /*c5c0*/  ULDC.64 UR4, c[0x0][0x2c8] ;  /* 0x0000b20000047ab9 */ /* 0x000fe20000000a00 */
[----:B------:R-:W-:-:S04]  /*c5d0*/  IMAD.MOV R0, RZ, RZ, -R0 ;  /* 0x000000ffff007224 */ /* 0x000fc800078e0a00 */
[----:B------:R-:W-:Y:S02]  /*c5e0*/  IMAD R0, R6, R0, R5 ;  /* 0x0000000006007224 */ /* 0x000fe400078e0205 */
[----:B--2---:R-:W2:Y:S01]  /*c5f0*/  S2R R5, SR_TID.X ;  /* 0x0000000000057919 */ /* 0x004ea20000002100 */
[----:B------:R-:W-:Y:S02]  /*c600*/  IMAD.IADD R3, R3, 0x1, R4 ;  /* 0x0000000103037824 */ /* 0x000fe400078e0204 */
[----:B------:R-:W-:-:S05]  /*c610*/  SHF.R.S32.HI R4, RZ, 0x1f, R0 ;  /* 0x0000001fff047819 */ /* 0x000fca0000011400 */
[----:B------:R-:W-:Y:S02]  /*c620*/  IMAD R4, R4, UR4, RZ ;  /* 0x0000000404047c24 */ /* 0x000fe4000f8e02ff */
[----:B------:R-:W-:Y:S01]  /*c630*/  IMAD.WIDE.U32 R2, R0, UR4, R2 ;  /* 0x0000000400027c25 */ /* 0x000fe2000f8e0002 */
[----:B------:R-:W-:-:S03]  /*c640*/  ULDC UR4, c[0x0][0x2b8] ;  /* 0x0000ae0000047ab9 */ /* 0x000fc60000000800 */
[----:B------:R-:W-:Y:S01]  /*c650*/  IMAD R4, R0, UR5, R4 ;  /* 0x0000000500047c24 */ /* 0x000fe2000f8e0204 */
[----:B------:R-:W-:-:S03]  /*c660*/  LEA R0, P1, R2, UR6, 0x1 ;  /* 0x0000000602007c11 */ /* 0x000fc6000f8208ff */
[----:B------:R-:W-:Y:S02]  /*c670*/  IMAD.IADD R4, R3, 0x1, R4 ;  /* 0x0000000103047824 */ /* 0x000fe400078e0204 */
[----:B--2---:R-:W-:-:S05]  /*c680*/  IMAD.SHL.U32 R10, R5, 0x8, RZ ;  /* 0x00000008050a7824 */ /* 0x004fca00078e00ff */
[----:B------:R-:W-:Y:S02]  /*c690*/  LOP3.LUT R10, R10, 0x38, RZ, 0xc0, !PT ;  /* 0x000000380a0a7812 */ /* 0x000fe400078ec0ff */
[----:B------:R-:W-:Y:S02]  /*c6a0*/  LOP3.LUT R5, R5, 0x7f, RZ, 0xc0, !PT ;  /* 0x0000007f05057812 */ /* 0x000fe400078ec0ff */
[----:B------:R-:W-:Y:S01]  /*c6b0*/  ISETP.GE.AND P0, PT, R10, UR4, PT ;  /* 0x000000040a007c0c */ /* 0x000fe2000bf06270 */
[----:B------:R-:W-:Y:S01]  /*c6c0*/  UMOV UR4, 0xffffffff ;  /* 0xffffffff00047882 */ /* 0x000fe20000000000 */
[----:B------:R-:W-:Y:S02]  /*c6d0*/  LEA.HI.X R2, R2, UR7, R4, 0x1, P1 ;  /* 0x0000000702027c11 */ /* 0x000fe400088f0c04 */
[----:B------:R-:W-:Y:S01]  /*c6e0*/  SHF.R.U32.HI R8, RZ, 0x3, R5 ;  /* 0x00000003ff087819 */ /* 0x000fe20000011605 */
[----:B0-----:R-:W-:Y:S08]  /*c6f0*/  BRA.DIV UR4, `(.L_x_1107) ;  /* 0x0000004e04747947 */ /* 0x001ff0000b800000 */
[----:B------:R-:W2:Y:S01]  /*c700*/  LDL R7, [R1+0x38] ;  /* 0x0000380001077983 */ /* 0x000ea20000100800 */
[----:B------:R-:W-:-:S03]  /*c710*/  IMAD.IADD R17, R8, 0x1, R17 ;  /* 0x0000000108117824 */ /* 0x000fc600078e0211 */
[----:B------:R-:W0:Y:S01]  /*c720*/  SHFL.IDX PT, R5, R0, RZ, 0x181f ;  /* 0x00181fff00057589 */ /* 0x000e2200000e0000 */
[----:B------:R-:W-:-:S03]  /*c730*/  VIADD R8, R17, 0x10 ;  /* 0x0000001011087836 */ /* 0x000fc60000000000 */
[----:B------:R-:W3:Y:S04]  /*c740*/  SHFL.IDX PT, R4, R2, RZ, 0x181f ;  /* 0x00181fff02047589 */ /* 0x000ee800000e0000 */
[----:B------:R4:W-:Y:S01]  /*c750*/  STL [R1+0x3c], R8 ;  /* 0x00003c0801007387 */ /* 0x0009e20000100800 */
[----:B--2---:R-:W-:-:S03]  /*c760*/  IMAD R3, R7, R6, RZ ;  /* 0x0000000607037224 */ /* 0x004fc600078e02ff */
[----:B------:R-:W2:Y:S02]  /*c770*/  SHFL.IDX PT, R6, R0, 0x1, 0x181f ;  /* 0x00381f0000067f89 */ /* 0x000ea400000e0000 */
[CC--:B------:R-:W-:Y:S02]  /*c780*/  ISETP.GE.AND P1, PT, R17.reuse, R3.reuse, PT ;  /* 0x000000031100720c */ /* 0x0c0fe40003f26270 */
[----:B------:R-:W1:Y:S01]  /*c790*/  SHFL.IDX PT, R7, R2, 0x1, 0x181f ;  /* 0x00381f0002077f89 */ /* 0x000e6200000e0000 */
[----:B------:R-:W-:Y:S01]  /*c7a0*/  ISETP.GE.AND P2, PT, R8, R3, PT ;  /* 0x000000030800720c */ /* 0x000fe20003f46270 */
[----:B----4-:R-:W-:-:S05]  /*c7b0*/  VIADD R8, R17, 0x20 ;  /* 0x0000002011087836 */ /* 0x010fca0000000000 */
[----:B------:R-:W-:Y:S04]  /*c7c0*/  STL [R1+0x4c], R8 ;  /* 0x00004c0801007387 */ /* 0x000fe80000100800 */
[----:B0-----:R-:W-:-:S05]  /*c7d0*/  @!P1 LEA R5, P3, R10, R5, 0x1 ;  /* 0x000000050a059211 */ /* 0x001fca00078608ff */
[----:B---3--:R-:W-:-:S05]  /*c7e0*/  @!P1 IMAD.X R4, RZ, RZ, R4, P3 ;  /* 0x000000ffff049224 */ /* 0x008fca00018e0604 */
[----:B------:R-:W-:-:S04]  /*c7f0*/  @!P1 LOP3.LUT R5, R5, R4, RZ, 0x3c, !PT ;  /* 0x0000000405059212 */ /* 0x000fc800078e3cff */
[----:B------:R-:W-:-:S04]  /*c800*/  @!P1 LOP3.LUT R4, R5, R4, RZ, 0x3c, !PT ;  /* 0x0000000405049212 */ /* 0x000fc800078e3cff */
[----:B------:R-:W-:-:S05]  /*c810*/  @!P1 LOP3.LUT R5, R5, R4, RZ, 0x3c, !PT ;  /* 0x0000000405059212 */ /* 0x000fca00078e3cff */
[----:B-----5:R2:W-:Y:S02]  /*c820*/  @!P1 LDGSTS.E.BYPASS.LTC128B.128 [R9+0x18400], desc[UR38][R4.64], !P0 ;  /* 0x1840000004099fae */ /* 0x0205e4000c101d66 */
[----:B--2---:R-:W-:Y:S02]  /*c830*/  @!P2 LEA R5, P1, R10, R6, 0x1 ;  /* 0x000000060a05a211 */ /* 0x004fe400078208ff */
[----:B------:R-:W-:Y:S03]  /*c840*/  SHFL.IDX PT, R6, R2, 0x2, 0x181f ;  /* 0x00581f0002067f89 */ /* 0x000fe600000e0000 */
[----:B-1----:R-:W-:Y:S01]  /*c850*/  @!P2 IMAD.X R4, RZ, RZ, R7, P1 ;  /* 0x000000ffff04a224 */ /* 0x002fe200008e0607 */
[----:B------:R-:W-:Y:S01]  /*c860*/  ISETP.GE.AND P1, PT, R8, R3, PT ;  /* 0x000000030800720c */ /* 0x000fe20003f26270 */
[----:B------:R-:W-:-:S03]  /*c870*/  VIADD R7, R17, 0x30 ;  /* 0x0000003011077836 */ /* 0x000fc60000000000 */
[-C--:B------:R-:W-:Y:S02]  /*c880*/  @!P2 LOP3.LUT R5, R5, R4.reuse, RZ, 0x3c, !PT ;  /* 0x000000040505a212 */ /* 0x080fe400078e3cff */
[----:B------:R-:W-:Y:S02]  /*c890*/  STL [R1+0x54], R7 ;  /* 0x0000540701007387 */ /* 0x000fe40000100800 */
        /* <DEDUP_REMOVED lines=54> */
.L_x_1233:
[----:B------:R1:W5:Y:S01]  /*cc00*/  LDL R8, [R1+0x4] ;  /* 0x0000040001087983 */ /* 0x0003620000100800 */
[----:B0-----:R-:W-:-:S05]  /*cc10*/  VIADD R2, R17, 0x70 ;  /* 0x0000007011027836 */ /* 0x001fca0000000000 */
[----:B------:R-:W-:Y:S01]  /*cc20*/  ISETP.GE.AND P1, PT, R2, R3, PT ;  /* 0x000000030200720c */ /* 0x000fe20003f26270 */
[----:B------:R0:W-:-:S12]  /*cc30*/  STL [R1+0x68], R2 ;  /* 0x0000680201007387 */ /* 0x0001d80000100800 */
[----:B0-----:R-:W-:-:S05]  /*cc40*/  @!P1 LEA R2, P2, R10, R0, 0x1 ;  /* 0x000000000a029211 */ /* 0x001fca00078408ff */
[----:B--2---:R-:W-:-:S05]  /*cc50*/  @!P1 IMAD.X R3, RZ, RZ, R4, P2 ;  /* 0x000000ffff039224 */ /* 0x004fca00010e0604 */
[----:B------:R-:W-:Y:S01]  /*cc60*/  @!PT LDS RZ, [RZ] ;  /* 0x00000000fffff984 */ /* 0x000fe20000000800 */
[----:B------:R-:W-:Y:S01]  /*cc70*/  @!PT LDS RZ, [RZ] ;  /* 0x00000000fffff984 */ /* 0x000fe20000000800 */
[----:B------:R-:W-:Y:S01]  /*cc80*/  @!PT LDS RZ, [RZ] ;  /* 0x00000000fffff984 */ /* 0x000fe20000000800 */
[----:B------:R1:W-:Y:S01]  /*cc90*/  @!P1 LDGSTS.E.BYPASS.LTC128B.128 [R9+0x1bc00], desc[UR38][R2.64], !P0 ;  /* 0x1bc0000002099fae */ /* 0x0003e2000c101d66 */
[----:B------:R-:W-:Y:S01]  /*cca0*/  PLOP3.LUT P0, PT, PT, PT, PT, 0x80, 0x0 ;  /* 0x000000000000781c */ /* 0x000fe20003f0f070 */
[----:B------:R-:W-:-:S12]  /*ccb0*/  NOP ;  /* 0x0000000000007918 */ /* 0x000fd80000000000 */
.L_x_1108:
[----:B-1----:R-:W2:Y:S01]  /*ccc0*/  LDL R2, [R1+0x4] ;  /* 0x0000040001027983 */ /* 0x002ea20000100800 */
[----:B------:R-:W-:Y:S02]  /*ccd0*/  PLOP3.LUT P1, PT, P1, P0, PT, 0xa2, 0x0 ;  /* 0x000000000000781c */ /* 0x000fe40000f21472 */
[----:B--2---:R-:W-:-:S08]  /*cce0*/  @P0 R2UR P1, UR4, R2 ;  /* 0x00000000020402ca */ /* 0x004fd00000020000 */
[----:B------:R-:W-:-:S05]  /*ccf0*/  @P0 PLOP3.LUT P0, PT, P1, PT, PT, 0x80, 0x0 ;  /* 0x000000000000081c */ /* 0x000fca0000f0f070 */
[----:B------:R-:W-:Y:S01]  /*cd00*/  @!P1 SYNCS.ARRIVE.TRANS64.RED.A0T1 RZ, [UR4+0x32400], RZ ;  /* 0x032400ffffff99a7 */ /* 0x000fe20008200404 */
[----:B------:R-:W-:Y:S07]  /*cd10*/  @!P1 ARRIVES.LDGSTSBAR.64.TRANSCNT [UR4+0x32400] ;  /* 0x03240000ff0099b0 */ /* 0x000fee0008000a84 */
[----:B------:R-:W-:Y:S05]  /*cd20*/  @P0 BRA.U.ANY `(.L_x_1108) ;  /* 0xfffffffd00e40947 */ /* 0x000fea000393ffff */
[----:B------:R-:W-:Y:S01]  /*cd30*/  NOP ;  /* 0x0000000000007918 */ /* 0x000fe20000000000 */
[----:B------:R-:W2:Y:S01]  /*cd40*/  LDL.LU R0, [R1+0x40] ;  /* 0x0000400001007983 */ /* 0x000ea20000300800 */
[----:B------:R0:W-:Y:S01]  /*cd50*/  SYNCS.ARRIVE.TRANS64.A1T0 RZ, [R2+URZ+0x32400], RZ ;  /* 0x032400ff02ff79a7 */ /* 0x0001e2000810003f */
[----:B------:R-:W-:Y:S02]  /*cd60*/  ULDC.64 UR4, c[0x0][0x398] ;  /* 0x0000e60000047ab9 */ /* 0x000fe40000000a00 */
[----:B------:R-:W3:Y:S01]  /*cd70*/  LDL.LU R3, [R1+0x28] ;  /* 0x0000280001037983 */ /* 0x000ee20000300800 */
[----:B------:R-:W-:Y:S01]  /*cd80*/  BSSY B6, `(.L_x_1109) ;  /* 0x000001a000067945 */ /* 0x000fe20003800000 */
[----:B0-----:R-:W-:-:S05]  /*cd90*/  VIADD R2, R2, 0x22400 ;  /* 0x0002240002027836 */ /* 0x001fca0000000000 */
[----:B------:R-:W-:Y:S01]  /*cda0*/  LOP3.LUT P0, RZ, R2, 0x3ff, RZ, 0xc0, !PT ;  /* 0x000003ff02ff7812 */ /* 0x000fe2000780c0ff */
[----:B--2---:R-:W-:-:S04]  /*cdb0*/  IMAD R0, R0, UR4, RZ ;  /* 0x0000000400007c24 */ /* 0x004fc8000f8e02ff */
[C---:B---3--:R-:W-:Y:S02]  /*cdc0*/  IMAD R0, R3.reuse, UR5, R0 ;  /* 0x0000000503007c24 */ /* 0x048fe4000f8e0200 */
[----:B------:R-:W-:-:S04]  /*cdd0*/  IMAD.WIDE.U32 R2, R3, UR4, RZ ;  /* 0x0000000403027c25 */ /* 0x000fc8000f8e00ff */
[----:B------:R-:W-:Y:S01]  /*cde0*/  IMAD.IADD R0, R3, 0x1, R0 ;  /* 0x0000000103007824 */ /* 0x000fe200078e0200 */
[----:B------:R0:W-:Y:S04]  /*cdf0*/  STL.64 [R1+0x40], R2 ;  /* 0x0000400201007387 */ /* 0x0001e80000100a00 */
[----:B------:R0:W-:Y:S01]  /*ce00*/  STL [R1+0x28], R0 ;  /* 0x0000280001007387 */ /* 0x0001e20000100800 */
        /* <DEDUP_REMOVED lines=12> */
[----:B-----5:R-:W-:Y:S02]  /*ced0*/  IMAD.MOV.U32 R8, RZ, RZ, 0x70 ;  /* 0x00000070ff087424 */ /* 0x020fe400078e00ff */
[----:B------:R-:W-:Y:S02]  /*cee0*/  IMAD.MOV.U32 R12, RZ, RZ, 0x1 ;  /* 0x00000001ff0c7424 */ /* 0x000fe400078e00ff */
[----:B------:R-:W-:-:S07]  /*cef0*/  IMAD.MOV.U32 R13, RZ, RZ, RZ ;  /* 0x000000ffff0d7224 */ /* 0x000fce00078e00ff */
[----:B------:R-:W-:-:S07]  /*cf00*/  LEPC R20, `(.L_x_1110) ;  /* 0x000000001014794e */ /* 0x000fce0000000000 */
[----:B0-----:R-:W-:Y:S05]  /*cf10*/  CALL.ABS.NOINC R2 ;  /* 0x0000000002007343 */ /* 0x001fea0003c00000 */
.L_x_1110:
[----:B------:R-:W-:Y:S05]  /*cf20*/  BSYNC B6 ;  /* 0x0000000000067941 */ /* 0x000fea0003800000 */
.L_x_1109:
[----:B------:R-:W2:Y:S01]  /*cf30*/  LDL.LU R6, [R1+0x28] ;  /* 0x0000280001067983 */ /* 0x000ea20000300800 */
[----:B------:R-:W-:Y:S01]  /*cf40*/  ULDC.64 UR4, c[0x0][0x3d8] ;  /* 0x0000f60000047ab9 */ /* 0x000fe20000000a00 */
[----:B------:R-:W-:Y:S02]  /*cf50*/  ULDC.64 UR6, c[0x0][0x390] ;  /* 0x0000e40000067ab9 */ /* 0x000fe40000000a00 */
[----:B0-----:R-:W2:Y:S04]  /*cf60*/  LDL.LU.64 R2, [R1+0x40] ;  /* 0x0000400001027983 */ /* 0x001ea80000300a00 */
[----:B------:R-:W3:Y:S04]  /*cf70*/  LDL.LU R0, [R1+0x50] ;  /* 0x0000500001007983 */ /* 0x000ee80000300800 */
[----:B------:R-:W4:Y:S04]  /*cf80*/  LDL.LU R5, [R1+0x58] ;  /* 0x0000580001057983 */ /* 0x000f280000300800 */
[----:B------:R-:W4:Y:S04]  /*cf90*/  LDL.LU R4, [R1+0x34] ;  /* 0x0000340001047983 */ /* 0x000f280000300800 */
[----:B------:R-:W4:Y:S01]  /*cfa0*/  LDL.LU R7, [R1+0x24] ;  /* 0x0000240001077983 */ /* 0x000f220000300800 */
[----:B-----5:R-:W0:Y:S01]  /*cfb0*/  S2R R8, SR_TID.X ;  /* 0x0000000000087919 */ /* 0x020e220000002100 */
[----:B--2---:R-:W-:-:S02]  /*cfc0*/  IMAD.MOV.U32 R3, RZ, RZ, R6 ;  /* 0x000000ffff037224 */ /* 0x004fc400078e0006 */
[----:B------:R-:W1:Y:S01]  /*cfd0*/  LDC R6, c[0x0][0x448] ;  /* 0x00011200ff067b82 */ /* 0x000e620000000800 */
[----:B---3--:R-:W-:Y:S02]  /*cfe0*/  IMAD R0, R0, UR4, RZ ;  /* 0x0000000400007c24 */ /* 0x008fe4000f8e02ff */
[----:B------:R-:W-:-:S04]  /*cff0*/  IMAD.WIDE.U32 R2, R18, UR4, R2 ;  /* 0x0000000412027c25 */ /* 0x000fc8000f8e0002 */
[----:B------:R-:W-:Y:S01]  /*d000*/  IMAD R0, R18, UR5, R0 ;  /* 0x0000000512007c24 */ /* 0x000fe2000f8e0200 */
[----:B------:R-:W-:-:S03]  /*d010*/  ULDC.64 UR4, c[0x0][0x3e0] ;  /* 0x0000f80000047ab9 */ /* 0x000fc60000000a00 */
[----:B------:R-:W-:Y:S02]  /*d020*/  IMAD.IADD R3, R3, 0x1, R0 ;  /* 0x0000000103037824 */ /* 0x000fe400078e0200 */
[----:B----4-:R-:W-:Y:S01]  /*d030*/  IMAD R0, R5, UR4, RZ ;  /* 0x0000000405007c24 */ /* 0x010fe2000f8e02ff */
[----:B-1----:R-:W-:Y:S01]  /*d040*/  ISETP.NE.AND P0, PT, R6, 0x1, PT ;  /* 0x000000010600780c */ /* 0x002fe20003f05270 */
[----:B------:R-:W-:-:S04]  /*d050*/  IMAD.WIDE.U32 R2, R4, UR4, R2 ;  /* 0x0000000404027c25 */ /* 0x000fc8000f8e0002 */
[----:B------:R-:W-:Y:S01]  /*d060*/  IMAD R0, R4, UR5, R0 ;  /* 0x0000000504007c24 */ /* 0x000fe2000f8e0200 */
[----:B------:R-:W-:-:S07]  /*d070*/  ULDC.64 UR4, c[0x0][0x3d0] ;  /* 0x0000f40000047ab9 */ /* 0x000fce0000000a00 */
[----:B------:R-:W1:Y:S08]  /*d080*/  @P0 LDC R4, c[0x0][0x44c] ;  /* 0x00011300ff040b82 */ /* 0x000e700000000800 */
[----:B------:R-:W2:Y:S01]  /*d090*/  @P0 LDC R5, c[0x0][0x450] ;  /* 0x00011400ff050b82 */ /* 0x000ea20000000800 */
[----:B------:R-:W-:Y:S02]  /*d0a0*/  IMAD.IADD R3, R3, 0x1, R0 ;  /* 0x0000000103037824 */ /* 0x000fe400078e0200 */
[----:B------:R-:W-:-:S02]  /*d0b0*/  IMAD.MOV.U32 R0, RZ, RZ, R7 ;  /* 0x000000ffff007224 */ /* 0x000fc400078e0007 */
[----:B-1----:R-:W-:-:S05]  /*d0c0*/  @P0 IMAD.HI.U32 R4, R7, R4, RZ ;  /* 0x0000000407040227 */ /* 0x002fca00078e00ff */
[----:B--2---:R-:W-:-:S04]  /*d0d0*/  @P0 SHF.R.U32.HI R0, RZ, R5, R4 ;  /* 0x00000005ff000219 */ /* 0x004fc80000011604 */
[--C-:B------:R-:W-:Y:S01]  /*d0e0*/  SHF.R.S32.HI R5, RZ, 0x1f, R0.reuse ;  /* 0x0000001fff057819 */ /* 0x100fe20000011400 */
[----:B------:R-:W-:-:S04]  /*d0f0*/  IMAD.MOV R4, RZ, RZ, -R0 ;  /* 0x000000ffff047224 */ /* 0x000fc800078e0a00 */
[----:B------:R-:W-:Y:S02]  /*d100*/  IMAD R5, R5, UR4, RZ ;  /* 0x0000000405057c24 */ /* 0x000fe4000f8e02ff */
[----:B------:R-:W-:-:S04]  /*d110*/  IMAD.WIDE.U32 R2, R0, UR4, R2 ;  /* 0x0000000400027c25 */ /* 0x000fc8000f8e0002 */
[----:B------:R-:W-:Y:S02]  /*d120*/  IMAD R4, R6, R4, R7 ;  /* 0x0000000406047224 */ /* 0x000fe400078e0207 */
[----:B------:R-:W-:Y:S01]  /*d130*/  IMAD R0, R0, UR5, R5 ;  /* 0x0000000500007c24 */ /* 0x000fe2000f8e0205 */
[----:B------:R-:W-:Y:S01]  /*d140*/  ULDC.64 UR4, c[0x0][0x3c8] ;  /* 0x0000f20000047ab9 */ /* 0x000fe20000000a00 */
[C---:B0-----:R-:W-:Y:S02]  /*d150*/  IMAD.SHL.U32 R7, R8.reuse, 0x8, RZ ;  /* 0x0000000808077824 */ /* 0x041fe400078e00ff */
[----:B------:R-:W-:Y:S01]  /*d160*/  IMAD.IADD R3, R3, 0x1, R0 ;  /* 0x0000000103037824 */ /* 0x000fe200078e0200 */
[----:B------:R-:W-:Y:S01]  /*d170*/  SHF.R.S32.HI R0, RZ, 0x1f, R4 ;  /* 0x0000001fff007819 */ /* 0x000fe20000011404 */
[----:B------:R-:W-:-:S04]  /*d180*/  IMAD.SHL.U32 R8, R8, 0x8, RZ ;  /* 0x0000000808087824 */ /* 0x000fc800078e00ff */
[----:B------:R-:W-:Y:S01]  /*d190*/  IMAD R0, R0, UR4, RZ ;  /* 0x0000000400007c24 */ /* 0x000fe2000f8e02ff */
[----:B------:R-:W-:Y:S01]  /*d1a0*/  LOP3.LUT R8, R8, 0x38, RZ, 0xc0, !PT ;  /* 0x0000003808087812 */ /* 0x000fe200078ec0ff */
[----:B------:R-:W-:Y:S01]  /*d1b0*/  IMAD.WIDE.U32 R2, R4, UR4, R2 ;  /* 0x0000000404027c25 */ /* 0x000fe2000f8e0002 */
[----:B------:R-:W-:Y:S01]  /*d1c0*/  LOP3.LUT R7, R7, 0x38, RZ, 0xc0, !PT ;  /* 0x0000003807077812 */ /* 0x000fe200078ec0ff */
[----:B------:R-:W-:Y:S01]  /*d1d0*/  ULDC UR4, c[0x0][0x3b8] ;  /* 0x0000ee0000047ab9 */ /* 0x000fe20000000800 */
[----:B------:R-:W-:Y:S01]  /*d1e0*/  LOP3.LUT R10, R8, 0x40, RZ, 0xfc, !PT ;  /* 0x00000040080a7812 */ /* 0x000fe200078efcff */
[----:B------:R-:W-:Y:S01]  /*d1f0*/  IMAD R0, R4, UR5, R0 ;  /* 0x0000000504007c24 */ /* 0x000fe2000f8e0200 */
[C---:B------:R-:W-:Y:S02]  /*d200*/  LOP3.LUT R9, R8.reuse, 0x80, RZ, 0xfc, !PT ;  /* 0x0000008008097812 */ /* 0x040fe400078efcff */
[----:B------:R-:W-:Y:S01]  /*d210*/  LOP3.LUT R8, R8, 0xc0, RZ, 0xfc, !PT ;  /* 0x000000c008087812 */ /* 0x000fe200078efcff */
[----:B------:R-:W-:Y:S01]  /*d220*/  IMAD.IADD R0, R3, 0x1, R0 ;  /* 0x0000000103007824 */ /* 0x000fe200078e0200 */
[----:B------:R-:W-:-:S02]  /*d230*/  LEA R4, P4, R2, UR6, 0x1 ;  /* 0x0000000602047c11 */ /* 0x000fc4000f8808ff */
[----:B------:R-:W-:Y:S02]  /*d240*/  ISETP.GE.AND P3, PT, R7, UR4, PT ;  /* 0x0000000407007c0c */ /* 0x000fe4000bf66270 */
[----:B------:R-:W-:Y:S02]  /*d250*/  ISETP.GE.AND P2, PT, R10, UR4, PT ;  /* 0x000000040a007c0c */ /* 0x000fe4000bf46270 */
[----:B------:R-:W-:Y:S02]  /*d260*/  ISETP.GE.AND P1, PT, R9, UR4, PT ;  /* 0x0000000409007c0c */ /* 0x000fe4000bf26270 */
[----:B------:R-:W-:Y:S01]  /*d270*/  ISETP.GE.AND P0, PT, R8, UR4, PT ;  /* 0x0000000408007c0c */ /* 0x000fe2000bf06270 */
[----:B------:R-:W-:Y:S01]  /*d280*/  UMOV UR4, 0xffffffff ;  /* 0xffffffff00047882 */ /* 0x000fe20000000000 */
[----:B------:R-:W-:Y:S02]  /*d290*/  LEA.HI.X R0, R2, UR7, R0, 0x1, P4 ;  /* 0x0000000702007c11 */ /* 0x000fe4000a0f0c00 */
[----:B------:R-:W-:Y:S09]  /*d2a0*/  BRA.DIV UR4, `(.L_x_1111) ;  /* 0x0000004e04487947 */ /* 0x000ff2000b800000 */
[----:B------:R-:W2:Y:S04]  /*d2b0*/  LDL.LU R9, [R1+0x38] ;  /* 0x0000380001097983 */ /* 0x000ea80000300800 */
[----:B------:R-:W3:Y:S04]  /*d2c0*/  LDL.LU R3, [R1+0x3c] ;  /* 0x00003c0001037983 */ /* 0x000ee80000300800 */
[----:B------:R-:W4:Y:S04]  /*d2d0*/  LDL.LU R10, [R1+0x4c] ;  /* 0x00004c00010a7983 */ /* 0x000f280000300800 */
[----:B------:R-:W5:Y:S04]  /*d2e0*/  LDL R8, [R1+0x10] ;  /* 0x0000100001087983 */ /* 0x000f680000100800 */
[----:B------:R-:W-:Y:S01]  /*d2f0*/  SHFL.IDX PT, R2, R0, RZ, 0x181f ;  /* 0x00181fff00027589 */ /* 0x000fe200000e0000 */
[----:B--2---:R-:W-:-:S03]  /*d300*/  IMAD R5, R9, R6, RZ ;  /* 0x0000000609057224 */ /* 0x004fc600078e02ff */
[----:B------:R-:W2:Y:S02]  /*d310*/  LDL.LU R9, [R1+0x54] ;  /* 0x0000540001097983 */ /* 0x000ea40000300800 */
[-C--:B---3--:R-:W-:Y:S02]  /*d320*/  ISETP.GE.AND P4, PT, R3, R5.reuse, PT ;  /* 0x000000050300720c */ /* 0x088fe40003f86270 */
[----:B------:R-:W3:Y:S01]  /*d330*/  LDL.LU R11, [R1+0x5c] ;  /* 0x00005c00010b7983 */ /* 0x000ee20000300800 */
[----:B------:R-:W-:-:S03]  /*d340*/  ISETP.GE.AND P5, PT, R17, R5, PT ;  /* 0x000000051100720c */ /* 0x000fc60003fa6270 */
[----:B------:R-:W0:Y:S10]  /*d350*/  SHFL.IDX PT, R3, R4, RZ, 0x181f ;  /* 0x00181fff04037589 */ /* 0x000e3400000e0000 */
[----:B0-----:R-:W-:-:S05]  /*d360*/  @!P5 LEA R3, P6, R7, R3, 0x1 ;  /* 0x000000030703d211 */ /* 0x001fca00078c08ff */
[----:B------:R-:W-:-:S05]  /*d370*/  @!P5 IMAD.X R2, RZ, RZ, R2, P6 ;  /* 0x000000ffff02d224 */ /* 0x000fca00030e0602 */
[----:B------:R-:W-:-:S04]  /*d380*/  @!P5 LOP3.LUT R3, R3, R2, RZ, 0x3c, !PT ;  /* 0x000000020303d212 */ /* 0x000fc800078e3cff */
[----:B------:R-:W-:-:S04]  /*d390*/  @!P5 LOP3.LUT R2, R3, R2, RZ, 0x3c, !PT ;  /* 0x000000020302d212 */ /* 0x000fc800078e3cff */
[----:B------:R-:W-:-:S05]  /*d3a0*/  @!P5 LOP3.LUT R3, R3, R2, RZ, 0x3c, !PT ;  /* 0x000000020303d212 */ /* 0x000fca00078e3cff */
[----:B------:R-:W-:Y:S01]  /*d3b0*/  @!PT LDS RZ, [RZ] ;  /* 0x00000000fffff984 */ /* 0x000fe20000000800 */
[----:B-----5:R-:W-:Y:S04]  /*d3c0*/  @!P5 LDGSTS.E.BYPASS.LTC128B.128 [R8+0x22400], desc[UR38][R2.64], !P3 ;  /* 0x224000000208dfae */ /* 0x020fe8000d901d66 */
[----:B------:R-:W-:Y:S04]  /*d3d0*/  @!P5 LDGSTS.E.BYPASS.LTC128B.128 [R8+0x26400], desc[UR38][R2.64+0x80], !P2 ;  /* 0x264000800208dfae */ /* 0x000fe8000d101d66 */
[----:B------:R-:W-:Y:S04]  /*d3e0*/  @!P5 LDGSTS.E.BYPASS.LTC128B.128 [R8+0x2a400], desc[UR38][R2.64+0x100], !P1 ;  /* 0x2a4001000208dfae */ /* 0x000fe8000c901d66 */
[----:B------:R0:W-:Y:S04]  /*d3f0*/  @!P5 LDGSTS.E.BYPASS.LTC128B.128 [R8+0x2e400], desc[UR38][R2.64+0x180], !P0 ;  /* 0x2e4001800208dfae */ /* 0x0001e8000c101d66 */
        /* <DEDUP_REMOVED lines=10> */
[----:B0-----:R-:W0:Y:S04]  /*d4a0*/  SHFL.IDX PT, R2, R4, 0x2, 0x181f ;  /* 0x00581f0004027f89 */ /* 0x001e2800000e0000 */
[----:B------:R-:W1:Y:S02]  /*d4b0*/  SHFL.IDX PT, R6, R0, 0x2, 0x181f ;  /* 0x00581f0000067f89 */ /* 0x000e6400000e0000 */
[----:B0-----:R-:W-:-:S05]  /*d4c0*/  @!P4 LEA R2, P6, R7, R2, 0x1 ;  /* 0x000000020702c211 */ /* 0x001fca00078c08ff */
[----:B-1----:R-:W-:-:S05]  /*d4d0*/  @!P4 IMAD.X R3, RZ, RZ, R6, P6 ;  /* 0x000000ffff03c224 */ /* 0x002fca00030e0606 */
        /* <DEDUP_REMOVED lines=9> */
[----:B-1----:R-:W-:-:S05]  /*d570*/  @!P4 IMAD.X R3, RZ, RZ, R6, P6 ;  /* 0x000000ffff03c224 */ /* 0x002fca00030e0606 */
[----:B------:R-:W-:Y:S04]  /*d580*/  @!P4 LDGSTS.E.BYPASS.LTC128B.128 [R8+0x23c00], desc[UR38][R2.64], !P3 ;  /* 0x23c000000208cfae */ /* 0x000fe8000d901d66 */
[----:B------:R-:W-:Y:S04]  /*d590*/  @!P4 LDGSTS.E.BYPASS.LTC128B.128 [R8+0x27c00], desc[UR38][R2.64+0x80], !P2 ;  /* 0x27c000800208cfae */ /* 0x000fe8000d101d66 */
[----:B------:R-:W-:Y:S04]  /*d5a0*/  @!P4 LDGSTS.E.BYPASS.LTC128B.128 [R8+0x2bc00], desc[UR38][R2.64+0x100], !P1 ;  /* 0x2bc001000208cfae */ /* 0x000fe8000c901d66 */
[----:B------:R0:W-:Y:S04]  /*d5b0*/  @!P4 LDGSTS.E.BYPASS.LTC128B.128 [R8+0x2fc00], desc[UR38][R2.64+0x180], !P0 ;  /* 0x2fc001800208cfae */ /* 0x0001e8000c101d66 */
[----:B------:R-:W-:Y:S04]  /*d5c0*/  SHFL.IDX PT, R6, R0, 0x4, 0x181f ;  /* 0x00981f0000067f89 */ /* 0x000fe800000e0000 */
[----:B0-----:R-:W0:Y:S01]  /*d5d0*/  SHFL.IDX PT, R2, R4, 0x4, 0x181f ;  /* 0x00981f0004027f89 */ /* 0x001e2200000e0000 */
[----:B---3--:R-:W-:-:S13]  /*d5e0*/  ISETP.GE.AND P4, PT, R11, R5, PT ;  /* 0x000000050b00720c */ /* 0x008fda0003f86270 */
[----:B0-----:R-:W-:-:S05]  /*d5f0*/  @!P4 LEA R2, P6, R7, R2, 0x1 ;  /* 0x000000020702c211 */ /* 0x001fca00078c08ff */
[----:B------:R-:W-:-:S05]  /*d600*/  @!P4 IMAD.X R3, RZ, RZ, R6, P6 ;  /* 0x000000ffff03c224 */ /* 0x000fca00030e0606 */
[----:B------:R-:W-:Y:S04]  /*d610*/  @!P4 LDGSTS.E.BYPASS.LTC128B.128 [R8+0x24400], desc[UR38][R2.64], !P3 ;  /* 0x244000000208cfae */ /* 0x000fe8000d901d66 */
[----:B------:R-:W-:Y:S04]  /*d620*/  @!P4 LDGSTS.E.BYPASS.LTC128B.128 [R8+0x28400], desc[UR38][R2.64+0x80], !P2 ;  /* 0x284000800208cfae */ /* 0x000fe8000d101d66 */
[----:B------:R-:W-:Y:S04]  /*d630*/  @!P4 LDGSTS.E.BYPASS.LTC128B.128 [R8+0x2c400], desc[UR38][R2.64+0x100], !P1 ;  /* 0x2c4001000208cfae */ /* 0x000fe8000c901d66 */
[----:B------:R0:W-:Y:S04]  /*d640*/  @!P4 LDGSTS.E.BYPASS.LTC128B.128 [R8+0x30400], desc[UR38][R2.64+0x180], !P0 ;  /* 0x304001800208cfae */ /* 0x0001e8000c101d66 */
[----:B------:R-:W-:Y:S04]  /*d650*/  SHFL.IDX PT, R6, R0, 0x5, 0x181f ;  /* 0x00b81f0000067f89 */ /* 0x000fe800000e0000 */
[----:B0-----:R-:W0:Y:S01]  /*d660*/  SHFL.IDX PT, R2, R4, 0x5, 0x181f ;  /* 0x00b81f0004027f89 */ /* 0x001e2200000e0000 */
[----:B----4-:R-:W-:-:S13]  /*d670*/  ISETP.GE.AND P4, PT, R10, R5, PT ;  /* 0x000000050a00720c */ /* 0x010fda0003f86270 */
        /* <DEDUP_REMOVED lines=8> */
[----:B--2---:R-:W-:-:S13]  /*d700*/  ISETP.GE.AND P4, PT, R9, R5, PT ;  /* 0x000000050900720c */ /* 0x004fda0003f86270 */
[----:B0-----:R-:W-:-:S05]  /*d710*/  @!P4 LEA R2, P5, R7, R2, 0x1 ;  /* 0x000000020702c211 */ /* 0x001fca00078a08ff */
[----:B------:R-:W-:-:S05]  /*d720*/  @!P4 IMAD.X R3, RZ, RZ, R6, P5 ;  /* 0x000000ffff03c224 */ /* 0x000fca00028e0606 */
[----:B------:R-:W-:Y:S04]  /*d730*/  @!P4 LDGSTS.E.BYPASS.LTC128B.128 [R8+0x25400], desc[UR38][R2.64], !P3 ;  /* 0x254000000208cfae */ /* 0x000fe8000d901d66 */
[----:B------:R-:W-:Y:S04]  /*d740*/  @!P4 LDGSTS.E.BYPASS.LTC128B.128 [R8+0x29400], desc[UR38][R2.64+0x80], !P2 ;  /* 0x294000800208cfae */ /* 0x000fe8000d101d66 */
[----:B------:R-:W-:Y:S04]  /*d750*/  @!P4 LDGSTS.E.BYPASS.LTC128B.128 [R8+0x2d400], desc[UR38][R2.64+0x100], !P1 ;  /* 0x2d4001000208cfae */ /* 0x000fe8000c901d66 */
[----:B------:R0:W-:Y:S04]  /*d760*/  @!P4 LDGSTS.E.BYPASS.LTC128B.128 [R8+0x31400], desc[UR38][R2.64+0x180], !P0 ;  /* 0x314001800208cfae */ /* 0x0001e8000c101d66 */
[----:B------:R1:W2:Y:S04]  /*d770*/  SHFL.IDX PT, R6, R0, 0x7, 0x181f ;  /* 0x00f81f0000067f89 */ /* 0x0002a800000e0000 */
[----:B0-----:R1:W0:Y:S02]  /*d780*/  SHFL.IDX PT, R2, R4, 0x7, 0x181f ;  /* 0x00f81f0004027f89 */ /* 0x00122400000e0000 */
.L_x_1251:
[----:B-1----:R-:W3:Y:S01]  /*d790*/  LDL.LU R0, [R1+0x68] ;  /* 0x0000680001007983 */ /* 0x002ee20000300800 */
[----:B------:R-:W-:Y:S01]  /*d7a0*/  BSSY B0, `(.L_x_1112) ;  /* 0x000000d000007945 */ /* 0x000fe20003800000 */
[----:B---3--:R-:W-:-:S13]  /*d7b0*/  ISETP.GE.AND P4, PT, R0, R5, PT ;  /* 0x000000050000720c */ /* 0x008fda0003f86270 */
[----:B------:R-:W-:Y:S05]  /*d7c0*/  @P4 BRA `(.L_x_1113) ;  /* 0x0000000000284947 */ /* 0x000fea0003800000 */
[----:B------:R-:W3:Y:S01]  /*d7d0*/  LDL R0, [R1+0x10] ;  /* 0x0000100001007983 */ /* 0x000ee20000100800 */
[----:B0-----:R-:W-:-:S05]  /*d7e0*/  LEA R2, P4, R7, R2, 0x1 ;  /* 0x0000000207027211 */ /* 0x001fca00078808ff */
[----:B--2---:R-:W-:-:S05]  /*d7f0*/  IMAD.X R3, RZ, RZ, R6, P4 ;  /* 0x000000ffff037224 */ /* 0x004fca00020e0606 */
[----:B------:R-:W-:Y:S01]  /*d800*/  @!PT LDS RZ, [RZ] ;  /* 0x00000000fffff984 */ /* 0x000fe20000000800 */
[----:B------:R-:W-:Y:S01]  /*d810*/  @!PT LDS RZ, [RZ] ;  /* 0x00000000fffff984 */ /* 0x000fe20000000800 */
[----:B------:R-:W-:Y:S01]  /*d820*/  @!PT LDS RZ, [RZ] ;  /* 0x00000000fffff984 */ /* 0x000fe20000000800 */
[----:B---3--:R1:W-:Y:S04]  /*d830*/  LDGSTS.E.BYPASS.LTC128B.128 [R0+0x25c00], desc[UR38][R2.64], !P3 ;  /* 0x25c0000002007fae */ /* 0x0083e8000d901d66 */
[----:B------:R1:W-:Y:S04]  /*d840*/  LDGSTS.E.BYPASS.LTC128B.128 [R0+0x29c00], desc[UR38][R2.64+0x80], !P2 ;  /* 0x29c0008002007fae */ /* 0x0003e8000d101d66 */
[----:B------:R1:W-:Y:S04]  /*d850*/  LDGSTS.E.BYPASS.LTC128B.128 [R0+0x2dc00], desc[UR38][R2.64+0x100], !P1 ;  /* 0x2dc0010002007fae */ /* 0x0003e8000c901d66 */
[----:B------:R1:W-:Y:S02]  /*d860*/  LDGSTS.E.BYPASS.LTC128B.128 [R0+0x31c00], desc[UR38][R2.64+0x180], !P0 ;  /* 0x31c0018002007fae */ /* 0x0003e4000c101d66 */
.L_x_1113:
[----:B------:R-:W-:Y:S05]  /*d870*/  BSYNC B0 ;  /* 0x0000000000007941 */ /* 0x000fea0003800000 */
.L_x_1112:
[----:B------:R3:W5:Y:S01]  /*d880*/  LDL R7, [R1+0x4] ;  /* 0x0000040001077983 */ /* 0x0007620000100800 */
[----:B------:R-:W-:Y:S01]  /*d890*/  PLOP3.LUT P0, PT, PT, PT, PT, 0x80, 0x0 ;  /* 0x000000000000781c */ /* 0x000fe20003f0f070 */
[----:B------:R-:W-:-:S12]  /*d8a0*/  NOP ;  /* 0x0000000000007918 */ /* 0x000fd80000000000 */
.L_x_1114:
[----:B01----:R-:W4:Y:S01]  /*d8b0*/  LDL R2, [R1+0x4] ;  /* 0x0000040001027983 */ /* 0x003f220000100800 */
[----:B------:R-:W-:Y:S02]  /*d8c0*/  PLOP3.LUT P1, PT, P1, P0, PT, 0xa2, 0x0 ;  /* 0x000000000000781c */ /* 0x000fe40000f21472 */
[----:B----4-:R-:W-:-:S08]  /*d8d0*/  @P0 R2UR P1, UR4, R2 ;  /* 0x00000000020402ca */ /* 0x010fd00000020000 */
[----:B------:R-:W-:-:S05]  /*d8e0*/  @P0 PLOP3.LUT P0, PT, P1, PT, PT, 0x80, 0x0 ;  /* 0x000000000000081c */ /* 0x000fca0000f0f070 */
[----:B------:R-:W-:Y:S01]  /*d8f0*/  @!P1 SYNCS.ARRIVE.TRANS64.RED.A0T1 RZ, [UR4+0x32410], RZ ;  /* 0x032410ffffff99a7 */ /* 0x000fe20008200404 */
[----:B------:R-:W-:Y:S07]  /*d900*/  @!P1 ARRIVES.LDGSTSBAR.64.TRANSCNT [UR4+0x32410] ;  /* 0x03241000ff0099b0 */ /* 0x000fee0008000a84 */
[----:B------:R-:W-:Y:S05]  /*d910*/  @P0 BRA.U.ANY `(.L_x_1114) ;  /* 0xfffffffd00e40947 */ /* 0x000fea000393ffff */
[----:B------:R-:W4:Y:S02]  /*d920*/  LDL.LU R3, [R1+0x6c] ;  /* 0x00006c0001037983 */ /* 0x000f240000300800 */
[----:B----4-:R-:W-:-:S05]  /*d930*/  VIADD R3, R3, 0x1 ;  /* 0x0000000103037836 */ /* 0x010fca0000000000 */
        /* <DEDUP_REMOVED lines=10> */
.L_x_1252:
[----:B------:R-:W-:Y:S05]  /*d9e0*/  BSYNC B0 ;  /* 0x0000000000007941 */ /* 0x000fea0003800000 */
.L_x_1115:
[----:B0-----:R-:W4:Y:S01]  /*d9f0*/  LDL R2, [R1+0x14] ;  /* 0x0000140001027983 */ /* 0x001f220000100800 */
[----:B------:R-:W-:Y:S01]  /*da00*/  BSSY B0, `(.L_x_1117) ;  /* 0x0000063000007945 */ /* 0x000fe20003800000 */
[----:B----4-:R-:W-:-:S13]  /*da10*/  LOP3.LUT P0, RZ, R2, 0x1, RZ, 0xc0, !PT ;  /* 0x0000000102ff7812 */ /* 0x010fda000780c0ff */
[----:B------:R-:W-:Y:S05]  /*da20*/  @!P0 BRA `(.L_x_1118) ;  /* 0x0000000400808947 */ /* 0x000fea0003800000 */
[----:B------:R-:W4:Y:S04]  /*da30*/  LDL R2, [R1+0x4] ;  /* 0x0000040001027983 */ /* 0x000f280000100800 */
[----:B------:R-:W2:Y:S01]  /*da40*/  LDL R4, [R1+0x18] ;  /* 0x0000180001047983 */ /* 0x000ea20000100800 */
[----:B------:R-:W0:Y:S01]  /*da50*/  S2R R3, SR_TID.X ;  /* 0x0000000000037919 */ /* 0x000e220000002100 */
[----:B----4-:R-:W-:Y:S02]  /*da60*/  IMAD.MOV.U32 R5, RZ, RZ, R2 ;  /* 0x000000ffff057224 */ /* 0x010fe400078e0002 */
[----:B------:R-:W4:Y:S01]  /*da70*/  LDL R2, [R1+0x8] ;  /* 0x0000080001027983 */ /* 0x000f220000100800 */
[----:B--2---:R-:W-:Y:S01]  /*da80*/  SHF.L.U32 R0, R4, 0x1f, RZ ;  /* 0x0000001f04007819 */ /* 0x004fe200000006ff */
[----:B------:R-:W-:Y:S01]  /*da90*/  BSSY B1, `(.L_x_1119) ;  /* 0x0000006000017945 */ /* 0x000fe20003800000 */
[----:B0-----:R-:W-:-:S04]  /*daa0*/  LOP3.LUT R3, R3, 0x7f, RZ, 0xc0, !PT ;  /* 0x0000007f03037812 */ /* 0x001fc800078ec0ff */
[----:B------:R-:W-:Y:S01]  /*dab0*/  ISETP.NE.AND P1, PT, R3, RZ, PT ;  /* 0x000000ff0300720c */ /* 0x000fe20003f25270 */
[----:B----4-:R-:W-:-:S04]  /*dac0*/  IMAD R2, R2, 0x8, R5 ;  /* 0x0000000802027824 */ /* 0x010fc800078e0205 */
[----:B------:R-:W0:Y:S02]  /*dad0*/  SYNCS.PHASECHK.TRANS64.TRYWAIT P0, [R2+URZ+0x32460], R0 ;  /* 0x03246000020075a7 */ /* 0x000e24000800017f */
[----:B0-----:R-:W-:Y:S06]  /*dae0*/  @!P0 BRA `(.L_x_1120) ;  /* 0x0000005000a08947 */ /* 0x001fec0003800000 */
.L_x_1253:
[----:B------:R-:W-:Y:S05]  /*daf0*/  BSYNC B1 ;  /* 0x0000000000017941 */ /* 0x000fea0003800000 */
.L_x_1119:
        /* <DEDUP_REMOVED lines=9> */
.L_x_1122:
[----:B------:R-:W-:Y:S05]  /*db90*/  BSYNC B1 ;  /* 0x0000000000017941 */ /* 0x000fea0003800000 */
.L_x_1121:
[----:B------:R-:W2:Y:S04]  /*dba0*/  LDL R5, [R1+0x4] ;  /* 0x0000040001057983 */ /* 0x000ea80000100800 */
[----:B------:R-:W2:Y:S04]  /*dbb0*/  LDL R3, [R1+0x8] ;  /* 0x0000080001037983 */ /* 0x000ea80000100800 */
[----:B------:R-:W4:Y:S04]  /*dbc0*/  LDL R4, [R1+0x20] ;  /* 0x0000200001047983 */ /* 0x000f280000100800 */
[----:B0-----:R-:W4:Y:S01]  /*dbd0*/  LDL R0, [R1+0x70] ;  /* 0x0000700001007983 */ /* 0x001f220000100800 */
        /* <DEDUP_REMOVED lines=8> */
[----:B----4-:R-:W-:Y:S02]  /*dc60*/  IMAD R0, R0, 0x60, R4 ;  /* 0x0000006000007824 */ /* 0x010fe400078e0204 */
[----:B------:R-:W-:-:S07]  /*dc70*/  VIADD R4, R3, 0x400 ;  /* 0x0000040003047836 */ /* 0x000fce0000000000 */
.L_x_1123:
        /* <DEDUP_REMOVED lines=16> */
.L_x_1124:
        /* <DEDUP_REMOVED lines=16> */
.L_x_1125:
        /* <DEDUP_REMOVED lines=16> */
.L_x_1126:
        /* <DEDUP_REMOVED lines=11> */
.L_x_1118:
[----:B------:R-:W-:Y:S05]  /*e030*/  BSYNC B0 ;  /* 0x0000000000007941 */ /* 0x000fea0003800000 */
.L_x_1117:
[----:B------:R-:W4:Y:S01]  /*e040*/  LDL.LU R4, [R1+0x48] ;  /* 0x0000480001047983 */ /* 0x000f220000300800 */
[----:B------:R-:W-:Y:S01]  /*e050*/  BSSY B0, `(.L_x_1127) ;  /* 0x000020f000007945 */ /* 0x000fe20003800000 */
[----:B----4-:R-:W-:-:S13]  /*e060*/  ISETP.GE.AND P0, PT, R4, 0x61, PT ;  /* 0x000000610400780c */ /* 0x010fda0003f06270 */
        /* <DEDUP_REMOVED lines=12> */
[----:B------:R-:W4:Y:S04]  /*e130*/  LDL.LU R4, [R1+0x8] ;  /* 0x0000080001047983 */ /* 0x000f280000300800 */
[----:B-----5:R-:W3:Y:S01]  /*e140*/  LDL.LU R7, [R1+0x18] ;  /* 0x0000180001077983 */ /* 0x020ee20000300800 */
[----:B------:R-:W-:Y:S01]  /*e150*/  BSSY B1, `(.L_x_1131) ;  /* 0x00000a5000017945 */ /* 0x000fe20003800000 */
[----:B--2---:R-:W-:Y:S01]  /*e160*/  LOP3.LUT P2, RZ, R5, 0x1, RZ, 0xc0, !PT ;  /* 0x0000000105ff7812 */ /* 0x004fe2000784c0ff */
[----:B----4-:R-:W-:-:S05]  /*e170*/  VIADD R2, R4, 0x1 ;  /* 0x0000000104027836 */ /* 0x010fca0000000000 */
[----:B------:R-:W-:-:S04]  /*e180*/  ISETP.NE.AND P0, PT, R2, 0x2, PT ;  /* 0x000000020200780c */ /* 0x000fc80003f05270 */
[----:B------:R-:W-:Y:S02]  /*e190*/  SEL R3, RZ, 0x1, P0 ;  /* 0x00000001ff037807 */ /* 0x000fe40000000000 */
[----:B------:R-:W-:Y:S02]  /*e1a0*/  SEL R8, R2, RZ, P0 ;  /* 0x000000ff02087207 */ /* 0x000fe40000000000 */
[----:B---3--:R-:W-:-:S05]  /*e1b0*/  LOP3.LUT R7, R7, R3, RZ, 0x3c, !PT ;  /* 0x0000000307077212 */ /* 0x008fca00078e3cff */
        /* <DEDUP_REMOVED lines=27> */
.L_x_1133:
        /* <DEDUP_REMOVED lines=9> */
.L_x_1254:
[----:B------:R-:W-:Y:S05]  /*e400*/  BSYNC B3 ;  /* 0x0000000000037941 */ /* 0x000fea0003800000 */
.L_x_1134:
        /* <DEDUP_REMOVED lines=9> */
.L_x_1137:
[----:B------:R-:W-:Y:S05]  /*e4a0*/  BSYNC B3 ;  /* 0x0000000000037941 */ /* 0x000fea0003800000 */
.L_x_1136:
        /* <DEDUP_REMOVED lines=14> */
.L_x_1138:
        /* <DEDUP_REMOVED lines=14> */
.L_x_1255:
[----:B------:R-:W-:Y:S05]  /*e670*/  BSYNC B3 ;  /* 0x0000000000037941 */ /* 0x000fea0003800000 */
.L_x_1139:
        /* <DEDUP_REMOVED lines=11> */
.L_x_1142:
[----:B------:R-:W-:Y:S05]  /*e730*/  BSYNC B3 ;  /* 0x0000000000037941 */ /* 0x000fea0003800000 */
.L_x_1141:
        /* <DEDUP_REMOVED lines=11> */
.L_x_1143:
        /* <DEDUP_REMOVED lines=16> */
.L_x_1144:
        /* <DEDUP_REMOVED lines=16> */
.L_x_1145:
        /* <DEDUP_REMOVED lines=16> */
.L_x_1146:
        /* <DEDUP_REMOVED lines=11> */
.L_x_1132:
[----:B------:R-:W-:Y:S05]  /*eba0*/  BSYNC B1 ;  /* 0x0000000000017941 */ /* 0x000fea0003800000 */
.L_x_1131:
[----:B------:R-:W2:Y:S02]  /*ebb0*/  LDL.LU R4, [R1+0x30] ;  /* 0x0000300001047983 */ /* 0x000ea40000300800 */
[----:B--2---:R-:W-:-:S07]  /*ebc0*/  VIADD R0, R4, 0xfffffffd ;  /* 0xfffffffd04007836 */ /* 0x004fce0000000000 */
.L_x_1130:
[----:B------:R-:W-:Y:S05]  /*ebd0*/  BSYNC B2 ;  /* 0x0000000000027941 */ /* 0x000fea0003800000 */
.L_x_1129:
[----:B------:R-:W2:Y:S01]  /*ebe0*/  LDL.LU R2, [R1+0x2c] ;  /* 0x00002c0001027983 */ /* 0x000ea20000300800 */
[----:B------:R-:W-:-:S05]  /*ebf0*/  IMAD.MOV R6, RZ, RZ, -R6 ;  /* 0x000000ffff067224 */ /* 0x000fca00078e0a06 */
[----:B--2---:R-:W-:-:S13]  /*ec00*/  ISETP.NE.AND P0, PT, R2, R6, PT ;  /* 0x000000060200720c */ /* 0x004fda0003f05270 */
[----:B------:R-:W-:Y:S05]  /*ec10*/  @!P0 BRA `(.L_x_1128) ;  /* 0x0000001400488947 */ /* 0x000fea0003800000 */
.L_x_1179:
[----:B------:R-:W2:Y:S04]  /*ec20*/  LDL R4, [R1+0x14] ;  /* 0x0000140001047983 */ /* 0x000ea80000100800 */
[----:B0-----:R-:W0:Y:S04]  /*ec30*/  LDL.LU R3, [R1+0x8] ;  /* 0x0000080001037983 */ /* 0x001e280000300800 */
[----:B------:R-:W4:Y:S01]  /*ec40*/  LDL.LU R2, [R1+0x18] ;  /* 0x0000180001027983 */ /* 0x000f220000300800 */
[----:B------:R-:W-:Y:S05]  /*ec50*/  YIELD ;  /* 0x0000000000007946 */ /* 0x000fea0003800000 */
[----:B------:R-:W-:Y:S01]  /*ec60*/  BSSY B1, `(.L_x_1147) ;  /* 0x00000a2000017945 */ /* 0x000fe20003800000 */
[----:B--2---:R-:W-:Y:S01]  /*ec70*/  LOP3.LUT P1, RZ, R4, 0x1, RZ, 0xc0, !PT ;  /* 0x0000000104ff7812 */ /* 0x004fe2000782c0ff */
[----:B0----5:R-:W-:-:S05]  /*ec80*/  VIADD R7, R3, 0x1 ;  /* 0x0000000103077836 */ /* 0x021fca0000000000 */
[----:B------:R-:W-:-:S04]  /*ec90*/  ISETP.NE.AND P0, PT, R7, 0x2, PT ;  /* 0x000000020700780c */ /* 0x000fc80003f05270 */
[----:B------:R-:W-:Y:S02]  /*eca0*/  SEL R6, RZ, 0x1, P0 ;  /* 0x00000001ff067807 */ /* 0x000fe40000000000 */
[----:B------:R-:W-:Y:S02]  /*ecb0*/  SEL R7, R7, RZ, P0 ;  /* 0x000000ff07077207 */ /* 0x000fe40000000000 */
[----:B----4-:R-:W-:Y:S01]  /*ecc0*/  LOP3.LUT R6, R2, R6, RZ, 0x3c, !PT ;  /* 0x0000000602067212 */ /* 0x010fe200078e3cff */
[----:B------:R-:W-:Y:S06]  /*ecd0*/  @!P1 BRA `(.L_x_1148) ;  /* 0x0000000800689947 */ /* 0x000fec0003800000 */
[----:B------:R-:W-:Y:S01]  /*ece0*/  ULDC.64 UR4, c[0x0][0x418] ;  /* 0x0001060000047ab9 */ /* 0x000fe20000000a00 */
[----:B------:R-:W-:Y:S01]  /*ecf0*/  IMAD.MOV.U32 R8, RZ, RZ, R0 ;  /* 0x000000ffff087224 */ /* 0x000fe200078e0000 */
[----:B------:R-:W-:-:S04]  /*ed00*/  ISETP.NE.U32.AND P0, PT, RZ, UR4, PT ;  /* 0x00000004ff007c0c */ /* 0x000fc8000bf05070 */
[----:B------:R-:W-:-:S13]  /*ed10*/  ISETP.NE.AND.EX P0, PT, RZ, UR5, PT, P0 ;  /* 0x00000005ff007c0c */ /* 0x000fda000bf05300 */
[----:B------:R-:W-:Y:S05]  /*ed20*/  @!P0 BRA `(.L_x_1149) ;  /* 0x0000000000508947 */ /* 0x000fea0003800000 */
[----:B------:R-:W2:Y:S01]  /*ed30*/  LDL R10, [R1+0x1c] ;  /* 0x00001c00010a7983 */ /* 0x000ea20000100800 */
[----:B------:R-:W0:Y:S01]  /*ed40*/  LDC R5, c[0x0][0x43c] ;  /* 0x00010f00ff057b82 */ /* 0x000e220000000800 */
[----:B------:R-:W-:Y:S02]  /*ed50*/  ULDC.64 UR6, c[0x0][0x428] ;  /* 0x00010a0000067ab9 */ /* 0x000fe40000000a00 */
[----:B------:R-:W4:Y:S01]  /*ed60*/  LDL R9, [R1+0xc] ;  /* 0x00000c0001097983 */ /* 0x000f220000100800 */
[----:B0-----:R-:W-:-:S13]  /*ed70*/  ISETP.NE.AND P0, PT, R5, 0x1, PT ;  /* 0x000000010500780c */ /* 0x001fda0003f05270 */
[----:B------:R-:W0:Y:S02]  /*ed80*/  @P0 LDC.64 R2, c[0x0][0x440] ;  /* 0x00011000ff020b82 */ /* 0x000e240000000a00 */
[----:B0-----:R-:W-:-:S04]  /*ed90*/  @P0 IMAD.HI.U32 R4, R0, R2, RZ ;  /* 0x0000000200040227 */ /* 0x001fc800078e00ff */
[----:B------:R-:W-:Y:S01]  /*eda0*/  IMAD.MOV.U32 R2, RZ, RZ, R0 ;  /* 0x000000ffff027224 */ /* 0x000fe200078e0000 */
[----:B------:R-:W-:-:S04]  /*edb0*/  @P0 SHF.R.U32.HI R2, RZ, R3, R4 ;  /* 0x00000003ff020219 */ /* 0x000fc80000011604 */
[--C-:B------:R-:W-:Y:S01]  /*edc0*/  SHF.R.S32.HI R3, RZ, 0x1f, R2.reuse ;  /* 0x0000001fff037819 */ /* 0x100fe20000011402 */
[----:B------:R-:W-:-:S04]  /*edd0*/  IMAD.MOV R8, RZ, RZ, -R2 ;  /* 0x000000ffff087224 */ /* 0x000fc800078e0a02 */
[----:B------:R-:W-:Y:S02]  /*ede0*/  IMAD R8, R5, R8, R0 ;  /* 0x0000000805087224 */ /* 0x000fe400078e0200 */
[----:B--2---:R-:W-:-:S04]  /*edf0*/  IMAD R4, R10, UR6, RZ ;  /* 0x000000060a047c24 */ /* 0x004fc8000f8e02ff */
[C---:B----4-:R-:W-:Y:S02]  /*ee00*/  IMAD R4, R9.reuse, UR7, R4 ;  /* 0x0000000709047c24 */ /* 0x050fe4000f8e0204 */
[----:B------:R-:W-:-:S04]  /*ee10*/  IMAD.WIDE.U32 R2, R9, UR6, R2 ;  /* 0x0000000609027c25 */ /* 0x000fc8000f8e0002 */
[----:B------:R-:W-:Y:S01]  /*ee20*/  IMAD.IADD R3, R4, 0x1, R3 ;  /* 0x0000000104037824 */ /* 0x000fe200078e0203 */
[----:B------:R-:W-:-:S04]  /*ee30*/  LEA R4, P0, R2, UR4, 0x2 ;  /* 0x0000000402047c11 */ /* 0x000fc8000f8010ff */
[----:B------:R-:W-:-:S05]  /*ee40*/  LEA.HI.X R5, R2, UR5, R3, 0x2, P0 ;  /* 0x0000000502057c11 */ /* 0x000fca00080f1403 */
[----:B------:R-:W2:Y:S04]  /*ee50*/  LDG.E R2, desc[UR38][R4.64] ;  /* 0x0000002604027981 */ /* 0x000ea8000c1e1900 */
[----:B--2---:R0:W-:Y:S02]  /*ee60*/  STL [R1], R2 ;  /* 0x0000000201007387 */ /* 0x0041e40000100800 */
.L_x_1149:
[----:B0-----:R-:W2:Y:S01]  /*ee70*/  LDL R2, [R1+0x4] ;  /* 0x0000040001027983 */ /* 0x001ea20000100800 */
[----:B------:R-:W0:Y:S01]  /*ee80*/  S2R R3, SR_TID.X ;  /* 0x0000000000037919 */ /* 0x000e220000002100 */
[----:B------:R-:W-:Y:S01]  /*ee90*/  BSSY B2, `(.L_x_1150) ;  /* 0x0000007000027945 */ /* 0x000fe20003800000 */
[----:B0-----:R-:W-:-:S04]  /*eea0*/  LOP3.LUT R3, R3, 0x7f, RZ, 0xc0, !PT ;  /* 0x0000007f03037812 */ /* 0x001fc800078ec0ff */
[----:B------:R-:W-:Y:S01]  /*eeb0*/  ISETP.NE.AND P1, PT, R3, RZ, PT ;  /* 0x000000ff0300720c */ /* 0x000fe20003f25270 */
[----:B--2---:R-:W-:Y:S01]  /*eec0*/  IMAD R4, R7, 0x8, R2 ;  /* 0x0000000807047824 */ /* 0x004fe200078e0202 */
[----:B------:R-:W-:-:S04]  /*eed0*/  SHF.L.U32 R2, R6, 0x1f, RZ ;  /* 0x0000001f06027819 */ /* 0x000fc800000006ff */
[----:B------:R-:W0:Y:S02]  /*eee0*/  SYNCS.PHASECHK.TRANS64.TRYWAIT P0, [R4+URZ+0x32440], R2 ;  /* 0x03244002040075a7 */ /* 0x000e24000800017f */
[----:B0-----:R-:W-:Y:S05]  /*eef0*/  @!P0 BRA `(.L_x_1151) ;  /* 0x0000003c00d88947 */ /* 0x001fea0003800000 */
.L_x_1256:
[----:B------:R-:W-:Y:S05]  /*ef00*/  BSYNC B2 ;  /* 0x0000000000027941 */ /* 0x000fea0003800000 */
.L_x_1150:
        /* <DEDUP_REMOVED lines=9> */
.L_x_1153:
[----:B------:R-:W-:Y:S05]  /*efa0*/  BSYNC B2 ;  /* 0x0000000000027941 */ /* 0x000fea0003800000 */
.L_x_1152:
[----:B------:R-:W2:Y:S04]  /*efb0*/  LDL R3, [R1+0x4] ;  /* 0x0000040001037983 */ /* 0x000ea80000100800 */
[----:B------:R-:W4:Y:S01]  /*efc0*/  LDL R5, [R1+0x20] ;  /* 0x0000200001057983 */ /* 0x000f220000100800 */
        /* <DEDUP_REMOVED lines=8> */
[----:B----4-:R-:W-:Y:S02]  /*f050*/  IMAD R8, R8, 0x60, R5 ;  /* 0x0000006008087824 */ /* 0x010fe400078e0205 */
[----:B------:R-:W-:Y:S02]  /*f060*/  VIADD R3, R3, 0x1c400 ;  /* 0x0001c40003037836 */ /* 0x000fe40000000000 */
[----:B------:R-:W-:-:S07]  /*f070*/  VIADD R5, R4, 0x32430 ;  /* 0x0003243004057836 */ /* 0x000fce0000000000 */
.L_x_1154:
        /* <DEDUP_REMOVED lines=14> */
.L_x_1257:
[----:B------:R-:W-:Y:S05]  /*f160*/  BSYNC B2 ;  /* 0x0000000000027941 */ /* 0x000fea0003800000 */
.L_x_1155:
[----:B------:R-:W-:Y:S01]  /*f170*/  BSSY B2, `(.L_x_1157) ;  /* 0x000000b000027945 */ /* 0x000fe20003800000 */
[----:B01----:R-:W-:Y:S02]  /*f180*/  IMAD.MOV.U32 R2, RZ, RZ, 0x0 ;  /* 0x00000000ff027424 */ /* 0x003fe400078e00ff */
[----:B------:R-:W-:Y:S01]  /*f190*/  IMAD.MOV.U32 R3, RZ, RZ, 0x14f00000 ;  /* 0x14f00000ff037424 */ /* 0x000fe200078e00ff */
[----:B------:R-:W-:Y:S06]  /*f1a0*/  @P1 BRA `(.L_x_1158) ;  /* 0x00000000001c1947 */ /* 0x000fec0003800000 */
[----:B------:R-:W0:Y:S02]  /*f1b0*/  S2R R5, SR_TID.X ;  /* 0x0000000000057919 */ /* 0x000e240000002100 */
[----:B0-----:R-:W-:Y:S01]  /*f1c0*/  LOP3.LUT R10, R5, 0x1f, RZ, 0xc0, !PT ;  /* 0x0000001f050a7812 */ /* 0x001fe200078ec0ff */
[----:B------:R-:W-:-:S03]  /*f1d0*/  IMAD.MOV.U32 R5, RZ, RZ, 0xc000 ;  /* 0x0000c000ff057424 */ /* 0x000fc600078e00ff */
[----:B------:R-:W-:Y:S01]  /*f1e0*/  ISETP.NE.AND P0, PT, R10, RZ, PT ;  /* 0x000000ff0a00720c */ /* 0x000fe20003f05270 */
[----:B------:R0:W-:-:S12]  /*f1f0*/  SYNCS.ARRIVE.TRANS64 RZ, [R4+URZ+0x32450], R5 ;  /* 0x0324500504ff79a7 */ /* 0x0001d8000800003f */
[----:B0-----:R-:W-:Y:S05]  /*f200*/  @!P0 BRA `(.L_x_1158) ;  /* 0x0000000000048947 */ /* 0x001fea0003800000 */
[----:B------:R-:W-:Y:S01]  /*f210*/  BPT.TRAP 0x1 ;  /* 0x000000040000795c */ /* 0x000fe20000300000 */
.L_x_1158:
[----:B------:R-:W-:Y:S05]  /*f220*/  BSYNC B2 ;  /* 0x0000000000027941 */ /* 0x000fea0003800000 */
.L_x_1157:
[----:B------:R-:W2:Y:S01]  /*f230*/  LDL R5, [R1+0x4] ;  /* 0x0000040001057983 */ /* 0x000ea20000100800 */
        /* <DEDUP_REMOVED lines=9> */
.L_x_1159:
        /* <DEDUP_REMOVED lines=16> */
.L_x_1160:
        /* <DEDUP_REMOVED lines=16> */
.L_x_1161:
        /* <DEDUP_REMOVED lines=16> */
.L_x_1162:
        /* <DEDUP_REMOVED lines=11> */
.L_x_1148:
[----:B------:R-:W-:Y:S05]  /*f680*/  BSYNC B1 ;  /* 0x0000000000017941 */ /* 0x000fea0003800000 */
.L_x_1147:
[----:B------:R-:W2:Y:S01]  /*f690*/  LDL R2, [R1+0x14] ;  /* 0x0000140001027983 */ /* 0x000ea20000100800 */
[----:B------:R-:W-:Y:S01]  /*f6a0*/  VIADD R7, R7, 0x1 ;  /* 0x0000000107077836 */ /* 0x000fe20000000000 */
[----:B------:R-:W-:Y:S04]  /*f6b0*/  BSSY B1, `(.L_x_1163) ;  /* 0x00000a5000017945 */ /* 0x000fe80003800000 */
[----:B------:R-:W-:-:S04]  /*f6c0*/  ISETP.NE.AND P0, PT, R7, 0x2, PT ;  /* 0x000000020700780c */ /* 0x000fc80003f05270 */
[----:B------:R-:W-:Y:S02]  /*f6d0*/  SEL R9, R7, RZ, P0 ;  /* 0x000000ff07097207 */ /* 0x000fe40000000000 */
[----:B--2---:R-:W-:Y:S02]  /*f6e0*/  LOP3.LUT P2, RZ, R2, 0x1, RZ, 0xc0, !PT ;  /* 0x0000000102ff7812 */ /* 0x004fe4000784c0ff */
[----:B------:R-:W-:-:S04]  /*f6f0*/  SEL R2, RZ, 0x1, P0 ;  /* 0x00000001ff027807 */ /* 0x000fc80000000000 */
[----:B------:R-:W-:-:S05]  /*f700*/  LOP3.LUT R8, R6, R2, RZ, 0x3c, !PT ;  /* 0x0000000206087212 */ /* 0x000fca00078e3cff */
[----:B------:R0:W-:Y:S04]  /*f710*/  STL [R1+0x18], R8 ;  /* 0x0000180801007387 */ /* 0x0001e80000100800 */
[----:B------:R0:W-:Y:S01]  /*f720*/  STL [R1+0x8], R9 ;  /* 0x0000080901007387 */ /* 0x0001e20000100800 */
[----:B------:R-:W-:Y:S05]  /*f730*/  @!P2 BRA `(.L_x_1164) ;  /* 0x000000080070a947 */ /* 0x000fea0003800000 */
[----:B------:R-:W-:Y:S01]  /*f740*/  ULDC.64 UR4, c[0x0][0x418] ;  /* 0x0001060000047ab9 */ /* 0x000fe20000000a00 */
[----:B------:R-:W-:Y:S01]  /*f750*/  VIADD R6, R0, 0xffffffff ;  /* 0xffffffff00067836 */ /* 0x000fe20000000000 */
[----:B------:R-:W-:-:S04]  /*f760*/  ISETP.NE.U32.AND P0, PT, RZ, UR4, PT ;  /* 0x00000004ff007c0c */ /* 0x000fc8000bf05070 */
[----:B------:R-:W-:-:S13]  /*f770*/  ISETP.NE.AND.EX P0, PT, RZ, UR5, PT, P0 ;  /* 0x00000005ff007c0c */ /* 0x000fda000bf05300 */
[----:B------:R-:W-:Y:S05]  /*f780*/  @!P0 BRA `(.L_x_1165) ;  /* 0x0000000000508947 */ /* 0x000fea0003800000 */
[----:B------:R-:W2:Y:S01]  /*f790*/  LDL R11, [R1+0x1c] ;  /* 0x00001c00010b7983 */ /* 0x000ea20000100800 */
[----:B------:R-:W1:Y:S01]  /*f7a0*/  LDC R5, c[0x0][0x43c] ;  /* 0x00010f00ff057b82 */ /* 0x000e620000000800 */
[----:B------:R-:W-:Y:S02]  /*f7b0*/  ULDC.64 UR6, c[0x0][0x428] ;  /* 0x00010a0000067ab9 */ /* 0x000fe40000000a00 */
[----:B------:R-:W4:Y:S01]  /*f7c0*/  LDL R10, [R1+0xc] ;  /* 0x00000c00010a7983 */ /* 0x000f220000100800 */
        /* <DEDUP_REMOVED lines=16> */
.L_x_1165:
[----:B-1----:R-:W2:Y:S01]  /*f8d0*/  LDL R2, [R1+0x4] ;  /* 0x0000040001027983 */ /* 0x002ea20000100800 */
[----:B------:R-:W1:Y:S01]  /*f8e0*/  S2R R3, SR_TID.X ;  /* 0x0000000000037919 */ /* 0x000e620000002100 */
[----:B------:R-:W-:Y:S01]  /*f8f0*/  BSSY B2, `(.L_x_1166) ;  /* 0x0000007000027945 */ /* 0x000fe20003800000 */
[----:B-1----:R-:W-:-:S04]  /*f900*/  LOP3.LUT R3, R3, 0x7f, RZ, 0xc0, !PT ;  /* 0x0000007f03037812 */ /* 0x002fc800078ec0ff */
[----:B------:R-:W-:Y:S01]  /*f910*/  ISETP.NE.AND P1, PT, R3, RZ, PT ;  /* 0x000000ff0300720c */ /* 0x000fe20003f25270 */
[----:B--2---:R-:W-:Y:S01]  /*f920*/  IMAD R4, R9, 0x8, R2 ;  /* 0x0000000809047824 */ /* 0x004fe200078e0202 */
[----:B------:R-:W-:-:S04]  /*f930*/  SHF.L.U32 R2, R8, 0x1f, RZ ;  /* 0x0000001f08027819 */ /* 0x000fc800000006ff */
[----:B------:R-:W1:Y:S02]  /*f940*/  SYNCS.PHASECHK.TRANS64.TRYWAIT P0, [R4+URZ+0x32440], R2 ;  /* 0x03244002040075a7 */ /* 0x000e64000800017f */
[----:B-1----:R-:W-:Y:S05]  /*f950*/  @!P0 BRA `(.L_x_1167) ;  /* 0x0000003400688947 */ /* 0x002fea0003800000 */
.L_x_1258:
[----:B------:R-:W-:Y:S05]  /*f960*/  BSYNC B2 ;  /* 0x0000000000027941 */ /* 0x000fea0003800000 */
.L_x_1166:
        /* <DEDUP_REMOVED lines=9> */
.L_x_1169:
[----:B------:R-:W-:Y:S05]  /*fa00*/  BSYNC B2 ;  /* 0x0000000000027941 */ /* 0x000fea0003800000 */
.L_x_1168:
[----:B0-----:R-:W2:Y:S04]  /*fa10*/  LDL R8, [R1+0x4] ;  /* 0x0000040001087983 */ /* 0x001ea80000100800 */
        /* <DEDUP_REMOVED lines=13> */
.L_x_1170:
        /* <DEDUP_REMOVED lines=14> */
.L_x_1259:
[----:B------:R-:W-:Y:S05]  /*fbd0*/  BSYNC B2 ;  /* 0x0000000000027941 */ /* 0x000fea0003800000 */
.L_x_1171:
        /* <DEDUP_REMOVED lines=11> */
.L_x_1174:
[----:B------:R-:W-:Y:S05]  /*fc90*/  BSYNC B2 ;  /* 0x0000000000027941 */ /* 0x000fea0003800000 */
.L_x_1173:
[----:B------:R-:W2:Y:S04]  /*fca0*/  LDL R8, [R1+0x4] ;  /* 0x0000040001087983 */ /* 0x000ea80000100800 */
        /* <DEDUP_REMOVED lines=10> */
.L_x_1175:
        /* <DEDUP_REMOVED lines=16> */
.L_x_1176:
        /* <DEDUP_REMOVED lines=16> */
.L_x_1177:
        /* <DEDUP_REMOVED lines=16> */
.L_x_1178:
        /* <DEDUP_REMOVED lines=11> */
.L_x_1164:
[----:B------:R-:W-:Y:S05]  /*10100*/  BSYNC B1 ;  /* 0x0000000000017941 */ /* 0x000fea0003800000 */
.L_x_1163:
[C---:B------:R-:W-:Y:S01]  /*10110*/  ISETP.GT.AND P0, PT, R0.reuse, 0x1, PT ;  /* 0x000000010000780c */ /* 0x040fe20003f04270 */
[----:B------:R-:W-:-:S12]  /*10120*/  VIADD R0, R0, 0xfffffffe ;  /* 0xfffffffe00007836 */ /* 0x000fd80000000000 */
[----:B------:R-:W-:Y:S05]  /*10130*/  @P0 BRA `(.L_x_1179) ;  /* 0xffffffe800b80947 */ /* 0x000fea000383ffff */
.L_x_1128:
[----:B------:R-:W-:Y:S05]  /*10140*/  BSYNC B0 ;  /* 0x0000000000007941 */ /* 0x000fea0003800000 */
.L_x_1127:
[----:B------:R-:W4:Y:S04]  /*10150*/  LDL.LU R4, [R1+0x8] ;  /* 0x0000080001047983 */ /* 0x000f280000300800 */
[----:B------:R-:W2:Y:S01]  /*10160*/  LDL.LU R3, [R1+0x18] ;  /* 0x0000180001037983 */ /* 0x000ea20000300800 */
[----:B------:R-:W1:Y:S01]  /*10170*/  S2R R2, SR_TID.X ;  /* 0x0000000000027919 */ /* 0x000e620000002100 */
[----:B------:R-:W-:Y:S01]  /*10180*/  BSSY B0, `(.L_x_1180) ;  /* 0x0000015000007945 */ /* 0x000fe20003800000 */
[----:B-1----:R-:W-:-:S04]  /*10190*/  LOP3.LUT R2, R2, 0x7f, RZ, 0xc0, !PT ;  /* 0x0000007f02027812 */ /* 0x002fc800078ec0ff */
[----:B------:R-:W-:Y:S01]  /*101a0*/  ISETP.NE.AND P1, PT, R2, RZ, PT ;  /* 0x000000ff0200720c */ /* 0x000fe20003f25270 */
[----:B----4-:R-:W-:-:S05]  /*101b0*/  VIADD R0, R4, 0x1 ;  /* 0x0000000104007836 */ /* 0x010fca0000000000 */
[----:B------:R-:W-:-:S04]  /*101c0*/  ISETP.NE.AND P0, PT, R0, 0x2, PT ;  /* 0x000000020000780c */ /* 0x000fc80003f05270 */
[----:B------:R-:W-:-:S04]  /*101d0*/  SEL R2, RZ, 0x1, P0 ;  /* 0x00000001ff027807 */ /* 0x000fc80000000000 */
[----:B--2---:R-:W-:-:S05]  /*101e0*/  LOP3.LUT R3, R3, R2, RZ, 0x3c, !PT ;  /* 0x0000000203037212 */ /* 0x004fca00078e3cff */
[----:B------:R1:W-:Y:S01]  /*101f0*/  STL [R1+0x18], R3 ;  /* 0x0000180301007387 */ /* 0x0003e20000100800 */
[----:B------:R-:W-:Y:S05]  /*10200*/  @P1 BRA `(.L_x_1181) ;  /* 0x0000000000301947 */ /* 0x000fea0003800000 */
[----:B-1----:R-:W1:Y:S01]  /*10210*/  S2R R3, SR_LANEID ;  /* 0x0000000000037919 */ /* 0x002e620000000000 */
[----:B------:R-:W-:Y:S01]  /*10220*/  VOTEU.ANY UR4, UPT, PT ;  /* 0x0000000000047886 */ /* 0x000fe200038e0100 */
[----:B------:R-:W2:Y:S01]  /*10230*/  LDC.64 R4, c[0x0][0xd60] ;  /* 0x00035800ff047b82 */ /* 0x000ea20000000a00 */
[----:B------:R-:W1:Y:S02]  /*10240*/  FLO.U32 R2, UR4 ;  /* 0x0000000400027d00 */ /* 0x000e6400080e0000 */
[----:B-1----:R-:W-:-:S06]  /*10250*/  ISETP.EQ.U32.AND P1, PT, R2, R3, PT ;  /* 0x000000030200720c */ /* 0x002fcc0003f22070 */
[----:B------:R-:W2:Y:S07]  /*10260*/  POPC R3, UR4 ;  /* 0x0000000400037d09 */ /* 0x000eae0008000000 */
[----:B--2---:R-:W2:Y:S01]  /*10270*/  @P1 ATOMG.E.ADD.STRONG.GPU PT, R3, desc[UR38][R4.64], R3 ;  /* 0x00000003040319a8 */ /* 0x004ea200081ee1e6 */
[----:B------:R-:W1:Y:S02]  /*10280*/  S2R R6, SR_LTMASK ;  /* 0x0000000000067919 */ /* 0x000e640000003900 */
[----:B-1----:R-:W-:-:S04]  /*10290*/  LOP3.LUT R6, R6, UR4, RZ, 0xc0, !PT ;  /* 0x0000000406067c12 */ /* 0x002fc8000f8ec0ff */
[----:B0----5:R-:W0:Y:S01]  /*102a0*/  POPC R7, R6 ;  /* 0x0000000600077309 */ /* 0x021e220000000000 */
[----:B--2---:R-:W0:Y:S02]  /*102b0*/  SHFL.IDX PT, R2, R3, R2, 0x1f ;  /* 0x00001f0203027589 */ /* 0x004e2400000e0000 */
[----:B0-----:R-:W-:-:S07]  /*102c0*/  IADD3 R16, R2, UR40, R7 ;  /* 0x0000002802107c10 */ /* 0x001fce000fffe007 */
.L_x_1181:
[----:B------:R-:W-:Y:S05]  /*102d0*/  BSYNC B0 ;  /* 0x0000000000007941 */ /* 0x000fea0003800000 */
.L_x_1180:
[----:B------:R-:W-:-:S05]  /*102e0*/  SEL R0, R0, RZ, P0 ;  /* 0x000000ff00007207 */ /* 0x000fca0000000000 */
[----:B------:R2:W-:Y:S02]  /*102f0*/  STL [R1+0x8], R0 ;  /* 0x0000080001007387 */ /* 0x0005e40000100800 */
.L_x_1093:
[----:B------:R-:W-:Y:S05]  /*10300*/  BSYNC B7 ;  /* 0x0000000000077941 */ /* 0x000fea0003800000 */
.L_x_1091:
[----:B--23--:R-:W2:Y:S02]  /*10310*/  LDL R0, [R1+0x14] ;  /* 0x0000140001007983 */ /* 0x00cea40000100800 */
[----:B--2---:R-:W-:-:S13]  /*10320*/  LOP3.LUT P0, RZ, R0, 0x40, RZ, 0xc0, !PT ;  /* 0x0000004000ff7812 */ /* 0x004fda000780c0ff */
[----:B------:R-:W-:Y:S05]  /*10330*/  @!P0 BRA `(.L_x_1182) ;  /* 0x0000000000288947 */ /* 0x000fea0003800000 */
[----:B------:R-:W-:Y:S05]  /*10340*/  WARPSYNC.ALL ;  /* 0x0000000000007948 */ /* 0x000fea0003800000 */
[----:B------:R-:W2:Y:S08]  /*10350*/  S2UR UR5, SR_CgaCtaId ;  /* 0x00000000000579c3 */ /* 0x000eb00000008800 */
[----:B------:R-:W-:Y:S06]  /*10360*/  BAR.SYNC.DEFER_BLOCKING 0x5, 0x180 ;  /* 0x0146000000007b1d */ /* 0x000fec0000010000 */
[----:B------:R-:W-:-:S02]  /*10370*/  UMOV UR4, 0x400 ;  /* 0x0000040000047882 */ /* 0x000fc40000000000 */
[----:B--2---:R-:W-:-:S06]  /*10380*/  ULEA UR4, UR5, UR4, 0x18 ;  /* 0x0000000405047291 */ /* 0x004fcc000f8ec03f */
[----:B------:R-:W-:-:S05]  /*10390*/  IMAD.U32 R0, RZ, RZ, UR4 ;  /* 0x00000004ff007e24 */ /* 0x000fca000f8e00ff */
[----:B------:R2:W3:Y:S04]  /*103a0*/  LDS.128 R16, [R0+0x324d0] ;  /* 0x0324d00000107984 */ /* 0x0004e80000000c00 */
[----:B------:R2:W-:Y:S01]  /*103b0*/  STL [R1+0x4], R0 ;  /* 0x0000040001007387 */ /* 0x0005e20000100800 */
[----:B------:R-:W-:Y:S06]  /*103c0*/  BAR.ARV 0x4, 0x180 ;  /* 0x0106000000007b1d */ /* 0x000fec0000002000 */
[----:B------:R-:W-:Y:S05]  /*103d0*/  BRA `(.L_x_1183) ;  /* 0x0000000800487947 */ /* 0x000fea0003800000 */
.L_x_1182:
[----:B------:R-:W0:Y:S01]  /*103e0*/  S2R R0, SR_TID.X ;  /* 0x0000000000007919 */ /* 0x000e220000002100 */
[----:B------:R-:W-:Y:S01]  /*103f0*/  UMOV UR4, 0xffffffff ;  /* 0xffffffff00047882 */ /* 0x000fe20000000000 */
[----:B0----5:R-:W-:-:S04]  /*10400*/  LOP3.LUT R7, R0, 0x1f, RZ, 0xc0, !PT ;  /* 0x0000001f00077812 */ /* 0x021fc800078ec0ff */
[----:B------:R-:W-:Y:S01]  /*10410*/  ISETP.NE.AND P0, PT, R7, 0x1f, PT ;  /* 0x0000001f0700780c */ /* 0x000fe20003f05270 */
[----:B------:R-:W-:-:S12]  /*10420*/  BRA.DIV UR4, `(.L_x_1184) ;  /* 0x0000002a04dc7947 */ /* 0x000fd8000b800000 */
[----:B------:R-:W-:Y:S01]  /*10430*/  IMAD.IADD R0, R19, 0x1, R7 ;  /* 0x0000000113007824 */ /* 0x000fe200078e0207 */
[----:B------:R-:W-:-:S04]  /*10440*/  ULDC UR4, c[0x0][0xd3c] ;  /* 0x00034f0000047ab9 */ /* 0x000fc80000000800 */
[----:B------:R-:W-:-:S13]  /*10450*/  ISETP.GE.OR P1, PT, R0, UR4, !P0 ;  /* 0x0000000400007c0c */ /* 0x000fda000c726670 */
[----:B-1----:R-:W0:Y:S02]  /*10460*/  @!P1 LDC.64 R2, c[0x0][0xd80] ;  /* 0x00036000ff029b82 */ /* 0x002e240000000a00 */
[----:B0-----:R-:W-:-:S06]  /*10470*/  @!P1 IMAD.WIDE R2, R0, 0x4, R2 ;  /* 0x0000000400029825 */ /* 0x001fcc00078e0202 */
[----:B------:R0:W2:Y:S01]  /*10480*/  @!P1 LDG.E R3, desc[UR38][R2.64] ;  /* 0x0000002602039981 */ /* 0x0000a2000c1e1900 */
[C---:B------:R-:W-:Y:S02]  /*10490*/  ISETP.GE.U32.AND P2, PT, R7.reuse, 0x2, PT ;  /* 0x000000020700780c */ /* 0x040fe40003f46070 */
[C---:B------:R-:W-:Y:S01]  /*104a0*/  ISETP.GE.U32.AND P3, PT, R7.reuse, 0x4, PT ;  /* 0x000000040700780c */ /* 0x040fe20003f66070 */
[----:B------:R-:W-:Y:S01]  /*104b0*/  SHFL.IDX PT, R0, R16, RZ, 0x1f ;  /* 0x00001fff10007589 */ /* 0x000fe200000e0000 */
[C---:B------:R-:W-:Y:S02]  /*104c0*/  ISETP.GE.U32.AND P4, PT, R7.reuse, 0x8, PT ;  /* 0x000000080700780c */ /* 0x040fe40003f86070 */
[C---:B------:R-:W-:Y:S01]  /*104d0*/  ISETP.GE.U32.AND P5, PT, R7.reuse, 0x10, PT ;  /* 0x000000100700780c */ /* 0x040fe20003fa6070 */
[----:B------:R-:W-:Y:S01]  /*104e0*/  SHFL.IDX PT, R4, R16, 0x1, 0x1f ;  /* 0x00201f0010047f89 */ /* 0x000fe200000e0000 */
[----:B0-----:R-:W-:Y:S02]  /*104f0*/  IMAD.MOV.U32 R2, RZ, RZ, RZ ;  /* 0x000000ffff027224 */ /* 0x001fe400078e00ff */
[----:B--2---:R-:W-:Y:S01]  /*10500*/  @!P1 IMAD.MOV.U32 R2, RZ, RZ, R3 ;  /* 0x000000ffff029224 */ /* 0x004fe200078e0003 */
[----:B------:R-:W-:-:S04]  /*10510*/  ISETP.NE.AND P1, PT, R7, RZ, PT ;  /* 0x000000ff0700720c */ /* 0x000fc80003f25270 */
        /* <DEDUP_REMOVED lines=16> */
.L_x_1269:
[----:B------:R-:W-:Y:S02]  /*10620*/  ULDC UR4, c[0x0][0xd38] ;  /* 0x00034e0000047ab9 */ /* 0x000fe40000000800 */
[----:B------:R-:W-:-:S04]  /*10630*/  IMAD.U32 R16, RZ, RZ, UR4 ;  /* 0x00000004ff107e24 */ /* 0x000fc8000f8e00ff */
[----:B-1----:R-:W-:-:S04]  /*10640*/  IMAD R6, R6, R16, RZ ;  /* 0x0000001006067224 */ /* 0x002fc800078e02ff */
[----:B------:R-:W-:-:S05]  /*10650*/  IMAD.IADD R4, R4, 0x1, R6 ;  /* 0x0000000104047824 */ /* 0x000fca00078e0206 */
[----:B------:R-:W-:-:S13]  /*10660*/  ISETP.GT.AND P6, PT, R4, R0, PT ;  /* 0x000000000400720c */ /* 0x000fda0003fc4270 */
[----:B------:R-:W-:Y:S05]  /*10670*/  @P6 BRA `(.L_x_1185) ;  /* 0x00000000009c6947 */ /* 0x000fea0003800000 */
.L_x_1190:
[----:B------:R-:W1:Y:S01]  /*10680*/  LDC R2, c[0x0][0xd3c] ;  /* 0x00034f00ff027b82 */ /* 0x000e620000000800 */
[----:B------:R-:W-:-:S05]  /*10690*/  VIADD R19, R19, 0x1f ;  /* 0x0000001f13137836 */ /* 0x000fca0000000000 */
[----:B-1----:R-:W-:-:S13]  /*106a0*/  ISETP.GE.AND P6, PT, R19, R2, PT ;  /* 0x000000021300720c */ /* 0x002fda0003fc6270 */
[----:B------:R-:W-:Y:S05]  /*106b0*/  @P6 BRA `(.L_x_1186) ;  /* 0x0000000400446947 */ /* 0x000fea0003800000 */
[----:B0-----:R-:W0:Y:S01]  /*106c0*/  S2R R3, SR_TID.X ;  /* 0x0000000000037919 */ /* 0x001e220000002100 */
[----:B------:R-:W-:Y:S01]  /*106d0*/  BSSY B0, `(.L_x_1187) ;  /* 0x0000009000007945 */ /* 0x000fe20003800000 */
[----:B0-----:R-:W-:-:S05]  /*106e0*/  LOP3.LUT R3, R3, 0x1f, RZ, 0xc0, !PT ;  /* 0x0000001f03037812 */ /* 0x001fca00078ec0ff */
[----:B------:R-:W-:-:S05]  /*106f0*/  IMAD.IADD R5, R19, 0x1, R3 ;  /* 0x0000000113057824 */ /* 0x000fca00078e0203 */
[----:B------:R-:W-:Y:S01]  /*10700*/  ISETP.GE.OR P6, PT, R5, R2, !P0 ;  /* 0x000000020500720c */ /* 0x000fe200047c6670 */
[----:B------:R-:W-:-:S12]  /*10710*/  IMAD.MOV.U32 R2, RZ, RZ, RZ ;  /* 0x000000ffff027224 */ /* 0x000fd800078e00ff */
[----:B------:R-:W-:Y:S05]  /*10720*/  @P6 BRA `(.L_x_1188) ;  /* 0x00000000000c6947 */ /* 0x000fea0003800000 */
[----:B------:R-:W0:Y:S02]  /*10730*/  LDC.64 R2, c[0x0][0xd80] ;  /* 0x00036000ff027b82 */ /* 0x000e240000000a00 */
[----:B0-----:R-:W-:-:S06]  /*10740*/  IMAD.WIDE R2, R5, 0x4, R2 ;  /* 0x0000000405027825 */ /* 0x001fcc00078e0202 */
[----:B------:R0:W5:Y:S02]  /*10750*/  LDG.E R2, desc[UR38][R2.64] ;  /* 0x0000002602027981 */ /* 0x000164000c1e1900 */
.L_x_1188:
[----:B------:R-:W-:Y:S05]  /*10760*/  BSYNC B0 ;  /* 0x0000000000007941 */ /* 0x000fea0003800000 */
.L_x_1187:
[----:B------:R-:W-:-:S03]  /*10770*/  UMOV UR4, 0xffffffff ;  /* 0xffffffff00047882 */ /* 0x000fc60000000000 */
[----:B------:R-:W-:Y:S05]  /*10780*/  BRA.DIV UR4, `(.L_x_1189) ;  /* 0x0000002e04407947 */ /* 0x000fea000b800000 */
        /* <DEDUP_REMOVED lines=16> */
.L_x_1277:
[----:B------:R-:W-:Y:S02]  /*10890*/  ULDC UR4, c[0x0][0xd38] ;  /* 0x00034e0000047ab9 */ /* 0x000fe40000000800 */
[----:B------:R-:W-:-:S04]  /*108a0*/  IMAD.U32 R16, RZ, RZ, UR4 ;  /* 0x00000004ff107e24 */ /* 0x000fc8000f8e00ff */
[----:B-1----:R-:W-:-:S04]  /*108b0*/  IMAD R6, R6, R16, RZ ;  /* 0x0000001006067224 */ /* 0x002fc800078e02ff */
[----:B------:R-:W-:-:S05]  /*108c0*/  IMAD.IADD R4, R6, 0x1, R4 ;  /* 0x0000000106047824 */ /* 0x000fca00078e0204 */
[----:B------:R-:W-:-:S13]  /*108d0*/  ISETP.GT.AND P6, PT, R4, R0, PT ;  /* 0x000000000400720c */ /* 0x000fda0003fc4270 */
[----:B------:R-:W-:Y:S05]  /*108e0*/  @!P6 BRA `(.L_x_1190) ;  /* 0xfffffffc0064e947 */ /* 0x000fea000383ffff */
.L_x_1185:
        /* <DEDUP_REMOVED lines=8> */
.L_x_1281:
[----:B------:R-:W-:Y:S01]  /*10970*/  ISETP.NE.AND P0, PT, R5, RZ, PT ;  /* 0x000000ff0500720c */ /* 0x000fe20003f05270 */
[----:B-1----:R-:W-:-:S12]  /*10980*/  IMAD.MOV.U32 R2, RZ, RZ, RZ ;  /* 0x000000ffff027224 */ /* 0x002fd800078e00ff */
[----:B------:R-:W-:Y:S05]  /*10990*/  @!P0 BRA `(.L_x_1192) ;  /* 0x0000000000108947 */ /* 0x000fea0003800000 */
[----:B------:R-:W-:Y:S01]  /*109a0*/  UMOV UR4, 0xffffffff ;  /* 0xffffffff00047882 */ /* 0x000fe20000000000 */
[----:B------:R-:W-:Y:S02]  /*109b0*/  VIADD R12, R4, 0xffffffff ;  /* 0xffffffff040c7836 */ /* 0x000fe40000000000 */
[----:B------:R-:W-:Y:S05]  /*109c0*/  BRA.DIV UR4, `(.L_x_1193) ;  /* 0x0000002e04d07947 */ /* 0x000fea000b800000 */
[----:B------:R1:W3:Y:S02]  /*109d0*/  SHFL.IDX PT, R2, R3, R12, 0x1f ;  /* 0x00001f0c03027589 */ /* 0x0002e400000e0000 */
.L_x_1192:
        /* <DEDUP_REMOVED lines=31> */
.L_x_1186:
[----:B------:R-:W-:Y:S01]  /*10bd0*/  UMOV UR4, URZ ;  /* 0x0000003f00047c82 */ /* 0x000fe20008000000 */
[----:B------:R-:W-:Y:S01]  /*10be0*/  UMOV UR5, URZ ;  /* 0x0000003f00057c82 */ /* 0x000fe20008000000 */
[----:B------:R-:W-:Y:S01]  /*10bf0*/  ULDC UR6, c[0x0][0xd3c] ;  /* 0x00034f0000067ab9 */ /* 0x000fe20000000800 */
[----:B------:R-:W-:Y:S02]  /*10c00*/  IMAD.MOV.U32 R16, RZ, RZ, R0 ;  /* 0x000000ffff107224 */ /* 0x000fe400078e0000 */
[----:B------:R-:W-:Y:S02]  /*10c10*/  IMAD.U32 R17, RZ, RZ, UR4 ;  /* 0x00000004ff117e24 */ /* 0x000fe4000f8e00ff */
[----:B------:R-:W-:Y:S02]  /*10c20*/  IMAD.U32 R18, RZ, RZ, UR5 ;  /* 0x00000005ff127e24 */ /* 0x000fe4000f8e00ff */
[----:B------:R-:W-:-:S07]  /*10c30*/  IMAD.U32 R19, RZ, RZ, UR6 ;  /* 0x00000006ff137e24 */ /* 0x000fce000f8e00ff */
.L_x_1194:
[----:B0-----:R0:W2:Y:S01]  /*10c40*/  LDL R3, [R1+0x4] ;  /* 0x0000040001037983 */ /* 0x0010a20000100800 */
        /* <DEDUP_REMOVED lines=11> */
.L_x_1183:
[----:B------:R-:W-:Y:S02]  /*10d00*/  ULDC UR4, c[0x0][0xd3c] ;  /* 0x00034f0000047ab9 */ /* 0x000fe40000000800 */
[----:B---3--:R-:W-:-:S13]  /*10d10*/  ISETP.GE.AND P0, PT, R19, UR4, PT ;  /* 0x0000000413007c0c */ /* 0x008fda000bf06270 */
[----:B------:R-:W-:Y:S05]  /*10d20*/  @!P0 BRA `(.L_x_1195) ;  /* 0xffffffa000b88947 */ /* 0x000fea000383ffff */
[----:B------:R-:W-:Y:S05]  /*10d30*/  BSYNC B8 ;  /* 0x0000000000087941 */ /* 0x000fea0003800000 */
.L_x_1087:
[----:B--2---:R-:W2:Y:S01]  /*10d40*/  LDL.LU R0, [R1+0x6c] ;  /* 0x00006c0001007983 */ /* 0x004ea20000300800 */
[----:B------:R-:W-:Y:S01]  /*10d50*/  BSSY B0, `(.L_x_1196) ;  /* 0x000000b000007945 */ /* 0x000fe20003800000 */
[----:B------:R-:W3:Y:S01]  /*10d60*/  S2R R5, SR_CgaCtaId ;  /* 0x0000000000057919 */ /* 0x000ee20000008800 */
[----:B--2---:R-:W-:-:S05]  /*10d70*/  VIADD R0, R0, 0x1 ;  /* 0x0000000100007836 */ /* 0x004fca0000000000 */
[----:B------:R-:W-:-:S04]  /*10d80*/  LEA.HI R2, R0, R0, RZ, 0x1 ;  /* 0x0000000000027211 */ /* 0x000fc800078f08ff */
[----:B01----:R-:W-:-:S05]  /*10d90*/  LOP3.LUT R3, R2, 0xfffffffe, RZ, 0xc0, !PT ;  /* 0xfffffffe02037812 */ /* 0x003fca00078ec0ff */
[----:B------:R-:W-:Y:S01]  /*10da0*/  IMAD.IADD R3, R0, 0x1, -R3 ;  /* 0x0000000100037824 */ /* 0x000fe200078e0a03 */
[----:B------:R-:W-:-:S04]  /*10db0*/  MOV R0, 0x400 ;  /* 0x0000040000007802 */ /* 0x000fc80000000f00 */
[----:B---3--:R-:W-:Y:S02]  /*10dc0*/  LEA R0, R5, R0, 0x18 ;  /* 0x0000000005007211 */ /* 0x008fe400078ec0ff */
[----:B------:R-:W-:-:S04]  /*10dd0*/  SHF.L.U32 R3, R3, 0x1f, RZ ;  /* 0x0000001f03037819 */ /* 0x000fc800000006ff */
[----:B------:R-:W0:Y:S02]  /*10de0*/  SYNCS.PHASECHK.TRANS64.TRYWAIT P0, [R0+URZ+0x32420], R3 ;  /* 0x03242003000075a7 */ /* 0x000e24000800017f */
[----:B0-----:R-:W-:Y:S05]  /*10df0*/  @!P0 BRA `(.L_x_1197) ;  /* 0x0000002800ec8947 */ /* 0x001fea0003800000 */
.L_x_1284:
[----:B------:R-:W-:Y:S05]  /*10e00*/  BSYNC B0 ;  /* 0x0000000000007941 */ /* 0x000fea0003800000 */
.L_x_1196:
[----:B------:R-:W-:-:S03]  /*10e10*/  UMOV UR4, 0xffffffff ;  /* 0xffffffff00047882 */ /* 0x000fc60000000000 */
[----:B------:R-:W-:Y:S05]  /*10e20*/  BRA.DIV UR4, `(.L_x_1198) ;  /* 0x0000002a04f47947 */ /* 0x000fea000b800000 */
[----:B------:R-:W1:Y:S02]  /*10e30*/  S2R R2, SR_TID.X ;  /* 0x0000000000027919 */ /* 0x000e640000002100 */
[----:B-1----:R-:W-:-:S04]  /*10e40*/  SHF.R.U32.HI R2, RZ, 0x5, R2 ;  /* 0x00000005ff027819 */ /* 0x002fc80000011602 */
[----:B------:R-:W-:-:S05]  /*10e50*/  LOP3.LUT R2, R2, 0x3, RZ, 0xc0, !PT ;  /* 0x0000000302027812 */ /* 0x000fca00078ec0ff */
[----:B------:R1:W2:Y:S02]  /*10e60*/  SHFL.IDX PT, R14, R2, RZ, 0x1f ;  /* 0x00001fff020e7589 */ /* 0x0002a400000e0000 */
.L_x_1287:
[----:B--2---:R-:W-:Y:S01]  /*10e70*/  ISETP.NE.AND P0, PT, R14, RZ, PT ;  /* 0x000000ff0e00720c */ /* 0x004fe20003f05270 */
[----:B------:R-:W-:-:S12]  /*10e80*/  BSSY B0, `(.L_x_1199) ;  /* 0x0000029000007945 */ /* 0x000fd80003800000 */
[----:B------:R-:W-:Y:S05]  /*10e90*/  @P0 BRA `(.L_x_1200) ;  /* 0x00000000009c0947 */ /* 0x000fea0003800000 */
[----:B------:R-:W-:-:S03]  /*10ea0*/  UMOV UR4, 0xffffffff ;  /* 0xffffffff00047882 */ /* 0x000fc60000000000 */
[----:B------:R-:W-:Y:S05]  /*10eb0*/  BRA.DIV UR4, `(.L_x_1201) ;  /* 0x0000002e04047947 */ /* 0x000fea000b800000 */
[----:B------:R-:W-:-:S13]  /*10ec0*/  ELECT P6, URZ, PT ;  /* 0x00000000003f782f */ /* 0x000fda00038c0000 */
.L_x_1290:
[----:B------:R-:W-:Y:S05]  /*10ed0*/  @!P6 BRA `(.L_x_1200) ;  /* 0x00000000008ce947 */ /* 0x000fea0003800000 */
[----:B-1----:R-:W2:Y:S02]  /*10ee0*/  LDL R2, [R1+0x74] ;  /* 0x0000740001027983 */ /* 0x002ea40000100800 */
[----:B--2---:R-:W-:-:S13]  /*10ef0*/  R2UR UR4, R2 ;  /* 0x00000000020472ca */ /* 0x004fda00000e0000 */
[----:B------:R-:W-:-:S06]  /*10f00*/  ULOP3.LUT UR4, UR4, 0x2, URZ, 0xfc, !UPT ;  /* 0x0000000204047892 */ /* 0x000fcc000f8efc3f */
[----:B------:R-:W-:-:S05]  /*10f10*/  IMAD.U32 R2, RZ, RZ, UR4 ;  /* 0x00000004ff027e24 */ /* 0x000fca000f8e00ff */
[----:B------:R-:W-:-:S13]  /*10f20*/  ISETP.NE.AND P2, PT, R2, 0x3, PT ;  /* 0x000000030200780c */ /* 0x000fda0003f45270 */
[----:B------:R-:W-:Y:S05]  /*10f30*/  @!P2 BRA `(.L_x_1202) ;  /* 0x000000000004a947 */ /* 0x000fea0003800000 */
[----:B------:R-:W-:Y:S01]  /*10f40*/  BPT.TRAP 0x1 ;  /* 0x000000040000795c */ /* 0x000fe20000300000 */
.L_x_1202:
[----:B0-----:R-:W2:Y:S04]  /*10f50*/  LDL R3, [R1+0x8] ;  /* 0x0000080001037983 */ /* 0x001ea80000100800 */
[----:B-----5:R-:W3:Y:S01]  /*10f60*/  LDL.LU R7, [R1+0x18] ;  /* 0x0000180001077983 */ /* 0x020ee20000300800 */
        /* <DEDUP_REMOVED lines=12> */
.L_x_1291:
[----:B------:R-:W1:Y:S02]  /*11030*/  SYNCS.PHASECHK.TRANS64.TRYWAIT P0, [R7+URZ], R2 ;  /* 0x00000002070075a7 */ /* 0x000e64000800017f */
[----:B-1----:R-:W-:Y:S05]  /*11040*/  @!P0 BRA `(.L_x_1204) ;  /* 0x0000002800d48947 */ /* 0x002fea0003800000 */
.L_x_1292:
[----:B------:R-:W-:Y:S05]  /*11050*/  @!P2 BRA `(.L_x_1205) ;  /* 0x000000000004a947 */ /* 0x000fea0003800000 */
[----:B------:R-:W-:Y:S01]  /*11060*/  BPT.TRAP 0x1 ;  /* 0x000000040000795c */ /* 0x000fe20000300000 */
.L_x_1205:
[----:B------:R-:W2:Y:S01]  /*11070*/  LDL.LU R4, [R1+0x8] ;  /* 0x0000080001047983 */ /* 0x000ea20000300800 */
[----:B------:R-:W-:-:S04]  /*11080*/  VIADD R0, R0, 0x32460 ;  /* 0x0003246000007836 */ /* 0x000fc80000000000 */
[----:B--2---:R-:W-:-:S04]  /*11090*/  IMAD R4, R4, 0x8, R0 ;  /* 0x0000000804047824 */ /* 0x004fc800078e0200 */
[----:B------:R-:W2:Y:S02]  /*110a0*/  SYNCS.PHASECHK.TRANS64.TRYWAIT P0, [R4+URZ], R5 ;  /* 0x00000005040075a7 */ /* 0x000ea4000800017f */
[----:B--2---:R-:W-:Y:S05]  /*110b0*/  @!P0 BRA `(.L_x_1206) ;  /* 0x0000002800cc8947 */ /* 0x004fea0003800000 */
.L_x_1293:
[----:B------:R-:W-:-:S07]  /*110c0*/  IMAD R3, R3, 0x8, R0 ;  /* 0x0000000803037824 */ /* 0x000fce00078e0200 */
.L_x_1207:
[----:B---3--:R3:W4:Y:S02]  /*110d0*/  SYNCS.PHASECHK.TRANS64.TRYWAIT P0, [R3+URZ], R2 ;  /* 0x00000002030075a7 */ /* 0x008724000800017f */
[----:B----4-:R-:W-:Y:S05]  /*110e0*/  @!P0 NANOSLEEP.SYNCS 0x989680 ;  /* 0x009896800000895d */ /* 0x010fea0003900000 */
[----:B------:R-:W4:Y:S02]  /*110f0*/  @!P0 SYNCS.PHASECHK.TRANS64 P0, [R3+URZ], R2 ;  /* 0x00000002030085a7 */ /* 0x000f24000800007f */
[----:B----4-:R-:W-:Y:S05]  /*11100*/  @!P0 BRA `(.L_x_1207) ;  /* 0xfffffffc00f08947 */ /* 0x010fea000383ffff */
.L_x_1200:
[----:B------:R-:W-:Y:S05]  /*11110*/  BSYNC B0 ;  /* 0x0000000000007941 */ /* 0x000fea0003800000 */
.L_x_1199:
[----:B------:R-:W-:Y:S05]  /*11120*/  EXIT ;  /* 0x000000000000794d */ /* 0x000fea0003800000 */
.L_x_1038:
[----:B0-----:R0:W1:Y:S02]  /*11130*/  SYNCS.PHASECHK.TRANS64.TRYWAIT P0, [R4+URZ+0x32400], R3 ;  /* 0x03240003040075a7 */ /* 0x001064000800017f */
[----:B-1----:R-:W-:Y:S05]  /*11140*/  @!P0 NANOSLEEP.SYNCS 0x989680 ;  /* 0x009896800000895d */ /* 0x002fea0003900000 */
[----:B------:R-:W1:Y:S02]  /*11150*/  @!P0 SYNCS.PHASECHK.TRANS64 P0, [R4+URZ+0x32400], R3 ;  /* 0x03240003040085a7 */ /* 0x000e64000800007f */
[----:B-1----:R-:W-:Y:S05]  /*11160*/  @!P0 BRA `(.L_x_1038) ;  /* 0xfffffffc00f08947 */ /* 0x002fea000383ffff */
[----:B------:R-:W-:Y:S05]  /*11170*/  BRA `(.L_x_1208) ;  /* 0xffffff0400e07947 */ /* 0x000fea000383ffff */
.L_x_1042:
[----:B--2---:R2:W3:Y:S02]  /*11180*/  SYNCS.PHASECHK.TRANS64.TRYWAIT P1, [R0+URZ+0x32430], R5 ;  /* 0x03243005000075a7 */ /* 0x0044e4000802017f */
[----:B---3--:R-:W-:Y:S05]  /*11190*/  @!P1 NANOSLEEP.SYNCS 0x989680 ;  /* 0x009896800000995d */ /* 0x008fea0003900000 */
[----:B------:R-:W3:Y:S02]  /*111a0*/  @!P1 SYNCS.PHASECHK.TRANS64 P1, [R0+URZ+0x32430], R5 ;  /* 0x03243005000095a7 */ /* 0x000ee4000802007f */
[----:B---3--:R-:W-:Y:S05]  /*111b0*/  @!P1 BRA `(.L_x_1042) ;  /* 0xfffffffc00f09947 */ /* 0x008fea000383ffff */
[----:B------:R-:W-:Y:S05]  /*111c0*/  BRA `(.L_x_1041) ;  /* 0xffffff0800147947 */ /* 0x000fea000383ffff */
.L_x_1043:
[----:B---3--:R3:W4:Y:S02]  /*111d0*/  SYNCS.PHASECHK.TRANS64.TRYWAIT P1, [R4+URZ+0x32410], R3 ;  /* 0x03241003040075a7 */ /* 0x008724000802017f */
[----:B----4-:R-:W-:Y:S05]  /*111e0*/  @!P1 NANOSLEEP.SYNCS 0x989680 ;  /* 0x009896800000995d */ /* 0x010fea0003900000 */
[----:B------:R-:W4:Y:S02]  /*111f0*/  @!P1 SYNCS.PHASECHK.TRANS64 P1, [R4+URZ+0x32410], R3 ;  /* 0x03241003040095a7 */ /* 0x000f24000802007f */
[----:B----4-:R-:W-:Y:S05]  /*11200*/  @!P1 BRA `(.L_x_1043) ;  /* 0xfffffffc00f09947 */ /* 0x010fea000383ffff */
[----:B------:R-:W-:Y:S05]  /*11210*/  BRA `(.L_x_1209) ;  /* 0xffffff0800dc7947 */ /* 0x000fea000383ffff */
.L_x_1047:
[----:B------:R0:W0:Y:S02]  /*11220*/  SYNCS.PHASECHK.TRANS64.TRYWAIT P1, [R0+URZ+0x32450], R5 ;  /* 0x03245005000075a7 */ /* 0x000024000802017f */
[----:B0-----:R-:W-:Y:S05]  /*11230*/  @!P1 NANOSLEEP.SYNCS 0x989680 ;  /* 0x009896800000995d */ /* 0x001fea0003900000 */
[----:B------:R-:W0:Y:S02]  /*11240*/  @!P1 SYNCS.PHASECHK.TRANS64 P1, [R0+URZ+0x32450], R5 ;  /* 0x03245005000095a7 */ /* 0x000e24000802007f */
[----:B0-----:R-:W-:Y:S05]  /*11250*/  @!P1 BRA `(.L_x_1047) ;  /* 0xfffffffc00f09947 */ /* 0x001fea000383ffff */
[----:B------:R-:W-:Y:S05]  /*11260*/  BRA `(.L_x_1046) ;  /* 0xffffff0800e87947 */ /* 0x000fea000383ffff */
.L_x_1052:
[----:B-1----:R-:W-:-:S04]  /*11270*/  IMAD.U32 R153, RZ, RZ, UR4 ;  /* 0x00000004ff997e24 */ /* 0x002fc8000f8e00ff */
[----:B------:R1:W2:Y:S03]  /*11280*/  SYNCS.PHASECHK.TRANS64.TRYWAIT P3, [R153+URZ+0x32430], R208 ;  /* 0x032430d0990075a7 */ /* 0x0002a6000806017f */
[----:B--2---:R-:W-:Y:S05]  /*11290*/  @!P3 NANOSLEEP.SYNCS 0x989680 ;  /* 0x009896800000b95d */ /* 0x004fea0003900000 */
[----:B------:R-:W2:Y:S02]  /*112a0*/  @!P3 SYNCS.PHASECHK.TRANS64 P3, [R153+URZ+0x32430], R208 ;  /* 0x032430d09900b5a7 */ /* 0x000ea4000806007f */
[----:B--2---:R-:W-:Y:S05]  /*112b0*/  @!P3 BRA `(.L_x_1052) ;  /* 0xfffffffc00ecb947 */ /* 0x004fea000383ffff */
[----:B------:R-:W-:Y:S05]  /*112c0*/  BRA `(.L_x_1051) ;  /* 0xffffff3000547947 */ /* 0x000fea000383ffff */
.L_x_1056:
[----:B--2---:R-:W-:-:S04]  /*112d0*/  IMAD.U32 R209, RZ, RZ, UR4 ;  /* 0x00000004ffd17e24 */ /* 0x004fc8000f8e00ff */
[----:B------:R2:W3:Y:S03]  /*112e0*/  SYNCS.PHASECHK.TRANS64.TRYWAIT P3, [R209+URZ+0x32450], R208 ;  /* 0x032450d0d10075a7 */ /* 0x0004e6000806017f */
[----:B---3--:R-:W-:Y:S05]  /*112f0*/  @!P3 NANOSLEEP.SYNCS 0x989680 ;  /* 0x009896800000b95d */ /* 0x008fea0003900000 */
[----:B------:R-:W3:Y:S02]  /*11300*/  @!P3 SYNCS.PHASECHK.TRANS64 P3, [R209+URZ+0x32450], R208 ;  /* 0x032450d0d100b5a7 */ /* 0x000ee4000806007f */
[----:B---3--:R-:W-:Y:S05]  /*11310*/  @!P3 BRA `(.L_x_1056) ;  /* 0xfffffffc00ecb947 */ /* 0x008fea000383ffff */
[----:B------:R-:W-:Y:S05]  /*11320*/  BRA `(.L_x_1055) ;  /* 0xffffff3000d07947 */ /* 0x000fea000383ffff */
.L_x_1099:
[----:B------:R-:W2:Y:S01]  /*11330*/  S2R R4, SR_TID.X ;  /* 0x0000000000047919 */ /* 0x000ea20000002100 */
[----:B------:R-:W-:Y:S01]  /*11340*/  BSSY B0, `(.L_x_1210) ;  /* 0x000000a000007945 */ /* 0x000fe20003800000 */
[----:B-1----:R-:W-:Y:S02]  /*11350*/  IMAD.MOV.U32 R12, RZ, RZ, RZ ;  /* 0x000000ffff0c7224 */ /* 0x002fe400078e00ff */
[----:B------:R-:W-:Y:S02]  /*11360*/  IMAD.MOV.U32 R11, RZ, RZ, 0x1f ;  /* 0x0000001fff0b7424 */ /* 0x000fe400078e00ff */
[----:B------:R-:W-:Y:S01]  /*11370*/  IMAD.MOV.U32 R15, RZ, RZ, -0x1 ;  /* 0xffffffffff0f7424 */ /* 0x000fe200078e00ff */
[----:B--2---:R-:W-:-:S04]  /*11380*/  SHF.R.U32.HI R4, RZ, 0x5, R4 ;  /* 0x00000005ff047819 */ /* 0x004fc80000011604 */
[----:B------:R-:W-:-:S05]  /*11390*/  LOP3.LUT R4, R4, 0x3, RZ, 0xc0, !PT ;  /* 0x0000000304047812 */ /* 0x000fca00078ec0ff */
[----:B------:R-:W-:-:S07]  /*113a0*/  IMAD.MOV.U32 R13, RZ, RZ, R4 ;  /* 0x000000ffff0d7224 */ /* 0x000fce00078e0004 */
[----:B0-----:R-:W-:Y:S05]  /*113b0*/  WARPSYNC.COLLECTIVE R15, `(.L_x_1211) ;  /* 0x000000000f087348 */ /* 0x001fea0003c00000 */
[----:B------:R1:W2:Y:S02]  /*113c0*/  SHFL.IDX P6, R14, R13, R12, R11 ;  /* 0x0000000c0d0e7389 */ /* 0x0002a400000c000b */
[----:B012---:R-:W-:Y:S01]  /*113d0*/  ENDCOLLECTIVE ;  /* 0x000000000000791b */ /* 0x007fe20003800000 */
.L_x_1211:
[----:B------:R-:W-:Y:S05]  /*113e0*/  BSYNC B0 ;  /* 0x0000000000007941 */ /* 0x000fea0003800000 */
.L_x_1210:
[----:B------:R-:W-:Y:S05]  /*113f0*/  BRA `(.L_x_1212) ;  /* 0xffffffa400e87947 */ /* 0x000fea000383ffff */
.L_x_1101:
[----:B------:R-:W-:Y:S01]  /*11400*/  BSSY B0, `(.L_x_1213) ;  /* 0x0000006000007945 */ /* 0x000fe20003800000 */
[----:B------:R-:W-:-:S07]  /*11410*/  IMAD.MOV.U32 R15, RZ, RZ, -0x1 ;  /* 0xffffffffff0f7424 */ /* 0x000fce00078e00ff */
[----:B01-3--:R-:W-:Y:S05]  /*11420*/  WARPSYNC.COLLECTIVE R15, `(.L_x_1214) ;  /* 0x000000000f0c7348 */ /* 0x00bfea0003c00000 */
[----:B------:R-:W-:Y:S02]  /*11430*/  ELECT P6, UR62, PT ;  /* 0x00000000003e782f */ /* 0x000fe400038c0000 */
[----:B------:R-:W-:Y:S01]  /*11440*/  MOV R14, UR62 ;  /* 0x0000003e000e7c02 */ /* 0x000fe20008000f00 */
[----:B01-3--:R-:W-:Y:S10]  /*11450*/  ENDCOLLECTIVE ;  /* 0x000000000000791b */ /* 0x00bff40003800000 */
.L_x_1214:
[----:B------:R-:W-:Y:S05]  /*11460*/  BSYNC B0 ;  /* 0x0000000000007941 */ /* 0x000fea0003800000 */
.L_x_1213:
[----:B------:R-:W-:Y:S05]  /*11470*/  BRA `(.L_x_1215) ;  /* 0xffffffa400f47947 */ /* 0x000fea000383ffff */
.L_x_1103:
[----:B--2---:R2:W3:Y:S02]  /*11480*/  SYNCS.PHASECHK.TRANS64.TRYWAIT P0, [R0+URZ+0x32440], R2 ;  /* 0x03244002000075a7 */ /* 0x0044e4000800017f */
[----:B---3--:R-:W-:Y:S05]  /*11490*/  @!P0 NANOSLEEP.SYNCS 0x989680 ;  /* 0x009896800000895d */ /* 0x008fea0003900000 */
[----:B------:R-:W3:Y:S02]  /*114a0*/  @!P0 SYNCS.PHASECHK.TRANS64 P0, [R0+URZ+0x32440], R2 ;  /* 0x03244002000085a7 */ /* 0x000ee4000800007f */
[----:B---3--:R-:W-:Y:S05]  /*114b0*/  @!P0 BRA `(.L_x_1103) ;  /* 0xfffffffc00f08947 */ /* 0x008fea000383ffff */
[----:B------:R-:W-:Y:S05]  /*114c0*/  BRA `(.L_x_1216) ;  /* 0xffffffa800607947 */ /* 0x000fea000383ffff */
.L_x_1107:
[----:B------:R0:W5:Y:S01]  /*114d0*/  LDL R7, [R1+0x38] ;  /* 0x0000380001077983 */ /* 0x0001620000100800 */
[----:B------:R-:W-:Y:S02]  /*114e0*/  IMAD.MOV.U32 R13, RZ, RZ, R2 ;  /* 0x000000ffff0d7224 */ /* 0x000fe400078e0002 */
[----:B-1----:R-:W-:Y:S02]  /*114f0*/  IMAD.MOV.U32 R12, RZ, RZ, RZ ;  /* 0x000000ffff0c7224 */ /* 0x002fe400078e00ff */
[----:B------:R-:W-:Y:S02]  /*11500*/  IMAD.MOV.U32 R11, RZ, RZ, 0x181f ;  /* 0x0000181fff0b7424 */ /* 0x000fe400078e00ff */
[----:B------:R-:W-:Y:S02]  /*11510*/  IMAD.MOV.U32 R15, RZ, RZ, -0x1 ;  /* 0xffffffffff0f7424 */ /* 0x000fe400078e00ff */
[----:B0-----:R-:W-:-:S07]  /*11520*/  IMAD.IADD R17, R8, 0x1, R17 ;  /* 0x0000000108117824 */ /* 0x001fce00078e0211 */
[----:B-----5:R-:W-:Y:S05]  /*11530*/  WARPSYNC.COLLECTIVE R15, `(.L_x_1217) ;  /* 0x000000000f087348 */ /* 0x020fea0003c00000 */
[----:B------:R0:W1:Y:S02]  /*11540*/  SHFL.IDX P6, R14, R13, R12, R11 ;  /* 0x0000000c0d0e7389 */ /* 0x00006400000c000b */
[----:B01---5:R-:W-:Y:S01]  /*11550*/  ENDCOLLECTIVE ;  /* 0x000000000000791b */ /* 0x023fe20003800000 */
.L_x_1217:
[----:B------:R-:W-:-:S05]  /*11560*/  VIADD R8, R17, 0x10 ;  /* 0x0000001011087836 */ /* 0x000fca0000000000 */
[----:B------:R0:W-:Y:S01]  /*11570*/  STL [R1+0x3c], R8 ;  /* 0x00003c0801007387 */ /* 0x0001e20000100800 */
[----:B------:R-:W-:Y:S02]  /*11580*/  IMAD.MOV.U32 R13, RZ, RZ, R0 ;  /* 0x000000ffff0d7224 */ /* 0x000fe400078e0000 */
[----:B------:R-:W-:-:S07]  /*11590*/  IMAD.MOV.U32 R4, RZ, RZ, R14 ;  /* 0x000000ffff047224 */ /* 0x000fce00078e000e */
[----:B0-----:R-:W-:Y:S05]  /*115a0*/  WARPSYNC.COLLECTIVE R15, `(.L_x_1218) ;  /* 0x000000000f087348 */ /* 0x001fea0003c00000 */
[----:B------:R1:W2:Y:S02]  /*115b0*/  SHFL.IDX P6, R14, R13, R12, R11 ;  /* 0x0000000c0d0e7389 */ /* 0x0002a400000c000b */
[----:B012---:R-:W-:Y:S01]  /*115c0*/  ENDCOLLECTIVE ;  /* 0x000000000000791b */ /* 0x007fe20003800000 */
.L_x_1218:
[----:B------:R-:W-:Y:S02]  /*115d0*/  IMAD.MOV.U32 R13, RZ, RZ, R2 ;  /* 0x000000ffff0d7224 */ /* 0x000fe400078e0002 */
[----:B------:R-:W-:Y:S02]  /*115e0*/  IMAD.MOV.U32 R12, RZ, RZ, 0x1 ;  /* 0x00000001ff0c7424 */ /* 0x000fe400078e00ff */
[----:B------:R-:W-:-:S07]  /*115f0*/  IMAD.MOV.U32 R5, RZ, RZ, R14 ;  /* 0x000000ffff057224 */ /* 0x000fce00078e000e */
[----:B------:R-:W-:Y:S05]  /*11600*/  WARPSYNC.COLLECTIVE R15, `(.L_x_1219) ;  /* 0x000000000f087348 */ /* 0x000fea0003c00000 */
[----:B------:R0:W1:Y:S02]  /*11610*/  SHFL.IDX P6, R14, R13, R12, R11 ;  /* 0x0000000c0d0e7389 */ /* 0x00006400000c000b */
[----:B01----:R-:W-:Y:S01]  /*11620*/  ENDCOLLECTIVE ;  /* 0x000000000000791b */ /* 0x003fe20003800000 */
.L_x_1219:
[----:B------:R-:W-:Y:S02]  /*11630*/  IMAD.MOV.U32 R13, RZ, RZ, R0 ;  /* 0x000000ffff0d7224 */ /* 0x000fe400078e0000 */
[----:B------:R-:W-:Y:S02]  /*11640*/  IMAD R3, R7, R6, RZ ;  /* 0x0000000607037224 */ /* 0x000fe400078e02ff */
[----:B------:R-:W-:-:S07]  /*11650*/  IMAD.MOV.U32 R7, RZ, RZ, R14 ;  /* 0x000000ffff077224 */ /* 0x000fce00078e000e */
[----:B------:R-:W-:Y:S05]  /*11660*/  WARPSYNC.COLLECTIVE R15, `(.L_x_1220) ;  /* 0x000000000f087348 */ /* 0x000fea0003c00000 */
[----:B------:R0:W1:Y:S02]  /*11670*/  SHFL.IDX P6, R14, R13, R12, R11 ;  /* 0x0000000c0d0e7389 */ /* 0x00006400000c000b */
[----:B01----:R-:W-:Y:S01]  /*11680*/  ENDCOLLECTIVE ;  /* 0x000000000000791b */ /* 0x003fe20003800000 */
.L_x_1220:
[CC--:B------:R-:W-:Y:S02]  /*11690*/  ISETP.GE.AND P1, PT, R17.reuse, R3.reuse, PT ;  /* 0x000000031100720c */ /* 0x0c0fe40003f26270 */
[----:B------:R-:W-:Y:S01]  /*116a0*/  ISETP.GE.AND P2, PT, R8, R3, PT ;  /* 0x000000030800720c */ /* 0x000fe20003f46270 */
[----:B------:R-:W-:-:S05]  /*116b0*/  VIADD R8, R17, 0x20 ;  /* 0x0000002011087836 */ /* 0x000fca0000000000 */
[----:B------:R0:W-:Y:S01]  /*116c0*/  STL [R1+0x4c], R8 ;  /* 0x00004c0801007387 */ /* 0x0001e20000100800 */
[----:B------:R-:W-:-:S04]  /*116d0*/  IMAD.MOV.U32 R13, RZ, RZ, R2 ;  /* 0x000000ffff0d7224 */ /* 0x000fc800078e0002 */
[----:B------:R-:W-:Y:S01]  /*116e0*/  @!P1 LEA R5, P3, R10, R5, 0x1 ;  /* 0x000000050a059211 */ /* 0x000fe200078608ff */
[----:B------:R-:W-:-:S04]  /*116f0*/  IMAD.MOV.U32 R12, RZ, RZ, 0x2 ;  /* 0x00000002ff0c7424 */ /* 0x000fc800078e00ff */
[----:B------:R-:W-:Y:S02]  /*11700*/  @!P1 IMAD.X R4, RZ, RZ, R4, P3 ;  /* 0x000000ffff049224 */ /* 0x000fe400018e0604 */
[----:B------:R-:W-:-:S03]  /*11710*/  IMAD.MOV.U32 R6, RZ, RZ, R14 ;  /* 0x000000ffff067224 */ /* 0x000fc600078e000e */
[----:B0-----:R-:W-:-:S07]  /*11720*/  @!P1 LOP3.LUT R5, R5, R4, RZ, 0x3c, !PT ;  /* 0x0000000405059212 */ /* 0x001fce00078e3cff */
[----:B------:R-:W-:Y:S05]  /*11730*/  WARPSYNC.COLLECTIVE R15, `(.L_x_1221) ;  /* 0x000000000f087348 */ /* 0x000fea0003c00000 */
[----:B------:R0:W1:Y:S02]  /*11740*/  SHFL.IDX P6, R14, R13, R12, R11 ;  /* 0x0000000c0d0e7389 */ /* 0x00006400000c000b */
[----:B01----:R-:W-:Y:S01]  /*11750*/  ENDCOLLECTIVE ;  /* 0x000000000000791b */ /* 0x003fe20003800000 */
.L_x_1221:
[----:B------:R-:W-:-:S04]  /*11760*/  @!P1 LOP3.LUT R4, R5, R4, RZ, 0x3c, !PT ;  /* 0x0000000405049212 */ /* 0x000fc800078e3cff */
[----:B------:R-:W-:-:S05]  /*11770*/  @!P1 LOP3.LUT R5, R5, R4, RZ, 0x3c, !PT ;  /* 0x0000000405059212 */ /* 0x000fca00078e3cff */
[----:B------:R-:W-:Y:S01]  /*11780*/  @!PT LDS RZ, [RZ] ;  /* 0x00000000fffff984 */ /* 0x000fe20000000800 */
[----:B------:R-:W-:Y:S01]  /*11790*/  @!PT LDS RZ, [RZ] ;  /* 0x00000000fffff984 */ /* 0x000fe20000000800 */
[----:B------:R-:W-:Y:S01]  /*117a0*/  @!PT LDS RZ, [RZ] ;  /* 0x00000000fffff984 */ /* 0x000fe20000000800 */
[----:B------:R0:W-:Y:S01]  /*117b0*/  @!P1 LDGSTS.E.BYPASS.LTC128B.128 [R9+0x18400], desc[UR38][R4.64], !P0 ;  /* 0x1840000004099fae */ /* 0x0001e2000c101d66 */
[----:B------:R-:W-:Y:S01]  /*117c0*/  IMAD.MOV.U32 R13, RZ, RZ, R0 ;  /* 0x000000ffff0d7224 */ /* 0x000fe200078e0000 */
[----:B0-----:R-:W-:Y:S01]  /*117d0*/  @!P2 LEA R5, P1, R10, R6, 0x1 ;  /* 0x000000060a05a211 */ /* 0x001fe200078208ff */
[----:B------:R-:W-:-:S12]  /*117e0*/  IMAD.MOV.U32 R6, RZ, RZ, R14 ;  /* 0x000000ffff067224 */ /* 0x000fd800078e000e */
[----:B------:R-:W-:Y:S05]  /*117f0*/  WARPSYNC.COLLECTIVE R15, `(.L_x_1222) ;  /* 0x000000000f087348 */ /* 0x000fea0003c00000 */
[----:B------:R0:W1:Y:S02]  /*11800*/  SHFL.IDX P6, R14, R13, R12, R11 ;  /* 0x0000000c0d0e7389 */ /* 0x00006400000c000b */
[----:B01----:R-:W-:Y:S01]  /*11810*/  ENDCOLLECTIVE ;  /* 0x000000000000791b */ /* 0x003fe20003800000 */
.L_x_1222:
[----:B------:R-:W-:Y:S01]  /*11820*/  @!P2 IMAD.X R4, RZ, RZ, R7, P1 ;  /* 0x000000ffff04a224 */ /* 0x000fe200008e0607 */
[----:B------:R-:W-:Y:S01]  /*11830*/  ISETP.GE.AND P1, PT, R8, R3, PT ;  /* 0x000000030800720c */ /* 0x000fe20003f26270 */
[----:B------:R-:W-:-:S03]  /*11840*/  VIADD R7, R17, 0x30 ;  /* 0x0000003011077836 */ /* 0x000fc60000000000 */
[-C--:B------:R-:W-:Y:S02]  /*11850*/  @!P2 LOP3.LUT R5, R5, R4.reuse, RZ, 0x3c, !PT ;  /* 0x000000040505a212 */ /* 0x080fe400078e3cff */
[----:B------:R0:W-:Y:S02]  /*11860*/  STL [R1+0x54], R7 ;  /* 0x0000540701007387 */ /* 0x0001e40000100800 */
[----:B------:R-:W-:Y:S01]  /*11870*/  @!P2 LOP3.LUT R4, R5, R4, RZ, 0x3c, !PT ;  /* 0x000000040504a212 */ /* 0x000fe200078e3cff */
[----:B------:R-:W-:-:S03]  /*11880*/  IMAD.MOV.U32 R13, RZ, RZ, R2 ;  /* 0x000000ffff0d7224 */ /* 0x000fc600078e0002 */
[----:B------:R-:W-:Y:S01]  /*11890*/  @!P2 LOP3.LUT R5, R5, R4, RZ, 0x3c, !PT ;  /* 0x000000040505a212 */ /* 0x000fe200078e3cff */
[----:B------:R-:W-:-:S04]  /*118a0*/  IMAD.MOV.U32 R12, RZ, RZ, 0x3 ;  /* 0x00000003ff0c7424 */ /* 0x000fc800078e00ff */
[----:B------:R-:W-:Y:S01]  /*118b0*/  @!PT LDS RZ, [RZ] ;  /* 0x00000000fffff984 */ /* 0x000fe20000000800 */
[----:B------:R-:W-:Y:S01]  /*118c0*/  @!PT LDS RZ, [RZ] ;  /* 0x00000000fffff984 */ /* 0x000fe20000000800 */
[----:B------:R-:W-:Y:S01]  /*118d0*/  @!PT LDS RZ, [RZ] ;  /* 0x00000000fffff984 */ /* 0x000fe20000000800 */
[----:B------:R1:W-:Y:S02]  /*118e0*/  @!P2 LDGSTS.E.BYPASS.LTC128B.128 [R9+0x18c00], desc[UR38][R4.64], !P0 ;  /* 0x18c000000409afae */ /* 0x0003e4000c101d66 */
[----:B01----:R-:W-:-:S07]  /*118f0*/  IMAD.MOV.U32 R4, RZ, RZ, R14 ;  /* 0x000000ffff047224 */ /* 0x003fce00078e000e */
[----:B------:R-:W-:Y:S05]  /*11900*/  WARPSYNC.COLLECTIVE R15, `(.L_x_1223) ;  /* 0x000000000f087348 */ /* 0x000fea0003c00000 */
[----:B------:R0:W1:Y:S02]  /*11910*/  SHFL.IDX P6, R14, R13, R12, R11 ;  /* 0x0000000c0d0e7389 */ /* 0x00006400000c000b */
[----:B01----:R-:W-:Y:S01]  /*11920*/  ENDCOLLECTIVE ;  /* 0x000000000000791b */ /* 0x003fe20003800000 */
.L_x_1223:
        /* <DEDUP_REMOVED lines=10> */
.L_x_1224:
        /* <DEDUP_REMOVED lines=13> */
.L_x_1225:
        /* <DEDUP_REMOVED lines=10> */
.L_x_1226:
        /* <DEDUP_REMOVED lines=13> */
.L_x_1227:
        /* <DEDUP_REMOVED lines=10> */
.L_x_1228:
        /* <DEDUP_REMOVED lines=13> */
.L_x_1229:
        /* <DEDUP_REMOVED lines=10> */
.L_x_1230:
        /* <DEDUP_REMOVED lines=11> */
.L_x_1231:
        /* <DEDUP_REMOVED lines=14> */
.L_x_1232:
[----:B------:R-:W-:Y:S01]  /*11fb0*/  IMAD.MOV.U32 R0, RZ, RZ, R14 ;  /* 0x000000ffff007224 */ /* 0x000fe200078e000e */
[----:B------:R-:W-:Y:S06]  /*11fc0*/  BRA `(.L_x_1233) ;  /* 0xffffffac000c7947 */ /* 0x000fec000383ffff */
.L_x_1111:
[----:B------:R-:W2:Y:S04]  /*11fd0*/  LDL.LU R5, [R1+0x38] ;  /* 0x0000380001057983 */ /* 0x000ea80000300800 */
[----:B------:R-:W3:Y:S04]  /*11fe0*/  LDL.LU R14, [R1+0x3c] ;  /* 0x00003c00010e7983 */ /* 0x000ee80000300800 */
[----:B------:R-:W4:Y:S04]  /*11ff0*/  LDL.LU R13, [R1+0x4c] ;  /* 0x00004c00010d7983 */ /* 0x000f280000300800 */
[----:B------:R-:W5:Y:S04]  /*12000*/  LDL.LU R12, [R1+0x54] ;  /* 0x00005400010c7983 */ /* 0x000f680000300800 */
[----:B------:R-:W5:Y:S04]  /*12010*/  LDL.LU R11, [R1+0x5c] ;  /* 0x00005c00010b7983 */ /* 0x000f680000300800 */
[----:B------:R-:W5:Y:S04]  /*12020*/  LDL.LU R10, [R1+0x60] ;  /* 0x00006000010a7983 */ /* 0x000f680000300800 */
[----:B------:R-:W5:Y:S04]  /*12030*/  LDL.LU R9, [R1+0x64] ;  /* 0x0000640001097983 */ /* 0x000f680000300800 */
[----:B------:R-:W5:Y:S01]  /*12040*/  LDL.LU R8, [R1+0x14] ;  /* 0x0000140001087983 */ /* 0x000f620000300800 */
[----:B------:R-:W-:Y:S01]  /*12050*/  BSSY B0, `(.L_x_1234) ;  /* 0x000001b000007945 */ /* 0x000fe20003800000 */
[----:B------:R-:W-:-:S02]  /*12060*/  IMAD.MOV.U32 R15, RZ, RZ, -0x1 ;  /* 0xffffffffff0f7424 */ /* 0x000fc400078e00ff */
[----:B--2---:R-:W-:-:S05]  /*12070*/  IMAD R5, R5, R6, RZ ;  /* 0x0000000605057224 */ /* 0x004fca00078e02ff */
[-C--:B------:R-:W-:Y:S02]  /*12080*/  ISETP.GE.AND P4, PT, R17, R5.reuse, PT ;  /* 0x000000051100720c */ /* 0x080fe40003f86270 */
[-C--:B---3--:R-:W-:Y:S02]  /*12090*/  ISETP.GE.AND P5, PT, R14, R5.reuse, PT ;  /* 0x000000050e00720c */ /* 0x088fe40003fa6270 */
[----:B----4-:R-:W-:Y:S01]  /*120a0*/  ISETP.GE.AND P6, PT, R13, R5, PT ;  /* 0x000000050d00720c */ /* 0x010fe20003fc6270 */
[----:B------:R-:W-:Y:S01]  /*120b0*/  IMAD.MOV.U32 R13, RZ, RZ, R0 ;  /* 0x000000ffff0d7224 */ /* 0x000fe200078e0000 */
[----:B-----5:R-:W-:-:S07]  /*120c0*/  LOP3.LUT R8, R8, 0xffffffef, RZ, 0xc0, !PT ;  /* 0xffffffef08087812 */ /* 0x020fce00078ec0ff */
[----:B------:R-:W-:Y:S02]  /*120d0*/  @P4 LOP3.LUT R8, R8, 0x10, RZ, 0xfc, !PT ;  /* 0x0000001008084812 */ /* 0x000fe400078efcff */
[----:B------:R-:W-:Y:S01]  /*120e0*/  ISETP.GE.AND P4, PT, R12, R5, PT ;  /* 0x000000050c00720c */ /* 0x000fe20003f86270 */
[----:B------:R-:W-:Y:S01]  /*120f0*/  IMAD.MOV.U32 R12, RZ, RZ, RZ ;  /* 0x000000ffff0c7224 */ /* 0x000fe200078e00ff */
[----:B------:R-:W-:-:S04]  /*12100*/  LOP3.LUT R8, R8, 0xfffffff7, RZ, 0xc0, !PT ;  /* 0xfffffff708087812 */ /* 0x000fc800078ec0ff */
[----:B------:R-:W-:Y:S02]  /*12110*/  @P5 LOP3.LUT R8, R8, 0x8, RZ, 0xfc, !PT ;  /* 0x0000000808085812 */ /* 0x000fe400078efcff */
[----:B------:R-:W-:Y:S01]  /*12120*/  ISETP.GE.AND P5, PT, R11, R5, PT ;  /* 0x000000050b00720c */ /* 0x000fe20003fa6270 */
[----:B------:R-:W-:Y:S01]  /*12130*/  IMAD.MOV.U32 R11, RZ, RZ, 0x181f ;  /* 0x0000181fff0b7424 */ /* 0x000fe200078e00ff */
[----:B------:R-:W-:-:S04]  /*12140*/  LOP3.LUT R8, R8, 0xfffffffb, RZ, 0xc0, !PT ;  /* 0xfffffffb08087812 */ /* 0x000fc800078ec0ff */
[----:B------:R-:W-:Y:S02]  /*12150*/  @P6 LOP3.LUT R8, R8, 0x4, RZ, 0xfc, !PT ;  /* 0x0000000408086812 */ /* 0x000fe400078efcff */
[----:B------:R-:W-:Y:S02]  /*12160*/  ISETP.GE.AND P6, PT, R10, R5, PT ;  /* 0x000000050a00720c */ /* 0x000fe40003fc6270 */
[----:B------:R-:W-:-:S04]  /*12170*/  LOP3.LUT R8, R8, 0xfffffffd, RZ, 0xc0, !PT ;  /* 0xfffffffd08087812 */ /* 0x000fc800078ec0ff */
[----:B------:R-:W-:Y:S02]  /*12180*/  @P4 LOP3.LUT R8, R8, 0x2, RZ, 0xfc, !PT ;  /* 0x0000000208084812 */ /* 0x000fe400078efcff */
[----:B------:R-:W-:Y:S02]  /*12190*/  ISETP.GE.AND P4, PT, R9, R5, PT ;  /* 0x000000050900720c */ /* 0x000fe40003f86270 */
[----:B------:R-:W-:-:S04]  /*121a0*/  LOP3.LUT R8, R8, 0xffffffdf, RZ, 0xc0, !PT ;  /* 0xffffffdf08087812 */ /* 0x000fc800078ec0ff */
[----:B------:R-:W-:-:S05]  /*121b0*/  @P6 LOP3.LUT R8, R8, 0x20, RZ, 0xfc, !PT ;  /* 0x0000002008086812 */ /* 0x000fca00078efcff */
[----:B------:R0:W-:Y:S02]  /*121c0*/  STL [R1+0x14], R8 ;  /* 0x0000140801007387 */ /* 0x0001e40000100800 */
[----:B0-----:R-:W-:Y:S05]  /*121d0*/  WARPSYNC.COLLECTIVE R15, `(.L_x_1235) ;  /* 0x000000000f087348 */ /* 0x001fea0003c00000 */
[----:B------:R1:W2:Y:S02]  /*121e0*/  SHFL.IDX P6, R14, R13, R12, R11 ;  /* 0x0000000c0d0e7389 */ /* 0x0002a400000c000b */
[----:B012---:R-:W-:Y:S01]  /*121f0*/  ENDCOLLECTIVE ;  /* 0x000000000000791b */ /* 0x007fe20003800000 */
.L_x_1235:
[----:B------:R-:W-:Y:S05]  /*12200*/  BSYNC B0 ;  /* 0x0000000000007941 */ /* 0x000fea0003800000 */
.L_x_1234:
[----:B------:R-:W-:Y:S02]  /*12210*/  IMAD.MOV.U32 R9, RZ, RZ, R8 ;  /* 0x000000ffff097224 */ /* 0x000fe400078e0008 */
[----:B------:R0:W5:Y:S01]  /*12220*/  LDL R8, [R1+0x10] ;  /* 0x0000100001087983 */ /* 0x0001620000100800 */
[----:B------:R-:W-:Y:S02]  /*12230*/  IMAD.MOV.U32 R13, RZ, RZ, R4 ;  /* 0x000000ffff0d7224 */ /* 0x000fe400078e0004 */
[----:B------:R-:W-:Y:S01]  /*12240*/  IMAD.MOV.U32 R12, RZ, RZ, RZ ;  /* 0x000000ffff0c7224 */ /* 0x000fe200078e00ff */
[----:B------:R-:W-:Y:S01]  /*12250*/  LOP3.LUT R9, R9, 0xfffffeff, RZ, 0xc0, !PT ;  /* 0xfffffeff09097812 */ /* 0x000fe200078ec0ff */
[----:B------:R-:W-:Y:S02]  /*12260*/  IMAD.MOV.U32 R11, RZ, RZ, 0x181f ;  /* 0x0000181fff0b7424 */ /* 0x000fe400078e00ff */
[----:B------:R-:W-:Y:S01]  /*12270*/  IMAD.MOV.U32 R15, RZ, RZ, -0x1 ;  /* 0xffffffffff0f7424 */ /* 0x000fe200078e00ff */
[----:B------:R-:W-:Y:S01]  /*12280*/  @P5 LOP3.LUT R9, R9, 0x100, RZ, 0xfc, !PT ;  /* 0x0000010009095812 */ /* 0x000fe200078efcff */
[----:B0-----:R-:W-:-:S07]  /*12290*/  IMAD.MOV.U32 R2, RZ, RZ, R14 ;  /* 0x000000ffff027224 */ /* 0x001fce00078e000e */
[----:B-----5:R-:W-:Y:S05]  /*122a0*/  WARPSYNC.COLLECTIVE R15, `(.L_x_1236) ;  /* 0x000000000f087348 */ /* 0x020fea0003c00000 */
[----:B------:R0:W1:Y:S02]  /*122b0*/  SHFL.IDX P6, R14, R13, R12, R11 ;  /* 0x0000000c0d0e7389 */ /* 0x00006400000c000b */
[----:B01---5:R-:W-:Y:S01]  /*122c0*/  ENDCOLLECTIVE ;  /* 0x000000000000791b */ /* 0x023fe20003800000 */
.L_x_1236:
[C---:B------:R-:W-:Y:S02]  /*122d0*/  LOP3.LUT P5, RZ, R9.reuse, 0x10, RZ, 0xc0, !PT ;  /* 0x0000001009ff7812 */ /* 0x040fe400078ac0ff */
[----:B------:R-:W-:-:S04]  /*122e0*/  LOP3.LUT R9, R9, 0xffffff7f, RZ, 0xc0, !PT ;  /* 0xffffff7f09097812 */ /* 0x000fc800078ec0ff */
[----:B------:R-:W-:-:S04]  /*122f0*/  @P4 LOP3.LUT R9, R9, 0x80, RZ, 0xfc, !PT ;  /* 0x0000008009094812 */ /* 0x000fc800078efcff */
[----:B------:R-:W-:Y:S01]  /*12300*/  LOP3.LUT P4, RZ, R9, 0x8, RZ, 0xc0, !PT ;  /* 0x0000000809ff7812 */ /* 0x000fe2000788c0ff */
[----:B------:R0:W-:Y:S01]  /*12310*/  STL [R1+0x14], R9 ;  /* 0x0000140901007387 */ /* 0x0001e20000100800 */
[----:B------:R-:W-:Y:S02]  /*12320*/  IMAD.MOV.U32 R13, RZ, RZ, R0 ;  /* 0x000000ffff0d7224 */ /* 0x000fe400078e0000 */
[----:B------:R-:W-:Y:S02]  /*12330*/  IMAD.MOV.U32 R12, RZ, RZ, 0x1 ;  /* 0x00000001ff0c7424 */ /* 0x000fe400078e00ff */
[----:B------:R-:W-:-:S05]  /*12340*/  IMAD.MOV.U32 R3, RZ, RZ, R14 ;  /* 0x000000ffff037224 */ /* 0x000fca00078e000e */
[----:B------:R-:W-:-:S05]  /*12350*/  @!P5 LEA R3, P6, R7, R3, 0x1 ;  /* 0x000000030703d211 */ /* 0x000fca00078c08ff */
[----:B------:R-:W-:-:S05]  /*12360*/  @!P5 IMAD.X R2, RZ, RZ, R2, P6 ;  /* 0x000000ffff02d224 */ /* 0x000fca00030e0602 */
[----:B0-----:R-:W-:-:S07]  /*12370*/  @!P5 LOP3.LUT R3, R3, R2, RZ, 0x3c, !PT ;  /* 0x000000020303d212 */ /* 0x001fce00078e3cff */
[----:B------:R-:W-:Y:S05]  /*12380*/  WARPSYNC.COLLECTIVE R15, `(.L_x_1237) ;  /* 0x000000000f087348 */ /* 0x000fea0003c00000 */
[----:B------:R0:W1:Y:S02]  /*12390*/  SHFL.IDX P6, R14, R13, R12, R11 ;  /* 0x0000000c0d0e7389 */ /* 0x00006400000c000b */
[----:B01----:R-:W-:Y:S01]  /*123a0*/  ENDCOLLECTIVE ;  /* 0x000000000000791b */ /* 0x003fe20003800000 */
.L_x_1237:
[----:B------:R-:W-:-:S04]  /*123b0*/  @!P5 LOP3.LUT R2, R3, R2, RZ, 0x3c, !PT ;  /* 0x000000020302d212 */ /* 0x000fc800078e3cff */
[----:B------:R-:W-:Y:S01]  /*123c0*/  @!P5 LOP3.LUT R3, R3, R2, RZ, 0x3c, !PT ;  /* 0x000000020303d212 */ /* 0x000fe200078e3cff */
[----:B------:R-:W-:Y:S02]  /*123d0*/  IMAD.MOV.U32 R13, RZ, RZ, R4 ;  /* 0x000000ffff0d7224 */ /* 0x000fe400078e0004 */
[----:B------:R-:W-:-:S07]  /*123e0*/  IMAD.MOV.U32 R6, RZ, RZ, R14 ;  /* 0x000000ffff067224 */ /* 0x000fce00078e000e */
[----:B------:R-:W-:Y:S05]  /*123f0*/  WARPSYNC.COLLECTIVE R15, `(.L_x_1238) ;  /* 0x000000000f087348 */ /* 0x000fea0003c00000 */
[----:B------:R0:W1:Y:S02]  /*12400*/  SHFL.IDX P6, R14, R13, R12, R11 ;  /* 0x0000000c0d0e7389 */ /* 0x00006400000c000b */
[----:B01----:R-:W-:Y:S01]  /*12410*/  ENDCOLLECTIVE ;  /* 0x000000000000791b */ /* 0x003fe20003800000 */
.L_x_1238:
[----:B------:R-:W-:Y:S02]  /*12420*/  IMAD.MOV.U32 R13, RZ, RZ, R0 ;  /* 0x000000ffff0d7224 */ /* 0x000fe400078e0000 */
[----:B------:R-:W-:Y:S01]  /*12430*/  IMAD.MOV.U32 R12, RZ, RZ, 0x2 ;  /* 0x00000002ff0c7424 */ /* 0x000fe200078e00ff */
[----:B------:R-:W-:Y:S01]  /*12440*/  @!PT LDS RZ, [RZ] ;  /* 0x00000000fffff984 */ /* 0x000fe20000000800 */
[----:B------:R-:W-:Y:S01]  /*12450*/  @!PT LDS RZ, [RZ] ;  /* 0x00000000fffff984 */ /* 0x000fe20000000800 */
[----:B------:R-:W-:Y:S01]  /*12460*/  @!PT LDS RZ, [RZ] ;  /* 0x00000000fffff984 */ /* 0x000fe20000000800 */
[----:B------:R-:W-:Y:S04]  /*12470*/  @!P5 LDGSTS.E.BYPASS.LTC128B.128 [R8+0x22400], desc[UR38][R2.64], !P3 ;  /* 0x224000000208dfae */ /* 0x000fe8000d901d66 */
[----:B------:R-:W-:Y:S04]  /*12480*/  @!P5 LDGSTS.E.BYPASS.LTC128B.128 [R8+0x26400], desc[UR38][R2.64+0x80], !P2 ;  /* 0x264000800208dfae */ /* 0x000fe8000d101d66 */
[----:B------:R-:W-:Y:S04]  /*12490*/  @!P5 LDGSTS.E.BYPASS.LTC128B.128 [R8+0x2a400], desc[UR38][R2.64+0x100], !P1 ;  /* 0x2a4001000208dfae */ /* 0x000fe8000c901d66 */
[----:B------:R0:W-:Y:S01]  /*124a0*/  @!P5 LDGSTS.E.BYPASS.LTC128B.128 [R8+0x2e400], desc[UR38][R2.64+0x180], !P0 ;  /* 0x2e4001800208dfae */ /* 0x0001e2000c101d66 */
[----:B------:R-:W-:Y:S01]  /*124b0*/  LOP3.LUT P5, RZ, R9, 0x4, RZ, 0xc0, !PT ;  /* 0x0000000409ff7812 */ /* 0x000fe200078ac0ff */
[----:B0-----:R-:W-:-:S05]  /*124c0*/  IMAD.MOV.U32 R2, RZ, RZ, R14 ;  /* 0x000000ffff027224 */ /* 0x001fca00078e000e */
[----:B------:R-:W-:-:S05]  /*124d0*/  @!P4 LEA R2, P6, R7, R2, 0x1 ;  /* 0x000000020702c211 */ /* 0x000fca00078c08ff */
[----:B------:R-:W-:-:S05]  /*124e0*/  @!P4 IMAD.X R3, RZ, RZ, R6, P6 ;  /* 0x000000ffff03c224 */ /* 0x000fca00030e0606 */
[----:B------:R0:W-:Y:S03]  /*124f0*/  @!P4 LDGSTS.E.BYPASS.LTC128B.128 [R8+0x22c00], desc[UR38][R2.64], !P3 ;  /* 0x22c000000208cfae */ /* 0x0001e6000d901d66 */
[----:B0-----:R-:W-:Y:S05]  /*12500*/  WARPSYNC.COLLECTIVE R15, `(.L_x_1239) ;  /* 0x000000000f087348 */ /* 0x001fea0003c00000 */
[----:B------:R1:W2:Y:S02]  /*12510*/  SHFL.IDX P6, R14, R13, R12, R11 ;  /* 0x0000000c0d0e7389 */ /* 0x0002a400000c000b */
[----:B012---:R-:W-:Y:S01]  /*12520*/  ENDCOLLECTIVE ;  /* 0x000000000000791b */ /* 0x007fe20003800000 */
.L_x_1239:
        /* <DEDUP_REMOVED lines=12> */
.L_x_1240:
        /* <DEDUP_REMOVED lines=12> */
.L_x_1241:
        /* <DEDUP_REMOVED lines=12> */
.L_x_1242:
        /* <DEDUP_REMOVED lines=12> */
.L_x_1243:
        /* <DEDUP_REMOVED lines=12> */
.L_x_1244:
        /* <DEDUP_REMOVED lines=12> */
.L_x_1245:
        /* <DEDUP_REMOVED lines=11> */
.L_x_1246:
[----:B------:R-:W-:Y:S02]  /*12a60*/  IMAD.MOV.U32 R13, RZ, RZ, R0 ;  /* 0x000000ffff0d7224 */ /* 0x000fe400078e0000 */
[----:B------:R-:W-:Y:S01]  /*12a70*/  IMAD.MOV.U32 R12, RZ, RZ, 0x6 ;  /* 0x00000006ff0c7424 */ /* 0x000fe200078e00ff */
[----:B------:R-:W-:Y:S01]  /*12a80*/  LOP3.LUT P6, RZ, R9, 0x20, RZ, 0xc0, !PT ;  /* 0x0000002009ff7812 */ /* 0x000fe200078cc0ff */
[----:B------:R-:W-:-:S12]  /*12a90*/  IMAD.MOV.U32 R2, RZ, RZ, R14 ;  /* 0x000000ffff027224 */ /* 0x000fd800078e000e */
[----:B------:R-:W-:-:S05]  /*12aa0*/  @!P6 LEA R2, P5, R7, R2, 0x1 ;  /* 0x000000020702e211 */ /* 0x000fca00078a08ff */
[----:B------:R-:W-:-:S05]  /*12ab0*/  @!P6 IMAD.X R3, RZ, RZ, R6, P5 ;  /* 0x000000ffff03e224 */ /* 0x000fca00028e0606 */
        /* <DEDUP_REMOVED lines=10> */
.L_x_1247:
[----:B------:R-:W-:Y:S02]  /*12b60*/  IMAD.MOV.U32 R13, RZ, RZ, R4 ;  /* 0x000000ffff0d7224 */ /* 0x000fe400078e0004 */
[----:B------:R-:W-:-:S07]  /*12b70*/  IMAD.MOV.U32 R6, RZ, RZ, R14 ;  /* 0x000000ffff067224 */ /* 0x000fce00078e000e */
[----:B------:R-:W-:Y:S05]  /*12b80*/  WARPSYNC.COLLECTIVE R15, `(.L_x_1248) ;  /* 0x000000000f087348 */ /* 0x000fea0003c00000 */
[----:B------:R0:W1:Y:S02]  /*12b90*/  SHFL.IDX P6, R14, R13, R12, R11 ;  /* 0x0000000c0d0e7389 */ /* 0x00006400000c000b */
[----:B01----:R-:W-:Y:S01]  /*12ba0*/  ENDCOLLECTIVE ;  /* 0x000000000000791b */ /* 0x003fe20003800000 */
.L_x_1248:
[----:B------:R-:W-:Y:S02]  /*12bb0*/  IMAD.MOV.U32 R13, RZ, RZ, R0 ;  /* 0x000000ffff0d7224 */ /* 0x000fe400078e0000 */
[----:B------:R-:W-:Y:S02]  /*12bc0*/  IMAD.MOV.U32 R12, RZ, RZ, 0x7 ;  /* 0x00000007ff0c7424 */ /* 0x000fe400078e00ff */
[----:B------:R-:W-:-:S07]  /*12bd0*/  IMAD.MOV.U32 R2, RZ, RZ, R14 ;  /* 0x000000ffff027224 */ /* 0x000fce00078e000e */
[----:B------:R-:W-:Y:S05]  /*12be0*/  WARPSYNC.COLLECTIVE R15, `(.L_x_1249) ;  /* 0x000000000f087348 */ /* 0x000fea0003c00000 */
[----:B------:R0:W1:Y:S02]  /*12bf0*/  SHFL.IDX P6, R14, R13, R12, R11 ;  /* 0x0000000c0d0e7389 */ /* 0x00006400000c000b */
[----:B01----:R-:W-:Y:S01]  /*12c00*/  ENDCOLLECTIVE ;  /* 0x000000000000791b */ /* 0x003fe20003800000 */
.L_x_1249:
[----:B------:R-:W-:-:S05]  /*12c10*/  @!P4 LEA R2, P5, R7, R2, 0x1 ;  /* 0x000000020702c211 */ /* 0x000fca00078a08ff */
[----:B------:R-:W-:-:S05]  /*12c20*/  @!P4 IMAD.X R3, RZ, RZ, R6, P5 ;  /* 0x000000ffff03c224 */ /* 0x000fca00028e0606 */
[----:B------:R-:W-:Y:S01]  /*12c30*/  @!PT LDS RZ, [RZ] ;  /* 0x00000000fffff984 */ /* 0x000fe20000000800 */
[----:B------:R-:W-:Y:S01]  /*12c40*/  @!PT LDS RZ, [RZ] ;  /* 0x00000000fffff984 */ /* 0x000fe20000000800 */
[----:B------:R-:W-:Y:S01]  /*12c50*/  @!PT LDS RZ, [RZ] ;  /* 0x00000000fffff984 */ /* 0x000fe20000000800 */
[----:B------:R0:W-:Y:S01]  /*12c60*/  @!P4 LDGSTS.E.BYPASS.LTC128B.128 [R8+0x25400], desc[UR38][R2.64], !P3 ;  /* 0x254000000208cfae */ /* 0x0001e2000d901d66 */
[----:B------:R-:W-:-:S03]  /*12c70*/  IMAD.MOV.U32 R13, RZ, RZ, R4 ;  /* 0x000000ffff0d7224 */ /* 0x000fc600078e0004 */
[----:B------:R0:W-:Y:S04]  /*12c80*/  @!P4 LDGSTS.E.BYPASS.LTC128B.128 [R8+0x29400], desc[UR38][R2.64+0x80], !P2 ;  /* 0x294000800208cfae */ /* 0x0001e8000d101d66 */
[----:B------:R0:W-:Y:S01]  /*12c90*/  @!P4 LDGSTS.E.BYPASS.LTC128B.128 [R8+0x2d400], desc[UR38][R2.64+0x100], !P1 ;  /* 0x2d4001000208cfae */ /* 0x0001e2000c901d66 */
[----:B------:R-:W-:-:S03]  /*12ca0*/  IMAD.MOV.U32 R6, RZ, RZ, R14 ;  /* 0x000000ffff067224 */ /* 0x000fc600078e000e */
[----:B------:R0:W-:Y:S04]  /*12cb0*/  @!P4 LDGSTS.E.BYPASS.LTC128B.128 [R8+0x31400], desc[UR38][R2.64+0x180], !P0 ;  /* 0x314001800208cfae */ /* 0x0001e8000c101d66 */
[----:B0-----:R-:W-:Y:S05]  /*12cc0*/  WARPSYNC.COLLECTIVE R15, `(.L_x_1250) ;  /* 0x000000000f087348 */ /* 0x001fea0003c00000 */
[----:B------:R1:W2:Y:S02]  /*12cd0*/  SHFL.IDX P6, R14, R13, R12, R11 ;  /* 0x0000000c0d0e7389 */ /* 0x0002a400000c000b */
[----:B012---:R-:W-:Y:S01]  /*12ce0*/  ENDCOLLECTIVE ;  /* 0x000000000000791b */ /* 0x007fe20003800000 */
.L_x_1250:
[----:B------:R-:W-:Y:S01]  /*12cf0*/  IMAD.MOV.U32 R2, RZ, RZ, R14 ;  /* 0x000000ffff027224 */ /* 0x000fe200078e000e */
[----:B------:R-:W-:Y:S06]  /*12d00*/  BRA `(.L_x_1251) ;  /* 0xffffffa800a07947 */ /* 0x000fec000383ffff */
.L_x_1116:
[----:B0-----:R-:W4:Y:S02]  /*12d10*/  LDL R2, [R1+0x4] ;  /* 0x0000040001027983 */ /* 0x001f240000100800 */
[----:B----4-:R0:W1:Y:S02]  /*12d20*/  SYNCS.PHASECHK.TRANS64.TRYWAIT P0, [R2+URZ+0x32420], R0 ;  /* 0x03242000020075a7 */ /* 0x010064000800017f */
[----:B-1----:R-:W-:Y:S05]  /*12d30*/  @!P0 NANOSLEEP.SYNCS 0x989680 ;  /* 0x009896800000895d */ /* 0x002fea0003900000 */
[----:B------:R-:W1:Y:S02]  /*12d40*/  @!P0 SYNCS.PHASECHK.TRANS64 P0, [R2+URZ+0x32420], R0 ;  /* 0x03242000020085a7 */ /* 0x000e64000800007f */
[----:B-1----:R-:W-:Y:S05]  /*12d50*/  @!P0 BRA `(.L_x_1116) ;  /* 0xfffffffc00ec8947 */ /* 0x002fea000383ffff */
[----:B------:R-:W-:Y:S05]  /*12d60*/  BRA `(.L_x_1252) ;  /* 0xffffffac001c7947 */ /* 0x000fea000383ffff */
.L_x_1120:
[----:B0-----:R0:W1:Y:S02]  /*12d70*/  SYNCS.PHASECHK.TRANS64.TRYWAIT P0, [R2+URZ+0x32460], R0 ;  /* 0x03246000020075a7 */ /* 0x001064000800017f */
[----:B-1----:R-:W-:Y:S05]  /*12d80*/  @!P0 NANOSLEEP.SYNCS 0x989680 ;  /* 0x009896800000895d */ /* 0x002fea0003900000 */
[----:B------:R-:W1:Y:S02]  /*12d90*/  @!P0 SYNCS.PHASECHK.TRANS64 P0, [R2+URZ+0x32460], R0 ;  /* 0x03246000020085a7 */ /* 0x000e64000800007f */
[----:B-1----:R-:W-:Y:S05]  /*12da0*/  @!P0 BRA `(.L_x_1120) ;  /* 0xfffffffc00f08947 */ /* 0x002fea000383ffff */
[----:B------:R-:W-:Y:S05]  /*12db0*/  BRA `(.L_x_1253) ;  /* 0xffffffac004c7947 */ /* 0x000fea000383ffff */
.L_x_1135:
[----:B-1----:R1:W2:Y:S02]  /*12dc0*/  SYNCS.PHASECHK.TRANS64.TRYWAIT P0, [R3+URZ+0x32440], R2 ;  /* 0x03244002030075a7 */ /* 0x0022a4000800017f */
[----:B--2---:R-:W-:Y:S05]  /*12dd0*/  @!P0 NANOSLEEP.SYNCS 0x989680 ;  /* 0x009896800000895d */ /* 0x004fea0003900000 */
[----:B------:R-:W2:Y:S02]  /*12de0*/  @!P0 SYNCS.PHASECHK.TRANS64 P0, [R3+URZ+0x32440], R2 ;  /* 0x03244002030085a7 */ /* 0x000ea4000800007f */
[----:B--2---:R-:W-:Y:S05]  /*12df0*/  @!P0 BRA `(.L_x_1135) ;  /* 0xfffffffc00f08947 */ /* 0x004fea000383ffff */
[----:B------:R-:W-:Y:S05]  /*12e00*/  BRA `(.L_x_1254) ;  /* 0xffffffb4007c7947 */ /* 0x000fea000383ffff */
.L_x_1140:
[----:B0-----:R0:W2:Y:S02]  /*12e10*/  SYNCS.PHASECHK.TRANS64.TRYWAIT P0, [R3+URZ+0x32460], R2 ;  /* 0x03246002030075a7 */ /* 0x0010a4000800017f */
[----:B--2---:R-:W-:Y:S05]  /*12e20*/  @!P0 NANOSLEEP.SYNCS 0x989680 ;  /* 0x009896800000895d */ /* 0x004fea0003900000 */
[----:B------:R-:W2:Y:S02]  /*12e30*/  @!P0 SYNCS.PHASECHK.TRANS64 P0, [R3+URZ+0x32460], R2 ;  /* 0x03246002030085a7 */ /* 0x000ea4000800007f */
[----:B--2---:R-:W-:Y:S05]  /*12e40*/  @!P0 BRA `(.L_x_1140) ;  /* 0xfffffffc00f08947 */ /* 0x004fea000383ffff */
[----:B------:R-:W-:Y:S05]  /*12e50*/  BRA `(.L_x_1255) ;  /* 0xffffffb800047947 */ /* 0x000fea000383ffff */
.L_x_1151:
[----:B0-----:R0:W1:Y:S02]  /*12e60*/  SYNCS.PHASECHK.TRANS64.TRYWAIT P0, [R4+URZ+0x32440], R2 ;  /* 0x03244002040075a7 */ /* 0x001064000800017f */
[----:B-1----:R-:W-:Y:S05]  /*12e70*/  @!P0 NANOSLEEP.SYNCS 0x989680 ;  /* 0x009896800000895d */ /* 0x002fea0003900000 */
[----:B------:R-:W1:Y:S02]  /*12e80*/  @!P0 SYNCS.PHASECHK.TRANS64 P0, [R4+URZ+0x32440], R2 ;  /* 0x03244002040085a7 */ /* 0x000e64000800007f */
[----:B-1----:R-:W-:Y:S05]  /*12e90*/  @!P0 BRA `(.L_x_1151) ;  /* 0xfffffffc00f08947 */ /* 0x002fea000383ffff */
[----:B------:R-:W-:Y:S05]  /*12ea0*/  BRA `(.L_x_1256) ;  /* 0xffffffc000147947 */ /* 0x000fea000383ffff */
.L_x_1156:
[----:B-1----:R1:W2:Y:S02]  /*12eb0*/  SYNCS.PHASECHK.TRANS64.TRYWAIT P0, [R4+URZ+0x32460], R2 ;  /* 0x03246002040075a7 */ /* 0x0022a4000800017f */
[----:B--2---:R-:W-:Y:S05]  /*12ec0*/  @!P0 NANOSLEEP.SYNCS 0x989680 ;  /* 0x009896800000895d */ /* 0x004fea0003900000 */
[----:B------:R-:W2:Y:S02]  /*12ed0*/  @!P0 SYNCS.PHASECHK.TRANS64 P0, [R4+URZ+0x32460], R2 ;  /* 0x03246002040085a7 */ /* 0x000ea4000800007f */
[----:B--2---:R-:W-:Y:S05]  /*12ee0*/  @!P0 BRA `(.L_x_1156) ;  /* 0xfffffffc00f08947 */ /* 0x004fea000383ffff */
[----:B------:R-:W-:Y:S05]  /*12ef0*/  BRA `(.L_x_1257) ;  /* 0xffffffc000987947 */ /* 0x000fea000383ffff */
.L_x_1167:
[----:B-1----:R1:W2:Y:S02]  /*12f00*/  SYNCS.PHASECHK.TRANS64.TRYWAIT P0, [R4+URZ+0x32440], R2 ;  /* 0x03244002040075a7 */ /* 0x0022a4000800017f */
[----:B--2---:R-:W-:Y:S05]  /*12f10*/  @!P0 NANOSLEEP.SYNCS 0x989680 ;  /* 0x009896800000895d */ /* 0x004fea0003900000 */
[----:B------:R-:W2:Y:S02]  /*12f20*/  @!P0 SYNCS.PHASECHK.TRANS64 P0, [R4+URZ+0x32440], R2 ;  /* 0x03244002040085a7 */ /* 0x000ea4000800007f */
[----:B--2---:R-:W-:Y:S05]  /*12f30*/  @!P0 BRA `(.L_x_1167) ;  /* 0xfffffffc00f08947 */ /* 0x004fea000383ffff */
[----:B------:R-:W-:Y:S05]  /*12f40*/  BRA `(.L_x_1258) ;  /* 0xffffffc800847947 */ /* 0x000fea000383ffff */
.L_x_1172:
[----:B0-----:R0:W2:Y:S02]  /*12f50*/  SYNCS.PHASECHK.TRANS64.TRYWAIT P0, [R4+URZ+0x32460], R2 ;  /* 0x03246002040075a7 */ /* 0x0010a4000800017f */
[----:B--2---:R-:W-:Y:S05]  /*12f60*/  @!P0 NANOSLEEP.SYNCS 0x989680 ;  /* 0x009896800000895d */ /* 0x004fea0003900000 */
[----:B------:R-:W2:Y:S02]  /*12f70*/  @!P0 SYNCS.PHASECHK.TRANS64 P0, [R4+URZ+0x32460], R2 ;  /* 0x03246002040085a7 */ /* 0x000ea4000800007f */
[----:B--2---:R-:W-:Y:S05]  /*12f80*/  @!P0 BRA `(.L_x_1172) ;  /* 0xfffffffc00f08947 */ /* 0x004fea000383ffff */
[----:B------:R-:W-:Y:S05]  /*12f90*/  BRA `(.L_x_1259) ;  /* 0xffffffcc000c7947 */ /* 0x000fea000383ffff */
.L_x_1184:
[----:B------:R-:W-:Y:S01]  /*12fa0*/  BSSY B0, `(.L_x_1260) ;  /* 0x0000008000007945 */ /* 0x000fe20003800000 */
[----:B------:R-:W-:Y:S02]  /*12fb0*/  IMAD.MOV.U32 R13, RZ, RZ, R16 ;  /* 0x000000ffff0d7224 */ /* 0x000fe400078e0010 */
[----:B-1----:R-:W-:Y:S02]  /*12fc0*/  IMAD.MOV.U32 R12, RZ, RZ, RZ ;  /* 0x000000ffff0c7224 */ /* 0x002fe400078e00ff */
[----:B------:R-:W-:Y:S02]  /*12fd0*/  IMAD.MOV.U32 R11, RZ, RZ, 0x1f ;  /* 0x0000001fff0b7424 */ /* 0x000fe400078e00ff */
[----:B------:R-:W-:-:S07]  /*12fe0*/  IMAD.MOV.U32 R15, RZ, RZ, -0x1 ;  /* 0xffffffffff0f7424 */ /* 0x000fce00078e00ff */
[----:B------:R-:W-:Y:S05]  /*12ff0*/  WARPSYNC.COLLECTIVE R15, `(.L_x_1261) ;  /* 0x000000000f087348 */ /* 0x000fea0003c00000 */
[----:B------:R0:W1:Y:S02]  /*13000*/  SHFL.IDX P6, R14, R13, R12, R11 ;  /* 0x0000000c0d0e7389 */ /* 0x00006400000c000b */
[----:B01----:R-:W-:Y:S01]  /*13010*/  ENDCOLLECTIVE ;  /* 0x000000000000791b */ /* 0x003fe20003800000 */
.L_x_1261:
[----:B------:R-:W-:Y:S05]  /*13020*/  BSYNC B0 ;  /* 0x0000000000007941 */ /* 0x000fea0003800000 */
.L_x_1260:
        /* <DEDUP_REMOVED lines=9> */
.L_x_1262:
        /* <DEDUP_REMOVED lines=18> */
.L_x_1263:
        /* <DEDUP_REMOVED lines=8> */
.L_x_1264:
        /* <DEDUP_REMOVED lines=8> */
.L_x_1265:
        /* <DEDUP_REMOVED lines=8> */
.L_x_1266:
        /* <DEDUP_REMOVED lines=8> */
.L_x_1267:
        /* <DEDUP_REMOVED lines=9> */
.L_x_1268:
[----:B------:R-:W-:Y:S01]  /*13470*/  IMAD.MOV.U32 R6, RZ, RZ, R14 ;  /* 0x000000ffff067224 */ /* 0x000fe200078e000e */
[----:B------:R-:W-:Y:S06]  /*13480*/  BRA `(.L_x_1269) ;  /* 0xffffffd000647947 */ /* 0x000fec000383ffff */
.L_x_1189:
        /* <DEDUP_REMOVED lines=8> */
.L_x_1271:
[----:B------:R-:W-:Y:S05]  /*13510*/  BSYNC B0 ;  /* 0x0000000000007941 */ /* 0x000fea0003800000 */
.L_x_1270:
[----:B------:R-:W-:Y:S02]  /*13520*/  IMAD.MOV.U32 R3, RZ, RZ, R14 ;  /* 0x000000ffff037224 */ /* 0x000fe400078e000e */
[----:B------:R-:W-:Y:S02]  /*13530*/  IMAD.MOV.U32 R12, RZ, RZ, 0x2 ;  /* 0x00000002ff0c7424 */ /* 0x000fe400078e00ff */
[----:B------:R-:W-:Y:S01]  /*13540*/  IMAD.MOV.U32 R11, RZ, RZ, RZ ;  /* 0x000000ffff0b7224 */ /* 0x000fe200078e00ff */
[----:B------:R-:W-:Y:S01]  /*13550*/  SEL R3, R3, RZ, P1 ;  /* 0x000000ff03037207 */ /* 0x000fe20000800000 */
[----:B------:R-:W-:-:S04]  /*13560*/  IMAD.MOV.U32 R15, RZ, RZ, -0x1 ;  /* 0xffffffffff0f7424 */ /* 0x000fc800078e00ff */
[----:B------:R-:W-:-:S04]  /*13570*/  IMAD.IADD R3, R2, 0x1, R3 ;  /* 0x0000000102037824 */ /* 0x000fc800078e0203 */
[----:B------:R-:W-:-:S07]  /*13580*/  IMAD.MOV.U32 R13, RZ, RZ, R3 ;  /* 0x000000ffff0d7224 */ /* 0x000fce00078e0003 */
[----:B------:R-:W-:Y:S05]  /*13590*/  WARPSYNC.COLLECTIVE R15, `(.L_x_1272) ;  /* 0x000000000f087348 */ /* 0x000fea0003c00000 */
[----:B------:R0:W1:Y:S02]  /*135a0*/  SHFL.UP P6, R14, R13, R12, R11 ;  /* 0x0400000c0d0e7389 */ /* 0x00006400000c000b */
[----:B01----:R-:W-:Y:S01]  /*135b0*/  ENDCOLLECTIVE ;  /* 0x000000000000791b */ /* 0x003fe20003800000 */
.L_x_1272:
        /* <DEDUP_REMOVED lines=8> */
.L_x_1273:
        /* <DEDUP_REMOVED lines=8> */
.L_x_1274:
        /* <DEDUP_REMOVED lines=8> */
.L_x_1275:
        /* <DEDUP_REMOVED lines=9> */
.L_x_1276:
[----:B------:R-:W-:Y:S01]  /*137d0*/  IMAD.MOV.U32 R6, RZ, RZ, R14 ;  /* 0x000000ffff067224 */ /* 0x000fe200078e000e */
[----:B------:R-:W-:Y:S06]  /*137e0*/  BRA `(.L_x_1277) ;  /* 0xffffffd000287947 */ /* 0x000fec000383ffff */
.L_x_1191:
[----:B------:R-:W-:Y:S01]  /*137f0*/  BSSY B0, `(.L_x_1278) ;  /* 0x0000006000007945 */ /* 0x000fe20003800000 */
[----:B------:R-:W-:Y:S01]  /*13800*/  PLOP3.LUT P6, PT, P6, PT, PT, 0x8, 0x0 ;  /* 0x000000000000781c */ /* 0x000fe200037ce170 */
[----:B------:R-:W-:-:S12]  /*13810*/  IMAD.MOV.U32 R15, RZ, RZ, -0x1 ;  /* 0xffffffffff0f7424 */ /* 0x000fd800078e00ff */
[----:B0-----:R-:W-:Y:S05]  /*13820*/  WARPSYNC.COLLECTIVE R15, `(.L_x_1279) ;  /* 0x000000000f087348 */ /* 0x001fea0003c00000 */
[----:B------:R-:W-:Y:S01]  /*13830*/  VOTE.ANY R14, PT, P6 ;  /* 0x00000000000e7806 */ /* 0x000fe200030e0100 */
[----:B0-----:R-:W-:Y:S06]  /*13840*/  ENDCOLLECTIVE ;  /* 0x000000000000791b */ /* 0x001fec0003800000 */
.L_x_1279:
[----:B------:R-:W-:Y:S05]  /*13850*/  BSYNC B0 ;  /* 0x0000000000007941 */ /* 0x000fea0003800000 */
.L_x_1278:
        /* <DEDUP_REMOVED lines=9> */
.L_x_1280:
[----:B------:R-:W-:Y:S01]  /*138f0*/  IMAD.MOV.U32 R17, RZ, RZ, R14 ;  /* 0x000000ffff117224 */ /* 0x000fe200078e000e */
[----:B------:R-:W-:Y:S06]  /*13900*/  BRA `(.L_x_1281) ;  /* 0xffffffd000187947 */ /* 0x000fec000383ffff */
.L_x_1193:
[----:B------:R-:W-:Y:S01]  /*13910*/  BSSY B0, `(.L_x_1282) ;  /* 0x0000007000007945 */ /* 0x000fe20003800000 */
[----:B------:R-:W-:Y:S02]  /*13920*/  IMAD.MOV.U32 R13, RZ, RZ, R3 ;  /* 0x000000ffff0d7224 */ /* 0x000fe400078e0003 */
[----:B------:R-:W-:Y:S02]  /*13930*/  IMAD.MOV.U32 R11, RZ, RZ, 0x1f ;  /* 0x0000001fff0b7424 */ /* 0x000fe400078e00ff */
[----:B------:R-:W-:-:S07]  /*13940*/  IMAD.MOV.U32 R15, RZ, RZ, -0x1 ;  /* 0xffffffffff0f7424 */ /* 0x000fce00078e00ff */
[----:B0-2---:R-:W-:Y:S05]  /*13950*/  WARPSYNC.COLLECTIVE R15, `(.L_x_1283) ;  /* 0x000000000f087348 */ /* 0x005fea0003c00000 */
[----:B------:R1:W3:Y:S02]  /*13960*/  SHFL.IDX P6, R14, R13, R12, R11 ;  /* 0x0000000c0d0e7389 */ /* 0x0002e400000c000b */
[----:B0123--:R-:W-:Y:S01]  /*13970*/  ENDCOLLECTIVE ;  /* 0x000000000000791b */ /* 0x00ffe20003800000 */
.L_x_1283:
[----:B------:R-:W-:Y:S05]  /*13980*/  BSYNC B0 ;  /* 0x0000000000007941 */ /* 0x000fea0003800000 */
.L_x_1282:
[----:B------:R-:W-:Y:S01]  /*13990*/  IMAD.MOV.U32 R2, RZ, RZ, R14 ;  /* 0x000000ffff027224 */ /* 0x000fe200078e000e */
[----:B------:R-:W-:Y:S06]  /*139a0*/  BRA `(.L_x_1192) ;  /* 0xffffffd0000c7947 */ /* 0x000fec000383ffff */
.L_x_1197:
[----:B0-----:R0:W1:Y:S02]  /*139b0*/  SYNCS.PHASECHK.TRANS64.TRYWAIT P0, [R0+URZ+0x32420], R3 ;  /* 0x03242003000075a7 */ /* 0x001064000800017f */
[----:B-1----:R-:W-:Y:S05]  /*139c0*/  @!P0 NANOSLEEP.SYNCS 0x989680 ;  /* 0x009896800000895d */ /* 0x002fea0003900000 */
[----:B------:R-:W1:Y:S02]  /*139d0*/  @!P0 SYNCS.PHASECHK.TRANS64 P0, [R0+URZ+0x32420], R3 ;  /* 0x03242003000085a7 */ /* 0x000e64000800007f */
[----:B-1----:R-:W-:Y:S05]  /*139e0*/  @!P0 BRA `(.L_x_1197) ;  /* 0xfffffffc00f08947 */ /* 0x002fea000383ffff */
[----:B------:R-:W-:Y:S05]  /*139f0*/  BRA `(.L_x_1284) ;  /* 0xffffffd400007947 */ /* 0x000fea000383ffff */
.L_x_1198:
        /* <DEDUP_REMOVED lines=11> */
.L_x_1286:
[----:B------:R-:W-:Y:S05]  /*13ab0*/  BSYNC B0 ;  /* 0x0000000000007941 */ /* 0x000fea0003800000 */
.L_x_1285:
[----:B------:R-:W-:Y:S05]  /*13ac0*/  BRA `(.L_x_1287) ;  /* 0xffffffd000e87947 */ /* 0x000fea000383ffff */
.L_x_1201:
[----:B------:R-:W-:Y:S01]  /*13ad0*/  BSSY B1, `(.L_x_1288) ;  /* 0x0000006000017945 */ /* 0x000fe20003800000 */
[----:B------:R-:W-:-:S07]  /*13ae0*/  IMAD.MOV.U32 R15, RZ, RZ, -0x1 ;  /* 0xffffffffff0f7424 */ /* 0x000fce00078e00ff */
[----:B01---5:R-:W-:Y:S05]  /*13af0*/  WARPSYNC.COLLECTIVE R15, `(.L_x_1289) ;  /* 0x000000000f0c7348 */ /* 0x023fea0003c00000 */
[----:B------:R-:W-:Y:S02]  /*13b00*/  ELECT P6, UR62, PT ;  /* 0x00000000003e782f */ /* 0x000fe400038c0000 */
[----:B------:R-:W-:Y:S01]  /*13b10*/  MOV R14, UR62 ;  /* 0x0000003e000e7c02 */ /* 0x000fe20008000f00 */
[----:B01---5:R-:W-:Y:S10]  /*13b20*/  ENDCOLLECTIVE ;  /* 0x000000000000791b */ /* 0x023ff40003800000 */
.L_x_1289:
[----:B------:R-:W-:Y:S05]  /*13b30*/  BSYNC B1 ;  /* 0x0000000000017941 */ /* 0x000fea0003800000 */
.L_x_1288:
[----:B------:R-:W-:Y:S05]  /*13b40*/  BRA `(.L_x_1290) ;  /* 0xffffffd000e07947 */ /* 0x000fea000383ffff */
.L_x_1203:
[----:B0-----:R0:W1:Y:S02]  /*13b50*/  SYNCS.PHASECHK.TRANS64.TRYWAIT P0, [R6+URZ], R5 ;  /* 0x00000005060075a7 */ /* 0x001064000800017f */
[----:B-1----:R-:W-:Y:S05]  /*13b60*/  @!P0 NANOSLEEP.SYNCS 0x989680 ;  /* 0x009896800000895d */ /* 0x002fea0003900000 */
[----:B------:R-:W1:Y:S02]  /*13b70*/  @!P0 SYNCS.PHASECHK.TRANS64 P0, [R6+URZ], R5 ;  /* 0x00000005060085a7 */ /* 0x000e64000800007f */
[----:B-1----:R-:W-:Y:S05]  /*13b80*/  @!P0 BRA `(.L_x_1203) ;  /* 0xfffffffc00f08947 */ /* 0x002fea000383ffff */
[----:B------:R-:W-:Y:S05]  /*13b90*/  BRA `(.L_x_1291) ;  /* 0xffffffd400247947 */ /* 0x000fea000383ffff */
.L_x_1204:
[----:B-1----:R1:W2:Y:S02]  /*13ba0*/  SYNCS.PHASECHK.TRANS64.TRYWAIT P0, [R7+URZ], R2 ;  /* 0x00000002070075a7 */ /* 0x0022a4000800017f */
[----:B--2---:R-:W-:Y:S05]  /*13bb0*/  @!P0 NANOSLEEP.SYNCS 0x989680 ;  /* 0x009896800000895d */ /* 0x004fea0003900000 */
[----:B------:R-:W2:Y:S02]  /*13bc0*/  @!P0 SYNCS.PHASECHK.TRANS64 P0, [R7+URZ], R2 ;  /* 0x00000002070085a7 */ /* 0x000ea4000800007f */
[----:B--2---:R-:W-:Y:S05]  /*13bd0*/  @!P0 BRA `(.L_x_1204) ;  /* 0xfffffffc00f08947 */ /* 0x004fea000383ffff */
[----:B------:R-:W-:Y:S05]  /*13be0*/  BRA `(.L_x_1292) ;  /* 0xffffffd400187947 */ /* 0x000fea000383ffff */
.L_x_1206:
[----:B--2---:R2:W3:Y:S02]  /*13bf0*/  SYNCS.PHASECHK.TRANS64.TRYWAIT P0, [R4+URZ], R5 ;  /* 0x00000005040075a7 */ /* 0x0044e4000800017f */
[----:B---3--:R-:W-:Y:S05]  /*13c00*/  @!P0 NANOSLEEP.SYNCS 0x989680 ;  /* 0x009896800000895d */ /* 0x008fea0003900000 */
[----:B------:R-:W3:Y:S02]  /*13c10*/  @!P0 SYNCS.PHASECHK.TRANS64 P0, [R4+URZ], R5 ;  /* 0x00000005040085a7 */ /* 0x000ee4000800007f */
[----:B---3--:R-:W-:Y:S05]  /*13c20*/  @!P0 BRA `(.L_x_1206) ;  /* 0xfffffffc00f08947 */ /* 0x008fea000383ffff */
[----:B------:R-:W-:Y:S05]  /*13c30*/  BRA `(.L_x_1293) ;  /* 0xffffffd400207947 */ /* 0x000fea000383ffff */
.L_x_1294:
        /* <DEDUP_REMOVED lines=12> */
.L_x_6034:


//--------------------- .text._ZN7cutlass13device_kernelIN5flash11enable_sm90INS1_16FlashAttnFwdSm90INS1_25CollectiveMainloopFwdSm90ILi2EN4cute5tupleIJNS5_1CILi1EEES8_S8_EEENS6_IJNS7_ILi128EEENS7_ILi96EEENS7_ILi64EEEEEELi256ENS_6half_tEfNS_4arch4Sm90ELb0ELb0ELb1ELb1ELb0ELb1ELb1ELb1ELb0ELb1ELb0ELb0EEENS1_21CollectiveEpilogueFwdINS6_IJSA_NS7_ILi256EEESB_EEES9_SE_SG_Li256ELb1ELb1ELb0ELb0EEENS1_36VarlenDynamicPersistentTileSchedulerILi128ELi96ELi256ELi128ELb0ELb1ELb1ELb0ELb1ELb1EEEEEEEEEvNT_6ParamsE --------------------------
	.section	.text._ZN7cutlass13device_kernelIN5flash11enable_sm90INS1_16FlashAttnFwdSm90INS1_25CollectiveMainloopFwdSm90ILi2EN4cute5tupleIJNS5_1CILi1EEES8_S8_EEENS6_IJNS7_ILi128EEENS7_ILi96EEENS7_ILi64EEEEEELi256ENS_6half_tEfNS_4arch4Sm90ELb0ELb0ELb1ELb1ELb0ELb1ELb1ELb1ELb0ELb1ELb0ELb0EEENS1_21CollectiveEpilogueFwdINS6_IJSA_NS7_ILi256EEESB_EEES9_SE_SG_Li256ELb1ELb1ELb0ELb0EEENS1_36VarlenDynamicPersistentTileSchedulerILi128ELi96ELi256ELi128ELb0ELb1ELb1ELb0ELb1ELb1EEEEEEEEEvNT_6ParamsE,"ax",@progbits
	.align	128
.text._ZN7cutlass13device_kernelIN5flash11enable_sm90INS1_16FlashAttnFwdSm90INS1_25CollectiveMainloopFwdSm90ILi2EN4cute5tupleIJNS5_1CILi1EEES8_S8_EEENS6_IJNS7_ILi128EEENS7_ILi96EEENS7_ILi64EEEEEELi256ENS_6half_tEfNS_4arch4Sm90ELb0ELb0ELb1ELb1ELb0ELb1ELb1ELb1ELb0ELb1ELb0ELb0EEENS1_21CollectiveEpilogueFwdINS6_IJSA_NS7_ILi256EEESB_EEES9_SE_SG_Li256ELb1ELb1ELb0ELb0EEENS1_36VarlenDynamicPersistentTileSchedulerILi128ELi96ELi256ELi128ELb0ELb1ELb1ELb0ELb1ELb1EEEEEEEEEvNT_6ParamsE:
        .type           _ZN7cutlass13device_kernelIN5flash11enable_sm90INS1_16FlashAttnFwdSm90INS1_25CollectiveMainloopFwdSm90ILi2EN4cute5tupleIJNS5_1CILi1EEES8_S8_EEENS6_IJNS7_ILi128EEENS7_ILi96EEENS7_ILi64EEEEEELi256ENS_6half_tEfNS_4arch4Sm90ELb0ELb0ELb1ELb1ELb0ELb1ELb1ELb1ELb0ELb1ELb0ELb0EEENS1_21CollectiveEpilogueFwdINS6_IJSA_NS7_ILi256EEESB_EEES9_SE_SG_Li256ELb1ELb1ELb0ELb0EEENS1_36VarlenDynamicPersistentTileSchedulerILi128ELi96ELi256ELi128ELb0ELb1ELb1ELb0ELb1ELb1EEEEEEEEEvNT_6ParamsE,@function
        .size           _ZN7cutlass13device_kernelIN5flash11enable_sm90INS1_16FlashAttnFwdSm90INS1_25CollectiveMainloopFwdSm90ILi2EN4cute5tupleIJNS5_1CILi1EEES8_S8_EEENS6_IJNS7_ILi128EEENS7_ILi96EEENS7_ILi64EEEEEELi256ENS_6half_tEfNS_4arch4Sm90ELb0ELb0ELb1ELb1ELb0ELb1ELb1ELb1ELb0ELb1ELb0ELb0EEENS1_21CollectiveEpilogueFwdINS6_IJSA_NS7_ILi256EEESB_EEES9_SE_SG_Li256ELb1ELb1ELb0ELb0EEENS1_36VarlenDynamicPersistentTileSchedulerILi128ELi96ELi256ELi128ELb0ELb1ELb1ELb0ELb1ELb1EEEEEEEEEvNT_6ParamsE,(.L_x_6035 - _ZN7cutlass13device_kernelIN5flash11enable_sm90INS1_16FlashAttnFwdSm90INS1_25CollectiveMainloopFwdSm90ILi2EN4cute5tupleIJNS5_1CILi1EEES8_S8_EEENS6_IJNS7_ILi128EEENS7_ILi96EEENS7_ILi64EEEEEELi256ENS_6half_tEfNS_4arch4Sm90ELb0ELb0ELb1ELb1ELb0ELb1ELb1ELb1ELb0ELb1ELb0ELb0EEENS1_21CollectiveEpilogueFwdINS6_IJSA_NS7_ILi256EEESB_EEES9_SE_SG_Li256ELb1ELb1ELb0ELb0EEENS1_36VarlenDynamicPersistentTileSchedulerILi128ELi96ELi256ELi128ELb0ELb1ELb1ELb0ELb1ELb1EEEEEEEEEvNT_6ParamsE)
        .other          _ZN7cutlass13device_kernelIN5flash11enable_sm90INS1_16FlashAttnFwdSm90INS1_25CollectiveMainloopFwdSm90ILi2EN4cute5tupleIJNS5_1CILi1EEES8_S8_EEENS6_IJNS7_ILi128EEENS7_ILi96EEENS7_ILi64EEEEEELi256ENS_6half_tEfNS_4arch4Sm90ELb0ELb0ELb1ELb1ELb0ELb1ELb1ELb1ELb0ELb1ELb0ELb0EEENS1_21CollectiveEpilogueFwdINS6_IJSA_NS7_ILi256EEESB_EEES9_SE_SG_Li256ELb1ELb1ELb0ELb0EEENS1_36VarlenDynamicPersistentTileSchedulerILi128ELi96ELi256ELi128ELb0ELb1ELb1ELb0ELb1ELb1EEEEEEEEEvNT_6ParamsE,@"STO_CUDA_ENTRY STV_DEFAULT"
_ZN7cutlass13device_kernelIN5flash11enable_sm90INS1_16FlashAttnFwdSm90INS1_25CollectiveMainloopFwdSm90ILi2EN4cute5tupleIJNS5_1CILi1EEES8_S8_EEENS6_IJNS7_ILi128EEENS7_ILi96EEENS7_ILi64EEEEEELi256ENS_6half_tEfNS_4arch4Sm90ELb0ELb0ELb1ELb1ELb0ELb1ELb1ELb1ELb0ELb1ELb0ELb0EEENS1_21CollectiveEpilogueFwdINS6_IJSA_NS7_ILi256EEESB_EEES9_SE_SG_Li256ELb1ELb1ELb0ELb0EEENS1_36VarlenDynamicPersistentTileSchedulerILi128ELi96ELi256ELi128ELb0ELb1ELb1ELb0ELb1ELb1EEEEEEEEEvNT_6ParamsE:
        /* <DEDUP_REMOVED lines=23> */
.L_x_1296:
[----:B------:R-:W-:Y:S05]  /*0170*/  BSYNC B0 ;  /* 0x0000000000007941 */ /* 0x000fea0003800000 */
.L_x_1295:
[----:B------:R-:W-:Y:S01]  /*0180*/  VOTEU.ANY UP0, P0 ;  /* 0x00000000003f7886 */ /* 0x000fe20000000100 */
[----:B------:R-:W0:Y:S01]  /*0190*/  SHFL.IDX PT, R2, R0, RZ, 0x1f ;  /* 0x00001fff00027589 */ /* 0x000e2200000e0000 */
[----:B------:R-:W-:Y:S01]  /*01a0*/  UMOV UR4, 0x80 ;  /* 0x0000008000047882 */ /* 0x000fe20000000000 */
[----:B------:R-:W-:Y:S01]  /*01b0*/  UMOV UR7, 0x100 ;  /* 0x0000010000077882 */ /* 0x000fe20000000000 */
[----:B------:R-:W-:Y:S01]  /*01c0*/  VOTEU.ANY UP1, P0 ;  /* 0x00000000003f7886 */ /* 0x000fe20000020100 */
[----:B------:R-:W1:Y:S01]  /*01d0*/  @UP0 S2UR UR8, SR_CgaCtaId ;  /* 0x00000000000809c3 */ /* 0x000e620000008800 */
[----:B------:R-:W-:Y:S01]  /*01e0*/  @UP0 UMOV UR6, 0x400 ;  /* 0x0000040000060882 */ /* 0x000fe20000000000 */
[----:B------:R-:W-:-:S04]  /*01f0*/  @UP0 UIADD3 UR4, -UR4, 0x100000, URZ ;  /* 0x0010000004040890 */ /* 0x000fc8000fffe13f */
[----:B------:R-:W-:Y:S02]  /*0200*/  @UP0 USHF.L.U32 UR5, UR4, 0xb, URZ ;  /* 0x0000000b04050899 */ /* 0x000fe4000800063f */
[----:B------:R-:W-:Y:S01]  /*0210*/  @UP0 USHF.L.U32 UR4, UR4, 0x1, URZ ;  /* 0x0000000104040899 */ /* 0x000fe2000800063f */
[----:B------:R-:W-:Y:S01]  /*0220*/  SHF.R.U32.HI R3, RZ, 0x7, R3 ;  /* 0x00000007ff037819 */ /* 0x000fe20000011603 */
[----:B------:R-:W-:Y:S01]  /*0230*/  VOTEU.ANY UP2, P0 ;  /* 0x00000000003f7886 */ /* 0x000fe20000040100 */
[----:B0-----:R-:W-:-:S03]  /*0240*/  ISETP.NE.AND P1, PT, R2, RZ, PT ;  /* 0x000000ff0200720c */ /* 0x001fc60003f25270 */
[----:B------:R0:W2:Y:S01]  /*0250*/  SHFL.IDX PT, R2, R3, RZ, 0x1f ;  /* 0x00001fff03027589 */ /* 0x0000a200000e0000 */
[----:B-1----:R-:W-:Y:S02]  /*0260*/  @UP0 ULEA UR8, UR8, UR6, 0x18 ;  /* 0x0000000608080291 */ /* 0x002fe4000f8ec03f */
[----:B------:R-:W-:-:S04]  /*0270*/  @UP0 UIADD3 UR6, -UR7, 0x100000, URZ ;  /* 0x0010000007060890 */ /* 0x000fc8000fffe13f */
[----:B------:R-:W-:Y:S02]  /*0280*/  @UP0 USHF.L.U32 UR7, UR6, 0xb, URZ ;  /* 0x0000000b06070899 */ /* 0x000fe4000800063f */
[----:B------:R-:W-:Y:S01]  /*0290*/  @UP0 USHF.L.U32 UR6, UR6, 0x1, URZ ;  /* 0x0000000106060899 */ /* 0x000fe2000800063f */
[----:B------:R-:W-:Y:S01]  /*02a0*/  VOTEU.ANY UP0, P0 ;  /* 0x00000000003f7886 */ /* 0x000fe20000000100 */
[----:B------:R-:W1:Y:S04]  /*02b0*/  FENCE.VIEW.ASYNC.S ;  /* 0x00000000000073c6 */ /* 0x000e680000000000 */
[----:B-1----:R0:W1:Y:S01]  /*02c0*/  @UP0 SYNCS.EXCH.64 URZ, [UR8+0x32400], UR4 ;  /* 0x03240004083f05b2 */ /* 0x0020620008000100 */
[----:B------:R0:W3:Y:S05]  /*02d0*/  @UP1 SYNCS.EXCH.64 URZ, [UR8+0x32410], UR4 ;  /* 0x03241004083f15b2 */ /* 0x0000ea0008000100 */
[----:B------:R0:W4:Y:S02]  /*02e0*/  @UP2 SYNCS.EXCH.64 URZ, [UR8+0x32420], UR6 ;  /* 0x03242006083f25b2 */ /* 0x0001240008000100 */
        /* <DEDUP_REMOVED lines=19> */
.L_x_1297:
        /* <DEDUP_REMOVED lines=22> */
.L_x_1298:
        /* <DEDUP_REMOVED lines=18> */
.L_x_1299:
        /* <DEDUP_REMOVED lines=22> */
.L_x_1300:
        /* <DEDUP_REMOVED lines=22> */
.L_x_1301:
        /* <DEDUP_REMOVED lines=9> */
.L_x_1304:
        /* <DEDUP_REMOVED lines=19> */
[----:B------:R-:W3:Y:S01]  /*0b20*/  LDL R11, [R1+0x90] ;  /* 0x00009000010b7983 */ /* 0x000ee20000100800 */
[----:B------:R-:W0:Y:S02]  /*0b30*/  S2R R0, SR_TID.X ;  /* 0x0000000000007919 */ /* 0x000e240000002100 */
[----:B0-----:R-:W-:-:S05]  /*0b40*/  VIADD R9, R0, 0xffffff80 ;  /* 0xffffff8000097836 */ /* 0x001fca0000000000 */
[----:B------:R-:W-:-:S04]  /*0b50*/  SHF.R.S32.HI R0, RZ, 0x1f, R9 ;  /* 0x0000001fff007819 */ /* 0x000fc80000011409 */
[----:B--2---:R-:W-:-:S04]  /*0b60*/  LEA.HI R2, R0, R9, RZ, 0x7 ;  /* 0x0000000900027211 */ /* 0x004fc800078f38ff */
[----:B------:R-:W-:-:S05]  /*0b70*/  LOP3.LUT R235, R2, 0xffffff80, RZ, 0xc0, !PT ;  /* 0xffffff8002eb7812 */ /* 0x000fca00078ec0ff */
[----:B------:R-:W-:-:S05]  /*0b80*/  IMAD.IADD R235, R9, 0x1, -R235 ;  /* 0x0000000109eb7824 */ /* 0x000fca00078e0aeb */
[----:B------:R-:W-:-:S04]  /*0b90*/  SHF.R.S32.HI R8, RZ, 0x1f, R235 ;  /* 0x0000001fff087819 */ /* 0x000fc800000114eb */
[----:B------:R-:W-:-:S04]  /*0ba0*/  LEA.HI R5, R8, R235, RZ, 0x2 ;  /* 0x000000eb08057211 */ /* 0x000fc800078f10ff */
[--C-:B------:R-:W-:Y:S02]  /*0bb0*/  SHF.R.S32.HI R4, RZ, 0x2, R5.reuse ;  /* 0x00000002ff047819 */ /* 0x100fe40000011405 */
[----:B------:R-:W-:-:S04]  /*0bc0*/  SHF.R.S32.HI R3, RZ, 0x1f, R5 ;  /* 0x0000001fff037819 */ /* 0x000fc80000011405 */
[----:B------:R-:W-:Y:S02]  /*0bd0*/  LEA.HI R6, R3, R4, RZ, 0x3 ;  /* 0x0000000403067211 */ /* 0x000fe400078f18ff */
[----:B------:R-:W-:Y:S02]  /*0be0*/  LEA.HI R3, R0, R9, RZ, 0x4 ;  /* 0x0000000900037211 */ /* 0x000fe400078f20ff */
[----:B------:R-:W-:Y:S02]  /*0bf0*/  LOP3.LUT R7, R6, 0xfffffff8, RZ, 0xc0, !PT ;  /* 0xfffffff806077812 */ /* 0x000fe400078ec0ff */
[----:B------:R-:W-:-:S03]  /*0c00*/  SHF.R.S32.HI R6, RZ, 0x4, R3 ;  /* 0x00000004ff067819 */ /* 0x000fc60000011403 */
[----:B------:R-:W-:Y:S01]  /*0c10*/  IMAD.IADD R7, R4, 0x1, -R7 ;  /* 0x0000000104077824 */ /* 0x000fe200078e0a07 */
[C---:B------:R-:W-:Y:S02]  /*0c20*/  LOP3.LUT R4, R3.reuse, 0x3fffff0, RZ, 0xc0, !PT ;  /* 0x03fffff003047812 */ /* 0x040fe400078ec0ff */
[----:B------:R-:W-:Y:S02]  /*0c30*/  LEA.HI R215, R0, R9, RZ, 0x5 ;  /* 0x0000000900d77211 */ /* 0x000fe400078f28ff */
[----:B------:R-:W-:Y:S02]  /*0c40*/  LEA.HI R3, R3, R6, RZ, 0x1 ;  /* 0x0000000603037211 */ /* 0x000fe400078f08ff */
[----:B------:R-:W-:Y:S01]  /*0c50*/  LEA.HI R8, R8, R235, RZ, 0x5 ;  /* 0x000000eb08087211 */ /* 0x000fe200078f28ff */
[----:B------:R-:W-:Y:S01]  /*0c60*/  IMAD.IADD R4, R9, 0x1, -R4 ;  /* 0x0000000109047824 */ /* 0x000fe200078e0a04 */
[----:B------:R-:W-:Y:S02]  /*0c70*/  SHF.R.S32.HI R215, RZ, 0x5, R215 ;  /* 0x00000005ffd77819 */ /* 0x000fe400000114d7 */
[----:B------:R-:W-:-:S02]  /*0c80*/  LOP3.LUT R3, R3, 0x1ffffffe, RZ, 0xc0, !PT ;  /* 0x1ffffffe03037812 */ /* 0x000fc400078ec0ff */
[----:B------:R-:W-:Y:S01]  /*0c90*/  SHF.R.S32.HI R8, RZ, 0x5, R8 ;  /* 0x00000005ff087819 */ /* 0x000fe20000011408 */
[----:B------:R-:W-:Y:S01]  /*0ca0*/  IMAD R4, R215, 0x10, R4 ;  /* 0x00000010d7047824 */ /* 0x000fe200078e0204 */
[----:B------:R-:W-:Y:S01]  /*0cb0*/  SHF.R.S32.HI R10, RZ, 0x7, R2 ;  /* 0x00000007ff0a7819 */ /* 0x000fe20000011402 */
[----:B------:R-:W-:Y:S02]  /*0cc0*/  IMAD.IADD R3, R6, 0x1, -R3 ;  /* 0x0000000106037824 */ /* 0x000fe400078e0a03 */
[----:B------:R-:W-:Y:S01]  /*0cd0*/  IMAD R7, R8, 0x10, R7 ;  /* 0x0000001008077824 */ /* 0x000fe200078e0207 */
[----:B------:R-:W-:Y:S01]  /*0ce0*/  LEA.HI R2, R2, R10, RZ, 0x1 ;  /* 0x0000000a02027211 */ /* 0x000fe200078f08ff */
[----:B------:R-:W-:Y:S01]  /*0cf0*/  IMAD R8, R4, 0x8, R3 ;  /* 0x0000000804087824 */ /* 0x000fe200078e0203 */
[----:B------:R-:W-:Y:S02]  /*0d00*/  LEA.HI R3, R0, R9, RZ, 0x2 ;  /* 0x0000000900037211 */ /* 0x000fe400078f10ff */
[----:B------:R-:W-:-:S02]  /*0d10*/  LOP3.LUT R2, R2, 0x3fffffe, RZ, 0xc0, !PT ;  /* 0x03fffffe02027812 */ /* 0x000fc400078ec0ff */
[--C-:B------:R-:W-:Y:S02]  /*0d20*/  SHF.R.S32.HI R19, RZ, 0x2, R3.reuse ;  /* 0x00000002ff137819 */ /* 0x100fe40000011403 */
[----:B------:R-:W-:Y:S02]  /*0d30*/  LEA.HI R0, R0, R9, RZ, 0x3 ;  /* 0x0000000900007211 */ /* 0x000fe400078f18ff */
[----:B------:R-:W-:Y:S01]  /*0d40*/  LOP3.LUT R4, R3, 0xfffffffc, RZ, 0xc0, !PT ;  /* 0xfffffffc03047812 */ /* 0x000fe200078ec0ff */
[----:B------:R-:W-:Y:S01]  /*0d50*/  IMAD.IADD R2, R10, 0x1, -R2 ;  /* 0x000000010a027824 */ /* 0x000fe200078e0a02 */
[----:B------:R-:W-:Y:S01]  /*0d60*/  LOP3.LUT R223, R0, 0xfffffff8, RZ, 0xc0, !PT ;  /* 0xfffffff800df7812 */ /* 0x000fe200078ec0ff */
[----:B------:R-:W-:Y:S01]  /*0d70*/  VIADD R228, R19, 0x40 ;  /* 0x0000004013e47836 */ /* 0x000fe20000000000 */
[----:B------:R-:W-:Y:S01]  /*0d80*/  SHF.R.S32.HI R6, RZ, 0x1f, R3 ;  /* 0x0000001fff067819 */ /* 0x000fe20000011403 */
[C---:B------:R-:W-:Y:S02]  /*0d90*/  IMAD.IADD R4, R9.reuse, 0x1, -R4 ;  /* 0x0000000109047824 */ /* 0x040fe400078e0a04 */
[----:B------:R-:W-:Y:S01]  /*0da0*/  IMAD R10, R2, 0x40, R7 ;  /* 0x00000040020a7824 */ /* 0x000fe200078e0207 */
[----:B------:R-:W-:Y:S01]  /*0db0*/  SHF.R.S32.HI R7, RZ, 0x1f, R228 ;  /* 0x0000001fff077819 */ /* 0x000fe200000114e4 */
[----:B------:R-:W-:Y:S01]  /*0dc0*/  IMAD.IADD R223, R9, 0x1, -R223 ;  /* 0x0000000109df7824 */ /* 0x000fe200078e0adf */
[----:B------:R-:W-:Y:S01]  /*0dd0*/  SHF.R.S32.HI R233, RZ, 0x3, R0 ;  /* 0x00000003ffe97819 */ /* 0x000fe20000011400 */
[----:B------:R-:W-:Y:S01]  /*0de0*/  IMAD.SHL.U32 R214, R228, 0x40, RZ ;  /* 0x00000040e4d67824 */ /* 0x000fe200078e00ff */
[----:B------:R-:W-:-:S02]  /*0df0*/  LEA.HI R6, R6, R19, RZ, 0x3 ;  /* 0x0000001306067211 */ /* 0x000fc400078f18ff */
[C---:B------:R-:W-:Y:S01]  /*0e00*/  LEA.HI R0, R4.reuse, R4, RZ, 0x1 ;  /* 0x0000000404007211 */ /* 0x040fe200078f08ff */
[----:B------:R-:W-:Y:S01]  /*0e10*/  IMAD.SHL.U32 R205, R223, 0x8, RZ ;  /* 0x00000008dfcd7824 */ /* 0x000fe200078e00ff */
[----:B------:R-:W-:Y:S01]  /*0e20*/  LEA.HI R7, R7, R228, RZ, 0x3 ;  /* 0x000000e407077211 */ /* 0x000fe200078f18ff */
[----:B------:R-:W-:Y:S01]  /*0e30*/  IMAD.SHL.U32 R16, R4, 0x8, RZ ;  /* 0x0000000804107824 */ /* 0x000fe200078e00ff */
[----:B------:R-:W-:Y:S02]  /*0e40*/  LOP3.LUT R6, R6, 0xfffffff8, RZ, 0xc0, !PT ;  /* 0xfffffff806067812 */ /* 0x000fe400078ec0ff */
[----:B------:R-:W-:Y:S01]  /*0e50*/  LOP3.LUT R3, R0, 0x1ffffffe, RZ, 0xc0, !PT ;  /* 0x1ffffffe00037812 */ /* 0x000fe200078ec0ff */
[----:B------:R-:W-:Y:S01]  /*0e60*/  VIADD R221, R205, 0x40 ;  /* 0x00000040cddd7836 */ /* 0x000fe20000000000 */
[----:B------:R-:W-:Y:S02]  /*0e70*/  LOP3.LUT R214, R214, 0x1c0, RZ, 0xc0, !PT ;  /* 0x000001c0d6d67812 */ /* 0x000fe400078ec0ff */
[----:B------:R-:W-:Y:S01]  /*0e80*/  SHF.L.U32 R7, R7, 0x6, RZ ;  /* 0x0000000607077819 */ /* 0x000fe200000006ff */
[----:B------:R-:W-:Y:S01]  /*0e90*/  VIADD R220, R205, 0x80 ;  /* 0x00000080cddc7836 */ /* 0x000fe20000000000 */
[----:B------:R-:W-:Y:S01]  /*0ea0*/  SHF.R.S32.HI R0, RZ, 0x1f, R205 ;  /* 0x0000001fff007819 */ /* 0x000fe200000114cd */
[----:B------:R-:W-:Y:S01]  /*0eb0*/  IMAD.IADD R232, R19, 0x1, -R6 ;  /* 0x0000000113e87824 */ /* 0x000fe200078e0a06 */
[----:B------:R-:W-:Y:S01]  /*0ec0*/  SHF.R.U32.HI R6, RZ, 0x3, R214 ;  /* 0x00000003ff067819 */ /* 0x000fe200000116d6 */
[----:B------:R-:W-:Y:S01]  /*0ed0*/  IMAD.IADD R3, R4, 0x1, -R3 ;  /* 0x0000000104037824 */ /* 0x000fe200078e0a03 */
[----:B------:R-:W-:Y:S01]  /*0ee0*/  LOP3.LUT R0, R214, 0x38, R16, 0xf8, !PT ;  /* 0x00000038d6007812 */ /* 0x000fe200078ef810 */
[----:B------:R-:W-:Y:S01]  /*0ef0*/  IMAD.SHL.U32 R22, R4, 0x4, RZ ;  /* 0x0000000404167824 */ /* 0x000fe200078e00ff */
[----:B------:R-:W-:-:S02]  /*0f00*/  LOP3.LUT R219, R7, 0xfffffe00, RZ, 0xc0, !PT ;  /* 0xfffffe0007db7812 */ /* 0x000fc400078ec0ff */
[----:B------:R-:W-:Y:S02]  /*0f10*/  LOP3.LUT R4, R5, 0x7ffffffc, RZ, 0xc0, !PT ;  /* 0x7ffffffc05047812 */ /* 0x000fe400078ec0ff */
[----:B------:R-:W-:Y:S02]  /*0f20*/  SHF.R.S32.HI R5, RZ, 0x1f, R221 ;  /* 0x0000001fff057819 */ /* 0x000fe400000114dd */
[----:B------:R-:W-:Y:S02]  /*0f30*/  SHF.R.S32.HI R5, RZ, 0x1f, R220 ;  /* 0x0000001fff057819 */ /* 0x000fe400000114dc */
[----:B------:R-:W-:Y:S01]  /*0f40*/  LOP3.LUT R5, R219, R0, R6, 0xf6, !PT ;  /* 0x00000000db057212 */ /* 0x000fe200078ef606 */
[----:B------:R-:W-:Y:S01]  /*0f50*/  IMAD.SHL.U32 R0, R8, 0x8, RZ ;  /* 0x0000000808007824 */ /* 0x000fe200078e00ff */
[----:B------:R-:W-:Y:S01]  /*0f60*/  STL [R1+0x84], R10 ;  /* 0x0000840a01007387 */ /* 0x000fe20000100800 */
[----:B------:R-:W-:-:S03]  /*0f70*/  IMAD.IADD R4, R235, 0x1, -R4 ;  /* 0x00000001eb047824 */ /* 0x000fc600078e0a04 */
[----:B------:R0:W-:Y:S01]  /*0f80*/  STL [R1+0x8c], R0 ;  /* 0x00008c0001007387 */ /* 0x0001e20000100800 */
[----:B------:R-:W-:Y:S02]  /*0f90*/  IMAD R4, R5, 0x2, R18 ;  /* 0x0000000205047824 */ /* 0x000fe400078e0212 */
[----:B0-----:R-:W-:-:S05]  /*0fa0*/  IMAD R0, R3, 0x8, R10 ;  /* 0x0000000803007824 */ /* 0x001fca00078e020a */
[----:B------:R0:W-:Y:S04]  /*0fb0*/  STL [R1+0x88], R0 ;  /* 0x0000880001007387 */ /* 0x0001e80000100800 */
[----:B------:R0:W-:Y:S01]  /*0fc0*/  STL [R1+0x7c], R4 ;  /* 0x00007c0401007387 */ /* 0x0001e20000100800 */
[----:B------:R-:W-:Y:S02]  /*0fd0*/  VIADD R202, R22, 0x10 ;  /* 0x0000001016ca7836 */ /* 0x000fe40000000000 */
[----:B------:R-:W-:-:S03]  /*0fe0*/  VIADD R222, R205, 0xc0 ;  /* 0x000000c0cdde7836 */ /* 0x000fc60000000000 */
[----:B------:R-:W-:Y:S01]  /*0ff0*/  SHF.R.S32.HI R9, RZ, 0x1f, R202 ;  /* 0x0000001fff097819 */ /* 0x000fe200000114ca */
[----:B------:R-:W-:Y:S01]  /*1000*/  IMAD.MOV.U32 R2, RZ, RZ, RZ ;  /* 0x000000ffff027224 */ /* 0x000fe200078e00ff */
[----:B------:R-:W-:Y:S02]  /*1010*/  CS2R R200, SRZ ;  /* 0x0000000000c87805 */ /* 0x000fe4000001ff00 */
[----:B------:R-:W-:Y:S01]  /*1020*/  MOV R204, RZ ;  /* 0x000000ff00cc7202 */ /* 0x000fe20000000f00 */
[----:B------:R-:W-:Y:S01]  /*1030*/  IMAD.MOV.U32 R229, RZ, RZ, RZ ;  /* 0x000000ffffe57224 */ /* 0x000fe200078e00ff */
[----:B------:R-:W-:Y:S01]  /*1040*/  SHF.R.S32.HI R231, RZ, 0x1f, R19 ;  /* 0x0000001fffe77819 */ /* 0x000fe20000011413 */
[----:B------:R-:W-:Y:S01]  /*1050*/  IMAD.SHL.U32 R237, R202, 0x2, RZ ;  /* 0x00000002caed7824 */ /* 0x000fe200078e00ff */
[----:B------:R-:W-:Y:S02]  /*1060*/  SHF.R.S32.HI R17, RZ, 0x1f, R16 ;  /* 0x0000001fff117819 */ /* 0x000fe40000011410 */
[----:B------:R-:W-:-:S02]  /*1070*/  SHF.R.S32.HI R7, RZ, 0x1f, R222 ;  /* 0x0000001fff077819 */ /* 0x000fc400000114de */
[----:B------:R-:W-:Y:S02]  /*1080*/  SHF.L.U64.HI R236, R202, 0x1, R9 ;  /* 0x00000001caec7819 */ /* 0x000fe40000010209 */
[----:B0--3--:R-:W-:-:S07]  /*1090*/  LOP3.LUT R203, R11, 0x1, RZ, 0xfc, !PT ;  /* 0x000000010bcb7812 */ /* 0x009fce00078efcff */
.L_x_1440:
        /* <DEDUP_REMOVED lines=8> */
[----:B----4-:R-:W-:Y:S01]  /*1120*/  IMAD.MOV.U32 R3, RZ, RZ, RZ ;  /* 0x000000ffff037224 */ /* 0x010fe200078e00ff */
[----:B------:R-:W-:Y:S01]  /*1130*/  ISETP.NE.U32.AND P0, PT, RZ, UR6, PT ;  /* 0x00000006ff007c0c */ /* 0x000fe2000bf05070 */
[----:B------:R-:W-:Y:S01]  /*1140*/  IMAD.MOV.U32 R37, RZ, RZ, RZ ;  /* 0x000000ffff257224 */ /* 0x000fe200078e00ff */
[----:B------:R-:W-:-:S02]  /*1150*/  ISETP.NE.AND.EX P1, PT, RZ, UR5, PT, P1 ;  /* 0x00000005ff007c0c */ /* 0x000fc4000bf25310 */
[----:B------:R-:W-:Y:S02]  /*1160*/  ISETP.NE.AND.EX P0, PT, RZ, UR7, PT, P0 ;  /* 0x00000007ff007c0c */ /* 0x000fe4000bf05300 */
[----:B--2---:R-:W-:Y:S01]  /*1170*/  SHF.R.S32.HI R234, RZ, 0x1f, R227 ;  /* 0x0000001fffea7819 */ /* 0x004fe200000114e3 */
[----:B------:R-:W-:-:S08]  /*1180*/  IMAD.SHL.U32 R225, R227, 0x4, RZ ;  /* 0x00000004e3e17824 */ /* 0x000fd000078e00ff */
[C---:B------:R-:W-:Y:S02]  /*1190*/  @P1 LEA R6, P2, R227.reuse, UR4, 0x2 ;  /* 0x00000004e3061c11 */ /* 0x040fe4000f8410ff */
[C-C-:B------:R-:W-:Y:S02]  /*11a0*/  SHF.L.U64.HI R226, R227.reuse, 0x2, R234.reuse ;  /* 0x00000002e3e27819 */ /* 0x140fe400000102ea */
[----:B------:R-:W-:Y:S02]  /*11b0*/  @P1 LEA.HI.X R7, R227, UR5, R234, 0x2, P2 ;  /* 0x00000005e3071c11 */ /* 0x000fe400090f14ea */
[----:B------:R-:W-:Y:S01]  /*11c0*/  ISETP.NE.U32.AND P2, PT, RZ, UR8, PT ;  /* 0x00000008ff007c0c */ /* 0x000fe2000bf45070 */
[----:B------:R-:W-:Y:S01]  /*11d0*/  ULDC UR4, c[0x0][0x288] ;  /* 0x0000a20000047ab9 */ /* 0x000fe20000000800 */
[----:B------:R-:W-:Y:S01]  /*11e0*/  IADD3 R8, P3, R225, UR6, RZ ;  /* 0x00000006e1087c10 */ /* 0x000fe2000ff7e0ff */
[----:B------:R0:W5:Y:S01]  /*11f0*/  @P1 LDG.E R3, desc[UR60][R6.64] ;  /* 0x0000003c06031981 */ /* 0x000162000c1e1900 */
[----:B------:R-:W-:Y:S01]  /*1200*/  ISETP.NE.AND.EX P2, PT, RZ, UR9, PT, P2 ;  /* 0x00000009ff007c0c */ /* 0x000fe2000bf45320 */
[----:B------:R-:W-:Y:S01]  /*1210*/  IMAD.U32 R97, RZ, RZ, UR4 ;  /* 0x00000004ff617e24 */ /* 0x000fe2000f8e00ff */
[----:B------:R-:W-:Y:S01]  /*1220*/  IADD3.X R9, R226, UR7, RZ, P3, !PT ;  /* 0x00000007e2097c10 */ /* 0x000fe20009ffe4ff */
[----:B------:R-:W-:-:S04]  /*1230*/  ULDC.64 UR4, c[0x0][0x418] ;  /* 0x0001060000047ab9 */ /* 0x000fc80000000a00 */
[----:B------:R0:W5:Y:S06]  /*1240*/  @P0 LDG.E R37, desc[UR60][R8.64] ;  /* 0x0000003c08250981 */ /* 0x00016c000c1e1900 */
        /* <DEDUP_REMOVED lines=13> */
[----:B0--3--:R-:W-:Y:S06]  /*1320*/  @P2 BRA `(.L_x_1306) ;  /* 0x0000000000242947 */ /* 0x009fec0003800000 */
        /* <DEDUP_REMOVED lines=9> */
.L_x_1306:
        /* <DEDUP_REMOVED lines=10> */
.L_x_1307:
[----:B------:R-:W-:Y:S05]  /*1460*/  @!P0 BRA `(.L_x_1308) ;  /* 0x00000000000c8947 */ /* 0x000fea0003800000 */
[----:B------:R-:W2:Y:S04]  /*1470*/  LDG.E R5, desc[UR60][R8.64] ;  /* 0x0000003c08057981 */ /* 0x000ea8000c1e1900 */
[----:B------:R-:W2:Y:S02]  /*1480*/  LDG.E R32, desc[UR60][R8.64+0x4] ;  /* 0x0000043c08207981 */ /* 0x000ea4000c1e1900 */
[----:B--2---:R-:W-:-:S07]  /*1490*/  IMAD.IADD R32, R32, 0x1, -R5 ;  /* 0x0000000120207824 */ /* 0x004fce00078e0a05 */
.L_x_1308:
        /* <DEDUP_REMOVED lines=47> */
[----:B------:R-:W-:Y:S01]  /*1790*/  MOV R10, UR6 ;  /* 0x00000006000a7c02 */ /* 0x000fe20008000f00 */
[----:B------:R-:W-:Y:S02]  /*17a0*/  IMAD.U32 R6, RZ, RZ, UR4 ;  /* 0x00000004ff067e24 */ /* 0x000fe4000f8e00ff */
[----:B------:R-:W-:-:S02]  /*17b0*/  IMAD.U32 R7, RZ, RZ, UR5 ;  /* 0x00000005ff077e24 */ /* 0x000fc4000f8e00ff */
[----:B------:R-:W-:Y:S02]  /*17c0*/  IMAD.U32 R11, RZ, RZ, UR7 ;  /* 0x00000007ff0b7e24 */ /* 0x000fe4000f8e00ff */
[----:B------:R-:W-:Y:S02]  /*17d0*/  IMAD.MOV.U32 R8, RZ, RZ, 0x70 ;  /* 0x00000070ff087424 */ /* 0x000fe400078e00ff */
[----:B------:R-:W-:Y:S02]  /*17e0*/  IMAD.MOV.U32 R12, RZ, RZ, 0x1 ;  /* 0x00000001ff0c7424 */ /* 0x000fe400078e00ff */
[----:B0-----:R-:W-:-:S07]  /*17f0*/  IMAD.MOV.U32 R13, RZ, RZ, RZ ;  /* 0x000000ffff0d7224 */ /* 0x001fce00078e00ff */
[----:B------:R-:W-:-:S07]  /*1800*/  LEPC R20, `(.L_x_1311) ;  /* 0x000000001014794e */ /* 0x000fce0000000000 */
[----:B-1---5:R-:W-:Y:S05]  /*1810*/  CALL.ABS.NOINC R14 ;  /* 0x000000000e007343 */ /* 0x022fea0003c00000 */
.L_x_1311:
[----:B------:R-:W-:Y:S05]  /*1820*/  BSYNC B6 ;  /* 0x0000000000067941 */ /* 0x000fea0003800000 */
.L_x_1310:
        /* <DEDUP_REMOVED lines=20> */
.L_x_1313:
[----:B------:R-:W-:Y:S05]  /*1970*/  BSYNC B6 ;  /* 0x0000000000067941 */ /* 0x000fea0003800000 */
.L_x_1312:
[----:B------:R-:W-:Y:S01]  /*1980*/  ULDC.64 UR4, c[0x0][0xaf0] ;  /* 0x0002bc0000047ab9 */ /* 0x000fe20000000a00 */
[----:B------:R-:W0:Y:S01]  /*1990*/  S2R R20, SR_TID.X ;  /* 0x0000000000147919 */ /* 0x000e220000002100 */
[----:B------:R-:W-:Y:S01]  /*19a0*/  ISETP.NE.U32.AND P0, PT, RZ, UR4, PT ;  /* 0x00000004ff007c0c */ /* 0x000fe2000bf05070 */
[----:B------:R-:W1:Y:S01]  /*19b0*/  LDC.64 R30, c[0x0][0x300] ;  /* 0x0000c000ff1e7b82 */ /* 0x000e620000000a00 */
[----:B------:R-:W-:Y:S01]  /*19c0*/  IADD3 R70, R37, R32, RZ ;  /* 0x0000002025467210 */ /* 0x000fe20007ffe0ff */
[----:B------:R-:W-:Y:S01]  /*19d0*/  ULDC.64 UR6, c[0x0][0xb00] ;  /* 0x0002c00000067ab9 */ /* 0x000fe20000000a00 */
[----:B------:R-:W-:Y:S02]  /*19e0*/  ISETP.NE.AND.EX P0, PT, RZ, UR5, PT, P0 ;  /* 0x00000005ff007c0c */ /* 0x000fe4000bf05300 */
[----:B------:R-:W-:Y:S01]  /*19f0*/  SHF.R.S32.HI R9, RZ, 0x1f, R34 ;  /* 0x0000001fff097819 */ /* 0x000fe20000011422 */
[C---:B------:R-:W-:Y:S02]  /*1a00*/  VIADD R74, R16.reuse, 0x40 ;  /* 0x00000040104a7836 */ /* 0x040fe40000000000 */
[C---:B------:R-:W-:Y:S01]  /*1a10*/  VIADD R73, R16.reuse, 0x60 ;  /* 0x0000006010497836 */ /* 0x040fe20000000000 */
[----:B------:R-:W2:Y:S07]  /*1a20*/  LDC.64 R68, c[0x0][0x3f8] ;  /* 0x0000fe00ff447b82 */ /* 0x000eae0000000a00 */
[----:B------:R-:W-:Y:S01]  /*1a30*/  @P0 IADD3 R4, P1, R225, UR4, RZ ;  /* 0x00000004e1040c10 */ /* 0x000fe2000ff3e0ff */
[----:B------:R-:W-:Y:S01]  /*1a40*/  VIADD R10, R16, 0xc0 ;  /* 0x000000c0100a7836 */ /* 0x000fe20000000000 */
[----:B------:R-:W3:Y:S02]  /*1a50*/  LDC R47, c[0x0][0x3f4] ;  /* 0x0000fd00ff2f7b82 */ /* 0x000ee40000000800 */
        /* <DEDUP_REMOVED lines=13> */
[----:B------:R-:W-:Y:S01]  /*1b30*/  SHF.R.S32.HI R23, RZ, 0x1f, R22 ;  /* 0x0000001fff177819 */ /* 0x000fe20000011416 */
[----:B------:R-:W-:Y:S01]  /*1b40*/  VIADD R72, R16, 0x80 ;  /* 0x0000008010487836 */ /* 0x000fe20000000000 */
[----:B------:R-:W-:Y:S01]  /*1b50*/  SHF.R.S32.HI R96, RZ, 0x1f, R228 ;  /* 0x0000001fff607819 */ /* 0x000fe200000114e4 */
[----:B------:R-:W-:-:S02]  /*1b60*/  IMAD.IADD R7, R7, 0x1, R3 ;  /* 0x0000000107077824 */ /* 0x000fc400078e0203 */
[----:B------:R-:W-:Y:S02]  /*1b70*/  IMAD R3, R9, UR4, RZ ;  /* 0x0000000409037c24 */ /* 0x000fe4000f8e02ff */
[----:B----4-:R-:W-:-:S04]  /*1b80*/  IMAD.WIDE.U32 R4, R34, UR4, R6 ;  /* 0x0000000422047c25 */ /* 0x010fc8000f8e0006 */
[----:B------:R-:W-:Y:S01]  /*1b90*/  IMAD R3, R34, UR5, R3 ;  /* 0x0000000522037c24 */ /* 0x000fe2000f8e0203 */
[----:B------:R-:W-:Y:S01]  /*1ba0*/  ULDC.64 UR4, c[0x0][0x310] ;  /* 0x0000c40000047ab9 */ /* 0x000fe20000000a00 */
[----:B------:R-:W-:-:S04]  /*1bb0*/  IMAD.WIDE.U32 R6, R19, R30, R16 ;  /* 0x0000001e13067225 */ /* 0x000fc800078e0010 */
[----:B------:R-:W-:Y:S02]  /*1bc0*/  IMAD.IADD R5, R5, 0x1, R3 ;  /* 0x0000000105057824 */ /* 0x000fe400078e0203 */
[C---:B------:R-:W-:Y:S02]  /*1bd0*/  VIADD R32, R16.reuse, 0xa0 ;  /* 0x000000a010207836 */ /* 0x040fe40000000000 */
[----:B------:R-:W-:Y:S02]  /*1be0*/  VIADD R13, R16, 0xe0 ;  /* 0x000000e0100d7836 */ /* 0x000fe40000000000 */
[----:B--2---:R-:W-:-:S04]  /*1bf0*/  IMAD.WIDE.U32 R64, R19, R68, R22 ;  /* 0x0000004413407225 */ /* 0x004fc800078e0016 */
[----:B------:R-:W-:Y:S02]  /*1c00*/  IMAD.MOV.U32 R75, RZ, RZ, 0x20 ;  /* 0x00000020ff4b7424 */ /* 0x000fe400078e00ff */
[----:B------:R-:W-:Y:S01]  /*1c10*/  VIADD R98, R44, 0x8 ;  /* 0x000000082c627836 */ /* 0x000fe20000000000 */
[----:B------:R-:W-:Y:S01]  /*1c20*/  SHF.R.U32.HI R44, RZ, 0x3, R214 ;  /* 0x00000003ff2c7819 */ /* 0x000fe200000116d6 */
[----:B-1----:R-:W-:Y:S02]  /*1c30*/  IMAD R79, R39, 0x60, RZ ;  /* 0x00000060274f7824 */ /* 0x002fe400078e02ff */
[----:B------:R-:W-:Y:S02]  /*1c40*/  IMAD R43, R31, 0x60, RZ ;  /* 0x000000601f2b7824 */ /* 0x000fe400078e02ff */
[----:B------:R-:W-:Y:S02]  /*1c50*/  IMAD R45, R69, 0x60, RZ ;  /* 0x00000060452d7824 */ /* 0x000fe400078e02ff */
[----:B---3--:R-:W-:Y:S01]  /*1c60*/  IMAD.SHL.U32 R76, R47, 0x2, RZ ;  /* 0x000000022f4c7824 */ /* 0x008fe200078e00ff */
[----:B------:R-:W-:-:S02]  /*1c70*/  SHF.R.S32.HI R0, RZ, 0x1f, R35 ;  /* 0x0000001fff007819 */ /* 0x000fc40000011423 */
[----:B------:R-:W-:Y:S02]  /*1c80*/  SEL R21, R35, RZ, !P0 ;  /* 0x000000ff23157207 */ /* 0x000fe40004000000 */
[----:B------:R-:W-:Y:S02]  /*1c90*/  SEL R12, R0, RZ, !P0 ;  /* 0x000000ff000c7207 */ /* 0x000fe40004000000 */
[----:B-----5:R-:W-:Y:S01]  /*1ca0*/  SHF.R.S32.HI R35, RZ, 0x1f, R28 ;  /* 0x0000001fff237819 */ /* 0x020fe2000001141c */
[----:B------:R-:W-:-:S04]  /*1cb0*/  IMAD.WIDE.U32 R14, R21, UR4, R4 ;  /* 0x00000004150e7c25 */ /* 0x000fc8000f8e0004 */
[----:B------:R-:W-:Y:S01]  /*1cc0*/  IMAD R0, R12, UR4, RZ ;  /* 0x000000040c007c24 */ /* 0x000fe2000f8e02ff */
[----:B------:R-:W-:Y:S01]  /*1cd0*/  IADD3 R4, P0, R14, R6, RZ ;  /* 0x000000060e047210 */ /* 0x000fe20007f1e0ff */
[----:B------:R-:W-:Y:S02]  /*1ce0*/  VIADD R5, R16, 0x20 ;  /* 0x0000002010057836 */ /* 0x000fe40000000000 */
[----:B------:R-:W-:Y:S01]  /*1cf0*/  IMAD R3, R21, UR5, R0 ;  /* 0x0000000515037c24 */ /* 0x000fe2000f8e0200 */
[----:B------:R-:W-:Y:S05]  /*1d00*/  @!P6 WARPSYNC.ALL ;  /* 0x000000000000e948 */ /* 0x000fea0003800000 */
[----:B------:R-:W-:Y:S01]  /*1d10*/  ULDC UR4, c[0x0][0x320] ;  /* 0x0000c80000047ab9 */ /* 0x000fe20000000800 */
[----:B------:R-:W-:Y:S01]  /*1d20*/  IMAD R0, R19, R31, R8 ;  /* 0x0000001f13007224 */ /* 0x000fe200078e0208 */
[----:B------:R-:W-:Y:S01]  /*1d30*/  @!P6 BAR.SYNC.DEFER_BLOCKING 0x9, 0x100 ;  /* 0x024400000000eb1d */ /* 0x000fe20000010000 */
[----:B------:R-:W-:Y:S01]  /*1d40*/  IMAD.IADD R3, R15, 0x1, R3 ;  /* 0x000000010f037824 */ /* 0x000fe200078e0203 */
[----:B------:R-:W-:Y:S01]  /*1d50*/  ISETP.GE.AND P1, PT, R5, UR4, PT ;  /* 0x0000000405007c0c */ /* 0x000fe2000bf26270 */
[----:B------:R-:W-:Y:S01]  /*1d60*/  IMAD R40, R35, R68, RZ ;  /* 0x0000004423287224 */ /* 0x000fe200078e02ff */
[----:B------:R-:W-:-:S02]  /*1d70*/  ISETP.GE.AND P2, PT, R10, UR4, PT ;  /* 0x000000040a007c0c */ /* 0x000fc4000bf46270 */
[----:B------:R-:W-:Y:S01]  /*1d80*/  SEL R6, RZ, 0xffffffff, P1 ;  /* 0xffffffffff067807 */ /* 0x000fe20000800000 */
[----:B------:R-:W-:Y:S01]  /*1d90*/  ULDC.64 UR6, c[0x0][0x330] ;  /* 0x0000cc0000067ab9 */ /* 0x000fe20000000a00 */
[----:B------:R-:W-:Y:S01]  /*1da0*/  IADD3.X R0, R3, R7, R0, P0, !PT ;  /* 0x0000000703007210 */ /* 0x000fe200007fe400 */
[----:B------:R-:W-:Y:S01]  /*1db0*/  IMAD R7, R9, UR6, RZ ;  /* 0x0000000609077c24 */ /* 0x000fe2000f8e02ff */
[----:B------:R-:W-:Y:S01]  /*1dc0*/  ISETP.GE.AND P0, PT, R16, UR4, PT ;  /* 0x0000000410007c0c */ /* 0x000fe2000bf06270 */
[----:B------:R-:W-:Y:S01]  /*1dd0*/  IMAD.SHL.U32 R9, R6, 0x2, RZ ;  /* 0x0000000206097824 */ /* 0x000fe200078e00ff */
[----:B------:R-:W-:Y:S01]  /*1de0*/  ISETP.GE.AND P1, PT, R73, UR4, PT ;  /* 0x0000000449007c0c */ /* 0x000fe2000bf26270 */
[C---:B------:R-:W-:Y:S01]  /*1df0*/  IMAD R11, R34.reuse, UR7, R7 ;  /* 0x00000007220b7c24 */ /* 0x040fe2000f8e0207 */
[----:B------:R-:W-:Y:S01]  /*1e00*/  SEL R8, RZ, 0x1, P0 ;  /* 0x00000001ff087807 */ /* 0x000fe20000000000 */
[----:B------:R-:W-:Y:S01]  /*1e10*/  IMAD.WIDE.U32 R6, R34, UR6, R16 ;  /* 0x0000000622067c25 */ /* 0x000fe2000f8e0010 */
[----:B------:R-:W-:-:S02]  /*1e20*/  ISETP.GE.AND P0, PT, R74, UR4, PT ;  /* 0x000000044a007c0c */ /* 0x000fc4000bf06270 */
[----:B------:R-:W-:Y:S01]  /*1e30*/  LOP3.LUT R8, R9, 0x2, R8, 0xe2, !PT ;  /* 0x0000000209087812 */ /* 0x000fe200078ee208 */
[----:B------:R-:W-:Y:S01]  /*1e40*/  IMAD.IADD R7, R7, 0x1, R11 ;  /* 0x0000000107077824 */ /* 0x000fe200078e020b */
[----:B------:R-:W-:Y:S01]  /*1e50*/  SEL R9, RZ, 0x4, P0 ;  /* 0x00000004ff097807 */ /* 0x000fe20000000000 */
[----:B------:R-:W-:Y:S01]  /*1e60*/  IMAD R85, R28, R69, R40 ;  /* 0x000000451c557224 */ /* 0x000fe200078e0228 */
[----:B------:R-:W-:Y:S02]  /*1e70*/  SEL R10, RZ, 0x8, P1 ;  /* 0x00000008ff0a7807 */ /* 0x000fe40000800000 */
[----:B------:R-:W-:Y:S02]  /*1e80*/  ISETP.GE.AND P0, PT, R72, UR4, PT ;  /* 0x0000000448007c0c */ /* 0x000fe4000bf06270 */
[----:B------:R-:W-:Y:S02]  /*1e90*/  ISETP.GE.AND P1, PT, R32, UR4, PT ;  /* 0x0000000420007c0c */ /* 0x000fe4000bf26270 */
[----:B------:R-:W-:-:S02]  /*1ea0*/  LOP3.LUT R8, R10, R8, R9, 0xfe, !PT ;  /* 0x000000080a087212 */ /* 0x000fc400078efe09 */
[----:B------:R-:W-:Y:S02]  /*1eb0*/  SEL R9, RZ, 0x10, P0 ;  /* 0x00000010ff097807 */ /* 0x000fe40000000000 */
[----:B------:R-:W-:Y:S02]  /*1ec0*/  SEL R10, RZ, 0x20, P1 ;  /* 0x00000020ff0a7807 */ /* 0x000fe40000800000 */
[----:B------:R-:W-:Y:S01]  /*1ed0*/  ISETP.GE.AND P3, PT, R13, UR4, PT ;  /* 0x000000040d007c0c */ /* 0x000fe2000bf66270 */
[----:B------:R-:W-:Y:S01]  /*1ee0*/  ULDC.64 UR4, c[0x0][0x338] ;  /* 0x0000ce0000047ab9 */ /* 0x000fe20000000a00 */
[----:B------:R-:W-:Y:S01]  /*1ef0*/  LOP3.LUT R9, R10, R8, R9, 0xfe, !PT ;  /* 0x000000080a097212 */ /* 0x000fe200078efe09 */
[----:B------:R-:W-:Y:S01]  /*1f00*/  IMAD R10, R12, UR4, RZ ;  /* 0x000000040c0a7c24 */ /* 0x000fe2000f8e02ff */
[----:B------:R-:W-:Y:S01]  /*1f10*/  SEL R8, RZ, 0x40, P2 ;  /* 0x00000040ff087807 */ /* 0x000fe20001000000 */
[----:B------:R-:W-:Y:S01]  /*1f20*/  IMAD.SHL.U32 R12, R30, 0x40, RZ ;  /* 0x000000401e0c7824 */ /* 0x000fe200078e00ff */
[----:B------:R-:W-:Y:S01]  /*1f30*/  ISETP.GE.AND P0, PT, R16, R47, PT ;  /* 0x0000002f1000720c */ /* 0x000fe20003f06270 */
[----:B------:R-:W-:Y:S01]  /*1f40*/  IMAD R91, R21, UR5, R10 ;  /* 0x00000005155b7c24 */ /* 0x000fe2000f8e020a */
[----:B------:R-:W-:Y:S01]  /*1f50*/  LOP3.LUT R93, R9, R8, RZ, 0xfc, !PT ;  /* 0x00000008095d7212 */ /* 0x000fe200078efcff */
[----:B------:R-:W-:Y:S01]  /*1f60*/  IMAD R8, R231, R68, RZ ;  /* 0x00000044e7087224 */ /* 0x000fe200078e02ff */
[----:B------:R-:W-:Y:S01]  /*1f70*/  SEL R13, R47, RZ, P0 ;  /* 0x000000ff2f0d7207 */ /* 0x000fe20000000000 */
[----:B------:R-:W-:Y:S01]  /*1f80*/  IMAD.WIDE.U32 R20, R21, UR4, R6 ;  /* 0x0000000415147c25 */ /* 0x000fe2000f8e0006 */
[C---:B------:R-:W-:Y:S01]  /*1f90*/  IADD3 R70, P2, R19.reuse, R70, RZ ;  /* 0x0000004613467210 */ /* 0x040fe20007f5e0ff */
[----:B------:R-:W-:Y:S01]  /*1fa0*/  ULDC UR4, c[0x0][0x2f4] ;  /* 0x0000bd0000047ab9 */ /* 0x000fe20000000800 */
[----:B------:R-:W-:Y:S01]  /*1fb0*/  LOP3.LUT P1, RZ, R232, 0x4, RZ, 0xc0, !PT ;  /* 0x00000004e8ff7812 */ /* 0x000fe2000782c0ff */
[----:B------:R-:W-:Y:S01]  /*1fc0*/  IMAD R67, R19, R69, R8 ;  /* 0x0000004513437224 */ /* 0x000fe200078e0208 */
[----:B------:R-:W-:Y:S01]  /*1fd0*/  SEL R92, RZ, 0xffffff80, P3 ;  /* 0xffffff80ff5c7807 */ /* 0x000fe20001800000 */
[----:B------:R-:W-:Y:S01]  /*1fe0*/  IMAD R6, R231, R38, RZ ;  /* 0x00000026e7067224 */ /* 0x000fe200078e02ff */
[----:B------:R-:W-:Y:S01]  /*1ff0*/  SEL R75, R75, 0xffffffe0, !P1 ;  /* 0xffffffe04b4b7807 */ /* 0x000fe20004800000 */
[----:B------:R-:W-:Y:S01]  /*2000*/  IMAD.WIDE.U32 R8, R19, R68, R16 ;  /* 0x0000004413087225 */ /* 0x000fe200078e0010 */
[----:B------:R-:W-:-:S02]  /*2010*/  IADD3 R65, R65, R67, RZ ;  /* 0x0000004341417210 */ /* 0x000fc40007ffe0ff */
[----:B------:R-:W-:Y:S01]  /*2020*/  LOP3.LUT R92, R93, 0x80, R92, 0xc8, !PT ;  /* 0x000000805d5c7812 */ /* 0x000fe200078ec85c */
[----:B------:R-:W-:Y:S01]  /*2030*/  IMAD R37, R19, R39, R6 ;  /* 0x0000002713257224 */ /* 0x000fe200078e0206 */
[----:B------:R-:W-:Y:S01]  /*2040*/  ISETP.GE.AND P1, PT, R16, UR4, PT ;  /* 0x0000000410007c0c */ /* 0x000fe2000bf26270 */
[----:B------:R-:W-:Y:S01]  /*2050*/  IMAD.IADD R67, R67, 0x1, R9 ;  /* 0x0000000143437824 */ /* 0x000fe200078e0209 */
[----:B------:R-:W-:Y:S01]  /*2060*/  LOP3.LUT R93, R93, 0x40, RZ, 0xc0, !PT ;  /* 0x000000405d5d7812 */ /* 0x000fe200078ec0ff */
[----:B------:R-:W-:-:S04]  /*2070*/  IMAD.WIDE.U32 R6, R19, R38, R22 ;  /* 0x0000002613067225 */ /* 0x000fc800078e0016 */
[----:B------:R-:W-:Y:S02]  /*2080*/  IMAD.SHL.U32 R9, R232, 0x40, RZ ;  /* 0x00000040e8097824 */ /* 0x000fe400078e00ff */
[----:B------:R-:W-:-:S03]  /*2090*/  IMAD.WIDE.U32 R10, R19, R38, R16 ;  /* 0x00000026130a7225 */ /* 0x000fc600078e0010 */
[----:B------:R-:W-:Y:S01]  /*20a0*/  LOP3.LUT R9, R9, 0x1c0, RZ, 0xc0, !PT ;  /* 0x000001c009097812 */ /* 0x000fe200078ec0ff */
[----:B------:R-:W-:Y:S02]  /*20b0*/  IMAD.IADD R13, R16, 0x1, R13 ;  /* 0x00000001100d7824 */ /* 0x000fe400078e020d */
[----:B------:R-:W-:Y:S01]  /*20c0*/  IMAD.IADD R7, R7, 0x1, R37 ;  /* 0x0000000107077824 */ /* 0x000fe200078e0225 */
[----:B------:R-:W-:Y:S01]  /*20d0*/  LOP3.LUT R41, R9, 0x18, R16, 0xf8, !PT ;  /* 0x0000001809297812 */ /* 0x000fe200078ef810 */
[----:B------:R-:W-:Y:S01]  /*20e0*/  IMAD.MOV.U32 R36, RZ, RZ, R10 ;  /* 0x000000ffff247224 */ /* 0x000fe200078e000a */
[----:B------:R-:W-:Y:S01]  /*20f0*/  SHF.R.S32.HI R10, RZ, 0x1f, R13 ;  /* 0x0000001fff0a7819 */ /* 0x000fe2000001140d */
[----:B------:R-:W-:Y:S02]  /*2100*/  IMAD.MOV.U32 R66, RZ, RZ, R8 ;  /* 0x000000ffff427224 */ /* 0x000fe400078e0008 */
[-C--:B------:R-:W-:Y:S01]  /*2110*/  IMAD R8, R35, R38.reuse, RZ ;  /* 0x0000002623087224 */ /* 0x080fe200078e02ff */
[----:B------:R-:W-:Y:S01]  /*2120*/  LEA.HI R87, R10, R13, RZ, 0x3 ;  /* 0x0000000d0a577211 */ /* 0x000fe200078f18ff */
[----:B------:R-:W-:Y:S01]  /*2130*/  IMAD.WIDE.U32 R34, R28, R38, R6 ;  /* 0x000000261c227225 */ /* 0x000fe200078e0006 */
[----:B------:R-:W-:-:S02]  /*2140*/  SHF.R.U32.HI R6, RZ, 0x3, R9 ;  /* 0x00000003ff067819 */ /* 0x000fc40000011609 */
[----:B------:R-:W-:Y:S01]  /*2150*/  SHF.L.U64.HI R13, R30, 0x6, R31 ;  /* 0x000000061e0d7819 */ /* 0x000fe2000001021f */
[----:B------:R-:W-:Y:S01]  /*2160*/  IMAD.IADD R37, R37, 0x1, R11 ;  /* 0x0000000125257824 */ /* 0x000fe200078e020b */
[----:B------:R-:W-:Y:S01]  /*2170*/  LOP3.LUT R40, R41, R6, RZ, 0x3c, !PT ;  /* 0x0000000629287212 */ /* 0x000fe200078e3cff */
[----:B------:R-:W-:Y:S01]  /*2180*/  IMAD.X R71, R231, 0x1, R42, P2 ;  /* 0x00000001e7477824 */ /* 0x000fe200010e062a */
[--C-:B------:R-:W-:Y:S01]  /*2190*/  LOP3.LUT R41, R9, 0x38, R87.reuse, 0xf8, !PT ;  /* 0x0000003809297812 */ /* 0x100fe200078ef857 */
[----:B------:R-:W-:Y:S01]  /*21a0*/  IMAD R83, R28, R39, R8 ;  /* 0x000000271c537224 */ /* 0x000fe200078e0208 */
[----:B------:R-:W-:Y:S01]  /*21b0*/  LOP3.LUT R42, R214, 0x38, R87, 0xf8, !PT ;  /* 0x00000038d62a7812 */ /* 0x000fe200078ef857 */
[C---:B------:R-:W-:Y:S01]  /*21c0*/  IMAD.SHL.U32 R10, R38.reuse, 0x40, RZ ;  /* 0x00000040260a7824 */ /* 0x040fe200078e00ff */
[----:B------:R-:W-:Y:S01]  /*21d0*/  SHF.L.U64.HI R11, R38, 0x6, R39 ;  /* 0x00000006260b7819 */ /* 0x000fe20000010227 */
[----:B------:R-:W-:Y:S01]  /*21e0*/  IMAD.WIDE.U32 R36, R28, R38, R36 ;  /* 0x000000261c247225 */ /* 0x000fe200078e0024 */
[----:B------:R-:W-:-:S02]  /*21f0*/  SHF.L.U64.HI R8, R68, 0x6, R69 ;  /* 0x0000000644087819 */ /* 0x000fc40000010245 */
[----:B------:R-:W-:Y:S01]  /*2200*/  SHF.R.S32.HI R86, RZ, 0x3, R87 ;  /* 0x00000003ff567819 */ /* 0x000fe20000011457 */
[----:B------:R-:W-:Y:S01]  /*2210*/  IMAD R77, R215, 0x200, R40 ;  /* 0x00000200d74d7824 */ /* 0x000fe200078e0228 */
[----:B------:R-:W-:Y:S01]  /*2220*/  LOP3.LUT R40, R41, R6, RZ, 0x3c, !PT ;  /* 0x0000000629287212 */ /* 0x000fe200078e3cff */
[----:B------:R-:W-:Y:S01]  /*2230*/  IMAD.WIDE.U32 R38, R38, 0x60, RZ ;  /* 0x0000006026267825 */ /* 0x000fe200078e00ff */
[----:B------:R-:W-:Y:S02]  /*2240*/  LOP3.LUT R42, R42, R44, RZ, 0x3c, !PT ;  /* 0x0000002c2a2a7212 */ /* 0x000fe400078e3cff */
[----:B------:R-:W-:Y:S01]  /*2250*/  LOP3.LUT R87, R87, 0xfffffff8, RZ, 0xc0, !PT ;  /* 0xfffffff857577812 */ /* 0x000fe200078ec0ff */
[----:B------:R-:W-:Y:S01]  /*2260*/  IMAD.SHL.U32 R7, R68, 0x40, RZ ;  /* 0x0000004044077824 */ /* 0x000fe200078e00ff */
[----:B------:R-:W-:Y:S01]  /*2270*/  IADD3 R79, R39, R79, RZ ;  /* 0x0000004f274f7210 */ /* 0x000fe20007ffe0ff */
[----:B------:R-:W-:Y:S01]  /*2280*/  IMAD.WIDE.U32 R64, R28, R68, R64 ;  /* 0x000000441c407225 */ /* 0x000fe200078e0040 */
[----:B------:R-:W-:-:S02]  /*2290*/  SHF.R.S32.HI R88, RZ, 0x1f, R87 ;  /* 0x0000001fff587819 */ /* 0x000fc40000011457 */
[----:B------:R-:W-:Y:S01]  /*22a0*/  ISETP.GE.AND P2, PT, R5, UR4, PT ;  /* 0x0000000405007c0c */ /* 0x000fe2000bf46270 */
[----:B------:R-:W-:-:S04]  /*22b0*/  IMAD.WIDE.U32 R66, R28, R68, R66 ;  /* 0x000000441c427225 */ /* 0x000fc800078e0042 */
[----:B------:R-:W-:-:S04]  /*22c0*/  IMAD.WIDE.U32 R30, R30, 0x60, RZ ;  /* 0x000000601e1e7825 */ /* 0x000fc800078e00ff */
[----:B------:R-:W-:-:S04]  /*22d0*/  IMAD.WIDE.U32 R68, R68, 0x60, RZ ;  /* 0x0000006044447825 */ /* 0x000fc800078e00ff */
[----:B------:R-:W-:Y:S02]  /*22e0*/  IMAD.IADD R82, R35, 0x1, R83 ;  /* 0x0000000123527824 */ /* 0x000fe400078e0253 */
[----:B------:R-:W-:Y:S02]  /*22f0*/  IMAD.IADD R84, R65, 0x1, R85 ;  /* 0x0000000141547824 */ /* 0x000fe400078e0255 */
[----:B------:R-:W-:Y:S02]  /*2300*/  IMAD.IADD R78, R31, 0x1, R43 ;  /* 0x000000011f4e7824 */ /* 0x000fe400078e022b */
[----:B------:R-:W-:Y:S02]  /*2310*/  IMAD.IADD R80, R69, 0x1, R45 ;  /* 0x0000000145507824 */ /* 0x000fe400078e022d */
[----:B------:R-:W-:Y:S02]  /*2320*/  IMAD.IADD R81, R75, 0x1, R77 ;  /* 0x000000014b517824 */ /* 0x000fe400078e024d */
[----:B------:R-:W-:-:S02]  /*2330*/  IMAD.IADD R83, R83, 0x1, R37 ;  /* 0x0000000153537824 */ /* 0x000fc400078e0225 */
[----:B------:R-:W-:Y:S02]  /*2340*/  IMAD.IADD R85, R85, 0x1, R67 ;  /* 0x0000000155557824 */ /* 0x000fe400078e0243 */
[----:B------:R-:W-:Y:S02]  /*2350*/  IMAD R89, R215, 0x200, R40 ;  /* 0x00000200d7597824 */ /* 0x000fe400078e0228 */
[----:B------:R-:W-:Y:S02]  /*2360*/  IMAD.IADD R90, R219, 0x1, R42 ;  /* 0x00000001db5a7824 */ /* 0x000fe400078e022a */
[----:B------:R-:W-:-:S07]  /*2370*/  IMAD.IADD R91, R21, 0x1, R91 ;  /* 0x00000001155b7824 */ /* 0x000fce00078e025b */
.L_x_1361:
        /* <DEDUP_REMOVED lines=9> */
[-C--:B------:R-:W-:Y:S01]  /*2410*/  IADD3 R26, P3, P4, R4, R102.reuse, R12 ;  /* 0x00000066041a7210 */ /* 0x080fe20007c7e00c */
[----:B------:R-:W-:Y:S01]  /*2420*/  IMAD R106, R2, 0x1800, R77 ;  /* 0x00001800026a7824 */ /* 0x000fe200078e024d */
[----:B------:R-:W-:Y:S01]  /*2430*/  IADD3 R41, P5, R4, R102, RZ ;  /* 0x0000006604297210 */ /* 0x000fe20007fbe0ff */
[----:B------:R-:W-:Y:S02]  /*2440*/  IMAD.IADD R59, R103, 0x1, R59 ;  /* 0x00000001673b7824 */ /* 0x000fe400078e023b */
[----:B------:R-:W-:Y:S02]  /*2450*/  IMAD R104, R2, 0x1800, R81 ;  /* 0x0000180002687824 */ /* 0x000fe400078e0251 */
[----:B------:R-:W-:Y:S01]  /*2460*/  IMAD.X R42, R59, 0x1, R0, P5 ;  /* 0x000000013b2a7824 */ /* 0x000fe200028e0600 */
[----:B------:R-:W-:Y:S01]  /*2470*/  IADD3.X R40, R0, R59, R13, P3, P4 ;  /* 0x0000003b00287210 */ /* 0x000fe20001fe840d */
[--C-:B------:R-:W-:Y:S01]  /*2480*/  IMAD R106, R106, 0x2, R25.reuse ;  /* 0x000000026a6a7824 */ /* 0x100fe200078e0219 */
[-C--:B0-----:R-:W-:Y:S01]  /*2490*/  LEA R48, P3, R26, R100.reuse, 0x1 ;  /* 0x000000641a307211 */ /* 0x081fe200078608ff */
[----:B------:R-:W-:Y:S01]  /*24a0*/  IMAD R104, R104, 0x2, R25 ;  /* 0x0000000268687824 */ /* 0x000fe200078e0219 */
[----:B------:R-:W-:-:S02]  /*24b0*/  LEA R50, P5, R41, R100, 0x1 ;  /* 0x0000006429327211 */ /* 0x000fc400078a08ff */
[----:B------:R-:W-:Y:S02]  /*24c0*/  LEA.HI.X R49, R26, R101, R40, 0x1, P3 ;  /* 0x000000651a317211 */ /* 0x000fe400018f0c28 */
[----:B-1----:R-:W-:Y:S02]  /*24d0*/  ISETP.GE.AND P3, PT, R105, 0x1, PT ;  /* 0x000000016900780c */ /* 0x002fe40003f66270 */
[----:B------:R-:W-:Y:S02]  /*24e0*/  ISETP.GT.AND P4, PT, R53, R27, PT ;  /* 0x0000001b3500720c */ /* 0x000fe40003f84270 */
[----:B------:R-:W-:Y:S02]  /*24f0*/  LEA.HI.X R51, R41, R101, R42, 0x1, P5 ;  /* 0x0000006529337211 */ /* 0x000fe400028f0c2a */
[----:B------:R-:W-:Y:S02]  /*2500*/  P2R R95, PR, RZ, 0x10 ;  /* 0x00000010ff5f7803 */ /* 0x000fe40000000000 */
[----:B------:R-:W-:-:S05]  /*2510*/  MOV R26, R53 ;  /* 0x00000035001a7202 */ /* 0x000fca0000000f00 */
        /* <DEDUP_REMOVED lines=42> */
.L_x_1318:
[----:B------:R-:W-:Y:S05]  /*27c0*/  BSYNC B1 ;  /* 0x0000000000017941 */ /* 0x000fea0003800000 */
.L_x_1317:
[----:B------:R-:W-:Y:S01]  /*27d0*/  ISETP.GE.AND P5, PT, R228, R99, PT ;  /* 0x00000063e400720c */ /* 0x000fe20003fa6270 */
[----:B------:R-:W-:Y:S01]  /*27e0*/  BSSY B1, `(.L_x_1319) ;  /* 0x000001b000017945 */ /* 0x000fe20003800000 */
[----:B0-----:R-:W-:Y:S02]  /*27f0*/  CS2R R52, SRZ ;  /* 0x0000000000347805 */ /* 0x001fe4000001ff00 */
[----:B------:R-:W-:Y:S01]  /*2800*/  CS2R R44, SRZ ;  /* 0x00000000002c7805 */ /* 0x000fe2000001ff00 */
[----:B-----5:R-:W-:Y:S01]  /*2810*/  IMAD.MOV.U32 R100, RZ, RZ, R58 ;  /* 0x000000ffff647224 */ /* 0x020fe200078e003a */
[----:B------:R-:W-:Y:S01]  /*2820*/  CS2R R54, SRZ ;  /* 0x0000000000367805 */ /* 0x000fe2000001ff00 */
[----:B------:R-:W-:-:S06]  /*2830*/  IMAD.MOV.U32 R101, RZ, RZ, R59 ;  /* 0x000000ffff657224 */ /* 0x000fcc00078e003b */
        /* <DEDUP_REMOVED lines=21> */
.L_x_1320:
[----:B------:R-:W-:Y:S05]  /*2990*/  BSYNC B1 ;  /* 0x0000000000017941 */ /* 0x000fea0003800000 */
.L_x_1319:
        /* <DEDUP_REMOVED lines=15> */
[----:B------:R-:W-:Y:S02]  /*2a90*/  IMAD.MOV.U32 R41, RZ, RZ, R47 ;  /* 0x000000ffff297224 */ /* 0x000fe400078e002f */
[----:B------:R-:W-:Y:S02]  /*2aa0*/  IMAD.MOV.U32 R42, RZ, RZ, R54 ;  /* 0x000000ffff2a7224 */ /* 0x000fe400078e0036 */
[----:B------:R-:W-:Y:S01]  /*2ab0*/  IMAD.MOV.U32 R43, RZ, RZ, R55 ;  /* 0x000000ffff2b7224 */ /* 0x000fe200078e0037 */
[----:B------:R-:W-:Y:S01]  /*2ac0*/  PRMT R100, R40, 0x5410, R41 ;  /* 0x0000541028647816 */ /* 0x000fe20000000029 */
[----:B------:R-:W-:Y:S02]  /*2ad0*/  IMAD.MOV.U32 R40, RZ, RZ, R44 ;  /* 0x000000ffff287224 */ /* 0x000fe400078e002c */
[----:B------:R-:W-:Y:S01]  /*2ae0*/  IMAD.MOV.U32 R41, RZ, RZ, R45 ;  /* 0x000000ffff297224 */ /* 0x000fe200078e002d */
[----:B------:R-:W-:-:S04]  /*2af0*/  PRMT R103, R42, 0x5410, R43 ;  /* 0x000054102a677816 */ /* 0x000fc8000000002b */
[----:B------:R-:W-:Y:S01]  /*2b00*/  PRMT R101, R40, 0x5410, R41 ;  /* 0x0000541028657816 */ /* 0x000fe20000000029 */
[----:B------:R-:W-:Y:S06]  /*2b10*/  @!P3 BRA `(.L_x_1321) ;  /* 0x000000000004b947 */ /* 0x000fec0003800000 */
[----:B------:R-:W-:Y:S01]  /*2b20*/  BPT.TRAP 0x1 ;  /* 0x000000040000795c */ /* 0x000fe20000300000 */
.L_x_1321:
[----:B------:R-:W-:Y:S01]  /*2b30*/  IMAD R94, R2, 0x8, R18 ;  /* 0x00000008025e7824 */ /* 0x000fe200078e0212 */
[----:B------:R-:W-:Y:S01]  /*2b40*/  SHF.L.U32 R108, R201, 0x1f, RZ ;  /* 0x0000001fc96c7819 */ /* 0x000fe200000006ff */
[----:B------:R-:W-:Y:S03]  /*2b50*/  BSSY B1, `(.L_x_1322) ;  /* 0x0000003000017945 */ /* 0x000fe60003800000 */
[----:B------:R-:W0:Y:S02]  /*2b60*/  SYNCS.PHASECHK.TRANS64.TRYWAIT P6, [R94+URZ+0x32490], R108 ;  /* 0x0324906c5e0075a7 */ /* 0x000e2400080c017f */
[----:B0-----:R-:W-:Y:S05]  /*2b70*/  @!P6 BRA `(.L_x_1323) ;  /* 0x0000016c004ce947 */ /* 0x001fea0003800000 */
.L_x_1607:
[----:B------:R-:W-:Y:S05]  /*2b80*/  BSYNC B1 ;  /* 0x0000000000017941 */ /* 0x000fea0003800000 */
.L_x_1322:
        /* <DEDUP_REMOVED lines=49> */
.L_x_1329:
[----:B------:R-:W-:Y:S05]  /*2ea0*/  BSYNC B3 ;  /* 0x0000000000037941 */ /* 0x000fea0003800000 */
.L_x_1328:
[----:B--2---:R1:W-:Y:S02]  /*2eb0*/  STG.E.128 desc[UR60][R50.64], R40 ;  /* 0x0000002832007986 */ /* 0x0043e4000c101d3c */
.L_x_1327:
[----:B------:R-:W-:Y:S05]  /*2ec0*/  BSYNC B2 ;  /* 0x0000000000027941 */ /* 0x000fea0003800000 */
.L_x_1326:
        /* <DEDUP_REMOVED lines=13> */
[--C-:B------:R-:W-:Y:S02]  /*2fa0*/  HADD2.F32 R57, -RZ, R43.reuse.H1_H1 ;  /* 0x3000002bff397230 */ /* 0x100fe40000004100 */
[----:B------:R-:W-:Y:S01]  /*2fb0*/  FMUL.FTZ R110, R42, R59 ;  /* 0x0000003b2a6e7220 */ /* 0x000fe20000410000 */
[----:B------:R-:W-:Y:S02]  /*2fc0*/  HADD2.F32 R43, -RZ, R43.H0_H0 ;  /* 0x2000002bff2b7230 */ /* 0x000fe40000004100 */
[----:B------:R-:W-:Y:S02]  /*2fd0*/  HADD2.F32 R41, -RZ, R41.H0_H0 ;  /* 0x20000029ff297230 */ /* 0x000fe40000004100 */
[-C--:B------:R-:W-:Y:S01]  /*2fe0*/  FMUL.FTZ R112, R57, R62.reuse ;  /* 0x0000003e39707220 */ /* 0x080fe20000410000 */
[----:B------:R-:W-:Y:S02]  /*2ff0*/  HADD2.F32 R58, -RZ, R58.H0_H0 ;  /* 0x2000003aff3a7230 */ /* 0x000fe40000004100 */
[----:B------:R-:W-:Y:S01]  /*3000*/  FMUL.FTZ R62, R43, R62 ;  /* 0x0000003e2b3e7220 */ /* 0x000fe20000410000 */
[----:B------:R-:W-:-:S02]  /*3010*/  HADD2.F32 R60, -RZ, R60.H0_H0 ;  /* 0x2000003cff3c7230 */ /* 0x000fc40000004100 */
[C---:B------:R-:W-:Y:S01]  /*3020*/  FMUL.FTZ R59, R41.reuse, R59 ;  /* 0x0000003b293b7220 */ /* 0x040fe20000410000 */
[----:B------:R-:W-:Y:S01]  /*3030*/  FFMA.FTZ R110, R41, R58, -R110 ;  /* 0x0000003a296e7223 */ /* 0x000fe2000001086e */
[--C-:B------:R-:W-:Y:S02]  /*3040*/  HADD2.F32 R41, -RZ, R40.reuse.H1_H1 ;  /* 0x30000028ff297230 */ /* 0x100fe40000004100 */
[----:B------:R-:W-:Y:S01]  /*3050*/  FFMA.FTZ R63, R57, R60, R62 ;  /* 0x0000003c393f7223 */ /* 0x000fe2000001003e */
[----:B------:R-:W-:Y:S01]  /*3060*/  FFMA.FTZ R61, R42, R58, R59 ;  /* 0x0000003a2a3d7223 */ /* 0x000fe2000001003b */
[--C-:B------:R-:W-:Y:S02]  /*3070*/  HADD2.F32 R57, -RZ, R109.reuse.H0_H0 ;  /* 0x2000006dff397230 */ /* 0x100fe40000004100 */
[----:B------:R-:W-:Y:S01]  /*3080*/  FFMA.FTZ R112, R43, R60, -R112 ;  /* 0x0000003c2b707223 */ /* 0x000fe20000010870 */
[----:B------:R-:W-:Y:S02]  /*3090*/  HADD2.F32 R40, -RZ, R40.H0_H0 ;  /* 0x20000028ff287230 */ /* 0x000fe40000004100 */
[----:B------:R-:W-:-:S02]  /*30a0*/  HADD2.F32 R109, -RZ, R109.H1_H1 ;  /* 0x3000006dff6d7230 */ /* 0x000fc40000004100 */
[CC--:B------:R-:W-:Y:S01]  /*30b0*/  FMUL.FTZ R59, R41.reuse, R57.reuse ;  /* 0x00000039293b7220 */ /* 0x0c0fe20000410000 */
[--C-:B------:R-:W-:Y:S02]  /*30c0*/  HADD2.F32 R42, -RZ, R56.reuse.H1_H1 ;  /* 0x30000038ff2a7230 */ /* 0x100fe40000004100 */
[----:B------:R-:W-:Y:S01]  /*30d0*/  FMUL.FTZ R58, R40, R57 ;  /* 0x00000039283a7220 */ /* 0x000fe20000410000 */
[----:B------:R-:W-:Y:S02]  /*30e0*/  HADD2.F32 R56, -RZ, R56.H0_H0 ;  /* 0x20000038ff387230 */ /* 0x000fe40000004100 */
[--C-:B------:R-:W-:Y:S02]  /*30f0*/  HADD2.F32 R43, -RZ, R107.reuse.H1_H1 ;  /* 0x3000006bff2b7230 */ /* 0x100fe40000004100 */
[-C--:B------:R-:W-:Y:S01]  /*3100*/  FMUL.FTZ R57, R42, R109.reuse ;  /* 0x0000006d2a397220 */ /* 0x080fe20000410000 */
[----:B------:R-:W-:Y:S02]  /*3110*/  HADD2.F32 R107, -RZ, R107.H0_H0 ;  /* 0x2000006bff6b7230 */ /* 0x000fe40000004100 */
        /* <DEDUP_REMOVED lines=9> */
.L_x_1331:
[----:B------:R-:W-:Y:S05]  /*31b0*/  BSYNC B2 ;  /* 0x0000000000027941 */ /* 0x000fea0003800000 */
.L_x_1330:
[----:B--2---:R2:W-:Y:S02]  /*31c0*/  STG.E.128 desc[UR60][R50.64+0x40], R40 ;  /* 0x0000402832007986 */ /* 0x0045e4000c101d3c */
.L_x_1325:
[----:B------:R-:W-:Y:S05]  /*31d0*/  BSYNC B1 ;  /* 0x0000000000017941 */ /* 0x000fea0003800000 */
.L_x_1324:
        /* <DEDUP_REMOVED lines=19> */
[C---:B------:R-:W-:Y:S01]  /*3310*/  FMUL.FTZ R53, R41.reuse, R53 ;  /* 0x0000003529357220 */ /* 0x040fe20000410000 */
[----:B------:R-:W-:Y:S02]  /*3320*/  HADD2.F32 R43, -RZ, R43.H0_H0 ;  /* 0x2000002bff2b7230 */ /* 0x000fe40000004100 */
[-C--:B------:R-:W-:Y:S01]  /*3330*/  FFMA.FTZ R58, R41, R52.reuse, -R58 ;  /* 0x00000034293a7223 */ /* 0x080fe2000001083a */
[----:B------:R-:W-:Y:S01]  /*3340*/  FFMA.FTZ R55, R42, R52, R53 ;  /* 0x000000342a377223 */ /* 0x000fe20000010035 */
[----:B------:R-:W-:Y:S02]  /*3350*/  HADD2.F32 R54, -RZ, R57.H0_H0 ;  /* 0x20000039ff367230 */ /* 0x000fe40000004100 */
[----:B------:R-:W-:Y:S01]  /*3360*/  FMUL.FTZ R60, R51, R56 ;  /* 0x00000038333c7220 */ /* 0x000fe20000410000 */
[----:B------:R-:W-:-:S02]  /*3370*/  HADD2.F32 R52, -RZ, R103.H0_H0 ;  /* 0x20000067ff347230 */ /* 0x000fc40000004100 */
[C---:B------:R-:W-:Y:S01]  /*3380*/  FMUL.FTZ R56, R43.reuse, R56 ;  /* 0x000000382b387220 */ /* 0x040fe20000410000 */
[----:B------:R-:W-:Y:S02]  /*3390*/  HADD2.F32 R103, -RZ, R103.H1_H1 ;  /* 0x30000067ff677230 */ /* 0x000fe40000004100 */
[-C--:B------:R-:W-:Y:S01]  /*33a0*/  FFMA.FTZ R60, R43, R54.reuse, -R60 ;  /* 0x000000362b3c7223 */ /* 0x080fe2000001083c */
[----:B------:R-:W-:Y:S02]  /*33b0*/  HADD2.F32 R41, -RZ, R40.H1_H1 ;  /* 0x30000028ff297230 */ /* 0x000fe40000004100 */
[----:B------:R-:W-:Y:S01]  /*33c0*/  FFMA.FTZ R59, R51, R54, R56 ;  /* 0x00000036333b7223 */ /* 0x000fe20000010038 */
[----:B------:R-:W-:Y:S02]  /*33d0*/  HADD2.F32 R42, -RZ, R50.H1_H1 ;  /* 0x30000032ff2a7230 */ /* 0x000fe40000004100 */
[----:B------:R-:W-:Y:S02]  /*33e0*/  HADD2.F32 R40, -RZ, R40.H0_H0 ;  /* 0x20000028ff287230 */ /* 0x000fe40000004100 */
[----:B------:R-:W-:Y:S01]  /*33f0*/  FMUL.FTZ R53, R41, R52 ;  /* 0x0000003429357220 */ /* 0x000fe20000410000 */
[----:B------:R-:W-:-:S02]  /*3400*/  HADD2.F32 R50, -RZ, R50.H0_H0 ;  /* 0x20000032ff327230 */ /* 0x000fc40000004100 */
        /* <DEDUP_REMOVED lines=13> */
.L_x_1336:
[----:B------:R-:W-:Y:S05]  /*34e0*/  BSYNC B2 ;  /* 0x0000000000027941 */ /* 0x000fea0003800000 */
.L_x_1335:
[----:B--2---:R3:W-:Y:S02]  /*34f0*/  STG.E.128 desc[UR60][R48.64], R40 ;  /* 0x0000002830007986 */ /* 0x0047e4000c101d3c */
.L_x_1334:
[----:B------:R-:W-:Y:S05]  /*3500*/  BSYNC B1 ;  /* 0x0000000000017941 */ /* 0x000fea0003800000 */
.L_x_1333:
        /* <DEDUP_REMOVED lines=46> */
.L_x_1338:
[----:B------:R-:W-:Y:S05]  /*37f0*/  BSYNC B1 ;  /* 0x0000000000017941 */ /* 0x000fea0003800000 */
.L_x_1337:
[----:B--2---:R1:W-:Y:S01]  /*3800*/  STG.E.128 desc[UR60][R48.64+0x40], R40 ;  /* 0x0000402830007986 */ /* 0x0043e2000c101d3c */
[----:B------:R-:W-:Y:S05]  /*3810*/  BRA `(.L_x_1332) ;  /* 0x00000014006c7947 */ /* 0x000fea0003800000 */
.L_x_1316:
        /* <DEDUP_REMOVED lines=24> */
[----:B------:R2:W3:Y:S05]  /*39a0*/  @!P4 LDG.E.128 R44, desc[UR60][R50.64] ;  /* 0x0000003c322cc981 */ /* 0x0004ea000c1e1d00 */
[----:B------:R4:W5:Y:S01]  /*39b0*/  @!P4 LDG.E.128 R40, desc[UR60][R48.64] ;  /* 0x0000003c3028c981 */ /* 0x000962000c1e1d00 */
[----:B0-----:R-:W-:-:S04]  /*39c0*/  @!P3 LEA R52, P4, R58, R52, 0x1 ;  /* 0x000000343a34b211 */ /* 0x001fc800078808ff */
[----:B------:R-:W-:Y:S02]  /*39d0*/  @!P3 LEA.HI.X R53, R58, R53, R60, 0x1, P4 ;  /* 0x000000353a35b211 */ /* 0x000fe400020f0c3c */
[----:B--2---:R-:W-:Y:S02]  /*39e0*/  CS2R R50, SRZ ;  /* 0x0000000000327805 */ /* 0x004fe4000001ff00 */
[C---:B-1----:R-:W-:Y:S02]  /*39f0*/  @!P3 LEA R56, P4, R54.reuse, R56, 0x1 ;  /* 0x000000383638b211 */ /* 0x042fe400078808ff */
[----:B----4-:R-:W-:Y:S02]  /*3a00*/  CS2R R48, SRZ ;  /* 0x0000000000307805 */ /* 0x010fe4000001ff00 */
[----:B------:R-:W-:Y:S02]  /*3a10*/  @!P3 LEA.HI.X R57, R54, R57, R55, 0x1, P4 ;  /* 0x000000393639b211 */ /* 0x000fe400020f0c37 */
[----:B------:R-:W-:-:S02]  /*3a20*/  CS2R R54, SRZ ;  /* 0x0000000000367805 */ /* 0x000fc4000001ff00 */
[----:B------:R0:W2:Y:S02]  /*3a30*/  @!P3 LDG.E.128 R48, desc[UR60][R52.64] ;  /* 0x0000003c3430b981 */ /* 0x0000a4000c1e1d00 */
[----:B0-----:R-:W-:-:S06]  /*3a40*/  CS2R R52, SRZ ;  /* 0x0000000000347805 */ /* 0x001fcc000001ff00 */
[----:B------:R0:W4:Y:S01]  /*3a50*/  @!P3 LDG.E.128 R52, desc[UR60][R56.64] ;  /* 0x0000003c3834b981 */ /* 0x000122000c1e1d00 */
[----:B------:R-:W-:Y:S02]  /*3a60*/  ISETP.NE.AND P3, PT, R203, 0x3, PT ;  /* 0x00000003cb00780c */ /* 0x000fe40003f65270 */
[----:B------:R-:W-:Y:S01]  /*3a70*/  ISETP.GE.AND P4, PT, R16, R105, PT ;  /* 0x000000691000720c */ /* 0x000fe20003f86270 */
[----:B-----5:R-:W-:Y:S02]  /*3a80*/  IMAD.MOV.U32 R58, RZ, RZ, R42 ;  /* 0x000000ffff3a7224 */ /* 0x020fe400078e002a */
[----:B------:R-:W-:Y:S01]  /*3a90*/  IMAD.MOV.U32 R60, RZ, RZ, R43 ;  /* 0x000000ffff3c7224 */ /* 0x000fe200078e002b */
[----:B------:R-:W-:Y:S01]  /*3aa0*/  MOV R61, R40 ;  /* 0x00000028003d7202 */ /* 0x000fe20000000f00 */
[----:B------:R-:W-:Y:S01]  /*3ab0*/  IMAD.MOV.U32 R62, RZ, RZ, R41 ;  /* 0x000000ffff3e7224 */ /* 0x000fe200078e0029 */
[----:B------:R-:W-:Y:S01]  /*3ac0*/  PRMT R120, R120, 0x5410, R58 ;  /* 0x0000541078787816 */ /* 0x000fe2000000003a */
[----:B---3--:R-:W-:Y:S01]  /*3ad0*/  IMAD.MOV.U32 R58, RZ, RZ, R46 ;  /* 0x000000ffff3a7224 */ /* 0x008fe200078e002e */
[----:B------:R-:W-:Y:S01]  /*3ae0*/  PRMT R126, R60, 0x7610, R126 ;  /* 0x000076103c7e7816 */ /* 0x000fe2000000007e */
[----:B0-----:R-:W-:Y:S01]  /*3af0*/  IMAD.MOV.U32 R56, RZ, RZ, R47 ;  /* 0x000000ffff387224 */ /* 0x001fe200078e002f */
[----:B------:R-:W-:Y:S01]  /*3b00*/  PRMT R121, R61, 0x7610, R121 ;  /* 0x000076103d797816 */ /* 0x000fe20000000079 */
[----:B------:R-:W-:Y:S01]  /*3b10*/  IMAD.MOV.U32 R57, RZ, RZ, R44 ;  /* 0x000000ffff397224 */ /* 0x000fe200078e002c */
[----:B------:R-:W-:Y:S01]  /*3b20*/  PRMT R122, R62, 0x7610, R122 ;  /* 0x000076103e7a7816 */ /* 0x000fe2000000007a */
[----:B------:R-:W-:Y:S01]  /*3b30*/  IMAD.MOV.U32 R60, RZ, RZ, R45 ;  /* 0x000000ffff3c7224 */ /* 0x000fe200078e002d */
[----:B------:R-:W-:-:S02]  /*3b40*/  PRMT R120, R58, 0x7610, R120 ;  /* 0x000076103a787816 */ /* 0x000fc40000000078 */
[----:B------:R-:W-:Y:S01]  /*3b50*/  PRMT R126, R126, 0x5410, R56 ;  /* 0x000054107e7e7816 */ /* 0x000fe20000000038 */
[----:B--2---:R-:W-:Y:S01]  /*3b60*/  IMAD.MOV.U32 R56, RZ, RZ, R50 ;  /* 0x000000ffff387224 */ /* 0x004fe200078e0032 */
[----:B------:R-:W-:Y:S01]  /*3b70*/  PRMT R121, R121, 0x5410, R57 ;  /* 0x0000541079797816 */ /* 0x000fe20000000039 */
[----:B------:R-:W-:Y:S01]  /*3b80*/  IMAD.MOV.U32 R57, RZ, RZ, R51 ;  /* 0x000000ffff397224 */ /* 0x000fe200078e0033 */
[----:B------:R-:W-:Y:S01]  /*3b90*/  PRMT R122, R122, 0x5410, R60 ;  /* 0x000054107a7a7816 */ /* 0x000fe2000000003c */
[----:B------:R-:W-:Y:S02]  /*3ba0*/  IMAD.MOV.U32 R58, RZ, RZ, R48 ;  /* 0x000000ffff3a7224 */ /* 0x000fe400078e0030 */
[----:B------:R-:W-:Y:S01]  /*3bb0*/  IMAD.MOV.U32 R60, RZ, RZ, R49 ;  /* 0x000000ffff3c7224 */ /* 0x000fe200078e0031 */
[----:B------:R-:W-:-:S04]  /*3bc0*/  PRMT R115, R56, 0x5410, R57 ;  /* 0x0000541038737816 */ /* 0x000fc80000000039 */
[----:B------:R-:W-:Y:S01]  /*3bd0*/  PRMT R116, R58, 0x5410, R60 ;  /* 0x000054103a747816 */ /* 0x000fe2000000003c */
[----:B----4-:R-:W-:Y:S02]  /*3be0*/  IMAD.MOV.U32 R56, RZ, RZ, R54 ;  /* 0x000000ffff387224 */ /* 0x010fe400078e0036 */
[----:B------:R-:W-:Y:S02]  /*3bf0*/  IMAD.MOV.U32 R57, RZ, RZ, R55 ;  /* 0x000000ffff397224 */ /* 0x000fe400078e0037 */
[----:B------:R-:W-:Y:S02]  /*3c00*/  IMAD.MOV.U32 R58, RZ, RZ, R52 ;  /* 0x000000ffff3a7224 */ /* 0x000fe400078e0034 */
[----:B------:R-:W-:Y:S01]  /*3c10*/  IMAD.MOV.U32 R60, RZ, RZ, R53 ;  /* 0x000000ffff3c7224 */ /* 0x000fe200078e0035 */
[----:B------:R-:W-:-:S04]  /*3c20*/  PRMT R117, R56, 0x5410, R57 ;  /* 0x0000541038757816 */ /* 0x000fc80000000039 */
[----:B------:R-:W-:Y:S01]  /*3c30*/  PRMT R118, R58, 0x5410, R60 ;  /* 0x000054103a767816 */ /* 0x000fe2000000003c */
[----:B------:R-:W-:Y:S06]  /*3c40*/  @!P3 BRA `(.L_x_1339) ;  /* 0x000000000004b947 */ /* 0x000fec0003800000 */
[----:B------:R-:W-:Y:S01]  /*3c50*/  BPT.TRAP 0x1 ;  /* 0x000000040000795c */ /* 0x000fe20000300000 */
.L_x_1339:
[----:B------:R-:W-:Y:S01]  /*3c60*/  IMAD R94, R2, 0x8, R18 ;  /* 0x00000008025e7824 */ /* 0x000fe200078e0212 */
[----:B------:R-:W-:Y:S01]  /*3c70*/  SHF.L.U32 R108, R201, 0x1f, RZ ;  /* 0x0000001fc96c7819 */ /* 0x000fe200000006ff */
[----:B------:R-:W0:Y:S01]  /*3c80*/  LDC R109, c[0x0][0x2f4] ;  /* 0x0000bd00ff6d7b82 */ /* 0x000e220000000800 */
[----:B------:R-:W-:Y:S01]  /*3c90*/  BSSY B1, `(.L_x_1340) ;  /* 0x0000006000017945 */ /* 0x000fe20003800000 */
[----:B------:R-:W-:Y:S01]  /*3ca0*/  MOV R103, R59 ;  /* 0x0000003b00677202 */ /* 0x000fe20000000f00 */
[----:B------:R-:W1:Y:S05]  /*3cb0*/  SYNCS.PHASECHK.TRANS64.TRYWAIT P5, [R94+URZ+0x32490], R108 ;  /* 0x0324906c5e0075a7 */ /* 0x000e6a00080a017f */
[----:B------:R-:W2:Y:S01]  /*3cc0*/  LDC.64 R104, c[0x0][0x300] ;  /* 0x0000c000ff687b82 */ /* 0x000ea20000000a00 */
[----:B0-----:R-:W-:Y:S01]  /*3cd0*/  IMAD.IADD R111, R109, 0x1, -R76 ;  /* 0x000000016d6f7824 */ /* 0x001fe200078e0a4c */
[----:B-1----:R-:W-:Y:S06]  /*3ce0*/  @!P5 BRA `(.L_x_1341) ;  /* 0x0000015c0004d947 */ /* 0x002fec0003800000 */
.L_x_1608:
[----:B------:R-:W-:Y:S05]  /*3cf0*/  BSYNC B1 ;  /* 0x0000000000017941 */ /* 0x000fea0003800000 */
.L_x_1340:
        /* <DEDUP_REMOVED lines=20> */
[----:B------:R-:W-:-:S04]  /*3e40*/  IMAD R59, R2, 0x1800, R59 ;  /* 0x00001800023b7824 */ /* 0x000fc800078e023b */
[----:B------:R-:W-:Y:S02]  /*3e50*/  IMAD R60, R59, 0x2, R18 ;  /* 0x000000023b3c7824 */ /* 0x000fe400078e0212 */
[----:B------:R-:W1:Y:S04]  /*3e60*/  LDS.128 R56, [R57+0x1c400] ;  /* 0x01c4000039387984 */ /* 0x000e680000000c00 */
[----:B------:R-:W2:Y:S01]  /*3e70*/  LDS.128 R60, [R60+0x1c400] ;  /* 0x01c400003c3c7984 */ /* 0x000ea20000000c00 */
[----:B------:R-:W-:Y:S05]  /*3e80*/  @P4 BRA `(.L_x_1345) ;  /* 0x0000000400484947 */ /* 0x000fea0003800000 */
[--C-:B------:R-:W-:Y:S02]  /*3e90*/  SHF.R.U64 R44, R44, 0x10, R45.reuse ;  /* 0x000000102c2c7819 */ /* 0x100fe4000000122d */
[----:B------:R-:W-:Y:S02]  /*3ea0*/  SHF.R.U32.HI R45, RZ, 0x10, R45 ;  /* 0x00000010ff2d7819 */ /* 0x000fe4000001162d */
[--C-:B------:R-:W-:Y:S02]  /*3eb0*/  SHF.R.U64 R119, R40, 0x10, R41.reuse ;  /* 0x0000001028777819 */ /* 0x100fe40000001229 */
[----:B------:R-:W-:Y:S02]  /*3ec0*/  SHF.R.U32.HI R123, RZ, 0x10, R41 ;  /* 0x00000010ff7b7819 */ /* 0x000fe40000011629 */
[--C-:B------:R-:W-:Y:S01]  /*3ed0*/  SHF.R.U64 R40, R42, 0x10, R43.reuse ;  /* 0x000000102a287819 */ /* 0x100fe2000000122b */
[----:B-1----:R-:W-:Y:S01]  /*3ee0*/  HADD2.F32 R42, -RZ, R57.H0_H0 ;  /* 0x20000039ff2a7230 */ /* 0x002fe20000004100 */
[----:B------:R-:W-:Y:S01]  /*3ef0*/  SHF.R.U32.HI R125, RZ, 0x10, R43 ;  /* 0x00000010ff7d7819 */ /* 0x000fe2000001162b */
[--C-:B--2---:R-:W-:Y:S01]  /*3f00*/  HADD2.F32 R43, -RZ, R61.reuse.H0_H0 ;  /* 0x2000003dff2b7230 */ /* 0x104fe20000004100 */
[--C-:B------:R-:W-:Y:S01]  /*3f10*/  SHF.R.U64 R41, R46, 0x10, R47.reuse ;  /* 0x000000102e297819 */ /* 0x100fe2000000122f */
[----:B------:R-:W-:Y:S01]  /*3f20*/  HADD2.F32 R46, -RZ, R61.H1_H1 ;  /* 0x3000003dff2e7230 */ /* 0x000fe20000004100 */
[----:B------:R-:W-:Y:S01]  /*3f30*/  SHF.R.U32.HI R128, RZ, 0x10, R47 ;  /* 0x00000010ff807819 */ /* 0x000fe2000001162f */
[----:B------:R-:W-:-:S02]  /*3f40*/  HADD2.F32 R47, -RZ, R122.H0_H0 ;  /* 0x2000007aff2f7230 */ /* 0x000fc40000004100 */
[----:B------:R-:W-:Y:S02]  /*3f50*/  HADD2.F32 R61, -RZ, R45.H0_H0 ;  /* 0x2000002dff3d7230 */ /* 0x000fe40000004100 */
[----:B------:R-:W-:Y:S02]  /*3f60*/  HADD2.F32 R122, -RZ, R122.H1_H1 ;  /* 0x3000007aff7a7230 */ /* 0x000fe40000004100 */
[----:B------:R-:W-:Y:S02]  /*3f70*/  HADD2.F32 R45, -RZ, R57.H1_H1 ;  /* 0x30000039ff2d7230 */ /* 0x000fe40000004100 */
[-C--:B------:R-:W-:Y:S01]  /*3f80*/  FMUL.FTZ R124, R46, R61.reuse ;  /* 0x0000003d2e7c7220 */ /* 0x080fe20000410000 */
[----:B------:R-:W-:Y:S02]  /*3f90*/  HADD2.F32 R57, -RZ, R123.H0_H0 ;  /* 0x2000007bff397230 */ /* 0x000fe40000004100 */
[-C--:B------:R-:W-:Y:S01]  /*3fa0*/  FMUL.FTZ R123, R43, R122.reuse ;  /* 0x0000007a2b7b7220 */ /* 0x080fe20000410000 */
[----:B------:R-:W-:Y:S01]  /*3fb0*/  FMUL.FTZ R122, R42, R122 ;  /* 0x0000007a2a7a7220 */ /* 0x000fe20000410000 */
[----:B------:R-:W-:Y:S01]  /*3fc0*/  FMUL.FTZ R61, R45, R61 ;  /* 0x0000003d2d3d7220 */ /* 0x000fe20000410000 */
[----:B------:R-:W-:-:S02]  /*3fd0*/  HADD2.F32 R128, -RZ, R128.H0_H0 ;  /* 0x20000080ff807230 */ /* 0x000fc40000004100 */
[----:B------:R-:W-:Y:S01]  /*3fe0*/  FFMA.FTZ R45, R45, R57, -R124 ;  /* 0x000000392d2d7223 */ /* 0x000fe2000001087c */
[----:B------:R-:W-:Y:S01]  /*3ff0*/  FFMA.FTZ R42, R42, R47, -R123 ;  /* 0x0000002f2a2a7223 */ /* 0x000fe2000001087b */
[----:B------:R-:W-:Y:S01]  /*4000*/  FFMA.FTZ R46, R46, R57, R61 ;  /* 0x000000392e2e7223 */ /* 0x000fe2000001003d */
[----:B------:R-:W-:Y:S01]  /*4010*/  FFMA.FTZ R43, R43, R47, R122 ;  /* 0x0000002f2b2b7223 */ /* 0x000fe2000001007a */
[--C-:B------:R-:W-:Y:S02]  /*4020*/  HADD2.F32 R57, -RZ, R63.reuse.H0_H0 ;  /* 0x2000003fff397230 */ /* 0x100fe40000004100 */
[----:B------:R-:W-:Y:S01]  /*4030*/  HADD2.F32 R63, -RZ, R63.H1_H1 ;  /* 0x3000003fff3f7230 */ /* 0x000fe20000004100 */
[----:B------:R-:W-:Y:S01]  /*4040*/  F2FP.F16.F32.PACK_AB R42, R45, R42 ;  /* 0x0000002a2d2a723e */ /* 0x000fe200000000ff */
[--C-:B------:R-:W-:Y:S02]  /*4050*/  HADD2.F32 R47, -RZ, R59.reuse.H0_H0 ;  /* 0x2000003bff2f7230 */ /* 0x100fe40000004100 */
[----:B------:R-:W-:-:S02]  /*4060*/  HADD2.F32 R59, -RZ, R59.H1_H1 ;  /* 0x3000003bff3b7230 */ /* 0x000fc40000004100 */
[-C--:B------:R-:W-:Y:S01]  /*4070*/  FMUL.FTZ R132, R63, R128.reuse ;  /* 0x000000803f847220 */ /* 0x080fe20000410000 */
[--C-:B------:R-:W-:Y:S02]  /*4080*/  HADD2.F32 R122, -RZ, R126.reuse.H0_H0 ;  /* 0x2000007eff7a7230 */ /* 0x100fe40000004100 */
[----:B------:R-:W-:Y:S02]  /*4090*/  HADD2.F32 R124, -RZ, R125.H0_H0 ;  /* 0x2000007dff7c7230 */ /* 0x000fe40000004100 */
[----:B------:R-:W-:Y:S01]  /*40a0*/  FMUL.FTZ R128, R59, R128 ;  /* 0x000000803b807220 */ /* 0x000fe20000410000 */
[----:B------:R-:W-:Y:S02]  /*40b0*/  HADD2.F32 R126, -RZ, R126.H1_H1 ;  /* 0x3000007eff7e7230 */ /* 0x000fe40000004100 */
[----:B------:R-:W-:Y:S02]  /*40c0*/  HADD2.F32 R61, -RZ, R121.H0_H0 ;  /* 0x20000079ff3d7230 */ /* 0x000fe40000004100 */
[-C--:B------:R-:W-:Y:S01]  /*40d0*/  FFMA.FTZ R128, R63, R124.reuse, R128 ;  /* 0x0000007c3f807223 */ /* 0x080fe20000010080 */
[----:B------:R-:W-:Y:S01]  /*40e0*/  FFMA.FTZ R132, R59, R124, -R132 ;  /* 0x0000007c3b847223 */ /* 0x000fe20000010884 */
[----:B------:R-:W-:Y:S01]  /*40f0*/  FMUL.FTZ R130, R57, R126 ;  /* 0x0000007e39827220 */ /* 0x000fe20000410000 */
[----:B------:R-:W-:-:S02]  /*4100*/  HADD2.F32 R63, -RZ, R44.H0_H0 ;  /* 0x2000002cff3f7230 */ /* 0x000fc40000004100 */
[C---:B------:R-:W-:Y:S01]  /*4110*/  FMUL.FTZ R126, R47.reuse, R126 ;  /* 0x0000007e2f7e7220 */ /* 0x040fe20000410000 */
[----:B------:R-:W-:Y:S02]  /*4120*/  HADD2.F32 R121, -RZ, R121.H1_H1 ;  /* 0x30000079ff797230 */ /* 0x000fe40000004100 */
[-C--:B------:R-:W-:Y:S01]  /*4130*/  FFMA.FTZ R47, R47, R122.reuse, -R130 ;  /* 0x0000007a2f2f7223 */ /* 0x080fe20000010882 */
[----:B------:R-:W-:Y:S02]  /*4140*/  HADD2.F32 R59, -RZ, R60.H0_H0 ;  /* 0x2000003cff3b7230 */ /* 0x000fe40000004100 */
[----:B------:R-:W-:Y:S01]  /*4150*/  FFMA.FTZ R57, R57, R122, R126 ;  /* 0x0000007a39397223 */ /* 0x000fe2000001007e */
[----:B------:R-:W-:Y:S02]  /*4160*/  HADD2.F32 R44, -RZ, R56.H0_H0 ;  /* 0x20000038ff2c7230 */ /* 0x000fe40000004100 */
[----:B------:R-:W-:Y:S02]  /*4170*/  HADD2.F32 R60, -RZ, R60.H1_H1 ;  /* 0x3000003cff3c7230 */ /* 0x000fe40000004100 */
[----:B------:R-:W-:Y:S01]  /*4180*/  FMUL.FTZ R123, R59, R121 ;  /* 0x000000793b7b7220 */ /* 0x000fe20000410000 */
[----:B------:R-:W-:-:S02]  /*4190*/  HADD2.F32 R56, -RZ, R56.H1_H1 ;  /* 0x30000038ff387230 */ /* 0x000fc40000004100 */
[----:B------:R-:W-:Y:S01]  /*41a0*/  FMUL.FTZ R122, R44, R121 ;  /* 0x000000792c7a7220 */ /* 0x000fe20000410000 */
[----:B------:R-:W-:Y:S02]  /*41b0*/  HADD2.F32 R119, -RZ, R119.H0_H0 ;  /* 0x20000077ff777230 */ /* 0x000fe40000004100 */
[----:B------:R-:W-:Y:S01]  /*41c0*/  FMUL.FTZ R121, R60, R63 ;  /* 0x0000003f3c797220 */ /* 0x000fe20000410000 */
[-C--:B------:R-:W-:Y:S01]  /*41d0*/  FFMA.FTZ R123, R44, R61.reuse, -R123 ;  /* 0x0000003d2c7b7223 */ /* 0x080fe2000001087b */
[----:B------:R-:W-:Y:S01]  /*41e0*/  FFMA.FTZ R122, R59, R61, R122 ;  /* 0x0000003d3b7a7223 */ /* 0x000fe2000001007a */
[C---:B------:R-:W-:Y:S01]  /*41f0*/  FMUL.FTZ R63, R56.reuse, R63 ;  /* 0x0000003f383f7220 */ /* 0x040fe20000410000 */
[----:B------:R-:W-:Y:S01]  /*4200*/  FFMA.FTZ R124, R56, R119, -R121 ;  /* 0x00000077387c7223 */ /* 0x000fe20000010879 */
[----:B------:R-:W-:Y:S01]  /*4210*/  HADD2.F32 R61, -RZ, R41.H0_H0 ;  /* 0x20000029ff3d7230 */ /* 0x000fe20000004100 */
[----:B------:R-:W-:Y:S01]  /*4220*/  F2FP.F16.F32.PACK_AB R128, R128, R57 ;  /* 0x000000398080723e */ /* 0x000fe200000000ff */
[----:B------:R-:W-:-:S02]  /*4230*/  HADD2.F32 R44, -RZ, R62.H0_H0 ;  /* 0x2000003eff2c7230 */ /* 0x000fc40000004100 */
[----:B------:R-:W-:Y:S01]  /*4240*/  FFMA.FTZ R63, R60, R119, R63 ;  /* 0x000000773c3f7223 */ /* 0x000fe2000001003f */
[----:B------:R-:W-:Y:S02]  /*4250*/  HADD2.F32 R56, -RZ, R120.H1_H1 ;  /* 0x30000078ff387230 */ /* 0x000fe40000004100 */
[----:B------:R-:W-:Y:S02]  /*4260*/  HADD2.F32 R41, -RZ, R58.H0_H0 ;  /* 0x2000003aff297230 */ /* 0x000fe40000004100 */
[----:B------:R-:W-:Y:S01]  /*4270*/  HADD2.F32 R62, -RZ, R62.H1_H1 ;  /* 0x3000003eff3e7230 */ /* 0x000fe20000004100 */
[----:B------:R-:W-:Y:S01]  /*4280*/  F2FP.F16.F32.PACK_AB R60, R63, R122 ;  /* 0x0000007a3f3c723e */ /* 0x000fe200000000ff */
[----:B------:R-:W-:Y:S02]  /*4290*/  HADD2.F32 R120, -RZ, R120.H0_H0 ;  /* 0x20000078ff787230 */ /* 0x000fe40000004100 */
[----:B------:R-:W-:Y:S02]  /*42a0*/  HADD2.F32 R58, -RZ, R58.H1_H1 ;  /* 0x3000003aff3a7230 */ /* 0x000fe40000004100 */
[----:B------:R-:W-:Y:S01]  /*42b0*/  FMUL.FTZ R121, R62, R61 ;  /* 0x0000003d3e797220 */ /* 0x000fe20000410000 */
[----:B------:R-:W-:-:S02]  /*42c0*/  HADD2.F32 R59, -RZ, R40.H0_H0 ;  /* 0x20000028ff3b7230 */ /* 0x000fc40000004100 */
[-C--:B------:R-:W-:Y:S01]  /*42d0*/  FMUL.FTZ R40, R44, R120.reuse ;  /* 0x000000782c287220 */ /* 0x080fe20000410000 */
[C---:B------:R-:W-:Y:S01]  /*42e0*/  FMUL.FTZ R119, R41.reuse, R120 ;  /* 0x0000007829777220 */ /* 0x040fe20000410000 */
[----:B------:R-:W-:Y:S01]  /*42f0*/  FMUL.FTZ R61, R58, R61 ;  /* 0x0000003d3a3d7220 */ /* 0x000fe20000410000 */
[----:B------:R-:W-:Y:S02]  /*4300*/  IMAD.MOV.U32 R57, RZ, RZ, R42 ;  /* 0x000000ffff397224 */ /* 0x000fe400078e002a */
[-C--:B------:R-:W-:Y:S01]  /*4310*/  FFMA.FTZ R40, R41, R56.reuse, -R40 ;  /* 0x0000003829287223 */ /* 0x080fe20000010828 */
[----:B------:R-:W-:Y:S01]  /*4320*/  FFMA.FTZ R119, R44, R56, R119 ;  /* 0x000000382c777223 */ /* 0x000fe20000010077 */
[-C--:B------:R-:W-:Y:S01]  /*4330*/  FFMA.FTZ R121, R58, R59.reuse, -R121 ;  /* 0x0000003b3a797223 */ /* 0x080fe20000010879 */
[----:B------:R-:W-:Y:S01]  /*4340*/  FFMA.FTZ R62, R62, R59, R61 ;  /* 0x0000003b3e3e7223 */ /* 0x000fe2000001003d */
[----:B------:R-:W-:Y:S01]  /*4350*/  F2FP.F16.F32.PACK_AB R59, R132, R47 ;  /* 0x0000002f843b723e */ /* 0x000fe200000000ff */
[----:B------:R-:W-:Y:S01]  /*4360*/  IMAD.MOV.U32 R63, RZ, RZ, R128 ;  /* 0x000000ffff3f7224 */ /* 0x000fe200078e0080 */
[----:B------:R-:W-:-:S02]  /*4370*/  F2FP.F16.F32.PACK_AB R61, R46, R43 ;  /* 0x0000002b2e3d723e */ /* 0x000fc400000000ff */
[----:B------:R-:W-:Y:S02]  /*4380*/  F2FP.F16.F32.PACK_AB R56, R124, R123 ;  /* 0x0000007b7c38723e */ /* 0x000fe400000000ff */
[----:B------:R-:W-:Y:S02]  /*4390*/  F2FP.F16.F32.PACK_AB R58, R121, R40 ;  /* 0x00000028793a723e */ /* 0x000fe400000000ff */
[----:B------:R-:W-:-:S07]  /*43a0*/  F2FP.F16.F32.PACK_AB R62, R62, R119 ;  /* 0x000000773e3e723e */ /* 0x000fce00000000ff */
.L_x_1345:
[----:B------:R-:W-:Y:S05]  /*43b0*/  BSYNC B2 ;  /* 0x0000000000027941 */ /* 0x000fea0003800000 */
.L_x_1344:
        /* <DEDUP_REMOVED lines=12> */
.L_x_1343:
[----:B------:R-:W-:Y:S05]  /*4480*/  BSYNC B1 ;  /* 0x0000000000017941 */ /* 0x000fea0003800000 */
.L_x_1342:
        /* <DEDUP_REMOVED lines=12> */
[----:B------:R-:W-:Y:S01]  /*4550*/  LEA.HI.X R57, R40, R101, R41, 0x1, P5 ;  /* 0x0000006528397211 */ /* 0x000fe200028f0c29 */
[----:B------:R-:W-:Y:S01]  /*4560*/  IMAD R41, R2, 0x1800, R90 ;  /* 0x0000180002297824 */ /* 0x000fe200078e025a */
[----:B------:R-:W-:-:S03]  /*4570*/  SHF.R.S32.HI R40, RZ, 0x1f, R111 ;  /* 0x0000001fff287819 */ /* 0x000fc6000001146f */
[----:B------:R-:W-:Y:S01]  /*4580*/  IMAD R41, R41, 0x2, R18 ;  /* 0x0000000229297824 */ /* 0x000fe200078e0212 */
[----:B------:R-:W-:-:S04]  /*4590*/  LEA.HI R111, R40, R111, RZ, 0x4 ;  /* 0x0000006f286f7211 */ /* 0x000fc800078f20ff */
[----:B------:R-:W-:-:S05]  /*45a0*/  LEA.HI.SX32 R59, R111, R86, 0x1c ;  /* 0x000000566f3b7211 */ /* 0x000fca00078fe2ff */
[----:B------:R-:W-:-:S05]  /*45b0*/  IMAD.SHL.U32 R59, R59, 0x8, RZ ;  /* 0x000000083b3b7824 */ /* 0x000fca00078e00ff */
[----:B------:R-:W-:-:S04]  /*45c0*/  LOP3.LUT R40, R214, 0x38, R59, 0xf8, !PT ;  /* 0x00000038d6287812 */ /* 0x000fc800078ef83b */
[----:B------:R-:W-:-:S05]  /*45d0*/  LOP3.LUT R40, R40, R42, RZ, 0x3c, !PT ;  /* 0x0000002a28287212 */ /* 0x000fca00078e3cff */
[----:B------:R-:W-:-:S04]  /*45e0*/  IMAD.IADD R43, R219, 0x1, R40 ;  /* 0x00000001db2b7824 */ /* 0x000fc800078e0228 */
[----:B------:R-:W-:-:S04]  /*45f0*/  IMAD R43, R2, 0x1800, R43 ;  /* 0x00001800022b7824 */ /* 0x000fc800078e022b */
[----:B------:R-:W-:Y:S02]  /*4600*/  IMAD R44, R43, 0x2, R18 ;  /* 0x000000022b2c7824 */ /* 0x000fe400078e0212 */
[----:B------:R-:W1:Y:S04]  /*4610*/  LDS.128 R40, [R41+0x1c400] ;  /* 0x01c4000029287984 */ /* 0x000e680000000c00 */
[----:B------:R-:W2:Y:S01]  /*4620*/  LDS.128 R44, [R44+0x1c400] ;  /* 0x01c400002c2c7984 */ /* 0x000ea20000000c00 */
[----:B------:R-:W-:Y:S05]  /*4630*/  @P4 BRA `(.L_x_1347) ;  /* 0x0000000400544947 */ /* 0x000fea0003800000 */
[----:B------:R-:W-:Y:S02]  /*4640*/  SHF.R.U64 R60, R48, 0x10, R49 ;  /* 0x00000010303c7819 */ /* 0x000fe40000001231 */
[----:B------:R-:W-:Y:S02]  /*4650*/  SHF.R.U32.HI R62, RZ, 0x10, R53 ;  /* 0x00000010ff3e7819 */ /* 0x000fe40000011635 */
[--C-:B------:R-:W-:Y:S01]  /*4660*/  SHF.R.U64 R48, R50, 0x10, R51.reuse ;  /* 0x0000001032307819 */ /* 0x100fe20000001233 */
[----:B--2---:R-:W-:Y:S01]  /*4670*/  IMAD.MOV.U32 R50, RZ, RZ, R44 ;  /* 0x000000ffff327224 */ /* 0x004fe200078e002c */
[----:B------:R-:W-:Y:S01]  /*4680*/  SHF.R.U32.HI R105, RZ, 0x10, R51 ;  /* 0x00000010ff697819 */ /* 0x000fe20000011633 */
[----:B------:R-:W-:Y:S01]  /*4690*/  IMAD.MOV.U32 R51, RZ, RZ, R46 ;  /* 0x000000ffff337224 */ /* 0x000fe200078e002e */
[----:B------:R-:W-:Y:S01]  /*46a0*/  SHF.R.U64 R107, R52, 0x10, R53 ;  /* 0x00000010346b7819 */ /* 0x000fe20000001235 */
[----:B------:R-:W-:Y:S01]  /*46b0*/  HADD2.F32 R53, -RZ, R118.H1_H1 ;  /* 0x30000076ff357230 */ /* 0x000fe20000004100 */
[----:B-1----:R-:W-:Y:S01]  /*46c0*/  MOV R44, R43 ;  /* 0x0000002b002c7202 */ /* 0x002fe20000000f00 */
[----:B------:R-:W-:Y:S01]  /*46d0*/  HADD2.F32 R46, -RZ, R45.H0_H0 ;  /* 0x2000002dff2e7230 */ /* 0x000fe20000004100 */
[----:B------:R-:W-:Y:S01]  /*46e0*/  SHF.R.U32.HI R61, RZ, 0x10, R49 ;  /* 0x00000010ff3d7819 */ /* 0x000fe20000011631 */
[----:B------:R-:W-:Y:S01]  /*46f0*/  HADD2.F32 R43, -RZ, R41.H0_H0 ;  /* 0x20000029ff2b7230 */ /* 0x000fe20000004100 */
[----:B------:R-:W-:Y:S01]  /*4700*/  SHF.R.U64 R49, R54, 0x10, R55 ;  /* 0x0000001036317819 */ /* 0x000fe20000001237 */
[----:B------:R-:W-:-:S02]  /*4710*/  HADD2.F32 R45, -RZ, R45.H1_H1 ;  /* 0x3000002dff2d7230 */ /* 0x000fc40000004100 */
[CC--:B------:R-:W-:Y:S01]  /*4720*/  FMUL.FTZ R104, R46.reuse, R53.reuse ;  /* 0x000000352e687220 */ /* 0x0c0fe20000410000 */
[----:B------:R-:W-:Y:S02]  /*4730*/  HADD2.F32 R62, -RZ, R62.H0_H0 ;  /* 0x2000003eff3e7230 */ /* 0x000fe40000004100 */
[----:B------:R-:W-:Y:S01]  /*4740*/  FMUL.FTZ R53, R43, R53 ;  /* 0x000000352b357220 */ /* 0x000fe20000410000 */
[----:B------:R-:W-:Y:S01]  /*4750*/  HADD2.F32 R52, -RZ, R116.H1_H1 ;  /* 0x30000074ff347230 */ /* 0x000fe20000004100 */
[----:B------:R-:W-:Y:S01]  /*4760*/  SHF.R.U32.HI R63, RZ, 0x10, R55 ;  /* 0x00000010ff3f7819 */ /* 0x000fe20000011637 */
[----:B------:R-:W-:Y:S02]  /*4770*/  HADD2.F32 R41, -RZ, R41.H1_H1 ;  /* 0x30000029ff297230 */ /* 0x000fe40000004100 */
[----:B------:R-:W-:Y:S01]  /*4780*/  FMUL.FTZ R106, R45, R62 ;  /* 0x0000003e2d6a7220 */ /* 0x000fe20000410000 */
[----:B------:R-:W-:Y:S02]  /*4790*/  HADD2.F32 R54, -RZ, R61.H0_H0 ;  /* 0x2000003dff367230 */ /* 0x000fe40000004100 */
[-C--:B------:R-:W-:Y:S01]  /*47a0*/  FFMA.FTZ R104, R43, R52.reuse, -R104 ;  /* 0x000000342b687223 */ /* 0x080fe20000010868 */
[----:B------:R-:W-:Y:S01]  /*47b0*/  FFMA.FTZ R55, R46, R52, R53 ;  /* 0x000000342e377223 */ /* 0x000fe20000010035 */
[----:B------:R-:W-:Y:S01]  /*47c0*/  FMUL.FTZ R62, R41, R62 ;  /* 0x0000003e293e7220 */ /* 0x000fe20000410000 */
[----:B------:R-:W-:-:S02]  /*47d0*/  HADD2.F32 R52, -RZ, R117.H1_H1 ;  /* 0x30000075ff347230 */ /* 0x000fc40000004100 */
[-C--:B------:R-:W-:Y:S01]  /*47e0*/  FFMA.FTZ R61, R41, R54.reuse, -R106 ;  /* 0x00000036293d7223 */ /* 0x080fe2000001086a */
[----:B------:R-:W-:Y:S02]  /*47f0*/  HADD2.F32 R43, -RZ, R47.H0_H0 ;  /* 0x2000002fff2b7230 */ /* 0x000fe40000004100 */
[----:B------:R-:W-:Y:S01]  /*4800*/  FFMA.FTZ R62, R45, R54, R62 ;  /* 0x000000362d3e7223 */ /* 0x000fe2000001003e */
[--C-:B------:R-:W-:Y:S02]  /*4810*/  HADD2.F32 R41, -RZ, R44.reuse.H0_H0 ;  /* 0x2000002cff297230 */ /* 0x100fe40000004100 */
[----:B------:R-:W-:Y:S02]  /*4820*/  HADD2.F32 R53, -RZ, R63.H0_H0 ;  /* 0x2000003fff357230 */ /* 0x000fe40000004100 */
[-C--:B------:R-:W-:Y:S01]  /*4830*/  FMUL.FTZ R54, R43, R52.reuse ;  /* 0x000000342b367220 */ /* 0x080fe20000410000 */
[----:B------:R-:W-:Y:S02]  /*4840*/  HADD2.F32 R44, -RZ, R44.H1_H1 ;  /* 0x3000002cff2c7230 */ /* 0x000fe40000004100 */
[----:B------:R-:W-:Y:S01]  /*4850*/  FMUL.FTZ R52, R41, R52 ;  /* 0x0000003429347220 */ /* 0x000fe20000410000 */
[----:B------:R-:W-:-:S02]  /*4860*/  HADD2.F32 R46, -RZ, R115.H1_H1 ;  /* 0x30000073ff2e7230 */ /* 0x000fc40000004100 */
[----:B------:R-:W-:Y:S02]  /*4870*/  HADD2.F32 R47, -RZ, R47.H1_H1 ;  /* 0x3000002fff2f7230 */ /* 0x000fe40000004100 */
[-C--:B------:R-:W-:Y:S01]  /*4880*/  FMUL.FTZ R106, R44, R53.reuse ;  /* 0x000000352c6a7220 */ /* 0x080fe20000410000 */
[----:B------:R-:W-:Y:S02]  /*4890*/  HADD2.F32 R45, -RZ, R105.H0_H0 ;  /* 0x20000069ff2d7230 */ /* 0x000fe40000004100 */
[----:B------:R-:W-:Y:S01]  /*48a0*/  FFMA.FTZ R52, R43, R46, R52 ;  /* 0x0000002e2b347223 */ /* 0x000fe20000010034 */
[----:B------:R-:W-:Y:S02]  /*48b0*/  HADD2.F32 R118, -RZ, R118.H0_H0 ;  /* 0x20000076ff767230 */ /* 0x000fe40000004100 */
[C---:B------:R-:W-:Y:S01]  /*48c0*/  FMUL.FTZ R63, R47.reuse, R53 ;  /* 0x000000352f3f7220 */ /* 0x040fe20000410000 */
[----:B------:R-:W-:Y:S02]  /*48d0*/  HADD2.F32 R43, -RZ, R50.H0_H0 ;  /* 0x20000032ff2b7230 */ /* 0x000fe40000004100 */
[----:B------:R-:W-:Y:S01]  /*48e0*/  FFMA.FTZ R105, R47, R45, R106 ;  /* 0x0000002d2f697223 */ /* 0x000fe2000001006a */
[----:B------:R-:W-:-:S02]  /*48f0*/  HADD2.F32 R47, -RZ, R107.H0_H0 ;  /* 0x2000006bff2f7230 */ /* 0x000fc40000004100 */
[----:B------:R-:W-:Y:S01]  /*4900*/  FFMA.FTZ R54, R41, R46, -R54 ;  /* 0x0000002e29367223 */ /* 0x000fe20000010836 */
[----:B------:R-:W-:Y:S02]  /*4910*/  HADD2.F32 R50, -RZ, R50.H1_H1 ;  /* 0x30000032ff327230 */ /* 0x000fe40000004100 */
[----:B------:R-:W-:Y:S01]  /*4920*/  FFMA.FTZ R63, R44, R45, -R63 ;  /* 0x0000002d2c3f7223 */ /* 0x000fe2000001083f */
[----:B------:R-:W-:Y:S02]  /*4930*/  HADD2.F32 R116, -RZ, R116.H0_H0 ;  /* 0x20000074ff747230 */ /* 0x000fe40000004100 */
[----:B------:R-:W-:Y:S01]  /*4940*/  FMUL.FTZ R44, R43, R118 ;  /* 0x000000762b2c7220 */ /* 0x000fe20000410000 */
[--C-:B------:R-:W-:Y:S02]  /*4950*/  HADD2.F32 R41, -RZ, R40.reuse.H0_H0 ;  /* 0x20000028ff297230 */ /* 0x100fe40000004100 */
[----:B------:R-:W-:Y:S01]  /*4960*/  FMUL.FTZ R53, R50, R47 ;  /* 0x0000002f32357220 */ /* 0x000fe20000410000 */
[----:B------:R-:W-:Y:S01]  /*4970*/  HADD2.F32 R40, -RZ, R40.H1_H1 ;  /* 0x30000028ff287230 */ /* 0x000fe20000004100 */
[----:B------:R-:W-:Y:S01]  /*4980*/  F2FP.F16.F32.PACK_AB R54, R63, R54 ;  /* 0x000000363f36723e */ /* 0x000fe200000000ff */
[----:B------:R-:W-:-:S02]  /*4990*/  HADD2.F32 R45, -RZ, R60.H0_H0 ;  /* 0x2000003cff2d7230 */ /* 0x000fc40000004100 */
[C---:B------:R-:W-:Y:S01]  /*49a0*/  FMUL.FTZ R118, R41.reuse, R118 ;  /* 0x0000007629767220 */ /* 0x040fe20000410000 */
[-C--:B------:R-:W-:Y:S01]  /*49b0*/  FFMA.FTZ R44, R41, R116.reuse, -R44 ;  /* 0x00000074292c7223 */ /* 0x080fe2000001082c */
[C---:B------:R-:W-:Y:S01]  /*49c0*/  FMUL.FTZ R47, R40.reuse, R47 ;  /* 0x0000002f282f7220 */ /* 0x040fe20000410000 */
[----:B------:R-:W-:Y:S02]  /*49d0*/  HADD2.F32 R41, -RZ, R51.H0_H0 ;  /* 0x20000033ff297230 */ /* 0x000fe40000004100 */
[-C--:B------:R-:W-:Y:S01]  /*49e0*/  FFMA.FTZ R53, R40, R45.reuse, -R53 ;  /* 0x0000002d28357223 */ /* 0x080fe20000010835 */
[----:B------:R-:W-:Y:S02]  /*49f0*/  HADD2.F32 R117, -RZ, R117.H0_H0 ;  /* 0x20000075ff757230 */ /* 0x000fe40000004100 */
[----:B------:R-:W-:Y:S01]  /*4a00*/  FFMA.FTZ R118, R43, R116, R118 ;  /* 0x000000742b767223 */ /* 0x000fe20000010076 */
[----:B------:R-:W-:Y:S02]  /*4a10*/  HADD2.F32 R49, -RZ, R49.H0_H0 ;  /* 0x20000031ff317230 */ /* 0x000fe40000004100 */
[----:B------:R-:W-:Y:S01]  /*4a20*/  FFMA.FTZ R47, R50, R45, R47 ;  /* 0x0000002d322f7223 */ /* 0x000fe2000001002f */
[----:B------:R-:W-:-:S02]  /*4a30*/  HADD2.F32 R40, -RZ, R42.H0_H0 ;  /* 0x2000002aff287230 */ /* 0x000fc40000004100 */
[-C--:B------:R-:W-:Y:S01]  /*4a40*/  FMUL.FTZ R43, R41, R117.reuse ;  /* 0x00000075292b7220 */ /* 0x080fe20000410000 */
[----:B------:R-:W-:Y:S01]  /*4a50*/  HADD2.F32 R51, -RZ, R51.H1_H1 ;  /* 0x30000033ff337230 */ /* 0x000fe20000004100 */
[----:B------:R-:W-:Y:S01]  /*4a60*/  F2FP.F16.F32.PACK_AB R52, R105, R52 ;  /* 0x000000346934723e */ /* 0x000fe200000000ff */
[----:B------:R-:W-:Y:S02]  /*4a70*/  HADD2.F32 R42, -RZ, R42.H1_H1 ;  /* 0x3000002aff2a7230 */ /* 0x000fe40000004100 */
[----:B------:R-:W-:Y:S01]  /*4a80*/  FMUL.FTZ R46, R40, R117 ;  /* 0x00000075282e7220 */ /* 0x000fe20000410000 */
[----:B------:R-:W-:Y:S02]  /*4a90*/  HADD2.F32 R115, -RZ, R115.H0_H0 ;  /* 0x20000073ff737230 */ /* 0x000fe40000004100 */
        /* <DEDUP_REMOVED lines=8> */
[----:B------:R-:W-:Y:S01]  /*4b20*/  F2FP.F16.F32.PACK_AB R44, R47, R118 ;  /* 0x000000762f2c723e */ /* 0x000fe200000000ff */
[----:B------:R-:W-:Y:S01]  /*4b30*/  IMAD.MOV.U32 R47, RZ, RZ, R52 ;  /* 0x000000ffff2f7224 */ /* 0x000fe200078e0034 */
[----:B------:R-:W-:Y:S01]  /*4b40*/  F2FP.F16.F32.PACK_AB R42, R42, R43 ;  /* 0x0000002b2a2a723e */ /* 0x000fe200000000ff */
[----:B------:R-:W-:Y:S01]  /*4b50*/  IMAD.MOV.U32 R43, RZ, RZ, R54 ;  /* 0x000000ffff2b7224 */ /* 0x000fe200078e0036 */
[----:B------:R-:W-:Y:S02]  /*4b60*/  F2FP.F16.F32.PACK_AB R41, R61, R104 ;  /* 0x000000683d29723e */ /* 0x000fe400000000ff */
[----:B------:R-:W-:Y:S02]  /*4b70*/  F2FP.F16.F32.PACK_AB R45, R62, R55 ;  /* 0x000000373e2d723e */ /* 0x000fe400000000ff */
[----:B------:R-:W-:-:S07]  /*4b80*/  F2FP.F16.F32.PACK_AB R46, R51, R46 ;  /* 0x0000002e332e723e */ /* 0x000fce00000000ff */
.L_x_1347:
[----:B------:R-:W-:Y:S05]  /*4b90*/  BSYNC B1 ;  /* 0x0000000000017941 */ /* 0x000fea0003800000 */
.L_x_1346:
        /* <DEDUP_REMOVED lines=10> */
.L_x_1315:
[----:B------:R-:W-:-:S13]  /*4c40*/  ISETP.NE.AND P3, PT, R203, 0x3, PT ;  /* 0x00000003cb00780c */ /* 0x000fda0003f65270 */
[----:B------:R-:W-:Y:S05]  /*4c50*/  @!P3 BRA `(.L_x_1348) ;  /* 0x000000000004b947 */ /* 0x000fea0003800000 */
[----:B------:R-:W-:Y:S01]  /*4c60*/  BPT.TRAP 0x1 ;  /* 0x000000040000795c */ /* 0x000fe20000300000 */
.L_x_1348:
[----:B------:R-:W-:Y:S01]  /*4c70*/  IMAD R94, R2, 0x8, R18 ;  /* 0x00000008025e7824 */ /* 0x000fe200078e0212 */
[----:B------:R-:W-:Y:S01]  /*4c80*/  SHF.L.U32 R108, R201, 0x1f, RZ ;  /* 0x0000001fc96c7819 */ /* 0x000fe200000006ff */
[----:B------:R-:W-:Y:S01]  /*4c90*/  IMAD R99, R26, -0x60, R29 ;  /* 0xffffffa01a637824 */ /* 0x000fe200078e021d */
[----:B------:R-:W-:Y:S02]  /*4ca0*/  BSSY B1, `(.L_x_1349) ;  /* 0x0000004000017945 */ /* 0x000fe40003800000 */
[----:B------:R-:W0:Y:S02]  /*4cb0*/  SYNCS.PHASECHK.TRANS64.TRYWAIT P4, [R94+URZ+0x32490], R108 ;  /* 0x0324906c5e0075a7 */ /* 0x000e24000808017f */
[----:B------:R-:W-:Y:S01]  /*4cc0*/  VIMNMX R99, R99, 0x60, PT ;  /* 0x0000006063637848 */ /* 0x000fe20003fe0100 */
[----:B0-----:R-:W-:Y:S06]  /*4cd0*/  @!P4 BRA `(.L_x_1350) ;  /* 0x0000014c001cc947 */ /* 0x001fec0003800000 */
.L_x_1609:
[----:B------:R-:W-:Y:S05]  /*4ce0*/  BSYNC B1 ;  /* 0x0000000000017941 */ /* 0x000fea0003800000 */
.L_x_1349:
        /* <DEDUP_REMOVED lines=8> */
.L_x_1352:
[----:B------:R-:W-:Y:S05]  /*4d70*/  BSYNC B1 ;  /* 0x0000000000017941 */ /* 0x000fea0003800000 */
.L_x_1351:
[----:B------:R-:W-:Y:S05]  /*4d80*/  @P4 BRA `(.L_x_1332) ;  /* 0x0000000000104947 */ /* 0x000fea0003800000 */
[----:B-1----:R-:W1:Y:S04]  /*4d90*/  @!P1 LDS.128 R40, [R106+0x2000] ;  /* 0x002000006a289984 */ /* 0x002e680000000c00 */
[----:B------:R-:W2:Y:S04]  /*4da0*/  @!P2 LDS.128 R44, [R104+0x2000] ;  /* 0x00200000682ca984 */ /* 0x000ea80000000c00 */
[----:B-1----:R3:W-:Y:S04]  /*4db0*/  @!P1 STG.E.128 desc[UR60][R48.64], R40 ;  /* 0x0000002830009986 */ /* 0x0027e8000c101d3c */
[----:B--2---:R3:W-:Y:S02]  /*4dc0*/  @!P2 STG.E.128 desc[UR60][R48.64+0x40], R44 ;  /* 0x0000402c3000a986 */ /* 0x0047e4000c101d3c */
.L_x_1332:
[----:B------:R-:W-:Y:S05]  /*4dd0*/  BSYNC B0 ;  /* 0x0000000000007941 */ /* 0x000fea0003800000 */
.L_x_1314:
        /* <DEDUP_REMOVED lines=17> */
.L_x_1354:
[----:B------:R-:W-:Y:S05]  /*4ef0*/  BSYNC B0 ;  /* 0x0000000000007941 */ /* 0x000fea0003800000 */
.L_x_1353:
[----:B------:R-:W2:Y:S01]  /*4f00*/  SYNCS.PHASECHK.TRANS64.TRYWAIT P3, [R94+URZ+0x324b0], R108 ;  /* 0x0324b06c5e0075a7 */ /* 0x000ea2000806017f */
[----:B------:R-:W-:Y:S01]  /*4f10*/  ULDC.64 UR56, c[0x0][0x328] ;  /* 0x0000ca0000387ab9 */ /* 0x000fe20000000a00 */
[----:B------:R-:W-:Y:S01]  /*4f20*/  ULDC.64 UR58, c[0x0][0x318] ;  /* 0x0000c600003a7ab9 */ /* 0x000fe20000000a00 */
[----:B------:R-:W-:Y:S01]  /*4f30*/  BSSY B0, `(.L_x_1355) ;  /* 0x0000003000007945 */ /* 0x000fe20003800000 */
[----:B-1----:R-:W-:-:S03]  /*4f40*/  IMAD R40, R2, 0x6000, R77 ;  /* 0x0000600002287824 */ /* 0x002fc600078e024d */
[----:B--2---:R-:W-:Y:S05]  /*4f50*/  @!P3 BRA `(.L_x_1356) ;  /* 0x000001480090b947 */ /* 0x004fea0003800000 */
.L_x_1610:
[----:B------:R-:W-:Y:S05]  /*4f60*/  BSYNC B0 ;  /* 0x0000000000007941 */ /* 0x000fea0003800000 */
.L_x_1355:
[----:B------:R-:W-:Y:S01]  /*4f70*/  ISETP.GE.AND P3, PT, R19, R99, PT ;  /* 0x000000631300720c */ /* 0x000fe20003f66270 */
[----:B------:R-:W-:Y:S01]  /*4f80*/  IMAD.IADD R41, R75, 0x1, R40 ;  /* 0x000000014b297824 */ /* 0x000fe200078e0228 */
[----:B------:R-:W-:Y:S01]  /*4f90*/  BSSY B0, `(.L_x_1357) ;  /* 0x0000026000007945 */ /* 0x000fe20003800000 */
[----:B------:R-:W-:Y:S02]  /*4fa0*/  IMAD R48, R40, 0x2, R24 ;  /* 0x0000000228307824 */ /* 0x000fe400078e0218 */
[----:B------:R-:W-:-:S04]  /*4fb0*/  IMAD.WIDE R44, R26, 0x60, R70 ;  /* 0x000000601a2c7825 */ /* 0x000fc800078e0246 */
[----:B------:R-:W-:-:S04]  /*4fc0*/  IMAD R49, R41, 0x2, R24 ;  /* 0x0000000229317824 */ /* 0x000fc800078e0218 */
[----:B------:R-:W-:Y:S05]  /*4fd0*/  @P3 BRA `(.L_x_1358) ;  /* 0x0000000000843947 */ /* 0x000fea0003800000 */
[----:B------:R-:W-:Y:S01]  /*4fe0*/  IMAD R43, R45, UR56, RZ ;  /* 0x000000382d2b7c24 */ /* 0x000fe2000f8e02ff */
[----:B------:R-:W-:Y:S01]  /*4ff0*/  ULDC UR4, c[0x0][0x320] ;  /* 0x0000c80000047ab9 */ /* 0x000fe20000000800 */
        /* <DEDUP_REMOVED lines=31> */
.L_x_1358:
[----:B------:R-:W-:Y:S05]  /*51f0*/  BSYNC B0 ;  /* 0x0000000000007941 */ /* 0x000fea0003800000 */
.L_x_1357:
[----:B------:R-:W-:Y:S01]  /*5200*/  ISETP.GE.AND P3, PT, R228, R99, PT ;  /* 0x00000063e400720c */ /* 0x000fe20003f66270 */
[----:B------:R-:W-:-:S12]  /*5210*/  BSSY B0, `(.L_x_1359) ;  /* 0x0000025000007945 */ /* 0x000fd80003800000 */
[----:B------:R-:W-:Y:S05]  /*5220*/  @P3 BRA `(.L_x_1360) ;  /* 0x00000000008c3947 */ /* 0x000fea0003800000 */
[----:B--2---:R-:W-:Y:S01]  /*5230*/  IADD3 R43, P3, R44, 0x40, RZ ;  /* 0x000000402c2b7810 */ /* 0x004fe20007f7e0ff */
[----:B------:R-:W-:Y:S01]  /*5240*/  IMAD.MOV.U32 R40, RZ, RZ, R20 ;  /* 0x000000ffff287224 */ /* 0x000fe200078e0014 */
[----:B------:R-:W-:Y:S01]  /*5250*/  ULDC UR4, c[0x0][0x320] ;  /* 0x0000c80000047ab9 */ /* 0x000fe20000000800 */
[----:B------:R-:W-:Y:S02]  /*5260*/  IMAD.MOV.U32 R41, RZ, RZ, R91 ;  /* 0x000000ffff297224 */ /* 0x000fe400078e005b */
[----:B------:R-:W-:Y:S02]  /*5270*/  IMAD.X R44, RZ, RZ, R45, P3 ;  /* 0x000000ffff2c7224 */ /* 0x000fe400018e062d */
[----:B------:R-:W-:-:S04]  /*5280*/  IMAD.WIDE.U32 R40, R43, UR56, R40 ;  /* 0x000000382b287c25 */ /* 0x000fc8000f8e0028 */
[----:B------:R-:W-:-:S04]  /*5290*/  IMAD R44, R44, UR56, RZ ;  /* 0x000000382c2c7c24 */ /* 0x000fc8000f8e02ff */
[----:B------:R-:W-:Y:S01]  /*52a0*/  IMAD R43, R43, UR57, R44 ;  /* 0x000000392b2b7c24 */ /* 0x000fe2000f8e022c */
[----:B------:R-:W-:-:S04]  /*52b0*/  LEA R44, P3, R40, UR58, 0x1 ;  /* 0x0000003a282c7c11 */ /* 0x000fc8000f8608ff */
[----:B------:R-:W-:-:S04]  /*52c0*/  IADD3 R41, R41, R43, RZ ;  /* 0x0000002b29297210 */ /* 0x000fc80007ffe0ff */
        /* <DEDUP_REMOVED lines=25> */
.L_x_1360:
[----:B------:R-:W-:Y:S05]  /*5460*/  BSYNC B0 ;  /* 0x0000000000007941 */ /* 0x000fea0003800000 */
.L_x_1359:
        /* <DEDUP_REMOVED lines=8> */
[----:B------:R-:W-:-:S02]  /*54f0*/  VIADD R2, R2, 0x1 ;  /* 0x0000000102027836 */ /* 0x000fc40000000000 */
[----:B01----:R-:W-:-:S03]  /*5500*/  @!P4 VIADD R94, R94, 0x324c0 ;  /* 0x000324c05e5ec836 */ /* 0x003fc60000000000 */
        /* <DEDUP_REMOVED lines=12> */
.L_x_1309:
        /* <DEDUP_REMOVED lines=49> */
[----:B------:R-:W-:Y:S01]  /*58e0*/  CS2R R70, SRZ ;  /* 0x0000000000467805 */ /* 0x000fe2000001ff00 */
[----:B------:R-:W-:Y:S01]  /*58f0*/  IMAD.MOV.U32 R166, RZ, RZ, RZ ;  /* 0x000000ffffa67224 */ /* 0x000fe200078e00ff */
        /* <DEDUP_REMOVED lines=12> */
[----:B------:R-:W-:Y:S01]  /*59c0*/  CS2R R36, SRZ ;  /* 0x0000000000247805 */ /* 0x000fe2000001ff00 */
[----:B------:R-:W-:Y:S01]  /*59d0*/  IMAD.MOV.U32 R6, RZ, RZ, RZ ;  /* 0x000000ffff067224 */ /* 0x000fe200078e00ff */
[----:B------:R-:W-:Y:S01]  /*59e0*/  CS2R R10, SRZ ;  /* 0x00000000000a7805 */ /* 0x000fe2000001ff00 */
[----:B------:R-:W-:-:S02]  /*59f0*/  IMAD.MOV.U32 R0, RZ, RZ, RZ ;  /* 0x000000ffff007224 */ /* 0x000fc400078e00ff */
[----:B------:R-:W-:Y:S02]  /*5a00*/  IMAD.MOV.U32 R31, RZ, RZ, RZ ;  /* 0x000000ffff1f7224 */ /* 0x000fe400078e00ff */
[----:B------:R-:W-:Y:S02]  /*5a10*/  IMAD.MOV.U32 R29, RZ, RZ, RZ ;  /* 0x000000ffff1d7224 */ /* 0x000fe400078e00ff */
[----:B------:R-:W-:Y:S02]  /*5a20*/  IMAD.MOV.U32 R27, RZ, RZ, RZ ;  /* 0x000000ffff1b7224 */ /* 0x000fe400078e00ff */
[----:B------:R-:W-:Y:S01]  /*5a30*/  IMAD.MOV.U32 R9, RZ, RZ, RZ ;  /* 0x000000ffff097224 */ /* 0x000fe200078e00ff */
[----:B------:R-:W-:Y:S06]  /*5a40*/  @P0 BRA `(.L_x_1362) ;  /* 0x00000000000c0947 */ /* 0x000fec0003800000 */
[----:B------:R-:W0:Y:S01]  /*5a50*/  FENCE.VIEW.ASYNC.G ;  /* 0x00000000000073c6 */ /* 0x000e220000000100 */
[----:B------:R-:W-:Y:S05]  /*5a60*/  WARPSYNC.ALL ;  /* 0x0000000000007948 */ /* 0x000fea0003800000 */
[----:B0-----:R-:W-:Y:S06]  /*5a70*/  BAR.ARV 0xc, 0x180 ;  /* 0x0306000000007b1d */ /* 0x001fec0000002000 */
.L_x_1362:
[----:B------:R-:W-:Y:S02]  /*5a80*/  IMAD.MOV.U32 R25, RZ, RZ, RZ ;  /* 0x000000ffff197224 */ /* 0x000fe400078e00ff */
[----:B------:R-:W-:Y:S01]  /*5a90*/  IMAD.MOV.U32 R8, RZ, RZ, RZ ;  /* 0x000000ffff087224 */ /* 0x000fe200078e00ff */
[----:B------:R-:W-:Y:S06]  /*5aa0*/  @!P2 BRA `(.L_x_1363) ;  /* 0x0000008c002ca947 */ /* 0x000fec0003800000 */
[----:B------:R-:W-:-:S03]  /*5ab0*/  UMOV UR4, 0xffffffff ;  /* 0xffffffff00047882 */ /* 0x000fc60000000000 */
[----:B------:R-:W-:Y:S05]  /*5ac0*/  BRA.DIV UR4, `(.L_x_1364) ;  /* 0x0000013e04c87947 */ /* 0x000fea000b800000 */
[----:B------:R-:W0:Y:S02]  /*5ad0*/  S2R R0, SR_TID.X ;  /* 0x0000000000007919 */ /* 0x000e240000002100 */
[----:B0-----:R-:W-:-:S04]  /*5ae0*/  IADD3 R3, R0, -0x80, RZ ;  /* 0xffffff8000037810 */ /* 0x001fc80007ffe0ff */
[----:B------:R-:W-:-:S04]  /*5af0*/  SHF.R.S32.HI R0, RZ, 0x1f, R3 ;  /* 0x0000001fff007819 */ /* 0x000fc80000011403 */
[----:B------:R-:W-:-:S04]  /*5b00*/  LEA.HI R0, R0, R3, RZ, 0x7 ;  /* 0x0000000300007211 */ /* 0x000fc800078f38ff */
[----:B------:R-:W-:-:S05]  /*5b10*/  SHF.R.S32.HI R0, RZ, 0x7, R0 ;  /* 0x00000007ff007819 */ /* 0x000fca0000011400 */
[----:B------:R0:W1:Y:S02]  /*5b20*/  SHFL.IDX PT, R14, R0, RZ, 0x1f ;  /* 0x00001fff000e7589 */ /* 0x00006400000e0000 */
.L_x_1613:
[----:B------:R-:W-:Y:S01]  /*5b30*/  VIADD R24, R18, 0x18400 ;  /* 0x0001840012187836 */ /* 0x000fe20000000000 */
[----:B01----:R-:W-:Y:S01]  /*5b40*/  LEA.HI R0, R14, R14, RZ, 0x1 ;  /* 0x0000000e0e007211 */ /* 0x003fe200078f08ff */
[----:B------:R-:W-:Y:S03]  /*5b50*/  BSSY B6, `(.L_x_1365) ;  /* 0x0000015000067945 */ /* 0x000fe60003800000 */
[----:B------:R-:W-:Y:S02]  /*5b60*/  LOP3.LUT P0, RZ, R24, 0x1bf, RZ, 0xc0, !PT ;  /* 0x000001bf18ff7812 */ /* 0x000fe4000780c0ff */
[----:B------:R-:W-:-:S05]  /*5b70*/  LOP3.LUT R29, R0, 0xffffe, RZ, 0xc0, !PT ;  /* 0x000ffffe001d7812 */ /* 0x000fca00078ec0ff */
[----:B------:R-:W-:-:S06]  /*5b80*/  IMAD.IADD R29, R14, 0x1, -R29 ;  /* 0x000000010e1d7824 */ /* 0x000fcc00078e0a1d */
        /* <DEDUP_REMOVED lines=17> */
.L_x_1366:
[----:B------:R-:W-:Y:S05]  /*5ca0*/  BSYNC B6 ;  /* 0x0000000000067941 */ /* 0x000fea0003800000 */
.L_x_1365:
[----:B------:R-:W-:Y:S02]  /*5cb0*/  ULDC UR4, c[0x0][0x3f4] ;  /* 0x0000fd0000047ab9 */ /* 0x000fe40000000800 */
[----:B------:R-:W-:-:S13]  /*5cc0*/  ISETP.LT.AND P0, PT, RZ, UR4, PT ;  /* 0x00000004ff007c0c */ /* 0x000fda000bf01270 */
[----:B------:R-:W-:Y:S05]  /*5cd0*/  @P0 BRA `(.L_x_1367) ;  /* 0x00000000003c0947 */ /* 0x000fea0003800000 */
[----:B------:R-:W-:-:S04]  /*5ce0*/  LEA.HI R0, R229, R229, RZ, 0x1 ;  /* 0x000000e5e5007211 */ /* 0x000fc800078f08ff */
[----:B------:R-:W-:-:S05]  /*5cf0*/  LOP3.LUT R0, R0, 0xfffffffe, RZ, 0xc0, !PT ;  /* 0xfffffffe00007812 */ /* 0x000fca00078ec0ff */
[----:B------:R-:W-:-:S05]  /*5d00*/  IMAD.IADD R12, R229, 0x1, -R0 ;  /* 0x00000001e50c7824 */ /* 0x000fca00078e0a00 */
[----:B------:R-:W-:-:S04]  /*5d10*/  SHF.L.U32 R3, R12, 0x1f, RZ ;  /* 0x0000001f0c037819 */ /* 0x000fc800000006ff */
[----:B------:R0:W1:Y:S03]  /*5d20*/  SYNCS.PHASECHK.TRANS64.TRYWAIT P0, [R18+URZ+0x32400], R3 ;  /* 0x03240003120075a7 */ /* 0x000066000800017f */
[----:B-1----:R-:W-:Y:S05]  /*5d30*/  @!P0 NANOSLEEP.SYNCS 0x989680 ;  /* 0x009896800000895d */ /* 0x002fea0003900000 */
[----:B------:R-:W1:Y:S01]  /*5d40*/  @!P0 SYNCS.PHASECHK.TRANS64 P0, [R18+URZ+0x32400], R3 ;  /* 0x03240003120085a7 */ /* 0x000e62000800007f */
[----:B------:R-:W-:Y:S04]  /*5d50*/  BSSY B0, `(.L_x_1368) ;  /* 0x0000006000007945 */ /* 0x000fe80003800000 */
[----:B-1----:R-:W-:Y:S05]  /*5d60*/  @P0 BRA `(.L_x_1369) ;  /* 0x0000000000100947 */ /* 0x002fea0003800000 */
.L_x_1370:
[----:B-1----:R1:W2:Y:S02]  /*5d70*/  SYNCS.PHASECHK.TRANS64.TRYWAIT P0, [R18+URZ+0x32400], R3 ;  /* 0x03240003120075a7 */ /* 0x0022a4000800017f */
[----:B--2---:R-:W-:Y:S05]  /*5d80*/  @!P0 NANOSLEEP.SYNCS 0x989680 ;  /* 0x009896800000895d */ /* 0x004fea0003900000 */
[----:B------:R-:W2:Y:S02]  /*5d90*/  @!P0 SYNCS.PHASECHK.TRANS64 P0, [R18+URZ+0x32400], R3 ;  /* 0x03240003120085a7 */ /* 0x000ea4000800007f */
[----:B--2---:R-:W-:Y:S05]  /*5da0*/  @!P0 BRA `(.L_x_1370) ;  /* 0xfffffffc00f08947 */ /* 0x004fea000383ffff */
.L_x_1369:
[----:B------:R-:W-:Y:S05]  /*5db0*/  BSYNC B0 ;  /* 0x0000000000007941 */ /* 0x000fea0003800000 */
.L_x_1368:
[----:B------:R-:W-:Y:S05]  /*5dc0*/  BRA `(.L_x_1371) ;  /* 0x0000002000807947 */ /* 0x000fea0003800000 */
.L_x_1367:
        /* <DEDUP_REMOVED lines=23> */
[----:B------:R-:W-:Y:S01]  /*5f40*/  MOV R4, UR4 ;  /* 0x0000000400047c02 */ /* 0x000fe20008000f00 */
        /* <DEDUP_REMOVED lines=12> */
.L_x_1373:
[----:B------:R-:W-:Y:S05]  /*6010*/  BSYNC B6 ;  /* 0x0000000000067941 */ /* 0x000fea0003800000 */
.L_x_1372:
[----:B------:R-:W-:Y:S01]  /*6020*/  ULDC.U8 UR4, c[0x0][0x410] ;  /* 0x0001040000047ab9 */ /* 0x000fe20000000000 */
[----:B------:R-:W-:Y:S01]  /*6030*/  BSSY B0, `(.L_x_1374) ;  /* 0x00001f1000007945 */ /* 0x000fe20003800000 */
[----:B------:R-:W-:Y:S01]  /*6040*/  ISETP.NE.AND P0, PT, RZ, UR4, PT ;  /* 0x00000004ff007c0c */ /* 0x000fe2000bf05270 */
[----:B------:R-:W-:-:S12]  /*6050*/  IMAD R4, R33, 0x80, R19 ;  /* 0x0000008021047824 */ /* 0x000fd800078e0213 */
[----:B------:R-:W-:Y:S05]  /*6060*/  @!P0 BRA `(.L_x_1375) ;  /* 0x0000000c00f88947 */ /* 0x000fea0003800000 */
[----:B------:R-:W-:-:S03]  /*6070*/  UMOV UR4, 0xffffffff ;  /* 0xffffffff00047882 */ /* 0x000fc60000000000 */
[----:B------:R-:W-:Y:S05]  /*6080*/  BRA.DIV UR4, `(.L_x_1376) ;  /* 0x0000013a04947947 */ /* 0x000fea000b800000 */
[----:B------:R0:W1:Y:S04]  /*6090*/  SHFL.IDX PT, R3, R25, RZ, 0x1c1f ;  /* 0x001c1fff19037589 */ /* 0x00006800000e0000 */
[----:B------:R0:W2:Y:S04]  /*60a0*/  SHFL.IDX PT, R0, R24, RZ, 0x1c1f ;  /* 0x001c1fff18007589 */ /* 0x0000a800000e0000 */
[----:B------:R0:W3:Y:S04]  /*60b0*/  SHFL.IDX PT, R5, R27, RZ, 0x1c1f ;  /* 0x001c1fff1b057589 */ /* 0x0000e800000e0000 */
[----:B------:R0:W4:Y:S02]  /*60c0*/  SHFL.IDX PT, R14, R26, RZ, 0x1c1f ;  /* 0x001c1fff1a0e7589 */ /* 0x00012400000e0000 */
.L_x_1619:
[----:B------:R-:W-:Y:S01]  /*60d0*/  ULDC UR4, c[0x0][0x448] ;  /* 0x0001120000047ab9 */ /* 0x000fe20000000800 */
[----:B------:R-:W-:Y:S01]  /*60e0*/  IMAD.SHL.U32 R6, R232, 0x40, RZ ;  /* 0x00000040e8067824 */ /* 0x000fe200078e00ff */
[----:B------:R-:W-:Y:S01]  /*60f0*/  BSSY B1, `(.L_x_1377) ;  /* 0x0000024000017945 */ /* 0x000fe20003800000 */
[----:B------:R-:W-:Y:S01]  /*6100*/  IMAD R13, R97, UR4, RZ ;  /* 0x00000004610d7c24 */ /* 0x000fe2000f8e02ff */
[----:B------:R-:W-:Y:S02]  /*6110*/  CS2R R10, SRZ ;  /* 0x00000000000a7805 */ /* 0x000fe4000001ff00 */
[----:B------:R-:W-:Y:S02]  /*6120*/  CS2R R20, SRZ ;  /* 0x0000000000147805 */ /* 0x000fe4000001ff00 */
[----:B------:R-:W-:Y:S02]  /*6130*/  LOP3.LUT R7, R6, 0x1c0, RZ, 0xc0, !PT ;  /* 0x000001c006077812 */ /* 0x000fe400078ec0ff */
[----:B------:R-:W-:Y:S01]  /*6140*/  ISETP.GE.AND P0, PT, R4, R13, PT ;  /* 0x0000000d0400720c */ /* 0x000fe20003f06270 */
[----:B------:R-:W-:Y:S01]  /*6150*/  IMAD R13, R33, -0x80, R13 ;  /* 0xffffff80210d7824 */ /* 0x000fe200078e020d */
[----:B------:R-:W-:-:S02]  /*6160*/  LEA.HI R6, R229, R229, RZ, 0x1 ;  /* 0x000000e5e5067211 */ /* 0x000fc400078f08ff */
[----:B------:R-:W-:Y:S02]  /*6170*/  LOP3.LUT R8, R7, 0x18, R16, 0xf8, !PT ;  /* 0x0000001807087812 */ /* 0x000fe400078ef810 */
[----:B------:R-:W-:Y:S02]  /*6180*/  SHF.R.U32.HI R7, RZ, 0x3, R7 ;  /* 0x00000003ff077819 */ /* 0x000fe40000011607 */
[----:B------:R-:W-:Y:S02]  /*6190*/  LOP3.LUT R12, R6, 0xfffffffe, RZ, 0xc0, !PT ;  /* 0xfffffffe060c7812 */ /* 0x000fe400078ec0ff */
[----:B------:R-:W-:Y:S02]  /*61a0*/  LOP3.LUT R28, R8, R7, RZ, 0x3c, !PT ;  /* 0x00000007081c7212 */ /* 0x000fe400078e3cff */
[----:B------:R-:W-:Y:S02]  /*61b0*/  CS2R R6, SRZ ;  /* 0x0000000000067805 */ /* 0x000fe4000001ff00 */
[----:B------:R-:W-:Y:S01]  /*61c0*/  CS2R R8, SRZ ;  /* 0x0000000000087805 */ /* 0x000fe2000001ff00 */
[----:B------:R-:W-:Y:S01]  /*61d0*/  IMAD.IADD R12, R229, 0x1, -R12 ;  /* 0x00000001e50c7824 */ /* 0x000fe200078e0a0c */
[----:B------:R-:W-:Y:S06]  /*61e0*/  @P0 BRA `(.L_x_1378) ;  /* 0x0000000000500947 */ /* 0x000fec0003800000 */
[----:B------:R-:W-:Y:S01]  /*61f0*/  ULDC UR4, c[0x0][0x3f4] ;  /* 0x0000fd0000047ab9 */ /* 0x000fe20000000800 */
[----:B--2---:R-:W-:Y:S01]  /*6200*/  IMAD.MOV.U32 R6, RZ, RZ, R0 ;  /* 0x000000ffff067224 */ /* 0x004fe200078e0000 */
[----:B------:R-:W-:Y:S01]  /*6210*/  ISETP.GE.AND P3, PT, R202, UR4, PT ;  /* 0x00000004ca007c0c */ /* 0x000fe2000bf66270 */
[----:B-1----:R-:W-:Y:S01]  /*6220*/  IMAD.MOV.U32 R7, RZ, RZ, R3 ;  /* 0x000000ffff077224 */ /* 0x002fe200078e0003 */
[----:B------:R-:W-:Y:S01]  /*6230*/  ISETP.GE.AND P2, PT, R22, UR4, PT ;  /* 0x0000000416007c0c */ /* 0x000fe2000bf46270 */
[----:B---3--:R-:W-:Y:S01]  /*6240*/  IMAD.MOV.U32 R15, RZ, RZ, R5 ;  /* 0x000000ffff0f7224 */ /* 0x008fe200078e0005 */
[----:B------:R-:W-:Y:S02]  /*6250*/  CS2R R10, SRZ ;  /* 0x00000000000a7805 */ /* 0x000fe4000001ff00 */
[----:B------:R-:W-:Y:S02]  /*6260*/  CS2R R20, SRZ ;  /* 0x0000000000147805 */ /* 0x000fe4000001ff00 */
[----:B------:R-:W-:-:S05]  /*6270*/  CS2R R8, SRZ ;  /* 0x0000000000087805 */ /* 0x000fca000001ff00 */
[-C--:B----4-:R-:W-:Y:S02]  /*6280*/  @!P3 IADD3 R4, P1, R14, R237.reuse, RZ ;  /* 0x000000ed0e04b210 */ /* 0x090fe40007f3e0ff */
[----:B0-----:R-:W-:Y:S01]  /*6290*/  @!P3 IADD3 R26, P0, R0, R237, RZ ;  /* 0x000000ed001ab210 */ /* 0x001fe20007f1e0ff */
[C---:B------:R-:W-:Y:S01]  /*62a0*/  @!P2 IMAD.WIDE R24, R22.reuse, 0x2, R6 ;  /* 0x000000021618a825 */ /* 0x040fe200078e0206 */
        /* <DEDUP_REMOVED lines=8> */
.L_x_1378:
[----:B------:R-:W-:Y:S05]  /*6330*/  BSYNC B1 ;  /* 0x0000000000017941 */ /* 0x000fea0003800000 */
.L_x_1377:
[----:B0--3--:R-:W-:Y:S01]  /*6340*/  SHF.L.U32 R5, R12, 0x1f, RZ ;  /* 0x0000001f0c057819 */ /* 0x009fe200000006ff */
[----:B-1----:R-:W-:Y:S01]  /*6350*/  IMAD R3, R215, 0x200, R28 ;  /* 0x00000200d7037824 */ /* 0x002fe200078e021c */
[----:B------:R-:W-:Y:S01]  /*6360*/  LOP3.LUT P1, RZ, R232, 0x4, RZ, 0xc0, !PT ;  /* 0x00000004e8ff7812 */ /* 0x000fe2000782c0ff */
[----:B-----5:R-:W-:Y:S01]  /*6370*/  IMAD.MOV.U32 R32, RZ, RZ, R10 ;  /* 0x000000ffff207224 */ /* 0x020fe200078e000a */
[----:B------:R-:W0:Y:S01]  /*6380*/  SYNCS.PHASECHK.TRANS64.TRYWAIT P0, [R18+URZ+0x32400], R5 ;  /* 0x03240005120075a7 */ /* 0x000e22000800017f */
[----:B------:R-:W-:Y:S01]  /*6390*/  IMAD R3, R3, 0x2, R18 ;  /* 0x0000000203037824 */ /* 0x000fe200078e0212 */
[--C-:B------:R-:W-:Y:S01]  /*63a0*/  SHF.R.U64 R34, R10, 0x10, R11.reuse ;  /* 0x000000100a227819 */ /* 0x100fe2000000120b */
[--C-:B----4-:R-:W-:Y:S01]  /*63b0*/  IMAD.MOV.U32 R14, RZ, RZ, R11.reuse ;  /* 0x000000ffff0e7224 */ /* 0x110fe200078e000b */
[----:B------:R-:W-:Y:S01]  /*63c0*/  SHF.R.U32.HI R15, RZ, 0x10, R11 ;  /* 0x00000010ff0f7819 */ /* 0x000fe2000001160b */
[----:B------:R-:W-:Y:S01]  /*63d0*/  IMAD.MOV.U32 R30, RZ, RZ, R6 ;  /* 0x000000ffff1e7224 */ /* 0x000fe200078e0006 */
[----:B------:R-:W-:Y:S01]  /*63e0*/  SHF.R.U64 R36, R6, 0x10, R7 ;  /* 0x0000001006247819 */ /* 0x000fe20000001207 */
[----:B------:R-:W-:Y:S01]  /*63f0*/  IMAD.MOV.U32 R33, RZ, RZ, R20 ;  /* 0x000000ffff217224 */ /* 0x000fe200078e0014 */
[--C-:B------:R-:W-:Y:S01]  /*6400*/  SHF.R.U64 R35, R20, 0x10, R21.reuse ;  /* 0x0000001014237819 */ /* 0x100fe20000001215 */
[--C-:B------:R-:W-:Y:S01]  /*6410*/  IMAD.MOV.U32 R11, RZ, RZ, R21.reuse ;  /* 0x000000ffff0b7224 */ /* 0x100fe200078e0015 */
[----:B------:R-:W-:Y:S01]  /*6420*/  SHF.R.U32.HI R20, RZ, 0x10, R21 ;  /* 0x00000010ff147819 */ /* 0x000fe20000011615 */
[--C-:B------:R-:W-:Y:S01]  /*6430*/  IMAD.MOV.U32 R10, RZ, RZ, R7.reuse ;  /* 0x000000ffff0a7224 */ /* 0x100fe200078e0007 */
[----:B------:R-:W-:Y:S01]  /*6440*/  SHF.R.U32.HI R7, RZ, 0x10, R7 ;  /* 0x00000010ff077819 */ /* 0x000fe20000011607 */
[----:B------:R-:W-:Y:S01]  /*6450*/  IMAD.MOV.U32 R31, RZ, RZ, R8 ;  /* 0x000000ffff1f7224 */ /* 0x000fe200078e0008 */
[----:B------:R-:W-:Y:S01]  /*6460*/  VIMNMX R27, R13, 0x80, PT ;  /* 0x000000800d1b7848 */ /* 0x000fe20003fe0100 */
[C---:B------:R-:W-:Y:S01]  /*6470*/  VIADD R4, R3.reuse, 0x18400 ;  /* 0x0001840003047836 */ /* 0x040fe20000000000 */
[----:B------:R-:W-:Y:S01]  /*6480*/  BSSY B1, `(.L_x_1379) ;  /* 0x000000f000017945 */ /* 0x000fe20003800000 */
[--C-:B------:R-:W-:Y:S01]  /*6490*/  IMAD.MOV.U32 R6, RZ, RZ, R9.reuse ;  /* 0x000000ffff067224 */ /* 0x100fe200078e0009 */
[--C-:B------:R-:W-:Y:S01]  /*64a0*/  SHF.R.U64 R37, R8, 0x10, R9.reuse ;  /* 0x0000001008257819 */ /* 0x100fe20000001209 */
[----:B--2---:R-:W-:Y:S01]  /*64b0*/  VIADD R0, R3, 0x18440 ;  /* 0x0001844003007836 */ /* 0x004fe20000000000 */
[----:B------:R-:W-:Y:S01]  /*64c0*/  SHF.R.U32.HI R8, RZ, 0x10, R9 ;  /* 0x00000010ff087819 */ /* 0x000fe20000011609 */
[----:B------:R-:W-:Y:S01]  /*64d0*/  @P1 VIADD R0, R4, 0xffffffc0 ;  /* 0xffffffc004001836 */ /* 0x000fe20000000000 */
[----:B------:R-:W-:-:S02]  /*64e0*/  PRMT R32, R32, 0x5410, R14 ;  /* 0x0000541020207816 */ /* 0x000fc4000000000e */
[----:B------:R-:W-:Y:S02]  /*64f0*/  PRMT R34, R34, 0x5410, R15 ;  /* 0x0000541022227816 */ /* 0x000fe4000000000f */
[----:B------:R-:W-:Y:S02]  /*6500*/  PRMT R33, R33, 0x5410, R11 ;  /* 0x0000541021217816 */ /* 0x000fe4000000000b */
[----:B------:R-:W-:Y:S02]  /*6510*/  PRMT R35, R35, 0x5410, R20 ;  /* 0x0000541023237816 */ /* 0x000fe40000000014 */
[----:B------:R-:W-:Y:S02]  /*6520*/  ISETP.GE.AND P1, PT, R19, R27, PT ;  /* 0x0000001b1300720c */ /* 0x000fe40003f26270 */
[----:B------:R-:W-:Y:S02]  /*6530*/  PRMT R30, R30, 0x5410, R10 ;  /* 0x000054101e1e7816 */ /* 0x000fe4000000000a */
[----:B------:R-:W-:-:S02]  /*6540*/  PRMT R36, R36, 0x5410, R7 ;  /* 0x0000541024247816 */ /* 0x000fc40000000007 */
[----:B------:R-:W-:Y:S01]  /*6550*/  PRMT R31, R31, 0x5410, R6 ;  /* 0x000054101f1f7816 */ /* 0x000fe20000000006 */
[----:B0-----:R-:W-:Y:S06]  /*6560*/  @!P0 BRA `(.L_x_1380) ;  /* 0x0000013400cc8947 */ /* 0x001fec0003800000 */
.L_x_1620:
[----:B------:R-:W-:Y:S05]  /*6570*/  BSYNC B1 ;  /* 0x0000000000017941 */ /* 0x000fea0003800000 */
.L_x_1379:
[----:B------:R-:W-:Y:S01]  /*6580*/  BSSY B1, `(.L_x_1381) ;  /* 0x0000056000017945 */ /* 0x000fe20003800000 */
[----:B------:R-:W-:-:S03]  /*6590*/  PRMT R37, R37, 0x5410, R8 ;  /* 0x0000541025257816 */ /* 0x000fc60000000008 */
[----:B------:R-:W-:Y:S05]  /*65a0*/  @P1 BRA `(.L_x_1382) ;  /* 0x00000004004c1947 */ /* 0x000fea0003800000 */
[----:B0-----:R-:W0:Y:S01]  /*65b0*/  LDC R5, c[0x0][0x3f4] ;  /* 0x0000fd00ff057b82 */ /* 0x001e220000000800 */
[----:B------:R-:W-:Y:S01]  /*65c0*/  BSSY B2, `(.L_x_1383) ;  /* 0x000002a000027945 */ /* 0x000fe20003800000 */
[-C--:B0-----:R-:W-:Y:S02]  /*65d0*/  ISETP.GE.AND P0, PT, R22, R5.reuse, PT ;  /* 0x000000051600720c */ /* 0x081fe40003f06270 */
[----:B------:R-:W-:-:S11]  /*65e0*/  ISETP.GE.AND P1, PT, R202, R5, PT ;  /* 0x00000005ca00720c */ /* 0x000fd60003f26270 */
[----:B------:R-:W-:Y:S05]  /*65f0*/  @P0 BRA `(.L_x_1384) ;  /* 0x0000000000980947 */ /* 0x000fea0003800000 */
[----:B------:R-:W0:Y:S01]  /*6600*/  LDS.128 R4, [R3+0x18400] ;  /* 0x0184000003047984 */ /* 0x000e220000000c00 */
[----:B------:R-:W-:Y:S02]  /*6610*/  HADD2.F32 R15, -RZ, R30.H0_H0 ;  /* 0x2000001eff0f7230 */ /* 0x000fe40000004100 */
[----:B------:R-:W-:Y:S02]  /*6620*/  HADD2.F32 R13, -RZ, R32.H0_H0 ;  /* 0x20000020ff0d7230 */ /* 0x000fe40000004100 */
[----:B------:R-:W-:Y:S02]  /*6630*/  HADD2.F32 R14, -RZ, R34.H0_H0 ;  /* 0x20000022ff0e7230 */ /* 0x000fe40000004100 */
[----:B------:R-:W-:Y:S02]  /*6640*/  HADD2.F32 R20, -RZ, R36.H0_H0 ;  /* 0x20000024ff147230 */ /* 0x000fe40000004100 */
[--C-:B0-----:R-:W-:Y:S02]  /*6650*/  HADD2.F32 R8, -RZ, R4.reuse.H0_H0 ;  /* 0x20000004ff087230 */ /* 0x101fe40000004100 */
        /* <DEDUP_REMOVED lines=32> */
.L_x_1384:
[----:B------:R-:W-:Y:S05]  /*6860*/  BSYNC B2 ;  /* 0x0000000000027941 */ /* 0x000fea0003800000 */
.L_x_1383:
[----:B------:R-:W-:Y:S05]  /*6870*/  @P1 BRA `(.L_x_1382) ;  /* 0x0000000000981947 */ /* 0x000fea0003800000 */
[----:B0-----:R-:W0:Y:S01]  /*6880*/  LDS.128 R4, [R0] ;  /* 0x0000000000047984 */ /* 0x001e220000000c00 */
        /* <DEDUP_REMOVED lines=37> */
.L_x_1382:
[----:B------:R-:W-:Y:S05]  /*6ae0*/  BSYNC B1 ;  /* 0x0000000000017941 */ /* 0x000fea0003800000 */
.L_x_1381:
[----:B------:R-:W-:-:S13]  /*6af0*/  ISETP.GE.AND P0, PT, R228, R27, PT ;  /* 0x0000001be400720c */ /* 0x000fda0003f06270 */
[----:B------:R-:W-:Y:S05]  /*6b00*/  @P0 BRA `(.L_x_1385) ;  /* 0x00000014000c0947 */ /* 0x000fea0003800000 */
[----:B01----:R-:W0:Y:S01]  /*6b10*/  LDC R5, c[0x0][0x3f4] ;  /* 0x0000fd00ff057b82 */ /* 0x003e220000000800 */
        /* <DEDUP_REMOVED lines=9> */
[----:B------:R-:W-:Y:S02]  /*6bb0*/  HADD2.F32 R26, -RZ, R30.H1_H1 ;  /* 0x3000001eff1a7230 */ /* 0x000fe40000004100 */
[----:B------:R-:W-:-:S02]  /*6bc0*/  HADD2.F32 R27, -RZ, R36.H1_H1 ;  /* 0x30000024ff1b7230 */ /* 0x000fc40000004100 */
[--C-:B0-----:R-:W-:Y:S02]  /*6bd0*/  HADD2.F32 R8, -RZ, R4.reuse.H0_H0 ;  /* 0x20000004ff087230 */ /* 0x101fe40000004100 */
[----:B------:R-:W-:Y:S02]  /*6be0*/  HADD2.F32 R4, -RZ, R4.H1_H1 ;  /* 0x30000004ff047230 */ /* 0x000fe40000004100 */
[--C-:B------:R-:W-:Y:S02]  /*6bf0*/  HADD2.F32 R9, -RZ, R5.reuse.H0_H0 ;  /* 0x20000005ff097230 */ /* 0x100fe40000004100 */
[----:B------:R-:W-:Y:S02]  /*6c00*/  HADD2.F32 R5, -RZ, R5.H1_H1 ;  /* 0x30000005ff057230 */ /* 0x000fe40000004100 */
[-C--:B------:R-:W-:Y:S01]  /*6c10*/  FMUL.FTZ R13, R24, R4.reuse ;  /* 0x00000004180d7220 */ /* 0x080fe20000410000 */
[----:B------:R-:W-:Y:S01]  /*6c20*/  FMUL.FTZ R15, R20, R4 ;  /* 0x00000004140f7220 */ /* 0x000fe20000410000 */
        /* <DEDUP_REMOVED lines=25> */
.L_x_1387:
[----:B------:R-:W-:Y:S05]  /*6dc0*/  BSYNC B1 ;  /* 0x0000000000017941 */ /* 0x000fea0003800000 */
.L_x_1386:
[----:B------:R-:W-:Y:S05]  /*6dd0*/  @P1 BRA `(.L_x_1385) ;  /* 0x0000001000581947 */ /* 0x000fea0003800000 */
[----:B0-----:R-:W0:Y:S01]  /*6de0*/  LDS.128 R4, [R0+0x2000] ;  /* 0x0020000000047984 */ /* 0x001e220000000c00 */
        /* <DEDUP_REMOVED lines=13> */
[----:B------:R-:W-:Y:S01]  /*6ec0*/  FMUL.FTZ R11, R26, R5 ;  /* 0x000000051a0b7220 */ /* 0x000fe20000410000 */
[----:B------:R-:W-:Y:S01]  /*6ed0*/  FFMA.FTZ R4, R13, R3, -R14 ;  /* 0x000000030d047223 */ /* 0x000fe2000001080e */
[--C-:B------:R-:W-:Y:S02]  /*6ee0*/  HADD2.F32 R10, -RZ, R7.reuse.H0_H0 ;  /* 0x20000007ff0a7230 */ /* 0x100fe40000004100 */
[C---:B------:R-:W-:Y:S01]  /*6ef0*/  FMUL.FTZ R13, R24.reuse, R5 ;  /* 0x00000005180d7220 */ /* 0x040fe20000410000 */
[----:B------:R-:W-:Y:S02]  /*6f00*/  HADD2.F32 R6, -RZ, R6.H1_H1 ;  /* 0x30000006ff067230 */ /* 0x000fe40000004100 */
[----:B------:R-:W-:Y:S01]  /*6f10*/  FFMA.FTZ R3, R15, R3, R20 ;  /* 0x000000030f037223 */ /* 0x000fe20000010014 */
[----:B------:R-:W-:Y:S02]  /*6f20*/  HADD2.F32 R7, -RZ, R7.H1_H1 ;  /* 0x30000007ff077230 */ /* 0x000fe40000004100 */
[----:B------:R-:W-:Y:S01]  /*6f30*/  FFMA.FTZ R5, R24, R8, -R11 ;  /* 0x0000000818057223 */ /* 0x000fe2000001080b */
[----:B------:R-:W-:-:S02]  /*6f40*/  HADD2.F32 R15, -RZ, R33.H1_H1 ;  /* 0x30000021ff0f7230 */ /* 0x000fc40000004100 */
[----:B------:R-:W-:Y:S01]  /*6f50*/  FFMA.FTZ R8, R26, R8, R13 ;  /* 0x000000081a087223 */ /* 0x000fe2000001000d */
[----:B------:R-:W-:Y:S02]  /*6f60*/  HADD2.F32 R24, -RZ, R35.H1_H1 ;  /* 0x30000023ff187230 */ /* 0x000fe40000004100 */
[-C--:B------:R-:W-:Y:S01]  /*6f70*/  FMUL.FTZ R14, R21, R6.reuse ;  /* 0x00000006150e7220 */ /* 0x080fe20000410000 */
[-C--:B------:R-:W-:Y:S01]  /*6f80*/  FMUL.FTZ R11, R28, R7.reuse ;  /* 0x000000071c0b7220 */ /* 0x080fe20000410000 */
[----:B------:R-:W-:Y:S01]  /*6f90*/  FMUL.FTZ R20, R15, R6 ;  /* 0x000000060f147220 */ /* 0x000fe20000410000 */
[----:B------:R-:W-:Y:S01]  /*6fa0*/  F2FP.F16.F32.PACK_AB R4, R3, R4 ;  /* 0x000000040304723e */ /* 0x000fe200000000ff */
        /* <DEDUP_REMOVED lines=10> */
.L_x_1375:
[----:B------:R-:W-:-:S03]  /*7050*/  UMOV UR4, 0xffffffff ;  /* 0xffffffff00047882 */ /* 0x000fc60000000000 */
[----:B------:R-:W-:Y:S05]  /*7060*/  BRA.DIV UR4, `(.L_x_1388) ;  /* 0x0000012e04207947 */ /* 0x000fea000b800000 */
[----:B------:R0:W1:Y:S04]  /*7070*/  SHFL.IDX PT, R0, R25, RZ, 0x1c1f ;  /* 0x001c1fff19007589 */ /* 0x00006800000e0000 */
[----:B------:R0:W2:Y:S04]  /*7080*/  SHFL.IDX PT, R3, R24, RZ, 0x1c1f ;  /* 0x001c1fff18037589 */ /* 0x0000a800000e0000 */
[----:B------:R0:W3:Y:S04]  /*7090*/  SHFL.IDX PT, R20, R27, RZ, 0x1c1f ;  /* 0x001c1fff1b147589 */ /* 0x0000e800000e0000 */
[----:B------:R0:W4:Y:S02]  /*70a0*/  SHFL.IDX PT, R14, R26, RZ, 0x1c1f ;  /* 0x001c1fff1a0e7589 */ /* 0x00012400000e0000 */
.L_x_1626:
[----:B------:R-:W-:Y:S01]  /*70b0*/  ULDC UR4, c[0x0][0x448] ;  /* 0x0001120000047ab9 */ /* 0x000fe20000000800 */
[----:B------:R-:W-:Y:S01]  /*70c0*/  LEA.HI R5, R229, R229, RZ, 0x1 ;  /* 0x000000e5e5057211 */ /* 0x000fe200078f08ff */
[----:B------:R-:W-:Y:S01]  /*70d0*/  IMAD R13, R97, UR4, RZ ;  /* 0x00000004610d7c24 */ /* 0x000fe2000f8e02ff */
[----:B------:R-:W-:Y:S01]  /*70e0*/  BSSY B1, `(.L_x_1389) ;  /* 0x0000017000017945 */ /* 0x000fe20003800000 */
[----:B------:R-:W-:Y:S02]  /*70f0*/  CS2R R6, SRZ ;  /* 0x0000000000067805 */ /* 0x000fe4000001ff00 */
[----:B------:R-:W-:Y:S02]  /*7100*/  LOP3.LUT R12, R5, 0xfffffffe, RZ, 0xc0, !PT ;  /* 0xfffffffe050c7812 */ /* 0x000fe400078ec0ff */
[----:B------:R-:W-:Y:S02]  /*7110*/  CS2R R10, SRZ ;  /* 0x00000000000a7805 */ /* 0x000fe4000001ff00 */
[----:B------:R-:W-:Y:S01]  /*7120*/  ISETP.GE.AND P0, PT, R4, R13, PT ;  /* 0x0000000d0400720c */ /* 0x000fe20003f06270 */
[----:B------:R-:W-:Y:S01]  /*7130*/  IMAD R13, R33, -0x80, R13 ;  /* 0xffffff80210d7824 */ /* 0x000fe200078e020d */
[----:B------:R-:W-:-:S02]  /*7140*/  IADD3 R12, R229, -R12, RZ ;  /* 0x8000000ce50c7210 */ /* 0x000fc40007ffe0ff */
[----:B------:R-:W-:Y:S02]  /*7150*/  CS2R R4, SRZ ;  /* 0x0000000000047805 */ /* 0x000fe4000001ff00 */
[----:B------:R-:W-:Y:S02]  /*7160*/  CS2R R8, SRZ ;  /* 0x0000000000087805 */ /* 0x000fe4000001ff00 */
[----:B------:R-:W-:-:S05]  /*7170*/  SHF.L.U32 R21, R12, 0x1f, RZ ;  /* 0x0000001f0c157819 */ /* 0x000fca00000006ff */
[----:B------:R-:W-:Y:S05]  /*7180*/  @P0 BRA `(.L_x_1390) ;  /* 0x0000000000300947 */ /* 0x000fea0003800000 */
[----:B------:R-:W-:Y:S01]  /*7190*/  ULDC UR4, c[0x0][0x3f4] ;  /* 0x0000fd0000047ab9 */ /* 0x000fe20000000800 */
[C---:B------:R-:W-:Y:S01]  /*71a0*/  IMAD.SHL.U32 R15, R16.reuse, 0x2, RZ ;  /* 0x00000002100f7824 */ /* 0x040fe200078e00ff */
[C---:B------:R-:W-:Y:S02]  /*71b0*/  ISETP.GE.AND P2, PT, R16.reuse, UR4, PT ;  /* 0x0000000410007c0c */ /* 0x040fe4000bf46270 */
[----:B------:R-:W-:Y:S02]  /*71c0*/  SHF.L.U64.HI R7, R16, 0x1, R17 ;  /* 0x0000000110077819 */ /* 0x000fe40000010211 */
[-C--:B0-2---:R-:W-:Y:S02]  /*71d0*/  IADD3 R24, P0, R3, R15.reuse, RZ ;  /* 0x0000000f03187210 */ /* 0x085fe40007f1e0ff */
[----:B----4-:R-:W-:-:S03]  /*71e0*/  IADD3 R14, P1, R14, R15, RZ ;  /* 0x0000000f0e0e7210 */ /* 0x010fc60007f3e0ff */
[--C-:B-1----:R-:W-:Y:S02]  /*71f0*/  IMAD.X R25, R0, 0x1, R7.reuse, P0 ;  /* 0x0000000100197824 */ /* 0x102fe400000e0607 */
[----:B---3--:R-:W-:Y:S01]  /*7200*/  IMAD.X R15, R20, 0x1, R7, P1 ;  /* 0x00000001140f7824 */ /* 0x008fe200008e0607 */
[----:B------:R-:W-:Y:S01]  /*7210*/  CS2R R6, SRZ ;  /* 0x0000000000067805 */ /* 0x000fe2000001ff00 */
[----:B------:R-:W-:Y:S06]  /*7220*/  @P2 BRA `(.L_x_1390) ;  /* 0x0000000000082947 */ /* 0x000fec0003800000 */
[----:B------:R0:W5:Y:S04]  /*7230*/  LD.E.128 R8, desc[UR60][R24.64] ;  /* 0x0000003c18087980 */ /* 0x000168000c101d00 */
[----:B------:R0:W5:Y:S02]  /*7240*/  LD.E.128 R4, desc[UR60][R14.64] ;  /* 0x0000003c0e047980 */ /* 0x000164000c101d00 */
.L_x_1390:
[----:B------:R-:W-:Y:S05]  /*7250*/  BSYNC B1 ;  /* 0x0000000000017941 */ /* 0x000fea0003800000 */
.L_x_1389:
[----:B------:R-:W3:Y:S01]  /*7260*/  SYNCS.PHASECHK.TRANS64.TRYWAIT P1, [R18+URZ+0x32400], R21 ;  /* 0x03240015120075a7 */ /* 0x000ee2000802017f */
[----:B-----5:R-:W-:Y:S01]  /*7270*/  IMAD.MOV.U32 R41, RZ, RZ, R8 ;  /* 0x000000ffff297224 */ /* 0x020fe200078e0008 */
[--C-:B------:R-:W-:Y:S01]  /*7280*/  SHF.R.U64 R43, R8, 0x10, R9.reuse ;  /* 0x00000010082b7819 */ /* 0x100fe20000001209 */
[--C-:B0---4-:R-:W-:Y:S01]  /*7290*/  IMAD.MOV.U32 R14, RZ, RZ, R9.reuse ;  /* 0x000000ffff0e7224 */ /* 0x111fe200078e0009 */
[----:B------:R-:W-:Y:S01]  /*72a0*/  SHF.R.U32.HI R15, RZ, 0x10, R9 ;  /* 0x00000010ff0f7819 */ /* 0x000fe20000011609 */
[----:B------:R-:W-:Y:S01]  /*72b0*/  IMAD.MOV.U32 R40, RZ, RZ, R4 ;  /* 0x000000ffff287224 */ /* 0x000fe200078e0004 */
[----:B------:R-:W-:Y:S01]  /*72c0*/  SHF.R.U64 R45, R4, 0x10, R5 ;  /* 0x00000010042d7819 */ /* 0x000fe20000001205 */
[----:B------:R-:W-:Y:S01]  /*72d0*/  IMAD.MOV.U32 R38, RZ, RZ, R6 ;  /* 0x000000ffff267224 */ /* 0x000fe200078e0006 */
[----:B------:R-:W-:Y:S01]  /*72e0*/  SHF.R.U64 R44, R10, 0x10, R11 ;  /* 0x000000100a2c7819 */ /* 0x000fe2000000120b */
[----:B-1----:R-:W-:Y:S01]  /*72f0*/  IMAD.MOV.U32 R0, RZ, RZ, R7 ;  /* 0x000000ffff007224 */ /* 0x002fe200078e0007 */
[----:B------:R-:W-:Y:S01]  /*7300*/  SHF.R.U32.HI R4, RZ, 0x10, R5 ;  /* 0x00000010ff047819 */ /* 0x000fe20000011605 */
[----:B------:R-:W-:Y:S01]  /*7310*/  IMAD.MOV.U32 R42, RZ, RZ, R10 ;  /* 0x000000ffff2a7224 */ /* 0x000fe200078e000a */
[----:B------:R-:W-:Y:S01]  /*7320*/  VIMNMX R13, R13, 0x80, PT ;  /* 0x000000800d0d7848 */ /* 0x000fe20003fe0100 */
[--C-:B------:R-:W-:Y:S01]  /*7330*/  IMAD.MOV.U32 R9, RZ, RZ, R11.reuse ;  /* 0x000000ffff097224 */ /* 0x100fe200078e000b */
[----:B------:R-:W-:Y:S01]  /*7340*/  SHF.R.U32.HI R10, RZ, 0x10, R11 ;  /* 0x00000010ff0a7819 */ /* 0x000fe2000001160b */
[----:B------:R-:W-:Y:S01]  /*7350*/  IMAD.MOV.U32 R8, RZ, RZ, R5 ;  /* 0x000000ffff087224 */ /* 0x000fe200078e0005 */
[----:B--2---:R-:W0:Y:S01]  /*7360*/  LDC R3, c[0x0][0x3f4] ;  /* 0x0000fd00ff037b82 */ /* 0x004e220000000800 */
[--C-:B------:R-:W-:Y:S01]  /*7370*/  SHF.R.U64 R46, R6, 0x10, R7.reuse ;  /* 0x00000010062e7819 */ /* 0x100fe20000001207 */
[----:B------:R-:W-:Y:S01]  /*7380*/  BSSY B1, `(.L_x_1391) ;  /* 0x000000f000017945 */ /* 0x000fe20003800000 */
[----:B------:R-:W-:-:S02]  /*7390*/  SHF.R.U32.HI R5, RZ, 0x10, R7 ;  /* 0x00000010ff057819 */ /* 0x000fc40000011607 */
[----:B------:R-:W-:Y:S02]  /*73a0*/  PRMT R38, R38, 0x5410, R0 ;  /* 0x0000541026267816 */ /* 0x000fe40000000000 */
[----:B------:R-:W-:Y:S02]  /*73b0*/  PRMT R41, R41, 0x5410, R14 ;  /* 0x0000541029297816 */ /* 0x000fe4000000000e */
[----:B------:R-:W-:Y:S02]  /*73c0*/  PRMT R43, R43, 0x5410, R15 ;  /* 0x000054102b2b7816 */ /* 0x000fe4000000000f */
[----:B------:R-:W-:Y:S02]  /*73d0*/  PRMT R42, R42, 0x5410, R9 ;  /* 0x000054102a2a7816 */ /* 0x000fe40000000009 */
[----:B------:R-:W-:Y:S02]  /*73e0*/  PRMT R44, R44, 0x5410, R10 ;  /* 0x000054102c2c7816 */ /* 0x000fe4000000000a */
[----:B------:R-:W-:-:S02]  /*73f0*/  PRMT R40, R40, 0x5410, R8 ;  /* 0x0000541028287816 */ /* 0x000fc40000000008 */
[----:B------:R-:W-:Y:S02]  /*7400*/  PRMT R45, R45, 0x5410, R4 ;  /* 0x000054102d2d7816 */ /* 0x000fe40000000004 */
[----:B------:R-:W-:Y:S02]  /*7410*/  PRMT R46, R46, 0x5410, R5 ;  /* 0x000054102e2e7816 */ /* 0x000fe40000000005 */
[C---:B0-----:R-:W-:Y:S01]  /*7420*/  ISETP.GE.AND P0, PT, R16.reuse, R3, PT ;  /* 0x000000031000720c */ /* 0x041fe20003f06270 */
[----:B------:R-:W-:-:S03]  /*7430*/  IMAD.IADD R0, R16, 0x1, R3 ;  /* 0x0000000110007824 */ /* 0x000fc600078e0203 */
[-C--:B------:R-:W-:Y:S02]  /*7440*/  ISETP.GE.OR P2, PT, R19, R13.reuse, P0 ;  /* 0x0000000d1300720c */ /* 0x080fe40000746670 */
[----:B------:R-:W-:Y:S01]  /*7450*/  ISETP.GE.OR P0, PT, R228, R13, P0 ;  /* 0x0000000de400720c */ /* 0x000fe20000706670 */
[----:B---3--:R-:W-:-:S12]  /*7460*/  @!P1 BRA `(.L_x_1392) ;  /* 0x0000012800909947 */ /* 0x008fd80003800000 */
.L_x_1627:
[----:B------:R-:W-:Y:S05]  /*7470*/  BSYNC B1 ;  /* 0x0000000000017941 */ /* 0x000fea0003800000 */
.L_x_1391:
        /* <DEDUP_REMOVED lines=12> */
[----:B------:R-:W-:-:S04]  /*7540*/  LOP3.LUT R0, R7, R3, R4, 0x1e, !PT ;  /* 0x0000000307007212 */ /* 0x000fc800078e1e04 */
[----:B------:R-:W-:Y:S01]  /*7550*/  LEA R34, R5, R18, 0x1 ;  /* 0x0000001205227211 */ /* 0x000fe200078e08ff */
[----:B------:R-:W-:-:S04]  /*7560*/  IMAD R9, R215, 0x200, R0 ;  /* 0x00000200d7097824 */ /* 0x000fc800078e0200 */
[----:B------:R-:W-:Y:S01]  /*7570*/  IMAD R36, R9, 0x2, R18 ;  /* 0x0000000209247824 */ /* 0x000fe200078e0212 */
[----:B------:R-:W1:Y:S04]  /*7580*/  LDS.128 R4, [R34+0x18400] ;  /* 0x0184000022047984 */ /* 0x000e680000000c00 */
[----:B------:R-:W2:Y:S01]  /*7590*/  LDS.128 R8, [R36+0x18400] ;  /* 0x0184000024087984 */ /* 0x000ea20000000c00 */
[----:B-1----:R-:W-:Y:S02]  /*75a0*/  HADD2.F32 R0, -RZ, R4.H0_H0 ;  /* 0x20000004ff007230 */ /* 0x002fe40000004100 */
[----:B------:R-:W-:Y:S02]  /*75b0*/  HADD2.F32 R13, -RZ, R5.H0_H0 ;  /* 0x20000005ff0d7230 */ /* 0x000fe40000004100 */
[----:B--2---:R-:W-:-:S02]  /*75c0*/  HADD2.F32 R20, -RZ, R8.H0_H0 ;  /* 0x20000008ff147230 */ /* 0x004fc40000004100 */
[----:B0-----:R-:W-:Y:S02]  /*75d0*/  HADD2.F32 R21, -RZ, R9.H0_H0 ;  /* 0x20000009ff157230 */ /* 0x001fe40000004100 */
[----:B------:R-:W-:Y:S02]  /*75e0*/  HADD2.F32 R8, -RZ, R8.H1_H1 ;  /* 0x30000008ff087230 */ /* 0x000fe40000004100 */
[C---:B------:R-:W-:Y:S01]  /*75f0*/  FMUL.FTZ R35, R20.reuse, R31 ;  /* 0x0000001f14237220 */ /* 0x040fe20000410000 */
[-C--:B------:R-:W-:Y:S01]  /*7600*/  FMUL.FTZ R37, R20, R27.reuse ;  /* 0x0000001b14257220 */ /* 0x080fe20000410000 */
[----:B------:R-:W-:Y:S02]  /*7610*/  HADD2.F32 R20, -RZ, R40.H1_H1 ;  /* 0x30000028ff147230 */ /* 0x000fe40000004100 */
[C---:B------:R-:W-:Y:S01]  /*7620*/  FFMA.FTZ R35, R0.reuse, R27, -R35 ;  /* 0x0000001b00237223 */ /* 0x040fe20000010823 */
[----:B------:R-:W-:Y:S01]  /*7630*/  FFMA.FTZ R37, R0, R31, R37 ;  /* 0x0000001f00257223 */ /* 0x000fe20000010025 */
[----:B------:R-:W-:-:S02]  /*7640*/  HADD2.F32 R0, -RZ, R41.H1_H1 ;  /* 0x30000029ff007230 */ /* 0x000fc40000004100 */
[C---:B------:R-:W-:Y:S01]  /*7650*/  FMUL.FTZ R30, R21.reuse, R20 ;  /* 0x00000014151e7220 */ /* 0x040fe20000410000 */
[----:B------:R-:W-:Y:S02]  /*7660*/  HADD2.F32 R27, -RZ, R43.H0_H0 ;  /* 0x2000002bff1b7230 */ /* 0x000fe40000004100 */
[C---:B------:R-:W-:Y:S01]  /*7670*/  FMUL.FTZ R39, R8.reuse, R33 ;  /* 0x0000002108277220 */ /* 0x040fe20000410000 */
[----:B------:R-:W-:Y:S02]  /*7680*/  HADD2.F32 R4, -RZ, R4.H1_H1 ;  /* 0x30000004ff047230 */ /* 0x000fe40000004100 */
[-C--:B------:R-:W-:Y:S01]  /*7690*/  FMUL.FTZ R21, R21, R0.reuse ;  /* 0x0000000015157220 */ /* 0x080fe20000410000 */
[C---:B------:R-:W-:Y:S01]  /*76a0*/  FFMA.FTZ R30, R13.reuse, R0, -R30 ;  /* 0x000000000d1e7223 */ /* 0x040fe2000001081e */
[----:B------:R-:W-:Y:S01]  /*76b0*/  FMUL.FTZ R31, R8, R27 ;  /* 0x0000001b081f7220 */ /* 0x000fe20000410000 */
[----:B------:R-:W-:Y:S02]  /*76c0*/  HADD2.F32 R9, -RZ, R9.H1_H1 ;  /* 0x30000009ff097230 */ /* 0x000fe40000004100 */
[----:B------:R-:W-:Y:S01]  /*76d0*/  FFMA.FTZ R20, R13, R20, R21 ;  /* 0x000000140d147223 */ /* 0x000fe20000010015 */
[----:B------:R-:W-:-:S02]  /*76e0*/  HADD2.F32 R8, -RZ, R45.H1_H1 ;  /* 0x3000002dff087230 */ /* 0x000fc40000004100 */
[C---:B------:R-:W-:Y:S01]  /*76f0*/  FFMA.FTZ R26, R4.reuse, R27, -R39 ;  /* 0x0000001b041a7223 */ /* 0x040fe20000010827 */
[----:B------:R-:W-:Y:S02]  /*7700*/  HADD2.F32 R0, -RZ, R43.H1_H1 ;  /* 0x3000002bff007230 */ /* 0x000fe40000004100 */
[----:B------:R-:W-:Y:S01]  /*7710*/  FFMA.FTZ R28, R4, R33, R31 ;  /* 0x00000021041c7223 */ /* 0x000fe2000001001f */
[----:B------:R-:W-:Y:S02]  /*7720*/  HADD2.F32 R24, -RZ, R10.H0_H0 ;  /* 0x2000000aff187230 */ /* 0x000fe40000004100 */
[C---:B------:R-:W-:Y:S01]  /*7730*/  FMUL.FTZ R4, R9.reuse, R8 ;  /* 0x0000000809047220 */ /* 0x040fe20000410000 */
[----:B------:R-:W-:Y:S02]  /*7740*/  HADD2.F32 R21, -RZ, R38.H0_H0 ;  /* 0x20000026ff157230 */ /* 0x000fe40000004100 */
[----:B------:R-:W-:Y:S01]  /*7750*/  FMUL.FTZ R32, R9, R0 ;  /* 0x0000000009207220 */ /* 0x000fe20000410000 */
[----:B------:R-:W-:-:S02]  /*7760*/  HADD2.F32 R5, -RZ, R5.H1_H1 ;  /* 0x30000005ff057230 */ /* 0x000fc40000004100 */
[----:B------:R-:W-:Y:S02]  /*7770*/  HADD2.F32 R14, -RZ, R6.H0_H0 ;  /* 0x20000006ff0e7230 */ /* 0x000fe40000004100 */
[C---:B------:R-:W-:Y:S01]  /*7780*/  FMUL.FTZ R39, R24.reuse, R21 ;  /* 0x0000001518277220 */ /* 0x040fe20000410000 */
[----:B------:R-:W-:Y:S02]  /*7790*/  HADD2.F32 R13, -RZ, R42.H0_H0 ;  /* 0x2000002aff0d7230 */ /* 0x000fe40000004100 */
[C---:B------:R-:W-:Y:S01]  /*77a0*/  FFMA.FTZ R31, R5.reuse, R0, -R4 ;  /* 0x00000000051f7223 */ /* 0x040fe20000010804 */
[----:B------:R-:W-:Y:S02]  /*77b0*/  HADD2.F32 R10, -RZ, R10.H1_H1 ;  /* 0x3000000aff0a7230 */ /* 0x000fe40000004100 */
[----:B------:R-:W-:Y:S01]  /*77c0*/  FFMA.FTZ R33, R5, R8, R32 ;  /* 0x0000000805217223 */ /* 0x000fe20000010020 */
[----:B------:R-:W-:Y:S02]  /*77d0*/  HADD2.F32 R27, -RZ, R46.H0_H0 ;  /* 0x2000002eff1b7230 */ /* 0x000fe40000004100 */
[----:B------:R-:W-:Y:S01]  /*77e0*/  FMUL.FTZ R24, R24, R13 ;  /* 0x0000000d18187220 */ /* 0x000fe20000410000 */
[----:B------:R-:W-:-:S02]  /*77f0*/  HADD2.F32 R9, -RZ, R44.H0_H0 ;  /* 0x2000002cff097230 */ /* 0x000fc40000004100 */
[----:B------:R-:W-:Y:S01]  /*7800*/  FFMA.FTZ R39, R14, R13, -R39 ;  /* 0x0000000d0e277223 */ /* 0x000fe20000010827 */
[----:B------:R-:W-:Y:S02]  /*7810*/  HADD2.F32 R6, -RZ, R6.H1_H1 ;  /* 0x30000006ff067230 */ /* 0x000fe40000004100 */
[C---:B------:R-:W-:Y:S01]  /*7820*/  FMUL.FTZ R5, R10.reuse, R27 ;  /* 0x0000001b0a057220 */ /* 0x040fe20000410000 */
[----:B------:R-:W-:Y:S02]  /*7830*/  HADD2.F32 R25, -RZ, R11.H0_H0 ;  /* 0x2000000bff197230 */ /* 0x000fe40000004100 */
[----:B------:R-:W-:Y:S01]  /*7840*/  FMUL.FTZ R13, R10, R9 ;  /* 0x000000090a0d7220 */ /* 0x000fe20000410000 */
[----:B------:R-:W-:Y:S02]  /*7850*/  HADD2.F32 R8, -RZ, R38.H1_H1 ;  /* 0x30000026ff087230 */ /* 0x000fe40000004100 */
[----:B------:R-:W-:Y:S01]  /*7860*/  FFMA.FTZ R24, R14, R21, R24 ;  /* 0x000000150e187223 */ /* 0x000fe20000010018 */
[----:B------:R-:W-:-:S02]  /*7870*/  HADD2.F32 R0, -RZ, R42.H1_H1 ;  /* 0x3000002aff007230 */ /* 0x000fc40000004100 */
[C---:B------:R-:W-:Y:S01]  /*7880*/  FFMA.FTZ R14, R6.reuse, R9, -R5 ;  /* 0x00000009060e7223 */ /* 0x040fe20000010805 */
[----:B------:R-:W-:Y:S02]  /*7890*/  HADD2.F32 R11, -RZ, R11.H1_H1 ;  /* 0x3000000bff0b7230 */ /* 0x000fe40000004100 */
[----:B------:R-:W-:Y:S01]  /*78a0*/  FFMA.FTZ R13, R6, R27, R13 ;  /* 0x0000001b060d7223 */ /* 0x000fe2000001000d */
[----:B------:R-:W-:Y:S02]  /*78b0*/  HADD2.F32 R10, -RZ, R46.H1_H1 ;  /* 0x3000002eff0a7230 */ /* 0x000fe40000004100 */
[C---:B------:R-:W-:Y:S01]  /*78c0*/  FMUL.FTZ R6, R25.reuse, R8 ;  /* 0x0000000819067220 */ /* 0x040fe20000410000 */
[----:B------:R-:W-:Y:S02]  /*78d0*/  HADD2.F32 R4, -RZ, R44.H1_H1 ;  /* 0x3000002cff047230 */ /* 0x000fe40000004100 */
[----:B------:R-:W-:Y:S01]  /*78e0*/  FMUL.FTZ R25, R25, R0 ;  /* 0x0000000019197220 */ /* 0x000fe20000410000 */
[----:B------:R-:W-:-:S02]  /*78f0*/  HADD2.F32 R15, -RZ, R7.H0_H0 ;  /* 0x20000007ff0f7230 */ /* 0x000fc40000004100 */
[C---:B------:R-:W-:Y:S01]  /*7900*/  FMUL.FTZ R32, R11.reuse, R10 ;  /* 0x0000000a0b207220 */ /* 0x040fe20000410000 */
[----:B------:R-:W-:Y:S02]  /*7910*/  HADD2.F32 R7, -RZ, R7.H1_H1 ;  /* 0x30000007ff077230 */ /* 0x000fe40000004100 */
[----:B------:R-:W-:Y:S01]  /*7920*/  FMUL.FTZ R5, R11, R4 ;  /* 0x000000040b057220 */ /* 0x000fe20000410000 */
[----:B------:R-:W-:Y:S01]  /*7930*/  F2FP.F16.F32.PACK_AB R9, R33, R20 ;  /* 0x000000142109723e */ /* 0x000fe200000000ff */
[C---:B------:R-:W-:Y:S01]  /*7940*/  FFMA.FTZ R0, R15.reuse, R0, -R6 ;  /* 0x000000000f007223 */ /* 0x040fe20000010806 */
[----:B------:R-:W-:Y:S01]  /*7950*/  FFMA.FTZ R11, R15, R8, R25 ;  /* 0x000000080f0b7223 */ /* 0x000fe20000010019 */
[C---:B------:R-:W-:Y:S01]  /*7960*/  FFMA.FTZ R15, R7.reuse, R4, -R32 ;  /* 0x00000004070f7223 */ /* 0x040fe20000010820 */
[----:B------:R-:W-:Y:S01]  /*7970*/  FFMA.FTZ R32, R7, R10, R5 ;  /* 0x0000000a07207223 */ /* 0x000fe20000010005 */
[----:B------:R-:W-:Y:S02]  /*7980*/  F2FP.F16.F32.PACK_AB R4, R26, R35 ;  /* 0x000000231a04723e */ /* 0x000fe400000000ff */
[----:B------:R-:W-:-:S02]  /*7990*/  F2FP.F16.F32.PACK_AB R5, R31, R30 ;  /* 0x0000001e1f05723e */ /* 0x000fc400000000ff */
[----:B------:R-:W-:Y:S02]  /*79a0*/  F2FP.F16.F32.PACK_AB R6, R14, R39 ;  /* 0x000000270e06723e */ /* 0x000fe400000000ff */
[----:B------:R-:W-:Y:S02]  /*79b0*/  F2FP.F16.F32.PACK_AB R7, R15, R0 ;  /* 0x000000000f07723e */ /* 0x000fe400000000ff */
[----:B------:R-:W-:Y:S02]  /*79c0*/  F2FP.F16.F32.PACK_AB R8, R28, R37 ;  /* 0x000000251c08723e */ /* 0x000fe400000000ff */
[----:B------:R-:W-:Y:S01]  /*79d0*/  F2FP.F16.F32.PACK_AB R10, R13, R24 ;  /* 0x000000180d0a723e */ /* 0x000fe200000000ff */
[----:B------:R1:W-:Y:S01]  /*79e0*/  STS.128 [R34+0x18400], R4 ;  /* 0x0184000422007388 */ /* 0x0003e20000000c00 */
[----:B------:R-:W-:-:S05]  /*79f0*/  F2FP.F16.F32.PACK_AB R11, R32, R11 ;  /* 0x0000000b200b723e */ /* 0x000fca00000000ff */
[----:B------:R1:W-:Y:S02]  /*7a00*/  STS.128 [R36+0x18400], R8 ;  /* 0x0184000824007388 */ /* 0x0003e40000000c00 */
.L_x_1394:
[----:B------:R-:W-:Y:S05]  /*7a10*/  BSYNC B1 ;  /* 0x0000000000017941 */ /* 0x000fea0003800000 */
.L_x_1393:
[----:B------:R-:W-:Y:S05]  /*7a20*/  @P0 BRA `(.L_x_1385) ;  /* 0x0000000400440947 */ /* 0x000fea0003800000 */
[----:B-1----:R-:W2:Y:S01]  /*7a30*/  LDL R36, [R1+0x7c] ;  /* 0x00007c0001247983 */ /* 0x002ea20000100800 */
[----:B------:R-:W-:-:S04]  /*7a40*/  SHF.R.U32.HI R0, RZ, 0x3, R214 ;  /* 0x00000003ff007819 */ /* 0x000fc800000116d6 */
[----:B------:R-:W-:-:S05]  /*7a50*/  LOP3.LUT R0, R0, R3, R214, 0x1e, !PT ;  /* 0x0000000300007212 */ /* 0x000fca00078e1ed6 */
[----:B------:R-:W-:-:S04]  /*7a60*/  IMAD.IADD R3, R219, 0x1, R0 ;  /* 0x00000001db037824 */ /* 0x000fc800078e0200 */
[----:B------:R-:W-:-:S05]  /*7a70*/  IMAD R3, R3, 0x2, R18 ;  /* 0x0000000203037824 */ /* 0x000fca00078e0212 */
[----:B------:R-:W1:Y:S01]  /*7a80*/  LDS.128 R8, [R3+0x18400] ;  /* 0x0184000003087984 */ /* 0x000e620000000c00 */
[----:B------:R-:W-:Y:S02]  /*7a90*/  HADD2.F32 R26, -RZ, R41.H0_H0 ;  /* 0x20000029ff1a7230 */ /* 0x000fe40000004100 */
[--C-:B------:R-:W-:Y:S02]  /*7aa0*/  HADD2.F32 R28, -RZ, R40.reuse.H0_H0 ;  /* 0x20000028ff1c7230 */ /* 0x100fe40000004100 */
[----:B------:R-:W-:Y:S02]  /*7ab0*/  HADD2.F32 R30, -RZ, R45.H0_H0 ;  /* 0x2000002dff1e7230 */ /* 0x000fe40000004100 */
[----:B------:R-:W-:Y:S02]  /*7ac0*/  HADD2.F32 R39, -RZ, R40.H1_H1 ;  /* 0x30000028ff277230 */ /* 0x000fe40000004100 */
[----:B------:R-:W-:Y:S02]  /*7ad0*/  HADD2.F32 R37, -RZ, R41.H1_H1 ;  /* 0x30000029ff257230 */ /* 0x000fe40000004100 */
[----:B------:R-:W-:-:S02]  /*7ae0*/  HADD2.F32 R41, -RZ, R45.H1_H1 ;  /* 0x3000002dff297230 */ /* 0x000fc40000004100 */
[----:B------:R-:W-:Y:S02]  /*7af0*/  HADD2.F32 R34, -RZ, R46.H0_H0 ;  /* 0x2000002eff227230 */ /* 0x000fe40000004100 */
[----:B------:R-:W-:Y:S02]  /*7b00*/  HADD2.F32 R32, -RZ, R38.H0_H0 ;  /* 0x20000026ff207230 */ /* 0x000fe40000004100 */
[--C-:B-1----:R-:W-:Y:S02]  /*7b10*/  HADD2.F32 R20, -RZ, R8.reuse.H0_H0 ;  /* 0x20000008ff147230 */ /* 0x102fe40000004100 */
[----:B------:R-:W-:-:S03]  /*7b20*/  HADD2.F32 R8, -RZ, R8.H1_H1 ;  /* 0x30000008ff087230 */ /* 0x000fc60000004100 */
[-C--:B------:R-:W-:Y:S01]  /*7b30*/  FMUL.FTZ R27, R28, R20.reuse ;  /* 0x000000141c1b7220 */ /* 0x080fe20000410000 */
[----:B------:R-:W-:Y:S01]  /*7b40*/  FMUL.FTZ R31, R26, R20 ;  /* 0x000000141a1f7220 */ /* 0x000fe20000410000 */
[----:B------:R-:W-:Y:S02]  /*7b50*/  HADD2.F32 R20, -RZ, R43.H0_H0 ;  /* 0x2000002bff147230 */ /* 0x000fe40000004100 */
[-C--:B------:R-:W-:Y:S01]  /*7b60*/  FMUL.FTZ R33, R30, R8.reuse ;  /* 0x000000081e217220 */ /* 0x080fe20000410000 */
[--C-:B0-----:R-:W-:Y:S02]  /*7b70*/  HADD2.F32 R21, -RZ, R9.reuse.H0_H0 ;  /* 0x20000009ff157230 */ /* 0x101fe40000004100 */
[----:B------:R-:W-:Y:S02]  /*7b80*/  HADD2.F32 R9, -RZ, R9.H1_H1 ;  /* 0x30000009ff097230 */ /* 0x000fe40000004100 */
[----:B------:R-:W-:Y:S01]  /*7b90*/  FMUL.FTZ R35, R20, R8 ;  /* 0x0000000814237220 */ /* 0x000fe20000410000 */
[----:B------:R-:W-:-:S02]  /*7ba0*/  HADD2.F32 R24, -RZ, R10.H0_H0 ;  /* 0x2000000aff187230 */ /* 0x000fc40000004100 */
[----:B------:R-:W-:Y:S02]  /*7bb0*/  HADD2.F32 R10, -RZ, R10.H1_H1 ;  /* 0x3000000aff0a7230 */ /* 0x000fe40000004100 */
[--C-:B------:R-:W-:Y:S02]  /*7bc0*/  HADD2.F32 R25, -RZ, R11.reuse.H0_H0 ;  /* 0x2000000bff197230 */ /* 0x100fe40000004100 */
[----:B------:R-:W-:Y:S01]  /*7bd0*/  HADD2.F32 R11, -RZ, R11.H1_H1 ;  /* 0x3000000bff0b7230 */ /* 0x000fe20000004100 */
[----:B--2---:R-:W0:Y:S02]  /*7be0*/  LDS.128 R4, [R36+0x18400] ;  /* 0x0184000024047984 */ /* 0x004e240000000c00 */
[--C-:B0-----:R-:W-:Y:S02]  /*7bf0*/  HADD2.F32 R0, -RZ, R4.reuse.H0_H0 ;  /* 0x20000004ff007230 */ /* 0x101fe40000004100 */
[----:B------:R-:W-:-:S03]  /*7c00*/  HADD2.F32 R4, -RZ, R4.H1_H1 ;  /* 0x30000004ff047230 */ /* 0x000fc60000004100 */
[-C--:B------:R-:W-:Y:S01]  /*7c10*/  FFMA.FTZ R27, R26, R0.reuse, -R27 ;  /* 0x000000001a1b7223 */ /* 0x080fe2000001081b */
[----:B------:R-:W-:Y:S01]  /*7c20*/  FFMA.FTZ R31, R28, R0, R31 ;  /* 0x000000001c1f7223 */ /* 0x000fe2000001001f */
[-C--:B------:R-:W-:Y:S01]  /*7c30*/  FFMA.FTZ R0, R20, R4.reuse, -R33 ;  /* 0x0000000414007223 */ /* 0x080fe20000010821 */
[-C--:B------:R-:W-:Y:S01]  /*7c40*/  FMUL.FTZ R20, R39, R21.reuse ;  /* 0x0000001527147220 */ /* 0x080fe20000410000 */
[----:B------:R-:W-:Y:S01]  /*7c50*/  FMUL.FTZ R26, R37, R21 ;  /* 0x00000015251a7220 */ /* 0x000fe20000410000 */
[----:B------:R-:W-:Y:S02]  /*7c60*/  HADD2.F32 R21, -RZ, R43.H1_H1 ;  /* 0x3000002bff157230 */ /* 0x000fe40000004100 */
[----:B------:R-:W-:Y:S01]  /*7c70*/  FFMA.FTZ R8, R30, R4, R35 ;  /* 0x000000041e087223 */ /* 0x000fe20000010023 */
[--C-:B------:R-:W-:Y:S02]  /*7c80*/  HADD2.F32 R13, -RZ, R5.reuse.H0_H0 ;  /* 0x20000005ff0d7230 */ /* 0x100fe40000004100 */
[----:B------:R-:W-:Y:S01]  /*7c90*/  FMUL.FTZ R4, R41, R9 ;  /* 0x0000000929047220 */ /* 0x000fe20000410000 */
[----:B------:R-:W-:-:S02]  /*7ca0*/  HADD2.F32 R5, -RZ, R5.H1_H1 ;  /* 0x30000005ff057230 */ /* 0x000fc40000004100 */
[----:B------:R-:W-:Y:S01]  /*7cb0*/  FMUL.FTZ R28, R21, R9 ;  /* 0x00000009151c7220 */ /* 0x000fe20000410000 */
[----:B------:R-:W-:Y:S02]  /*7cc0*/  HADD2.F32 R14, -RZ, R6.H0_H0 ;  /* 0x20000006ff0e7230 */ /* 0x000fe40000004100 */
[-C--:B------:R-:W-:Y:S01]  /*7cd0*/  FFMA.FTZ R20, R37, R13.reuse, -R20 ;  /* 0x0000000d25147223 */ /* 0x080fe20000010814 */
[----:B------:R-:W-:Y:S01]  /*7ce0*/  FFMA.FTZ R26, R39, R13, R26 ;  /* 0x0000000d271a7223 */ /* 0x000fe2000001001a */
[-C--:B------:R-:W-:Y:S01]  /*7cf0*/  FFMA.FTZ R9, R21, R5.reuse, -R4 ;  /* 0x0000000515097223 */ /* 0x080fe20000010804 */
[----:B------:R-:W-:Y:S02]  /*7d00*/  HADD2.F32 R4, -RZ, R44.H0_H0 ;  /* 0x2000002cff047230 */ /* 0x000fe40000004100 */
[----:B------:R-:W-:Y:S01]  /*7d10*/  FFMA.FTZ R13, R41, R5, R28 ;  /* 0x00000005290d7223 */ /* 0x000fe2000001001c */
[----:B------:R-:W-:Y:S02]  /*7d20*/  HADD2.F32 R6, -RZ, R6.H1_H1 ;  /* 0x30000006ff067230 */ /* 0x000fe40000004100 */
[----:B------:R-:W-:Y:S01]  /*7d30*/  FMUL.FTZ R5, R34, R10 ;  /* 0x0000000a22057220 */ /* 0x000fe20000410000 */
[----:B------:R-:W-:-:S02]  /*7d40*/  HADD2.F32 R30, -RZ, R42.H0_H0 ;  /* 0x2000002aff1e7230 */ /* 0x000fc40000004100 */
[----:B------:R-:W-:Y:S01]  /*7d50*/  FMUL.FTZ R35, R4, R10 ;  /* 0x0000000a04237220 */ /* 0x000fe20000410000 */
[----:B------:R-:W-:Y:S01]  /*7d60*/  FMUL.FTZ R21, R32, R24 ;  /* 0x0000001820157220 */ /* 0x000fe20000410000 */
[----:B------:R-:W-:Y:S01]  /*7d70*/  FFMA.FTZ R10, R4, R6, -R5 ;  /* 0x00000006040a7223 */ /* 0x000fe20000010805 */
[----:B------:R-:W-:Y:S02]  /*7d80*/  HADD2.F32 R39, -RZ, R38.H1_H1 ;  /* 0x30000026ff277230 */ /* 0x000fe40000004100 */
[----:B------:R-:W-:Y:S01]  /*7d90*/  FMUL.FTZ R33, R30, R24 ;  /* 0x000000181e217220 */ /* 0x000fe20000410000 */
[----:B------:R-:W-:Y:S02]  /*7da0*/  HADD2.F32 R41, -RZ, R46.H1_H1 ;  /* 0x3000002eff297230 */ /* 0x000fe40000004100 */
[----:B------:R-:W-:Y:S02]  /*7db0*/  HADD2.F32 R5, -RZ, R42.H1_H1 ;  /* 0x3000002aff057230 */ /* 0x000fe40000004100 */
[----:B------:R-:W-:-:S02]  /*7dc0*/  HADD2.F32 R37, -RZ, R44.H1_H1 ;  /* 0x3000002cff257230 */ /* 0x000fc40000004100 */
[-C--:B------:R-:W-:Y:S01]  /*7dd0*/  FFMA.FTZ R21, R30, R14.reuse, -R21 ;  /* 0x0000000e1e157223 */ /* 0x080fe20000010815 */
[--C-:B------:R-:W-:Y:S02]  /*7de0*/  HADD2.F32 R15, -RZ, R7.reuse.H0_H0 ;  /* 0x20000007ff0f7230 */ /* 0x100fe40000004100 */
[----:B------:R-:W-:Y:S01]  /*7df0*/  FFMA.FTZ R33, R32, R14, R33 ;  /* 0x0000000e20217223 */ /* 0x000fe20000010021 */
[----:B------:R-:W-:Y:S02]  /*7e00*/  HADD2.F32 R7, -RZ, R7.H1_H1 ;  /* 0x30000007ff077230 */ /* 0x000fe40000004100 */
[----:B------:R-:W-:Y:S01]  /*7e10*/  FFMA.FTZ R14, R34, R6, R35 ;  /* 0x00000006220e7223 */ /* 0x000fe20000010023 */
[----:B------:R-:W-:Y:S01]  /*7e20*/  FMUL.FTZ R4, R39, R25 ;  /* 0x0000001927047220 */ /* 0x000fe20000410000 */
[----:B------:R-:W-:Y:S01]  /*7e30*/  FMUL.FTZ R24, R41, R11 ;  /* 0x0000000b29187220 */ /* 0x000fe20000410000 */
[----:B------:R-:W-:Y:S01]  /*7e40*/  FMUL.FTZ R6, R5, R25 ;  /* 0x0000001905067220 */ /* 0x000fe20000410000 */
[----:B------:R-:W-:Y:S01]  /*7e50*/  FMUL.FTZ R28, R37, R11 ;  /* 0x0000000b251c7220 */ /* 0x000fe20000410000 */
[----:B------:R-:W-:Y:S01]  /*7e60*/  FFMA.FTZ R11, R5, R15, -R4 ;  /* 0x0000000f050b7223 */ /* 0x000fe20000010804 */
[----:B------:R-:W-:Y:S01]  /*7e70*/  FFMA.FTZ R24, R37, R7, -R24 ;  /* 0x0000000725187223 */ /* 0x000fe20000010818 */
[----:B------:R-:W-:Y:S01]  /*7e80*/  FFMA.FTZ R15, R39, R15, R6 ;  /* 0x0000000f270f7223 */ /* 0x000fe20000010006 */
[----:B------:R-:W-:Y:S01]  /*7e90*/  FFMA.FTZ R28, R41, R7, R28 ;  /* 0x00000007291c7223 */ /* 0x000fe2000001001c */
[----:B------:R-:W-:-:S02]  /*7ea0*/  F2FP.F16.F32.PACK_AB R4, R0, R27 ;  /* 0x0000001b0004723e */ /* 0x000fc400000000ff */
[----:B------:R-:W-:Y:S02]  /*7eb0*/  F2FP.F16.F32.PACK_AB R5, R9, R20 ;  /* 0x000000140905723e */ /* 0x000fe400000000ff */
[----:B------:R-:W-:Y:S02]  /*7ec0*/  F2FP.F16.F32.PACK_AB R6, R10, R21 ;  /* 0x000000150a06723e */ /* 0x000fe400000000ff */
[----:B------:R-:W-:Y:S02]  /*7ed0*/  F2FP.F16.F32.PACK_AB R7, R24, R11 ;  /* 0x0000000b1807723e */ /* 0x000fe400000000ff */
[----:B------:R-:W-:Y:S02]  /*7ee0*/  F2FP.F16.F32.PACK_AB R8, R8, R31 ;  /* 0x0000001f0808723e */ /* 0x000fe400000000ff */
[----:B------:R-:W-:Y:S02]  /*7ef0*/  F2FP.F16.F32.PACK_AB R9, R13, R26 ;  /* 0x0000001a0d09723e */ /* 0x000fe400000000ff */
[----:B------:R-:W-:-:S02]  /*7f00*/  F2FP.F16.F32.PACK_AB R10, R14, R33 ;  /* 0x000000210e0a723e */ /* 0x000fc400000000ff */
[----:B------:R-:W-:Y:S01]  /*7f10*/  F2FP.F16.F32.PACK_AB R11, R28, R15 ;  /* 0x0000000f1c0b723e */ /* 0x000fe200000000ff */
[----:B------:R2:W-:Y:S04]  /*7f20*/  STS.128 [R36+0x18400], R4 ;  /* 0x0184000424007388 */ /* 0x0005e80000000c00 */
[----:B------:R2:W-:Y:S02]  /*7f30*/  STS.128 [R3+0x18400], R8 ;  /* 0x0184000803007388 */ /* 0x0005e40000000c00 */
.L_x_1385:
[----:B------:R-:W-:Y:S05]  /*7f40*/  BSYNC B0 ;  /* 0x0000000000007941 */ /* 0x000fea0003800000 */
.L_x_1374:
        /* <DEDUP_REMOVED lines=8> */
.L_x_1371:
[----:B-1-3--:R-:W1:Y:S01]  /*7fd0*/  S2R R0, SR_TID.X ;  /* 0x0000000000007919 */ /* 0x00ae620000002100 */
[----:B------:R-:W-:Y:S01]  /*7fe0*/  ISETP.NE.AND P0, PT, R203, 0x3, PT ;  /* 0x00000003cb00780c */ /* 0x000fe20003f05270 */
[----:B------:R-:W-:Y:S05]  /*7ff0*/  WARPSYNC.ALL ;  /* 0x0000000000007948 */ /* 0x000fea0003800000 */
[----:B-1----:R-:W-:-:S05]  /*8000*/  SHF.R.U32.HI R0, RZ, 0x7, R0 ;  /* 0x00000007ff007819 */ /* 0x002fca0000011600 */
[----:B------:R-:W-:-:S05]  /*8010*/  VIADD R175, R0, 0x8 ;  /* 0x0000000800af7836 */ /* 0x000fca0000000000 */
[----:B------:R1:W-:Y:S06]  /*8020*/  BAR.SYNC.DEFER_BLOCKING R175, 0x100 ;  /* 0x000400af0000751d */ /* 0x0003ec0000010000 */
[----:B------:R-:W-:Y:S05]  /*8030*/  @!P0 BRA `(.L_x_1395) ;  /* 0x0000000000048947 */ /* 0x000fea0003800000 */
[----:B------:R-:W-:Y:S01]  /*8040*/  BPT.TRAP 0x1 ;  /* 0x000000040000795c */ /* 0x000fe20000300000 */
.L_x_1395:
[----:B------:R-:W-:Y:S01]  /*8050*/  IMAD R0, R200, 0x8, R18 ;  /* 0x00000008c8007824 */ /* 0x000fe200078e0212 */
[----:B0-2---:R-:W-:-:S04]  /*8060*/  SHF.L.U32 R7, R204, 0x1f, RZ ;  /* 0x0000001fcc077819 */ /* 0x005fc800000006ff */
[----:B------:R0:W2:Y:S01]  /*8070*/  SYNCS.PHASECHK.TRANS64.TRYWAIT P1, [R0+URZ+0x32430], R7 ;  /* 0x03243007000075a7 */ /* 0x0000a2000802017f */
[----:B------:R-:W-:Y:S05]  /*8080*/  @!P0 BRA `(.L_x_1396) ;  /* 0x0000000000048947 */ /* 0x000fea0003800000 */
[----:B------:R-:W-:Y:S01]  /*8090*/  BPT.TRAP 0x1 ;  /* 0x000000040000795c */ /* 0x000fe20000300000 */
.L_x_1396:
[----:B------:R-:W-:-:S05]  /*80a0*/  VIADD R3, R18, 0x1c400 ;  /* 0x0001c40012037836 */ /* 0x000fca0000000000 */
[----:B------:R-:W-:-:S04]  /*80b0*/  SHF.R.U32.HI R3, RZ, 0x4, R3 ;  /* 0x00000004ff037819 */ /* 0x000fc80000011603 */
[----:B------:R-:W-:Y:S01]  /*80c0*/  LOP3.LUT R3, R3, 0x3fff, RZ, 0xc0, !PT ;  /* 0x00003fff03037812 */ /* 0x000fe200078ec0ff */
[----:B--2---:R-:W-:Y:S06]  /*80d0*/  @P1 BRA `(.L_x_1397) ;  /* 0x0000000000081947 */ /* 0x004fec0003800000 */
[----:B------:R-:W2:Y:S02]  /*80e0*/  SYNCS.PHASECHK.TRANS64.TRYWAIT P1, [R0+URZ+0x32430], R7 ;  /* 0x03243007000075a7 */ /* 0x000ea4000802017f */
[----:B--2---:R-:W-:Y:S05]  /*80f0*/  @!P1 BRA `(.L_x_1398) ;  /* 0x0000011c00809947 */ /* 0x004fea0003800000 */
.L_x_1397:
[----:B------:R-:W-:Y:S05]  /*8100*/  WARPSYNC.ALL ;  /* 0x0000000000007948 */ /* 0x000fea0003800000 */
[----:B------:R-:W-:Y:S01]  /*8110*/  LOP3.LUT R217, R3, 0x10000, RZ, 0xfc, !PT ;  /* 0x0001000003d97812 */ /* 0x000fe200078efcff */
[----:B------:R-:W-:Y:S01]  /*8120*/  IMAD R29, R29, 0x2000, R18 ;  /* 0x000020001d1d7824 */ /* 0x000fe200078e0212 */
[----:B------:R-:W-:-:S03]  /*8130*/  UMOV UR9, 0x40000040 ;  /* 0x4000004000097882 */ /* 0x000fc60000000000 */
[----:B------:R-:W-:Y:S01]  /*8140*/  IMAD R4, R200, 0x300, R217 ;  /* 0x00000300c8047824 */ /* 0x000fe200078e02d9 */
[----:B------:R-:W-:Y:S01]  /*8150*/  SHF.L.U32 R3, R12, 0x1f, RZ ;  /* 0x0000001f0c037819 */ /* 0x000fe200000006ff */
[----:B------:R-:W-:Y:S01]  /*8160*/  IMAD.MOV.U32 R5, RZ, RZ, 0x40000040 ;  /* 0x40000040ff057424 */ /* 0x000fe200078e00ff */
[----:B------:R-:W-:Y:S01]  /*8170*/  R2UR UR4, R29 ;  /* 0x000000001d0472ca */ /* 0x000fe200000e0000 */
[C---:B------:R-:W-:Y:S01]  /*8180*/  VIADD R8, R4.reuse, 0x2 ;  /* 0x0000000204087836 */ /* 0x040fe20000000000 */
[----:B------:R-:W-:Y:S01]  /*8190*/  R2UR UR10, R4 ;  /* 0x00000000040a72ca */ /* 0x000fe200000e0000 */
[----:B-----5:R-:W-:Y:S01]  /*81a0*/  WARPGROUP.ARRIVE ;  /* 0x00000000000079c5 */ /* 0x020fe20000000000 */
[----:B------:R-:W-:Y:S01]  /*81b0*/  R2UR UR11, R5 ;  /* 0x00000000050b72ca */ /* 0x000fe200000e0000 */
[----:B------:R-:W-:Y:S01]  /*81c0*/  IMAD.MOV.U32 R9, RZ, RZ, 0x40000040 ;  /* 0x40000040ff097424 */ /* 0x000fe200078e00ff */
[----:B------:R-:W-:Y:S01]  /*81d0*/  BSSY B0, `(.L_x_1399) ;  /* 0x0000032000007945 */ /* 0x000fe20003800000 */
[----:B------:R-:W-:-:S02]  /*81e0*/  IMAD.U32 R11, RZ, RZ, UR9 ;  /* 0x00000009ff0b7e24 */ /* 0x000fc4000f8e00ff */
[----:B------:R-:W-:-:S04]  /*81f0*/  IMAD.MOV.U32 R5, RZ, RZ, 0x40000040 ;  /* 0x40000040ff057424 */ /* 0x000fc800078e00ff */
[----:B------:R-:W-:-:S04]  /*8200*/  UIADD3 UR5, UR4, 0x18400, URZ ;  /* 0x0001840004057890 */ /* 0x000fc8000fffe03f */
[----:B------:R-:W-:-:S04]  /*8210*/  USHF.R.U32.HI UR5, URZ, 0x4, UR5 ;  /* 0x000000043f057899 */ /* 0x000fc80008011605 */
[----:B------:R-:W-:-:S04]  /*8220*/  ULOP3.LUT UR5, UR5, 0x3fff, URZ, 0xc0, !UPT ;  /* 0x00003fff05057892 */ /* 0x000fc8000f8ec03f */
[----:B------:R-:W-:-:S04]  /*8230*/  ULOP3.LUT UR6, UR5, 0x10000, URZ, 0xfc, !UPT ;  /* 0x0001000005067892 */ /* 0x000fc8000f8efc3f */
[----:B------:R-:W-:-:S03]  /*8240*/  UIADD3 UR5, UR6, 0x2, URZ ;  /* 0x0000000206057890 */ /* 0x000fc6000fffe03f */
[----:B------:R-:W-:Y:S02]  /*8250*/  UMOV UR8, UR6 ;  /* 0x0000000600087c82 */ /* 0x000fe40008000000 */
[----:B------:R-:W-:Y:S01]  /*8260*/  HGMMA.64x96x16.F32 R24, gdesc[UR8], RZ, !UPT, gsb0 ;  /* 0x01600000081879f0 */ /* 0x000fe2000c0008ff */
[----:B------:R-:W-:Y:S01]  /*8270*/  R2UR UR10, R8 ;  /* 0x00000000080a72ca */ /* 0x000fe200000e0000 */
[----:B------:R-:W-:Y:S01]  /*8280*/  IMAD.U32 R10, RZ, RZ, UR8 ;  /* 0x00000008ff0a7e24 */ /* 0x000fe2000f8e00ff */
[----:B------:R-:W-:Y:S01]  /*8290*/  R2UR UR11, R9 ;  /* 0x00000000090b72ca */ /* 0x000fe200000e0000 */
[----:B------:R-:W-:Y:S01]  /*82a0*/  UMOV UR8, UR5 ;  /* 0x0000000500087c82 */ /* 0x000fe20008000000 */
[----:B------:R-:W-:Y:S01]  /*82b0*/  UMOV UR9, 0x40000040 ;  /* 0x4000004000097882 */ /* 0x000fe20000000000 */
[C---:B------:R-:W-:Y:S01]  /*82c0*/  VIADD R8, R4.reuse, 0x4 ;  /* 0x0000000404087836 */ /* 0x040fe20000000000 */
[----:B------:R-:W-:Y:S01]  /*82d0*/  UIADD3 UR5, UR6, 0x4, URZ ;  /* 0x0000000406057890 */ /* 0x000fe2000fffe03f */
[----:B------:R-:W-:Y:S01]  /*82e0*/  IMAD.MOV.U32 R9, RZ, RZ, 0x40000040 ;  /* 0x40000040ff097424 */ /* 0x000fe200078e00ff */
[----:B------:R3:W-:Y:S01]  /*82f0*/  STL.64 [R1+0x70], R10 ;  /* 0x0000700a01007387 */ /* 0x0007e20000100a00 */
[----:B------:R-:W-:-:S02]  /*8300*/  VIADD R4, R4, 0x6 ;  /* 0x0000000604047836 */ /* 0x000fc40000000000 */
[----:B---3--:R-:W-:Y:S01]  /*8310*/  IMAD.U32 R10, RZ, RZ, UR8 ;  /* 0x00000008ff0a7e24 */ /* 0x008fe2000f8e00ff */
[----:B------:R-:W-:-:S05]  /*8320*/  MOV R11, UR9 ;  /* 0x00000009000b7c02 */ /* 0x000fca0008000f00 */
[----:B------:R3:W-:Y:S01]  /*8330*/  STL.64 [R1+0x68], R10 ;  /* 0x0000680a01007387 */ /* 0x0007e20000100a00 */
[----:B------:R-:W-:Y:S02]  /*8340*/  WARPGROUP.DEPBAR.LE gsb0, 0x0 ;  /* 0x00008000000079c5 */ /* 0x000fe40000010000 */
[----:B------:R-:W-:-:S06]  /*8350*/  WARPGROUP.ARRIVE ;  /* 0x00000000000079c5 */ /* 0x000fcc0000000000 */
[----:B------:R-:W-:Y:S01]  /*8360*/  HGMMA.64x96x16.F32 R24, gdesc[UR8], R24, gsb0 ;  /* 0x01600000081879f0 */ /* 0x000fe20008000818 */
[----:B------:R-:W-:Y:S01]  /*8370*/  R2UR UR10, R8 ;  /* 0x00000000080a72ca */ /* 0x000fe200000e0000 */
[----:B------:R-:W-:Y:S01]  /*8380*/  UMOV UR8, UR5 ;  /* 0x0000000500087c82 */ /* 0x000fe20008000000 */
[----:B------:R-:W-:Y:S01]  /*8390*/  R2UR UR11, R9 ;  /* 0x00000000090b72ca */ /* 0x000fe200000e0000 */
[----:B------:R-:W-:Y:S01]  /*83a0*/  UMOV UR9, 0x40000040 ;  /* 0x4000004000097882 */ /* 0x000fe20000000000 */
[----:B------:R-:W-:Y:S01]  /*83b0*/  UIADD3 UR5, UR6, 0x6, URZ ;  /* 0x0000000606057890 */ /* 0x000fe2000fffe03f */
[----:B------:R-:W-:Y:S02]  /*83c0*/  IMAD.U32 R8, RZ, RZ, UR8 ;  /* 0x00000008ff087e24 */ /* 0x000fe4000f8e00ff */
[----:B------:R-:W-:-:S05]  /*83d0*/  IMAD.U32 R9, RZ, RZ, UR9 ;  /* 0x00000009ff097e24 */ /* 0x000fca000f8e00ff */
        /* <DEDUP_REMOVED lines=8> */
[----:B------:R-:W-:Y:S02]  /*8460*/  IMAD.U32 R4, RZ, RZ, UR8 ;  /* 0x00000008ff047e24 */ /* 0x000fe4000f8e00ff */
[----:B------:R-:W-:-:S05]  /*8470*/  IMAD.U32 R5, RZ, RZ, UR9 ;  /* 0x00000009ff057e24 */ /* 0x000fca000f8e00ff */
[----:B------:R3:W-:Y:S01]  /*8480*/  STL.64 [R1+0x58], R4 ;  /* 0x0000580401007387 */ /* 0x0007e20000100a00 */
[----:B------:R-:W-:Y:S02]  /*8490*/  WARPGROUP.DEPBAR.LE gsb0, 0x0 ;  /* 0x00008000000079c5 */ /* 0x000fe40000010000 */
[----:B------:R-:W-:-:S06]  /*84a0*/  WARPGROUP.ARRIVE ;  /* 0x00000000000079c5 */ /* 0x000fcc0000000000 */
[----:B------:R-:W-:Y:S03]  /*84b0*/  HGMMA.64x96x16.F32 R24, gdesc[UR8], R24, gsb0 ;  /* 0x01600000081879f0 */ /* 0x000fe60008000818 */
[----:B------:R-:W-:Y:S02]  /*84c0*/  WARPGROUP.DEPBAR.LE gsb0, 0x0 ;  /* 0x00008000000079c5 */ /* 0x000fe40000010000 */
[----:B------:R-:W4:Y:S02]  /*84d0*/  SYNCS.PHASECHK.TRANS64.TRYWAIT P1, [R18+URZ+0x32410], R3 ;  /* 0x03241003120075a7 */ /* 0x000f24000802017f */
[----:B---34-:R-:W-:Y:S05]  /*84e0*/  @!P1 BRA `(.L_x_1400) ;  /* 0x0000011800989947 */ /* 0x018fea0003800000 */
.L_x_1628:
[----:B------:R-:W-:Y:S05]  /*84f0*/  BSYNC B0 ;  /* 0x0000000000007941 */ /* 0x000fea0003800000 */
.L_x_1399:
[----:B------:R-:W-:Y:S05]  /*8500*/  @!P0 BRA `(.L_x_1401) ;  /* 0x0000000000048947 */ /* 0x000fea0003800000 */
[----:B------:R-:W-:Y:S01]  /*8510*/  BPT.TRAP 0x1 ;  /* 0x000000040000795c */ /* 0x000fe20000300000 */
.L_x_1401:
[----:B------:R4:W0:Y:S01]  /*8520*/  SYNCS.PHASECHK.TRANS64.TRYWAIT P2, [R0+URZ+0x32450], R7 ;  /* 0x03245007000075a7 */ /* 0x000822000804017f */
[----:B------:R-:W-:Y:S05]  /*8530*/  @!P0 BRA `(.L_x_1402) ;  /* 0x0000000000048947 */ /* 0x000fea0003800000 */
[----:B------:R-:W-:Y:S01]  /*8540*/  BPT.TRAP 0x1 ;  /* 0x000000040000795c */ /* 0x000fe20000300000 */
.L_x_1402:
[----:B---3--:R-:W3:Y:S01]  /*8550*/  S2R R3, SR_TID.X ;  /* 0x0000000000037919 */ /* 0x008ee20000002100 */
[----:B------:R-:W-:Y:S01]  /*8560*/  BSSY B0, `(.L_x_1403) ;  /* 0x0000006000007945 */ /* 0x000fe20003800000 */
[----:B---3--:R-:W-:-:S04]  /*8570*/  LOP3.LUT R3, R3, 0x7f, RZ, 0xc0, !PT ;  /* 0x0000007f03037812 */ /* 0x008fc800078ec0ff */
[----:B------:R-:W-:Y:S01]  /*8580*/  ISETP.NE.AND P1, PT, R3, RZ, PT ;  /* 0x000000ff0300720c */ /* 0x000fe20003f25270 */
[----:B0-----:R-:W-:-:S12]  /*8590*/  @P2 BRA `(.L_x_1404) ;  /* 0x0000000000082947 */ /* 0x001fd80003800000 */
[----:B------:R-:W0:Y:S02]  /*85a0*/  SYNCS.PHASECHK.TRANS64.TRYWAIT P2, [R0+URZ+0x32450], R7 ;  /* 0x03245007000075a7 */ /* 0x000e24000804017f */
[----:B0-----:R-:W-:Y:S05]  /*85b0*/  @!P2 BRA `(.L_x_1405) ;  /* 0x000001180078a947 */ /* 0x001fea0003800000 */
.L_x_1404:
[----:B------:R-:W-:Y:S05]  /*85c0*/  BSYNC B0 ;  /* 0x0000000000007941 */ /* 0x000fea0003800000 */
.L_x_1403:
[----:B------:R-:W-:Y:S05]  /*85d0*/  WARPSYNC.ALL ;  /* 0x0000000000007948 */ /* 0x000fea0003800000 */
[----:B------:R-:W-:Y:S01]  /*85e0*/  VIADD R216, R18, 0x400 ;  /* 0x0000040012d87836 */ /* 0x000fe20000000000 */
[----:B------:R-:W-:Y:S01]  /*85f0*/  UIADD3 UR4, UR4, 0x22400, URZ ;  /* 0x0002240004047890 */ /* 0x000fe2000fffe03f */
[----:B------:R-:W-:Y:S01]  /*8600*/  IMAD.MOV.U32 R5, RZ, RZ, 0x40000040 ;  /* 0x40000040ff057424 */ /* 0x000fe200078e00ff */
[----:B------:R-:W-:Y:S01]  /*8610*/  WARPGROUP.ARRIVE ;  /* 0x00000000000079c5 */ /* 0x000fe20000000000 */
[----:B------:R-:W-:Y:S01]  /*8620*/  UMOV UR9, 0x40000040 ;  /* 0x4000004000097882 */ /* 0x000fe20000000000 */
[----:B------:R-:W-:Y:S01]  /*8630*/  SHF.R.U32.HI R216, RZ, 0x4, R216 ;  /* 0x00000004ffd87819 */ /* 0x000fe200000116d8 */
[----:B------:R-:W-:Y:S01]  /*8640*/  USHF.R.U32.HI UR4, URZ, 0x4, UR4 ;  /* 0x000000043f047899 */ /* 0x000fe20008011604 */
[----:B------:R-:W-:Y:S01]  /*8650*/  R2UR UR11, R5 ;  /* 0x00000000050b72ca */ /* 0x000fe200000e0000 */
[----:B0-2-4-:R-:W-:Y:S01]  /*8660*/  IMAD.MOV.U32 R7, RZ, RZ, 0x40000040 ;  /* 0x40000040ff077424 */ /* 0x015fe200078e00ff */
[----:B------:R-:W-:Y:S01]  /*8670*/  LOP3.LUT R216, R216, 0x3fff, RZ, 0xc0, !PT ;  /* 0x00003fffd8d87812 */ /* 0x000fe200078ec0ff */
[----:B------:R-:W-:Y:S01]  /*8680*/  ULOP3.LUT UR4, UR4, 0x3fff, URZ, 0xc0, !UPT ;  /* 0x00003fff04047892 */ /* 0x000fe2000f8ec03f */
[----:B------:R-:W-:Y:S01]  /*8690*/  IMAD.U32 R9, RZ, RZ, UR9 ;  /* 0x00000009ff097e24 */ /* 0x000fe2000f8e00ff */
[----:B------:R-:W-:Y:S01]  /*86a0*/  UMOV UR53, 0x40000040 ;  /* 0x4000004000357882 */ /* 0x000fe20000000000 */
[----:B------:R-:W-:Y:S01]  /*86b0*/  LOP3.LUT R218, R216, 0x10000, RZ, 0xfc, !PT ;  /* 0x00010000d8da7812 */ /* 0x000fe200078efcff */
[----:B------:R-:W-:Y:S01]  /*86c0*/  ULOP3.LUT UR4, UR4, 0x10000, URZ, 0xfc, !UPT ;  /* 0x0001000004047892 */ /* 0x000fe2000f8efc3f */
[----:B------:R-:W-:Y:S01]  /*86d0*/  IMAD.MOV.U32 R5, RZ, RZ, 0x40000040 ;  /* 0x40000040ff057424 */ /* 0x000fe200078e00ff */
[----:B------:R-:W-:Y:S01]  /*86e0*/  UMOV UR49, 0x40000040 ;  /* 0x4000004000317882 */ /* 0x000fe20000000000 */
[----:B------:R-:W-:Y:S01]  /*86f0*/  UMOV UR45, 0x40000040 ;  /* 0x40000040002d7882 */ /* 0x000fe20000000000 */
[----:B------:R-:W-:Y:S01]  /*8700*/  IMAD R4, R200, 0xc00, R218 ;  /* 0x00000c00c8047824 */ /* 0x000fe200078e02da */
[----:B------:R-:W-:Y:S01]  /*8710*/  UIADD3 UR5, UR4, 0x2, URZ ;  /* 0x0000000204057890 */ /* 0x000fe2000fffe03f */
[----:B------:R-:W-:Y:S01]  /*8720*/  R2UR UR39, R5 ;  /* 0x00000000052772ca */ /* 0x000fe200000e0000 */
[----:B------:R-:W-:Y:S01]  /*8730*/  UMOV UR8, UR4 ;  /* 0x0000000400087c82 */ /* 0x000fe20008000000 */
[C---:B------:R-:W-:Y:S01]  /*8740*/  VIADD R6, R4.reuse, 0x2 ;  /* 0x0000000204067836 */ /* 0x040fe20000000000 */
[----:B------:R-:W-:Y:S01]  /*8750*/  R2UR UR10, R4 ;  /* 0x00000000040a72ca */ /* 0x000fe200000e0000 */
[----:B------:R-:W-:Y:S01]  /*8760*/  IMAD.U32 R8, RZ, RZ, UR8 ;  /* 0x00000008ff087e24 */ /* 0x000fe2000f8e00ff */
[----:B------:R-:W-:Y:S01]  /*8770*/  UIADD3 UR52, UR4, 0x806, URZ ;  /* 0x0000080604347890 */ /* 0x000fe2000fffe03f */
[----:B------:R-:W-:Y:S01]  /*8780*/  SHF.R.S32.HI R13, RZ, 0x1f, R235 ;  /* 0x0000001fff0d7819 */ /* 0x000fe200000114eb */
[----:B------:R-:W-:Y:S01]  /*8790*/  UIADD3 UR48, UR4, 0xc00, URZ ;  /* 0x00000c0004307890 */ /* 0x000fe2000fffe03f */
[----:B------:R-:W0:Y:S01]  /*87a0*/  S2R R72, SR_TID.X ;  /* 0x0000000000487919 */ /* 0x000e220000002100 */
[----:B------:R-:W-:Y:S01]  /*87b0*/  UIADD3 UR44, UR4, 0xc02, URZ ;  /* 0x00000c02042c7890 */ /* 0x000fe2000fffe03f */
[----:B------:R-:W-:Y:S01]  /*87c0*/  LEA.HI R13, R13, R235, RZ, 0x2 ;  /* 0x000000eb0d0d7211 */ /* 0x000fe200078f10ff */
[----:B------:R-:W-:Y:S01]  /*87d0*/  UIADD3 UR40, UR4, 0xc04, URZ ;  /* 0x00000c0404287890 */ /* 0x000fe2000fffe03f */
[----:B------:R2:W-:Y:S01]  /*87e0*/  STL.64 [R1+0x50], R8 ;  /* 0x0000500801007387 */ /* 0x0005e20000100a00 */
[----:B------:R-:W-:Y:S01]  /*87f0*/  UMOV UR41, 0x40000040 ;  /* 0x4000004000297882 */ /* 0x000fe20000000000 */
[----:B------:R-:W-:Y:S01]  /*8800*/  UIADD3 UR36, UR4, 0xc06, URZ ;  /* 0x00000c0604247890 */ /* 0x000fe2000fffe03f */
[----:B------:R-:W-:Y:S01]  /*8810*/  LOP3.LUT R13, R13, 0x7ffffffc, RZ, 0xc0, !PT ;  /* 0x7ffffffc0d0d7812 */ /* 0x000fe200078ec0ff */
[----:B------:R-:W-:Y:S01]  /*8820*/  HGMMA.64x96x16.F32 R24, gdesc[UR8], R24, gsb0 ;  /* 0x01600000081879f0 */ /* 0x000fe20008000818 */
[----:B------:R-:W-:Y:S01]  /*8830*/  R2UR UR10, R6 ;  /* 0x00000000060a72ca */ /* 0x000fe200000e0000 */
[----:B------:R-:W-:Y:S01]  /*8840*/  UMOV UR8, UR5 ;  /* 0x0000000500087c82 */ /* 0x000fe20008000000 */
[----:B------:R-:W-:Y:S01]  /*8850*/  R2UR UR11, R7 ;  /* 0x00000000070b72ca */ /* 0x000fe200000e0000 */
[----:B------:R-:W-:Y:S01]  /*8860*/  UMOV UR9, 0x40000040 ;  /* 0x4000004000097882 */ /* 0x000fe20000000000 */
[----:B------:R-:W-:Y:S01]  /*8870*/  VIADD R6, R4, 0x4 ;  /* 0x0000000404067836 */ /* 0x000fe20000000000 */
[----:B------:R-:W-:Y:S01]  /*8880*/  UIADD3 UR5, UR4, 0x4, URZ ;  /* 0x0000000404057890 */ /* 0x000fe2000fffe03f */
[----:B------:R-:W-:Y:S01]  /*8890*/  IMAD.MOV.U32 R7, RZ, RZ, 0x40000040 ;  /* 0x40000040ff077424 */ /* 0x000fe200078e00ff */
[----:B--2---:R-:W-:Y:S01]  /*88a0*/  MOV R8, UR8 ;  /* 0x0000000800087c02 */ /* 0x004fe20008000f00 */
[----:B------:R-:W-:Y:S01]  /*88b0*/  IMAD.U32 R9, RZ, RZ, UR9 ;  /* 0x00000009ff097e24 */ /* 0x000fe2000f8e00ff */
[----:B------:R-:W-:Y:S01]  /*88c0*/  UMOV UR37, 0x40000040 ;  /* 0x4000004000257882 */ /* 0x000fe20000000000 */
[----:B------:R-:W-:Y:S01]  /*88d0*/  IMAD.IADD R13, R235, 0x1, -R13 ;  /* 0x00000001eb0d7824 */ /* 0x000fe200078e0a0d */
[----:B------:R-:W-:-:S02]  /*88e0*/  LOP3.LUT R216, R216, 0x3000000, RZ, 0xfc, !PT ;  /* 0x03000000d8d87812 */ /* 0x000fc400078efcff */
        /* <DEDUP_REMOVED lines=8> */
[----:B------:R-:W-:Y:S01]  /*8970*/  VIADD R6, R4, 0x6 ;  /* 0x0000000604067836 */ /* 0x000fe20000000000 */
[----:B------:R-:W-:Y:S01]  /*8980*/  UIADD3 UR5, UR4, 0x6, URZ ;  /* 0x0000000604057890 */ /* 0x000fe2000fffe03f */
[----:B------:R-:W-:Y:S02]  /*8990*/  IMAD.MOV.U32 R7, RZ, RZ, 0x40000040 ;  /* 0x40000040ff077424 */ /* 0x000fe400078e00ff */
[----:B--2---:R-:W-:Y:S02]  /*89a0*/  IMAD.U32 R8, RZ, RZ, UR8 ;  /* 0x00000008ff087e24 */ /* 0x004fe4000f8e00ff */
        /* <DEDUP_REMOVED lines=23> */
[----:B------:R-:W-:Y:S01]  /*8b20*/  MOV R7, 0x40000040 ;  /* 0x4000004000077802 */ /* 0x000fe20000000f00 */
[----:B------:R-:W-:Y:S01]  /*8b30*/  UIADD3 UR5, UR4, 0x402, URZ ;  /* 0x0000040204057890 */ /* 0x000fe2000fffe03f */
        /* <DEDUP_REMOVED lines=49> */
[----:B------:R-:W-:Y:S01]  /*8e50*/  IMAD.MOV.U32 R7, RZ, RZ, 0x40000040 ;  /* 0x40000040ff077424 */ /* 0x000fe200078e00ff */
[----:B------:R-:W-:Y:S01]  /*8e60*/  IADD3 R6, R4, 0x602, RZ ;  /* 0x0000060204067810 */ /* 0x000fe20007ffe0ff */
        /* <DEDUP_REMOVED lines=14> */
[----:B--2---:R-:W-:Y:S01]  /*8f50*/  IMAD.U32 R8, RZ, RZ, UR8 ;  /* 0x00000008ff087e24 */ /* 0x004fe2000f8e00ff */
[----:B------:R-:W-:Y:S01]  /*8f60*/  ULDC UR4, c[0x0][0xad0] ;  /* 0x0002b40000047ab9 */ /* 0x000fe20000000800 */
        /* <DEDUP_REMOVED lines=9> */
[----:B------:R-:W-:Y:S02]  /*9000*/  VIADD R6, R4, 0x606 ;  /* 0x0000060604067836 */ /* 0x000fe40000000000 */
[----:B------:R-:W-:Y:S02]  /*9010*/  IMAD.MOV.U32 R7, RZ, RZ, 0x40000040 ;  /* 0x40000040ff077424 */ /* 0x000fe400078e00ff */
[----:B--2---:R-:W-:Y:S01]  /*9020*/  IMAD.U32 R8, RZ, RZ, UR8 ;  /* 0x00000008ff087e24 */ /* 0x004fe2000f8e00ff */
[----:B------:R-:W-:Y:S01]  /*9030*/  R2UR UR54, R6 ;  /* 0x00000000063672ca */ /* 0x000fe200000e0000 */
[----:B------:R-:W-:Y:S01]  /*9040*/  VIADD R6, R4, 0x900 ;  /* 0x0000090004067836 */ /* 0x000fe20000000000 */
[----:B------:R-:W-:Y:S01]  /*9050*/  R2UR UR55, R7 ;  /* 0x00000000073772ca */ /* 0x000fe200000e0000 */
[----:B------:R-:W-:-:S02]  /*9060*/  IMAD.MOV.U32 R7, RZ, RZ, 0x40000040 ;  /* 0x40000040ff077424 */ /* 0x000fc400078e00ff */
[----:B------:R-:W-:Y:S01]  /*9070*/  IMAD.U32 R9, RZ, RZ, UR9 ;  /* 0x00000009ff097e24 */ /* 0x000fe2000f8e00ff */
[----:B------:R-:W-:Y:S01]  /*9080*/  R2UR UR50, R6 ;  /* 0x00000000063272ca */ /* 0x000fe200000e0000 */
[----:B------:R-:W-:Y:S01]  /*9090*/  VIADD R6, R4, 0x902 ;  /* 0x0000090204067836 */ /* 0x000fe20000000000 */
[----:B------:R-:W-:Y:S01]  /*90a0*/  R2UR UR51, R7 ;  /* 0x00000000073372ca */ /* 0x000fe200000e0000 */
[----:B------:R-:W-:Y:S01]  /*90b0*/  IMAD.MOV.U32 R7, RZ, RZ, 0x40000040 ;  /* 0x40000040ff077424 */ /* 0x000fe200078e00ff */
[----:B------:R2:W-:Y:S02]  /*90c0*/  STL.64 [R1], R8 ;  /* 0x0000000801007387 */ /* 0x0005e40000100a00 */
[----:B------:R-:W-:Y:S01]  /*90d0*/  R2UR UR46, R6 ;  /* 0x00000000062e72ca */ /* 0x000fe200000e0000 */
[C---:B------:R-:W-:Y:S01]  /*90e0*/  VIADD R6, R4.reuse, 0x904 ;  /* 0x0000090404067836 */ /* 0x040fe20000000000 */
[----:B------:R-:W-:Y:S01]  /*90f0*/  R2UR UR47, R7 ;  /* 0x00000000072f72ca */ /* 0x000fe200000e0000 */
[----:B------:R-:W-:Y:S01]  /*9100*/  VIADD R4, R4, 0x906 ;  /* 0x0000090604047836 */ /* 0x000fe20000000000 */
[----:B------:R-:W-:-:S02]  /*9110*/  MOV R7, 0x40000040 ;  /* 0x4000004000077802 */ /* 0x000fc40000000f00 */
[----:B------:R-:W-:Y:S01]  /*9120*/  R2UR UR42, R6 ;  /* 0x00000000062a72ca */ /* 0x000fe200000e0000 */
[----:B------:R-:W-:Y:S01]  /*9130*/  IMAD R6, R196, -0x60, R195 ;  /* 0xffffffa0c4067824 */ /* 0x000fe200078e02c3 */
[----:B------:R-:W-:Y:S02]  /*9140*/  R2UR UR43, R7 ;  /* 0x00000000072b72ca */ /* 0x000fe400000e0000 */
[----:B------:R-:W-:Y:S01]  /*9150*/  R2UR UR38, R4 ;  /* 0x00000000042672ca */ /* 0x000fe200000e0000 */
[----:B------:R-:W-:-:S04]  /*9160*/  VIADD R6, R6, 0x60 ;  /* 0x0000006006067836 */ /* 0x000fc80000000000 */
[----:B------:R-:W-:-:S05]  /*9170*/  IMAD R6, R13, -0x2, R6 ;  /* 0xfffffffe0d067824 */ /* 0x000fca00078e0206 */
[C---:B------:R-:W-:Y:S02]  /*9180*/  ISETP.GT.AND P4, PT, R6.reuse, RZ, PT ;  /* 0x000000ff0600720c */ /* 0x040fe40003f84270 */
[C---:B------:R-:W-:Y:S02]  /*9190*/  ISETP.GT.AND P5, PT, R6.reuse, 0x1, PT ;  /* 0x000000010600780c */ /* 0x040fe40003fa4270 */
[C---:B------:R-:W-:Y:S02]  /*91a0*/  ISETP.GT.AND P2, PT, R6.reuse, 0x8, PT ;  /* 0x000000080600780c */ /* 0x040fe40003f44270 */
[----:B------:R-:W-:Y:S01]  /*91b0*/  ISETP.GT.AND P3, PT, R6, 0x9, PT ;  /* 0x000000090600780c */ /* 0x000fe20003f64270 */
        /* <DEDUP_REMOVED lines=17> */
[----:B------:R-:W-:Y:S01]  /*92d0*/  HGMMA.64x96x16.F32 R24, gdesc[UR36], R24, gsb0 ;  /* 0x01600000241879f0 */ /* 0x000fe20008000818 */
[----:B------:R-:W-:Y:S02]  /*92e0*/  ULDC UR38, c[0x0][0xad0] ;  /* 0x0002b40000267ab9 */ /* 0x000fe40000000800 */
[----:B------:R-:W-:Y:S02]  /*92f0*/  WARPGROUP.DEPBAR.LE gsb0, 0x0 ;  /* 0x00008000000079c5 */ /* 0x000fe40000010000 */
        /* <DEDUP_REMOVED lines=37> */
[----:B-----5:R-:W-:Y:S01]  /*9550*/  FSEL R24, R28, -INF , P2 ;  /* 0xff8000001c187808 */ /* 0x020fe20001000000 */
[----:B------:R-:W-:Y:S01]  /*9560*/  FMUL.FTZ R56, R56, UR4 ;  /* 0x0000000438387c20 */ /* 0x000fe20008410000 */
[----:B------:R-:W-:Y:S01]  /*9570*/  FMUL.FTZ R51, R51, UR4 ;  /* 0x0000000433337c20 */ /* 0x000fe20008410000 */
[----:B------:R-:W-:Y:S01]  /*9580*/  FMUL.FTZ R57, R57, UR4 ;  /* 0x0000000439397c20 */ /* 0x000fe20008410000 */
[----:B------:R-:W-:Y:S01]  /*9590*/  FMNMX.FTZ R7, R24, R7, !PT ;  /* 0x0000000718077209 */ /* 0x000fe20007810000 */
[----:B------:R-:W-:Y:S01]  /*95a0*/  FMUL.FTZ R54, R54, UR4 ;  /* 0x0000000436367c20 */ /* 0x000fe20008410000 */
[----:B------:R-:W-:Y:S01]  /*95b0*/  FMUL.FTZ R55, R55, UR4 ;  /* 0x0000000437377c20 */ /* 0x000fe20008410000 */
[----:B------:R-:W5:Y:S01]  /*95c0*/  MUFU.TANH R27, R27 ;  /* 0x0000001b001b7308 */ /* 0x000f620000002400 */
[----:B---3--:R-:W-:Y:S01]  /*95d0*/  FSEL R5, R5, -INF , P4 ;  /* 0xff80000005057808 */ /* 0x008fe20002000000 */
[----:B------:R-:W-:Y:S01]  /*95e0*/  FMUL.FTZ R60, R60, UR4 ;  /* 0x000000043c3c7c20 */ /* 0x000fe20008410000 */
[----:B------:R-:W-:Y:S01]  /*95f0*/  ISETP.GT.AND P4, PT, R6, 0x10, PT ;  /* 0x000000100600780c */ /* 0x000fe20003f84270 */
        /* <DEDUP_REMOVED lines=15> */
[----:B------:R-:W-:Y:S01]  /*96f0*/  ISETP.GT.AND P5, PT, R6, 0x11, PT ;  /* 0x000000110600780c */ /* 0x000fe20003fa4270 */
[----:B------:R-:W-:Y:S01]  /*9700*/  FMUL.FTZ R67, R67, UR4 ;  /* 0x0000000443437c20 */ /* 0x000fe20008410000 */
[----:B------:R-:W-:Y:S01]  /*9710*/  FMUL.FTZ R70, R70, UR4 ;  /* 0x0000000446467c20 */ /* 0x000fe20008410000 */
[----:B------:R-:W-:Y:S01]  /*9720*/  FMUL.FTZ R71, R71, UR4 ;  /* 0x0000000447477c20 */ /* 0x000fe20008410000 */
[----:B------:R-:W-:Y:S01]  /*9730*/  ULDC UR4, c[0x0][0xa80] ;  /* 0x0002a00000047ab9 */ /* 0x000fe20000000800 */
[----:B------:R-:W5:Y:S01]  /*9740*/  MUFU.TANH R33, R33 ;  /* 0x0000002100217308 */ /* 0x000f620000002400 */
[----:B---3--:R-:W-:-:S04]  /*9750*/  FSEL R165, R32, -INF , P4 ;  /* 0xff80000020a57808 */ /* 0x008fc80002000000 */
[----:B------:R-:W-:Y:S02]  /*9760*/  FMNMX.FTZ R7, R165, R14, !PT ;  /* 0x0000000ea5077209 */ /* 0x000fe40007810000 */
[----:B------:R-:W-:Y:S01]  /*9770*/  FMNMX.FTZ R14, R5, R25, !PT ;  /* 0x00000019050e7209 */ /* 0x000fe20007810000 */
[----:B------:R-:W3:Y:S01]  /*9780*/  MUFU.TANH R31, R31 ;  /* 0x0000001f001f7308 */ /* 0x000ee20000002400 */
[----:B----4-:R-:W-:Y:S02]  /*9790*/  FSEL R29, R30, -INF , P2 ;  /* 0xff8000001e1d7808 */ /* 0x010fe40001000000 */
[----:B------:R-:W-:Y:S02]  /*97a0*/  ISETP.GT.AND P2, PT, R6, 0x18, PT ;  /* 0x000000180600780c */ /* 0x000fe40003f44270 */
[----:B------:R-:W-:-:S03]  /*97b0*/  FMNMX.FTZ R14, R29, R14, !PT ;  /* 0x0000000e1d0e7209 */ /* 0x000fc60007810000 */
[----:B------:R-:W4:Y:S01]  /*97c0*/  MUFU.TANH R36, R36 ;  /* 0x0000002400247308 */ /* 0x000f220000002400 */
[----:B-----5:R-:W-:-:S04]  /*97d0*/  FSEL R162, R33, -INF , P5 ;  /* 0xff80000021a27808 */ /* 0x020fc80002800000 */
[----:B------:R-:W-:-:S03]  /*97e0*/  FMNMX.FTZ R28, R162, R7, !PT ;  /* 0x00000007a21c7209 */ /* 0x000fc60007810000 */
[----:B------:R-:W5:Y:S01]  /*97f0*/  MUFU.TANH R34, R34 ;  /* 0x0000002200227308 */ /* 0x000f620000002400 */
[----:B---3--:R-:W-:Y:S02]  /*9800*/  FSEL R27, R31, -INF , P3 ;  /* 0xff8000001f1b7808 */ /* 0x008fe40001800000 */
[----:B------:R-:W-:Y:S02]  /*9810*/  ISETP.GT.AND P3, PT, R6, 0x19, PT ;  /* 0x000000190600780c */ /* 0x000fe40003f64270 */
[----:B------:R-:W-:-:S03]  /*9820*/  FMNMX.FTZ R14, R27, R14, !PT ;  /* 0x0000000e1b0e7209 */ /* 0x000fc60007810000 */
[----:B------:R-:W3:Y:S01]  /*9830*/  MUFU.TANH R37, R37 ;  /* 0x0000002500257308 */ /* 0x000ee20000002400 */
[----:B----4-:R-:W-:-:S04]  /*9840*/  FSEL R157, R36, -INF , P2 ;  /* 0xff800000249d7808 */ /* 0x010fc80001000000 */
[----:B------:R-:W-:-:S03]  /*9850*/  FMNMX.FTZ R7, R157, R28, !PT ;  /* 0x0000001c9d077209 */ /* 0x000fc60007810000 */
[----:B------:R-:W4:Y:S01]  /*9860*/  MUFU.TANH R35, R35 ;  /* 0x0000002300237308 */ /* 0x000f220000002400 */
[----:B-----5:R-:W-:Y:S02]  /*9870*/  FSEL R161, R34, -INF , P4 ;  /* 0xff80000022a17808 */ /* 0x020fe40002000000 */
[----:B------:R-:W-:Y:S02]  /*9880*/  ISETP.GT.AND P4, PT, R6, 0x20, PT ;  /* 0x000000200600780c */ /* 0x000fe40003f84270 */
[----:B------:R-:W-:-:S03]  /*9890*/  FMNMX.FTZ R14, R161, R14, !PT ;  /* 0x0000000ea10e7209 */ /* 0x000fc60007810000 */
[----:B------:R-:W5:Y:S01]  /*98a0*/  MUFU.TANH R40, R40 ;  /* 0x0000002800287308 */ /* 0x000f620000002400 */
[----:B---3--:R-:W-:-:S04]  /*98b0*/  FSEL R164, R37, -INF , P3 ;  /* 0xff80000025a47808 */ /* 0x008fc80001800000 */
[----:B------:R-:W-:-:S03]  /*98c0*/  FMNMX.FTZ R7, R164, R7, !PT ;  /* 0x00000007a4077209 */ /* 0x000fc60007810000 */
        /* <DEDUP_REMOVED lines=14> */
[----:B------:R0:W4:Y:S01]  /*99b0*/  MUFU.TANH R21, R42 ;  /* 0x0000002a00157308 */ /* 0x0001220000002400 */
[----:B-----5:R-:W-:Y:S02]  /*99c0*/  FSEL R177, R39, -INF , P3 ;  /* 0xff80000027b17808 */ /* 0x020fe40001800000 */
[----:B------:R-:W-:Y:S02]  /*99d0*/  ISETP.GT.AND P3, PT, R6, 0x29, PT ;  /* 0x000000290600780c */ /* 0x000fe40003f64270 */
[----:B------:R-:W-:-:S03]  /*99e0*/  FMNMX.FTZ R14, R177, R14, !PT ;  /* 0x0000000eb10e7209 */ /* 0x000fc60007810000 */
[----:B------:R-:W5:Y:S01]  /*99f0*/  MUFU.TANH R45, R45 ;  /* 0x0000002d002d7308 */ /* 0x000f620000002400 */
[----:B---3--:R-:W-:Y:S02]  /*9a00*/  FSEL R156, R44, -INF , P2 ;  /* 0xff8000002c9c7808 */ /* 0x008fe40001000000 */
[----:B0-----:R-:W-:Y:S02]  /*9a10*/  SHF.R.U32.HI R42, RZ, 0x7, R72 ;  /* 0x00000007ff2a7819 */ /* 0x001fe40000011648 */
[----:B------:R-:W-:Y:S02]  /*9a20*/  FMNMX.FTZ R7, R156, R7, !PT ;  /* 0x000000079c077209 */ /* 0x000fe40007810000 */
[----:B------:R-:W-:Y:S01]  /*9a30*/  IADD3 R168, -R42, 0xb, RZ ;  /* 0x0000000b2aa87810 */ /* 0x000fe20007ffe1ff */
[----:B------:R-:W0:Y:S01]  /*9a40*/  MUFU.TANH R43, R43 ;  /* 0x0000002b002b7308 */ /* 0x000e220000002400 */
[----:B----4-:R-:W-:Y:S02]  /*9a50*/  FSEL R21, R21, -INF , P4 ;  /* 0xff80000015157808 */ /* 0x010fe40002000000 */
[----:B------:R-:W-:-:S02]  /*9a60*/  ISETP.GT.AND P4, PT, R6, 0x30, PT ;  /* 0x000000300600780c */ /* 0x000fc40003f84270 */
[----:B------:R-:W-:-:S03]  /*9a70*/  FMNMX.FTZ R14, R21, R14, !PT ;  /* 0x0000000e150e7209 */ /* 0x000fc60007810000 */
[----:B------:R-:W3:Y:S01]  /*9a80*/  MUFU.TANH R48, R48 ;  /* 0x0000003000307308 */ /* 0x000ee20000002400 */
[----:B-----5:R-:W-:-:S04]  /*9a90*/  FSEL R170, R45, -INF , P3 ;  /* 0xff8000002daa7808 */ /* 0x020fc80001800000 */
[----:B------:R-:W-:-:S03]  /*9aa0*/  FMNMX.FTZ R28, R170, R7, !PT ;  /* 0x00000007aa1c7209 */ /* 0x000fc60007810000 */
[----:B------:R-:W4:Y:S01]  /*9ab0*/  MUFU.TANH R46, R46 ;  /* 0x0000002e002e7308 */ /* 0x000f220000002400 */
[----:B0-----:R-:W-:Y:S02]  /*9ac0*/  FSEL R169, R43, -INF , P5 ;  /* 0xff8000002ba97808 */ /* 0x001fe40002800000 */
[----:B------:R-:W-:Y:S02]  /*9ad0*/  ISETP.GT.AND P5, PT, R6, 0x31, PT ;  /* 0x000000310600780c */ /* 0x000fe40003fa4270 */
[----:B------:R-:W-:-:S03]  /*9ae0*/  FMNMX.FTZ R7, R169, R14, !PT ;  /* 0x0000000ea9077209 */ /* 0x000fc60007810000 */
[----:B--2---:R-:W0:Y:S01]  /*9af0*/  MUFU.TANH R9, R49 ;  /* 0x0000003100097308 */ /* 0x004e220000002400 */
[----:B---3--:R-:W-:-:S04]  /*9b00*/  FSEL R3, R48, -INF , P4 ;  /* 0xff80000030037808 */ /* 0x008fc80002000000 */
[----:B------:R-:W-:-:S03]  /*9b10*/  FMNMX.FTZ R28, R3, R28, !PT ;  /* 0x0000001c031c7209 */ /* 0x000fc60007810000 */
[----:B------:R-:W2:Y:S01]  /*9b20*/  MUFU.TANH R47, R47 ;  /* 0x0000002f002f7308 */ /* 0x000ea20000002400 */
[----:B----4-:R-:W-:Y:S02]  /*9b30*/  FSEL R166, R46, -INF , P2 ;  /* 0xff8000002ea67808 */ /* 0x010fe40001000000 */
[----:B------:R-:W-:Y:S02]  /*9b40*/  ISETP.GT.AND P2, PT, R6, 0x38, PT ;  /* 0x000000380600780c */ /* 0x000fe40003f44270 */
[----:B------:R-:W-:-:S03]  /*9b50*/  FMNMX.FTZ R14, R166, R7, !PT ;  /* 0x00000007a60e7209 */ /* 0x000fc60007810000 */
[----:B------:R-:W3:Y:S01]  /*9b60*/  MUFU.TANH R11, R52 ;  /* 0x00000034000b7308 */ /* 0x000ee20000002400 */
[----:B0-----:R-:W-:-:S04]  /*9b70*/  FSEL R9, R9, -INF , P5 ;  /* 0xff80000009097808 */ /* 0x001fc80002800000 */
[----:B------:R-:W-:-:S03]  /*9b80*/  FMNMX.FTZ R28, R9, R28, !PT ;  /* 0x0000001c091c7209 */ /* 0x000fc60007810000 */
[----:B------:R-:W0:Y:S01]  /*9b90*/  MUFU.TANH R50, R50 ;  /* 0x0000003200327308 */ /* 0x000e220000002400 */
[----:B--2---:R-:W-:Y:S02]  /*9ba0*/  FSEL R171, R47, -INF , P3 ;  /* 0xff8000002fab7808 */ /* 0x004fe40001800000 */
[----:B------:R-:W-:Y:S02]  /*9bb0*/  ISETP.GT.AND P3, PT, R6, 0x39, PT ;  /* 0x000000390600780c */ /* 0x000fe40003f64270 */
[----:B------:R-:W-:-:S03]  /*9bc0*/  FMNMX.FTZ R7, R171, R14, !PT ;  /* 0x0000000eab077209 */ /* 0x000fc60007810000 */
[----:B------:R-:W2:Y:S01]  /*9bd0*/  MUFU.TANH R12, R53 ;  /* 0x00000035000c7308 */ /* 0x000ea20000002400 */
[----:B---3--:R-:W-:-:S04]  /*9be0*/  FSEL R11, R11, -INF , P2 ;  /* 0xff8000000b0b7808 */ /* 0x008fc80001000000 */
[----:B------:R-:W-:-:S03]  /*9bf0*/  FMNMX.FTZ R15, R11, R28, !PT ;  /* 0x0000001c0b0f7209 */ /* 0x000fc60007810000 */
[----:B------:R-:W3:Y:S01]  /*9c00*/  MUFU.TANH R8, R51 ;  /* 0x0000003300087308 */ /* 0x000ee20000002400 */
[----:B0-----:R-:W-:Y:S02]  /*9c10*/  FSEL R176, R50, -INF , P4 ;  /* 0xff80000032b07808 */ /* 0x001fe40002000000 */
[----:B------:R-:W-:Y:S02]  /*9c20*/  ISETP.GT.AND P4, PT, R6, 0x40, PT ;  /* 0x000000400600780c */ /* 0x000fe40003f84270 */
[----:B------:R-:W-:-:S03]  /*9c30*/  FMNMX.FTZ R7, R176, R7, !PT ;  /* 0x00000007b0077209 */ /* 0x000fc60007810000 */
[----:B------:R-:W0:Y:S01]  /*9c40*/  MUFU.TANH R56, R56 ;  /* 0x0000003800387308 */ /* 0x000e220000002400 */
[----:B--2---:R-:W-:-:S04]  /*9c50*/  FSEL R12, R12, -INF , P3 ;  /* 0xff8000000c0c7808 */ /* 0x004fc80001800000 */
[----:B------:R-:W-:-:S03]  /*9c60*/  FMNMX.FTZ R15, R12, R15, !PT ;  /* 0x0000000f0c0f7209 */ /* 0x000fc60007810000 */
[----:B------:R-:W2:Y:S01]  /*9c70*/  MUFU.TANH R10, R54 ;  /* 0x00000036000a7308 */ /* 0x000ea20000002400 */
[----:B---3--:R-:W-:Y:S02]  /*9c80*/  FSEL R8, R8, -INF , P5 ;  /* 0xff80000008087808 */ /* 0x008fe40002800000 */
[----:B------:R-:W-:Y:S02]  /*9c90*/  ISETP.GT.AND P5, PT, R6, 0x41, PT ;  /* 0x000000410600780c */ /* 0x000fe40003fa4270 */
[----:B------:R-:W-:-:S03]  /*9ca0*/  FMNMX.FTZ R7, R8, R7, !PT ;  /* 0x0000000708077209 */ /* 0x000fc60007810000 */
[----:B------:R-:W3:Y:S01]  /*9cb0*/  MUFU.TANH R57, R57 ;  /* 0x0000003900397308 */ /* 0x000ee20000002400 */
[----:B0-----:R-:W-:-:S04]  /*9cc0*/  FSEL R186, R56, -INF , P4 ;  /* 0xff80000038ba7808 */ /* 0x001fc80002000000 */
[----:B------:R-:W-:-:S03]  /*9cd0*/  FMNMX.FTZ R28, R186, R15, !PT ;  /* 0x0000000fba1c7209 */ /* 0x000fc60007810000 */
[----:B------:R-:W0:Y:S01]  /*9ce0*/  MUFU.TANH R13, R55 ;  /* 0x00000037000d7308 */ /* 0x000e220000002400 */
[----:B--2---:R-:W-:Y:S02]  /*9cf0*/  FSEL R10, R10, -INF , P2 ;  /* 0xff8000000a0a7808 */ /* 0x004fe40001000000 */
[----:B------:R-:W-:-:S05]  /*9d00*/  ISETP.GT.AND P2, PT, R6, 0x48, PT ;  /* 0x000000480600780c */ /* 0x000fca0003f44270 */
[----:B------:R-:W2:Y:S01]  /*9d10*/  MUFU.TANH R60, R60 ;  /* 0x0000003c003c7308 */ /* 0x000ea20000002400 */
[----:B---3--:R-:W-:-:S04]  /*9d20*/  FSEL R185, R57, -INF , P5 ;  /* 0xff80000039b97808 */ /* 0x008fc80002800000 */
[----:B------:R-:W-:-:S03]  /*9d30*/  FMNMX.FTZ R15, R185, R28, !PT ;  /* 0x0000001cb90f7209 */ /* 0x000fc60007810000 */
[----:B------:R-:W3:Y:S01]  /*9d40*/  MUFU.TANH R58, R58 ;  /* 0x0000003a003a7308 */ /* 0x000ee20000002400 */
[----:B0-----:R-:W-:Y:S02]  /*9d50*/  FSEL R13, R13, -INF , P3 ;  /* 0xff8000000d0d7808 */ /* 0x001fe40001800000 */
[----:B------:R-:W-:-:S05]  /*9d60*/  ISETP.GT.AND P3, PT, R6, 0x49, PT ;  /* 0x000000490600780c */ /* 0x000fca0003f64270 */
[----:B------:R-:W0:Y:S01]  /*9d70*/  MUFU.TANH R59, R59 ;  /* 0x0000003b003b7308 */ /* 0x000e220000002400 */
[----:B--2---:R-:W-:-:S04]  /*9d80*/  FSEL R184, R60, -INF , P2 ;  /* 0xff8000003cb87808 */ /* 0x004fc80001000000 */
[----:B------:R-:W-:-:S03]  /*9d90*/  FMNMX.FTZ R28, R184, R15, !PT ;  /* 0x0000000fb81c7209 */ /* 0x000fc60007810000 */
[----:B------:R-:W2:Y:S01]  /*9da0*/  MUFU.TANH R61, R61 ;  /* 0x0000003d003d7308 */ /* 0x000ea20000002400 */
[----:B---3--:R-:W-:Y:S02]  /*9db0*/  FSEL R192, R58, -INF , P4 ;  /* 0xff8000003ac07808 */ /* 0x008fe40002000000 */
[----:B------:R-:W-:-:S05]  /*9dc0*/  ISETP.GT.AND P4, PT, R6, 0x50, PT ;  /* 0x000000500600780c */ /* 0x000fca0003f84270 */
        /* <DEDUP_REMOVED lines=11> */
[----:B------:R-:W-:Y:S02]  /*9e80*/  ISETP.GT.AND P3, PT, R6, 0x59, PT ;  /* 0x000000590600780c */ /* 0x000fe40003f64270 */
[----:B------:R-:W-:-:S03]  /*9e90*/  FMNMX.FTZ R6, R10, R7, !PT ;  /* 0x000000070a067209 */ /* 0x000fc60007810000 */
[----:B------:R-:W0:Y:S01]  /*9ea0*/  MUFU.TANH R68, R68 ;  /* 0x0000004400447308 */ /* 0x000e220000002400 */
[----:B--2---:R-:W-:Y:S02]  /*9eb0*/  FSEL R190, R64, -INF , P4 ;  /* 0xff80000040be7808 */ /* 0x004fe40002000000 */
[----:B------:R-:W-:Y:S02]  /*9ec0*/  FMNMX.FTZ R7, R13, R6, !PT ;  /* 0x000000060d077209 */ /* 0x000fe40007810000 */
[----:B------:R-:W-:Y:S02]  /*9ed0*/  FMNMX.FTZ R28, R190, R15, !PT ;  /* 0x0000000fbe1c7209 */ /* 0x000fe40007810000 */
[----:B------:R-:W-:Y:S01]  /*9ee0*/  FMNMX.FTZ R6, R192, R7, !PT ;  /* 0x00000007c0067209 */ /* 0x000fe20007810000 */
[----:B------:R-:W2:Y:S01]  /*9ef0*/  MUFU.TANH R66, R66 ;  /* 0x0000004200427308 */ /* 0x000ea20000002400 */
[----:B---3--:R-:W-:Y:S02]  /*9f00*/  FSEL R187, R65, -INF , P5 ;  /* 0xff80000041bb7808 */ /* 0x008fe40002800000 */
[----:B------:R-:W-:-:S02]  /*9f10*/  FMNMX.FTZ R6, R189, R6, !PT ;  /* 0x00000006bd067209 */ /* 0x000fc40007810000 */
[----:B------:R-:W-:-:S03]  /*9f20*/  FMNMX.FTZ R7, R187, R28, !PT ;  /* 0x0000001cbb077209 */ /* 0x000fc60007810000 */
[----:B------:R-:W3:Y:S01]  /*9f30*/  MUFU.TANH R14, R69 ;  /* 0x00000045000e7308 */ /* 0x000ee20000002400 */
[----:B0-----:R-:W-:-:S04]  /*9f40*/  FSEL R182, R68, -INF , P2 ;  /* 0xff80000044b67808 */ /* 0x001fc80001000000 */
[----:B------:R-:W-:Y:S02]  /*9f50*/  FMNMX.FTZ R15, R182, R7, !PT ;  /* 0x00000007b60f7209 */ /* 0x000fe40007810000 */
[----:B------:R-:W-:Y:S01]  /*9f60*/  FMNMX.FTZ R7, R191, R6, !PT ;  /* 0x00000006bf077209 */ /* 0x000fe20007810000 */
[----:B------:R-:W0:Y:S01]  /*9f70*/  MUFU.TANH R67, R67 ;  /* 0x0000004300437308 */ /* 0x000e220000002400 */
[----:B--2---:R-:W-:Y:S02]  /*9f80*/  FSEL R181, R66, -INF , P4 ;  /* 0xff80000042b57808 */ /* 0x004fe40002000000 */
[----:B------:R-:W-:-:S04]  /*9f90*/  FMNMX.FTZ R6, R188, R7, !PT ;  /* 0x00000007bc067209 */ /* 0x000fc80007810000 */
[----:B------:R-:W-:Y:S01]  /*9fa0*/  FMNMX.FTZ R7, R181, R6, !PT ;  /* 0x00000006b5077209 */ /* 0x000fe20007810000 */
[----:B------:R-:W2:Y:S01]  /*9fb0*/  MUFU.TANH R70, R70 ;  /* 0x0000004600467308 */ /* 0x000ea20000002400 */
[----:B---3--:R-:W-:-:S04]  /*9fc0*/  FSEL R14, R14, -INF , P3 ;  /* 0xff8000000e0e7808 */ /* 0x008fc80001800000 */
[----:B------:R-:W-:-:S03]  /*9fd0*/  FMNMX.FTZ R15, R14, R15, !PT ;  /* 0x0000000f0e0f7209 */ /* 0x000fc60007810000 */
[----:B------:R-:W3:Y:S01]  /*9fe0*/  MUFU.TANH R71, R71 ;  /* 0x0000004700477308 */ /* 0x000ee20000002400 */
[----:B0-----:R-:W-:Y:S01]  /*9ff0*/  FSEL R180, R67, -INF , P5 ;  /* 0xff80000043b47808 */ /* 0x001fe20002800000 */
[----:B------:R-:W0:Y:S03]  /*a000*/  SHFL.BFLY PT, R30, R15, 0x2, 0x1f ;  /* 0x0c401f000f1e7f89 */ /* 0x000e2600000e0000 */
[----:B------:R-:W-:Y:S02]  /*a010*/  FMNMX.FTZ R6, R180, R7, !PT ;  /* 0x00000007b4067209 */ /* 0x000fe40007810000 */
[----:B--2---:R-:W-:-:S04]  /*a020*/  FSEL R179, R70, -INF , P2 ;  /* 0xff80000046b37808 */ /* 0x004fc80001000000 */
[----:B------:R-:W-:Y:S01]  /*a030*/  FMNMX.FTZ R7, R179, R6, !PT ;  /* 0x00000006b3077209 */ /* 0x000fe20007810000 */
[----:B------:R-:W-:Y:S01]  /*a040*/  IMAD.U32 R6, RZ, RZ, UR4 ;  /* 0x00000004ff067e24 */ /* 0x000fe2000f8e00ff */
[----:B---3--:R-:W-:-:S04]  /*a050*/  FSEL R178, R71, -INF , P3 ;  /* 0xff80000047b27808 */ /* 0x008fc80001800000 */
[----:B------:R-:W-:-:S05]  /*a060*/  FMNMX.FTZ R28, R178, R7, !PT ;  /* 0x00000007b21c7209 */ /* 0x000fca0007810000 */
[----:B------:R-:W2:Y:S01]  /*a070*/  SHFL.BFLY PT, R31, R28, 0x2, 0x1f ;  /* 0x0c401f001c1f7f89 */ /* 0x000ea200000e0000 */
[----:B0-----:R-:W-:-:S05]  /*a080*/  FMNMX.FTZ R30, R15, R30, !PT ;  /* 0x0000001e0f1e7209 */ /* 0x001fca0007810000 */
[----:B------:R-:W0:Y:S01]  /*a090*/  SHFL.BFLY PT, R7, R30, 0x1, 0x1f ;  /* 0x0c201f001e077f89 */ /* 0x000e2200000e0000 */
[----:B--2---:R-:W-:-:S05]  /*a0a0*/  FMNMX.FTZ R31, R28, R31, !PT ;  /* 0x0000001f1c1f7209 */ /* 0x004fca0007810000 */
[----:B------:R-:W2:Y:S01]  /*a0b0*/  SHFL.BFLY PT, R32, R31, 0x1, 0x1f ;  /* 0x0c201f001f207f89 */ /* 0x000ea200000e0000 */
[----:B0-----:R-:W-:Y:S01]  /*a0c0*/  FMNMX.FTZ R7, R30, R7, !PT ;  /* 0x000000071e077209 */ /* 0x001fe20007810000 */
[----:B------:R0:W-:Y:S06]  /*a0d0*/  BAR.ARV R168, 0x100 ;  /* 0x000400a80000751d */ /* 0x0001ec0000002000 */
[C---:B------:R-:W-:Y:S01]  /*a0e0*/  FMUL.FTZ R15, R7.reuse, R6 ;  /* 0x00000006070f7220 */ /* 0x040fe20000410000 */
[----:B------:R-:W-:-:S04]  /*a0f0*/  FSETP.NEU.FTZ.AND P2, PT, R7, -INF , PT ;  /* 0xff8000000700780b */ /* 0x000fc80003f5d000 */
[----:B------:R-:W-:-:S05]  /*a100*/  FSEL R15, R15, RZ, P2 ;  /* 0x000000ff0f0f7208 */ /* 0x000fca0001000000 */
[-CC-:B------:R-:W-:Y:S01]  /*a110*/  FFMA.FTZ R28, R20, R6.reuse, -R15.reuse ;  /* 0x00000006141c7223 */ /* 0x180fe2000001080f */
[-CC-:B------:R-:W-:Y:S01]  /*a120*/  FFMA.FTZ R24, R24, R6.reuse, -R15.reuse ;  /* 0x0000000618187223 */ /* 0x180fe2000001080f */
[-CC-:B------:R-:W-:Y:S01]  /*a130*/  FFMA.FTZ R172, R26, R6.reuse, -R15.reuse ;  /* 0x000000061aac7223 */ /* 0x180fe2000001080f */
[--C-:B------:R-:W-:Y:S01]  /*a140*/  FFMA.FTZ R4, R4, R6, -R15.reuse ;  /* 0x0000000604047223 */ /* 0x100fe2000001080f */
[----:B--2---:R-:W-:Y:S01]  /*a150*/  FMNMX.FTZ R167, R31, R32, !PT ;  /* 0x000000201fa77209 */ /* 0x004fe20007810000 */
[----:B------:R2:W-:Y:S01]  /*a160*/  MUFU.EX2 R33, R24 ;  /* 0x0000001800217308 */ /* 0x0005e20000000800 */
[-CC-:B------:R-:W-:Y:S01]  /*a170*/  FFMA.FTZ R160, R160, R6.reuse, -R15.reuse ;  /* 0x00000006a0a07223 */ /* 0x180fe2000001080f */
[-CC-:B------:R-:W-:Y:S01]  /*a180*/  FFMA.FTZ R3, R3, R6.reuse, -R15.reuse ;  /* 0x0000000603037223 */ /* 0x180fe2000001080f */
[C---:B------:R-:W-:Y:S01]  /*a190*/  FSETP.NEU.FTZ.AND P2, PT, R167.reuse, -INF , PT ;  /* 0xff800000a700780b */ /* 0x040fe20003f5d000 */
[-C--:B------:R-:W-:Y:S01]  /*a1a0*/  FMUL.FTZ R20, R167, R6.reuse ;  /* 0x00000006a7147220 */ /* 0x080fe20000410000 */
[-CC-:B------:R-:W-:Y:S01]  /*a1b0*/  FFMA.FTZ R11, R11, R6.reuse, -R15.reuse ;  /* 0x000000060b0b7223 */ /* 0x180fe2000001080f */
[-CC-:B------:R-:W-:Y:S01]  /*a1c0*/  FFMA.FTZ R12, R12, R6.reuse, -R15.reuse ;  /* 0x000000060c0c7223 */ /* 0x180fe2000001080f */
[----:B------:R-:W-:Y:S01]  /*a1d0*/  FFMA.FTZ R190, R190, R6, -R15 ;  /* 0x00000006bebe7223 */ /* 0x000fe2000001080f */
[----:B------:R3:W-:Y:S01]  /*a1e0*/  MUFU.EX2 R152, R4 ;  /* 0x0000000400987308 */ /* 0x0007e20000000800 */
[----:B------:R-:W-:Y:S01]  /*a1f0*/  FSEL R20, R20, RZ, P2 ;  /* 0x000000ff14147208 */ /* 0x000fe20001000000 */
[----:B--2---:R-:W-:-:S02]  /*a200*/  @!P1 VIADD R24, R0, 0x32440 ;  /* 0x0003244000189836 */ /* 0x004fc40000000000 */
[-CC-:B------:R-:W-:Y:S01]  /*a210*/  FFMA.FTZ R187, R187, R6.reuse, -R15.reuse ;  /* 0x00000006bbbb7223 */ /* 0x180fe2000001080f */
[-CC-:B------:R-:W-:Y:S01]  /*a220*/  FFMA.FTZ R182, R182, R6.reuse, -R15.reuse ;  /* 0x00000006b6b67223 */ /* 0x180fe2000001080f */
[-C--:B------:R-:W-:Y:S01]  /*a230*/  FFMA.FTZ R14, R14, R6.reuse, -R15 ;  /* 0x000000060e0e7223 */ /* 0x080fe2000001080f */
[-CC-:B------:R-:W-:Y:S01]  /*a240*/  FFMA.FTZ R26, R5, R6.reuse, -R20.reuse ;  /* 0x00000006051a7223 */ /* 0x180fe20000010814 */
[----:B------:R-:W-:Y:S02]  /*a250*/  IMAD.MOV.U32 R5, RZ, RZ, 0x40000040 ;  /* 0x40000040ff057424 */ /* 0x000fe400078e00ff */
[-CC-:B------:R-:W-:Y:S01]  /*a260*/  FFMA.FTZ R173, R29, R6.reuse, -R20.reuse ;  /* 0x000000061dad7223 */ /* 0x180fe20000010814 */
[-CC-:B------:R-:W-:Y:S01]  /*a270*/  FFMA.FTZ R174, R27, R6.reuse, -R20.reuse ;  /* 0x000000061bae7223 */ /* 0x180fe20000010814 */
[----:B------:R-:W-:Y:S01]  /*a280*/  FFMA.FTZ R30, R25, R6, -R20 ;  /* 0x00000006191e7223 */ /* 0x000fe20000010814 */
[----:B------:R-:W2:Y:S01]  /*a290*/  MUFU.EX2 R31, R28 ;  /* 0x0000001c001f7308 */ /* 0x000ea20000000800 */
[----:B------:R-:W-:Y:S01]  /*a2a0*/  R2UR UR7, R5 ;  /* 0x00000000050772ca */ /* 0x000fe200000e0000 */
[----:B---3--:R-:W-:Y:S01]  /*a2b0*/  IMAD R4, R200, 0xc00, R216 ;  /* 0x00000c00c8047824 */ /* 0x008fe200078e02d8 */
[----:B------:R-:W-:Y:S01]  /*a2c0*/  @!P1 PRMT R5, RZ, 0x654, R24 ;  /* 0x00000654ff059816 */ /* 0x000fe20000000018 */
[----:B------:R-:W-:-:S02]  /*a2d0*/  IMAD.MOV.U32 R25, RZ, RZ, 0x40000040 ;  /* 0x40000040ff197424 */ /* 0x000fc400078e00ff */
[-CC-:B------:R-:W-:Y:S01]  /*a2e0*/  FFMA.FTZ R163, R163, R6.reuse, -R20.reuse ;  /* 0x00000006a3a37223 */ /* 0x180fe20000010814 */
[C---:B------:R-:W-:Y:S01]  /*a2f0*/  VIADD R24, R4.reuse, 0x80 ;  /* 0x0000008004187836 */ /* 0x040fe20000000000 */
[----:B------:R3:W-:Y:S01]  /*a300*/  @!P1 SYNCS.ARRIVE.TRANS64.RED.A1T0 RZ, [R5+URZ], RZ ;  /* 0x000000ff05ff99a7 */ /* 0x0007e2000810043f */
[----:B------:R1:W-:Y:S01]  /*a310*/  BAR.SYNC.DEFER_BLOCKING R175, 0x100 ;  /* 0x000400af0000751d */ /* 0x0003e20000010000 */
[----:B------:R-:W-:Y:S01]  /*a320*/  R2UR UR6, R4 ;  /* 0x00000000040672ca */ /* 0x000fe200000e0000 */
[-CC-:B------:R-:W-:Y:S01]  /*a330*/  FFMA.FTZ R169, R169, R6.reuse, -R20.reuse ;  /* 0x00000006a9a97223 */ /* 0x180fe20000010814 */
[----:B------:R-:W-:Y:S01]  /*a340*/  R2UR UR10, R24 ;  /* 0x00000000180a72ca */ /* 0x000fe200000e0000 */
[-CC-:B------:R-:W-:Y:S01]  /*a350*/  FFMA.FTZ R166, R166, R6.reuse, -R20.reuse ;  /* 0x00000006a6a67223 */ /* 0x180fe20000010814 */
[----:B------:R-:W-:Y:S01]  /*a360*/  R2UR UR11, R25 ;  /* 0x00000000190b72ca */ /* 0x000fe200000e0000 */
[----:B------:R-:W-:Y:S01]  /*a370*/  MUFU.EX2 R26, R26 ;  /* 0x0000001a001a7308 */ /* 0x000fe20000000800 */
[-C--:B---3--:R-:W-:Y:S01]  /*a380*/  FFMA.FTZ R5, R177, R6.reuse, -R20 ;  /* 0x00000006b1057223 */ /* 0x088fe20000010814 */
[----:B-1----:R-:W-:Y:S01]  /*a390*/  FFMA.FTZ R175, R165, R6, -R15 ;  /* 0x00000006a5af7223 */ /* 0x002fe2000001080f */
[----:B--2---:R-:W-:Y:S01]  /*a3a0*/  FADD.FTZ R24, R152, R31 ;  /* 0x0000001f98187221 */ /* 0x004fe20000010000 */
[----:B------:R-:W-:Y:S01]  /*a3b0*/  F2FP.F16.F32.PACK_AB R152, R31, R152 ;  /* 0x000000981f98723e */ /* 0x000fe200000000ff */
[-CC-:B------:R-:W-:Y:S01]  /*a3c0*/  FFMA.FTZ R165, R162, R6.reuse, -R15.reuse ;  /* 0x00000006a2a57223 */ /* 0x180fe2000001080f */
[-CC-:B------:R-:W-:Y:S01]  /*a3d0*/  FFMA.FTZ R162, R157, R6.reuse, -R15.reuse ;  /* 0x000000069da27223 */ /* 0x180fe2000001080f */
[----:B------:R-:W-:Y:S01]  /*a3e0*/  FADD.FTZ R193, R33, R24 ;  /* 0x0000001821c17221 */ /* 0x000fe20000010000 */
[----:B------:R-:W1:Y:S01]  /*a3f0*/  MUFU.EX2 R153, R30 ;  /* 0x0000001e00997308 */ /* 0x000e620000000800 */
        /* <DEDUP_REMOVED lines=8> */
[-CC-:B------:R-:W-:Y:S01]  /*a480*/  FFMA.FTZ R21, R171, R6.reuse, -R20.reuse ;  /* 0x00000006ab157223 */ /* 0x180fe20000010814 */
[-C--:B------:R-:W-:Y:S01]  /*a490*/  FFMA.FTZ R171, R9, R6.reuse, -R15 ;  /* 0x0000000609ab7223 */ /* 0x080fe2000001080f */
[-CC-:B------:R-:W-:Y:S01]  /*a4a0*/  FFMA.FTZ R176, R176, R6.reuse, -R20.reuse ;  /* 0x00000006b0b07223 */ /* 0x180fe20000010814 */
[-CC-:B------:R-:W-:Y:S01]  /*a4b0*/  FFMA.FTZ R177, R8, R6.reuse, -R20.reuse ;  /* 0x0000000608b17223 */ /* 0x180fe20000010814 */
[-CC-:B------:R-:W-:Y:S01]  /*a4c0*/  FFMA.FTZ R10, R10, R6.reuse, -R20.reuse ;  /* 0x000000060a0a7223 */ /* 0x180fe20000010814 */
[----:B------:R-:W-:Y:S01]  /*a4d0*/  FFMA.FTZ R13, R13, R6, -R20 ;  /* 0x000000060d0d7223 */ /* 0x000fe20000010814 */
[----:B------:R-:W-:Y:S01]  /*a4e0*/  VIADD R8, R4, 0x180 ;  /* 0x0000018004087836 */ /* 0x000fe20000000000 */
[----:B------:R-:W3:Y:S01]  /*a4f0*/  MUFU.EX2 R173, R173 ;  /* 0x000000ad00ad7308 */ /* 0x000ee20000000800 */
[----:B-1----:R-:W-:Y:S01]  /*a500*/  FADD.FTZ R194, R26, R153 ;  /* 0x000000991ac27221 */ /* 0x002fe20000010000 */
[----:B------:R-:W-:Y:S01]  /*a510*/  F2FP.F16.F32.PACK_AB R153, R153, R26 ;  /* 0x0000001a9999723e */ /* 0x000fe200000000ff */
[----:B------:R-:W-:-:S02]  /*a520*/  IMAD.MOV.U32 R9, RZ, RZ, 0x40000040 ;  /* 0x40000040ff097424 */ /* 0x000fc400078e00ff */
[-CC-:B------:R-:W-:Y:S01]  /*a530*/  FFMA.FTZ R181, R181, R6.reuse, -R20.reuse ;  /* 0x00000006b5b57223 */ /* 0x180fe20000010814 */
[-CC-:B------:R-:W-:Y:S01]  /*a540*/  FFMA.FTZ R180, R180, R6.reuse, -R20.reuse ;  /* 0x00000006b4b47223 */ /* 0x180fe20000010814 */
[-C--:B------:R-:W-:Y:S01]  /*a550*/  FFMA.FTZ R179, R179, R6.reuse, -R20 ;  /* 0x00000006b3b37223 */ /* 0x080fe20000010814 */
[----:B------:R-:W-:Y:S01]  /*a560*/  ISETP.GE.AND P2, PT, R195, 0x61, PT ;  /* 0x00000061c300780c */ /* 0x000fe20003f46270 */
[----:B------:R-:W1:Y:S01]  /*a570*/  MUFU.EX2 R174, R174 ;  /* 0x000000ae00ae7308 */ /* 0x000e620000000800 */
[C---:B--2---:R-:W-:Y:S01]  /*a580*/  F2FP.F16.F32.PACK_AB R154, R172.reuse, R33 ;  /* 0x00000021ac9a723e */ /* 0x044fe200000000ff */
[----:B------:R-:W-:Y:S01]  /*a590*/  FADD.FTZ R193, R172, R193 ;  /* 0x000000c1acc17221 */ /* 0x000fe20000010000 */
[----:B------:R-:W-:Y:S01]  /*a5a0*/  FFMA.FTZ R172, R184, R6, -R15 ;  /* 0x00000006b8ac7223 */ /* 0x000fe2000001080f */
[----:B------:R-:W-:-:S04]  /*a5b0*/  @!P1 VIADD R0, R0, 0x32460 ;  /* 0x0003246000009836 */ /* 0x000fc80000000000 */
[----:B------:R-:W2:Y:S01]  /*a5c0*/  MUFU.EX2 R175, R175 ;  /* 0x000000af00af7308 */ /* 0x000ea20000000800 */
[----:B---3--:R-:W-:Y:S01]  /*a5d0*/  FADD.FTZ R194, R173, R194 ;  /* 0x000000c2adc27221 */ /* 0x008fe20000010000 */
[----:B------:R-:W-:-:S06]  /*a5e0*/  @!P1 PRMT R0, RZ, 0x654, R0 ;  /* 0x00000654ff009816 */ /* 0x000fcc0000000000 */
[----:B------:R-:W3:Y:S01]  /*a5f0*/  MUFU.EX2 R165, R165 ;  /* 0x000000a500a57308 */ /* 0x000ee20000000800 */
[C---:B-1----:R-:W-:Y:S01]  /*a600*/  F2FP.F16.F32.PACK_AB R155, R174.reuse, R173 ;  /* 0x000000adae9b723e */ /* 0x042fe200000000ff */
[----:B------:R-:W-:Y:S01]  /*a610*/  FADD.FTZ R194, R174, R194 ;  /* 0x000000c2aec27221 */ /* 0x000fe20000010000 */
[-C--:B------:R-:W-:Y:S01]  /*a620*/  FFMA.FTZ R173, R183, R6.reuse, -R15 ;  /* 0x00000006b7ad7223 */ /* 0x080fe2000001080f */
[-CC-:B------:R-:W-:Y:S01]  /*a630*/  FFMA.FTZ R174, R192, R6.reuse, -R20.reuse ;  /* 0x00000006c0ae7223 */ /* 0x180fe20000010814 */
[----:B------:R-:W-:Y:S01]  /*a640*/  WARPGROUP.ARRIVE ;  /* 0x00000000000079c5 */ /* 0x000fe20000000000 */
[----:B------:R-:W-:Y:S02]  /*a650*/  FFMA.FTZ R183, R191, R6, -R20 ;  /* 0x00000006bfb77223 */ /* 0x000fe40000010814 */
[----:B------:R-:W1:Y:S01]  /*a660*/  MUFU.EX2 R162, R162 ;  /* 0x000000a200a27308 */ /* 0x000e620000000800 */
[----:B--2---:R-:W-:Y:S02]  /*a670*/  FADD.FTZ R193, R175, R193 ;  /* 0x000000c1afc17221 */ /* 0x004fe40000010000 */
[----:B------:R-:W-:Y:S05]  /*a680*/  HGMMA.64x256x16.F32 R24, R152, gdesc[UR4].tnspB, RZ, !UPT, gsb0 ;  /* 0x43e0000498187df0 */ /* 0x000fea000c0008ff */
[----:B------:R-:W2:Y:S01]  /*a690*/  MUFU.EX2 R157, R157 ;  /* 0x0000009d009d7308 */ /* 0x000ea20000000800 */
[----:B---3--:R-:W-:-:S07]  /*a6a0*/  FADD.FTZ R193, R165, R193 ;  /* 0x000000c1a5c17221 */ /* 0x008fce0000010000 */
[----:B------:R-:W3:Y:S01]  /*a6b0*/  MUFU.EX2 R164, R164 ;  /* 0x000000a400a47308 */ /* 0x000ee20000000800 */
[----:B-1----:R-:W-:-:S07]  /*a6c0*/  FADD.FTZ R193, R162, R193 ;  /* 0x000000c1a2c17221 */ /* 0x002fce0000010000 */
[----:B------:R-:W1:Y:S01]  /*a6d0*/  MUFU.EX2 R163, R163 ;  /* 0x000000a300a37308 */ /* 0x000e620000000800 */
[----:B--2---:R-:W-:-:S07]  /*a6e0*/  FADD.FTZ R193, R157, R193 ;  /* 0x000000c19dc17221 */ /* 0x004fce0000010000 */
        /* <DEDUP_REMOVED lines=10> */
[----:B------:R-:W-:Y:S01]  /*a790*/  MUFU.EX2 R156, R156 ;  /* 0x0000009c009c7308 */ /* 0x000fe20000000800 */
[----:B--2---:R-:W-:-:S07]  /*a7a0*/  FADD.FTZ R193, R160, R193 ;  /* 0x000000c1a0c17221 */ /* 0x004fce0000010000 */
[----:B------:R-:W1:Y:S01]  /*a7b0*/  MUFU.EX2 R170, R170 ;  /* 0x000000aa00aa7308 */ /* 0x000e620000000800 */
[----:B---3--:R-:W-:-:S07]  /*a7c0*/  FADD.FTZ R193, R158, R193 ;  /* 0x000000c19ec17221 */ /* 0x008fce0000010000 */
[----:B------:R-:W2:Y:S08]  /*a7d0*/  MUFU.EX2 R169, R169 ;  /* 0x000000a900a97308 */ /* 0x000eb00000000800 */
[----:B------:R-:W-:Y:S01]  /*a7e0*/  MUFU.EX2 R166, R166 ;  /* 0x000000a600a67308 */ /* 0x000fe20000000800 */
[----:B-1----:R-:W-:-:S07]  /*a7f0*/  FADD.FTZ R194, R170, R194 ;  /* 0x000000c2aac27221 */ /* 0x002fce0000010000 */
[----:B------:R-:W1:Y:S01]  /*a800*/  MUFU.EX2 R21, R21 ;  /* 0x0000001500157308 */ /* 0x000e620000000800 */
[----:B--2---:R-:W-:-:S07]  /*a810*/  FADD.FTZ R194, R169, R194 ;  /* 0x000000c2a9c27221 */ /* 0x004fce0000010000 */
[----:B------:R-:W2:Y:S08]  /*a820*/  MUFU.EX2 R3, R3 ;  /* 0x0000000300037308 */ /* 0x000eb00000000800 */
[----:B------:R-:W-:Y:S08]  /*a830*/  MUFU.EX2 R171, R171 ;  /* 0x000000ab00ab7308 */ /* 0x000ff00000000800 */
[----:B------:R-:W-:Y:S08]  /*a840*/  MUFU.EX2 R11, R11 ;  /* 0x0000000b000b7308 */ /* 0x000ff00000000800 */
[----:B------:R-:W-:Y:S08]  /*a850*/  MUFU.EX2 R12, R12 ;  /* 0x0000000c000c7308 */ /* 0x000ff00000000800 */
[----:B------:R-:W3:Y:S08]  /*a860*/  MUFU.EX2 R176, R176 ;  /* 0x000000b000b07308 */ /* 0x000ef00000000800 */
[----:B------:R-:W4:Y:S08]  /*a870*/  MUFU.EX2 R177, R177 ;  /* 0x000000b100b17308 */ /* 0x000f300000000800 */
[----:B------:R-:W5:Y:S08]  /*a880*/  MUFU.EX2 R10, R10 ;  /* 0x0000000a000a7308 */ /* 0x000f700000000800 */
[----:B------:R-:W0:Y:S08]  /*a890*/  MUFU.EX2 R13, R13 ;  /* 0x0000000d000d7308 */ /* 0x000e300000000800 */
[----:B------:R-:W-:Y:S08]  /*a8a0*/  MUFU.EX2 R172, R172 ;  /* 0x000000ac00ac7308 */ /* 0x000ff00000000800 */
        /* <DEDUP_REMOVED lines=9> */
[----:B------:R-:W-:Y:S01]  /*a940*/  MUFU.EX2 R179, R179 ;  /* 0x000000b300b37308 */ /* 0x000fe20000000800 */
[----:B------:R-:W-:-:S02]  /*a950*/  WARPGROUP.DEPBAR.LE gsb0, 0x0 ;  /* 0x00008000000079c5 */ /* 0x000fc40000010000 */
[----:B------:R-:W-:Y:S01]  /*a960*/  F2FP.F16.F32.PACK_AB R152, R165, R175 ;  /* 0x000000afa598723e */ /* 0x000fe200000000ff */
[--C-:B------:R-:W-:Y:S01]  /*a970*/  FFMA.FTZ R175, R189, R6, -R20.reuse ;  /* 0x00000006bdaf7223 */ /* 0x100fe20000010814 */
[----:B------:R-:W-:Y:S01]  /*a980*/  F2FP.F16.F32.PACK_AB R153, R163, R164 ;  /* 0x000000a4a399723e */ /* 0x000fe200000000ff */
[--C-:B------:R-:W-:Y:S01]  /*a990*/  FFMA.FTZ R164, R188, R6, -R20.reuse ;  /* 0x00000006bca47223 */ /* 0x100fe20000010814 */
[----:B------:R-:W-:Y:S01]  /*a9a0*/  F2FP.F16.F32.PACK_AB R154, R157, R162 ;  /* 0x000000a29d9a723e */ /* 0x000fe200000000ff */
[----:B------:R-:W-:Y:S01]  /*a9b0*/  FFMA.FTZ R20, R178, R6, -R20 ;  /* 0x00000006b2147223 */ /* 0x000fe20000010814 */
[----:B------:R-:W-:Y:S01]  /*a9c0*/  F2FP.F16.F32.PACK_AB R155, R5, R161 ;  /* 0x000000a1059b723e */ /* 0x000fe200000000ff */
[----:B------:R-:W-:Y:S01]  /*a9d0*/  MUFU.EX2 R175, R175 ;  /* 0x000000af00af7308 */ /* 0x000fe20000000800 */
[----:B------:R-:W-:Y:S02]  /*a9e0*/  IMAD.MOV.U32 R5, RZ, RZ, 0x40000040 ;  /* 0x40000040ff057424 */ /* 0x000fe400078e00ff */
[----:B------:R-:W-:-:S05]  /*a9f0*/  WARPGROUP.ARRIVE ;  /* 0x00000000000079c5 */ /* 0x000fca0000000000 */
[----:B------:R-:W-:Y:S01]  /*aa00*/  MUFU.EX2 R164, R164 ;  /* 0x000000a400a47308 */ /* 0x000fe20000000800 */
[----:B------:R-:W-:Y:S07]  /*aa10*/  HGMMA.64x256x16.F32 R24, R152, gdesc[UR8].tnspB, R24, gsb0 ;  /* 0x43e0000898187df0 */ /* 0x000fee0008000818 */
[----:B------:R-:W-:Y:S01]  /*aa20*/  MUFU.EX2 R20, R20 ;  /* 0x0000001400147308 */ /* 0x000fe20000000800 */
[----:B------:R-:W-:Y:S02]  /*aa30*/  WARPGROUP.DEPBAR.LE gsb0, 0x0 ;  /* 0x00008000000079c5 */ /* 0x000fe40000010000 */
[----:B------:R-:W-:Y:S01]  /*aa40*/  VIADD R152, R4, 0x100 ;  /* 0x0000010004987836 */ /* 0x000fe20000000000 */
[----:B------:R-:W-:Y:S01]  /*aa50*/  F2FP.F16.F32.PACK_AB R154, R156, R158 ;  /* 0x0000009e9c9a723e */ /* 0x000fe200000000ff */
[----:B------:R-:W-:Y:S01]  /*aa60*/  IMAD.MOV.U32 R153, RZ, RZ, 0x40000040 ;  /* 0x40000040ff997424 */ /* 0x000fe200078e00ff */
[----:B-1----:R-:W-:Y:S01]  /*aa70*/  F2FP.F16.F32.PACK_AB R155, R21, R166 ;  /* 0x000000a6159b723e */ /* 0x002fe200000000ff */
[----:B------:R-:W-:Y:S01]  /*aa80*/  FADD.FTZ R166, R166, R194 ;  /* 0x000000c2a6a67221 */ /* 0x000fe20000010000 */
[----:B------:R-:W-:Y:S01]  /*aa90*/  R2UR UR6, R152 ;  /* 0x00000000980672ca */ /* 0x000fe200000e0000 */
[----:B------:R-:W-:Y:S01]  /*aaa0*/  FADD.FTZ R156, R156, R193 ;  /* 0x000000c19c9c7221 */ /* 0x000fe20000010000 */
[----:B------:R-:W-:Y:S01]  /*aab0*/  R2UR UR7, R153 ;  /* 0x00000000990772ca */ /* 0x000fe200000e0000 */
[----:B------:R-:W-:Y:S01]  /*aac0*/  FADD.FTZ R166, R21, R166 ;  /* 0x000000a615a67221 */ /* 0x000fe20000010000 */
[----:B------:R-:W-:Y:S01]  /*aad0*/  F2FP.F16.F32.PACK_AB R152, R160, R159 ;  /* 0x0000009fa098723e */ /* 0x000fe200000000ff */
[----:B--2---:R-:W-:Y:S01]  /*aae0*/  FADD.FTZ R156, R3, R156 ;  /* 0x0000009c039c7221 */ /* 0x004fe20000010000 */
[----:B------:R-:W-:Y:S01]  /*aaf0*/  F2FP.F16.F32.PACK_AB R153, R169, R170 ;  /* 0x000000aaa999723e */ /* 0x000fe200000000ff */
[----:B---3--:R-:W-:-:S02]  /*ab00*/  FADD.FTZ R166, R176, R166 ;  /* 0x000000a6b0a67221 */ /* 0x008fc40000010000 */
[----:B------:R-:W-:Y:S01]  /*ab10*/  FADD.FTZ R156, R171, R156 ;  /* 0x0000009cab9c7221 */ /* 0x000fe20000010000 */
[----:B------:R-:W-:Y:S01]  /*ab20*/  WARPGROUP.ARRIVE ;  /* 0x00000000000079c5 */ /* 0x000fe20000000000 */
[----:B----4-:R-:W-:Y:S02]  /*ab30*/  FADD.FTZ R166, R177, R166 ;  /* 0x000000a6b1a67221 */ /* 0x010fe40000010000 */
[----:B------:R-:W-:Y:S02]  /*ab40*/  FADD.FTZ R156, R11, R156 ;  /* 0x0000009c0b9c7221 */ /* 0x000fe40000010000 */
[----:B-----5:R-:W-:Y:S01]  /*ab50*/  FADD.FTZ R166, R10, R166 ;  /* 0x000000a60aa67221 */ /* 0x020fe20000010000 */
[----:B------:R-:W-:Y:S01]  /*ab60*/  HGMMA.64x256x16.F32 R24, R152, gdesc[UR4].tnspB, R24, gsb0 ;  /* 0x43e0000498187df0 */ /* 0x000fe20008000818 */
[----:B------:R-:W-:Y:S01]  /*ab70*/  R2UR UR6, R8 ;  /* 0x00000000080672ca */ /* 0x000fe200000e0000 */
[C---:B------:R-:W-:Y:S01]  /*ab80*/  VIADD R8, R4.reuse, 0x200 ;  /* 0x0000020004087836 */ /* 0x040fe20000000000 */
[----:B------:R-:W-:Y:S01]  /*ab90*/  R2UR UR7, R9 ;  /* 0x00000000090772ca */ /* 0x000fe200000e0000 */
[----:B------:R-:W-:Y:S01]  /*aba0*/  VIADD R4, R4, 0x280 ;  /* 0x0000028004047836 */ /* 0x000fe20000000000 */
[----:B------:R-:W-:Y:S01]  /*abb0*/  MOV R9, 0x40000040 ;  /* 0x4000004000097802 */ /* 0x000fe20000000f00 */
[----:B------:R-:W-:-:S02]  /*abc0*/  WARPGROUP.DEPBAR.LE gsb0, 0x0 ;  /* 0x00008000000079c5 */ /* 0x000fc40000010000 */
[----:B------:R-:W-:Y:S01]  /*abd0*/  F2FP.F16.F32.PACK_AB R152, R171, R3 ;  /* 0x00000003ab98723e */ /* 0x000fe200000000ff */
[C---:B------:R-:W-:Y:S01]  /*abe0*/  FADD.FTZ R3, R12.reuse, R156 ;  /* 0x0000009c0c037221 */ /* 0x040fe20000010000 */
[----:B------:R-:W-:Y:S02]  /*abf0*/  F2FP.F16.F32.PACK_AB R153, R177, R176 ;  /* 0x000000b0b199723e */ /* 0x000fe400000000ff */
[----:B------:R-:W-:Y:S02]  /*ac00*/  F2FP.F16.F32.PACK_AB R154, R12, R11 ;  /* 0x0000000b0c9a723e */ /* 0x000fe400000000ff */
[C---:B0-----:R-:W-:Y:S01]  /*ac10*/  F2FP.F16.F32.PACK_AB R155, R13.reuse, R10 ;  /* 0x0000000a0d9b723e */ /* 0x041fe200000000ff */
[----:B------:R-:W-:-:S03]  /*ac20*/  FADD.FTZ R13, R13, R166 ;  /* 0x000000a60d0d7221 */ /* 0x000fc60000010000 */
[----:B------:R-:W-:-:S10]  /*ac30*/  WARPGROUP.ARRIVE ;  /* 0x00000000000079c5 */ /* 0x000fd40000000000 */
[----:B------:R-:W-:Y:S01]  /*ac40*/  HGMMA.64x256x16.F32 R24, R152, gdesc[UR4].tnspB, R24, gsb0 ;  /* 0x43e0000498187df0 */ /* 0x000fe20008000818 */
[----:B------:R-:W-:Y:S01]  /*ac50*/  R2UR UR6, R8 ;  /* 0x00000000080672ca */ /* 0x000fe200000e0000 */
[-CC-:B------:R-:W-:Y:S01]  /*ac60*/  FFMA.FTZ R8, R186, R6.reuse, -R15.reuse ;  /* 0x00000006ba087223 */ /* 0x180fe2000001080f */
[----:B------:R-:W-:Y:S01]  /*ac70*/  R2UR UR7, R9 ;  /* 0x00000000090772ca */ /* 0x000fe200000e0000 */
[----:B------:R-:W-:-:S04]  /*ac80*/  FFMA.FTZ R9, R185, R6, -R15 ;  /* 0x00000006b9097223 */ /* 0x000fc8000001080f */
[----:B------:R-:W-:Y:S08]  /*ac90*/  MUFU.EX2 R8, R8 ;  /* 0x0000000800087308 */ /* 0x000ff00000000800 */
[----:B------:R-:W0:Y:S01]  /*aca0*/  MUFU.EX2 R9, R9 ;  /* 0x0000000900097308 */ /* 0x000e220000000800 */
[----:B------:R-:W-:Y:S02]  /*acb0*/  WARPGROUP.DEPBAR.LE gsb0, 0x0 ;  /* 0x00008000000079c5 */ /* 0x000fe40000010000 */
[----:B0-----:R-:W-:Y:S01]  /*acc0*/  F2FP.F16.F32.PACK_AB R152, R9, R8 ;  /* 0x000000080998723e */ /* 0x001fe200000000ff */
        /* <DEDUP_REMOVED lines=11> */
[----:B------:R-:W-:Y:S01]  /*ad80*/  FADD.FTZ R164, R164, R183 ;  /* 0x000000b7a4a47221 */ /* 0x000fe20000010000 */
[----:B------:R-:W-:Y:S01]  /*ad90*/  HGMMA.64x256x16.F32 R24, R152, gdesc[UR4].tnspB, R24, gsb0 ;  /* 0x43e0000498187df0 */ /* 0x000fe20008000818 */
[----:B------:R-:W-:Y:S02]  /*ada0*/  R2UR UR6, R4 ;  /* 0x00000000040672ca */ /* 0x000fe400000e0000 */
[----:B------:R-:W-:Y:S01]  /*adb0*/  R2UR UR7, R5 ;  /* 0x00000000050772ca */ /* 0x000fe200000e0000 */
        /* <DEDUP_REMOVED lines=13> */
[----:B------:R-:W-:-:S07]  /*ae90*/  FADD.FTZ R10, R20, R179 ;  /* 0x000000b3140a7221 */ /* 0x000fce0000010000 */
[----:B------:R-:W-:Y:S03]  /*aea0*/  HGMMA.64x256x16.F32 R24, R152, gdesc[UR4].tnspB, R24, gsb0 ;  /* 0x43e0000498187df0 */ /* 0x000fe60008000818 */
[----:B------:R-:W-:Y:S02]  /*aeb0*/  WARPGROUP.DEPBAR.LE gsb0, 0x0 ;  /* 0x00008000000079c5 */ /* 0x000fe40000010000 */
[----:B------:R0:W-:Y:S01]  /*aec0*/  @!P1 SYNCS.ARRIVE.TRANS64.RED.A1T0 RZ, [R0+URZ], RZ ;  /* 0x000000ff00ff99a7 */ /* 0x0001e2000810043f */
[----:B------:R-:W-:Y:S05]  /*aed0*/  @!P2 BRA `(.L_x_1406) ;  /* 0x0000002c0098a947 */ /* 0x000fea0003800000 */
[----:B0-----:R-:W-:Y:S02]  /*aee0*/  VIADD R0, R196, 0xfffffffe ;  /* 0xfffffffec4007836 */ /* 0x001fe40000000000 */
[----:B------:R-:W-:Y:S02]  /*aef0*/  IMAD.MOV.U32 R4, RZ, RZ, R167 ;  /* 0x000000ffff047224 */ /* 0x000fe400078e00a7 */
[----:B------:R-:W-:-:S07]  /*af00*/  IMAD.MOV.U32 R5, RZ, RZ, R7 ;  /* 0x000000ffff057224 */ /* 0x000fce00078e0007 */
.L_x_1416:
[----:B------:R-:W-:Y:S01]  /*af10*/  VIADD R200, R200, 0x1 ;  /* 0x00000001c8c87836 */ /* 0x000fe20000000000 */
[----:B------:R-:W-:Y:S05]  /*af20*/  YIELD ;  /* 0x0000000000007946 */ /* 0x000fea0003800000 */
[----:B------:R-:W-:Y:S02]  /*af30*/  ISETP.NE.AND P3, PT, R200, 0x2, PT ;  /* 0x00000002c800780c */ /* 0x000fe40003f65270 */
[C---:B------:R-:W-:Y:S01]  /*af40*/  ISETP.GT.AND P2, PT, R0.reuse, RZ, PT ;  /* 0x000000ff0000720c */ /* 0x040fe20003f44270 */
[----:B------:R-:W-:Y:S01]  /*af50*/  VIADD R0, R0, 0xffffffff ;  /* 0xffffffff00007836 */ /* 0x000fe20000000000 */
[----:B-1----:R-:W-:-:S02]  /*af60*/  SEL R3, RZ, 0x1, P3 ;  /* 0x00000001ff037807 */ /* 0x002fc40001800000 */
[----:B------:R-:W-:Y:S02]  /*af70*/  SEL R200, R200, RZ, P3 ;  /* 0x000000ffc8c87207 */ /* 0x000fe40001800000 */
[----:B------:R-:W-:Y:S01]  /*af80*/  LOP3.LUT R204, R204, R3, RZ, 0x3c, !PT ;  /* 0x00000003cccc7212 */ /* 0x000fe200078e3cff */
[----:B------:R-:W-:Y:S06]  /*af90*/  @!P0 BRA `(.L_x_1407) ;  /* 0x0000000000048947 */ /* 0x000fec0003800000 */
[----:B------:R-:W-:Y:S01]  /*afa0*/  BPT.TRAP 0x1 ;  /* 0x000000040000795c */ /* 0x000fe20000300000 */
.L_x_1407:
[----:B------:R-:W-:Y:S01]  /*afb0*/  IMAD R3, R200, 0x8, R18 ;  /* 0x00000008c8037824 */ /* 0x000fe200078e0212 */
[----:B------:R-:W-:-:S04]  /*afc0*/  SHF.L.U32 R6, R204, 0x1f, RZ ;  /* 0x0000001fcc067819 */ /* 0x000fc800000006ff */
[----:B------:R0:W1:Y:S01]  /*afd0*/  SYNCS.PHASECHK.TRANS64.TRYWAIT P3, [R3+URZ+0x32430], R6 ;  /* 0x03243006030075a7 */ /* 0x000062000806017f */
[----:B------:R-:W-:Y:S05]  /*afe0*/  @!P0 BRA `(.L_x_1408) ;  /* 0x0000000000048947 */ /* 0x000fea0003800000 */
[----:B------:R-:W-:Y:S01]  /*aff0*/  BPT.TRAP 0x1 ;  /* 0x000000040000795c */ /* 0x000fe20000300000 */
.L_x_1408:
[----:B------:R-:W-:Y:S02]  /*b000*/  IMAD R14, R200, 0x300, R217 ;  /* 0x00000300c80e7824 */ /* 0x000fe400078e02d9 */
[----:B------:R-:W-:Y:S01]  /*b010*/  IMAD.MOV.U32 R15, RZ, RZ, 0x40000040 ;  /* 0x40000040ff0f7424 */ /* 0x000fe200078e00ff */
[----:B-1----:R-:W-:Y:S06]  /*b020*/  @P3 BRA `(.L_x_1409) ;  /* 0x0000000000083947 */ /* 0x002fec0003800000 */
[----:B------:R-:W1:Y:S02]  /*b030*/  SYNCS.PHASECHK.TRANS64.TRYWAIT P3, [R3+URZ+0x32430], R6 ;  /* 0x03243006030075a7 */ /* 0x000e64000806017f */
[----:B-1----:R-:W-:Y:S05]  /*b040*/  @!P3 BRA `(.L_x_1410) ;  /* 0x000000ec00e8b947 */ /* 0x002fea0003800000 */
.L_x_1409:
[----:B------:R-:W2:Y:S04]  /*b050*/  LDL.64 R152, [R1+0x70] ;  /* 0x0000700001987983 */ /* 0x000ea80000100a00 */
[----:B------:R-:W3:Y:S04]  /*b060*/  LDL.64 R208, [R1+0x68] ;  /* 0x0000680001d07983 */ /* 0x000ee80000100a00 */
[----:B------:R-:W4:Y:S01]  /*b070*/  LDL.64 R206, [R1+0x60] ;  /* 0x0000600001ce7983 */ /* 0x000f220000100a00 */
[----:B------:R-:W-:Y:S05]  /*b080*/  WARPSYNC.ALL ;  /* 0x0000000000007948 */ /* 0x000fea0003800000 */
[----:B------:R-:W5:Y:S01]  /*b090*/  LDL.64 R20, [R1+0x58] ;  /* 0x0000580001147983 */ /* 0x000f620000100a00 */
[C---:B------:R-:W-:Y:S01]  /*b0a0*/  R2UR UR18, R14.reuse ;  /* 0x000000000e1272ca */ /* 0x040fe200000e0000 */
[C---:B------:R-:W-:Y:S01]  /*b0b0*/  VIADD R12, R14.reuse, 0x2 ;  /* 0x000000020e0c7836 */ /* 0x040fe20000000000 */
[----:B------:R-:W-:Y:S01]  /*b0c0*/  R2UR UR19, R15 ;  /* 0x000000000f1372ca */ /* 0x000fe200000e0000 */
[----:B------:R-:W-:Y:S01]  /*b0d0*/  IMAD.MOV.U32 R13, RZ, RZ, 0x40000040 ;  /* 0x40000040ff0d7424 */ /* 0x000fe200078e00ff */
[----:B------:R-:W-:Y:S01]  /*b0e0*/  MOV R9, 0x40000040 ;  /* 0x4000004000097802 */ /* 0x000fe20000000f00 */
[----:B------:R-:W-:Y:S01]  /*b0f0*/  VIADD R8, R14, 0x4 ;  /* 0x000000040e087836 */ /* 0x000fe20000000000 */
[----:B------:R-:W-:Y:S01]  /*b100*/  R2UR UR14, R12 ;  /* 0x000000000c0e72ca */ /* 0x000fe200000e0000 */
[----:B------:R-:W-:Y:S01]  /*b110*/  VIADD R14, R14, 0x6 ;  /* 0x000000060e0e7836 */ /* 0x000fe20000000000 */
[----:B------:R-:W-:Y:S01]  /*b120*/  R2UR UR15, R13 ;  /* 0x000000000d0f72ca */ /* 0x000fe200000e0000 */
[----:B------:R-:W-:Y:S01]  /*b130*/  IMAD.MOV.U32 R15, RZ, RZ, 0x40000040 ;  /* 0x40000040ff0f7424 */ /* 0x000fe200078e00ff */
[----:B------:R-:W-:-:S02]  /*b140*/  R2UR UR10, R8 ;  /* 0x00000000080a72ca */ /* 0x000fc400000e0000 */
[----:B------:R-:W-:Y:S02]  /*b150*/  R2UR UR11, R9 ;  /* 0x00000000090b72ca */ /* 0x000fe400000e0000 */
[----:B------:R-:W-:Y:S02]  /*b160*/  R2UR UR6, R14 ;  /* 0x000000000e0672ca */ /* 0x000fe400000e0000 */
[----:B------:R-:W-:Y:S02]  /*b170*/  R2UR UR7, R15 ;  /* 0x000000000f0772ca */ /* 0x000fe400000e0000 */
[----:B--2---:R-:W-:Y:S02]  /*b180*/  R2UR UR16, R152 ;  /* 0x00000000981072ca */ /* 0x004fe400000e0000 */
[----:B------:R-:W-:Y:S02]  /*b190*/  R2UR UR17, R153 ;  /* 0x00000000991172ca */ /* 0x000fe400000e0000 */
[----:B------:R-:W-:Y:S01]  /*b1a0*/  WARPGROUP.ARRIVE ;  /* 0x00000000000079c5 */ /* 0x000fe20000000000 */
[----:B---3--:R-:W-:-:S02]  /*b1b0*/  R2UR UR12, R208 ;  /* 0x00000000d00c72ca */ /* 0x008fc400000e0000 */
[----:B------:R-:W-:Y:S02]  /*b1c0*/  R2UR UR13, R209 ;  /* 0x00000000d10d72ca */ /* 0x000fe400000e0000 */
[----:B----4-:R-:W-:Y:S02]  /*b1d0*/  R2UR UR8, R206 ;  /* 0x00000000ce0872ca */ /* 0x010fe400000e0000 */
[----:B------:R-:W-:Y:S02]  /*b1e0*/  R2UR UR9, R207 ;  /* 0x00000000cf0972ca */ /* 0x000fe400000e0000 */
[----:B-----5:R-:W-:Y:S02]  /*b1f0*/  R2UR UR4, R20 ;  /* 0x00000000140472ca */ /* 0x020fe400000e0000 */
[----:B------:R-:W-:Y:S01]  /*b200*/  HGMMA.64x96x16.F32 R152, gdesc[UR16], RZ, !UPT, gsb0 ;  /* 0x01600000109879f0 */ /* 0x000fe2000c0008ff */
[----:B------:R-:W-:Y:S02]  /*b210*/  R2UR UR5, R21 ;  /* 0x00000000150572ca */ /* 0x000fe400000e0000 */
        /* <DEDUP_REMOVED lines=12> */
.L_x_1411:
[----:B------:R2:W3:Y:S01]  /*b2e0*/  SYNCS.PHASECHK.TRANS64.TRYWAIT P3, [R3+URZ+0x32450], R6 ;  /* 0x03245006030075a7 */ /* 0x0004e2000806017f */
[----:B------:R-:W-:Y:S05]  /*b2f0*/  @!P0 BRA `(.L_x_1412) ;  /* 0x0000000000048947 */ /* 0x000fea0003800000 */
[----:B------:R-:W-:Y:S01]  /*b300*/  BPT.TRAP 0x1 ;  /* 0x000000040000795c */ /* 0x000fe20000300000 */
.L_x_1412:
[----:B------:R-:W-:Y:S04]  /*b310*/  BSSY B0, `(.L_x_1413) ;  /* 0x0000004000007945 */ /* 0x000fe80003800000 */
[----:B---3--:R-:W-:Y:S05]  /*b320*/  @P3 BRA `(.L_x_1414) ;  /* 0x0000000000083947 */ /* 0x008fea0003800000 */
[----:B------:R-:W3:Y:S02]  /*b330*/  SYNCS.PHASECHK.TRANS64.TRYWAIT P3, [R3+URZ+0x32450], R6 ;  /* 0x03245006030075a7 */ /* 0x000ee4000806017f */
[----:B---3--:R-:W-:Y:S05]  /*b340*/  @!P3 BRA `(.L_x_1415) ;  /* 0x000000ec003cb947 */ /* 0x008fea0003800000 */
.L_x_1414:
[----:B------:R-:W-:Y:S05]  /*b350*/  BSYNC B0 ;  /* 0x0000000000007941 */ /* 0x000fea0003800000 */
.L_x_1413:
[----:B------:R-:W-:Y:S05]  /*b360*/  WARPSYNC.ALL ;  /* 0x0000000000007948 */ /* 0x000fea0003800000 */
[----:B------:R-:W4:Y:S04]  /*b370*/  LDL.64 R206, [R1+0x50] ;  /* 0x0000500001ce7983 */ /* 0x000f280000100a00 */
[----:B------:R-:W5:Y:S04]  /*b380*/  LDL.64 R12, [R1+0x48] ;  /* 0x00004800010c7983 */ /* 0x000f680000100a00 */
[----:B------:R-:W5:Y:S01]  /*b390*/  LDL.64 R20, [R1+0x40] ;  /* 0x0000400001147983 */ /* 0x000f620000100a00 */
[----:B0123--:R-:W-:-:S02]  /*b3a0*/  IMAD R6, R200, 0xc00, R218 ;  /* 0x00000c00c8067824 */ /* 0x00ffc400078e02da */
[----:B------:R-:W-:Y:S01]  /*b3b0*/  IMAD.MOV.U32 R7, RZ, RZ, 0x40000040 ;  /* 0x40000040ff077424 */ /* 0x000fe200078e00ff */
[----:B------:R-:W2:Y:S01]  /*b3c0*/  LDL.64 R14, [R1+0x38] ;  /* 0x00003800010e7983 */ /* 0x000ea20000100a00 */
[----:B------:R-:W-:Y:S01]  /*b3d0*/  WARPGROUP.ARRIVE ;  /* 0x00000000000079c5 */ /* 0x000fe20000000000 */
[C---:B------:R-:W-:Y:S01]  /*b3e0*/  R2UR UR6, R6.reuse ;  /* 0x00000000060672ca */ /* 0x040fe200000e0000 */
[----:B------:R-:W-:Y:S01]  /*b3f0*/  VIADD R8, R6, 0x2 ;  /* 0x0000000206087836 */ /* 0x000fe20000000000 */
[----:B------:R-:W-:Y:S01]  /*b400*/  R2UR UR7, R7 ;  /* 0x00000000070772ca */ /* 0x000fe200000e0000 */
[----:B------:R-:W-:Y:S01]  /*b410*/  IMAD.MOV.U32 R9, RZ, RZ, 0x40000040 ;  /* 0x40000040ff097424 */ /* 0x000fe200078e00ff */
[----:B------:R-:W3:Y:S04]  /*b420*/  LDL.64 R210, [R1+0x28] ;  /* 0x0000280001d27983 */ /* 0x000ee80000100a00 */
[----:B------:R-:W3:Y:S01]  /*b430*/  LDL.64 R208, [R1+0x20] ;  /* 0x0000200001d07983 */ /* 0x000ee20000100a00 */
[----:B----4-:R-:W-:-:S02]  /*b440*/  R2UR UR4, R206 ;  /* 0x00000000ce0472ca */ /* 0x010fc400000e0000 */
[----:B------:R-:W-:Y:S02]  /*b450*/  R2UR UR5, R207 ;  /* 0x00000000cf0572ca */ /* 0x000fe400000e0000 */
[----:B------:R-:W4:Y:S11]  /*b460*/  LDL.64 R206, [R1+0x18] ;  /* 0x0000180001ce7983 */ /* 0x000f360000100a00 */
[----:B------:R-:W-:Y:S01]  /*b470*/  HGMMA.64x96x16.F32 R152, gdesc[UR4], R152, gsb0 ;  /* 0x01600000049879f0 */ /* 0x000fe20008000898 */
[----:B-----5:R-:W-:-:S02]  /*b480*/  R2UR UR4, R12 ;  /* 0x000000000c0472ca */ /* 0x020fc400000e0000 */
[----:B------:R-:W-:Y:S02]  /*b490*/  R2UR UR5, R13 ;  /* 0x000000000d0572ca */ /* 0x000fe400000e0000 */
[----:B------:R-:W5:Y:S01]  /*b4a0*/  LDL.64 R12, [R1+0x30] ;  /* 0x00003000010c7983 */ /* 0x000f620000100a00 */
[----:B------:R-:W-:Y:S02]  /*b4b0*/  R2UR UR6, R8 ;  /* 0x00000000080672ca */ /* 0x000fe400000e0000 */
[----:B------:R-:W-:Y:S01]  /*b4c0*/  R2UR UR7, R9 ;  /* 0x00000000090772ca */ /* 0x000fe200000e0000 */
[----:B------:R-:W-:Y:S02]  /*b4d0*/  VIADD R8, R6, 0x4 ;  /* 0x0000000406087836 */ /* 0x000fe40000000000 */
[----:B------:R-:W-:Y:S01]  /*b4e0*/  IMAD.MOV.U32 R9, RZ, RZ, 0x40000040 ;  /* 0x40000040ff097424 */ /* 0x000fe200078e00ff */
[----:B------:R-:W-:Y:S02]  /*b4f0*/  WARPGROUP.DEPBAR.LE gsb0, 0x0 ;  /* 0x00008000000079c5 */ /* 0x000fe40000010000 */
[----:B------:R-:W-:-:S07]  /*b500*/  WARPGROUP.ARRIVE ;  /* 0x00000000000079c5 */ /* 0x000fce0000000000 */
[----:B------:R-:W-:Y:S01]  /*b510*/  HGMMA.64x96x16.F32 R152, gdesc[UR4], R152, gsb0 ;  /* 0x01600000049879f0 */ /* 0x000fe20008000898 */
[----:B------:R-:W-:Y:S02]  /*b520*/  R2UR UR6, R8 ;  /* 0x00000000080672ca */ /* 0x000fe400000e0000 */
[----:B------:R-:W-:Y:S02]  /*b530*/  R2UR UR7, R9 ;  /* 0x00000000090772ca */ /* 0x000fe400000e0000 */
[----:B------:R-:W-:Y:S02]  /*b540*/  R2UR UR4, R20 ;  /* 0x00000000140472ca */ /* 0x000fe400000e0000 */
[----:B------:R-:W-:Y:S01]  /*b550*/  R2UR UR5, R21 ;  /* 0x00000000150572ca */ /* 0x000fe200000e0000 */
[----:B------:R-:W-:Y:S01]  /*b560*/  VIADD R8, R6, 0x6 ;  /* 0x0000000606087836 */ /* 0x000fe20000000000 */
[----:B------:R-:W4:Y:S01]  /*b570*/  LDL.64 R20, [R1+0x10] ;  /* 0x0000100001147983 */ /* 0x000f220000100a00 */
[----:B------:R-:W-:Y:S01]  /*b580*/  IMAD.MOV.U32 R9, RZ, RZ, 0x40000040 ;  /* 0x40000040ff097424 */ /* 0x000fe200078e00ff */
[----:B------:R-:W-:-:S02]  /*b590*/  WARPGROUP.DEPBAR.LE gsb0, 0x0 ;  /* 0x00008000000079c5 */ /* 0x000fc40000010000 */
[----:B------:R-:W-:-:S07]  /*b5a0*/  WARPGROUP.ARRIVE ;  /* 0x00000000000079c5 */ /* 0x000fce0000000000 */
[----:B------:R-:W-:Y:S01]  /*b5b0*/  HGMMA.64x96x16.F32 R152, gdesc[UR4], R152, gsb0 ;  /* 0x01600000049879f0 */ /* 0x000fe20008000898 */
[----:B------:R-:W-:Y:S02]  /*b5c0*/  R2UR UR6, R8 ;  /* 0x00000000080672ca */ /* 0x000fe400000e0000 */
[----:B------:R-:W-:Y:S02]  /*b5d0*/  R2UR UR7, R9 ;  /* 0x00000000090772ca */ /* 0x000fe400000e0000 */
[----:B--2---:R-:W-:Y:S02]  /*b5e0*/  R2UR UR4, R14 ;  /* 0x000000000e0472ca */ /* 0x004fe400000e0000 */
[----:B------:R-:W-:Y:S01]  /*b5f0*/  R2UR UR5, R15 ;  /* 0x000000000f0572ca */ /* 0x000fe200000e0000 */
[----:B------:R-:W-:Y:S01]  /*b600*/  VIADD R8, R6, 0x300 ;  /* 0x0000030006087836 */ /* 0x000fe20000000000 */
[----:B------:R-:W2:Y:S01]  /*b610*/  LDL.64 R14, [R1+0x8] ;  /* 0x00000800010e7983 */ /* 0x000ea20000100a00 */
[----:B------:R-:W-:Y:S01]  /*b620*/  IMAD.MOV.U32 R9, RZ, RZ, 0x40000040 ;  /* 0x40000040ff097424 */ /* 0x000fe200078e00ff */
[----:B------:R-:W-:-:S02]  /*b630*/  WARPGROUP.DEPBAR.LE gsb0, 0x0 ;  /* 0x00008000000079c5 */ /* 0x000fc40000010000 */
[----:B------:R-:W-:-:S07]  /*b640*/  WARPGROUP.ARRIVE ;  /* 0x00000000000079c5 */ /* 0x000fce0000000000 */
[----:B------:R-:W-:Y:S01]  /*b650*/  HGMMA.64x96x16.F32 R152, gdesc[UR4], R152, gsb0 ;  /* 0x01600000049879f0 */ /* 0x000fe20008000898 */
[----:B------:R-:W-:Y:S02]  /*b660*/  R2UR UR6, R8 ;  /* 0x00000000080672ca */ /* 0x000fe400000e0000 */
[----:B------:R-:W-:Y:S02]  /*b670*/  R2UR UR7, R9 ;  /* 0x00000000090772ca */ /* 0x000fe400000e0000 */
[----:B-----5:R-:W-:Y:S02]  /*b680*/  R2UR UR4, R12 ;  /* 0x000000000c0472ca */ /* 0x020fe400000e0000 */
[----:B------:R-:W-:Y:S01]  /*b690*/  R2UR UR5, R13 ;  /* 0x000000000d0572ca */ /* 0x000fe200000e0000 */
[----:B------:R-:W-:Y:S01]  /*b6a0*/  VIADD R8, R6, 0x302 ;  /* 0x0000030206087836 */ /* 0x000fe20000000000 */
[----:B------:R-:W5:Y:S01]  /*b6b0*/  LDL.64 R12, [R1] ;  /* 0x00000000010c7983 */ /* 0x000f620000100a00 */
[----:B------:R-:W-:Y:S01]  /*b6c0*/  IMAD.MOV.U32 R9, RZ, RZ, 0x40000040 ;  /* 0x40000040ff097424 */ /* 0x000fe200078e00ff */
[----:B------:R-:W-:-:S02]  /*b6d0*/  WARPGROUP.DEPBAR.LE gsb0, 0x0 ;  /* 0x00008000000079c5 */ /* 0x000fc40000010000 */
[----:B------:R-:W-:-:S07]  /*b6e0*/  WARPGROUP.ARRIVE ;  /* 0x00000000000079c5 */ /* 0x000fce0000000000 */
[----:B------:R-:W-:Y:S01]  /*b6f0*/  HGMMA.64x96x16.F32 R152, gdesc[UR4], R152, gsb0 ;  /* 0x01600000049879f0 */ /* 0x000fe20008000898 */
[----:B------:R-:W-:Y:S02]  /*b700*/  R2UR UR6, R8 ;  /* 0x00000000080672ca */ /* 0x000fe400000e0000 */
[----:B------:R-:W-:Y:S02]  /*b710*/  R2UR UR7, R9 ;  /* 0x00000000090772ca */ /* 0x000fe400000e0000 */
[----:B---3--:R-:W-:Y:S02]  /*b720*/  R2UR UR4, R210 ;  /* 0x00000000d20472ca */ /* 0x008fe400000e0000 */
[----:B------:R-:W-:Y:S01]  /*b730*/  R2UR UR5, R211 ;  /* 0x00000000d30572ca */ /* 0x000fe200000e0000 */
[----:B------:R-:W-:Y:S02]  /*b740*/  VIADD R8, R6, 0x304 ;  /* 0x0000030406087836 */ /* 0x000fe40000000000 */
[----:B------:R-:W-:Y:S01]  /*b750*/  IMAD.MOV.U32 R9, RZ, RZ, 0x40000040 ;  /* 0x40000040ff097424 */ /* 0x000fe200078e00ff */
[----:B------:R-:W-:-:S02]  /*b760*/  WARPGROUP.DEPBAR.LE gsb0, 0x0 ;  /* 0x00008000000079c5 */ /* 0x000fc40000010000 */
[----:B------:R-:W-:-:S07]  /*b770*/  WARPGROUP.ARRIVE ;  /* 0x00000000000079c5 */ /* 0x000fce0000000000 */
[----:B------:R-:W-:Y:S01]  /*b780*/  HGMMA.64x96x16.F32 R152, gdesc[UR4], R152, gsb0 ;  /* 0x01600000049879f0 */ /* 0x000fe20008000898 */
[----:B------:R-:W-:Y:S02]  /*b790*/  R2UR UR6, R8 ;  /* 0x00000000080672ca */ /* 0x000fe400000e0000 */
[----:B------:R-:W-:Y:S02]  /*b7a0*/  R2UR UR7, R9 ;  /* 0x00000000090772ca */ /* 0x000fe400000e0000 */
[----:B------:R-:W-:Y:S02]  /*b7b0*/  R2UR UR4, R208 ;  /* 0x00000000d00472ca */ /* 0x000fe400000e0000 */
[----:B------:R-:W-:Y:S01]  /*b7c0*/  R2UR UR5, R209 ;  /* 0x00000000d10572ca */ /* 0x000fe200000e0000 */
[----:B------:R-:W-:Y:S01]  /*b7d0*/  IMAD.MOV.U32 R9, RZ, RZ, 0x40000040 ;  /* 0x40000040ff097424 */ /* 0x000fe200078e00ff */
[----:B------:R-:W-:Y:S01]  /*b7e0*/  IADD3 R8, R6, 0x306, RZ ;  /* 0x0000030606087810 */ /* 0x000fe20007ffe0ff */
[----:B------:R-:W-:-:S02]  /*b7f0*/  WARPGROUP.DEPBAR.LE gsb0, 0x0 ;  /* 0x00008000000079c5 */ /* 0x000fc40000010000 */
[----:B------:R-:W-:-:S08]  /*b800*/  WARPGROUP.ARRIVE ;  /* 0x00000000000079c5 */ /* 0x000fd00000000000 */
[----:B------:R-:W-:Y:S01]  /*b810*/  HGMMA.64x96x16.F32 R152, gdesc[UR4], R152, gsb0 ;  /* 0x01600000049879f0 */ /* 0x000fe20008000898 */
[----:B------:R-:W-:Y:S02]  /*b820*/  R2UR UR6, R8 ;  /* 0x00000000080672ca */ /* 0x000fe400000e0000 */
[----:B------:R-:W-:Y:S02]  /*b830*/  R2UR UR7, R9 ;  /* 0x00000000090772ca */ /* 0x000fe400000e0000 */
[----:B----4-:R-:W-:Y:S02]  /*b840*/  R2UR UR4, R206 ;  /* 0x00000000ce0472ca */ /* 0x010fe400000e0000 */
        /* <DEDUP_REMOVED lines=28> */
[----:B------:R-:W-:Y:S02]  /*ba10*/  VIADD R8, R6, 0x606 ;  /* 0x0000060606087836 */ /* 0x000fe40000000000 */
[----:B------:R-:W-:Y:S01]  /*ba20*/  IMAD.MOV.U32 R9, RZ, RZ, 0x40000040 ;  /* 0x40000040ff097424 */ /* 0x000fe200078e00ff */
[----:B------:R-:W-:-:S02]  /*ba30*/  WARPGROUP.DEPBAR.LE gsb0, 0x0 ;  /* 0x00008000000079c5 */ /* 0x000fc40000010000 */
[----:B------:R-:W-:-:S07]  /*ba40*/  WARPGROUP.ARRIVE ;  /* 0x00000000000079c5 */ /* 0x000fce0000000000 */
[----:B------:R-:W-:Y:S01]  /*ba50*/  HGMMA.64x96x16.F32 R152, gdesc[UR4], R152, gsb0 ;  /* 0x01600000049879f0 */ /* 0x000fe20008000898 */
[----:B------:R-:W-:Y:S02]  /*ba60*/  R2UR UR6, R8 ;  /* 0x00000000080672ca */ /* 0x000fe400000e0000 */
[----:B------:R-:W-:Y:S01]  /*ba70*/  R2UR UR7, R9 ;  /* 0x00000000090772ca */ /* 0x000fe200000e0000 */
[----:B------:R-:W-:Y:S01]  /*ba80*/  UMOV UR4, UR52 ;  /* 0x0000003400047c82 */ /* 0x000fe20008000000 */
[----:B------:R-:W-:Y:S01]  /*ba90*/  UMOV UR5, UR53 ;  /* 0x0000003500057c82 */ /* 0x000fe20008000000 */
[----:B------:R-:W-:Y:S02]  /*baa0*/  VIADD R8, R6, 0x900 ;  /* 0x0000090006087836 */ /* 0x000fe40000000000 */
[----:B------:R-:W-:Y:S01]  /*bab0*/  IMAD.MOV.U32 R9, RZ, RZ, 0x40000040 ;  /* 0x40000040ff097424 */ /* 0x000fe200078e00ff */
[----:B------:R-:W-:Y:S02]  /*bac0*/  WARPGROUP.DEPBAR.LE gsb0, 0x0 ;  /* 0x00008000000079c5 */ /* 0x000fe40000010000 */
[----:B------:R-:W-:-:S06]  /*bad0*/  WARPGROUP.ARRIVE ;  /* 0x00000000000079c5 */ /* 0x000fcc0000000000 */
        /* <DEDUP_REMOVED lines=14> */
[----:B------:R-:W-:Y:S01]  /*bbc0*/  VIADD R8, R6, 0x904 ;  /* 0x0000090406087836 */ /* 0x000fe20000000000 */
[----:B------:R-:W-:Y:S01]  /*bbd0*/  MOV R9, 0x40000040 ;  /* 0x4000004000097802 */ /* 0x000fe20000000f00 */
        /* <DEDUP_REMOVED lines=16> */
[----:B------:R-:W-:Y:S02]  /*bce0*/  WARPGROUP.DEPBAR.LE gsb0, 0x0 ;  /* 0x00008000000079c5 */ /* 0x000fe40000010000 */
[----:B------:R-:W-:-:S08]  /*bcf0*/  WARPGROUP.ARRIVE ;  /* 0x00000000000079c5 */ /* 0x000fd00000000000 */
[----:B------:R-:W-:Y:S03]  /*bd00*/  HGMMA.64x96x16.F32 R152, gdesc[UR4], R152, gsb0 ;  /* 0x01600000049879f0 */ /* 0x000fe60008000898 */
[----:B------:R-:W-:Y:S02]  /*bd10*/  WARPGROUP.DEPBAR.LE gsb0, 0x0 ;  /* 0x00008000000079c5 */ /* 0x000fe40000010000 */
[----:B------:R-:W-:Y:S01]  /*bd20*/  FMUL.FTZ R209, R152, UR38 ;  /* 0x0000002698d17c20 */ /* 0x000fe20008410000 */
[----:B------:R-:W-:Y:S01]  /*bd30*/  FMUL.FTZ R208, R153, UR38 ;  /* 0x0000002699d07c20 */ /* 0x000fe20008410000 */
[----:B------:R-:W-:-:S04]  /*bd40*/  FMUL.FTZ R207, R156, UR38 ;  /* 0x000000269ccf7c20 */ /* 0x000fc80008410000 */
[----:B------:R-:W0:Y:S01]  /*bd50*/  MUFU.TANH R209, R209 ;  /* 0x000000d100d17308 */ /* 0x000e220000002400 */
[----:B------:R-:W-:Y:S01]  /*bd60*/  FMUL.FTZ R206, R157, UR38 ;  /* 0x000000269dce7c20 */ /* 0x000fe20008410000 */
[----:B------:R-:W-:-:S06]  /*bd70*/  FMUL.FTZ R8, R160, UR38 ;  /* 0x00000026a0087c20 */ /* 0x000fcc0008410000 */
[----:B------:R-:W1:Y:S01]  /*bd80*/  MUFU.TANH R208, R208 ;  /* 0x000000d000d07308 */ /* 0x000e620000002400 */
[----:B------:R-:W-:-:S07]  /*bd90*/  FMUL.FTZ R9, R161, UR38 ;  /* 0x00000026a1097c20 */ /* 0x000fce0008410000 */
[----:B------:R-:W2:Y:S01]  /*bda0*/  MUFU.TANH R207, R207 ;  /* 0x000000cf00cf7308 */ /* 0x000ea20000002400 */
[----:B0-----:R-:W-:Y:S01]  /*bdb0*/  FMNMX.FTZ R6, R209, R5, !PT ;  /* 0x00000005d1067209 */ /* 0x001fe20007810000 */
[----:B------:R-:W-:-:S06]  /*bdc0*/  FMUL.FTZ R12, R164, UR38 ;  /* 0x00000026a40c7c20 */ /* 0x000fcc0008410000 */
[----:B------:R-:W0:Y:S01]  /*bdd0*/  MUFU.TANH R206, R206 ;  /* 0x000000ce00ce7308 */ /* 0x000e220000002400 */
[----:B-1----:R-:W-:Y:S01]  /*bde0*/  FMNMX.FTZ R6, R208, R6, !PT ;  /* 0x00000006d0067209 */ /* 0x002fe20007810000 */
[----:B------:R-:W-:-:S06]  /*bdf0*/  FMUL.FTZ R13, R165, UR38 ;  /* 0x00000026a50d7c20 */ /* 0x000fcc0008410000 */
[----:B------:R-:W1:Y:S01]  /*be00*/  MUFU.TANH R8, R8 ;  /* 0x0000000800087308 */ /* 0x000e620000002400 */
[----:B--2---:R-:W-:Y:S01]  /*be10*/  FMNMX.FTZ R6, R207, R6, !PT ;  /* 0x00000006cf067209 */ /* 0x004fe20007810000 */
[----:B------:R-:W-:-:S06]  /*be20*/  FMUL.FTZ R14, R168, UR38 ;  /* 0x00000026a80e7c20 */ /* 0x000fcc0008410000 */
        /* <DEDUP_REMOVED lines=50> */
[----:B--2---:R-:W-:-:S07]  /*c150*/  FMNMX.FTZ R6, R168, R6, !PT ;  /* 0x00000006a8067209 */ /* 0x004fce0007810000 */
[----:B------:R-:W2:Y:S01]  /*c160*/  MUFU.TANH R165, R165 ;  /* 0x000000a500a57308 */ /* 0x000ea20000002400 */
[----:B0-----:R-:W-:-:S04]  /*c170*/  FMNMX.FTZ R6, R161, R6, !PT ;  /* 0x00000006a1067209 */ /* 0x001fc80007810000 */
[----:B-1----:R-:W-:-:S04]  /*c180*/  FMNMX.FTZ R6, R164, R6, !PT ;  /* 0x00000006a4067209 */ /* 0x002fc80007810000 */
[----:B--2---:R-:W-:-:S05]  /*c190*/  FMNMX.FTZ R7, R165, R6, !PT ;  /* 0x00000006a5077209 */ /* 0x004fca0007810000 */
[----:B------:R-:W0:Y:S02]  /*c1a0*/  SHFL.BFLY PT, R6, R7, 0x2, 0x1f ;  /* 0x0c401f0007067f89 */ /* 0x000e2400000e0000 */
[----:B0-----:R-:W-:-:S05]  /*c1b0*/  FMNMX.FTZ R7, R7, R6, !PT ;  /* 0x0000000607077209 */ /* 0x001fca0007810000 */
[----:B------:R-:W0:Y:S01]  /*c1c0*/  SHFL.BFLY PT, R6, R7, 0x1, 0x1f ;  /* 0x0c201f0007067f89 */ /* 0x000e2200000e0000 */
[----:B------:R-:W-:Y:S01]  /*c1d0*/  FMUL.FTZ R212, R155, UR38 ;  /* 0x000000269bd47c20 */ /* 0x000fe20008410000 */
[----:B0-----:R-:W-:Y:S02]  /*c1e0*/  FMNMX.FTZ R7, R7, R6, !PT ;  /* 0x0000000607077209 */ /* 0x001fe40007810000 */
[----:B------:R-:W0:Y:S01]  /*c1f0*/  LDC R6, c[0x0][0xa80] ;  /* 0x0002a000ff067b82 */ /* 0x000e220000000800 */
[----:B------:R-:W-:Y:S02]  /*c200*/  FMUL.FTZ R196, R167, UR38 ;  /* 0x00000026a7c47c20 */ /* 0x000fe40008410000 */
[C---:B------:R-:W-:Y:S01]  /*c210*/  FADD.FTZ R155, -R7.reuse, R5 ;  /* 0x00000005079b7221 */ /* 0x040fe20000010100 */
[----:B------:R-:W-:Y:S01]  /*c220*/  FMUL.FTZ R188, R166, UR38 ;  /* 0x00000026a6bc7c20 */ /* 0x000fe20008410000 */
[----:B------:R-:W-:Y:S01]  /*c230*/  FMUL.FTZ R213, R154, UR38 ;  /* 0x000000269ad57c20 */ /* 0x000fe20008410000 */
[-C--:B0-----:R-:W-:Y:S01]  /*c240*/  FMUL.FTZ R167, R7, R6.reuse ;  /* 0x0000000607a77220 */ /* 0x081fe20000410000 */
[----:B------:R-:W-:-:S03]  /*c250*/  FMUL.FTZ R155, R155, R6 ;  /* 0x000000069b9b7220 */ /* 0x000fc60000410000 */
[-CC-:B------:R-:W-:Y:S01]  /*c260*/  FFMA.FTZ R209, R209, R6.reuse, -R167.reuse ;  /* 0x00000006d1d17223 */ /* 0x180fe200000108a7 */
[-CC-:B------:R-:W-:Y:S01]  /*c270*/  FFMA.FTZ R208, R208, R6.reuse, -R167.reuse ;  /* 0x00000006d0d07223 */ /* 0x180fe200000108a7 */
[-CC-:B------:R-:W-:Y:S01]  /*c280*/  FFMA.FTZ R166, R13, R6.reuse, -R167.reuse ;  /* 0x000000060da67223 */ /* 0x180fe200000108a7 */
[-CC-:B------:R-:W-:Y:S01]  /*c290*/  FFMA.FTZ R13, R152, R6.reuse, -R167.reuse ;  /* 0x00000006980d7223 */ /* 0x180fe200000108a7 */
[----:B------:R-:W-:Y:S01]  /*c2a0*/  MUFU.EX2 R155, R155 ;  /* 0x0000009b009b7308 */ /* 0x000fe20000000800 */
[-CC-:B------:R-:W-:Y:S01]  /*c2b0*/  FFMA.FTZ R207, R207, R6.reuse, -R167.reuse ;  /* 0x00000006cfcf7223 */ /* 0x180fe200000108a7 */
[----:B------:R-:W-:-:S06]  /*c2c0*/  FFMA.FTZ R206, R206, R6, -R167 ;  /* 0x00000006cece7223 */ /* 0x000fcc00000108a7 */
[----:B------:R-:W0:Y:S08]  /*c2d0*/  MUFU.EX2 R152, R209 ;  /* 0x000000d100987308 */ /* 0x000e300000000800 */
[----:B------:R-:W1:Y:S01]  /*c2e0*/  MUFU.EX2 R208, R208 ;  /* 0x000000d000d07308 */ /* 0x000e620000000800 */
[----:B------:R-:W-:-:S07]  /*c2f0*/  FMUL.FTZ R211, R158, UR38 ;  /* 0x000000269ed37c20 */ /* 0x000fce0008410000 */
[----:B------:R-:W2:Y:S01]  /*c300*/  MUFU.EX2 R154, R207 ;  /* 0x000000cf009a7308 */ /* 0x000ea20000000800 */
[----:B0-----:R-:W-:-:S07]  /*c310*/  FFMA.FTZ R11, R155, R11, R152 ;  /* 0x0000000b9b0b7223 */ /* 0x001fce0000010098 */
[----:B------:R-:W0:Y:S01]  /*c320*/  MUFU.EX2 R206, R206 ;  /* 0x000000ce00ce7308 */ /* 0x000e220000000800 */
[----:B------:R-:W-:-:S07]  /*c330*/  FMUL.FTZ R210, R159, UR38 ;  /* 0x000000269fd27c20 */ /* 0x000fce0008410000 */
[----:B------:R-:W3:Y:S01]  /*c340*/  MUFU.TANH R213, R213 ;  /* 0x000000d500d57308 */ /* 0x000ee20000002400 */
[----:B-1----:R-:W-:Y:S01]  /*c350*/  FADD.FTZ R11, R208, R11 ;  /* 0x0000000bd00b7221 */ /* 0x002fe20000010000 */
[----:B------:R-:W-:-:S06]  /*c360*/  FMUL.FTZ R197, R162, UR38 ;  /* 0x00000026a2c57c20 */ /* 0x000fcc0008410000 */
[----:B------:R-:W1:Y:S01]  /*c370*/  MUFU.TANH R212, R212 ;  /* 0x000000d400d47308 */ /* 0x000e620000002400 */
[----:B--2---:R-:W-:Y:S01]  /*c380*/  FADD.FTZ R11, R154, R11 ;  /* 0x0000000b9a0b7221 */ /* 0x004fe20000010000 */
[----:B------:R-:W-:-:S06]  /*c390*/  FMUL.FTZ R189, R163, UR38 ;  /* 0x00000026a3bd7c20 */ /* 0x000fcc0008410000 */
[----:B------:R-:W2:Y:S01]  /*c3a0*/  MUFU.TANH R211, R211 ;  /* 0x000000d300d37308 */ /* 0x000ea20000002400 */
[----:B------:R-:W-:Y:S01]  /*c3b0*/  FMUL.FTZ R181, R179, UR38 ;  /* 0x00000026b3b57c20 */ /* 0x000fe20008410000 */
[----:B0-----:R-:W-:Y:S01]  /*c3c0*/  FADD.FTZ R179, R206, R11 ;  /* 0x0000000bceb37221 */ /* 0x001fe20000010000 */
[----:B---3--:R-:W-:-:S05]  /*c3d0*/  FMNMX.FTZ R11, R213, R4, !PT ;  /* 0x00000004d50b7209 */ /* 0x008fca0007810000 */
        /* <DEDUP_REMOVED lines=12> */
[-CC-:B------:R-:W-:Y:S01]  /*c4a0*/  FFMA.FTZ R162, R9, R6.reuse, -R167.reuse ;  /* 0x0000000609a27223 */ /* 0x180fe200000108a7 */
[----:B------:R-:W-:Y:S01]  /*c4b0*/  FFMA.FTZ R9, R173, R6, -R167 ;  /* 0x00000006ad097223 */ /* 0x000fe200000108a7 */
[----:B--2---:R-:W-:-:S05]  /*c4c0*/  FMNMX.FTZ R11, R189, R11, !PT ;  /* 0x0000000bbd0b7209 */ /* 0x004fca0007810000 */
[----:B------:R-:W2:Y:S01]  /*c4d0*/  MUFU.TANH R184, R184 ;  /* 0x000000b800b87308 */ /* 0x000ea20000002400 */
[----:B------:R-:W-:Y:S01]  /*c4e0*/  FMUL.FTZ R173, R175, UR38 ;  /* 0x00000026afad7c20 */ /* 0x000fe20008410000 */
[----:B0-----:R-:W-:-:S06]  /*c4f0*/  FMNMX.FTZ R11, R188, R11, !PT ;  /* 0x0000000bbc0b7209 */ /* 0x001fcc0007810000 */
[----:B------:R-:W0:Y:S01]  /*c500*/  MUFU.TANH R185, R185 ;  /* 0x000000b900b97308 */ /* 0x000e220000002400 */
[----:B------:R-:W-:Y:S01]  /*c510*/  FMUL.FTZ R180, R178, UR38 ;  /* 0x00000026b2b47c20 */ /* 0x000fe20008410000 */
[----:B-1----:R-:W-:-:S06]  /*c520*/  FMNMX.FTZ R11, R196, R11, !PT ;  /* 0x0000000bc40b7209 */ /* 0x002fcc0007810000 */
        /* <DEDUP_REMOVED lines=22> */
[-CC-:B------:R-:W-:Y:S01]  /*c690*/  FFMA.FTZ R163, R12, R6.reuse, -R167.reuse ;  /* 0x000000060ca37223 */ /* 0x180fe200000108a7 */
[----:B------:R-:W-:Y:S01]  /*c6a0*/  FFMA.FTZ R12, R169, R6, -R167 ;  /* 0x00000006a90c7223 */ /* 0x000fe200000108a7 */
[----:B0-----:R-:W-:-:S05]  /*c6b0*/  FMNMX.FTZ R11, R178, R11, !PT ;  /* 0x0000000bb20b7209 */ /* 0x001fca0007810000 */
[----:B------:R-:W0:Y:S01]  /*c6c0*/  MUFU.TANH R176, R176 ;  /* 0x000000b000b07308 */ /* 0x000e220000002400 */
[----:B------:R-:W-:Y:S01]  /*c6d0*/  FMUL.FTZ R169, R195, UR38 ;  /* 0x00000026c3a97c20 */ /* 0x000fe20008410000 */
[----:B-1----:R-:W-:-:S06]  /*c6e0*/  FMNMX.FTZ R11, R174, R11, !PT ;  /* 0x0000000bae0b7209 */ /* 0x002fcc0007810000 */
[----:B------:R-:W1:Y:S01]  /*c6f0*/  MUFU.TANH R177, R177 ;  /* 0x000000b100b17308 */ /* 0x000e620000002400 */
[----:B------:R-:W-:Y:S01]  /*c700*/  FMUL.FTZ R170, R198, UR38 ;  /* 0x00000026c6aa7c20 */ /* 0x000fe20008410000 */
[-CC-:B------:R-:W-:Y:S01]  /*c710*/  FFMA.FTZ R158, R8, R6.reuse, -R167.reuse ;  /* 0x00000006089e7223 */ /* 0x180fe200000108a7 */
[----:B------:R-:W-:-:S05]  /*c720*/  FFMA.FTZ R8, R172, R6, -R167 ;  /* 0x00000006ac087223 */ /* 0x000fca00000108a7 */
[----:B------:R-:W3:Y:S01]  /*c730*/  MUFU.TANH R171, R171 ;  /* 0x000000ab00ab7308 */ /* 0x000ee20000002400 */
[----:B--2---:R-:W-:Y:S01]  /*c740*/  FMNMX.FTZ R11, R175, R11, !PT ;  /* 0x0000000baf0b7209 */ /* 0x004fe20007810000 */
[----:B------:R-:W-:-:S06]  /*c750*/  FMUL.FTZ R172, R199, UR38 ;  /* 0x00000026c7ac7c20 */ /* 0x000fcc0008410000 */
[----:B------:R-:W2:Y:S01]  /*c760*/  MUFU.TANH R169, R169 ;  /* 0x000000a900a97308 */ /* 0x000ea20000002400 */
[----:B0-----:R-:W-:-:S07]  /*c770*/  FMNMX.FTZ R11, R176, R11, !PT ;  /* 0x0000000bb00b7209 */ /* 0x001fce0007810000 */
[----:B------:R-:W0:Y:S01]  /*c780*/  MUFU.TANH R170, R170 ;  /* 0x000000aa00aa7308 */ /* 0x000e220000002400 */
[----:B-1----:R-:W-:-:S07]  /*c790*/  FMNMX.FTZ R11, R177, R11, !PT ;  /* 0x0000000bb10b7209 */ /* 0x002fce0007810000 */
[----:B------:R-:W1:Y:S01]  /*c7a0*/  MUFU.TANH R172, R172 ;  /* 0x000000ac00ac7308 */ /* 0x000e620000002400 */
[----:B---3--:R-:W-:-:S04]  /*c7b0*/  FMNMX.FTZ R11, R171, R11, !PT ;  /* 0x0000000bab0b7209 */ /* 0x008fc80007810000 */
[----:B--2---:R-:W-:-:S04]  /*c7c0*/  FMNMX.FTZ R11, R169, R11, !PT ;  /* 0x0000000ba90b7209 */ /* 0x004fc80007810000 */
[----:B0-----:R-:W-:Y:S01]  /*c7d0*/  FMNMX.FTZ R11, R170, R11, !PT ;  /* 0x0000000baa0b7209 */ /* 0x001fe20007810000 */
[-CC-:B------:R-:W-:Y:S01]  /*c7e0*/  FFMA.FTZ R159, R15, R6.reuse, -R167.reuse ;  /* 0x000000060f9f7223 */ /* 0x180fe200000108a7 */
[----:B------:R-:W-:Y:S02]  /*c7f0*/  FFMA.FTZ R15, R153, R6, -R167 ;  /* 0x00000006990f7223 */ /* 0x000fe400000108a7 */
[----:B-1----:R-:W-:-:S05]  /*c800*/  FMNMX.FTZ R11, R172, R11, !PT ;  /* 0x0000000bac0b7209 */ /* 0x002fca0007810000 */
[----:B------:R-:W0:Y:S01]  /*c810*/  SHFL.BFLY PT, R153, R11, 0x2, 0x1f ;  /* 0x0c401f000b997f89 */ /* 0x000e2200000e0000 */
        /* <DEDUP_REMOVED lines=10> */
[----:B0-----:R-:W-:-:S05]  /*c8c0*/  FMNMX.FTZ R153, R11, R153, !PT ;  /* 0x000000990b997209 */ /* 0x001fca0007810000 */
[----:B------:R-:W0:Y:S01]  /*c8d0*/  SHFL.BFLY PT, R167, R153, 0x1, 0x1f ;  /* 0x0c201f0099a77f89 */ /* 0x000e2200000e0000 */
[----:B------:R-:W1:Y:S01]  /*c8e0*/  S2R R209, SR_TID.X ;  /* 0x0000000000d17919 */ /* 0x000e620000002100 */
[----:B0-----:R-:W-:-:S05]  /*c8f0*/  FMNMX.FTZ R167, R153, R167, !PT ;  /* 0x000000a799a77209 */ /* 0x001fca0007810000 */
[C---:B------:R-:W-:Y:S01]  /*c900*/  FADD.FTZ R191, -R167.reuse, R4 ;  /* 0x00000004a7bf7221 */ /* 0x040fe20000010100 */
[----:B------:R-:W-:-:S03]  /*c910*/  FMUL.FTZ R192, R167, R6 ;  /* 0x00000006a7c07220 */ /* 0x000fc60000410000 */
[-C--:B------:R-:W-:Y:S01]  /*c920*/  FMUL.FTZ R191, R191, R6.reuse ;  /* 0x00000006bfbf7220 */ /* 0x080fe20000410000 */
[-CC-:B------:R-:W-:Y:S01]  /*c930*/  FFMA.FTZ R11, R213, R6.reuse, -R192.reuse ;  /* 0x00000006d50b7223 */ /* 0x180fe200000108c0 */
[----:B------:R-:W-:-:S04]  /*c940*/  FFMA.FTZ R153, R212, R6, -R192 ;  /* 0x00000006d4997223 */ /* 0x000fc800000108c0 */
[----:B------:R-:W-:Y:S08]  /*c950*/  MUFU.EX2 R191, R191 ;  /* 0x000000bf00bf7308 */ /* 0x000ff00000000800 */
[----:B------:R-:W0:Y:S08]  /*c960*/  MUFU.EX2 R11, R11 ;  /* 0x0000000b000b7308 */ /* 0x000e300000000800 */
[----:B------:R-:W2:Y:S01]  /*c970*/  MUFU.EX2 R153, R153 ;  /* 0x0000009900997308 */ /* 0x000ea20000000800 */
[--C-:B------:R-:W-:Y:S01]  /*c980*/  FFMA.FTZ R183, R173, R6, -R192.reuse ;  /* 0x00000006adb77223 */ /* 0x100fe200000108c0 */
[----:B0-----:R-:W-:Y:S01]  /*c990*/  FFMA.FTZ R173, R191, R10, R11 ;  /* 0x0000000abfad7223 */ /* 0x001fe2000001000b */
[----:B------:R-:W-:Y:S01]  /*c9a0*/  FFMA.FTZ R168, R211, R6, -R192 ;  /* 0x00000006d3a87223 */ /* 0x000fe200000108c0 */
[-C--:B------:R-:W-:Y:S01]  /*c9b0*/  FMUL.FTZ R24, R24, R155.reuse ;  /* 0x0000009b18187220 */ /* 0x080fe20000410000 */
[----:B------:R-:W-:Y:S01]  /*c9c0*/  FMUL.FTZ R25, R25, R155 ;  /* 0x0000009b19197220 */ /* 0x000fe20000410000 */
[C---:B--2---:R-:W-:Y:S01]  /*c9d0*/  FADD.FTZ R173, R153.reuse, R173 ;  /* 0x000000ad99ad7221 */ /* 0x044fe20000010000 */
[----:B------:R-:W-:Y:S01]  /*c9e0*/  F2FP.F16.F32.PACK_AB R153, R153, R11 ;  /* 0x0000000b9999723e */ /* 0x000fe200000000ff */
[----:B------:R-:W-:-:S02]  /*c9f0*/  IMAD.MOV.U32 R11, RZ, RZ, 0x40000040 ;  /* 0x40000040ff0b7424 */ /* 0x000fc400078e00ff */
        /* <DEDUP_REMOVED lines=62> */
[----:B-1----:R-:W-:Y:S01]  /*cde0*/  SHF.R.U32.HI R209, RZ, 0x7, R209 ;  /* 0x00000007ffd17819 */ /* 0x002fe200000116d1 */
[----:B------:R-:W-:Y:S01]  /*cdf0*/  @!P1 VIADD R155, R3, 0x32440 ;  /* 0x00032440039b9836 */ /* 0x000fe20000000000 */
[----:B------:R-:W-:-:S02]  /*ce00*/  R2UR UR7, R11 ;  /* 0x000000000b0772ca */ /* 0x000fc400000e0000 */
[----:B------:R0:W-:Y:S02]  /*ce10*/  MUFU.EX2 R11, R168 ;  /* 0x000000a8000b7308 */ /* 0x0001e40000000800 */
[----:B------:R-:W-:Y:S02]  /*ce20*/  @!P1 PRMT R155, RZ, 0x654, R155 ;  /* 0x00000654ff9b9816 */ /* 0x000fe4000000009b */
[----:B0-----:R-:W-:Y:S01]  /*ce30*/  IADD3 R168, -R209, 0xb, RZ ;  /* 0x0000000bd1a87810 */ /* 0x001fe20007ffe1ff */
[----:B------:R-:W-:-:S04]  /*ce40*/  FFMA.FTZ R4, R210, R6, -R192 ;  /* 0x00000006d2047223 */ /* 0x000fc800000108c0 */
[----:B------:R1:W-:Y:S06]  /*ce50*/  BAR.ARV R168, 0x100 ;  /* 0x000400a80000751d */ /* 0x0003ec0000002000 */
[----:B------:R0:W-:Y:S02]  /*ce60*/  @!P1 SYNCS.ARRIVE.TRANS64.RED.A1T0 RZ, [R155+URZ], RZ ;  /* 0x000000ff9bff99a7 */ /* 0x0001e4000810043f */
[----:B0-----:R-:W-:Y:S01]  /*ce70*/  VIADD R155, R209, 0x8 ;  /* 0x00000008d19b7836 */ /* 0x001fe20000000000 */
[----:B------:R-:W0:Y:S04]  /*ce80*/  MUFU.EX2 R4, R4 ;  /* 0x0000000400047308 */ /* 0x000e280000000800 */
[----:B------:R0:W-:Y:S01]  /*ce90*/  BAR.SYNC.DEFER_BLOCKING R155, 0x100 ;  /* 0x0004009b0000751d */ /* 0x0001e20000010000 */
[----:B------:R-:W-:-:S02]  /*cea0*/  IMAD R10, R200, 0xc00, R216 ;  /* 0x00000c00c80a7824 */ /* 0x000fc400078e02d8 */
[-C--:B------:R-:W-:Y:S01]  /*ceb0*/  FMUL.FTZ R26, R26, R191.reuse ;  /* 0x000000bf1a1a7220 */ /* 0x080fe20000410000 */
[-C--:B------:R-:W-:Y:S01]  /*cec0*/  FMUL.FTZ R27, R27, R191.reuse ;  /* 0x000000bf1b1b7220 */ /* 0x080fe20000410000 */
[-C--:B------:R-:W-:Y:S01]  /*ced0*/  FMUL.FTZ R30, R30, R191.reuse ;  /* 0x000000bf1e1e7220 */ /* 0x080fe20000410000 */
[-C--:B------:R-:W-:Y:S01]  /*cee0*/  FMUL.FTZ R31, R31, R191.reuse ;  /* 0x000000bf1f1f7220 */ /* 0x080fe20000410000 */
[----:B------:R-:W-:Y:S01]  /*cef0*/  R2UR UR6, R10 ;  /* 0x000000000a0672ca */ /* 0x000fe200000e0000 */
        /* <DEDUP_REMOVED lines=60> */
[----:B------:R-:W-:-:S02]  /*d2c0*/  F2FP.F16.F32.PACK_AB R152, R208, R152 ;  /* 0x00000098d098723e */ /* 0x000fc400000000ff */
[----:B------:R-:W-:Y:S02]  /*d2d0*/  F2FP.F16.F32.PACK_AB R154, R206, R154 ;  /* 0x0000009ace9a723e */ /* 0x000fe400000000ff */
[----:B0-----:R-:W-:-:S04]  /*d2e0*/  F2FP.F16.F32.PACK_AB R155, R4, R11 ;  /* 0x0000000b049b723e */ /* 0x001fc800000000ff */
[----:B------:R-:W-:-:S06]  /*d2f0*/  WARPGROUP.ARRIVE ;  /* 0x00000000000079c5 */ /* 0x000fcc0000000000 */
[----:B------:R-:W-:Y:S01]  /*d300*/  HGMMA.64x256x16.F32 R24, R152, gdesc[UR4].tnspB, R24, gsb0 ;  /* 0x43e0000498187df0 */ /* 0x000fe20008000818 */
[----:B------:R-:W-:Y:S01]  /*d310*/  MUFU.EX2 R191, R162 ;  /* 0x000000a200bf7308 */ /* 0x000fe20000000800 */
        /* <DEDUP_REMOVED lines=19> */
[----:B------:R-:W-:Y:S08]  /*d450*/  MUFU.EX2 R162, R189 ;  /* 0x000000bd00a27308 */ /* 0x000ff00000000800 */
[----:B------:R-:W-:Y:S08]  /*d460*/  MUFU.EX2 R192, R166 ;  /* 0x000000a600c07308 */ /* 0x000ff00000000800 */
[----:B------:R-:W-:Y:S08]  /*d470*/  MUFU.EX2 R166, R187 ;  /* 0x000000bb00a67308 */ /* 0x000ff00000000800 */
[----:B------:R-:W-:Y:S08]  /*d480*/  MUFU.EX2 R14, R14 ;  /* 0x0000000e000e7308 */ /* 0x000ff00000000800 */
[----:B------:R-:W-:Y:S08]  /*d490*/  MUFU.EX2 R184, R184 ;  /* 0x000000b800b87308 */ /* 0x000ff00000000800 */
[----:B------:R-:W-:Y:S01]  /*d4a0*/  MUFU.EX2 R185, R185 ;  /* 0x000000b900b97308 */ /* 0x000fe20000000800 */
[----:B------:R-:W-:-:S07]  /*d4b0*/  WARPGROUP.DEPBAR.LE gsb0, 0x0 ;  /* 0x00008000000079c5 */ /* 0x000fce0000010000 */
[----:B------:R-:W0:Y:S08]  /*d4c0*/  MUFU.EX2 R154, R158 ;  /* 0x0000009e009a7308 */ /* 0x000e300000000800 */
[----:B------:R-:W2:Y:S08]  /*d4d0*/  MUFU.EX2 R155, R163 ;  /* 0x000000a3009b7308 */ /* 0x000eb00000000800 */
[----:B------:R-:W3:Y:S08]  /*d4e0*/  MUFU.EX2 R158, R190 ;  /* 0x000000be009e7308 */ /* 0x000ef00000000800 */
[----:B------:R-:W4:Y:S01]  /*d4f0*/  MUFU.EX2 R163, R188 ;  /* 0x000000bc00a37308 */ /* 0x000f220000000800 */
[----:B0-----:R-:W-:Y:S01]  /*d500*/  FADD.FTZ R179, R154, R179 ;  /* 0x000000b39ab37221 */ /* 0x001fe20000010000 */
[----:B------:R-:W-:-:S02]  /*d510*/  VIADD R152, R10, 0x80 ;  /* 0x000000800a987836 */ /* 0x000fc40000000000 */
[----:B------:R-:W-:Y:S02]  /*d520*/  IMAD.MOV.U32 R153, RZ, RZ, 0x40000040 ;  /* 0x40000040ff997424 */ /* 0x000fe400078e00ff */
[----:B------:R-:W-:Y:S01]  /*d530*/  FADD.FTZ R179, R191, R179 ;  /* 0x000000b3bfb37221 */ /* 0x000fe20000010000 */
[----:B------:R-:W-:Y:S02]  /*d540*/  R2UR UR6, R152 ;  /* 0x00000000980672ca */ /* 0x000fe400000e0000 */
[----:B------:R-:W-:Y:S01]  /*d550*/  R2UR UR7, R153 ;  /* 0x00000000990772ca */ /* 0x000fe200000e0000 */
[----:B--2---:R-:W-:Y:S01]  /*d560*/  FADD.FTZ R179, R155, R179 ;  /* 0x000000b39bb37221 */ /* 0x004fe20000010000 */
[----:B------:R-:W-:Y:S02]  /*d570*/  F2FP.F16.F32.PACK_AB R152, R191, R154 ;  /* 0x0000009abf98723e */ /* 0x000fe400000000ff */
[----:B------:R-:W-:Y:S02]  /*d580*/  F2FP.F16.F32.PACK_AB R154, R192, R155 ;  /* 0x0000009bc09a723e */ /* 0x000fe400000000ff */
[----:B---3--:R-:W-:-:S02]  /*d590*/  F2FP.F16.F32.PACK_AB R153, R162, R158 ;  /* 0x0000009ea299723e */ /* 0x008fc400000000ff */
[----:B----4-:R-:W-:-:S04]  /*d5a0*/  F2FP.F16.F32.PACK_AB R155, R166, R163 ;  /* 0x000000a3a69b723e */ /* 0x010fc800000000ff */
[----:B------:R-:W-:-:S06]  /*d5b0*/  WARPGROUP.ARRIVE ;  /* 0x00000000000079c5 */ /* 0x000fcc0000000000 */
[----:B------:R-:W-:Y:S01]  /*d5c0*/  HGMMA.64x256x16.F32 R24, R152, gdesc[UR4].tnspB, R24, gsb0 ;  /* 0x43e0000498187df0 */ /* 0x000fe20008000818 */
[----:B------:R-:W-:Y:S01]  /*d5d0*/  FADD.FTZ R179, R192, R179 ;  /* 0x000000b3c0b37221 */ /* 0x000fe20000010000 */
[----:B------:R-:W-:Y:S03]  /*d5e0*/  MUFU.EX2 R186, R186 ;  /* 0x000000ba00ba7308 */ /* 0x000fe60000000800 */
[----:B------:R-:W-:-:S05]  /*d5f0*/  FADD.FTZ R179, R14, R179 ;  /* 0x000000b30eb37221 */ /* 0x000fca0000010000 */
[----:B------:R-:W-:Y:S08]  /*d600*/  MUFU.EX2 R183, R183 ;  /* 0x000000b700b77308 */ /* 0x000ff00000000800 */
        /* <DEDUP_REMOVED lines=8> */
[----:B------:R2:W3:Y:S08]  /*d690*/  MUFU.EX2 R154, R20 ;  /* 0x00000014009a7308 */ /* 0x0004f00000000800 */
[----:B------:R4:W5:Y:S01]  /*d6a0*/  MUFU.EX2 R153, R21 ;  /* 0x0000001500997308 */ /* 0x0009620000000800 */
[----:B--2---:R-:W-:-:S05]  /*d6b0*/  VIADD R20, R10, 0x100 ;  /* 0x000001000a147836 */ /* 0x004fca0000000000 */
[----:B------:R-:W-:Y:S01]  /*d6c0*/  R2UR UR6, R20 ;  /* 0x00000000140672ca */ /* 0x000fe200000e0000 */
[----:B0-----:R-:W-:Y:S01]  /*d6d0*/  FADD.FTZ R20, R152, R179 ;  /* 0x000000b398147221 */ /* 0x001fe20000010000 */
[----:B----4-:R-:W-:-:S03]  /*d6e0*/  IMAD.MOV.U32 R21, RZ, RZ, 0x40000040 ;  /* 0x40000040ff157424 */ /* 0x010fc600078e00ff */
[----:B---3--:R-:W-:Y:S02]  /*d6f0*/  FADD.FTZ R20, R154, R20 ;  /* 0x000000149a147221 */ /* 0x008fe40000010000 */
[----:B------:R-:W-:Y:S02]  /*d700*/  R2UR UR7, R21 ;  /* 0x00000000150772ca */ /* 0x000fe400000e0000 */
[----:B------:R-:W-:Y:S01]  /*d710*/  F2FP.F16.F32.PACK_AB R152, R152, R14 ;  /* 0x0000000e9898723e */ /* 0x000fe200000000ff */
[C---:B-----5:R-:W-:Y:S01]  /*d720*/  FADD.FTZ R20, R153.reuse, R20 ;  /* 0x0000001499147221 */ /* 0x060fe20000010000 */
[----:B------:R-:W-:Y:S02]  /*d730*/  F2FP.F16.F32.PACK_AB R154, R153, R154 ;  /* 0x0000009a999a723e */ /* 0x000fe400000000ff */
[----:B------:R-:W-:Y:S02]  /*d740*/  F2FP.F16.F32.PACK_AB R153, R185, R184 ;  /* 0x000000b8b999723e */ /* 0x000fe400000000ff */
[----:B------:R-:W-:-:S04]  /*d750*/  F2FP.F16.F32.PACK_AB R155, R183, R186 ;  /* 0x000000bab79b723e */ /* 0x000fc800000000ff */
[----:B------:R-:W-:-:S06]  /*d760*/  WARPGROUP.ARRIVE ;  /* 0x00000000000079c5 */ /* 0x000fcc0000000000 */
[----:B------:R-:W-:Y:S01]  /*d770*/  HGMMA.64x256x16.F32 R24, R152, gdesc[UR4].tnspB, R24, gsb0 ;  /* 0x43e0000498187df0 */ /* 0x000fe20008000818 */
[----:B------:R-:W-:Y:S02]  /*d780*/  VIADD R14, R10, 0x180 ;  /* 0x000001800a0e7836 */ /* 0x000fe40000000000 */
[----:B------:R-:W-:-:S03]  /*d790*/  FADD.FTZ R20, R13, R20 ;  /* 0x000000140d147221 */ /* 0x000fc60000010000 */
[----:B------:R-:W-:Y:S01]  /*d7a0*/  R2UR UR6, R14 ;  /* 0x000000000e0672ca */ /* 0x000fe200000e0000 */
[----:B------:R-:W-:Y:S08]  /*d7b0*/  MUFU.EX2 R12, R12 ;  /* 0x0000000c000c7308 */ /* 0x000ff00000000800 */
[----:B------:R-:W-:Y:S08]  /*d7c0*/  MUFU.EX2 R174, R174 ;  /* 0x000000ae00ae7308 */ /* 0x000ff00000000800 */
[----:B------:R-:W-:Y:S08]  /*d7d0*/  MUFU.EX2 R175, R175 ;  /* 0x000000af00af7308 */ /* 0x000ff00000000800 */
[----:B------:R-:W-:Y:S08]  /*d7e0*/  MUFU.EX2 R176, R176 ;  /* 0x000000b000b07308 */ /* 0x000ff00000000800 */
[----:B------:R-:W-:Y:S01]  /*d7f0*/  MUFU.EX2 R177, R177 ;  /* 0x000000b100b17308 */ /* 0x000fe20000000800 */
[----:B------:R-:W-:-:S07]  /*d800*/  WARPGROUP.DEPBAR.LE gsb0, 0x0 ;  /* 0x00008000000079c5 */ /* 0x000fce0000010000 */
[----:B------:R0:W2:Y:S08]  /*d810*/  MUFU.EX2 R152, R15 ;  /* 0x0000000f00987308 */ /* 0x0000b00000000800 */
[----:B------:R-:W3:Y:S01]  /*d820*/  MUFU.EX2 R154, R156 ;  /* 0x0000009c009a7308 */ /* 0x000ee20000000800 */
[----:B0-----:R-:W-:Y:S01]  /*d830*/  IMAD.MOV.U32 R15, RZ, RZ, 0x40000040 ;  /* 0x40000040ff0f7424 */ /* 0x001fe200078e00ff */
[----:B------:R-:W-:-:S04]  /*d840*/  F2FP.F16.F32.PACK_AB R153, R181, R180 ;  /* 0x000000b4b599723e */ /* 0x000fc800000000ff */
[----:B------:R-:W-:Y:S01]  /*d850*/  R2UR UR7, R15 ;  /* 0x000000000f0772ca */ /* 0x000fe200000e0000 */
[C---:B--2---:R-:W-:Y:S01]  /*d860*/  FADD.FTZ R14, R152.reuse, R20 ;  /* 0x00000014980e7221 */ /* 0x044fe20000010000 */
[----:B------:R-:W-:Y:S02]  /*d870*/  F2FP.F16.F32.PACK_AB R152, R152, R13 ;  /* 0x0000000d9898723e */ /* 0x000fe400000000ff */
[----:B------:R-:W-:Y:S01]  /*d880*/  F2FP.F16.F32.PACK_AB R155, R178, R182 ;  /* 0x000000b6b29b723e */ /* 0x000fe200000000ff */
[----:B---3--:R-:W-:Y:S01]  /*d890*/  FADD.FTZ R14, R154, R14 ;  /* 0x0000000e9a0e7221 */ /* 0x008fe20000010000 */
[----:B------:R-:W-:-:S04]  /*d8a0*/  F2FP.F16.F32.PACK_AB R154, R157, R154 ;  /* 0x0000009a9d9a723e */ /* 0x000fc800000000ff */
[----:B------:R-:W-:-:S06]  /*d8b0*/  WARPGROUP.ARRIVE ;  /* 0x00000000000079c5 */ /* 0x000fcc0000000000 */
[----:B------:R-:W-:Y:S01]  /*d8c0*/  HGMMA.64x256x16.F32 R24, R152, gdesc[UR4].tnspB, R24, gsb0 ;  /* 0x43e0000498187df0 */ /* 0x000fe20008000818 */
[----:B------:R-:W-:Y:S02]  /*d8d0*/  FADD.FTZ R13, R157, R14 ;  /* 0x0000000e9d0d7221 */ /* 0x000fe40000010000 */
[----:B------:R0:W-:Y:S02]  /*d8e0*/  MUFU.EX2 R14, R9 ;  /* 0x00000009000e7308 */ /* 0x0001e40000000800 */
[----:B0-----:R-:W-:-:S05]  /*d8f0*/  IMAD.MOV.U32 R9, RZ, RZ, 0x40000040 ;  /* 0x40000040ff097424 */ /* 0x001fca00078e00ff */
[----:B------:R-:W-:Y:S01]  /*d900*/  R2UR UR7, R9 ;  /* 0x00000000090772ca */ /* 0x000fe200000e0000 */
        /* <DEDUP_REMOVED lines=8> */
[----:B------:R2:W3:Y:S01]  /*d990*/  MUFU.EX2 R154, R8 ;  /* 0x00000008009a7308 */ /* 0x0004e20000000800 */
[----:B0-----:R-:W-:Y:S01]  /*d9a0*/  FADD.FTZ R13, R152, R13 ;  /* 0x0000000d980d7221 */ /* 0x001fe20000010000 */
[----:B--2---:R-:W-:-:S03]  /*d9b0*/  VIADD R8, R10, 0x200 ;  /* 0x000002000a087836 */ /* 0x004fc60000000000 */
[----:B------:R-:W-:Y:S02]  /*d9c0*/  FADD.FTZ R9, R14, R13 ;  /* 0x0000000d0e097221 */ /* 0x000fe40000010000 */
[----:B------:R-:W-:Y:S02]  /*d9d0*/  R2UR UR6, R8 ;  /* 0x00000000080672ca */ /* 0x000fe400000e0000 */
[----:B---3--:R-:W-:Y:S01]  /*d9e0*/  FADD.FTZ R9, R154, R9 ;  /* 0x000000099a097221 */ /* 0x008fe20000010000 */
[----:B------:R-:W-:Y:S02]  /*d9f0*/  F2FP.F16.F32.PACK_AB R152, R14, R152 ;  /* 0x000000980e98723e */ /* 0x000fe400000000ff */
[----:B------:R-:W-:Y:S02]  /*da00*/  F2FP.F16.F32.PACK_AB R154, R12, R154 ;  /* 0x0000009a0c9a723e */ /* 0x000fe400000000ff */
[----:B------:R-:W-:Y:S02]  /*da10*/  F2FP.F16.F32.PACK_AB R153, R175, R174 ;  /* 0x000000aeaf99723e */ /* 0x000fe400000000ff */
[----:B------:R-:W-:-:S04]  /*da20*/  F2FP.F16.F32.PACK_AB R155, R177, R176 ;  /* 0x000000b0b19b723e */ /* 0x000fc800000000ff */
[----:B------:R-:W-:-:S06]  /*da30*/  WARPGROUP.ARRIVE ;  /* 0x00000000000079c5 */ /* 0x000fcc0000000000 */
[----:B------:R-:W-:Y:S01]  /*da40*/  HGMMA.64x256x16.F32 R24, R152, gdesc[UR4].tnspB, R24, gsb0 ;  /* 0x43e0000498187df0 */ /* 0x000fe20008000818 */
[----:B------:R-:W-:Y:S01]  /*da50*/  FADD.FTZ R9, R12, R9 ;  /* 0x000000090c097221 */ /* 0x000fe20000010000 */
[----:B------:R-:W-:-:S03]  /*da60*/  IADD3 R8, R10, 0x280, RZ ;  /* 0x000002800a087810 */ /* 0x000fc60007ffe0ff */
[----:B------:R-:W-:Y:S01]  /*da70*/  FADD.FTZ R10, R5, R9 ;  /* 0x00000009050a7221 */ /* 0x000fe20000010000 */
[----:B------:R-:W-:Y:S01]  /*da80*/  IMAD.MOV.U32 R9, RZ, RZ, 0x40000040 ;  /* 0x40000040ff097424 */ /* 0x000fe200078e00ff */
[----:B------:R-:W-:-:S04]  /*da90*/  R2UR UR6, R8 ;  /* 0x00000000080672ca */ /* 0x000fc800000e0000 */
[----:B------:R-:W-:Y:S01]  /*daa0*/  R2UR UR7, R9 ;  /* 0x00000000090772ca */ /* 0x000fe200000e0000 */
[----:B------:R-:W-:-:S04]  /*dab0*/  FADD.FTZ R173, R11, R173 ;  /* 0x000000ad0bad7221 */ /* 0x000fc80000010000 */
        /* <DEDUP_REMOVED lines=16> */
[----:B------:R-:W-:Y:S01]  /*dbc0*/  FADD.FTZ R176, R177, R176 ;  /* 0x000000b0b1b07221 */ /* 0x000fe20000010000 */
[----:B------:R-:W-:Y:S01]  /*dbd0*/  @!P1 VIADD R3, R3, 0x32460 ;  /* 0x0003246003039836 */ /* 0x000fe20000000000 */
[----:B------:R-:W-:Y:S02]  /*dbe0*/  WARPGROUP.DEPBAR.LE gsb0, 0x0 ;  /* 0x00008000000079c5 */ /* 0x000fe40000010000 */
[----:B------:R-:W0:Y:S08]  /*dbf0*/  MUFU.EX2 R152, R161 ;  /* 0x000000a100987308 */ /* 0x000e300000000800 */
[----:B------:R-:W2:Y:S01]  /*dc00*/  MUFU.EX2 R154, R164 ;  /* 0x000000a4009a7308 */ /* 0x000ea20000000800 */
[----:B------:R-:W-:-:S02]  /*dc10*/  F2FP.F16.F32.PACK_AB R153, R169, R171 ;  /* 0x000000aba999723e */ /* 0x000fc400000000ff */
[----:B------:R-:W-:Y:S01]  /*dc20*/  F2FP.F16.F32.PACK_AB R155, R172, R170 ;  /* 0x000000aaac9b723e */ /* 0x000fe200000000ff */
[C---:B0-----:R-:W-:Y:S01]  /*dc30*/  FADD.FTZ R8, R152.reuse, R10 ;  /* 0x0000000a98087221 */ /* 0x041fe20000010000 */
[----:B------:R-:W-:-:S03]  /*dc40*/  F2FP.F16.F32.PACK_AB R152, R152, R5 ;  /* 0x000000059898723e */ /* 0x000fc600000000ff */
[----:B--2---:R-:W-:Y:S01]  /*dc50*/  FADD.FTZ R8, R154, R8 ;  /* 0x000000089a087221 */ /* 0x004fe20000010000 */
[----:B------:R-:W-:-:S04]  /*dc60*/  F2FP.F16.F32.PACK_AB R154, R165, R154 ;  /* 0x0000009aa59a723e */ /* 0x000fc800000000ff */
[----:B------:R-:W-:-:S06]  /*dc70*/  WARPGROUP.ARRIVE ;  /* 0x00000000000079c5 */ /* 0x000fcc0000000000 */
[----:B------:R-:W-:Y:S01]  /*dc80*/  HGMMA.64x256x16.F32 R24, R152, gdesc[UR4].tnspB, R24, gsb0 ;  /* 0x43e0000498187df0 */ /* 0x000fe20008000818 */
[----:B------:R-:W-:Y:S01]  /*dc90*/  FADD.FTZ R176, R171, R176 ;  /* 0x000000b0abb07221 */ /* 0x000fe20000010000 */
[----:B------:R-:W-:-:S03]  /*dca0*/  @!P1 PRMT R3, RZ, 0x654, R3 ;  /* 0x00000654ff039816 */ /* 0x000fc60000000003 */
[----:B------:R-:W-:-:S04]  /*dcb0*/  FADD.FTZ R169, R169, R176 ;  /* 0x000000b0a9a97221 */ /* 0x000fc80000010000 */
[----:B------:R-:W-:Y:S01]  /*dcc0*/  FADD.FTZ R169, R170, R169 ;  /* 0x000000a9aaa97221 */ /* 0x000fe20000010000 */
[----:B------:R-:W-:Y:S01]  /*dcd0*/  FADD.FTZ R11, R165, R8 ;  /* 0x00000008a50b7221 */ /* 0x000fe20000010000 */
[----:B------:R-:W-:Y:S02]  /*dce0*/  IMAD.MOV.U32 R4, RZ, RZ, R167 ;  /* 0x000000ffff047224 */ /* 0x000fe400078e00a7 */
[----:B------:R-:W-:Y:S01]  /*dcf0*/  FADD.FTZ R10, R172, R169 ;  /* 0x000000a9ac0a7221 */ /* 0x000fe20000010000 */
[----:B------:R-:W-:Y:S01]  /*dd00*/  IMAD.MOV.U32 R5, RZ, RZ, R7 ;  /* 0x000000ffff057224 */ /* 0x000fe200078e0007 */
[----:B------:R-:W-:Y:S02]  /*dd10*/  WARPGROUP.DEPBAR.LE gsb0, 0x0 ;  /* 0x00008000000079c5 */ /* 0x000fe40000010000 */
[----:B------:R1:W-:Y:S01]  /*dd20*/  @!P1 SYNCS.ARRIVE.TRANS64.RED.A1T0 RZ, [R3+URZ], RZ ;  /* 0x000000ff03ff99a7 */ /* 0x0003e2000810043f */
[----:B------:R-:W-:Y:S05]  /*dd30*/  @P2 BRA `(.L_x_1416) ;  /* 0xffffffd000742947 */ /* 0x000fea000383ffff */
.L_x_1406:
[----:B------:R-:W-:Y:S05]  /*dd40*/  WARPSYNC.ALL ;  /* 0x0000000000007948 */ /* 0x000fea0003800000 */
[----:B0-----:R-:W0:Y:S01]  /*dd50*/  SHFL.BFLY PT, R0, R11, 0x2, 0x1f ;  /* 0x0c401f000b007f89 */ /* 0x001e2200000e0000 */
[----:B------:R-:W-:Y:S01]  /*dd60*/  IMAD.MOV.U32 R4, RZ, RZ, RZ ;  /* 0x000000ffff047224 */ /* 0x000fe200078e00ff */
[----:B------:R2:W-:Y:S06]  /*dd70*/  BAR.ARV R168, 0x100 ;  /* 0x000400a80000751d */ /* 0x0005ec0000002000 */
[----:B------:R-:W-:-:S02]  /*dd80*/  VIADD R200, R200, 0x1 ;  /* 0x00000001c8c87836 */ /* 0x000fc40000000000 */
[----:B------:R-:W-:Y:S06]  /*dd90*/  BAR.ARV 0x8, 0x180 ;  /* 0x0206000000007b1d */ /* 0x000fec0000002000 */
[----:B------:R-:W-:Y:S01]  /*dda0*/  ISETP.NE.AND P0, PT, R200, 0x2, PT ;  /* 0x00000002c800780c */ /* 0x000fe20003f05270 */
[----:B------:R-:W-:Y:S01]  /*ddb0*/  VIADD R229, R229, 0x1 ;  /* 0x00000001e5e57836 */ /* 0x000fe20000000000 */
[----:B-1----:R-:W1:Y:S01]  /*ddc0*/  SHFL.BFLY PT, R3, R10, 0x2, 0x1f ;  /* 0x0c401f000a037f89 */ /* 0x002e6200000e0000 */
[----:B------:R-:W-:Y:S02]  /*ddd0*/  PLOP3.LUT P1, PT, PT, PT, PT, 0x8, 0x0 ;  /* 0x000000000000781c */ /* 0x000fe40003f2e170 */
[----:B------:R-:W-:Y:S01]  /*dde0*/  SEL R13, RZ, 0x1, P0 ;  /* 0x00000001ff0d7807 */ /* 0x000fe20000000000 */
[----:B0-----:R-:W-:Y:S01]  /*ddf0*/  FADD.FTZ R0, R0, R11 ;  /* 0x0000000b00007221 */ /* 0x001fe20000010000 */
[----:B------:R-:W-:-:S02]  /*de00*/  SEL R200, R200, RZ, P0 ;  /* 0x000000ffc8c87207 */ /* 0x000fc40000000000 */
[----:B------:R-:W-:Y:S02]  /*de10*/  LOP3.LUT R204, R204, R13, RZ, 0x3c, !PT ;  /* 0x0000000dcccc7212 */ /* 0x000fe400078e3cff */
[----:B------:R-:W0:Y:S01]  /*de20*/  SHFL.BFLY PT, R9, R0, 0x1, 0x1f ;  /* 0x0c201f0000097f89 */ /* 0x000e2200000e0000 */
[----:B-1----:R-:W-:Y:S01]  /*de30*/  FADD.FTZ R5, R3, R10 ;  /* 0x0000000a03057221 */ /* 0x002fe20000010000 */
[----:B------:R-:W-:-:S04]  /*de40*/  IMAD.MOV.U32 R3, RZ, RZ, RZ ;  /* 0x000000ffff037224 */ /* 0x000fc800078e00ff */
[----:B------:R-:W1:Y:S01]  /*de50*/  SHFL.BFLY PT, R8, R5, 0x1, 0x1f ;  /* 0x0c201f0005087f89 */ /* 0x000e6200000e0000 */
[----:B0-----:R-:W-:-:S05]  /*de60*/  FADD.FTZ R9, R0, R9 ;  /* 0x0000000900097221 */ /* 0x001fca0000010000 */
[----:B------:R-:W-:-:S13]  /*de70*/  FSETP.NE.FTZ.AND P2, PT, R9, RZ, PT ;  /* 0x000000ff0900720b */ /* 0x000fda0003f55000 */
[----:B------:R-:W0:Y:S01]  /*de80*/  @P2 MUFU.RCP R4, R9 ;  /* 0x0000000900042308 */ /* 0x000e220000001000 */
[----:B-1----:R-:W-:Y:S01]  /*de90*/  FADD.FTZ R11, R5, R8 ;  /* 0x00000008050b7221 */ /* 0x002fe20000010000 */
[----:B------:R-:W-:-:S04]  /*dea0*/  IMAD.MOV.U32 R5, RZ, RZ, -0x800000 ;  /* 0xff800000ff057424 */ /* 0x000fc800078e00ff */
[----:B------:R-:W-:Y:S02]  /*deb0*/  FSETP.NE.FTZ.AND P3, PT, R11, RZ, PT ;  /* 0x000000ff0b00720b */ /* 0x000fe40003f75000 */
[----:B------:R-:W1:Y:S01]  /*dec0*/  @P2 MUFU.LG2 R20, R9 ;  /* 0x0000000900142308 */ /* 0x000e620000000c00 */
[-C--:B0-----:R-:W-:Y:S01]  /*ded0*/  FMUL.FTZ R10, R28, R4.reuse ;  /* 0x000000041c0a7220 */ /* 0x081fe20000410000 */
[----:B------:R-:W-:Y:S01]  /*dee0*/  FMUL.FTZ R0, R33, R4 ;  /* 0x0000000421007220 */ /* 0x000fe20000410000 */
[----:B------:R-:W-:-:S08]  /*def0*/  @P2 FMUL.FTZ R28, R6, 0.69314718246459960938 ;  /* 0x3f317218061c2820 */ /* 0x000fd00000410000 */
[----:B------:R-:W0:Y:S01]  /*df00*/  @P3 MUFU.LG2 R18, R11 ;  /* 0x0000000b00123308 */ /* 0x000e220000000c00 */
[----:B------:R-:W-:Y:S01]  /*df10*/  @P3 FMUL.FTZ R21, R6, 0.69314718246459960938 ;  /* 0x3f31721806153820 */ /* 0x000fe20000410000 */
[-C--:B------:R-:W-:Y:S01]  /*df20*/  FMUL.FTZ R8, R24, R4.reuse ;  /* 0x0000000418087220 */ /* 0x080fe20000410000 */
[-C--:B------:R-:W-:Y:S01]  /*df30*/  FMUL.FTZ R161, R48, R4.reuse ;  /* 0x0000000430a17220 */ /* 0x080fe20000410000 */
[-C--:B------:R-:W-:Y:S01]  /*df40*/  FMUL.FTZ R165, R64, R4.reuse ;  /* 0x0000000440a57220 */ /* 0x080fe20000410000 */
[----:B-1----:R-:W-:Y:S01]  /*df50*/  @P2 FMUL.FTZ R33, R20, 0.69314718246459960938 ;  /* 0x3f31721814212820 */ /* 0x002fe20000410000 */
        /* <DEDUP_REMOVED lines=22> */
[-C--:B--2---:R-:W-:Y:S01]  /*e0c0*/  FMUL.FTZ R168, R72, R4.reuse ;  /* 0x0000000448a87220 */ /* 0x084fe20000410000 */
        /* <DEDUP_REMOVED lines=38> */
[-C--:B-1----:R-:W-:Y:S01]  /*e330*/  FMUL.FTZ R13, R43, R3.reuse ;  /* 0x000000032b0d7220 */ /* 0x082fe20000410000 */
        /* <DEDUP_REMOVED lines=66> */
.L_x_1363:
        /* <DEDUP_REMOVED lines=10> */
[----:B------:R-:W2:Y:S01]  /*e800*/  LDL R26, [R1+0x8c] ;  /* 0x00008c00011a7983 */ /* 0x000ea20000100800 */
[----:B------:R-:W3:Y:S01]  /*e810*/  S2R R7, SR_SWINHI ;  /* 0x0000000000077919 */ /* 0x000ee20000002f00 */
[----:B------:R-:W-:Y:S05]  /*e820*/  WARPSYNC.ALL ;  /* 0x0000000000007948 */ /* 0x000fea0003800000 */
[----:B------:R-:W-:Y:S01]  /*e830*/  F2FP.F16.F32.PACK_AB R8, R25, R8 ;  /* 0x000000081908723e */ /* 0x000fe200000000ff */
[----:B------:R-:W-:Y:S01]  /*e840*/  ULDC.64 UR4, c[0x0][0xd00] ;  /* 0x0003400000047ab9 */ /* 0x000fe20000000a00 */
[----:B------:R-:W4:Y:S01]  /*e850*/  LDL R182, [R1+0x88] ;  /* 0x0000880001b67983 */ /* 0x000f220000100800 */
[----:B------:R-:W-:-:S02]  /*e860*/  MOV R20, R18 ;  /* 0x0000001200147202 */ /* 0x000fc40000000f00 */
[----:B---3--:R-:W-:Y:S02]  /*e870*/  MOV R21, R7 ;  /* 0x0000000700157202 */ /* 0x008fe40000000f00 */
        /* <DEDUP_REMOVED lines=18> */
[----:B------:R-:W-:Y:S01]  /*e9a0*/  F2FP.F16.F32.PACK_AB R147, R3, R150 ;  /* 0x000000960393723e */ /* 0x000fe200000000ff */
[----:B------:R-:W-:Y:S01]  /*e9b0*/  IMAD.MOV.U32 R80, RZ, RZ, RZ ;  /* 0x000000ffff507224 */ /* 0x000fe200078e00ff */
[----:B------:R-:W-:Y:S01]  /*e9c0*/  BAR.SYNC.DEFER_BLOCKING 0x1, 0x100 ;  /* 0x0044000000007b1d */ /* 0x000fe20000010000 */
[----:B--2---:R-:W-:-:S03]  /*e9d0*/  IMAD.WIDE R124, R26, 0x2, R20 ;  /* 0x000000021a7c7825 */ /* 0x004fc600078e0214 */
[C---:B------:R-:W-:Y:S02]  /*e9e0*/  IADD3 R26, P2, R124.reuse, 0x40, RZ ;  /* 0x000000407c1a7810 */ /* 0x040fe40007f5e0ff */
[----:B-----5:R-:W-:Y:S02]  /*e9f0*/  IADD3 R28, P3, R124, 0x60, RZ ;  /* 0x000000607c1c7810 */ /* 0x020fe40007f7e0ff */
[----:B------:R-:W-:Y:S02]  /*ea00*/  LOP3.LUT R96, R26, 0x380, RZ, 0xc0, !PT ;  /* 0x000003801a607812 */ /* 0x000fe400078ec0ff */
[----:B------:R-:W-:Y:S02]  /*ea10*/  LOP3.LUT R100, R28, 0x380, RZ, 0xc0, !PT ;  /* 0x000003801c647812 */ /* 0x000fe400078ec0ff */
[----:B------:R-:W-:Y:S02]  /*ea20*/  SHF.R.U64 R96, R96, 0x3, RZ ;  /* 0x0000000360607819 */ /* 0x000fe400000012ff */
[----:B------:R-:W-:-:S02]  /*ea30*/  IADD3 R84, P0, R124, 0x4040, RZ ;  /* 0x000040407c547810 */ /* 0x000fc40007f1e0ff */
[----:B------:R-:W-:Y:S02]  /*ea40*/  SHF.R.U64 R100, R100, 0x3, RZ ;  /* 0x0000000364647819 */ /* 0x000fe400000012ff */
[C---:B------:R-:W-:Y:S02]  /*ea50*/  IADD3 R30, P4, R124.reuse, 0x4000, RZ ;  /* 0x000040007c1e7810 */ /* 0x040fe40007f9e0ff */
[----:B-1----:R-:W-:Y:S02]  /*ea60*/  IADD3 R32, P5, R124, 0x4020, RZ ;  /* 0x000040207c207810 */ /* 0x002fe40007fbe0ff */
[----:B------:R-:W-:Y:S02]  /*ea70*/  LOP3.LUT R96, R96, R26, RZ, 0x3c, !PT ;  /* 0x0000001a60607212 */ /* 0x000fe400078e3cff */
[----:B------:R-:W-:Y:S02]  /*ea80*/  IADD3 R7, P1, R124, 0x20, RZ ;  /* 0x000000207c077810 */ /* 0x000fe40007f3e0ff */
[----:B------:R-:W-:-:S02]  /*ea90*/  LOP3.LUT R100, R100, R28, RZ, 0x3c, !PT ;  /* 0x0000001c64647212 */ /* 0x000fc400078e3cff */
[----:B------:R-:W-:Y:S02]  /*eaa0*/  LOP3.LUT R26, R84, 0x380, RZ, 0xc0, !PT ;  /* 0x00000380541a7812 */ /* 0x000fe400078ec0ff */
[----:B------:R-:W-:Y:S02]  /*eab0*/  LOP3.LUT R104, R30, 0x380, RZ, 0xc0, !PT ;  /* 0x000003801e687812 */ /* 0x000fe400078ec0ff */
[----:B------:R-:W-:Y:S01]  /*eac0*/  LOP3.LUT R28, R32, 0x380, RZ, 0xc0, !PT ;  /* 0x00000380201c7812 */ /* 0x000fe200078ec0ff */
[--C-:B------:R-:W-:Y:S01]  /*ead0*/  IMAD.X R107, RZ, RZ, R125.reuse, P5 ;  /* 0x000000ffff6b7224 */ /* 0x100fe200028e067d */
[----:B------:R-:W-:Y:S01]  /*eae0*/  LOP3.LUT R92, R7, 0x380, RZ, 0xc0, !PT ;  /* 0x00000380075c7812 */ /* 0x000fe200078ec0ff */
[--C-:B------:R-:W-:Y:S01]  /*eaf0*/  IMAD.X R93, RZ, RZ, R125.reuse, P1 ;  /* 0x000000ffff5d7224 */ /* 0x100fe200008e067d */
[----:B------:R-:W-:Y:S01]  /*eb00*/  SHF.R.U64 R26, R26, 0x3, RZ ;  /* 0x000000031a1a7819 */ /* 0x000fe200000012ff */
[----:B------:R-:W-:Y:S01]  /*eb10*/  IMAD.X R97, RZ, RZ, R125, P2 ;  /* 0x000000ffff617224 */ /* 0x000fe200010e067d */
[----:B------:R-:W-:-:S02]  /*eb20*/  LOP3.LUT R89, R124, 0x380, RZ, 0xc0, !PT ;  /* 0x000003807c597812 */ /* 0x000fc400078ec0ff */
[----:B------:R-:W-:Y:S02]  /*eb30*/  IADD3.X R101, RZ, R125, RZ, P3, !PT ;  /* 0x0000007dff657210 */ /* 0x000fe40001ffe4ff */
[----:B------:R-:W-:Y:S02]  /*eb40*/  IADD3 R118, P5, R124, 0x8060, RZ ;  /* 0x000080607c767810 */ /* 0x000fe40007fbe0ff */
[----:B------:R-:W-:Y:S02]  /*eb50*/  SHF.R.U64 R104, R104, 0x3, RZ ;  /* 0x0000000368687819 */ /* 0x000fe400000012ff */
[----:B------:R-:W-:Y:S02]  /*eb60*/  SHF.R.U64 R28, R28, 0x3, RZ ;  /* 0x000000031c1c7819 */ /* 0x000fe400000012ff */
[C---:B------:R-:W-:Y:S02]  /*eb70*/  IADD3 R88, P1, R124.reuse, 0x4060, RZ ;  /* 0x000040607c587810 */ /* 0x040fe40007f3e0ff */
[----:B------:R-:W-:-:S02]  /*eb80*/  IADD3 R112, P2, R124, 0x8000, RZ ;  /* 0x000080007c707810 */ /* 0x000fc40007f5e0ff */
[----:B------:R-:W-:Y:S02]  /*eb90*/  IADD3 R114, P3, R124, 0x8020, RZ ;  /* 0x000080207c727810 */ /* 0x000fe40007f7e0ff */
[----:B------:R-:W-:Y:S02]  /*eba0*/  SHF.R.U64 R92, R92, 0x3, RZ ;  /* 0x000000035c5c7819 */ /* 0x000fe400000012ff */
[----:B------:R-:W-:Y:S02]  /*ebb0*/  LOP3.LUT R108, R26, R84, RZ, 0x3c, !PT ;  /* 0x000000541a6c7212 */ /* 0x000fe400078e3cff */
[----:B------:R-:W-:Y:S02]  /*ebc0*/  SHF.R.U64 R89, R89, 0x3, RZ ;  /* 0x0000000359597819 */ /* 0x000fe400000012ff */
[----:B------:R-:W-:Y:S02]  /*ebd0*/  LOP3.LUT R104, R104, R30, RZ, 0x3c, !PT ;  /* 0x0000001e68687212 */ /* 0x000fe400078e3cff */
[----:B------:R-:W-:-:S02]  /*ebe0*/  LOP3.LUT R106, R28, R32, RZ, 0x3c, !PT ;  /* 0x000000201c6a7212 */ /* 0x000fc400078e3cff */
[----:B------:R-:W-:Y:S01]  /*ebf0*/  LOP3.LUT R26, R118, 0x380, RZ, 0xc0, !PT ;  /* 0x00000380761a7812 */ /* 0x000fe200078ec0ff */
[--C-:B------:R-:W-:Y:S01]  /*ec00*/  IMAD.X R105, RZ, RZ, R125.reuse, P4 ;  /* 0x000000ffff697224 */ /* 0x100fe200020e067d */
[----:B------:R-:W-:Y:S01]  /*ec10*/  LOP3.LUT R28, R112, 0x380, RZ, 0xc0, !PT ;  /* 0x00000380701c7812 */ /* 0x000fe200078ec0ff */
[--C-:B------:R-:W-:Y:S01]  /*ec20*/  IMAD.X R109, RZ, RZ, R125.reuse, P0 ;  /* 0x000000ffff6d7224 */ /* 0x100fe200000e067d */
[----:B------:R-:W-:Y:S01]  /*ec30*/  LOP3.LUT R30, R114, 0x380, RZ, 0xc0, !PT ;  /* 0x00000380721e7812 */ /* 0x000fe200078ec0ff */
[--C-:B------:R-:W-:Y:S01]  /*ec40*/  IMAD.X R111, RZ, RZ, R125.reuse, P1 ;  /* 0x000000ffff6f7224 */ /* 0x100fe200008e067d */
[C---:B------:R-:W-:Y:S01]  /*ec50*/  IADD3 R116, P4, R124.reuse, 0x8040, RZ ;  /* 0x000080407c747810 */ /* 0x040fe20007f9e0ff */
[--C-:B------:R-:W-:Y:S01]  /*ec60*/  IMAD.X R113, RZ, RZ, R125.reuse, P2 ;  /* 0x000000ffff717224 */ /* 0x100fe200010e067d */
[C---:B------:R-:W-:Y:S01]  /*ec70*/  IADD3 R120, P0, R124.reuse, 0xc000, RZ ;  /* 0x0000c0007c787810 */ /* 0x040fe20007f1e0ff */
[----:B------:R-:W-:Y:S01]  /*ec80*/  IMAD.X R115, RZ, RZ, R125, P3 ;  /* 0x000000ffff737224 */ /* 0x000fe200018e067d */
[----:B------:R-:W-:-:S02]  /*ec90*/  IADD3 R122, P1, R124, 0xc020, RZ ;  /* 0x0000c0207c7a7810 */ /* 0x000fc40007f3e0ff */
[C---:B------:R-:W-:Y:S02]  /*eca0*/  IADD3 R151, P2, R124.reuse, 0xc040, RZ ;  /* 0x0000c0407c977810 */ /* 0x040fe40007f5e0ff */
[----:B------:R-:W-:Y:S02]  /*ecb0*/  IADD3 R167, P3, R124, 0xc060, RZ ;  /* 0x0000c0607ca77810 */ /* 0x000fe40007f7e0ff */
[----:B------:R-:W-:Y:S02]  /*ecc0*/  LOP3.LUT R92, R92, R7, RZ, 0x3c, !PT ;  /* 0x000000075c5c7212 */ /* 0x000fe400078e3cff */
[----:B------:R-:W-:Y:S02]  /*ecd0*/  LOP3.LUT R124, R89, R124, RZ, 0x3c, !PT ;  /* 0x0000007c597c7212 */ /* 0x000fe400078e3cff */
[----:B------:R-:W-:Y:S02]  /*ece0*/  LOP3.LUT R7, R88, 0x380, RZ, 0xc0, !PT ;  /* 0x0000038058077812 */ /* 0x000fe400078ec0ff */
[----:B------:R-:W-:-:S02]  /*ecf0*/  SHF.R.U64 R26, R26, 0x3, RZ ;  /* 0x000000031a1a7819 */ /* 0x000fc400000012ff */
[----:B------:R-:W-:Y:S02]  /*ed00*/  SHF.R.U64 R28, R28, 0x3, RZ ;  /* 0x000000031c1c7819 */ /* 0x000fe400000012ff */
[----:B------:R-:W-:Y:S02]  /*ed10*/  SHF.R.U64 R30, R30, 0x3, RZ ;  /* 0x000000031e1e7819 */ /* 0x000fe400000012ff */
[----:B------:R-:W-:Y:S02]  /*ed20*/  SHF.R.U64 R7, R7, 0x3, RZ ;  /* 0x0000000307077819 */ /* 0x000fe400000012ff */
[----:B------:R-:W-:Y:S02]  /*ed30*/  LOP3.LUT R118, R26, R118, RZ, 0x3c, !PT ;  /* 0x000000761a767212 */ /* 0x000fe400078e3cff */
[----:B------:R-:W-:Y:S02]  /*ed40*/  MOV R124, R124 ;  /* 0x0000007c007c7202 */ /* 0x000fe40000000f00 */
[----:B------:R-:W-:-:S02]  /*ed50*/  LOP3.LUT R112, R28, R112, RZ, 0x3c, !PT ;  /* 0x000000701c707212 */ /* 0x000fc400078e3cff */
[----:B------:R-:W-:Y:S02]  /*ed60*/  LOP3.LUT R114, R30, R114, RZ, 0x3c, !PT ;  /* 0x000000721e727212 */ /* 0x000fe400078e3cff */
[----:B------:R-:W-:Y:S02]  /*ed70*/  LOP3.LUT R26, R167, 0x380, RZ, 0xc0, !PT ;  /* 0x00000380a71a7812 */ /* 0x000fe400078ec0ff */
[----:B------:R-:W-:Y:S02]  /*ed80*/  LOP3.LUT R28, R120, 0x380, RZ, 0xc0, !PT ;  /* 0x00000380781c7812 */ /* 0x000fe400078ec0ff */
[----:B------:R-:W-:Y:S01]  /*ed90*/  LOP3.LUT R30, R122, 0x380, RZ, 0xc0, !PT ;  /* 0x000003807a1e7812 */ /* 0x000fe200078ec0ff */
[----:B------:R1:W-:Y:S01]  /*eda0*/  STSM.16.M88.4 [R124], R8 ;  /* 0x000000087c007844 */ /* 0x0003e20000000200 */
[----:B------:R-:W-:Y:S02]  /*edb0*/  LOP3.LUT R110, R7, R88, RZ, 0x3c, !PT ;  /* 0x00000058076e7212 */ /* 0x000fe400078e3cff */
[----:B------:R-:W-:-:S02]  /*edc0*/  LOP3.LUT R7, R116, 0x380, RZ, 0xc0, !PT ;  /* 0x0000038074077812 */ /* 0x000fc400078ec0ff */
[----:B------:R-:W-:Y:S02]  /*edd0*/  SHF.R.U64 R26, R26, 0x3, RZ ;  /* 0x000000031a1a7819 */ /* 0x000fe400000012ff */
[----:B------:R-:W-:Y:S02]  /*ede0*/  SHF.R.U64 R28, R28, 0x3, RZ ;  /* 0x000000031c1c7819 */ /* 0x000fe400000012ff */
[----:B------:R-:W-:Y:S02]  /*edf0*/  SHF.R.U64 R30, R30, 0x3, RZ ;  /* 0x000000031e1e7819 */ /* 0x000fe400000012ff */
[----:B------:R-:W-:Y:S02]  /*ee00*/  MOV R92, R92 ;  /* 0x0000005c005c7202 */ /* 0x000fe40000000f00 */
[----:B------:R-:W-:Y:S02]  /*ee10*/  MOV R96, R96 ;  /* 0x0000006000607202 */ /* 0x000fe40000000f00 */
[----:B-1----:R-:W-:-:S02]  /*ee20*/  F2FP.F16.F32.PACK_AB R8, R0, R14 ;  /* 0x0000000e0008723e */ /* 0x002fc400000000ff */
[----:B------:R-:W-:Y:S02]  /*ee30*/  F2FP.F16.F32.PACK_AB R9, R12, R6 ;  /* 0x000000060c09723e */ /* 0x000fe400000000ff */
[----:B------:R-:W-:Y:S02]  /*ee40*/  MOV R100, R100 ;  /* 0x0000006400647202 */ /* 0x000fe40000000f00 */
[----:B------:R-:W-:Y:S01]  /*ee50*/  MOV R104, R104 ;  /* 0x0000006800687202 */ /* 0x000fe20000000f00 */
[--C-:B------:R-:W-:Y:S01]  /*ee60*/  IMAD.X R117, RZ, RZ, R125.reuse, P4 ;  /* 0x000000ffff757224 */ /* 0x100fe200020e067d */
[----:B------:R-:W-:Y:S02]  /*ee70*/  F2FP.F16.F32.PACK_AB R10, R37, R36 ;  /* 0x00000024250a723e */ /* 0x000fe400000000ff */
[----:B------:R-:W-:Y:S02]  /*ee80*/  MOV R106, R106 ;  /* 0x0000006a006a7202 */ /* 0x000fe40000000f00 */
[----:B------:R-:W-:Y:S01]  /*ee90*/  MOV R108, R108 ;  /* 0x0000006c006c7202 */ /* 0x000fe20000000f00 */
[--C-:B------:R-:W-:Y:S01]  /*eea0*/  IMAD.X R119, RZ, RZ, R125.reuse, P5 ;  /* 0x000000ffff777224 */ /* 0x100fe200028e067d */
[----:B------:R-:W-:Y:S01]  /*eeb0*/  F2FP.F16.F32.PACK_AB R11, R39, R38 ;  /* 0x00000026270b723e */ /* 0x000fe200000000ff */
[--C-:B------:R-:W-:Y:S01]  /*eec0*/  IMAD.X R121, RZ, RZ, R125.reuse, P0 ;  /* 0x000000ffff797224 */ /* 0x100fe200000e067d */
[----:B------:R-:W-:Y:S01]  /*eed0*/  F2FP.F16.F32.PACK_AB R12, R41, R24 ;  /* 0x00000018290c723e */ /* 0x000fe200000000ff */
[----:B------:R-:W-:Y:S01]  /*eee0*/  IMAD.X R123, RZ, RZ, R125, P1 ;  /* 0x000000ffff7b7224 */ /* 0x000fe200008e067d */
[----:B------:R-:W-:-:S02]  /*eef0*/  F2FP.F16.F32.PACK_AB R14, R45, R160 ;  /* 0x000000a02d0e723e */ /* 0x000fc400000000ff */
[----:B------:R-:W-:Y:S02]  /*ef00*/  SHF.R.U64 R7, R7, 0x3, RZ ;  /* 0x0000000307077819 */ /* 0x000fe400000012ff */
[----:B------:R-:W-:Y:S01]  /*ef10*/  LOP3.LUT R88, R26, R167, RZ, 0x3c, !PT ;  /* 0x000000a71a587212 */ /* 0x000fe200078e3cff */
[----:B------:R1:W-:Y:S01]  /*ef20*/  STSM.16.M88.4 [R92], R8 ;  /* 0x000000085c007844 */ /* 0x0003e20000000200 */
[----:B------:R-:W-:Y:S01]  /*ef30*/  LOP3.LUT R120, R28, R120, RZ, 0x3c, !PT ;  /* 0x000000781c787212 */ /* 0x000fe200078e3cff */
[--C-:B------:R-:W-:Y:S01]  /*ef40*/  IMAD.X R85, RZ, RZ, R125.reuse, P2 ;  /* 0x000000ffff557224 */ /* 0x100fe200010e067d */
[----:B------:R-:W-:Y:S01]  /*ef50*/  LOP3.LUT R122, R30, R122, RZ, 0x3c, !PT ;  /* 0x0000007a1e7a7212 */ /* 0x000fe200078e3cff */
[----:B------:R-:W-:Y:S01]  /*ef60*/  IMAD.X R89, RZ, RZ, R125, P3 ;  /* 0x000000ffff597224 */ /* 0x000fe200018e067d */
[----:B------:R-:W-:Y:S01]  /*ef70*/  F2FP.F16.F32.PACK_AB R24, R49, R161 ;  /* 0x000000a13118723e */ /* 0x000fe200000000ff */
[----:B------:R-:W2:Y:S01]  /*ef80*/  LDC R0, c[0x0][0xce8] ;  /* 0x00033a00ff007b82 */ /* 0x000ea20000000800 */
[----:B------:R-:W-:-:S02]  /*ef90*/  F2FP.F16.F32.PACK_AB R26, R53, R162 ;  /* 0x000000a2351a723e */ /* 0x000fc400000000ff */
[----:B------:R-:W-:Y:S02]  /*efa0*/  F2FP.F16.F32.PACK_AB R28, R57, R163 ;  /* 0x000000a3391c723e */ /* 0x000fe400000000ff */
[----:B------:R-:W-:Y:S01]  /*efb0*/  F2FP.F16.F32.PACK_AB R30, R61, R164 ;  /* 0x000000a43d1e723e */ /* 0x000fe200000000ff */
[----:B------:R3:W-:Y:S01]  /*efc0*/  STSM.16.M88.4 [R96], R12 ;  /* 0x0000000c60007844 */ /* 0x0007e20000000200 */
[----:B------:R-:W-:Y:S02]  /*efd0*/  LOP3.LUT R116, R7, R116, RZ, 0x3c, !PT ;  /* 0x0000007407747212 */ /* 0x000fe400078e3cff */
[----:B-1----:R-:W-:Y:S02]  /*efe0*/  F2FP.F16.F32.PACK_AB R8, R65, R165 ;  /* 0x000000a54108723e */ /* 0x002fe400000000ff */
[----:B------:R-:W-:Y:S02]  /*eff0*/  F2FP.F16.F32.PACK_AB R9, R67, R66 ;  /* 0x000000424309723e */ /* 0x000fe400000000ff */
[----:B------:R-:W-:-:S02]  /*f000*/  F2FP.F16.F32.PACK_AB R10, R69, R166 ;  /* 0x000000a6450a723e */ /* 0x000fc400000000ff */
[----:B------:R-:W-:Y:S01]  /*f010*/  F2FP.F16.F32.PACK_AB R11, R71, R70 ;  /* 0x00000046470b723e */ /* 0x000fe200000000ff */
[----:B------:R-:W-:Y:S01]  /*f020*/  STSM.16.M88.4 [R100], R24 ;  /* 0x0000001864007844 */ /* 0x000fe20000000200 */
[----:B------:R-:W-:Y:S02]  /*f030*/  LOP3.LUT R7, R151, 0x380, RZ, 0xc0, !PT ;  /* 0x0000038097077812 */ /* 0x000fe400078ec0ff */
[----:B------:R-:W-:Y:S02]  /*f040*/  MOV R110, R110 ;  /* 0x0000006e006e7202 */ /* 0x000fe40000000f00 */
[----:B---3--:R-:W-:Y:S02]  /*f050*/  F2FP.F16.F32.PACK_AB R12, R73, R168 ;  /* 0x000000a8490c723e */ /* 0x008fe400000000ff */
[----:B------:R-:W-:Y:S02]  /*f060*/  F2FP.F16.F32.PACK_AB R13, R75, R74 ;  /* 0x0000004a4b0d723e */ /* 0x000fe400000000ff */
[----:B------:R-:W-:-:S02]  /*f070*/  F2FP.F16.F32.PACK_AB R14, R77, R169 ;  /* 0x000000a94d0e723e */ /* 0x000fc400000000ff */
[----:B------:R-:W-:Y:S01]  /*f080*/  F2FP.F16.F32.PACK_AB R15, R79, R78 ;  /* 0x0000004e4f0f723e */ /* 0x000fe200000000ff */
[----:B------:R-:W-:Y:S01]  /*f090*/  STSM.16.M88.4 [R104], R28 ;  /* 0x0000001c68007844 */ /* 0x000fe20000000200 */
        /* <DEDUP_REMOVED lines=8> */
[----:B------:R-:W-:Y:S02]  /*f120*/  MOV R114, R114 ;  /* 0x0000007200727202 */ /* 0x000fe40000000f00 */
[----:B------:R-:W-:Y:S02]  /*f130*/  F2FP.F16.F32.PACK_AB R64, R152, R174 ;  /* 0x000000ae9840723e */ /* 0x000fe400000000ff */
[----:B------:R-:W-:Y:S02]  /*f140*/  F2FP.F16.F32.PACK_AB R65, R99, R98 ;  /* 0x000000626341723e */ /* 0x000fe400000000ff */
[----:B------:R-:W-:-:S02]  /*f150*/  F2FP.F16.F32.PACK_AB R66, R153, R175 ;  /* 0x000000af9942723e */ /* 0x000fc400000000ff */
[----:B------:R-:W-:Y:S01]  /*f160*/  F2FP.F16.F32.PACK_AB R67, R103, R102 ;  /* 0x000000666743723e */ /* 0x000fe200000000ff */
[----:B------:R3:W-:Y:S01]  /*f170*/  STSM.16.M88.4 [R108], R12 ;  /* 0x0000000c6c007844 */ /* 0x0007e20000000200 */
[----:B------:R-:W-:Y:S02]  /*f180*/  SHF.R.U64 R7, R7, 0x3, RZ ;  /* 0x0000000307077819 */ /* 0x000fe400000012ff */
[----:B------:R-:W-:Y:S02]  /*f190*/  MOV R116, R116 ;  /* 0x0000007400747202 */ /* 0x000fe40000000f00 */
[----:B-1----:R-:W-:Y:S02]  /*f1a0*/  F2FP.F16.F32.PACK_AB R8, R154, R176 ;  /* 0x000000b09a08723e */ /* 0x002fe400000000ff */
[----:B------:R-:W-:Y:S02]  /*f1b0*/  F2FP.F16.F32.PACK_AB R9, R43, R40 ;  /* 0x000000282b09723e */ /* 0x000fe400000000ff */
[----:B------:R-:W-:-:S02]  /*f1c0*/  F2FP.F16.F32.PACK_AB R10, R155, R177 ;  /* 0x000000b19b0a723e */ /* 0x000fc400000000ff */
[----:B------:R-:W-:Y:S01]  /*f1d0*/  F2FP.F16.F32.PACK_AB R11, R47, R44 ;  /* 0x0000002c2f0b723e */ /* 0x000fe200000000ff */
[----:B------:R-:W-:Y:S01]  /*f1e0*/  STSM.16.M88.4 [R110], R36 ;  /* 0x000000246e007844 */ /* 0x000fe20000000200 */
[----:B------:R-:W-:-:S03]  /*f1f0*/  LOP3.LUT R84, R7, R151, RZ, 0x3c, !PT ;  /* 0x0000009707547212 */ /* 0x000fc600078e3cff */
[----:B------:R-:W-:Y:S01]  /*f200*/  STSM.16.M88.4 [R112], R48 ;  /* 0x0000003070007844 */ /* 0x000fe20000000200 */
[----:B------:R-:W-:Y:S02]  /*f210*/  MOV R118, R118 ;  /* 0x0000007600767202 */ /* 0x000fe40000000f00 */
[----:B---3--:R-:W-:Y:S01]  /*f220*/  F2FP.F16.F32.PACK_AB R12, R156, R178 ;  /* 0x000000b29c0c723e */ /* 0x008fe200000000ff */
[----:B------:R-:W-:Y:S01]  /*f230*/  STSM.16.M88.4 [R114], R64 ;  /* 0x0000004072007844 */ /* 0x000fe20000000200 */
[----:B------:R-:W-:Y:S02]  /*f240*/  F2FP.F16.F32.PACK_AB R13, R56, R52 ;  /* 0x00000034380d723e */ /* 0x000fe400000000ff */
[----:B------:R-:W-:Y:S01]  /*f250*/  F2FP.F16.F32.PACK_AB R14, R157, R179 ;  /* 0x000000b39d0e723e */ /* 0x000fe200000000ff */
[----:B------:R1:W-:Y:S01]  /*f260*/  STSM.16.M88.4 [R116], R8 ;  /* 0x0000000874007844 */ /* 0x0003e20000000200 */
[----:B------:R-:W-:Y:S02]  /*f270*/  F2FP.F16.F32.PACK_AB R15, R68, R60 ;  /* 0x0000003c440f723e */ /* 0x000fe400000000ff */
[----:B------:R-:W-:-:S02]  /*f280*/  MOV R120, R120 ;  /* 0x0000007800787202 */ /* 0x000fc40000000f00 */
[----:B------:R-:W-:Y:S02]  /*f290*/  F2FP.F16.F32.PACK_AB R24, R158, R180 ;  /* 0x000000b49e18723e */ /* 0x000fe400000000ff */
[----:B------:R-:W-:Y:S02]  /*f2a0*/  F2FP.F16.F32.PACK_AB R25, R76, R72 ;  /* 0x000000484c19723e */ /* 0x000fe400000000ff */
[----:B------:R-:W-:Y:S02]  /*f2b0*/  F2FP.F16.F32.PACK_AB R26, R159, R181 ;  /* 0x000000b59f1a723e */ /* 0x000fe400000000ff */
[----:B------:R-:W-:Y:S02]  /*f2c0*/  F2FP.F16.F32.PACK_AB R27, R127, R126 ;  /* 0x0000007e7f1b723e */ /* 0x000fe400000000ff */
[----:B------:R-:W-:Y:S02]  /*f2d0*/  ISETP.NE.U32.AND P0, PT, RZ, UR4, PT ;  /* 0x00000004ff007c0c */ /* 0x000fe4000bf05070 */
[----:B------:R-:W-:-:S02]  /*f2e0*/  MOV R122, R122 ;  /* 0x0000007a007a7202 */ /* 0x000fc40000000f00 */
[----:B-1----:R-:W-:Y:S02]  /*f2f0*/  IADD3 R8, P1, R225, UR4, RZ ;  /* 0x00000004e1087c10 */ /* 0x002fe4000ff3e0ff */
[----:B------:R-:W-:Y:S02]  /*f300*/  F2FP.F16.F32.PACK_AB R28, R129, R128 ;  /* 0x00000080811c723e */ /* 0x000fe400000000ff */
[----:B------:R-:W-:Y:S02]  /*f310*/  F2FP.F16.F32.PACK_AB R29, R131, R130 ;  /* 0x00000082831d723e */ /* 0x000fe400000000ff */
[----:B------:R-:W-:Y:S02]  /*f320*/  F2FP.F16.F32.PACK_AB R30, R133, R132 ;  /* 0x00000084851e723e */ /* 0x000fe400000000ff */
[----:B------:R-:W-:Y:S02]  /*f330*/  F2FP.F16.F32.PACK_AB R31, R135, R134 ;  /* 0x00000086871f723e */ /* 0x000fe400000000ff */
[----:B------:R-:W-:Y:S01]  /*f340*/  MOV R84, R84 ;  /* 0x0000005400547202 */ /* 0x000fe20000000f00 */
[----:B------:R1:W-:Y:S01]  /*f350*/  STSM.16.M88.4 [R118], R12 ;  /* 0x0000000c76007844 */ /* 0x0003e20000000200 */
[----:B------:R-:W-:-:S02]  /*f360*/  MOV R88, R88 ;  /* 0x0000005800587202 */ /* 0x000fc40000000f00 */
[----:B------:R-:W-:Y:S01]  /*f370*/  ISETP.NE.AND.EX P0, PT, RZ, UR5, PT, P0 ;  /* 0x00000005ff007c0c */ /* 0x000fe2000bf05300 */
[----:B------:R4:W-:Y:S01]  /*f380*/  STSM.16.M88.4 [R120], R24 ;  /* 0x0000001878007844 */ /* 0x0009e20000000200 */
[----:B------:R-:W-:Y:S01]  /*f390*/  IADD3.X R9, R226, UR5, RZ, P1, !PT ;  /* 0x00000005e2097c10 */ /* 0x000fe20008ffe4ff */
[----:B------:R-:W-:Y:S02]  /*f3a0*/  ULDC.64 UR4, c[0x0][0xd08] ;  /* 0x0003420000047ab9 */ /* 0x000fe40000000a00 */
[----:B------:R3:W-:Y:S01]  /*f3b0*/  STSM.16.M88.4 [R122], R28 ;  /* 0x0000001c7a007844 */ /* 0x0007e20000000200 */
[----:B------:R-:W-:-:S03]  /*f3c0*/  ISETP.NE.U32.AND P2, PT, RZ, UR4, PT ;  /* 0x00000004ff007c0c */ /* 0x000fc6000bf45070 */
[----:B------:R3:W-:Y:S01]  /*f3d0*/  STSM.16.M88.4 [R84], R136 ;  /* 0x0000008854007844 */ /* 0x0007e20000000200 */
[----:B------:R-:W-:-:S03]  /*f3e0*/  ISETP.NE.AND.EX P2, PT, RZ, UR5, PT, P2 ;  /* 0x00000005ff007c0c */ /* 0x000fc6000bf45320 */
[----:B------:R3:W-:Y:S01]  /*f3f0*/  STSM.16.M88.4 [R88], R144 ;  /* 0x0000009058007844 */ /* 0x0007e20000000200 */
[----:B------:R-:W-:Y:S09]  /*f400*/  BAR.SYNC.DEFER_BLOCKING 0x1, 0x100 ;  /* 0x0044000000007b1d */ /* 0x000ff20000010000 */
[----:B------:R-:W-:Y:S01]  /*f410*/  @P2 IADD3 R6, P3, R225, UR4, RZ ;  /* 0x00000004e1062c10 */ /* 0x000fe2000ff7e0ff */
[----:B------:R-:W-:-:S02]  /*f420*/  ULDC UR4, c[0x0][0xb88] ;  /* 0x0002e20000047ab9 */ /* 0x000fc40000000800 */
[----:B------:R-:W-:Y:S02]  /*f430*/  MOV R11, UR4 ;  /* 0x00000004000b7c02 */ /* 0x000fe40008000f00 */
[----:B------:R-:W-:Y:S01]  /*f440*/  @P2 IADD3.X R7, R226, UR5, RZ, P3, !PT ;  /* 0x00000005e2072c10 */ /* 0x000fe20009ffe4ff */
[----:B------:R3:W5:Y:S04]  /*f450*/  @P0 LDG.E R80, desc[UR60][R8.64] ;  /* 0x0000003c08500981 */ /* 0x000768000c1e1900 */
[----:B------:R3:W5:Y:S01]  /*f460*/  @P2 LDG.E R11, desc[UR60][R6.64] ;  /* 0x0000003c060b2981 */ /* 0x000762000c1e1900 */
[----:B--2---:R-:W-:-:S13]  /*f470*/  ISETP.NE.AND P1, PT, R0, 0x1, PT ;  /* 0x000000010000780c */ /* 0x004fda0003f25270 */
[----:B------:R-:W2:Y:S08]  /*f480*/  @P1 LDC R10, c[0x0][0xcec] ;  /* 0x00033b00ff0a1b82 */ /* 0x000eb00000000800 */
[----:B-1----:R-:W1:Y:S01]  /*f490*/  @P1 LDC R15, c[0x0][0xcf0] ;  /* 0x00033c00ff0f1b82 */ /* 0x002e620000000800 */
[----:B----4-:R-:W-:Y:S01]  /*f4a0*/  IMAD R27, R230, 0x80, R182 ;  /* 0x00000080e61b7824 */ /* 0x010fe200078e02b6 */
[----:B---3--:R-:W-:Y:S06]  /*f4b0*/  @P2 BRA `(.L_x_1419) ;  /* 0x0000000000102947 */ /* 0x008fec0003800000 */
[----:B------:R-:W-:Y:S05]  /*f4c0*/  @!P0 BRA `(.L_x_1419) ;  /* 0x00000000000c8947 */ /* 0x000fea0003800000 */
[----:B------:R-:W3:Y:S04]  /*f4d0*/  LDG.E R6, desc[UR60][R8.64] ;  /* 0x0000003c08067981 */ /* 0x000ee8000c1e1900 */
[----:B-----5:R-:W3:Y:S02]  /*f4e0*/  LDG.E R11, desc[UR60][R8.64+0x4] ;  /* 0x0000043c080b7981 */ /* 0x020ee4000c1e1900 */
[----:B---3--:R-:W-:-:S07]  /*f4f0*/  IMAD.IADD R11, R11, 0x1, -R6 ;  /* 0x000000010b0b7824 */ /* 0x008fce00078e0a06 */
.L_x_1419:
[----:B------:R-:W3:Y:S01]  /*f500*/  LDL R14, [R1+0x84] ;  /* 0x00008400010e7983 */ /* 0x000ee20000100800 */
[----:B------:R-:W-:Y:S01]  /*f510*/  SHF.R.S32.HI R3, RZ, 0x1f, R224 ;  /* 0x0000001fff037819 */ /* 0x000fe200000114e0 */
[----:B--2---:R-:W-:Y:S01]  /*f520*/  @P1 IMAD.HI.U32 R6, R27, R10, RZ ;  /* 0x0000000a1b061227 */ /* 0x004fe200078e00ff */
[----:B------:R-:W-:Y:S01]  /*f530*/  ULDC.64 UR4, c[0x0][0xc90] ;  /* 0x0003240000047ab9 */ /* 0x000fe20000000a00 */
[----:B-----5:R-:W-:Y:S01]  /*f540*/  SHF.R.S32.HI R81, RZ, 0x1f, R80 ;  /* 0x0000001fff517819 */ /* 0x020fe20000011450 */
[----:B------:R-:W2:Y:S01]  /*f550*/  @P1 LDC R83, c[0x0][0xcec] ;  /* 0x00033b00ff531b82 */ /* 0x000ea20000000800 */
[----:B------:R-:W-:Y:S01]  /*f560*/  IMAD R13, R3, UR4, RZ ;  /* 0x00000004030d7c24 */ /* 0x000fe2000f8e02ff */
[----:B------:R-:W-:Y:S01]  /*f570*/  SEL R234, R234, RZ, !P0 ;  /* 0x000000ffeaea7207 */ /* 0x000fe20004000000 */
[----:B------:R-:W-:Y:S01]  /*f580*/  IMAD.MOV.U32 R9, RZ, RZ, R27 ;  /* 0x000000ffff097224 */ /* 0x000fe200078e001b */
[----:B-1----:R-:W-:Y:S01]  /*f590*/  @P1 SHF.R.U32.HI R9, RZ, R15, R6 ;  /* 0x0000000fff091219 */ /* 0x002fe20000011606 */
[----:B------:R-:W-:Y:S01]  /*f5a0*/  IMAD.WIDE.U32 R6, R224, UR4, R80 ;  /* 0x00000004e0067c25 */ /* 0x000fe2000f8e0050 */
[----:B------:R-:W-:-:S02]  /*f5b0*/  SEL R227, R227, RZ, !P0 ;  /* 0x000000ffe3e37207 */ /* 0x000fc40004000000 */
[----:B------:R-:W1:Y:S01]  /*f5c0*/  @P1 LDC R85, c[0x0][0xcf0] ;  /* 0x00033c00ff551b82 */ /* 0x000e620000000800 */
[----:B------:R-:W-:Y:S01]  /*f5d0*/  IMAD R13, R224, UR5, R13 ;  /* 0x00000005e00d7c24 */ /* 0x000fe2000f8e020d */
[----:B------:R-:W-:Y:S01]  /*f5e0*/  ULDC.64 UR4, c[0x0][0xc98] ;  /* 0x0003260000047ab9 */ /* 0x000fe20000000a00 */
[----:B------:R-:W-:Y:S02]  /*f5f0*/  IMAD.MOV R25, RZ, RZ, -R9 ;  /* 0x000000ffff197224 */ /* 0x000fe400078e0a09 */
[----:B------:R-:W-:Y:S02]  /*f600*/  IMAD.IADD R7, R7, 0x1, R13 ;  /* 0x0000000107077824 */ /* 0x000fe400078e020d */
[----:B------:R-:W-:Y:S02]  /*f610*/  IMAD R15, R233, 0x40, R205 ;  /* 0x00000040e90f7824 */ /* 0x000fe400078e02cd */
[----:B------:R-:W-:Y:S02]  /*f620*/  IMAD R13, R0, R25, R27 ;  /* 0x00000019000d7224 */ /* 0x000fe400078e021b */
[----:B------:R-:W-:-:S02]  /*f630*/  IMAD R8, R234, UR4, RZ ;  /* 0x00000004ea087c24 */ /* 0x000fc4000f8e02ff */
[----:B------:R-:W-:-:S04]  /*f640*/  IMAD.WIDE.U32 R6, R227, UR4, R6 ;  /* 0x00000004e3067c25 */ /* 0x000fc8000f8e0006 */
[----:B------:R-:W-:Y:S01]  /*f650*/  IMAD.WIDE R20, R15, 0x2, R20 ;  /* 0x000000020f147825 */ /* 0x000fe200078e0214 */
[----:B------:R-:W-:Y:S02]  /*f660*/  SHF.R.S32.HI R15, RZ, 0x1f, R9 ;  /* 0x0000001fff0f7819 */ /* 0x000fe40000011409 */
[----:B------:R-:W-:Y:S01]  /*f670*/  IADD3 R6, P0, R9, R6, RZ ;  /* 0x0000000609067210 */ /* 0x000fe20007f1e0ff */
[----:B------:R-:W-:Y:S01]  /*f680*/  IMAD R10, R227, UR5, R8 ;  /* 0x00000005e30a7c24 */ /* 0x000fe2000f8e0208 */
[----:B------:R-:W-:Y:S01]  /*f690*/  SHF.R.S32.HI R8, RZ, 0x1f, R13 ;  /* 0x0000001fff087819 */ /* 0x000fe2000001140d */
[----:B------:R-:W-:Y:S01]  /*f6a0*/  ULDC.64 UR4, c[0x0][0xc88] ;  /* 0x0003220000047ab9 */ /* 0x000fe20000000a00 */
[----:B------:R-:W-:Y:S01]  /*f6b0*/  IADD3 R9, P2, R20, 0x1000, RZ ;  /* 0x0000100014097810 */ /* 0x000fe20007f5e0ff */
[----:B------:R-:W-:Y:S01]  /*f6c0*/  IMAD R32, R11, R0, RZ ;  /* 0x000000000b207224 */ /* 0x000fe200078e02ff */
[----:B------:R-:W-:Y:S01]  /*f6d0*/  IADD3.X R7, R15, R7, R10, P0, !PT ;  /* 0x000000070f077210 */ /* 0x000fe200007fe40a */
[----:B------:R-:W-:Y:S01]  /*f6e0*/  IMAD R12, R8, UR4, RZ ;  /* 0x00000004080c7c24 */ /* 0x000fe2000f8e02ff */
[----:B------:R-:W-:-:S02]  /*f6f0*/  LOP3.LUT R8, R9, 0x380, RZ, 0xc0, !PT ;  /* 0x0000038009087812 */ /* 0x000fc400078ec0ff */
[----:B------:R-:W-:Y:S01]  /*f700*/  IADD3 R25, P5, R20, 0x3000, RZ ;  /* 0x0000300014197810 */ /* 0x000fe20007fbe0ff */
[C---:B------:R-:W-:Y:S01]  /*f710*/  IMAD R15, R13.reuse, UR5, R12 ;  /* 0x000000050d0f7c24 */ /* 0x040fe2000f8e020c */
[----:B------:R-:W-:Y:S01]  /*f720*/  SHF.R.U64 R8, R8, 0x3, RZ ;  /* 0x0000000308087819 */ /* 0x000fe200000012ff */
[----:B------:R-:W-:Y:S01]  /*f730*/  IMAD.WIDE.U32 R6, R13, UR4, R6 ;  /* 0x000000040d067c25 */ /* 0x000fe2000f8e0006 */
[----:B------:R-:W-:Y:S01]  /*f740*/  ULDC.64 UR4, c[0x0][0xc50] ;  /* 0x0003140000047ab9 */ /* 0x000fe20000000a00 */
[----:B------:R-:W-:Y:S02]  /*f750*/  IADD3 R13, P3, R20, 0x2000, RZ ;  /* 0x00002000140d7810 */ /* 0x000fe40007f7e0ff */
[----:B------:R-:W-:Y:S01]  /*f760*/  IMAD.IADD R7, R7, 0x1, R15 ;  /* 0x0000000107077824 */ /* 0x000fe200078e020f */
[----:B------:R-:W-:Y:S02]  /*f770*/  LEA R10, P0, R6, UR4, 0x2 ;  /* 0x00000004060a7c11 */ /* 0x000fe4000f8010ff */
[----:B------:R-:W-:-:S02]  /*f780*/  LOP3.LUT R12, R13, 0x380, RZ, 0xc0, !PT ;  /* 0x000003800d0c7812 */ /* 0x000fc400078ec0ff */
[----:B------:R-:W-:Y:S01]  /*f790*/  LEA.HI.X R6, R6, UR5, R7, 0x2, P0 ;  /* 0x0000000506067c11 */ /* 0x000fe200080f1407 */
[----:B------:R-:W-:Y:S01]  /*f7a0*/  SHFL.IDX PT, R54, R10, RZ, 0x1c1f ;  /* 0x001c1fff0a367589 */ /* 0x000fe200000e0000 */
[----:B------:R-:W-:Y:S01]  /*f7b0*/  IADD3 R29, P0, R20, 0x4000, RZ ;  /* 0x00004000141d7810 */ /* 0x000fe20007f1e0ff */
[----:B------:R-:W-:Y:S01]  /*f7c0*/  ULDC.64 UR4, c[0x0][0xba0] ;  /* 0x0002e80000047ab9 */ /* 0x000fe20000000a00 */
[----:B------:R-:W-:Y:S01]  /*f7d0*/  LOP3.LUT R8, R8, R9, RZ, 0x3c, !PT ;  /* 0x0000000908087212 */ /* 0x000fe200078e3cff */
[----:B------:R-:W-:Y:S01]  /*f7e0*/  IMAD.X R9, RZ, RZ, R21, P2 ;  /* 0x000000ffff097224 */ /* 0x000fe200010e0615 */
[----:B------:R-:W-:Y:S01]  /*f7f0*/  LOP3.LUT R28, R29, 0x380, RZ, 0xc0, !PT ;  /* 0x000003801d1c7812 */ /* 0x000fe200078ec0ff */
[----:B------:R-:W4:Y:S01]  /*f800*/  SHFL.IDX PT, R55, R6, RZ, 0x1c1f ;  /* 0x001c1fff06377589 */ /* 0x000f2200000e0000 */
[----:B------:R-:W-:Y:S02]  /*f810*/  SHF.R.U64 R12, R12, 0x3, RZ ;  /* 0x000000030c0c7819 */ /* 0x000fe400000012ff */
[----:B------:R-:W-:Y:S01]  /*f820*/  IADD3 R41, P2, R20, 0x6000, RZ ;  /* 0x0000600014297810 */ /* 0x000fe20007f5e0ff */
[----:B------:R-:W-:Y:S01]  /*f830*/  SHFL.IDX PT, R58, R10, 0x1, 0x1c1f ;  /* 0x003c1f000a3a7f89 */ /* 0x000fe200000e0000 */
[----:B------:R-:W-:-:S02]  /*f840*/  SHF.R.U64 R28, R28, 0x3, RZ ;  /* 0x000000031c1c7819 */ /* 0x000fc400000012ff */
[----:B------:R-:W-:Y:S01]  /*f850*/  LOP3.LUT R12, R12, R13, RZ, 0x3c, !PT ;  /* 0x0000000d0c0c7212 */ /* 0x000fe200078e3cff */
[--C-:B------:R-:W-:Y:S01]  /*f860*/  IMAD.X R13, RZ, RZ, R21.reuse, P3 ;  /* 0x000000ffff0d7224 */ /* 0x100fe200018e0615 */
[----:B------:R-:W-:Y:S01]  /*f870*/  LOP3.LUT R40, R41, 0x380, RZ, 0xc0, !PT ;  /* 0x0000038029287812 */ /* 0x000fe200078ec0ff */
[----:B------:R0:W2:Y:S01]  /*f880*/  SHFL.IDX PT, R59, R6, 0x1, 0x1c1f ;  /* 0x003c1f00063b7f89 */ /* 0x0000a200000e0000 */
[C---:B------:R-:W-:Y:S02]  /*f890*/  IADD3 R45, P3, R20.reuse, 0x7000, RZ ;  /* 0x00007000142d7810 */ /* 0x040fe40007f7e0ff */
[----:B------:R-:W-:Y:S02]  /*f8a0*/  IADD3 R37, P4, R20, 0x5000, RZ ;  /* 0x0000500014257810 */ /* 0x000fe40007f9e0ff */
[----:B------:R-:W-:Y:S01]  /*f8b0*/  LOP3.LUT R28, R28, R29, RZ, 0x3c, !PT ;  /* 0x0000001d1c1c7212 */ /* 0x000fe200078e3cff */
[----:B------:R-:W-:Y:S01]  /*f8c0*/  IMAD.X R29, RZ, RZ, R21, P0 ;  /* 0x000000ffff1d7224 */ /* 0x000fe200000e0615 */
[----:B------:R-:W-:-:S02]  /*f8d0*/  SHF.R.U64 R40, R40, 0x3, RZ ;  /* 0x0000000328287819 */ /* 0x000fc400000012ff */
[----:B------:R-:W-:Y:S02]  /*f8e0*/  IADD3 R53, P0, R20, 0x9000, RZ ;  /* 0x0000900014357810 */ /* 0x000fe40007f1e0ff */
[----:B------:R-:W-:Y:S02]  /*f8f0*/  LOP3.LUT R44, R45, 0x380, RZ, 0xc0, !PT ;  /* 0x000003802d2c7812 */ /* 0x000fe400078ec0ff */
[----:B------:R-:W-:Y:S02]  /*f900*/  LOP3.LUT R24, R25, 0x380, RZ, 0xc0, !PT ;  /* 0x0000038019187812 */ /* 0x000fe400078ec0ff */
[----:B------:R-:W-:Y:S02]  /*f910*/  LOP3.LUT R36, R37, 0x380, RZ, 0xc0, !PT ;  /* 0x0000038025247812 */ /* 0x000fe400078ec0ff */
[----:B------:R-:W-:Y:S01]  /*f920*/  LOP3.LUT R40, R40, R41, RZ, 0x3c, !PT ;  /* 0x0000002928287212 */ /* 0x000fe200078e3cff */
[----:B------:R-:W-:Y:S01]  /*f930*/  IMAD.X R41, RZ, RZ, R21, P2 ;  /* 0x000000ffff297224 */ /* 0x000fe200010e0615 */
[----:B------:R-:W-:-:S02]  /*f940*/  LOP3.LUT R52, R53, 0x380, RZ, 0xc0, !PT ;  /* 0x0000038035347812 */ /* 0x000fc400078ec0ff */
[----:B------:R-:W-:Y:S02]  /*f950*/  SHF.R.U64 R44, R44, 0x3, RZ ;  /* 0x000000032c2c7819 */ /* 0x000fe400000012ff */
[----:B------:R-:W-:Y:S02]  /*f960*/  IADD3 R61, P2, R20, 0xb000, RZ ;  /* 0x0000b000143d7810 */ /* 0x000fe40007f5e0ff */
[----:B------:R-:W-:Y:S02]  /*f970*/  SHF.R.U64 R24, R24, 0x3, RZ ;  /* 0x0000000318187819 */ /* 0x000fe400000012ff */
[----:B------:R-:W-:Y:S02]  /*f980*/  SHF.R.U64 R36, R36, 0x3, RZ ;  /* 0x0000000324247819 */ /* 0x000fe400000012ff */
[----:B------:R-:W-:Y:S02]  /*f990*/  SHF.R.U64 R52, R52, 0x3, RZ ;  /* 0x0000000334347819 */ /* 0x000fe400000012ff */
[----:B------:R-:W-:-:S02]  /*f9a0*/  LOP3.LUT R44, R44, R45, RZ, 0x3c, !PT ;  /* 0x0000002d2c2c7212 */ /* 0x000fc400078e3cff */
[----:B------:R-:W-:Y:S02]  /*f9b0*/  LOP3.LUT R60, R61, 0x380, RZ, 0xc0, !PT ;  /* 0x000003803d3c7812 */ /* 0x000fe400078ec0ff */
[----:B------:R-:W-:Y:S01]  /*f9c0*/  LOP3.LUT R24, R24, R25, RZ, 0x3c, !PT ;  /* 0x0000001918187212 */ /* 0x000fe200078e3cff */
[--C-:B------:R-:W-:Y:S01]  /*f9d0*/  IMAD.X R25, RZ, RZ, R21.reuse, P5 ;  /* 0x000000ffff197224 */ /* 0x100fe200028e0615 */
[----:B------:R-:W-:Y:S01]  /*f9e0*/  LOP3.LUT R36, R36, R37, RZ, 0x3c, !PT ;  /* 0x0000002524247212 */ /* 0x000fe200078e3cff */
[----:B------:R-:W-:Y:S01]  /*f9f0*/  IMAD.X R37, RZ, RZ, R21, P4 ;  /* 0x000000ffff257224 */ /* 0x000fe200020e0615 */
[----:B------:R-:W-:Y:S02]  /*fa00*/  IADD3.X R45, RZ, R21, RZ, P3, !PT ;  /* 0x00000015ff2d7210 */ /* 0x000fe40001ffe4ff */
[C---:B------:R-:W-:Y:S02]  /*fa10*/  IADD3 R65, P3, R20.reuse, 0xc000, RZ ;  /* 0x0000c00014417810 */ /* 0x040fe40007f7e0ff */
[----:B------:R-:W-:-:S02]  /*fa20*/  IADD3 R49, P5, R20, 0x8000, RZ ;  /* 0x0000800014317810 */ /* 0x000fc40007fbe0ff */
[----:B------:R-:W-:Y:S02]  /*fa30*/  IADD3 R57, P4, R20, 0xa000, RZ ;  /* 0x0000a00014397810 */ /* 0x000fe40007f9e0ff */
[----:B------:R-:W-:Y:S01]  /*fa40*/  LOP3.LUT R52, R52, R53, RZ, 0x3c, !PT ;  /* 0x0000003534347212 */ /* 0x000fe200078e3cff */
[----:B------:R-:W-:Y:S01]  /*fa50*/  IMAD.X R53, RZ, RZ, R21, P0 ;  /* 0x000000ffff357224 */ /* 0x000fe200000e0615 */
[----:B------:R-:W-:Y:S02]  /*fa60*/  SHF.R.U64 R60, R60, 0x3, RZ ;  /* 0x000000033c3c7819 */ /* 0x000fe400000012ff */
[----:B------:R-:W-:Y:S02]  /*fa70*/  LOP3.LUT R64, R65, 0x380, RZ, 0xc0, !PT ;  /* 0x0000038041407812 */ /* 0x000fe400078ec0ff */
[----:B------:R-:W-:Y:S02]  /*fa80*/  LOP3.LUT P0, RZ, R235, 0x3, RZ, 0xc0, !PT ;  /* 0x00000003ebff7812 */ /* 0x000fe4000780c0ff */
[----:B------:R-:W-:-:S02]  /*fa90*/  LOP3.LUT R48, R49, 0x380, RZ, 0xc0, !PT ;  /* 0x0000038031307812 */ /* 0x000fc400078ec0ff */
[----:B------:R-:W-:Y:S02]  /*faa0*/  LOP3.LUT R56, R57, 0x380, RZ, 0xc0, !PT ;  /* 0x0000038039387812 */ /* 0x000fe400078ec0ff */
[----:B------:R-:W-:Y:S01]  /*fab0*/  LOP3.LUT R60, R60, R61, RZ, 0x3c, !PT ;  /* 0x0000003d3c3c7212 */ /* 0x000fe200078e3cff */
[--C-:B------:R-:W-:Y:S01]  /*fac0*/  IMAD.X R61, RZ, RZ, R21.reuse, P2 ;  /* 0x000000ffff3d7224 */ /* 0x100fe200010e0615 */
[----:B------:R-:W-:Y:S02]  /*fad0*/  SHF.R.U64 R64, R64, 0x3, RZ ;  /* 0x0000000340407819 */ /* 0x000fe400000012ff */
        /* <DEDUP_REMOVED lines=8> */
[----:B------:R-:W-:-:S02]  /*fb60*/  IADD3 R11, P3, R20, 0xf000, RZ ;  /* 0x0000f000140b7810 */ /* 0x000fc40007f7e0ff */
[C---:B------:R-:W-:Y:S02]  /*fb70*/  IADD3 R69, P5, R20.reuse, 0xd000, RZ ;  /* 0x0000d00014457810 */ /* 0x040fe40007fbe0ff */
[C---:B------:R-:W-:Y:S01]  /*fb80*/  IADD3 R73, P4, R20.reuse, 0xe000, RZ ;  /* 0x0000e00014497810 */ /* 0x040fe20007f9e0ff */
[----:B------:R-:W-:Y:S01]  /*fb90*/  IMAD.X R77, RZ, RZ, R21, P3 ;  /* 0x000000ffff4d7224 */ /* 0x000fe200018e0615 */
[----:B------:R-:W-:Y:S02]  /*fba0*/  LOP3.LUT R15, R20, 0x380, RZ, 0xc0, !PT ;  /* 0x00000380140f7812 */ /* 0x000fe400078ec0ff */
[----:B0-----:R-:W-:Y:S02]  /*fbb0*/  LOP3.LUT R6, R11, 0x380, RZ, 0xc0, !PT ;  /* 0x000003800b067812 */ /* 0x001fe400078ec0ff */
[----:B------:R-:W-:Y:S02]  /*fbc0*/  LOP3.LUT R68, R69, 0x380, RZ, 0xc0, !PT ;  /* 0x0000038045447812 */ /* 0x000fe400078ec0ff */
[----:B------:R-:W-:-:S02]  /*fbd0*/  LOP3.LUT R72, R73, 0x380, RZ, 0xc0, !PT ;  /* 0x0000038049487812 */ /* 0x000fc400078ec0ff */
[----:B------:R-:W-:Y:S02]  /*fbe0*/  SHF.R.U64 R15, R15, 0x3, RZ ;  /* 0x000000030f0f7819 */ /* 0x000fe400000012ff */
[----:B------:R-:W-:Y:S02]  /*fbf0*/  SHF.R.U64 R6, R6, 0x3, RZ ;  /* 0x0000000306067819 */ /* 0x000fe400000012ff */
[----:B------:R-:W-:Y:S02]  /*fc00*/  SHF.R.U64 R68, R68, 0x3, RZ ;  /* 0x0000000344447819 */ /* 0x000fe400000012ff */
[----:B------:R-:W-:Y:S02]  /*fc10*/  SHF.R.U64 R72, R72, 0x3, RZ ;  /* 0x0000000348487819 */ /* 0x000fe400000012ff */
[----:B------:R-:W-:Y:S02]  /*fc20*/  LOP3.LUT R20, R15, R20, RZ, 0x3c, !PT ;  /* 0x000000140f147212 */ /* 0x000fe400078e3cff */
[----:B------:R-:W-:Y:S01]  /*fc30*/  LOP3.LUT R68, R68, R69, RZ, 0x3c, !PT ;  /* 0x0000004544447212 */ /* 0x000fe200078e3cff */
[--C-:B------:R-:W-:Y:S01]  /*fc40*/  IMAD.X R69, RZ, RZ, R21.reuse, P5 ;  /* 0x000000ffff457224 */ /* 0x100fe200028e0615 */
[----:B------:R-:W-:Y:S01]  /*fc50*/  LOP3.LUT R72, R72, R73, RZ, 0x3c, !PT ;  /* 0x0000004948487212 */ /* 0x000fe200078e3cff */
[----:B------:R-:W-:Y:S01]  /*fc60*/  IMAD.X R73, RZ, RZ, R21, P4 ;  /* 0x000000ffff497224 */ /* 0x000fe200020e0615 */
[----:B------:R-:W-:Y:S01]  /*fc70*/  LOP3.LUT R76, R6, R11, RZ, 0x3c, !PT ;  /* 0x0000000b064c7212 */ /* 0x000fe200078e3cff */
[----:B------:R-:W-:Y:S01]  /*fc80*/  BSSY B1, `(.L_x_1420) ;  /* 0x0000065000017945 */ /* 0x000fe20003800000 */
[----:B------:R-:W-:-:S02]  /*fc90*/  SHF.R.S32.HI R88, RZ, 0x1f, R222 ;  /* 0x0000001fff587819 */ /* 0x000fc400000114de */
[----:B------:R-:W-:Y:S02]  /*fca0*/  SHF.R.S32.HI R89, RZ, 0x1f, R220 ;  /* 0x0000001fff597819 */ /* 0x000fe400000114dc */
[----:B------:R-:W-:Y:S02]  /*fcb0*/  SHF.R.S32.HI R90, RZ, 0x1f, R221 ;  /* 0x0000001fff5a7819 */ /* 0x000fe400000114dd */
[----:B------:R-:W-:Y:S01]  /*fcc0*/  SHF.R.S32.HI R91, RZ, 0x1f, R205 ;  /* 0x0000001fff5b7819 */ /* 0x000fe200000114cd */
[----:B---3--:R-:W-:-:S05]  /*fcd0*/  IMAD R7, R230, 0x80, R14 ;  /* 0x00000080e6077824 */ /* 0x008fca00078e020e */
[C---:B------:R-:W-:Y:S01]  /*fce0*/  ISETP.GE.OR P2, PT, R7.reuse, R32, P0 ;  /* 0x000000200700720c */ /* 0x040fe20000746670 */
[----:B------:R-:W-:-:S05]  /*fcf0*/  VIADD R7, R7, 0x8 ;  /* 0x0000000807077836 */ /* 0x000fca0000000000 */
[----:B------:R-:W-:-:S07]  /*fd00*/  ISETP.GE.OR P0, PT, R7, R32, P0 ;  /* 0x000000200700720c */ /* 0x000fce0000706670 */
[----:B----4-:R-:W-:Y:S06]  /*fd10*/  @!P2 ST.E desc[UR60][R54.64], R5 ;  /* 0x000000053600a985 */ /* 0x010fec000c10193c */
[----:B--2---:R0:W-:Y:S04]  /*fd20*/  @!P0 ST.E desc[UR60][R58.64], R4 ;  /* 0x000000043a008985 */ /* 0x0041e8000c10193c */
[----:B------:R-:W5:Y:S04]  /*fd30*/  LD.E.128 R8, desc[UR60][R8.64] ;  /* 0x0000003c08087980 */ /* 0x000f68000c101d00 */
[----:B------:R-:W5:Y:S04]  /*fd40*/  LD.E.128 R12, desc[UR60][R12.64] ;  /* 0x0000003c0c0c7980 */ /* 0x000f68000c101d00 */
[----:B0-----:R0:W5:Y:S04]  /*fd50*/  LD.E.128 R4, desc[UR60][R20.64] ;  /* 0x0000003c14047980 */ /* 0x001168000c101d00 */
[----:B------:R-:W5:Y:S04]  /*fd60*/  LD.E.128 R24, desc[UR60][R24.64] ;  /* 0x0000003c18187980 */ /* 0x000f68000c101d00 */
[----:B------:R-:W5:Y:S01]  /*fd70*/  LD.E.128 R28, desc[UR60][R28.64] ;  /* 0x0000003c1c1c7980 */ /* 0x000f62000c101d00 */
[----:B0-----:R-:W-:-:S03]  /*fd80*/  IMAD R21, R81, UR4, RZ ;  /* 0x0000000451157c24 */ /* 0x001fc6000f8e02ff */
[----:B------:R-:W5:Y:S01]  /*fd90*/  LD.E.128 R36, desc[UR60][R36.64] ;  /* 0x0000003c24247980 */ /* 0x000f62000c101d00 */
[C---:B------:R-:W-:Y:S02]  /*fda0*/  IMAD R81, R80.reuse, UR5, R21 ;  /* 0x0000000550517c24 */ /* 0x040fe4000f8e0215 */
[----:B------:R-:W-:Y:S01]  /*fdb0*/  IMAD.WIDE.U32 R20, R80, UR4, RZ ;  /* 0x0000000450147c25 */ /* 0x000fe2000f8e00ff */
[----:B------:R-:W-:Y:S01]  /*fdc0*/  ULDC.64 UR4, c[0x0][0xbe8] ;  /* 0x0002fa0000047ab9 */ /* 0x000fe20000000a00 */
[----:B------:R-:W5:Y:S02]  /*fdd0*/  LD.E.128 R40, desc[UR60][R40.64] ;  /* 0x0000003c28287980 */ /* 0x000f64000c101d00 */
[----:B------:R-:W-:Y:S02]  /*fde0*/  IMAD.IADD R21, R21, 0x1, R81 ;  /* 0x0000000115157824 */ /* 0x000fe400078e0251 */
[----:B------:R-:W-:Y:S01]  /*fdf0*/  IMAD R81, R3, UR4, RZ ;  /* 0x0000000403517c24 */ /* 0x000fe2000f8e02ff */
[----:B------:R-:W5:Y:S01]  /*fe00*/  LD.E.128 R44, desc[UR60][R44.64] ;  /* 0x0000003c2c2c7980 */ /* 0x000f62000c101d00 */
[----:B------:R-:W-:-:S02]  /*fe10*/  IMAD R3, R223, 0x20, R233 ;  /* 0x00000020df037824 */ /* 0x000fc400078e02e9 */
[C---:B------:R-:W-:Y:S01]  /*fe20*/  IMAD R81, R224.reuse, UR5, R81 ;  /* 0x00000005e0517c24 */ /* 0x040fe2000f8e0251 */
[----:B------:R-:W5:Y:S01]  /*fe30*/  LD.E.128 R48, desc[UR60][R48.64] ;  /* 0x0000003c30307980 */ /* 0x000f62000c101d00 */
[----:B------:R-:W-:Y:S01]  /*fe40*/  IMAD.WIDE.U32 R20, R224, UR4, R20 ;  /* 0x00000004e0147c25 */ /* 0x000fe2000f8e0014 */
[----:B------:R-:W-:Y:S02]  /*fe50*/  ULDC.64 UR4, c[0x0][0xbf0] ;  /* 0x0002fc0000047ab9 */ /* 0x000fe40000000a00 */
[----:B------:R-:W5:Y:S01]  /*fe60*/  LD.E.128 R52, desc[UR60][R52.64] ;  /* 0x0000003c34347980 */ /* 0x000f62000c101d00 */
[----:B------:R-:W-:Y:S01]  /*fe70*/  IMAD R82, R230, 0x80, R3 ;  /* 0x00000080e6527824 */ /* 0x000fe200078e0203 */
[----:B------:R-:W-:Y:S01]  /*fe80*/  IADD3 R21, R21, R81, RZ ;  /* 0x0000005115157210 */ /* 0x000fe20007ffe0ff */
[----:B------:R-:W-:Y:S01]  /*fe90*/  IMAD R234, R234, UR4, RZ ;  /* 0x00000004eaea7c24 */ /* 0x000fe2000f8e02ff */
[----:B------:R-:W5:Y:S01]  /*fea0*/  LD.E.128 R56, desc[UR60][R56.64] ;  /* 0x0000003c38387980 */ /* 0x000f62000c101d00 */
[----:B------:R-:W-:-:S03]  /*feb0*/  @P1 IMAD.HI.U32 R80, R82, R83, RZ ;  /* 0x0000005352501227 */ /* 0x000fc600078e00ff */
[----:B------:R-:W5:Y:S01]  /*fec0*/  LD.E.128 R60, desc[UR60][R60.64] ;  /* 0x0000003c3c3c7980 */ /* 0x000f62000c101d00 */
[----:B------:R-:W-:Y:S01]  /*fed0*/  IMAD.MOV.U32 R3, RZ, RZ, R82 ;  /* 0x000000ffff037224 */ /* 0x000fe200078e0052 */
[----:B-1----:R-:W-:Y:S01]  /*fee0*/  @P1 SHF.R.U32.HI R3, RZ, R85, R80 ;  /* 0x00000055ff031219 */ /* 0x002fe20000011650 */
[C---:B------:R-:W-:Y:S01]  /*fef0*/  IMAD R81, R227.reuse, UR5, R234 ;  /* 0x00000005e3517c24 */ /* 0x040fe2000f8e02ea */
[----:B------:R-:W5:Y:S01]  /*ff00*/  LD.E.128 R64, desc[UR60][R64.64] ;  /* 0x0000003c40407980 */ /* 0x000f62000c101d00 */
[----:B------:R-:W-:Y:S01]  /*ff10*/  IMAD.WIDE.U32 R20, R227, UR4, R20 ;  /* 0x00000004e3147c25 */ /* 0x000fe2000f8e0014 */
[----:B------:R-:W-:Y:S01]  /*ff20*/  SHF.R.S32.HI R80, RZ, 0x1f, R3 ;  /* 0x0000001fff507819 */ /* 0x000fe20000011403 */
[----:B------:R-:W-:Y:S01]  /*ff30*/  ULDC.64 UR4, c[0x0][0xbe0] ;  /* 0x0002f80000047ab9 */ /* 0x000fe20000000a00 */
[----:B------:R-:W5:Y:S01]  /*ff40*/  LD.E.128 R68, desc[UR60][R68.64] ;  /* 0x0000003c44447980 */ /* 0x000f62000c101d00 */
[----:B------:R-:W-:Y:S02]  /*ff50*/  IMAD.IADD R21, R21, 0x1, R81 ;  /* 0x0000000115157824 */ /* 0x000fe400078e0251 */
[----:B------:R-:W-:Y:S01]  /*ff60*/  IMAD.MOV R81, RZ, RZ, -R3 ;  /* 0x000000ffff517224 */ /* 0x000fe200078e0a03 */
[----:B------:R-:W5:Y:S01]  /*ff70*/  LD.E.128 R72, desc[UR60][R72.64] ;  /* 0x0000003c48487980 */ /* 0x000f62000c101d00 */
[----:B------:R-:W-:-:S02]  /*ff80*/  IMAD R80, R80, UR4, RZ ;  /* 0x0000000450507c24 */ /* 0x000fc4000f8e02ff */
[----:B------:R-:W-:Y:S01]  /*ff90*/  IMAD R81, R0, R81, R82 ;  /* 0x0000005100517224 */ /* 0x000fe200078e0252 */
[----:B------:R-:W5:Y:S01]  /*ffa0*/  LD.E.128 R76, desc[UR60][R76.64] ;  /* 0x0000003c4c4c7980 */ /* 0x000f62000c101d00 */
[C---:B------:R-:W-:Y:S01]  /*ffb0*/  IMAD R83, R3.reuse, UR5, R80 ;  /* 0x0000000503537c24 */ /* 0x040fe2000f8e0250 */
[----:B------:R-:W-:Y:S01]  /*ffc0*/  @!PT LDS RZ, [RZ] ;  /* 0x00000000fffff984 */ /* 0x000fe20000000800 */
[----:B------:R-:W-:Y:S01]  /*ffd0*/  @!PT LDS RZ, [RZ] ;  /* 0x00000000fffff984 */ /* 0x000fe20000000800 */
[----:B------:R-:W-:Y:S01]  /*ffe0*/  @!PT LDS RZ, [RZ] ;  /* 0x00000000fffff984 */ /* 0x000fe20000000800 */
[----:B------:R-:W-:Y:S01]  /*fff0*/  @!PT LDS RZ, [RZ] ;  /* 0x00000000fffff984 */ /* 0x000fe20000000800 */
[----:B------:R0:W-:Y:S06]  /*10000*/  MEMBAR.ALL.CTA ;  /* 0x0000000000007992 */ /* 0x0001ec0000008000 */
[----:B0-----:R-:W0:Y:S01]  /*10010*/  FENCE.VIEW.ASYNC.S ;  /* 0x00000000000073c6 */ /* 0x001e220000000000 */
[----:B------:R-:W-:Y:S01]  /*10020*/  SHF.R.S32.HI R0, RZ, 0x1f, R81 ;  /* 0x0000001fff007819 */ /* 0x000fe20000011451 */
[----:B------:R-:W-:Y:S01]  /*10030*/  IMAD.WIDE.U32 R20, R3, UR4, R20 ;  /* 0x0000000403147c25 */ /* 0x000fe2000f8e0014 */
[----:B------:R-:W-:-:S03]  /*10040*/  ULDC.64 UR4, c[0x0][0xbd8] ;  /* 0x0002f60000047ab9 */ /* 0x000fc60000000a00 */
[----:B------:R-:W-:Y:S02]  /*10050*/  IMAD R85, R230, 0x80, R233 ;  /* 0x00000080e6557824 */ /* 0x000fe400078e02e9 */
[----:B------:R-:W-:Y:S02]  /*10060*/  IMAD.IADD R21, R21, 0x1, R83 ;  /* 0x0000000115157824 */ /* 0x000fe400078e0253 */
[----:B------:R-:W-:Y:S02]  /*10070*/  IMAD R0, R0, UR4, RZ ;  /* 0x0000000400007c24 */ /* 0x000fe4000f8e02ff */
[----:B------:R-:W-:Y:S02]  /*10080*/  VIADD R3, R85, 0x20 ;  /* 0x0000002055037836 */ /* 0x000fe40000000000 */
[C---:B------:R-:W-:Y:S02]  /*10090*/  IMAD R83, R81.reuse, UR5, R0 ;  /* 0x0000000551537c24 */ /* 0x040fe4000f8e0200 */
[----:B------:R-:W-:Y:S01]  /*100a0*/  IMAD.WIDE.U32 R20, R81, UR4, R20 ;  /* 0x0000000451147c25 */ /* 0x000fe2000f8e0014 */
[-C--:B------:R-:W-:Y:S01]  /*100b0*/  ISETP.GE.AND P0, PT, R3, R32.reuse, PT ;  /* 0x000000200300720c */ /* 0x080fe20003f06270 */
[----:B------:R-:W-:Y:S01]  /*100c0*/  ULDC.64 UR4, c[0x0][0xb80] ;  /* 0x0002e00000047ab9 */ /* 0x000fe20000000a00 */
[----:B------:R-:W-:Y:S01]  /*100d0*/  ISETP.GE.AND P2, PT, R85, R32, PT ;  /* 0x000000205500720c */ /* 0x000fe20003f46270 */
[----:B------:R-:W-:-:S02]  /*100e0*/  VIADD R0, R18, 0x32420 ;  /* 0x0003242012007836 */ /* 0x000fc40000000000 */
[----:B------:R-:W-:Y:S01]  /*100f0*/  VIADD R3, R85, 0x40 ;  /* 0x0000004055037836 */ /* 0x000fe20000000000 */
[C---:B------:R-:W-:Y:S01]  /*10100*/  LEA R86, P3, R20.reuse, UR4, 0x1 ;  /* 0x0000000414567c11 */ /* 0x040fe2000f8608ff */
[----:B------:R-:W-:Y:S01]  /*10110*/  IMAD.IADD R21, R21, 0x1, R83 ;  /* 0x0000000115157824 */ /* 0x000fe200078e0253 */
[----:B------:R-:W-:Y:S02]  /*10120*/  P2R R87, PR, RZ, 0x1 ;  /* 0x00000001ff577803 */ /* 0x000fe40000000000 */
[-C--:B------:R-:W-:Y:S02]  /*10130*/  ISETP.GE.AND P0, PT, R3, R32.reuse, PT ;  /* 0x000000200300720c */ /* 0x080fe40003f06270 */
[----:B------:R-:W-:Y:S02]  /*10140*/  PRMT R0, RZ, 0x654, R0 ;  /* 0x00000654ff007816 */ /* 0x000fe40000000000 */
[----:B------:R-:W-:Y:S01]  /*10150*/  LEA.HI.X R3, R20, UR5, R21, 0x1, P3 ;  /* 0x0000000514037c11 */ /* 0x000fe200098f0c15 */
[----:B------:R-:W-:Y:S01]  /*10160*/  VIADD R81, R85, 0x60 ;  /* 0x0000006055517836 */ /* 0x000fe20000000000 */
[----:B0-----:R0:W-:Y:S01]  /*10170*/  SYNCS.ARRIVE.TRANS64.RED.A1T0 RZ, [R0+URZ], RZ ;  /* 0x000000ff00ff79a7 */ /* 0x0011e2000810043f */
[----:B------:R1:W2:Y:S03]  /*10180*/  SHFL.IDX PT, R84, R86, RZ, 0x181f ;  /* 0x00181fff56547589 */ /* 0x0002a600000e0000 */
[----:B------:R-:W-:Y:S01]  /*10190*/  ISETP.GE.AND P1, PT, R81, R32, PT ;  /* 0x000000205100720c */ /* 0x000fe20003f26270 */
[----:B0-----:R1:W0:Y:S01]  /*101a0*/  SHFL.IDX PT, R0, R3, RZ, 0x181f ;  /* 0x00181fff03007589 */ /* 0x00122200000e0000 */
[----:B------:R-:W-:Y:S11]  /*101b0*/  @P2 BRA `(.L_x_1421) ;  /* 0x0000000000442947 */ /* 0x000ff60003800000 */
[----:B------:R-:W-:Y:S02]  /*101c0*/  ULDC UR4, c[0x0][0xbc8] ;  /* 0x0002f20000047ab9 */ /* 0x000fe40000000800 */
[----:B------:R-:W-:Y:S02]  /*101d0*/  ISETP.GE.AND P2, PT, R205, UR4, PT ;  /* 0x00000004cd007c0c */ /* 0x000fe4000bf46270 */
[----:B------:R-:W-:-:S11]  /*101e0*/  ISETP.GE.AND P3, PT, R221, UR4, PT ;  /* 0x00000004dd007c0c */ /* 0x000fd6000bf66270 */
[----:B--2---:R-:W-:-:S04]  /*101f0*/  @!P2 LEA R20, P4, R205, R84, 0x1 ;  /* 0x00000054cd14a211 */ /* 0x004fc800078808ff */
[----:B0-----:R-:W-:Y:S02]  /*10200*/  @!P2 LEA.HI.X R21, R205, R0, R91, 0x1, P4 ;  /* 0x00000000cd15a211 */ /* 0x001fe400020f0c5b */
[----:B------:R-:W-:-:S03]  /*10210*/  @!P3 LEA R80, P4, R221, R84, 0x1 ;  /* 0x00000054dd50b211 */ /* 0x000fc600078808ff */
[----:B-----5:R3:W-:Y:S01]  /*10220*/  @!P2 ST.E.128 desc[UR60][R20.64], R4 ;  /* 0x000000041400a985 */ /* 0x0207e2000c101d3c */
[----:B------:R-:W-:Y:S02]  /*10230*/  @!P3 LEA.HI.X R81, R221, R0, R90, 0x1, P4 ;  /* 0x00000000dd51b211 */ /* 0x000fe400020f0c5a */
[----:B------:R-:W-:-:S03]  /*10240*/  ISETP.GE.AND P4, PT, R220, UR4, PT ;  /* 0x00000004dc007c0c */ /* 0x000fc6000bf86270 */
[----:B------:R3:W-:Y:S10]  /*10250*/  @!P3 ST.E.128 desc[UR60][R80.64], R28 ;  /* 0x0000001c5000b985 */ /* 0x0007f4000c101d3c */
[----:B------:R-:W-:-:S04]  /*10260*/  @!P4 LEA R82, P5, R220, R84, 0x1 ;  /* 0x00000054dc52c211 */ /* 0x000fc800078a08ff */
[----:B------:R-:W-:Y:S02]  /*10270*/  @!P4 LEA.HI.X R83, R220, R0, R89, 0x1, P5 ;  /* 0x00000000dc53c211 */ /* 0x000fe400028f0c59 */
[----:B------:R-:W-:-:S03]  /*10280*/  ISETP.GE.AND P5, PT, R222, UR4, PT ;  /* 0x00000004de007c0c */ /* 0x000fc6000bfa6270 */
[----:B------:R3:W-:Y:S10]  /*10290*/  @!P4 ST.E.128 desc[UR60][R82.64], R48 ;  /* 0x000000305200c985 */ /* 0x0007f4000c101d3c */
[----:B------:R-:W-:-:S04]  /*102a0*/  @!P5 LEA R84, P6, R222, R84, 0x1 ;  /* 0x00000054de54d211 */ /* 0x000fc800078c08ff */
[----:B------:R-:W-:-:S05]  /*102b0*/  @!P5 LEA.HI.X R85, R222, R0, R88, 0x1, P6 ;  /* 0x00000000de55d211 */ /* 0x000fca00030f0c58 */
[----:B------:R3:W-:Y:S04]  /*102c0*/  @!P5 ST.E.128 desc[UR60][R84.64], R64 ;  /* 0x000000405400d985 */ /* 0x0007e8000c101d3c */
.L_x_1421:
[----:B------:R-:W-:Y:S05]  /*102d0*/  BSYNC B1 ;  /* 0x0000000000017941 */ /* 0x000fea0003800000 */
.L_x_1420:
[----:B------:R-:W-:Y:S01]  /*102e0*/  ISETP.NE.AND P2, PT, R87, RZ, PT ;  /* 0x000000ff5700720c */ /* 0x000fe20003f45270 */
[----:B0-----:R0:W4:Y:S01]  /*102f0*/  SHFL.IDX PT, R0, R3, 0x1, 0x181f ;  /* 0x00381f0003007f89 */ /* 0x00112200000e0000 */
[----:B------:R-:W-:Y:S03]  /*10300*/  BSSY B1, `(.L_x_1422) ;  /* 0x0000014000017945 */ /* 0x000fe60003800000 */
[----:B---3-5:R0:W3:Y:S08]  /*10310*/  SHFL.IDX PT, R28, R86, 0x1, 0x181f ;  /* 0x00381f00561c7f89 */ /* 0x0280f000000e0000 */
[----:B0-----:R-:W-:Y:S05]  /*10320*/  @P2 BRA `(.L_x_1423) ;  /* 0x0000000000442947 */ /* 0x001fea0003800000 */
[----:B------:R-:W-:Y:S02]  /*10330*/  ULDC UR4, c[0x0][0xbc8] ;  /* 0x0002f20000047ab9 */ /* 0x000fe40000000800 */
[----:B------:R-:W-:Y:S02]  /*10340*/  ISETP.GE.AND P2, PT, R205, UR4, PT ;  /* 0x00000004cd007c0c */ /* 0x000fe4000bf46270 */
[----:B------:R-:W-:Y:S02]  /*10350*/  ISETP.GE.AND P3, PT, R221, UR4, PT ;  /* 0x00000004dd007c0c */ /* 0x000fe4000bf66270 */
[----:B------:R-:W-:-:S09]  /*10360*/  ISETP.GE.AND P4, PT, R220, UR4, PT ;  /* 0x00000004dc007c0c */ /* 0x000fd2000bf86270 */
[----:B---3--:R-:W-:-:S04]  /*10370*/  @!P2 LEA R4, P5, R205, R28, 0x1 ;  /* 0x0000001ccd04a211 */ /* 0x008fc800078a08ff */
[----:B----4-:R-:W-:Y:S02]  /*10380*/  @!P2 LEA.HI.X R5, R205, R0, R91, 0x1, P5 ;  /* 0x00000000cd05a211 */ /* 0x010fe400028f0c5b */
[----:B------:R-:W-:-:S03]  /*10390*/  ISETP.GE.AND P5, PT, R222, UR4, PT ;  /* 0x00000004de007c0c */ /* 0x000fc6000bfa6270 */
[----:B------:R0:W-:Y:S01]  /*103a0*/  @!P2 ST.E.128 desc[UR60][R4.64], R8 ;  /* 0x000000080400a985 */ /* 0x0001e2000c101d3c */
        /* <DEDUP_REMOVED lines=9> */
.L_x_1423:
[----:B------:R-:W-:Y:S05]  /*10440*/  BSYNC B1 ;  /* 0x0000000000017941 */ /* 0x000fea0003800000 */
.L_x_1422:
        /* <DEDUP_REMOVED lines=9> */
[----:B0-----:R-:W-:-:S04]  /*104e0*/  @!P4 LEA R4, P5, R205, R10, 0x1 ;  /* 0x0000000acd04c211 */ /* 0x001fc800078a08ff */
[----:B-1----:R-:W-:Y:S02]  /*104f0*/  @!P4 LEA.HI.X R5, R205, R0, R91, 0x1, P5 ;  /* 0x00000000cd05c211 */ /* 0x002fe400028f0c5b */
        /* <DEDUP_REMOVED lines=10> */
.L_x_1425:
[----:B------:R-:W-:Y:S05]  /*105a0*/  BSYNC B1 ;  /* 0x0000000000017941 */ /* 0x000fea0003800000 */
.L_x_1424:
[----:B-1--4-:R-:W4:Y:S04]  /*105b0*/  SHFL.IDX PT, R3, R3, 0x3, 0x181f ;  /* 0x00781f0003037f89 */ /* 0x012f2800000e0000 */
[----:B------:R-:W1:Y:S01]  /*105c0*/  SHFL.IDX PT, R86, R86, 0x3, 0x181f ;  /* 0x00781f0056567f89 */ /* 0x000e6200000e0000 */
[----:B------:R-:W-:Y:S05]  /*105d0*/  @P1 BRA `(.L_x_1426) ;  /* 0x0000000c00e41947 */ /* 0x000fea0003800000 */
[----:B------:R-:W-:Y:S02]  /*105e0*/  ULDC UR4, c[0x0][0xbc8] ;  /* 0x0002f20000047ab9 */ /* 0x000fe40000000800 */
[----:B------:R-:W-:Y:S02]  /*105f0*/  ISETP.GE.AND P3, PT, R205, UR4, PT ;  /* 0x00000004cd007c0c */ /* 0x000fe4000bf66270 */
[----:B------:R-:W-:Y:S02]  /*10600*/  ISETP.GE.AND P4, PT, R221, UR4, PT ;  /* 0x00000004dd007c0c */ /* 0x000fe4000bf86270 */
[----:B------:R-:W-:-:S09]  /*10610*/  ISETP.GE.AND P5, PT, R220, UR4, PT ;  /* 0x00000004dc007c0c */ /* 0x000fd2000bfa6270 */
[-C--:B01----:R-:W-:Y:S02]  /*10620*/  @!P3 LEA R4, P0, R205, R86.reuse, 0x1 ;  /* 0x00000056cd04b211 */ /* 0x083fe400078008ff */
[-C--:B------:R-:W-:Y:S02]  /*10630*/  @!P4 LEA R6, P1, R221, R86.reuse, 0x1 ;  /* 0x00000056dd06c211 */ /* 0x080fe400078208ff */
[C---:B------:R-:W-:Y:S02]  /*10640*/  @!P5 LEA R8, P2, R220.reuse, R86, 0x1 ;  /* 0x00000056dc08d211 */ /* 0x040fe400078408ff */
        /* <DEDUP_REMOVED lines=12> */
.L_x_1418:
        /* <DEDUP_REMOVED lines=19> */
[----:B----4-:R-:W-:-:S05]  /*10840*/  VIADD R3, R3, 0xffffff80 ;  /* 0xffffff8003037836 */ /* 0x010fca0000000000 */
[----:B------:R-:W-:Y:S01]  /*10850*/  ISETP.GE.AND P3, PT, R3, 0x80, PT ;  /* 0x000000800300780c */ /* 0x000fe20003f66270 */
[----:B---3--:R-:W-:-:S12]  /*10860*/  @P1 BRA `(.L_x_1427) ;  /* 0x0000000000101947 */ /* 0x008fd80003800000 */
[----:B------:R-:W-:Y:S05]  /*10870*/  @!P0 BRA `(.L_x_1427) ;  /* 0x00000000000c8947 */ /* 0x000fea0003800000 */
[----:B------:R-:W3:Y:S04]  /*10880*/  LDG.E R3, desc[UR60][R4.64] ;  /* 0x0000003c04037981 */ /* 0x000ee8000c1e1900 */
[----:B-----5:R-:W3:Y:S02]  /*10890*/  LDG.E R8, desc[UR60][R4.64+0x4] ;  /* 0x0000043c04087981 */ /* 0x020ee4000c1e1900 */
[----:B---3--:R-:W-:-:S07]  /*108a0*/  IADD3 R8, -R3, R8, RZ ;  /* 0x0000000803087210 */ /* 0x008fce0007ffe1ff */
.L_x_1427:
        /* <DEDUP_REMOVED lines=41> */
[----:B------:R-:W-:Y:S01]  /*10b40*/  LEA R6, P0, R4, UR4, 0x2 ;  /* 0x0000000404067c11 */ /* 0x000fe2000f8010ff */
[----:B------:R-:W-:-:S05]  /*10b50*/  IMAD.IADD R3, R5, 0x1, R3 ;  /* 0x0000000105037824 */ /* 0x000fca00078e0203 */
[----:B------:R-:W-:Y:S01]  /*10b60*/  LEA.HI.X R7, R4, UR5, R3, 0x2, P0 ;  /* 0x0000000504077c11 */ /* 0x000fe200080f1403 */
[----:B------:R-:W-:-:S05]  /*10b70*/  IMAD.MOV.U32 R3, RZ, RZ, -0x800000 ;  /* 0xff800000ff037424 */ /* 0x000fca00078e00ff */
[----:B------:R3:W-:Y:S02]  /*10b80*/  STG.E desc[UR60][R6.64], R3 ;  /* 0x0000000306007986 */ /* 0x0007e4000c10193c */
.L_x_1429:
[----:B------:R-:W-:Y:S05]  /*10b90*/  BSYNC B1 ;  /* 0x0000000000017941 */ /* 0x000fea0003800000 */
.L_x_1428:
[----:B------:R-:W4:Y:S01]  /*10ba0*/  @P2 LDC R9, c[0x0][0xcf0] ;  /* 0x00033c00ff092b82 */ /* 0x000f220000000800 */
[----:B------:R-:W-:Y:S01]  /*10bb0*/  ULDC.64 UR4, c[0x0][0xba0] ;  /* 0x0002e80000047ab9 */ /* 0x000fe20000000a00 */
[----:B---3--:R-:W-:Y:S02]  /*10bc0*/  IMAD R7, R223, 0x20, R233 ;  /* 0x00000020df077824 */ /* 0x008fe400078e02e9 */
[----:B------:R-:W-:Y:S02]  /*10bd0*/  IMAD R3, R11, UR4, RZ ;  /* 0x000000040b037c24 */ /* 0x000fe4000f8e02ff */
[----:B------:R-:W-:-:S04]  /*10be0*/  IMAD.WIDE.U32 R4, R0, UR4, RZ ;  /* 0x0000000400047c25 */ /* 0x000fc8000f8e00ff */
[----:B------:R-:W-:Y:S01]  /*10bf0*/  IMAD R3, R0, UR5, R3 ;  /* 0x0000000500037c24 */ /* 0x000fe2000f8e0203 */
[----:B------:R-:W-:-:S03]  /*10c00*/  ULDC.64 UR4, c[0x0][0xbe8] ;  /* 0x0002fa0000047ab9 */ /* 0x000fc60000000a00 */
[----:B------:R-:W-:Y:S02]  /*10c10*/  IMAD.IADD R5, R5, 0x1, R3 ;  /* 0x0000000105057824 */ /* 0x000fe400078e0203 */
[----:B------:R-:W-:Y:S02]  /*10c20*/  IMAD R3, R10, UR4, RZ ;  /* 0x000000040a037c24 */ /* 0x000fe4000f8e02ff */
[----:B------:R-:W-:Y:S02]  /*10c30*/  IMAD R10, R230, 0x80, R7 ;  /* 0x00000080e60a7824 */ /* 0x000fe400078e0207 */
[----:B------:R-:W-:Y:S02]  /*10c40*/  IMAD R7, R224, UR5, R3 ;  /* 0x00000005e0077c24 */ /* 0x000fe4000f8e0203 */
[----:B--2---:R-:W-:-:S04]  /*10c50*/  @P2 IMAD.HI.U32 R0, R10, R15, RZ ;  /* 0x0000000f0a002227 */ /* 0x004fc800078e00ff */
[----:B------:R-:W-:Y:S01]  /*10c60*/  IMAD.WIDE.U32 R4, R224, UR4, R4 ;  /* 0x00000004e0047c25 */ /* 0x000fe2000f8e0004 */
[----:B------:R-:W-:-:S03]  /*10c70*/  ULDC.64 UR4, c[0x0][0xbf0] ;  /* 0x0002fc0000047ab9 */ /* 0x000fc60000000a00 */
[----:B------:R-:W-:Y:S01]  /*10c80*/  IMAD.MOV.U32 R3, RZ, RZ, R10 ;  /* 0x000000ffff037224 */ /* 0x000fe200078e000a */
[----:B----4-:R-:W-:Y:S01]  /*10c90*/  @P2 SHF.R.U32.HI R3, RZ, R9, R0 ;  /* 0x00000009ff032219 */ /* 0x010fe20000011600 */
[----:B------:R-:W-:Y:S01]  /*10ca0*/  IMAD R6, R234, UR4, RZ ;  /* 0x00000004ea067c24 */ /* 0x000fe2000f8e02ff */
[----:B------:R-:W-:Y:S02]  /*10cb0*/  IADD3 R5, R5, R7, RZ ;  /* 0x0000000705057210 */ /* 0x000fe40007ffe0ff */
        /* <DEDUP_REMOVED lines=12> */
[----:B------:R-:W-:Y:S02]  /*10d80*/  IMAD R0, R0, UR4, RZ ;  /* 0x0000000400007c24 */ /* 0x000fe4000f8e02ff */
[----:B------:R-:W-:Y:S02]  /*10d90*/  IMAD.IADD R5, R5, 0x1, R9 ;  /* 0x0000000105057824 */ /* 0x000fe400078e0209 */
        /* <DEDUP_REMOVED lines=10> */
.L_x_1631:
        /* <DEDUP_REMOVED lines=13> */
[-C--:B----4-:R-:W-:Y:S02]  /*10f10*/  @!P3 LEA R10, P5, R205, R14.reuse, 0x1 ;  /* 0x0000000ecd0ab211 */ /* 0x090fe400078a08ff */
[----:B------:R-:W-:Y:S02]  /*10f20*/  @!P2 LEA R12, P4, R221, R14, 0x1 ;  /* 0x0000000edd0ca211 */ /* 0x000fe400078808ff */
        /* <DEDUP_REMOVED lines=11> */
.L_x_1432:
[----:B------:R-:W-:Y:S05]  /*10fe0*/  BSYNC B1 ;  /* 0x0000000000017941 */ /* 0x000fea0003800000 */
.L_x_1431:
[----:B------:R-:W-:-:S03]  /*10ff0*/  UMOV UR4, 0xffffffff ;  /* 0xffffffff00047882 */ /* 0x000fc60000000000 */
[----:B------:R-:W-:Y:S05]  /*11000*/  BRA.DIV UR4, `(.L_x_1433) ;  /* 0x0000009204547947 */ /* 0x000fea000b800000 */
[----:B---3--:R3:W0:Y:S04]  /*11010*/  SHFL.IDX PT, R0, R4, 0x1, 0x181f ;  /* 0x00381f0004007f89 */ /* 0x00862800000e0000 */
[----:B----4-:R3:W4:Y:S02]  /*11020*/  SHFL.IDX PT, R14, R3, 0x1, 0x181f ;  /* 0x00381f00030e7f89 */ /* 0x01072400000e0000 */
.L_x_1635:
        /* <DEDUP_REMOVED lines=25> */
.L_x_1435:
[----:B------:R-:W-:Y:S05]  /*111c0*/  BSYNC B1 ;  /* 0x0000000000017941 */ /* 0x000fea0003800000 */
.L_x_1434:
[----:B------:R-:W-:-:S03]  /*111d0*/  UMOV UR4, 0xffffffff ;  /* 0xffffffff00047882 */ /* 0x000fc60000000000 */
[----:B------:R-:W-:Y:S05]  /*111e0*/  BRA.DIV UR4, `(.L_x_1436) ;  /* 0x0000009204247947 */ /* 0x000fea000b800000 */
[----:B0-----:R0:W0:Y:S04]  /*111f0*/  SHFL.IDX PT, R0, R4, 0x2, 0x181f ;  /* 0x00581f0004007f89 */ /* 0x00102800000e0000 */
[----:B----4-:R4:W0:Y:S02]  /*11200*/  SHFL.IDX PT, R14, R3, 0x2, 0x181f ;  /* 0x00581f00030e7f89 */ /* 0x01082400000e0000 */
.L_x_1639:
        /* <DEDUP_REMOVED lines=12> */
[-C--:B0-----:R-:W-:Y:S02]  /*112d0*/  @!P3 LEA R10, P5, R205, R14.reuse, 0x1 ;  /* 0x0000000ecd0ab211 */ /* 0x081fe400078a08ff */
[----:B------:R-:W-:Y:S02]  /*112e0*/  @!P2 LEA R12, P4, R221, R14, 0x1 ;  /* 0x0000000edd0ca211 */ /* 0x000fe400078808ff */
        /* <DEDUP_REMOVED lines=11> */
.L_x_1438:
[----:B------:R-:W-:Y:S05]  /*113a0*/  BSYNC B1 ;  /* 0x0000000000017941 */ /* 0x000fea0003800000 */
.L_x_1437:
[----:B------:R-:W-:-:S03]  /*113b0*/  UMOV UR4, 0xffffffff ;  /* 0xffffffff00047882 */ /* 0x000fc60000000000 */
[----:B------:R-:W-:Y:S05]  /*113c0*/  BRA.DIV UR4, `(.L_x_1439) ;  /* 0x0000008e04f47947 */ /* 0x000fea000b800000 */
[----:B0-----:R0:W0:Y:S04]  /*113d0*/  SHFL.IDX PT, R0, R4, 0x3, 0x181f ;  /* 0x00781f0004007f89 */ /* 0x00102800000e0000 */
[----:B------:R0:W0:Y:S02]  /*113e0*/  SHFL.IDX PT, R14, R3, 0x3, 0x181f ;  /* 0x00781f00030e7f89 */ /* 0x00002400000e0000 */
.L_x_1643:
        /* <DEDUP_REMOVED lines=12> */
[-C--:B------:R-:W-:Y:S02]  /*114b0*/  @!P3 LEA R4, P5, R205, R14.reuse, 0x1 ;  /* 0x0000000ecd04b211 */ /* 0x080fe400078a08ff */
        /* <DEDUP_REMOVED lines=11> */
.L_x_1426:
[----:B------:R-:W-:Y:S05]  /*11570*/  BSYNC B0 ;  /* 0x0000000000007941 */ /* 0x000fea0003800000 */
.L_x_1417:
[----:B------:R-:W-:Y:S02]  /*11580*/  ULDC UR4, c[0x0][0xd3c] ;  /* 0x00034f0000047ab9 */ /* 0x000fe40000000800 */
[----:B-1----:R-:W-:-:S13]  /*11590*/  ISETP.GE.AND P0, PT, R35, UR4, PT ;  /* 0x0000000423007c0c */ /* 0x002fda000bf06270 */
[----:B------:R-:W-:Y:S05]  /*115a0*/  @!P0 BRA `(.L_x_1440) ;  /* 0xfffffef800bc8947 */ /* 0x000fea000383ffff */
[----:B------:R-:W-:Y:S05]  /*115b0*/  BRA `(.L_x_1305) ;  /* 0x0000008000b47947 */ /* 0x000fea0003800000 */
.L_x_1303:
        /* <DEDUP_REMOVED lines=18> */
.L_x_1441:
        /* <DEDUP_REMOVED lines=42> */
.L_x_1447:
        /* <DEDUP_REMOVED lines=12> */
.L_x_1446:
[----:B------:R-:W-:Y:S05]  /*11a40*/  BSYNC B0 ;  /* 0x0000000000007941 */ /* 0x000fea0003800000 */
.L_x_1445:
        /* <DEDUP_REMOVED lines=20> */
[----:B------:R-:W-:Y:S01]  /*11b90*/  IMAD.MOV.U32 R2, RZ, RZ, R9 ;  /* 0x000000ffff027224 */ /* 0x000fe200078e0009 */
[----:B------:R-:W-:-:S07]  /*11ba0*/  MOV R7, R3 ;  /* 0x0000000300077202 */ /* 0x000fce0000000f00 */
.L_x_1443:
        /* <DEDUP_REMOVED lines=16> */
.L_x_1448:
        /* <DEDUP_REMOVED lines=25> */
.L_x_1444:
[----:B------:R-:W-:Y:S01]  /*11e40*/  MOV R17, RZ ;  /* 0x000000ff00117202 */ /* 0x000fe20000000f00 */
[----:B------:R-:W-:Y:S02]  /*11e50*/  IMAD.U32 R16, RZ, RZ, UR6 ;  /* 0x00000006ff107e24 */ /* 0x000fe4000f8e00ff */
[----:B------:R-:W-:-:S07]  /*11e60*/  IMAD.MOV.U32 R18, RZ, RZ, RZ ;  /* 0x000000ffff127224 */ /* 0x000fce00078e00ff */
.L_x_1449:
[----:B------:R-:W-:-:S13]  /*11e70*/  ISETP.NE.AND P0, PT, R5, RZ, PT ;  /* 0x000000ff0500720c */ /* 0x000fda0003f05270 */
[----:B------:R-:W0:Y:S01]  /*11e80*/  @!P0 S2R R3, SR_CgaCtaId ;  /* 0x0000000000038919 */ /* 0x000e220000008800 */
[----:B------:R-:W-:-:S04]  /*11e90*/  @!P0 MOV R0, 0x400 ;  /* 0x0000040000008802 */ /* 0x000fc80000000f00 */
[----:B0-----:R-:W-:-:S05]  /*11ea0*/  @!P0 LEA R0, R3, R0, 0x18 ;  /* 0x0000000003008211 */ /* 0x001fca00078ec0ff */
[----:B------:R2:W-:Y:S01]  /*11eb0*/  @!P0 STS.128 [R0+0x324d0], R16 ;  /* 0x0324d01000008388 */ /* 0x0005e20000000c00 */
[----:B------:R-:W-:Y:S06]  /*11ec0*/  BAR.ARV 0x5, 0x180 ;  /* 0x0146000000007b1d */ /* 0x000fec0000002000 */
.L_x_1442:
        /* <DEDUP_REMOVED lines=16> */
[C---:B0-----:R-:W-:Y:S02]  /*11fd0*/  LOP3.LUT R2, R0.reuse, 0x1f8, RZ, 0xc0, !PT ;  /* 0x000001f800027812 */ /* 0x041fe400078ec0ff */
        /* <DEDUP_REMOVED lines=12> */
[----:B------:R-:W-:Y:S01]  /*120a0*/  STL [R1+0x68], RZ ;  /* 0x000068ff01007387 */ /* 0x000fe20000100800 */
[----:B0-----:R-:W-:-:S03]  /*120b0*/  IMAD.MOV.U32 R4, RZ, RZ, 0x1 ;  /* 0x00000001ff047424 */ /* 0x001fc600078e00ff */
[----:B------:R0:W-:Y:S01]  /*120c0*/  STL [R1+0x20], R2 ;  /* 0x0000200201007387 */ /* 0x0001e20000100800 */
[----:B-1----:R-:W-:-:S03]  /*120d0*/  LOP3.LUT R3, R0, 0x40, RZ, 0xfc, !PT ;  /* 0x0000004000037812 */ /* 0x002fc600078efcff */
[----:B------:R1:W-:Y:S04]  /*120e0*/  STL [R1+0xc], RZ ;  /* 0x00000cff01007387 */ /* 0x0003e80000100800 */
[----:B------:R1:W-:Y:S01]  /*120f0*/  STL [R1+0x8], RZ ;  /* 0x000008ff01007387 */ /* 0x0003e20000100800 */
[----:B0-----:R-:W-:-:S03]  /*12100*/  LOP3.LUT R2, R0, 0x80, RZ, 0xfc, !PT ;  /* 0x0000008000027812 */ /* 0x001fc600078efcff */
[----:B------:R1:W-:Y:S01]  /*12110*/  STL [R1+0x1c], R4 ;  /* 0x00001c0401007387 */ /* 0x0003e20000100800 */
[----:B------:R-:W-:-:S07]  /*12120*/  LOP3.LUT R0, R0, 0xc0, RZ, 0xfc, !PT ;  /* 0x000000c000007812 */ /* 0x000fce00078efcff */
.L_x_1596:
[----:B01----:R-:W0:Y:S02]  /*12130*/  LDC.64 R2, c[0x0][0xd88] ;  /* 0x00036200ff027b82 */ /* 0x003e240000000a00 */
[----:B0-----:R-:W-:-:S05]  /*12140*/  IMAD.WIDE R2, R19, 0x4, R2 ;  /* 0x0000000413027825 */ /* 0x001fca00078e0202 */
[----:B------:R-:W1:Y:S01]  /*12150*/  LDG.E R15, desc[UR60][R2.64] ;  /* 0x0000003c020f7981 */ /* 0x000e62000c1e1900 */
[----:B------:R-:W-:Y:S05]  /*12160*/  YIELD ;  /* 0x0000000000007946 */ /* 0x000fea0003800000 */
[----:B------:R-:W-:Y:S01]  /*12170*/  ULDC.64 UR4, c[0x0][0xb20] ;  /* 0x0002c80000047ab9 */ /* 0x000fe20000000a00 */
[----:B--2---:R-:W-:Y:S01]  /*12180*/  IMAD.MOV.U32 R0, RZ, RZ, RZ ;  /* 0x000000ffff007224 */ /* 0x004fe200078e00ff */
[----:B------:R-:W-:Y:S02]  /*12190*/  ISETP.NE.U32.AND P0, PT, RZ, UR4, PT ;  /* 0x00000004ff007c0c */ /* 0x000fe4000bf05070 */
[----:B-----5:R-:W-:Y:S01]  /*121a0*/  CS2R R8, SRZ ;  /* 0x0000000000087805 */ /* 0x020fe2000001ff00 */
[----:B------:R-:W-:Y:S01]  /*121b0*/  ULDC.64 UR10, c[0x0][0xb10] ;  /* 0x0002c400000a7ab9 */ /* 0x000fe20000000a00 */
[----:B------:R-:W-:Y:S01]  /*121c0*/  ULDC.64 UR8, c[0x0][0xb08] ;  /* 0x0002c20000087ab9 */ /* 0x000fe20000000a00 */
[----:B------:R-:W-:Y:S01]  /*121d0*/  ISETP.NE.AND.EX P0, PT, RZ, UR5, PT, P0 ;  /* 0x00000005ff007c0c */ /* 0x000fe2000bf05300 */
[----:B------:R-:W-:Y:S01]  /*121e0*/  ULDC.64 UR6, c[0x0][0xb00] ;  /* 0x0002c00000067ab9 */ /* 0x000fe20000000a00 */
[----:B-1----:R-:W-:Y:S01]  /*121f0*/  SHF.R.S32.HI R4, RZ, 0x1f, R15 ;  /* 0x0000001fff047819 */ /* 0x002fe2000001140f */
        /* <DEDUP_REMOVED lines=8> */
[----:B------:R1:W5:Y:S01]  /*12280*/  @P0 LDG.E R0, desc[UR60][R2.64] ;  /* 0x0000003c02000981 */ /* 0x000362000c1e1900 */
[----:B------:R-:W-:Y:S01]  /*12290*/  ISETP.NE.AND.EX P2, PT, RZ, UR5, PT, P2 ;  /* 0x00000005ff007c0c */ /* 0x000fe2000bf45320 */
[----:B------:R-:W-:Y:S01]  /*122a0*/  IMAD.MOV.U32 R12, RZ, RZ, RZ ;  /* 0x000000ffff0c7224 */ /* 0x000fe200078e00ff */
[----:B------:R-:W-:Y:S01]  /*122b0*/  ISETP.NE.U32.AND P3, PT, RZ, UR10, PT ;  /* 0x0000000aff007c0c */ /* 0x000fe2000bf65070 */
[----:B------:R-:W-:Y:S01]  /*122c0*/  STL [R1], R14 ;  /* 0x0000000e01007387 */ /* 0x000fe20000100800 */
[----:B------:R-:W-:Y:S02]  /*122d0*/  ISETP.NE.U32.AND P0, PT, RZ, UR6, PT ;  /* 0x00000006ff007c0c */ /* 0x000fe4000bf05070 */
[----:B------:R-:W-:Y:S01]  /*122e0*/  ISETP.NE.AND.EX P3, PT, RZ, UR11, PT, P3 ;  /* 0x0000000bff007c0c */ /* 0x000fe2000bf65330 */
[----:B------:R-:W-:Y:S01]  /*122f0*/  STL [R1+0x24], R13 ;  /* 0x0000240d01007387 */ /* 0x000fe20000100800 */
[----:B------:R-:W-:Y:S02]  /*12300*/  ISETP.NE.U32.AND P1, PT, RZ, UR8, PT ;  /* 0x00000008ff007c0c */ /* 0x000fe4000bf25070 */
[----:B-1----:R-:W-:-:S02]  /*12310*/  IADD3 R2, P4, R14, UR4, RZ ;  /* 0x000000040e027c10 */ /* 0x002fc4000ff9e0ff */
[----:B------:R-:W-:Y:S02]  /*12320*/  ISETP.NE.AND.EX P0, PT, RZ, UR7, PT, P0 ;  /* 0x00000007ff007c0c */ /* 0x000fe4000bf05300 */
[C---:B------:R-:W-:Y:S02]  /*12330*/  IADD3.X R3, R13.reuse, UR5, RZ, P4, !PT ;  /* 0x000000050d037c10 */ /* 0x040fe4000a7fe4ff */
[C---:B0-----:R-:W-:Y:S02]  /*12340*/  IADD3 R4, P4, R14.reuse, UR8, RZ ;  /* 0x000000080e047c10 */ /* 0x041fe4000ff9e0ff */
[----:B------:R-:W-:Y:S01]  /*12350*/  ISETP.NE.AND.EX P1, PT, RZ, UR9, PT, P1 ;  /* 0x00000009ff007c0c */ /* 0x000fe2000bf25310 */
[----:B------:R-:W2:Y:S01]  /*12360*/  @P2 LDG.E R8, desc[UR60][R2.64] ;  /* 0x0000003c02082981 */ /* 0x000ea2000c1e1900 */
[----:B------:R-:W-:Y:S01]  /*12370*/  IADD3.X R5, R13, UR9, RZ, P4, !PT ;  /* 0x000000090d057c10 */ /* 0x000fe2000a7fe4ff */
[----:B------:R-:W-:Y:S01]  /*12380*/  ULDC UR4, c[0x0][0x288] ;  /* 0x0000a20000047ab9 */ /* 0x000fe20000000800 */
[----:B------:R-:W-:-:S02]  /*12390*/  @P3 IADD3 R10, P4, R14, UR10, RZ ;  /* 0x0000000a0e0a3c10 */ /* 0x000fc4000ff9e0ff */
[----:B------:R-:W-:Y:S02]  /*123a0*/  IADD3 R6, P5, R14, UR6, RZ ;  /* 0x000000060e067c10 */ /* 0x000fe4000ffbe0ff */
[C---:B------:R-:W-:Y:S02]  /*123b0*/  @P3 IADD3.X R11, R13.reuse, UR11, RZ, P4, !PT ;  /* 0x0000000b0d0b3c10 */ /* 0x040fe4000a7fe4ff */
[----:B------:R-:W-:-:S03]  /*123c0*/  IADD3.X R7, R13, UR7, RZ, P5, !PT ;  /* 0x000000070d077c10 */ /* 0x000fc6000affe4ff */
[----:B------:R-:W5:Y:S04]  /*123d0*/  @P1 LDG.E R9, desc[UR60][R4.64] ;  /* 0x0000003c04091981 */ /* 0x000f68000c1e1900 */
[----:B------:R-:W5:Y:S04]  /*123e0*/  @P0 LDG.E R12, desc[UR60][R6.64] ;  /* 0x0000003c060c0981 */ /* 0x000f68000c1e1900 */
[----:B--2---:R0:W-:Y:S02]  /*123f0*/  STL [R1+0x34], R8 ;  /* 0x0000340801007387 */ /* 0x0041e40000100800 */
[----:B0-----:R-:W-:Y:S01]  /*12400*/  MOV R8, UR4 ;  /* 0x0000000400087c02 */ /* 0x001fe20008000f00 */
        /* <DEDUP_REMOVED lines=11> */
[----:B0-----:R-:W-:Y:S01]  /*124c0*/  IMAD.U32 R8, RZ, RZ, UR4 ;  /* 0x00000004ff087e24 */ /* 0x001fe2000f8e00ff */
[----:B----4-:R-:W-:Y:S06]  /*124d0*/  @P3 BRA `(.L_x_1451) ;  /* 0x0000000000143947 */ /* 0x010fec0003800000 */
[----:B------:R-:W-:Y:S05]  /*124e0*/  @!P2 BRA `(.L_x_1451) ;  /* 0x000000000010a947 */ /* 0x000fea0003800000 */
[----:B------:R-:W2:Y:S04]  /*124f0*/  LDG.E R11, desc[UR60][R2.64] ;  /* 0x0000003c020b7981 */ /* 0x000ea8000c1e1900 */
[----:B------:R-:W2:Y:S02]  /*12500*/  LDG.E R2, desc[UR60][R2.64+0x4] ;  /* 0x0000043c02027981 */ /* 0x000ea4000c1e1900 */
[----:B--2---:R-:W-:-:S05]  /*12510*/  IMAD.IADD R2, R2, 0x1, -R11 ;  /* 0x0000000102027824 */ /* 0x004fca00078e0a0b */
[----:B------:R0:W-:Y:S02]  /*12520*/  STL [R1+0x44], R2 ;  /* 0x0000440201007387 */ /* 0x0001e40000100800 */
.L_x_1451:
        /* <DEDUP_REMOVED lines=12> */
.L_x_1452:
[----:B------:R-:W-:Y:S05]  /*125f0*/  @!P0 BRA `(.L_x_1453) ;  /* 0x00000000000c8947 */ /* 0x000fea0003800000 */
[----:B------:R-:W2:Y:S04]  /*12600*/  LDG.E R8, desc[UR60][R6.64] ;  /* 0x0000003c06087981 */ /* 0x000ea8000c1e1900 */
[----:B------:R-:W2:Y:S02]  /*12610*/  LDG.E R6, desc[UR60][R6.64+0x4] ;  /* 0x0000043c06067981 */ /* 0x000ea4000c1e1900 */
[----:B--2---:R-:W-:-:S07]  /*12620*/  IMAD.IADD R8, R6, 0x1, -R8 ;  /* 0x0000000106087824 */ /* 0x004fce00078e0a08 */
.L_x_1453:
[----:B0-----:R-:W2:Y:S01]  /*12630*/  @P1 LDG.E R2, desc[UR60][R4.64] ;  /* 0x0000003c04021981 */ /* 0x001ea2000c1e1900 */
[----:B-----5:R-:W-:-:S03]  /*12640*/  IMAD.IADD R0, R8, 0x1, -R0 ;  /* 0x0000000108007824 */ /* 0x020fc600078e0a00 */
[----:B------:R-:W2:Y:S01]  /*12650*/  @P1 LDG.E R4, desc[UR60][R4.64+0x4] ;  /* 0x0000043c04041981 */ /* 0x000ea2000c1e1900 */
[----:B------:R-:W-:Y:S01]  /*12660*/  BSSY B0, `(.L_x_1454) ;  /* 0x0000150000007945 */ /* 0x000fe20003800000 */
[----:B--2---:R-:W-:-:S04]  /*12670*/  @P1 IMAD.IADD R10, R4, 0x1, -R2 ;  /* 0x00000001040a1824 */ /* 0x004fc800078e0a02 */
[----:B------:R-:W-:-:S04]  /*12680*/  IMAD.IADD R3, R0, 0x1, R10 ;  /* 0x0000000100037824 */ /* 0x000fc800078e020a */
[----:B------:R-:W-:-:S04]  /*12690*/  VIADD R2, R3, 0x5f ;  /* 0x0000005f03027836 */ /* 0x000fc80000000000 */
[----:B------:R-:W-:Y:S01]  /*126a0*/  IMAD.HI R2, R2, 0x2aaaaaab, RZ ;  /* 0x2aaaaaab02027827 */ /* 0x000fe200078e02ff */
[----:B------:R0:W-:Y:S04]  /*126b0*/  STL [R1+0x7c], R3 ;  /* 0x00007c0301007387 */ /* 0x0001e80000100800 */
[----:B0-----:R-:W-:-:S04]  /*126c0*/  SHF.R.U32.HI R3, RZ, 0x1f, R2 ;  /* 0x0000001fff037819 */ /* 0x001fc80000011602 */
[----:B------:R-:W-:-:S05]  /*126d0*/  LEA.HI.SX32 R4, R2, R3, 0x1c ;  /* 0x0000000302047211 */ /* 0x000fca00078fe2ff */
[--C-:B------:R-:W-:Y:S02]  /*126e0*/  IMAD R2, R4, 0x60, -R0.reuse ;  /* 0x0000006004027824 */ /* 0x100fe400078e0a00 */
[----:B------:R-:W-:-:S03]  /*126f0*/  IMAD.MOV R0, RZ, RZ, -R0 ;  /* 0x000000ffff007224 */ /* 0x000fc600078e0a00 */
[----:B------:R-:W-:Y:S02]  /*12700*/  VIMNMX R10, R2, R10, PT ;  /* 0x0000000a020a7248 */ /* 0x000fe40003fe0100 */
[----:B------:R-:W-:-:S04]  /*12710*/  VIMNMX R0, RZ, R0, !PT ;  /* 0x00000000ff007248 */ /* 0x000fc80007fe0100 */
[----:B------:R-:W-:Y:S01]  /*12720*/  ISETP.GT.AND P0, PT, R10, R0, PT ;  /* 0x000000000a00720c */ /* 0x000fe20003f04270 */
[----:B------:R-:W-:-:S05]  /*12730*/  IMAD.WIDE.U32 R2, R0, -0x55555555, RZ ;  /* 0xaaaaaaab00027825 */ /* 0x000fca00078e00ff */
[----:B------:R-:W-:-:S07]  /*12740*/  SHF.R.U32.HI R2, RZ, 0x6, R3 ;  /* 0x00000006ff027819 */ /* 0x000fce0000011603 */
[----:B------:R-:W-:-:S04]  /*12750*/  @P0 VIADD R10, R10, 0x5f ;  /* 0x0000005f0a0a0836 */ /* 0x000fc80000000000 */
[----:B------:R-:W-:Y:S01]  /*12760*/  @P0 IMAD.HI R0, R10, 0x2aaaaaab, RZ ;  /* 0x2aaaaaab0a000827 */ /* 0x000fe200078e02ff */
[----:B------:R0:W-:Y:S04]  /*12770*/  STL [R1+0x38], R4 ;  /* 0x0000380401007387 */ /* 0x0001e80000100800 */
[----:B------:R-:W-:Y:S01]  /*12780*/  @P0 SHF.R.U32.HI R3, RZ, 0x1f, R0 ;  /* 0x0000001fff030819 */ /* 0x000fe20000011600 */
[----:B------:R-:W-:-:S03]  /*12790*/  IMAD.MOV.U32 R7, RZ, RZ, R2 ;  /* 0x000000ffff077224 */ /* 0x000fc600078e0002 */
[----:B------:R-:W-:-:S04]  /*127a0*/  @P0 LEA.HI.SX32 R7, R0, R3, 0x1c ;  /* 0x0000000300070211 */ /* 0x000fc800078fe2ff */
[----:B------:R-:W-:Y:S02]  /*127b0*/  ISETP.GT.AND P2, PT, R7, R2, PT ;  /* 0x000000020700720c */ /* 0x000fe40003f44270 */
[----:B------:R-:W-:-:S11]  /*127c0*/  PLOP3.LUT P0, PT, PT, PT, PT, 0x80, 0x0 ;  /* 0x000000000000781c */ /* 0x000fd60003f0f070 */
[----:B0-----:R-:W-:Y:S05]  /*127d0*/  @!P2 BRA `(.L_x_1455) ;  /* 0x0000001000e0a947 */ /* 0x001fea0003800000 */
[----:B------:R-:W-:Y:S01]  /*127e0*/  UMOV UR4, 0xffffffff ;  /* 0xffffffff00047882 */ /* 0x000fe20000000000 */
[----:B------:R-:W-:Y:S02]  /*127f0*/  SEL R0, R11, RZ, !P1 ;  /* 0x000000ff0b007207 */ /* 0x000fe40004800000 */
[----:B------:R-:W-:Y:S05]  /*12800*/  BRA.DIV UR4, `(.L_x_1456) ;  /* 0x0000007e042c7947 */ /* 0x000fea000b800000 */
[----:B------:R-:W0:Y:S02]  /*12810*/  S2R R3, SR_TID.X ;  /* 0x0000000000037919 */ /* 0x000e240000002100 */
[----:B0-----:R-:W-:-:S04]  /*12820*/  SHF.R.U32.HI R3, RZ, 0x5, R3 ;  /* 0x00000005ff037819 */ /* 0x001fc80000011603 */
[----:B------:R-:W-:-:S05]  /*12830*/  LOP3.LUT R3, R3, 0x3, RZ, 0xc0, !PT ;  /* 0x0000000303037812 */ /* 0x000fca00078ec0ff */
[----:B------:R0:W1:Y:S02]  /*12840*/  SHFL.IDX PT, R14, R3, RZ, 0x1f ;  /* 0x00001fff030e7589 */ /* 0x00006400000e0000 */
.L_x_1646:
[----:B-1----:R-:W-:Y:S02]  /*12850*/  ISETP.NE.AND P0, PT, R14, RZ, PT ;  /* 0x000000ff0e00720c */ /* 0x002fe40003f05270 */
[----:B------:R-:W-:-:S11]  /*12860*/  PLOP3.LUT P6, PT, PT, PT, PT, 0x8, 0x0 ;  /* 0x000000000000781c */ /* 0x000fd60003fce170 */
[----:B------:R-:W-:Y:S05]  /*12870*/  @P0 BRA `(.L_x_1457) ;  /* 0x00000000000c0947 */ /* 0x000fea0003800000 */
[----:B------:R-:W-:-:S03]  /*12880*/  UMOV UR4, 0xffffffff ;  /* 0xffffffff00047882 */ /* 0x000fc60000000000 */
[----:B------:R-:W-:Y:S05]  /*12890*/  BRA.DIV UR4, `(.L_x_1458) ;  /* 0x0000007e043c7947 */ /* 0x000fea000b800000 */
[----:B------:R-:W-:-:S13]  /*128a0*/  ELECT P6, URZ, PT ;  /* 0x00000000003f782f */ /* 0x000fda00038c0000 */
.L_x_1457:
[----:B0-----:R-:W2:Y:S04]  /*128b0*/  LDL R3, [R1+0x68] ;  /* 0x0000680001037983 */ /* 0x001ea80000100800 */
[----:B------:R-:W3:Y:S01]  /*128c0*/  LDL R5, [R1+0x4] ;  /* 0x0000040001057983 */ /* 0x000ee20000100800 */
[----:B------:R-:W-:Y:S01]  /*128d0*/  BSSY B1, `(.L_x_1459) ;  /* 0x0000008000017945 */ /* 0x000fe20003800000 */
[----:B--2---:R-:W-:-:S04]  /*128e0*/  IADD3 R3, R3, 0x1, RZ ;  /* 0x0000000103037810 */ /* 0x004fc80007ffe0ff */
[----:B------:R-:W-:-:S04]  /*128f0*/  LEA.HI R4, R3, R3, RZ, 0x1 ;  /* 0x0000000303047211 */ /* 0x000fc800078f08ff */
[----:B------:R-:W-:-:S05]  /*12900*/  LOP3.LUT R4, R4, 0xfffffffe, RZ, 0xc0, !PT ;  /* 0xfffffffe04047812 */ /* 0x000fca00078ec0ff */
[----:B------:R-:W-:-:S05]  /*12910*/  IMAD.IADD R3, R3, 0x1, -R4 ;  /* 0x0000000103037824 */ /* 0x000fca00078e0a04 */
[----:B------:R-:W-:-:S04]  /*12920*/  SHF.L.U32 R3, R3, 0x1f, RZ ;  /* 0x0000001f03037819 */ /* 0x000fc800000006ff */
[----:B---3--:R-:W0:Y:S02]  /*12930*/  SYNCS.PHASECHK.TRANS64.TRYWAIT P0, [R5+URZ+0x32420], R3 ;  /* 0x03242003050075a7 */ /* 0x008e24000800017f */
[----:B0-----:R-:W-:Y:S05]  /*12940*/  @!P0 BRA `(.L_x_1460) ;  /* 0x0000007c00308947 */ /* 0x001fea0003800000 */
.L_x_1649:
[----:B------:R-:W-:Y:S05]  /*12950*/  BSYNC B1 ;  /* 0x0000000000017941 */ /* 0x000fea0003800000 */
.L_x_1459:
        /* <DEDUP_REMOVED lines=14> */
.L_x_1650:
[----:B------:R-:W-:Y:S05]  /*12a40*/  BSYNC B2 ;  /* 0x0000000000027941 */ /* 0x000fea0003800000 */
.L_x_1463:
        /* <DEDUP_REMOVED lines=9> */
.L_x_1466:
[----:B------:R-:W-:Y:S05]  /*12ae0*/  BSYNC B2 ;  /* 0x0000000000027941 */ /* 0x000fea0003800000 */
.L_x_1465:
        /* <DEDUP_REMOVED lines=8> */
[----:B------:R-:W-:Y:S01]  /*12b70*/  VIADD R4, R4, 0xffffffa0 ;  /* 0xffffffa004047836 */ /* 0x000fe20000000000 */
[----:B------:R-:W-:Y:S01]  /*12b80*/  UIADD3.X UR5, URZ, UR39, URZ, UP0, !UPT ;  /* 0x000000273f057290 */ /* 0x000fe200087fe43f */
[----:B------:R-:W-:Y:S01]  /*12b90*/  UMOV UR7, 0x12f00000 ;  /* 0x12f0000000077882 */ /* 0x000fe20000000000 */
[----:B--2---:R-:W-:-:S02]  /*12ba0*/  IMAD R5, R5, 0x3000, R6 ;  /* 0x0000300005057824 */ /* 0x004fc400078e0206 */
[----:B------:R-:W-:Y:S02]  /*12bb0*/  VIADD R6, R3, 0x32490 ;  /* 0x0003249003067836 */ /* 0x000fe40000000000 */
[----:B------:R-:W-:-:S07]  /*12bc0*/  VIADD R5, R5, 0x1c400 ;  /* 0x0001c40005057836 */ /* 0x000fce0000000000 */
.L_x_1467:
        /* <DEDUP_REMOVED lines=13> */
.L_x_1651:
[----:B------:R-:W-:Y:S05]  /*12ca0*/  BSYNC B2 ;  /* 0x0000000000027941 */ /* 0x000fea0003800000 */
.L_x_1468:
        /* <DEDUP_REMOVED lines=11> */
.L_x_1471:
[----:B------:R-:W-:Y:S05]  /*12d60*/  BSYNC B2 ;  /* 0x0000000000027941 */ /* 0x000fea0003800000 */
.L_x_1470:
        /* <DEDUP_REMOVED lines=11> */
.L_x_1472:
        /* <DEDUP_REMOVED lines=15> */
.L_x_1473:
        /* <DEDUP_REMOVED lines=15> */
.L_x_1474:
        /* <DEDUP_REMOVED lines=15> */
.L_x_1475:
        /* <DEDUP_REMOVED lines=10> */
.L_x_1462:
[----:B------:R-:W-:Y:S05]  /*13190*/  BSYNC B1 ;  /* 0x0000000000017941 */ /* 0x000fea0003800000 */
.L_x_1461:
        /* <DEDUP_REMOVED lines=13> */
.L_x_1491:
        /* <DEDUP_REMOVED lines=14> */
.L_x_1652:
[----:B------:R-:W-:Y:S05]  /*13350*/  BSYNC B2 ;  /* 0x0000000000027941 */ /* 0x000fea0003800000 */
.L_x_1478:
        /* <DEDUP_REMOVED lines=9> */
.L_x_1481:
[----:B------:R-:W-:Y:S05]  /*133f0*/  BSYNC B2 ;  /* 0x0000000000027941 */ /* 0x000fea0003800000 */
.L_x_1480:
        /* <DEDUP_REMOVED lines=13> */
.L_x_1482:
        /* <DEDUP_REMOVED lines=13> */
.L_x_1653:
[----:B------:R-:W-:Y:S05]  /*135a0*/  BSYNC B2 ;  /* 0x0000000000027941 */ /* 0x000fea0003800000 */
.L_x_1483:
        /* <DEDUP_REMOVED lines=11> */
.L_x_1486:
[----:B------:R-:W-:Y:S05]  /*13660*/  BSYNC B2 ;  /* 0x0000000000027941 */ /* 0x000fea0003800000 */
.L_x_1485:
        /* <DEDUP_REMOVED lines=9> */
[----:B--2---:R-:W-:-:S05]  /*13700*/  IMAD R5, R5, 0xc000, R6 ;  /* 0x0000c00005057824 */ /* 0x004fca00078e0206 */
[----:B------:R-:W-:-:S07]  /*13710*/  IADD3 R6, R5, 0x400, RZ ;  /* 0x0000040005067810 */ /* 0x000fce0007ffe0ff */
.L_x_1487:
        /* <DEDUP_REMOVED lines=15> */
.L_x_1488:
        /* <DEDUP_REMOVED lines=15> */
.L_x_1489:
        /* <DEDUP_REMOVED lines=15> */
.L_x_1490:
        /* <DEDUP_REMOVED lines=10> */
.L_x_1477:
[----:B------:R-:W-:Y:S05]  /*13a90*/  BSYNC B1 ;  /* 0x0000000000017941 */ /* 0x000fea0003800000 */
.L_x_1476:
[----:B------:R-:W2:Y:S04]  /*13aa0*/  LDL.LU R8, [R1+0xc] ;  /* 0x00000c0001087983 */ /* 0x000ea80000300800 */
[----:B0-----:R-:W3:Y:S01]  /*13ab0*/  LDL.LU R6, [R1+0x20] ;  /* 0x0000200001067983 */ /* 0x001ee20000300800 */
[C---:B------:R-:W-:Y:S01]  /*13ac0*/  ISETP.GT.AND P2, PT, R3.reuse, R2, PT ;  /* 0x000000020300720c */ /* 0x040fe20003f44270 */
[----:B------:R-:W-:Y:S02]  /*13ad0*/  VIADD R3, R3, 0xffffffff ;  /* 0xffffffff03037836 */ /* 0x000fe40000000000 */
        /* <DEDUP_REMOVED lines=8> */
.L_x_1455:
[----:B------:R-:W-:Y:S05]  /*13b60*/  BSYNC B0 ;  /* 0x0000000000007941 */ /* 0x000fea0003800000 */
.L_x_1454:
        /* <DEDUP_REMOVED lines=11> */
[----:B------:R-:W-:Y:S01]  /*13c20*/  VOTEU.ANY UR4, UPT, PT ;  /* 0x0000000000047886 */ /* 0x000fe200038e0100 */
[----:B------:R-:W1:Y:S01]  /*13c30*/  LDC.64 R4, c[0x0][0xd60] ;  /* 0x00035800ff047b82 */ /* 0x000e620000000a00 */
[----:B------:R-:W0:Y:S02]  /*13c40*/  FLO.U32 R0, UR4 ;  /* 0x0000000400007d00 */ /* 0x000e2400080e0000 */
[----:B0-----:R-:W-:-:S06]  /*13c50*/  ISETP.EQ.U32.AND P0, PT, R0, R2, PT ;  /* 0x000000020000720c */ /* 0x001fcc0003f02070 */
[----:B------:R-:W1:Y:S07]  /*13c60*/  POPC R2, UR4 ;  /* 0x0000000400027d09 */ /* 0x000e6e0008000000 */
[----:B-1----:R-:W2:Y:S04]  /*13c70*/  @P0 ATOMG.E.ADD.STRONG.GPU PT, R2, desc[UR60][R4.64], R2 ;  /* 0x00000002040209a8 */ /* 0x002ea800081ee1fc */
[----:B--2---:R0:W1:Y:S02]  /*13c80*/  SHFL.IDX PT, R2, R2, R0, 0x1f ;  /* 0x00001f0002027589 */ /* 0x00406400000e0000 */
[----:B0-----:R-:W0:Y:S02]  /*13c90*/  S2R R0, SR_LTMASK ;  /* 0x0000000000007919 */ /* 0x001e240000003900 */
[----:B0-----:R-:W-:-:S06]  /*13ca0*/  LOP3.LUT R0, R0, UR4, RZ, 0xc0, !PT ;  /* 0x0000000400007c12 */ /* 0x001fcc000f8ec0ff */
[----:B------:R-:W1:Y:S02]  /*13cb0*/  POPC R0, R0 ;  /* 0x0000000000007309 */ /* 0x000e640000000000 */
[----:B-1----:R-:W-:Y:S01]  /*13cc0*/  IADD3 R16, R2, UR36, R0 ;  /* 0x0000002402107c10 */ /* 0x002fe2000fffe000 */
[----:B------:R-:W-:Y:S06]  /*13cd0*/  BRA `(.L_x_1494) ;  /* 0x0000004c00747947 */ /* 0x000fec0003800000 */
.L_x_1493:
        /* <DEDUP_REMOVED lines=21> */
.L_x_1496:
[----:B------:R-:W-:Y:S05]  /*13e30*/  BSYNC B6 ;  /* 0x0000000000067941 */ /* 0x000fea0003800000 */
.L_x_1495:
        /* <DEDUP_REMOVED lines=21> */
.L_x_1499:
[----:B------:R-:W-:Y:S01]  /*13f90*/  MOV R2, 0x0 ;  /* 0x0000000000027802 */ /* 0x000fe20000000f00 */
[----:B------:R-:W-:Y:S01]  /*13fa0*/  ULDC.64 UR4, c[0x4][0x98] ;  /* 0x0100260000047ab9 */ /* 0x000fe20000000a00 */
[----:B------:R-:W-:Y:S01]  /*13fb0*/  ULDC.64 UR6, c[0x4][0xa0] ;  /* 0x0100280000067ab9 */ /* 0x000fe20000000a00 */
[----:B------:R-:W-:Y:S01]  /*13fc0*/  ULDC.64 UR8, c[0x4][0x18] ;  /* 0x0100060000087ab9 */ /* 0x000fe20000000a00 */
[----:B------:R-:W-:Y:S01]  /*13fd0*/  IMAD.U32 R4, RZ, RZ, UR4 ;  /* 0x00000004ff047e24 */ /* 0x000fe2000f8e00ff */
[----:B------:R-:W-:Y:S01]  /*13fe0*/  MOV R6, UR6 ;  /* 0x0000000600067c02 */ /* 0x000fe20008000f00 */
[----:B------:R-:W0:Y:S01]  /*13ff0*/  LDC.64 R2, c[0x4][R2] ;  /* 0x0100000002027b82 */ /* 0x000e220000000a00 */
[----:B------:R-:W-:Y:S02]  /*14000*/  IMAD.U32 R5, RZ, RZ, UR5 ;  /* 0x00000005ff057e24 */ /* 0x000fe4000f8e00ff */
[----:B------:R-:W-:Y:S02]  /*14010*/  IMAD.U32 R7, RZ, RZ, UR7 ;  /* 0x00000007ff077e24 */ /* 0x000fe4000f8e00ff */
[----:B------:R-:W-:-:S02]  /*14020*/  IMAD.U32 R10, RZ, RZ, UR8 ;  /* 0x00000008ff0a7e24 */ /* 0x000fc4000f8e00ff */
[----:B------:R-:W-:Y:S02]  /*14030*/  IMAD.U32 R11, RZ, RZ, UR9 ;  /* 0x00000009ff0b7e24 */ /* 0x000fe4000f8e00ff */
[----:B------:R-:W-:Y:S02]  /*14040*/  IMAD.MOV.U32 R8, RZ, RZ, 0x70 ;  /* 0x00000070ff087424 */ /* 0x000fe400078e00ff */
[----:B------:R-:W-:Y:S02]  /*14050*/  IMAD.MOV.U32 R12, RZ, RZ, 0x1 ;  /* 0x00000001ff0c7424 */ /* 0x000fe400078e00ff */
[----:B------:R-:W-:-:S07]  /*14060*/  IMAD.MOV.U32 R13, RZ, RZ, RZ ;  /* 0x000000ffff0d7224 */ /* 0x000fce00078e00ff */
[----:B------:R-:W-:-:S07]  /*14070*/  LEPC R20, `(.L_x_1498) ;  /* 0x000000001014794e */ /* 0x000fce0000000000 */
[----:B0-----:R-:W-:Y:S05]  /*14080*/  CALL.ABS.NOINC R2 ;  /* 0x0000000002007343 */ /* 0x001fea0003c00000 */
.L_x_1498:
[----:B------:R-:W-:Y:S05]  /*14090*/  BSYNC B6 ;  /* 0x0000000000067941 */ /* 0x000fea0003800000 */
.L_x_1497:
        /* <DEDUP_REMOVED lines=26> */
.L_x_1656:
        /* <DEDUP_REMOVED lines=11> */
.L_x_1659:
        /* <DEDUP_REMOVED lines=25> */
.L_x_1503:
[----:B------:R-:W2:Y:S04]  /*14480*/  LDL R7, [R1+0x4] ;  /* 0x0000040001077983 */ /* 0x000ea80000100800 */
[----:B01----:R-:W2:Y:S04]  /*14490*/  LDL R0, [R1+0x8] ;  /* 0x0000080001007983 */ /* 0x003ea80000100800 */
[----:B------:R-:W3:Y:S01]  /*144a0*/  LDL R2, [R1+0x1c] ;  /* 0x00001c0001027983 */ /* 0x000ee20000100800 */
[----:B--2---:R-:W-:Y:S01]  /*144b0*/  IMAD R0, R0, 0x8, R7 ;  /* 0x0000000800007824 */ /* 0x004fe200078e0207 */
[----:B---3--:R-:W-:-:S04]  /*144c0*/  SHF.L.U32 R2, R2, 0x1f, RZ ;  /* 0x0000001f02027819 */ /* 0x008fc800000006ff */
[----:B------:R-:W0:Y:S02]  /*144d0*/  SYNCS.PHASECHK.TRANS64.TRYWAIT P0, [R0+URZ+0x32440], R2 ;  /* 0x03244002000075a7 */ /* 0x000e24000800017f */
[----:B0-----:R-:W-:Y:S05]  /*144e0*/  @!P0 BRA `(.L_x_1504) ;  /* 0x0000006400048947 */ /* 0x001fea0003800000 */
.L_x_1660:
[----:B------:R-:W1:Y:S02]  /*144f0*/  S2R R3, SR_TID.X ;  /* 0x0000000000037919 */ /* 0x000e640000002100 */
[----:B-1----:R-:W-:-:S04]  /*14500*/  LOP3.LUT R3, R3, 0x7f, RZ, 0xc0, !PT ;  /* 0x0000007f03037812 */ /* 0x002fc800078ec0ff */
[----:B------:R-:W-:-:S13]  /*14510*/  ISETP.NE.AND P0, PT, R3, RZ, PT ;  /* 0x000000ff0300720c */ /* 0x000fda0003f05270 */
        /* <DEDUP_REMOVED lines=8> */
.L_x_1505:
        /* <DEDUP_REMOVED lines=27> */
.L_x_1501:
[----:B0-----:R-:W2:Y:S04]  /*14750*/  LDL R0, [R1+0x4] ;  /* 0x0000040001007983 */ /* 0x001ea80000100800 */
[----:B------:R-:W3:Y:S04]  /*14760*/  LDL.LU R4, [R1+0x2c] ;  /* 0x00002c0001047983 */ /* 0x000ee80000300800 */
[----:B------:R-:W4:Y:S04]  /*14770*/  LDL.LU R3, [R1+0x4c] ;  /* 0x00004c0001037983 */ /* 0x000f280000300800 */
[----:B-1----:R-:W5:Y:S01]  /*14780*/  LDL R2, [R1+0x34] ;  /* 0x0000340001027983 */ /* 0x002f620000100800 */
[----:B------:R-:W-:Y:S05]  /*14790*/  WARPSYNC.ALL ;  /* 0x0000000000007948 */ /* 0x000fea0003800000 */
[----:B------:R-:W-:Y:S01]  /*147a0*/  ULDC.64 UR4, c[0x0][0xaf8] ;  /* 0x0002be0000047ab9 */ /* 0x000fe20000000a00 */
[----:B------:R-:W-:Y:S01]  /*147b0*/  BSSY B6, `(.L_x_1506) ;  /* 0x000001f000067945 */ /* 0x000fe20003800000 */
[----:B------:R-:W-:Y:S01]  /*147c0*/  BAR.SYNC.DEFER_BLOCKING 0x8, 0x180 ;  /* 0x0206000000007b1d */ /* 0x000fe20000010000 */
[----:B------:R-:W-:-:S04]  /*147d0*/  ISETP.NE.U32.AND P0, PT, RZ, UR4, PT ;  /* 0x00000004ff007c0c */ /* 0x000fc8000bf05070 */
[----:B------:R-:W-:Y:S02]  /*147e0*/  ISETP.NE.AND.EX P0, PT, RZ, UR5, PT, P0 ;  /* 0x00000005ff007c0c */ /* 0x000fe4000bf05300 */
[----:B--2---:R-:W-:-:S04]  /*147f0*/  IADD3 R0, R0, 0x18400, RZ ;  /* 0x0001840000007810 */ /* 0x004fc80007ffe0ff */
[----:B------:R-:W-:Y:S02]  /*14800*/  LOP3.LUT P1, RZ, R0, 0x3ff, RZ, 0xc0, !PT ;  /* 0x000003ff00ff7812 */ /* 0x000fe4000782c0ff */
[----:B---3--:R-:W-:Y:S02]  /*14810*/  SEL R0, R4, RZ, !P0 ;  /* 0x000000ff04007207 */ /* 0x008fe40004000000 */
[----:B----4-:R-:W-:-:S03]  /*14820*/  SEL R3, R3, RZ, !P0 ;  /* 0x000000ff03037207 */ /* 0x010fc60004000000 */
[----:B------:R0:W-:Y:S01]  /*14830*/  STL [R1+0x40], R0 ;  /* 0x0000400001007387 */ /* 0x0001e20000100800 */
[----:B-----5:R-:W-:-:S03]  /*14840*/  SHF.R.S32.HI R2, RZ, 0x1f, R2 ;  /* 0x0000001fff027819 */ /* 0x020fc60000011402 */
[----:B------:R1:W-:Y:S01]  /*14850*/  STL [R1+0x64], R3 ;  /* 0x0000640301007387 */ /* 0x0003e20000100800 */
[----:B0-----:R-:W-:-:S05]  /*14860*/  SHF.R.S32.HI R0, RZ, 0x1f, R18 ;  /* 0x0000001fff007819 */ /* 0x001fca0000011412 */
[----:B------:R1:W-:Y:S04]  /*14870*/  STL [R1+0x5c], R0 ;  /* 0x00005c0001007387 */ /* 0x0003e80000100800 */
[----:B------:R1:W-:Y:S01]  /*14880*/  STL [R1+0x50], R2 ;  /* 0x0000500201007387 */ /* 0x0003e20000100800 */
[----:B------:R-:W-:Y:S05]  /*14890*/  @!P1 BRA `(.L_x_1507) ;  /* 0x0000000000409947 */ /* 0x000fea0003800000 */
[----:B-1----:R-:W-:Y:S01]  /*148a0*/  MOV R2, 0x0 ;  /* 0x0000000000027802 */ /* 0x002fe20000000f00 */
        /* <DEDUP_REMOVED lines=15> */
.L_x_1507:
[----:B------:R-:W-:Y:S05]  /*149a0*/  BSYNC B6 ;  /* 0x0000000000067941 */ /* 0x000fea0003800000 */
.L_x_1506:
[----:B------:R-:W2:Y:S01]  /*149b0*/  LDL R4, [R1+0x50] ;  /* 0x0000500001047983 */ /* 0x000ea20000100800 */
[----:B------:R-:W0:Y:S03]  /*149c0*/  LDC R7, c[0x0][0x448] ;  /* 0x00011200ff077b82 */ /* 0x000e260000000800 */
[----:B------:R-:W3:Y:S04]  /*149d0*/  LDL R10, [R1+0x34] ;  /* 0x00003400010a7983 */ /* 0x000ee80000100800 */
[----:B------:R-:W4:Y:S01]  /*149e0*/  LDL R9, [R1+0x5c] ;  /* 0x00005c0001097983 */ /* 0x000f220000100800 */
[----:B-1----:R-:W1:Y:S01]  /*149f0*/  S2R R2, SR_TID.X ;  /* 0x0000000000027919 */ /* 0x002e620000002100 */
[----:B------:R-:W1:Y:S02]  /*14a00*/  S2R R0, SR_TID.X ;  /* 0x0000000000007919 */ /* 0x000e640000002100 */
[----:B------:R-:W4:Y:S04]  /*14a10*/  LDL R8, [R1+0x64] ;  /* 0x0000640001087983 */ /* 0x000f280000100800 */
[----:B------:R-:W4:Y:S01]  /*14a20*/  LDL R6, [R1+0x40] ;  /* 0x0000400001067983 */ /* 0x000f220000100800 */
[----:B0-----:R-:W-:Y:S01]  /*14a30*/  ISETP.NE.AND P0, PT, R7, 0x1, PT ;  /* 0x000000010700780c */ /* 0x001fe20003f05270 */
[----:B------:R-:W-:Y:S01]  /*14a40*/  IMAD.SHL.U32 R17, R17, 0x80, RZ ;  /* 0x0000008011117824 */ /* 0x000fe200078e00ff */
[----:B------:R-:W-:Y:S01]  /*14a50*/  ULDC.64 UR4, c[0x0][0x298] ;  /* 0x0000a60000047ab9 */ /* 0x000fe20000000a00 */
[----:B------:R-:W-:-:S10]  /*14a60*/  ULDC.64 UR6, c[0x0][0x280] ;  /* 0x0000a00000067ab9 */ /* 0x000fd40000000a00 */
[----:B------:R-:W0:Y:S01]  /*14a70*/  @P0 LDC R3, c[0x0][0x450] ;  /* 0x00011400ff030b82 */ /* 0x000e220000000800 */
[----:B-1----:R-:W-:-:S04]  /*14a80*/  LOP3.LUT R2, R2, 0x7f, RZ, 0xc0, !PT ;  /* 0x0000007f02027812 */ /* 0x002fc800078ec0ff */
[----:B------:R-:W-:Y:S01]  /*14a90*/  SHF.R.U32.HI R2, RZ, 0x3, R2 ;  /* 0x00000003ff027819 */ /* 0x000fe20000011602 */
[----:B------:R-:W-:-:S05]  /*14aa0*/  IMAD.SHL.U32 R0, R0, 0x10, RZ ;  /* 0x0000001000007824 */ /* 0x000fca00078e00ff */
[----:B------:R-:W-:Y:S02]  /*14ab0*/  LOP3.LUT R0, R2, 0x70, R0, 0xf8, !PT ;  /* 0x0000007002007812 */ /* 0x000fe400078ef800 */
[----:B------:R-:W1:Y:S02]  /*14ac0*/  @P0 LDC R2, c[0x0][0x44c] ;  /* 0x00011300ff020b82 */ /* 0x000e640000000800 */
[----:B------:R-:W-:-:S05]  /*14ad0*/  LOP3.LUT R5, R0, R17, RZ, 0xfc, !PT ;  /* 0x0000001100057212 */ /* 0x000fca00078efcff */
[----:B------:R-:W-:Y:S01]  /*14ae0*/  IMAD.MOV.U32 R0, RZ, RZ, R5 ;  /* 0x000000ffff007224 */ /* 0x000fe200078e0005 */
[----:B------:R4:W-:Y:S01]  /*14af0*/  STL [R1+0x2c], R5 ;  /* 0x00002c0501007387 */ /* 0x0009e20000100800 */
[----:B-1----:R-:W-:-:S05]  /*14b00*/  @P0 IMAD.HI.U32 R2, R5, R2, RZ ;  /* 0x0000000205020227 */ /* 0x002fca00078e00ff */
[----:B0-----:R-:W-:Y:S01]  /*14b10*/  @P0 SHF.R.U32.HI R0, RZ, R3, R2 ;  /* 0x00000003ff000219 */ /* 0x001fe20000011602 */
[----:B--2---:R-:W-:-:S04]  /*14b20*/  IMAD R2, R4, UR4, RZ ;  /* 0x0000000404027c24 */ /* 0x004fc8000f8e02ff */
[C---:B---3--:R-:W-:Y:S02]  /*14b30*/  IMAD R4, R10.reuse, UR5, R2 ;  /* 0x000000050a047c24 */ /* 0x048fe4000f8e0202 */
[----:B------:R-:W-:Y:S01]  /*14b40*/  IMAD.WIDE.U32 R2, R10, UR4, RZ ;  /* 0x000000040a027c25 */ /* 0x000fe2000f8e00ff */
[----:B------:R-:W-:-:S03]  /*14b50*/  ULDC.64 UR4, c[0x0][0x2d8] ;  /* 0x0000b60000047ab9 */ /* 0x000fc60000000a00 */
[----:B------:R-:W-:Y:S02]  /*14b60*/  IMAD.IADD R3, R3, 0x1, R4 ;  /* 0x0000000103037824 */ /* 0x000fe400078e0204 */
[----:B----4-:R-:W-:Y:S02]  /*14b70*/  IMAD R4, R9, UR4, RZ ;  /* 0x0000000409047c24 */ /* 0x010fe4000f8e02ff */
[----:B------:R0:W5:Y:S01]  /*14b80*/  LDL R9, [R1+0x14] ;  /* 0x0000140001097983 */ /* 0x0001620000100800 */
[----:B------:R-:W-:-:S04]  /*14b90*/  IMAD.WIDE.U32 R2, R18, UR4, R2 ;  /* 0x0000000412027c25 */ /* 0x000fc8000f8e0002 */
[----:B------:R-:W-:Y:S01]  /*14ba0*/  IMAD R4, R18, UR5, R4 ;  /* 0x0000000512047c24 */ /* 0x000fe2000f8e0204 */
[----:B------:R-:W-:-:S04]  /*14bb0*/  ULDC.64 UR4, c[0x0][0x2e0] ;  /* 0x0000b80000047ab9 */ /* 0x000fc80000000a00 */
[----:B------:R-:W-:Y:S01]  /*14bc0*/  IADD3 R3, R3, R4, RZ ;  /* 0x0000000403037210 */ /* 0x000fe20007ffe0ff */
[----:B------:R-:W-:Y:S02]  /*14bd0*/  IMAD R4, R8, UR4, RZ ;  /* 0x0000000408047c24 */ /* 0x000fe4000f8e02ff */
[----:B------:R-:W1:Y:S02]  /*14be0*/  S2R R8, SR_TID.X ;  /* 0x0000000000087919 */ /* 0x000e640000002100 */
[C---:B------:R-:W-:Y:S02]  /*14bf0*/  IMAD R4, R6.reuse, UR5, R4 ;  /* 0x0000000506047c24 */ /* 0x040fe4000f8e0204 */
[----:B------:R-:W-:Y:S01]  /*14c00*/  IMAD.WIDE.U32 R2, R6, UR4, R2 ;  /* 0x0000000406027c25 */ /* 0x000fe2000f8e0002 */
        /* <DEDUP_REMOVED lines=8> */
[----:B------:R-:W-:-:S05]  /*14c90*/  IMAD R0, R7, R0, R5 ;  /* 0x0000000007007224 */ /* 0x000fca00078e0205 */
[----:B------:R-:W-:Y:S01]  /*14ca0*/  SHF.R.S32.HI R6, RZ, 0x1f, R0 ;  /* 0x0000001fff067819 */ /* 0x000fe20000011400 */
[----:B------:R-:W-:Y:S02]  /*14cb0*/  IMAD.IADD R3, R3, 0x1, R4 ;  /* 0x0000000103037824 */ /* 0x000fe400078e0204 */
[----:B-1----:R-:W-:Y:S02]  /*14cc0*/  IMAD.SHL.U32 R10, R8, 0x8, RZ ;  /* 0x00000008080a7824 */ /* 0x002fe400078e00ff */
[----:B------:R-:W-:Y:S02]  /*14cd0*/  IMAD R6, R6, UR4, RZ ;  /* 0x0000000406067c24 */ /* 0x000fe4000f8e02ff */
[----:B------:R-:W-:Y:S01]  /*14ce0*/  IMAD.WIDE.U32 R4, R0, UR4, R2 ;  /* 0x0000000400047c25 */ /* 0x000fe2000f8e0002 */
[----:B------:R-:W-:Y:S01]  /*14cf0*/  LOP3.LUT R10, R10, 0x38, RZ, 0xc0, !PT ;  /* 0x000000380a0a7812 */ /* 0x000fe200078ec0ff */
[----:B------:R-:W-:Y:S02]  /*14d00*/  ULDC UR4, c[0x0][0x2b8] ;  /* 0x0000ae0000047ab9 */ /* 0x000fe40000000800 */
[----:B------:R-:W-:Y:S01]  /*14d10*/  IMAD R0, R0, UR5, R6 ;  /* 0x0000000500007c24 */ /* 0x000fe2000f8e0206 */
[----:B------:R-:W-:-:S03]  /*14d20*/  LEA R3, P1, R4, UR6, 0x1 ;  /* 0x0000000604037c11 */ /* 0x000fc6000f8208ff */
[----:B------:R-:W-:Y:S01]  /*14d30*/  IMAD.IADD R0, R5, 0x1, R0 ;  /* 0x0000000105007824 */ /* 0x000fe200078e0200 */
[----:B------:R-:W-:Y:S01]  /*14d40*/  ISETP.GE.AND P0, PT, R10, UR4, PT ;  /* 0x000000040a007c0c */ /* 0x000fe2000bf06270 */
[----:B------:R-:W-:Y:S01]  /*14d50*/  UMOV UR4, 0xffffffff ;  /* 0xffffffff00047882 */ /* 0x000fe20000000000 */
[----:B------:R-:W-:Y:S02]  /*14d60*/  LOP3.LUT R8, R8, 0x7f, RZ, 0xc0, !PT ;  /* 0x0000007f08087812 */ /* 0x000fe400078ec0ff */
[----:B------:R-:W-:Y:S02]  /*14d70*/  LEA.HI.X R2, R4, UR7, R0, 0x1, P1 ;  /* 0x0000000704027c11 */ /* 0x000fe400088f0c00 */
[----:B------:R-:W-:Y:S01]  /*14d80*/  SHF.R.U32.HI R8, RZ, 0x3, R8 ;  /* 0x00000003ff087819 */ /* 0x000fe20000011608 */
[----:B0-----:R-:W-:Y:S06]  /*14d90*/  BRA.DIV UR4, `(.L_x_1508) ;  /* 0x0000005a04ec7947 */ /* 0x001fec000b800000 */
[----:B------:R-:W2:Y:S01]  /*14da0*/  LDL R6, [R1+0x44] ;  /* 0x0000440001067983 */ /* 0x000ea20000100800 */
[----:B------:R-:W-:-:S03]  /*14db0*/  IMAD.IADD R17, R8, 0x1, R17 ;  /* 0x0000000108117824 */ /* 0x000fc600078e0211 */
[----:B------:R-:W0:Y:S01]  /*14dc0*/  SHFL.IDX PT, R5, R3, RZ, 0x181f ;  /* 0x00181fff03057589 */ /* 0x000e2200000e0000 */
[----:B------:R-:W-:-:S03]  /*14dd0*/  VIADD R8, R17, 0x10 ;  /* 0x0000001011087836 */ /* 0x000fc60000000000 */
[----:B------:R-:W1:Y:S04]  /*14de0*/  SHFL.IDX PT, R4, R2, RZ, 0x181f ;  /* 0x00181fff02047589 */ /* 0x000e6800000e0000 */
[----:B------:R3:W-:Y:S01]  /*14df0*/  STL [R1+0x4c], R8 ;  /* 0x00004c0801007387 */ /* 0x0007e20000100800 */
[----:B--2---:R-:W-:-:S03]  /*14e00*/  IMAD R0, R6, R7, RZ ;  /* 0x0000000706007224 */ /* 0x004fc600078e02ff */
[----:B------:R-:W2:Y:S02]  /*14e10*/  SHFL.IDX PT, R6, R3, 0x1, 0x181f ;  /* 0x00381f0003067f89 */ /* 0x000ea400000e0000 */
[CC--:B------:R-:W-:Y:S02]  /*14e20*/  ISETP.GE.AND P1, PT, R17.reuse, R0.reuse, PT ;  /* 0x000000001100720c */ /* 0x0c0fe40003f26270 */
[----:B------:R-:W4:Y:S01]  /*14e30*/  SHFL.IDX PT, R7, R2, 0x1, 0x181f ;  /* 0x00381f0002077f89 */ /* 0x000f2200000e0000 */
[----:B------:R-:W-:Y:S01]  /*14e40*/  ISETP.GE.AND P2, PT, R8, R0, PT ;  /* 0x000000000800720c */ /* 0x000fe20003f46270 */
[----:B---3--:R-:W-:-:S05]  /*14e50*/  VIADD R8, R17, 0x20 ;  /* 0x0000002011087836 */ /* 0x008fca0000000000 */
[----:B------:R-:W-:Y:S04]  /*14e60*/  STL [R1+0x58], R8 ;  /* 0x0000580801007387 */ /* 0x000fe80000100800 */
[----:B0-----:R-:W-:-:S05]  /*14e70*/  @!P1 LEA R5, P3, R10, R5, 0x1 ;  /* 0x000000050a059211 */ /* 0x001fca00078608ff */
[----:B-1----:R-:W-:-:S05]  /*14e80*/  @!P1 IMAD.X R4, RZ, RZ, R4, P3 ;  /* 0x000000ffff049224 */ /* 0x002fca00018e0604 */
[----:B------:R-:W-:-:S04]  /*14e90*/  @!P1 LOP3.LUT R5, R5, R4, RZ, 0x3c, !PT ;  /* 0x0000000405059212 */ /* 0x000fc800078e3cff */
[----:B------:R-:W-:-:S04]  /*14ea0*/  @!P1 LOP3.LUT R4, R5, R4, RZ, 0x3c, !PT ;  /* 0x0000000405049212 */ /* 0x000fc800078e3cff */
[----:B------:R-:W-:-:S05]  /*14eb0*/  @!P1 LOP3.LUT R5, R5, R4, RZ, 0x3c, !PT ;  /* 0x0000000405059212 */ /* 0x000fca00078e3cff */
[----:B-----5:R2:W-:Y:S02]  /*14ec0*/  @!P1 LDGSTS.E.BYPASS.LTC128B.128 [R9+0x18400], desc[UR60][R4.64], !P0 ;  /* 0x1840000004099fae */ /* 0x0205e4000c101d7c */
[----:B--2---:R-:W-:Y:S02]  /*14ed0*/  @!P2 LEA R5, P1, R10, R6, 0x1 ;  /* 0x000000060a05a211 */ /* 0x004fe400078208ff */
[----:B------:R-:W-:Y:S03]  /*14ee0*/  SHFL.IDX PT, R6, R2, 0x2, 0x181f ;  /* 0x00581f0002067f89 */ /* 0x000fe600000e0000 */
[----:B----4-:R-:W-:Y:S01]  /*14ef0*/  @!P2 IMAD.X R4, RZ, RZ, R7, P1 ;  /* 0x000000ffff04a224 */ /* 0x010fe200008e0607 */
        /* <DEDUP_REMOVED lines=15> */
[----:B------:R-:W-:Y:S02]  /*14ff0*/  ISETP.GE.AND P1, PT, R7, R0, PT ;  /* 0x000000000700720c */ /* 0x000fe40003f26270 */
[----:B------:R-:W-:-:S05]  /*15000*/  IADD3 R7, R17, 0x40, RZ ;  /* 0x0000004011077810 */ /* 0x000fca0007ffe0ff */
[----:B------:R-:W-:Y:S04]  /*15010*/  STL [R1+0x6c], R7 ;  /* 0x00006c0701007387 */ /* 0x000fe80000100800 */
        /* <DEDUP_REMOVED lines=40> */
.L_x_1677:
        /* <DEDUP_REMOVED lines=12> */
.L_x_1509:
        /* <DEDUP_REMOVED lines=33> */
[----:B-----5:R-:W-:Y:S02]  /*15570*/  IMAD.MOV.U32 R8, RZ, RZ, 0x70 ;  /* 0x00000070ff087424 */ /* 0x020fe400078e00ff */
[----:B------:R-:W-:Y:S02]  /*15580*/  IMAD.MOV.U32 R12, RZ, RZ, 0x1 ;  /* 0x00000001ff0c7424 */ /* 0x000fe400078e00ff */
[----:B------:R-:W-:-:S07]  /*15590*/  IMAD.MOV.U32 R13, RZ, RZ, RZ ;  /* 0x000000ffff0d7224 */ /* 0x000fce00078e00ff */
[----:B------:R-:W-:-:S07]  /*155a0*/  LEPC R20, `(.L_x_1511) ;  /* 0x000000001014794e */ /* 0x000fce0000000000 */
[----:B0-----:R-:W-:Y:S05]  /*155b0*/  CALL.ABS.NOINC R2 ;  /* 0x0000000002007343 */ /* 0x001fea0003c00000 */
.L_x_1511:
[----:B------:R-:W-:Y:S05]  /*155c0*/  BSYNC B6 ;  /* 0x0000000000067941 */ /* 0x000fea0003800000 */
.L_x_1510:
[----:B------:R-:W2:Y:S01]  /*155d0*/  LDL.LU R6, [R1+0x34] ;  /* 0x0000340001067983 */ /* 0x000ea20000300800 */
[----:B------:R-:W1:Y:S01]  /*155e0*/  LDC R7, c[0x0][0x448] ;  /* 0x00011200ff077b82 */ /* 0x000e620000000800 */
[----:B------:R-:W-:Y:S01]  /*155f0*/  ULDC.64 UR4, c[0x0][0x3d8] ;  /* 0x0000f60000047ab9 */ /* 0x000fe20000000a00 */
[----:B------:R-:W-:Y:S01]  /*15600*/  ULDC.64 UR6, c[0x0][0x390] ;  /* 0x0000e40000067ab9 */ /* 0x000fe20000000a00 */
[----:B0-----:R-:W2:Y:S04]  /*15610*/  LDL.LU.64 R2, [R1+0x50] ;  /* 0x0000500001027983 */ /* 0x001ea80000300a00 */
[----:B------:R-:W3:Y:S04]  /*15620*/  LDL.LU R0, [R1+0x5c] ;  /* 0x00005c0001007983 */ /* 0x000ee80000300800 */
[----:B------:R-:W4:Y:S04]  /*15630*/  LDL.LU R5, [R1+0x64] ;  /* 0x0000640001057983 */ /* 0x000f280000300800 */
[----:B------:R-:W4:Y:S04]  /*15640*/  LDL.LU R4, [R1+0x40] ;  /* 0x0000400001047983 */ /* 0x000f280000300800 */
[----:B-----5:R-:W4:Y:S01]  /*15650*/  LDL.LU R8, [R1+0x2c] ;  /* 0x00002c0001087983 */ /* 0x020f220000300800 */
[----:B-1----:R-:W-:Y:S01]  /*15660*/  ISETP.NE.AND P0, PT, R7, 0x1, PT ;  /* 0x000000010700780c */ /* 0x002fe20003f05270 */
[----:B------:R-:W0:Y:S01]  /*15670*/  S2R R9, SR_TID.X ;  /* 0x0000000000097919 */ /* 0x000e220000002100 */
[----:B--2---:R-:W-:-:S02]  /*15680*/  IMAD.MOV.U32 R3, RZ, RZ, R6 ;  /* 0x000000ffff037224 */ /* 0x004fc400078e0006 */
[----:B---3--:R-:W-:Y:S02]  /*15690*/  IMAD R0, R0, UR4, RZ ;  /* 0x0000000400007c24 */ /* 0x008fe4000f8e02ff */
[----:B------:R-:W-:-:S04]  /*156a0*/  IMAD.WIDE.U32 R2, R18, UR4, R2 ;  /* 0x0000000412027c25 */ /* 0x000fc8000f8e0002 */
[----:B------:R-:W-:Y:S01]  /*156b0*/  IMAD R0, R18, UR5, R0 ;  /* 0x0000000512007c24 */ /* 0x000fe2000f8e0200 */
[----:B------:R-:W-:-:S03]  /*156c0*/  ULDC.64 UR4, c[0x0][0x3e0] ;  /* 0x0000f80000047ab9 */ /* 0x000fc60000000a00 */
[----:B------:R-:W-:Y:S02]  /*156d0*/  IMAD.IADD R3, R3, 0x1, R0 ;  /* 0x0000000103037824 */ /* 0x000fe400078e0200 */
[----:B----4-:R-:W-:Y:S02]  /*156e0*/  IMAD R0, R5, UR4, RZ ;  /* 0x0000000405007c24 */ /* 0x010fe4000f8e02ff */
[C---:B------:R-:W-:Y:S01]  /*156f0*/  IMAD.WIDE.U32 R2, R4.reuse, UR4, R2 ;  /* 0x0000000404027c25 */ /* 0x040fe2000f8e0002 */
[----:B------:R-:W1:Y:S03]  /*15700*/  @P0 LDC R5, c[0x0][0x450] ;  /* 0x00011400ff050b82 */ /* 0x000e660000000800 */
[----:B------:R-:W-:Y:S01]  /*15710*/  IMAD R0, R4, UR5, R0 ;  /* 0x0000000504007c24 */ /* 0x000fe2000f8e0200 */
[----:B------:R-:W-:-:S04]  /*15720*/  ULDC.64 UR4, c[0x0][0x3d0] ;  /* 0x0000f40000047ab9 */ /* 0x000fc80000000a00 */
[----:B------:R-:W2:Y:S01]  /*15730*/  @P0 LDC R4, c[0x0][0x44c] ;  /* 0x00011300ff040b82 */ /* 0x000ea20000000800 */
[----:B------:R-:W-:Y:S02]  /*15740*/  IMAD.IADD R3, R3, 0x1, R0 ;  /* 0x0000000103037824 */ /* 0x000fe400078e0200 */
[----:B------:R-:W-:Y:S02]  /*15750*/  IMAD.MOV.U32 R0, RZ, RZ, R8 ;  /* 0x000000ffff007224 */ /* 0x000fe400078e0008 */
[----:B--2---:R-:W-:-:S05]  /*15760*/  @P0 IMAD.HI.U32 R4, R8, R4, RZ ;  /* 0x0000000408040227 */ /* 0x004fca00078e00ff */
[----:B-1----:R-:W-:-:S04]  /*15770*/  @P0 SHF.R.U32.HI R0, RZ, R5, R4 ;  /* 0x00000005ff000219 */ /* 0x002fc80000011604 */
[--C-:B------:R-:W-:Y:S01]  /*15780*/  SHF.R.S32.HI R4, RZ, 0x1f, R0.reuse ;  /* 0x0000001fff047819 */ /* 0x100fe20000011400 */
[----:B------:R-:W-:-:S04]  /*15790*/  IMAD.MOV R6, RZ, RZ, -R0 ;  /* 0x000000ffff067224 */ /* 0x000fc800078e0a00 */
[----:B------:R-:W-:Y:S02]  /*157a0*/  IMAD R4, R4, UR4, RZ ;  /* 0x0000000404047c24 */ /* 0x000fe4000f8e02ff */
[----:B------:R-:W-:-:S04]  /*157b0*/  IMAD.WIDE.U32 R2, R0, UR4, R2 ;  /* 0x0000000400027c25 */ /* 0x000fc8000f8e0002 */
[----:B------:R-:W-:Y:S02]  /*157c0*/  IMAD R6, R7, R6, R8 ;  /* 0x0000000607067224 */ /* 0x000fe400078e0208 */
[----:B------:R-:W-:Y:S01]  /*157d0*/  IMAD R0, R0, UR5, R4 ;  /* 0x0000000500007c24 */ /* 0x000fe2000f8e0204 */
[----:B------:R-:W-:Y:S01]  /*157e0*/  ULDC.64 UR4, c[0x0][0x3c8] ;  /* 0x0000f20000047ab9 */ /* 0x000fe20000000a00 */
[----:B0-----:R-:W-:Y:S02]  /*157f0*/  IMAD.SHL.U32 R8, R9, 0x8, RZ ;  /* 0x0000000809087824 */ /* 0x001fe400078e00ff */
        /* <DEDUP_REMOVED lines=8> */
[C---:B------:R-:W-:Y:S01]  /*15880*/  LOP3.LUT R11, R9.reuse, 0x40, RZ, 0xfc, !PT ;  /* 0x00000040090b7812 */ /* 0x040fe200078efcff */
        /* <DEDUP_REMOVED lines=16> */
[----:B------:R-:W4:Y:S04]  /*15990*/  LDL.LU R10, [R1+0x60] ;  /* 0x00006000010a7983 */ /* 0x000f280000300800 */
[----:B------:R-:W4:Y:S04]  /*159a0*/  LDL.LU R12, [R1+0x6c] ;  /* 0x00006c00010c7983 */ /* 0x000f280000300800 */
[----:B------:R-:W-:Y:S01]  /*159b0*/  SHFL.IDX PT, R6, R0, 0x1, 0x181f ;  /* 0x00381f0000067f89 */ /* 0x000fe200000e0000 */
[----:B--2---:R-:W-:-:S03]  /*159c0*/  IMAD R3, R5, R7, RZ ;  /* 0x0000000705037224 */ /* 0x004fc600078e02ff */
[----:B------:R-:W0:Y:S02]  /*159d0*/  SHFL.IDX PT, R5, R2, RZ, 0x181f ;  /* 0x00181fff02057589 */ /* 0x000e2400000e0000 */
[-C--:B---3--:R-:W-:Y:S02]  /*159e0*/  ISETP.GE.AND P4, PT, R4, R3.reuse, PT ;  /* 0x000000030400720c */ /* 0x088fe40003f86270 */
[----:B------:R-:W1:Y:S01]  /*159f0*/  SHFL.IDX PT, R4, R0, RZ, 0x181f ;  /* 0x00181fff00047589 */ /* 0x000e6200000e0000 */
[----:B------:R-:W-:-:S13]  /*15a00*/  ISETP.GE.AND P5, PT, R17, R3, PT ;  /* 0x000000031100720c */ /* 0x000fda0003fa6270 */
[----:B0-----:R-:W-:-:S04]  /*15a10*/  @!P5 LEA R5, P6, R8, R5, 0x1 ;  /* 0x000000050805d211 */ /* 0x001fc800078c08ff */
[----:B-1----:R-:W-:-:S04]  /*15a20*/  @!P5 IADD3.X R4, RZ, R4, RZ, P6, !PT ;  /* 0x00000004ff04d210 */ /* 0x002fc800037fe4ff */
        /* <DEDUP_REMOVED lines=10> */
[----:B------:R-:W-:-:S04]  /*15ad0*/  @!P4 LOP3.LUT R5, R5, R4, RZ, 0x3c, !PT ;  /* 0x000000040505c212 */ /* 0x000fc800078e3cff */
[----:B------:R-:W-:-:S04]  /*15ae0*/  @!P4 LOP3.LUT R4, R5, R4, RZ, 0x3c, !PT ;  /* 0x000000040504c212 */ /* 0x000fc800078e3cff */
[----:B------:R-:W-:-:S05]  /*15af0*/  @!P4 LOP3.LUT R5, R5, R4, RZ, 0x3c, !PT ;  /* 0x000000040505c212 */ /* 0x000fca00078e3cff */
[----:B------:R-:W-:Y:S04]  /*15b00*/  @!P4 LDGSTS.E.BYPASS.LTC128B.128 [R9+0x22c00], desc[UR60][R4.64], !P3 ;  /* 0x22c000000409cfae */ /* 0x000fe8000d901d7c */
[----:B------:R-:W-:Y:S04]  /*15b10*/  @!P4 LDGSTS.E.BYPASS.LTC128B.128 [R9+0x26c00], desc[UR60][R4.64+0x80], !P2 ;  /* 0x26c000800409cfae */ /* 0x000fe8000d101d7c */
[----:B------:R-:W-:Y:S04]  /*15b20*/  @!P4 LDGSTS.E.BYPASS.LTC128B.128 [R9+0x2ac00], desc[UR60][R4.64+0x100], !P1 ;  /* 0x2ac001000409cfae */ /* 0x000fe8000c901d7c */
[----:B------:R0:W-:Y:S01]  /*15b30*/  @!P4 LDGSTS.E.BYPASS.LTC128B.128 [R9+0x2ec00], desc[UR60][R4.64+0x180], !P0 ;  /* 0x2ec001800409cfae */ /* 0x0001e2000c101d7c */
[----:B----4-:R-:W-:-:S03]  /*15b40*/  ISETP.GE.AND P4, PT, R11, R3, PT ;  /* 0x000000030b00720c */ /* 0x010fc60003f86270 */
[----:B------:R-:W2:Y:S04]  /*15b50*/  LDL.LU R11, [R1+0x70] ;  /* 0x00007000010b7983 */ /* 0x000ea80000300800 */
[----:B0-----:R-:W0:Y:S04]  /*15b60*/  SHFL.IDX PT, R5, R2, 0x2, 0x181f ;  /* 0x00581f0002057f89 */ /* 0x001e2800000e0000 */
[----:B------:R-:W1:Y:S02]  /*15b70*/  SHFL.IDX PT, R6, R0, 0x2, 0x181f ;  /* 0x00581f0000067f89 */ /* 0x000e6400000e0000 */
[----:B0-----:R-:W-:-:S05]  /*15b80*/  @!P4 LEA R5, P6, R8, R5, 0x1 ;  /* 0x000000050805c211 */ /* 0x001fca00078c08ff */
[----:B-1----:R-:W-:-:S05]  /*15b90*/  @!P4 IMAD.X R4, RZ, RZ, R6, P6 ;  /* 0x000000ffff04c224 */ /* 0x002fca00030e0606 */
[----:B------:R-:W-:-:S04]  /*15ba0*/  @!P4 LOP3.LUT R5, R5, R4, RZ, 0x3c, !PT ;  /* 0x000000040505c212 */ /* 0x000fc800078e3cff */
[----:B------:R-:W-:-:S04]  /*15bb0*/  @!P4 LOP3.LUT R4, R5, R4, RZ, 0x3c, !PT ;  /* 0x000000040504c212 */ /* 0x000fc800078e3cff */
[----:B------:R-:W-:-:S05]  /*15bc0*/  @!P4 LOP3.LUT R5, R5, R4, RZ, 0x3c, !PT ;  /* 0x000000040505c212 */ /* 0x000fca00078e3cff */
[----:B------:R-:W-:Y:S04]  /*15bd0*/  @!P4 LDGSTS.E.BYPASS.LTC128B.128 [R9+0x23400], desc[UR60][R4.64], !P3 ;  /* 0x234000000409cfae */ /* 0x000fe8000d901d7c */
[----:B------:R-:W-:Y:S04]  /*15be0*/  @!P4 LDGSTS.E.BYPASS.LTC128B.128 [R9+0x27400], desc[UR60][R4.64+0x80], !P2 ;  /* 0x274000800409cfae */ /* 0x000fe8000d101d7c */
[----:B------:R-:W-:Y:S04]  /*15bf0*/  @!P4 LDGSTS.E.BYPASS.LTC128B.128 [R9+0x2b400], desc[UR60][R4.64+0x100], !P1 ;  /* 0x2b4001000409cfae */ /* 0x000fe8000c901d7c */
[----:B------:R0:W-:Y:S01]  /*15c00*/  @!P4 LDGSTS.E.BYPASS.LTC128B.128 [R9+0x2f400], desc[UR60][R4.64+0x180], !P0 ;  /* 0x2f4001800409cfae */ /* 0x0001e2000c101d7c */
[----:B------:R-:W-:-:S03]  /*15c10*/  ISETP.GE.AND P4, PT, R10, R3, PT ;  /* 0x000000030a00720c */ /* 0x000fc60003f86270 */
[----:B------:R-:W3:Y:S04]  /*15c20*/  LDL.LU R10, [R1+0x74] ;  /* 0x00007400010a7983 */ /* 0x000ee80000300800 */
        /* <DEDUP_REMOVED lines=10> */
[----:B------:R0:W-:Y:S04]  /*15cd0*/  @!P4 LDGSTS.E.BYPASS.LTC128B.128 [R9+0x2fc00], desc[UR60][R4.64+0x180], !P0 ;  /* 0x2fc001800409cfae */ /* 0x0001e8000c101d7c */
[----:B------:R-:W-:Y:S04]  /*15ce0*/  SHFL.IDX PT, R6, R0, 0x4, 0x181f ;  /* 0x00981f0000067f89 */ /* 0x000fe800000e0000 */
[----:B0-----:R-:W0:Y:S01]  /*15cf0*/  SHFL.IDX PT, R5, R2, 0x4, 0x181f ;  /* 0x00981f0002057f89 */ /* 0x001e2200000e0000 */
[----:B------:R-:W-:-:S13]  /*15d00*/  ISETP.GE.AND P4, PT, R12, R3, PT ;  /* 0x000000030c00720c */ /* 0x000fda0003f86270 */
        /* <DEDUP_REMOVED lines=26> */
[----:B------:R-:W-:-:S04]  /*15eb0*/  @!P4 LOP3.LUT R5, R5, R4, RZ, 0x3c, !PT ;  /* 0x000000040505c212 */ /* 0x000fc800078e3cff */
[----:B------:R-:W-:-:S04]  /*15ec0*/  @!P4 LOP3.LUT R4, R5, R4, RZ, 0x3c, !PT ;  /* 0x000000040504c212 */ /* 0x000fc800078e3cff */
[----:B------:R-:W-:Y:S01]  /*15ed0*/  @!P4 LOP3.LUT R5, R5, R4, RZ, 0x3c, !PT ;  /* 0x000000040505c212 */ /* 0x000fe200078e3cff */
[----:B------:R1:W2:Y:S04]  /*15ee0*/  SHFL.IDX PT, R6, R0, 0x7, 0x181f ;  /* 0x00f81f0000067f89 */ /* 0x0002a800000e0000 */
[----:B------:R1:W-:Y:S04]  /*15ef0*/  @!P4 LDGSTS.E.BYPASS.LTC128B.128 [R9+0x25400], desc[UR60][R4.64], !P3 ;  /* 0x254000000409cfae */ /* 0x0003e8000d901d7c */
[----:B------:R1:W-:Y:S04]  /*15f00*/  @!P4 LDGSTS.E.BYPASS.LTC128B.128 [R9+0x29400], desc[UR60][R4.64+0x80], !P2 ;  /* 0x294000800409cfae */ /* 0x0003e8000d101d7c */
[----:B------:R1:W-:Y:S04]  /*15f10*/  @!P4 LDGSTS.E.BYPASS.LTC128B.128 [R9+0x2d400], desc[UR60][R4.64+0x100], !P1 ;  /* 0x2d4001000409cfae */ /* 0x0003e8000c901d7c */
[----:B------:R1:W-:Y:S04]  /*15f20*/  @!P4 LDGSTS.E.BYPASS.LTC128B.128 [R9+0x31400], desc[UR60][R4.64+0x180], !P0 ;  /* 0x314001800409cfae */ /* 0x0003e8000c101d7c */
[----:B------:R-:W3:Y:S02]  /*15f30*/  SHFL.IDX PT, R2, R2, 0x7, 0x181f ;  /* 0x00f81f0002027f89 */ /* 0x000ee400000e0000 */
.L_x_1695:
[----:B-1----:R-:W4:Y:S01]  /*15f40*/  LDL.LU R0, [R1+0x78] ;  /* 0x0000780001007983 */ /* 0x002f220000300800 */
[----:B------:R-:W-:Y:S01]  /*15f50*/  BSSY B0, `(.L_x_1513) ;  /* 0x000000d000007945 */ /* 0x000fe20003800000 */
[----:B----4-:R-:W-:-:S13]  /*15f60*/  ISETP.GE.AND P4, PT, R0, R3, PT ;  /* 0x000000030000720c */ /* 0x010fda0003f86270 */
[----:B------:R-:W-:Y:S05]  /*15f70*/  @P4 BRA `(.L_x_1514) ;  /* 0x0000000000284947 */ /* 0x000fea0003800000 */
[----:B------:R-:W4:Y:S01]  /*15f80*/  LDL R0, [R1+0x14] ;  /* 0x0000140001007983 */ /* 0x000f220000100800 */
[----:B---3--:R-:W-:-:S05]  /*15f90*/  LEA R2, P4, R8, R2, 0x1 ;  /* 0x0000000208027211 */ /* 0x008fca00078808ff */
[----:B--2---:R-:W-:-:S05]  /*15fa0*/  IMAD.X R3, RZ, RZ, R6, P4 ;  /* 0x000000ffff037224 */ /* 0x004fca00020e0606 */
[----:B------:R-:W-:Y:S01]  /*15fb0*/  @!PT LDS RZ, [RZ] ;  /* 0x00000000fffff984 */ /* 0x000fe20000000800 */
[----:B------:R-:W-:Y:S01]  /*15fc0*/  @!PT LDS RZ, [RZ] ;  /* 0x00000000fffff984 */ /* 0x000fe20000000800 */
[----:B------:R-:W-:Y:S01]  /*15fd0*/  @!PT LDS RZ, [RZ] ;  /* 0x00000000fffff984 */ /* 0x000fe20000000800 */
[----:B----4-:R1:W-:Y:S04]  /*15fe0*/  LDGSTS.E.BYPASS.LTC128B.128 [R0+0x25c00], desc[UR60][R2.64], !P3 ;  /* 0x25c0000002007fae */ /* 0x0103e8000d901d7c */
[----:B------:R1:W-:Y:S04]  /*15ff0*/  LDGSTS.E.BYPASS.LTC128B.128 [R0+0x29c00], desc[UR60][R2.64+0x80], !P2 ;  /* 0x29c0008002007fae */ /* 0x0003e8000d101d7c */
[----:B------:R1:W-:Y:S04]  /*16000*/  LDGSTS.E.BYPASS.LTC128B.128 [R0+0x2dc00], desc[UR60][R2.64+0x100], !P1 ;  /* 0x2dc0010002007fae */ /* 0x0003e8000c901d7c */
[----:B------:R1:W-:Y:S02]  /*16010*/  LDGSTS.E.BYPASS.LTC128B.128 [R0+0x31c00], desc[UR60][R2.64+0x180], !P0 ;  /* 0x31c0018002007fae */ /* 0x0003e4000c101d7c */
.L_x_1514:
[----:B------:R-:W-:Y:S05]  /*16020*/  BSYNC B0 ;  /* 0x0000000000007941 */ /* 0x000fea0003800000 */
.L_x_1513:
[----:B------:R4:W5:Y:S01]  /*16030*/  LDL R8, [R1+0x4] ;  /* 0x0000040001087983 */ /* 0x0009620000100800 */
[----:B------:R-:W-:Y:S01]  /*16040*/  PLOP3.LUT P0, PT, PT, PT, PT, 0x80, 0x0 ;  /* 0x000000000000781c */ /* 0x000fe20003f0f070 */
[----:B------:R-:W-:-:S12]  /*16050*/  NOP ;  /* 0x0000000000007918 */ /* 0x000fd80000000000 */
.L_x_1515:
[----:B-1-3--:R-:W3:Y:S01]  /*16060*/  LDL R2, [R1+0x4] ;  /* 0x0000040001027983 */ /* 0x00aee20000100800 */
[----:B------:R-:W-:Y:S02]  /*16070*/  PLOP3.LUT P1, PT, P1, P0, PT, 0xa2, 0x0 ;  /* 0x000000000000781c */ /* 0x000fe40000f21472 */
[----:B---3--:R-:W-:-:S08]  /*16080*/  @P0 R2UR P1, UR4, R2 ;  /* 0x00000000020402ca */ /* 0x008fd00000020000 */
[----:B------:R-:W-:-:S05]  /*16090*/  @P0 PLOP3.LUT P0, PT, P1, PT, PT, 0x80, 0x0 ;  /* 0x000000000000081c */ /* 0x000fca0000f0f070 */
[----:B------:R-:W-:Y:S01]  /*160a0*/  @!P1 SYNCS.ARRIVE.TRANS64.RED.A0T1 RZ, [UR4+0x32410], RZ ;  /* 0x032410ffffff99a7 */ /* 0x000fe20008200404 */
[----:B------:R-:W-:Y:S07]  /*160b0*/  @!P1 ARRIVES.LDGSTSBAR.64.TRANSCNT [UR4+0x32410] ;  /* 0x03241000ff0099b0 */ /* 0x000fee0008000a84 */
[----:B------:R-:W-:Y:S05]  /*160c0*/  @P0 BRA.U.ANY `(.L_x_1515) ;  /* 0xfffffffd00e40947 */ /* 0x000fea000393ffff */
[----:B------:R-:W3:Y:S02]  /*160d0*/  LDL.LU R3, [R1+0x68] ;  /* 0x0000680001037983 */ /* 0x000ee40000300800 */
[----:B---3--:R-:W-:-:S05]  /*160e0*/  VIADD R3, R3, 0x1 ;  /* 0x0000000103037836 */ /* 0x008fca0000000000 */
        /* <DEDUP_REMOVED lines=8> */
[----:B------:R-:W3:Y:S03]  /*16170*/  SYNCS.PHASECHK.TRANS64.TRYWAIT P0, [R2+URZ+0x32420], R0 ;  /* 0x03242000020075a7 */ /* 0x000ee6000800017f */
[----:B-1-3--:R-:W-:Y:S05]  /*16180*/  @!P0 BRA `(.L_x_1517) ;  /* 0x0000006000208947 */ /* 0x00afea0003800000 */
.L_x_1696:
[----:B------:R-:W-:Y:S05]  /*16190*/  BSYNC B0 ;  /* 0x0000000000007941 */ /* 0x000fea0003800000 */
.L_x_1516:
[----:B-1----:R-:W3:Y:S01]  /*161a0*/  LDL R2, [R1+0x18] ;  /* 0x0000180001027983 */ /* 0x002ee20000100800 */
[----:B------:R-:W-:Y:S01]  /*161b0*/  BSSY B0, `(.L_x_1518) ;  /* 0x0000063000007945 */ /* 0x000fe20003800000 */
[----:B---3--:R-:W-:-:S13]  /*161c0*/  LOP3.LUT P0, RZ, R2, 0x1, RZ, 0xc0, !PT ;  /* 0x0000000102ff7812 */ /* 0x008fda000780c0ff */
[----:B------:R-:W-:Y:S05]  /*161d0*/  @!P0 BRA `(.L_x_1519) ;  /* 0x0000000400808947 */ /* 0x000fea0003800000 */
[----:B------:R-:W3:Y:S04]  /*161e0*/  LDL R2, [R1+0x4] ;  /* 0x0000040001027983 */ /* 0x000ee80000100800 */
[----:B0-----:R-:W2:Y:S01]  /*161f0*/  LDL R4, [R1+0x1c] ;  /* 0x00001c0001047983 */ /* 0x001ea20000100800 */
[----:B------:R-:W0:Y:S01]  /*16200*/  S2R R3, SR_TID.X ;  /* 0x0000000000037919 */ /* 0x000e220000002100 */
[----:B---3--:R-:W-:Y:S02]  /*16210*/  IMAD.MOV.U32 R5, RZ, RZ, R2 ;  /* 0x000000ffff057224 */ /* 0x008fe400078e0002 */
[----:B------:R-:W3:Y:S01]  /*16220*/  LDL R2, [R1+0x8] ;  /* 0x0000080001027983 */ /* 0x000ee20000100800 */
[----:B--2---:R-:W-:Y:S01]  /*16230*/  SHF.L.U32 R0, R4, 0x1f, RZ ;  /* 0x0000001f04007819 */ /* 0x004fe200000006ff */
[----:B------:R-:W-:Y:S01]  /*16240*/  BSSY B1, `(.L_x_1520) ;  /* 0x0000006000017945 */ /* 0x000fe20003800000 */
[----:B0-----:R-:W-:-:S04]  /*16250*/  LOP3.LUT R3, R3, 0x7f, RZ, 0xc0, !PT ;  /* 0x0000007f03037812 */ /* 0x001fc800078ec0ff */
[----:B------:R-:W-:Y:S01]  /*16260*/  ISETP.NE.AND P1, PT, R3, RZ, PT ;  /* 0x000000ff0300720c */ /* 0x000fe20003f25270 */
[----:B---3--:R-:W-:-:S04]  /*16270*/  IMAD R2, R2, 0x8, R5 ;  /* 0x0000000802027824 */ /* 0x008fc800078e0205 */
[----:B------:R-:W0:Y:S02]  /*16280*/  SYNCS.PHASECHK.TRANS64.TRYWAIT P0, [R2+URZ+0x32460], R0 ;  /* 0x03246000020075a7 */ /* 0x000e24000800017f */
[----:B0-----:R-:W-:Y:S06]  /*16290*/  @!P0 BRA `(.L_x_1521) ;  /* 0x0000005c00f48947 */ /* 0x001fec0003800000 */
.L_x_1697:
[----:B------:R-:W-:Y:S05]  /*162a0*/  BSYNC B1 ;  /* 0x0000000000017941 */ /* 0x000fea0003800000 */
.L_x_1520:
        /* <DEDUP_REMOVED lines=9> */
.L_x_1523:
[----:B------:R-:W-:Y:S05]  /*16340*/  BSYNC B1 ;  /* 0x0000000000017941 */ /* 0x000fea0003800000 */
.L_x_1522:
        /* <DEDUP_REMOVED lines=12> */
[----:B---3--:R-:W-:-:S03]  /*16410*/  IMAD R0, R0, 0x60, R4 ;  /* 0x0000006000007824 */ /* 0x008fc600078e0204 */
[----:B------:R-:W-:-:S07]  /*16420*/  IADD3 R4, R3, 0x400, RZ ;  /* 0x0000040003047810 */ /* 0x000fce0007ffe0ff */
.L_x_1524:
        /* <DEDUP_REMOVED lines=16> */
.L_x_1525:
        /* <DEDUP_REMOVED lines=16> */
.L_x_1526:
        /* <DEDUP_REMOVED lines=16> */
.L_x_1527:
        /* <DEDUP_REMOVED lines=11> */
.L_x_1519:
[----:B------:R-:W-:Y:S05]  /*167e0*/  BSYNC B0 ;  /* 0x0000000000007941 */ /* 0x000fea0003800000 */
.L_x_1518:
[----:B0-----:R-:W3:Y:S01]  /*167f0*/  LDL.LU R4, [R1+0x7c] ;  /* 0x00007c0001047983 */ /* 0x001ee20000300800 */
[----:B------:R-:W-:Y:S01]  /*16800*/  BSSY B0, `(.L_x_1528) ;  /* 0x000020f000007945 */ /* 0x000fe20003800000 */
[----:B---3--:R-:W-:-:S13]  /*16810*/  ISETP.GE.AND P0, PT, R4, 0x61, PT ;  /* 0x000000610400780c */ /* 0x008fda0003f06270 */
        /* <DEDUP_REMOVED lines=48> */
.L_x_1534:
        /* <DEDUP_REMOVED lines=9> */
.L_x_1698:
[----:B------:R-:W-:Y:S05]  /*16bb0*/  BSYNC B3 ;  /* 0x0000000000037941 */ /* 0x000fea0003800000 */
.L_x_1535:
        /* <DEDUP_REMOVED lines=9> */
.L_x_1538:
[----:B------:R-:W-:Y:S05]  /*16c50*/  BSYNC B3 ;  /* 0x0000000000037941 */ /* 0x000fea0003800000 */
.L_x_1537:
[----:B0-----:R-:W2:Y:S04]  /*16c60*/  LDL R8, [R1+0x4] ;  /* 0x0000040001087983 */ /* 0x001ea80000100800 */
[----:B------:R-:W2:Y:S04]  /*16c70*/  LDL R3, [R1+0x8] ;  /* 0x0000080001037983 */ /* 0x000ea80000100800 */
[----:B------:R-:W3:Y:S01]  /*16c80*/  LDL R4, [R1+0x28] ;  /* 0x0000280001047983 */ /* 0x000ee20000100800 */
[----:B------:R-:W-:Y:S01]  /*16c90*/  MOV R7, RZ ;  /* 0x000000ff00077202 */ /* 0x000fe20000000f00 */
[----:B------:R-:W-:Y:S01]  /*16ca0*/  UIADD3 UR4, UP0, UR38, 0x370, URZ ;  /* 0x0000037026047890 */ /* 0x000fe2000ff1e03f */
[----:B------:R-:W-:Y:S01]  /*16cb0*/  PLOP3.LUT P0, PT, PT, PT, PT, 0x80, 0x0 ;  /* 0x000000000000781c */ /* 0x000fe20003f0f070 */
[----:B------:R-:W-:Y:S01]  /*16cc0*/  UMOV UR6, 0x0 ;  /* 0x0000000000067882 */ /* 0x000fe20000000000 */
[----:B------:R-:W-:Y:S01]  /*16cd0*/  R2UR UR10, R7 ;  /* 0x00000000070a72ca */ /* 0x000fe200000e0000 */
[----:B------:R-:W-:Y:S01]  /*16ce0*/  UIADD3.X UR5, URZ, UR39, URZ, UP0, !UPT ;  /* 0x000000273f057290 */ /* 0x000fe200087fe43f */
[----:B------:R-:W-:Y:S01]  /*16cf0*/  UMOV UR7, 0x14f00000 ;  /* 0x14f0000000077882 */ /* 0x000fe20000000000 */
[----:B--2---:R-:W-:-:S02]  /*16d00*/  IMAD R3, R3, 0x3000, R8 ;  /* 0x0000300003037824 */ /* 0x004fc400078e0208 */
[----:B---3--:R-:W-:Y:S02]  /*16d10*/  IMAD R0, R0, 0x60, R4 ;  /* 0x0000006000007824 */ /* 0x008fe400078e0204 */
[----:B------:R-:W-:Y:S02]  /*16d20*/  VIADD R3, R3, 0x1c400 ;  /* 0x0001c40003037836 */ /* 0x000fe40000000000 */
[----:B------:R-:W-:-:S07]  /*16d30*/  VIADD R4, R2, 0x32430 ;  /* 0x0003243002047836 */ /* 0x000fce0000000000 */
.L_x_1539:
        /* <DEDUP_REMOVED lines=14> */
.L_x_1699:
[----:B------:R-:W-:Y:S05]  /*16e20*/  BSYNC B3 ;  /* 0x0000000000037941 */ /* 0x000fea0003800000 */
.L_x_1540:
        /* <DEDUP_REMOVED lines=11> */
.L_x_1543:
[----:B------:R-:W-:Y:S05]  /*16ee0*/  BSYNC B3 ;  /* 0x0000000000037941 */ /* 0x000fea0003800000 */
.L_x_1542:
        /* <DEDUP_REMOVED lines=11> */
.L_x_1544:
        /* <DEDUP_REMOVED lines=16> */
.L_x_1545:
        /* <DEDUP_REMOVED lines=16> */
.L_x_1546:
        /* <DEDUP_REMOVED lines=16> */
.L_x_1547:
        /* <DEDUP_REMOVED lines=11> */
.L_x_1533:
[----:B------:R-:W-:Y:S05]  /*17350*/  BSYNC B1 ;  /* 0x0000000000017941 */ /* 0x000fea0003800000 */
.L_x_1532:
[----:B------:R-:W2:Y:S02]  /*17360*/  LDL.LU R4, [R1+0x38] ;  /* 0x0000380001047983 */ /* 0x000ea40000300800 */
[----:B--2---:R-:W-:-:S07]  /*17370*/  VIADD R0, R4, 0xfffffffd ;  /* 0xfffffffd04007836 */ /* 0x004fce0000000000 */
.L_x_1531:
[----:B------:R-:W-:Y:S05]  /*17380*/  BSYNC B2 ;  /* 0x0000000000027941 */ /* 0x000fea0003800000 */
.L_x_1530:
[----:B------:R-:W2:Y:S01]  /*17390*/  LDL.LU R2, [R1+0x3c] ;  /* 0x00003c0001027983 */ /* 0x000ea20000300800 */
[----:B------:R-:W-:-:S05]  /*173a0*/  IMAD.MOV R6, RZ, RZ, -R6 ;  /* 0x000000ffff067224 */ /* 0x000fca00078e0a06 */
[----:B--2---:R-:W-:-:S13]  /*173b0*/  ISETP.NE.AND P0, PT, R2, R6, PT ;  /* 0x000000060200720c */ /* 0x004fda0003f05270 */
[----:B------:R-:W-:Y:S05]  /*173c0*/  @!P0 BRA `(.L_x_1529) ;  /* 0x0000001400488947 */ /* 0x000fea0003800000 */
.L_x_1580:
        /* <DEDUP_REMOVED lines=13> */
[----:B-----5:R-:W-:Y:S02]  /*174a0*/  MOV R8, R0 ;  /* 0x0000000000087202 */ /* 0x020fe40000000f00 */
        /* <DEDUP_REMOVED lines=23> */
.L_x_1550:
        /* <DEDUP_REMOVED lines=9> */
.L_x_1700:
[----:B------:R-:W-:Y:S05]  /*176b0*/  BSYNC B2 ;  /* 0x0000000000027941 */ /* 0x000fea0003800000 */
.L_x_1551:
        /* <DEDUP_REMOVED lines=9> */
.L_x_1554:
[----:B------:R-:W-:Y:S05]  /*17750*/  BSYNC B2 ;  /* 0x0000000000027941 */ /* 0x000fea0003800000 */
.L_x_1553:
        /* <DEDUP_REMOVED lines=13> */
.L_x_1555:
        /* <DEDUP_REMOVED lines=14> */
.L_x_1701:
[----:B------:R-:W-:Y:S05]  /*17910*/  BSYNC B2 ;  /* 0x0000000000027941 */ /* 0x000fea0003800000 */
.L_x_1556:
        /* <DEDUP_REMOVED lines=11> */
.L_x_1559:
[----:B------:R-:W-:Y:S05]  /*179d0*/  BSYNC B2 ;  /* 0x0000000000027941 */ /* 0x000fea0003800000 */
.L_x_1558:
        /* <DEDUP_REMOVED lines=10> */
.L_x_1560:
        /* <DEDUP_REMOVED lines=16> */
.L_x_1561:
        /* <DEDUP_REMOVED lines=16> */
.L_x_1562:
        /* <DEDUP_REMOVED lines=16> */
.L_x_1563:
        /* <DEDUP_REMOVED lines=11> */
.L_x_1549:
[----:B------:R-:W-:Y:S05]  /*17e30*/  BSYNC B1 ;  /* 0x0000000000017941 */ /* 0x000fea0003800000 */
.L_x_1548:
        /* <DEDUP_REMOVED lines=36> */
.L_x_1566:
        /* <DEDUP_REMOVED lines=9> */
.L_x_1702:
[----:B------:R-:W-:Y:S05]  /*18110*/  BSYNC B2 ;  /* 0x0000000000027941 */ /* 0x000fea0003800000 */
.L_x_1567:
        /* <DEDUP_REMOVED lines=9> */
.L_x_1570:
[----:B------:R-:W-:Y:S05]  /*181b0*/  BSYNC B2 ;  /* 0x0000000000027941 */ /* 0x000fea0003800000 */
.L_x_1569:
        /* <DEDUP_REMOVED lines=14> */
.L_x_1571:
        /* <DEDUP_REMOVED lines=14> */
.L_x_1703:
[----:B------:R-:W-:Y:S05]  /*18380*/  BSYNC B2 ;  /* 0x0000000000027941 */ /* 0x000fea0003800000 */
.L_x_1572:
[----:B------:R-:W-:Y:S01]  /*18390*/  BSSY B2, `(.L_x_1574) ;  /* 0x000000b000027945 */ /* 0x000fe20003800000 */
[----:B------:R-:W-:Y:S01]  /*183a0*/  IMAD.MOV.U32 R8, RZ, RZ, 0x0 ;  /* 0x00000000ff087424 */ /* 0x000fe200078e00ff */
[----:B------:R-:W-:Y:S02]  /*183b0*/  MOV R9, 0x14f00000 ;  /* 0x14f0000000097802 */ /* 0x000fe40000000f00 */
        /* <DEDUP_REMOVED lines=8> */
.L_x_1575:
[----:B------:R-:W-:Y:S05]  /*18440*/  BSYNC B2 ;  /* 0x0000000000027941 */ /* 0x000fea0003800000 */
.L_x_1574:
        /* <DEDUP_REMOVED lines=11> */
.L_x_1576:
        /* <DEDUP_REMOVED lines=16> */
.L_x_1577:
        /* <DEDUP_REMOVED lines=16> */
.L_x_1578:
        /* <DEDUP_REMOVED lines=16> */
.L_x_1579:
        /* <DEDUP_REMOVED lines=11> */
.L_x_1565:
[----:B------:R-:W-:Y:S05]  /*188b0*/  BSYNC B1 ;  /* 0x0000000000017941 */ /* 0x000fea0003800000 */
.L_x_1564:
[C---:B------:R-:W-:Y:S01]  /*188c0*/  ISETP.GT.AND P0, PT, R0.reuse, 0x1, PT ;  /* 0x000000010000780c */ /* 0x040fe20003f04270 */
[----:B------:R-:W-:-:S12]  /*188d0*/  VIADD R0, R0, 0xfffffffe ;  /* 0xfffffffe00007836 */ /* 0x000fd80000000000 */
[----:B------:R-:W-:Y:S05]  /*188e0*/  @P0 BRA `(.L_x_1580) ;  /* 0xffffffe800b80947 */ /* 0x000fea000383ffff */
.L_x_1529:
[----:B------:R-:W-:Y:S05]  /*188f0*/  BSYNC B0 ;  /* 0x0000000000007941 */ /* 0x000fea0003800000 */
.L_x_1528:
[----:B------:R-:W3:Y:S04]  /*18900*/  LDL.LU R4, [R1+0x8] ;  /* 0x0000080001047983 */ /* 0x000ee80000300800 */
[----:B------:R-:W2:Y:S01]  /*18910*/  LDL.LU R3, [R1+0x1c] ;  /* 0x00001c0001037983 */ /* 0x000ea20000300800 */
[----:B------:R-:W1:Y:S01]  /*18920*/  S2R R2, SR_TID.X ;  /* 0x0000000000027919 */ /* 0x000e620000002100 */
[----:B------:R-:W-:Y:S01]  /*18930*/  BSSY B0, `(.L_x_1581) ;  /* 0x0000015000007945 */ /* 0x000fe20003800000 */
[----:B-1----:R-:W-:-:S04]  /*18940*/  LOP3.LUT R2, R2, 0x7f, RZ, 0xc0, !PT ;  /* 0x0000007f02027812 */ /* 0x002fc800078ec0ff */
[----:B------:R-:W-:Y:S01]  /*18950*/  ISETP.NE.AND P1, PT, R2, RZ, PT ;  /* 0x000000ff0200720c */ /* 0x000fe20003f25270 */
[----:B---3--:R-:W-:-:S05]  /*18960*/  VIADD R0, R4, 0x1 ;  /* 0x0000000104007836 */ /* 0x008fca0000000000 */
        /* <DEDUP_REMOVED lines=11> */
[----:B--2---:R-:W2:Y:S04]  /*18a20*/  @P1 ATOMG.E.ADD.STRONG.GPU PT, R3, desc[UR60][R4.64], R3 ;  /* 0x00000003040319a8 */ /* 0x004ea800081ee1fc */
[----:B--2---:R1:W2:Y:S02]  /*18a30*/  SHFL.IDX PT, R3, R3, R2, 0x1f ;  /* 0x00001f0203037589 */ /* 0x0042a400000e0000 */
[----:B-1----:R-:W1:Y:S02]  /*18a40*/  S2R R2, SR_LTMASK ;  /* 0x0000000000027919 */ /* 0x002e640000003900 */
[----:B-1----:R-:W-:-:S06]  /*18a50*/  LOP3.LUT R2, R2, UR4, RZ, 0xc0, !PT ;  /* 0x0000000402027c12 */ /* 0x002fcc000f8ec0ff */
[----:B------:R-:W2:Y:S02]  /*18a60*/  POPC R2, R2 ;  /* 0x0000000200027309 */ /* 0x000ea40000000000 */
[----:B--2---:R-:W-:-:S07]  /*18a70*/  IADD3 R16, R3, UR36, R2 ;  /* 0x0000002403107c10 */ /* 0x004fce000fffe002 */
.L_x_1582:
[----:B------:R-:W-:Y:S05]  /*18a80*/  BSYNC B0 ;  /* 0x0000000000007941 */ /* 0x000fea0003800000 */
.L_x_1581:
[----:B------:R-:W-:-:S05]  /*18a90*/  SEL R0, R0, RZ, P0 ;  /* 0x000000ff00007207 */ /* 0x000fca0000000000 */
[----:B------:R2:W-:Y:S02]  /*18aa0*/  STL [R1+0x8], R0 ;  /* 0x0000080001007387 */ /* 0x0005e40000100800 */
.L_x_1494:
[----:B------:R-:W-:Y:S05]  /*18ab0*/  BSYNC B7 ;  /* 0x0000000000077941 */ /* 0x000fea0003800000 */
.L_x_1492:
[----:B--2---:R-:W2:Y:S02]  /*18ac0*/  LDL R0, [R1+0x18] ;  /* 0x0000180001007983 */ /* 0x004ea40000100800 */
        /* <DEDUP_REMOVED lines=12> */
.L_x_1583:
[----:B------:R-:W0:Y:S01]  /*18b90*/  S2R R0, SR_TID.X ;  /* 0x0000000000007919 */ /* 0x000e220000002100 */
[----:B------:R-:W-:Y:S01]  /*18ba0*/  UMOV UR4, 0xffffffff ;  /* 0xffffffff00047882 */ /* 0x000fe20000000000 */
[----:B0-----:R-:W-:-:S04]  /*18bb0*/  LOP3.LUT R7, R0, 0x1f, RZ, 0xc0, !PT ;  /* 0x0000001f00077812 */ /* 0x001fc800078ec0ff */
        /* <DEDUP_REMOVED lines=33> */
.L_x_1713:
[----:B------:R-:W-:Y:S02]  /*18dd0*/  ULDC UR4, c[0x0][0xd38] ;  /* 0x00034e0000047ab9 */ /* 0x000fe40000000800 */
[----:B------:R-:W-:-:S04]  /*18de0*/  IMAD.U32 R16, RZ, RZ, UR4 ;  /* 0x00000004ff107e24 */ /* 0x000fc8000f8e00ff */
[----:B-1----:R-:W-:-:S04]  /*18df0*/  IMAD R6, R6, R16, RZ ;  /* 0x0000001006067224 */ /* 0x002fc800078e02ff */
[----:B------:R-:W-:-:S05]  /*18e00*/  IMAD.IADD R4, R4, 0x1, R6 ;  /* 0x0000000104047824 */ /* 0x000fca00078e0206 */
[----:B------:R-:W-:-:S13]  /*18e10*/  ISETP.GT.AND P6, PT, R4, R0, PT ;  /* 0x000000000400720c */ /* 0x000fda0003fc4270 */
[----:B------:R-:W-:Y:S05]  /*18e20*/  @P6 BRA `(.L_x_1586) ;  /* 0x00000000009c6947 */ /* 0x000fea0003800000 */
.L_x_1591:
        /* <DEDUP_REMOVED lines=14> */
.L_x_1589:
[----:B------:R-:W-:Y:S05]  /*18f10*/  BSYNC B0 ;  /* 0x0000000000007941 */ /* 0x000fea0003800000 */
.L_x_1588:
        /* <DEDUP_REMOVED lines=18> */
.L_x_1721:
[----:B------:R-:W-:Y:S02]  /*19040*/  ULDC UR4, c[0x0][0xd38] ;  /* 0x00034e0000047ab9 */ /* 0x000fe40000000800 */
[----:B------:R-:W-:-:S05]  /*19050*/  MOV R16, UR4 ;  /* 0x0000000400107c02 */ /* 0x000fca0008000f00 */
[----:B-1----:R-:W-:-:S04]  /*19060*/  IMAD R6, R6, R16, RZ ;  /* 0x0000001006067224 */ /* 0x002fc800078e02ff */
[----:B------:R-:W-:-:S05]  /*19070*/  IMAD.IADD R4, R6, 0x1, R4 ;  /* 0x0000000106047824 */ /* 0x000fca00078e0204 */
[----:B------:R-:W-:-:S13]  /*19080*/  ISETP.GT.AND P6, PT, R4, R0, PT ;  /* 0x000000000400720c */ /* 0x000fda0003fc4270 */
[----:B------:R-:W-:Y:S05]  /*19090*/  @!P6 BRA `(.L_x_1591) ;  /* 0xfffffffc0064e947 */ /* 0x000fea000383ffff */
.L_x_1586:
        /* <DEDUP_REMOVED lines=8> */
.L_x_1725:
[----:B------:R-:W-:Y:S01]  /*19120*/  ISETP.NE.AND P0, PT, R5, RZ, PT ;  /* 0x000000ff0500720c */ /* 0x000fe20003f05270 */
[----:B-1----:R-:W-:-:S12]  /*19130*/  IMAD.MOV.U32 R2, RZ, RZ, RZ ;  /* 0x000000ffff027224 */ /* 0x002fd800078e00ff */
[----:B------:R-:W-:Y:S05]  /*19140*/  @!P0 BRA `(.L_x_1593) ;  /* 0x0000000000108947 */ /* 0x000fea0003800000 */
[----:B------:R-:W-:Y:S01]  /*19150*/  UMOV UR4, 0xffffffff ;  /* 0xffffffff00047882 */ /* 0x000fe20000000000 */
[----:B------:R-:W-:Y:S02]  /*19160*/  VIADD R12, R4, 0xffffffff ;  /* 0xffffffff040c7836 */ /* 0x000fe40000000000 */
[----:B------:R-:W-:Y:S05]  /*19170*/  BRA.DIV UR4, `(.L_x_1594) ;  /* 0x0000003e04247947 */ /* 0x000fea000b800000 */
[----:B------:R1:W3:Y:S02]  /*19180*/  SHFL.IDX PT, R2, R3, R12, 0x1f ;  /* 0x00001f0c03027589 */ /* 0x0002e400000e0000 */
.L_x_1593:
        /* <DEDUP_REMOVED lines=31> */
.L_x_1587:
[----:B------:R-:W-:Y:S01]  /*19380*/  UMOV UR4, URZ ;  /* 0x0000003f00047c82 */ /* 0x000fe20008000000 */
[----:B------:R-:W-:Y:S01]  /*19390*/  UMOV UR5, URZ ;  /* 0x0000003f00057c82 */ /* 0x000fe20008000000 */
[----:B------:R-:W-:Y:S01]  /*193a0*/  ULDC UR6, c[0x0][0xd3c] ;  /* 0x00034f0000067ab9 */ /* 0x000fe20000000800 */
[----:B------:R-:W-:Y:S02]  /*193b0*/  IMAD.MOV.U32 R16, RZ, RZ, R0 ;  /* 0x000000ffff107224 */ /* 0x000fe400078e0000 */
[----:B------:R-:W-:Y:S02]  /*193c0*/  IMAD.U32 R17, RZ, RZ, UR4 ;  /* 0x00000004ff117e24 */ /* 0x000fe4000f8e00ff */
[----:B------:R-:W-:Y:S02]  /*193d0*/  IMAD.U32 R18, RZ, RZ, UR5 ;  /* 0x00000005ff127e24 */ /* 0x000fe4000f8e00ff */
[----:B------:R-:W-:-:S07]  /*193e0*/  IMAD.U32 R19, RZ, RZ, UR6 ;  /* 0x00000006ff137e24 */ /* 0x000fce000f8e00ff */
.L_x_1595:
        /* <DEDUP_REMOVED lines=12> */
.L_x_1584:
[----:B------:R-:W-:Y:S02]  /*194b0*/  ULDC UR4, c[0x0][0xd3c] ;  /* 0x00034f0000047ab9 */ /* 0x000fe40000000800 */
[----:B---3--:R-:W-:-:S13]  /*194c0*/  ISETP.GE.AND P0, PT, R19, UR4, PT ;  /* 0x0000000413007c0c */ /* 0x008fda000bf06270 */
[----:B------:R-:W-:Y:S05]  /*194d0*/  @!P0 BRA `(.L_x_1596) ;  /* 0xffffff8c00148947 */ /* 0x000fea000383ffff */
[----:B------:R-:W-:Y:S05]  /*194e0*/  BSYNC B8 ;  /* 0x0000000000087941 */ /* 0x000fea0003800000 */
.L_x_1450:
[----:B--2---:R-:W2:Y:S01]  /*194f0*/  LDL.LU R0, [R1+0x68] ;  /* 0x0000680001007983 */ /* 0x004ea20000300800 */
[----:B------:R-:W-:Y:S01]  /*19500*/  BSSY B0, `(.L_x_1597) ;  /* 0x000000b000007945 */ /* 0x000fe20003800000 */
[----:B------:R-:W3:Y:S01]  /*19510*/  S2R R5, SR_CgaCtaId ;  /* 0x0000000000057919 */ /* 0x000ee20000008800 */
[----:B--2---:R-:W-:-:S05]  /*19520*/  VIADD R0, R0, 0x1 ;  /* 0x0000000100007836 */ /* 0x004fca0000000000 */
[----:B0-----:R-:W-:-:S04]  /*19530*/  LEA.HI R2, R0, R0, RZ, 0x1 ;  /* 0x0000000000027211 */ /* 0x001fc800078f08ff */
[----:B-1----:R-:W-:-:S05]  /*19540*/  LOP3.LUT R3, R2, 0xfffffffe, RZ, 0xc0, !PT ;  /* 0xfffffffe02037812 */ /* 0x002fca00078ec0ff */
[----:B------:R-:W-:Y:S01]  /*19550*/  IMAD.IADD R3, R0, 0x1, -R3 ;  /* 0x0000000100037824 */ /* 0x000fe200078e0a03 */
[----:B------:R-:W-:-:S04]  /*19560*/  MOV R0, 0x400 ;  /* 0x0000040000007802 */ /* 0x000fc80000000f00 */
[----:B---3--:R-:W-:Y:S02]  /*19570*/  LEA R0, R5, R0, 0x18 ;  /* 0x0000000005007211 */ /* 0x008fe400078ec0ff */
[----:B------:R-:W-:-:S04]  /*19580*/  SHF.L.U32 R3, R3, 0x1f, RZ ;  /* 0x0000001f03037819 */ /* 0x000fc800000006ff */
[----:B------:R-:W0:Y:S02]  /*19590*/  SYNCS.PHASECHK.TRANS64.TRYWAIT P0, [R0+URZ+0x32420], R3 ;  /* 0x03242003000075a7 */ /* 0x000e24000800017f */
[----:B0-----:R-:W-:Y:S05]  /*195a0*/  @!P0 BRA `(.L_x_1598) ;  /* 0x0000003800408947 */ /* 0x001fea0003800000 */
.L_x_1728:
[----:B------:R-:W-:Y:S05]  /*195b0*/  BSYNC B0 ;  /* 0x0000000000007941 */ /* 0x000fea0003800000 */
.L_x_1597:
[----:B------:R-:W-:-:S03]  /*195c0*/  UMOV UR4, 0xffffffff ;  /* 0xffffffff00047882 */ /* 0x000fc60000000000 */
[----:B------:R-:W-:Y:S05]  /*195d0*/  BRA.DIV UR4, `(.L_x_1599) ;  /* 0x0000003a04487947 */ /* 0x000fea000b800000 */
[----:B------:R-:W1:Y:S02]  /*195e0*/  S2R R2, SR_TID.X ;  /* 0x0000000000027919 */ /* 0x000e640000002100 */
[----:B-1----:R-:W-:-:S04]  /*195f0*/  SHF.R.U32.HI R2, RZ, 0x5, R2 ;  /* 0x00000005ff027819 */ /* 0x002fc80000011602 */
[----:B------:R-:W-:-:S05]  /*19600*/  LOP3.LUT R2, R2, 0x3, RZ, 0xc0, !PT ;  /* 0x0000000302027812 */ /* 0x000fca00078ec0ff */
[----:B------:R1:W2:Y:S02]  /*19610*/  SHFL.IDX PT, R14, R2, RZ, 0x1f ;  /* 0x00001fff020e7589 */ /* 0x0002a400000e0000 */
.L_x_1731:
[----:B--2---:R-:W-:-:S13]  /*19620*/  ISETP.NE.AND P0, PT, R14, RZ, PT ;  /* 0x000000ff0e00720c */ /* 0x004fda0003f05270 */
[----:B------:R-:W-:Y:S05]  /*19630*/  @P0 BRA `(.L_x_1305) ;  /* 0x0000000000940947 */ /* 0x000fea0003800000 */
[----:B------:R-:W-:-:S03]  /*19640*/  UMOV UR4, 0xffffffff ;  /* 0xffffffff00047882 */ /* 0x000fc60000000000 */
[----:B------:R-:W-:Y:S05]  /*19650*/  BRA.DIV UR4, `(.L_x_1600) ;  /* 0x0000003a045c7947 */ /* 0x000fea000b800000 */
[----:B------:R-:W-:-:S13]  /*19660*/  ELECT P6, URZ, PT ;  /* 0x00000000003f782f */ /* 0x000fda00038c0000 */
.L_x_1734:
[----:B------:R-:W-:Y:S05]  /*19670*/  @!P6 BRA `(.L_x_1305) ;  /* 0x000000000084e947 */ /* 0x000fea0003800000 */
[----:B-1----:R-:W2:Y:S02]  /*19680*/  LDL.LU R2, [R1+0x90] ;  /* 0x0000900001027983 */ /* 0x002ea40000300800 */
[----:B--2---:R-:W-:-:S04]  /*19690*/  LOP3.LUT R2, R2, 0x2, RZ, 0xfc, !PT ;  /* 0x0000000202027812 */ /* 0x004fc800078efcff */
[----:B------:R-:W-:-:S13]  /*196a0*/  ISETP.NE.AND P2, PT, R2, 0x3, PT ;  /* 0x000000030200780c */ /* 0x000fda0003f45270 */
[----:B------:R-:W-:Y:S05]  /*196b0*/  @!P2 BRA `(.L_x_1601) ;  /* 0x000000000004a947 */ /* 0x000fea0003800000 */
[----:B------:R-:W-:Y:S01]  /*196c0*/  BPT.TRAP 0x1 ;  /* 0x000000040000795c */ /* 0x000fe20000300000 */
.L_x_1601:
        /* <DEDUP_REMOVED lines=14> */
.L_x_1735:
[----:B------:R-:W1:Y:S02]  /*197b0*/  SYNCS.PHASECHK.TRANS64.TRYWAIT P0, [R7+URZ], R2 ;  /* 0x00000002070075a7 */ /* 0x000e64000800017f */
[----:B-1----:R-:W-:Y:S05]  /*197c0*/  @!P0 BRA `(.L_x_1603) ;  /* 0x0000003800348947 */ /* 0x002fea0003800000 */
.L_x_1736:
[----:B------:R-:W-:Y:S05]  /*197d0*/  @!P2 BRA `(.L_x_1604) ;  /* 0x000000000004a947 */ /* 0x000fea0003800000 */
[----:B------:R-:W-:Y:S01]  /*197e0*/  BPT.TRAP 0x1 ;  /* 0x000000040000795c */ /* 0x000fe20000300000 */
.L_x_1604:
[----:B------:R-:W2:Y:S01]  /*197f0*/  LDL.LU R4, [R1+0x8] ;  /* 0x0000080001047983 */ /* 0x000ea20000300800 */
[----:B------:R-:W-:-:S05]  /*19800*/  VIADD R0, R0, 0x32460 ;  /* 0x0003246000007836 */ /* 0x000fca0000000000 */
[----:B--2---:R-:W-:-:S04]  /*19810*/  LEA R4, R4, R0, 0x3 ;  /* 0x0000000004047211 */ /* 0x004fc800078e18ff */
[----:B------:R-:W2:Y:S02]  /*19820*/  SYNCS.PHASECHK.TRANS64.TRYWAIT P0, [R4+URZ], R5 ;  /* 0x00000005040075a7 */ /* 0x000ea4000800017f */
[----:B--2---:R-:W-:Y:S05]  /*19830*/  @!P0 BRA `(.L_x_1605) ;  /* 0x00000038002c8947 */ /* 0x004fea0003800000 */
.L_x_1737:
[----:B------:R-:W-:-:S07]  /*19840*/  IMAD R3, R3, 0x8, R0 ;  /* 0x0000000803037824 */ /* 0x000fce00078e0200 */
.L_x_1606:
[----:B---3--:R3:W0:Y:S02]  /*19850*/  SYNCS.PHASECHK.TRANS64.TRYWAIT P0, [R3+URZ], R2 ;  /* 0x00000002030075a7 */ /* 0x008624000800017f */
[----:B0-----:R-:W-:Y:S05]  /*19860*/  @!P0 NANOSLEEP.SYNCS 0x989680 ;  /* 0x009896800000895d */ /* 0x001fea0003900000 */
[----:B------:R-:W0:Y:S02]  /*19870*/  @!P0 SYNCS.PHASECHK.TRANS64 P0, [R3+URZ], R2 ;  /* 0x00000002030085a7 */ /* 0x000e24000800007f */
[----:B0-----:R-:W-:Y:S05]  /*19880*/  @!P0 BRA `(.L_x_1606) ;  /* 0xfffffffc00f08947 */ /* 0x001fea000383ffff */
.L_x_1305:
[----:B------:R-:W-:Y:S05]  /*19890*/  BSYNC B9 ;  /* 0x0000000000097941 */ /* 0x000fea0003800000 */
.L_x_1302:
[----:B------:R-:W-:Y:S05]  /*198a0*/  EXIT ;  /* 0x000000000000794d */ /* 0x000fea0003800000 */
.L_x_1323:
[----:B0-----:R0:W1:Y:S02]  /*198b0*/  SYNCS.PHASECHK.TRANS64.TRYWAIT P6, [R94+URZ+0x32490], R108 ;  /* 0x0324906c5e0075a7 */ /* 0x00106400080c017f */
[----:B-1----:R-:W-:Y:S05]  /*198c0*/  @!P6 NANOSLEEP.SYNCS 0x989680 ;  /* 0x009896800000e95d */ /* 0x002fea0003900000 */
[----:B------:R-:W1:Y:S02]  /*198d0*/  @!P6 SYNCS.PHASECHK.TRANS64 P6, [R94+URZ+0x32490], R108 ;  /* 0x0324906c5e00e5a7 */ /* 0x000e6400080c007f */
[----:B-1----:R-:W-:Y:S05]  /*198e0*/  @!P6 BRA `(.L_x_1323) ;  /* 0xfffffffc00f0e947 */ /* 0x002fea000383ffff */
[----:B------:R-:W-:Y:S05]  /*198f0*/  BRA `(.L_x_1607) ;  /* 0xfffffe9000a07947 */ /* 0x000fea000383ffff */
.L_x_1341:
[----:B0-----:R0:W1:Y:S02]  /*19900*/  SYNCS.PHASECHK.TRANS64.TRYWAIT P5, [R94+URZ+0x32490], R108 ;  /* 0x0324906c5e0075a7 */ /* 0x00106400080a017f */
[----:B-1----:R-:W-:Y:S05]  /*19910*/  @!P5 NANOSLEEP.SYNCS 0x989680 ;  /* 0x009896800000d95d */ /* 0x002fea0003900000 */
[----:B------:R-:W1:Y:S02]  /*19920*/  @!P5 SYNCS.PHASECHK.TRANS64 P5, [R94+URZ+0x32490], R108 ;  /* 0x0324906c5e00d5a7 */ /* 0x000e6400080a007f */
[----:B-1----:R-:W-:Y:S05]  /*19930*/  @!P5 BRA `(.L_x_1341) ;  /* 0xfffffffc00f0d947 */ /* 0x002fea000383ffff */
[----:B------:R-:W-:Y:S05]  /*19940*/  BRA `(.L_x_1608) ;  /* 0xfffffea000e87947 */ /* 0x000fea000383ffff */
.L_x_1350:
[----:B0-----:R0:W1:Y:S02]  /*19950*/  SYNCS.PHASECHK.TRANS64.TRYWAIT P4, [R94+URZ+0x32490], R108 ;  /* 0x0324906c5e0075a7 */ /* 0x001064000808017f */
[----:B-1----:R-:W-:Y:S05]  /*19960*/  @!P4 NANOSLEEP.SYNCS 0x989680 ;  /* 0x009896800000c95d */ /* 0x002fea0003900000 */
[----:B------:R-:W1:Y:S02]  /*19970*/  @!P4 SYNCS.PHASECHK.TRANS64 P4, [R94+URZ+0x32490], R108 ;  /* 0x0324906c5e00c5a7 */ /* 0x000e64000808007f */
[----:B-1----:R-:W-:Y:S05]  /*19980*/  @!P4 BRA `(.L_x_1350) ;  /* 0xfffffffc00f0c947 */ /* 0x002fea000383ffff */
[----:B------:R-:W-:Y:S05]  /*19990*/  BRA `(.L_x_1609) ;  /* 0xfffffeb000d07947 */ /* 0x000fea000383ffff */
.L_x_1356:
[----:B-1----:R1:W2:Y:S02]  /*199a0*/  SYNCS.PHASECHK.TRANS64.TRYWAIT P3, [R94+URZ+0x324b0], R108 ;  /* 0x0324b06c5e0075a7 */ /* 0x0022a4000806017f */
[----:B--2---:R-:W-:Y:S05]  /*199b0*/  @!P3 NANOSLEEP.SYNCS 0x989680 ;  /* 0x009896800000b95d */ /* 0x004fea0003900000 */
[----:B------:R-:W2:Y:S02]  /*199c0*/  @!P3 SYNCS.PHASECHK.TRANS64 P3, [R94+URZ+0x324b0], R108 ;  /* 0x0324b06c5e00b5a7 */ /* 0x000ea4000806007f */
[----:B--2---:R-:W-:Y:S05]  /*199d0*/  @!P3 BRA `(.L_x_1356) ;  /* 0xfffffffc00f0b947 */ /* 0x004fea000383ffff */
[----:B------:R-:W-:Y:S05]  /*199e0*/  BRA `(.L_x_1610) ;  /* 0xfffffeb4005c7947 */ /* 0x000fea000383ffff */
.L_x_1364:
[----:B------:R-:W0:Y:S01]  /*199f0*/  S2R R7, SR_TID.X ;  /* 0x0000000000077919 */ /* 0x000e220000002100 */
[----:B------:R-:W-:Y:S01]  /*19a00*/  BSSY B0, `(.L_x_1611) ;  /* 0x000000c000007945 */ /* 0x000fe20003800000 */
[----:B------:R-:W-:Y:S02]  /*19a10*/  IMAD.MOV.U32 R12, RZ, RZ, RZ ;  /* 0x000000ffff0c7224 */ /* 0x000fe400078e00ff */
[----:B------:R-:W-:Y:S02]  /*19a20*/  IMAD.MOV.U32 R11, RZ, RZ, 0x1f ;  /* 0x0000001fff0b7424 */ /* 0x000fe400078e00ff */
[----:B------:R-:W-:Y:S02]  /*19a30*/  IMAD.MOV.U32 R15, RZ, RZ, -0x1 ;  /* 0xffffffffff0f7424 */ /* 0x000fe400078e00ff */
[----:B0-----:R-:W-:-:S05]  /*19a40*/  VIADD R20, R7, 0xffffff80 ;  /* 0xffffff8007147836 */ /* 0x001fca0000000000 */
[----:B------:R-:W-:-:S04]  /*19a50*/  SHF.R.S32.HI R7, RZ, 0x1f, R20 ;  /* 0x0000001fff077819 */ /* 0x000fc80000011414 */
[----:B------:R-:W-:-:S04]  /*19a60*/  LEA.HI R7, R7, R20, RZ, 0x7 ;  /* 0x0000001407077211 */ /* 0x000fc800078f38ff */
[----:B------:R-:W-:-:S05]  /*19a70*/  SHF.R.S32.HI R7, RZ, 0x7, R7 ;  /* 0x00000007ff077819 */ /* 0x000fca0000011407 */
[----:B------:R-:W-:-:S07]  /*19a80*/  IMAD.MOV.U32 R13, RZ, RZ, R7 ;  /* 0x000000ffff0d7224 */ /* 0x000fce00078e0007 */
[----:B-----5:R-:W-:Y:S05]  /*19a90*/  WARPSYNC.COLLECTIVE R15, `(.L_x_1612) ;  /* 0x000000000f087348 */ /* 0x020fea0003c00000 */
[----:B------:R0:W1:Y:S02]  /*19aa0*/  SHFL.IDX P6, R14, R13, R12, R11 ;  /* 0x0000000c0d0e7389 */ /* 0x00006400000c000b */
[----:B01---5:R-:W-:Y:S01]  /*19ab0*/  ENDCOLLECTIVE ;  /* 0x000000000000791b */ /* 0x023fe20003800000 */
.L_x_1612:
[----:B------:R-:W-:Y:S05]  /*19ac0*/  BSYNC B0 ;  /* 0x0000000000007941 */ /* 0x000fea0003800000 */
.L_x_1611:
[----:B------:R-:W-:Y:S05]  /*19ad0*/  BRA `(.L_x_1613) ;  /* 0xfffffec000147947 */ /* 0x000fea000383ffff */
.L_x_1376:
        /* <DEDUP_REMOVED lines=8> */
.L_x_1615:
[----:B------:R-:W-:Y:S05]  /*19b60*/  BSYNC B1 ;  /* 0x0000000000017941 */ /* 0x000fea0003800000 */
.L_x_1614:
[----:B------:R-:W-:Y:S01]  /*19b70*/  IMAD.MOV.U32 R13, RZ, RZ, R24 ;  /* 0x000000ffff0d7224 */ /* 0x000fe200078e0018 */
[----:B------:R-:W-:Y:S01]  /*19b80*/  MOV R11, 0x1c1f ;  /* 0x00001c1f000b7802 */ /* 0x000fe20000000f00 */
[----:B------:R-:W-:Y:S02]  /*19b90*/  IMAD.MOV.U32 R12, RZ, RZ, RZ ;  /* 0x000000ffff0c7224 */ /* 0x000fe400078e00ff */
[----:B------:R-:W-:Y:S02]  /*19ba0*/  IMAD.MOV.U32 R15, RZ, RZ, -0x1 ;  /* 0xffffffffff0f7424 */ /* 0x000fe400078e00ff */
[----:B------:R-:W-:-:S07]  /*19bb0*/  IMAD.MOV.U32 R3, RZ, RZ, R14 ;  /* 0x000000ffff037224 */ /* 0x000fce00078e000e */
[----:B------:R-:W-:Y:S05]  /*19bc0*/  WARPSYNC.COLLECTIVE R15, `(.L_x_1616) ;  /* 0x000000000f087348 */ /* 0x000fea0003c00000 */
[----:B------:R0:W1:Y:S02]  /*19bd0*/  SHFL.IDX P6, R14, R13, R12, R11 ;  /* 0x0000000c0d0e7389 */ /* 0x00006400000c000b */
[----:B01----:R-:W-:Y:S01]  /*19be0*/  ENDCOLLECTIVE ;  /* 0x000000000000791b */ /* 0x003fe20003800000 */
.L_x_1616:
[----:B------:R-:W-:Y:S02]  /*19bf0*/  IMAD.MOV.U32 R13, RZ, RZ, R27 ;  /* 0x000000ffff0d7224 */ /* 0x000fe400078e001b */
[----:B------:R-:W-:-:S07]  /*19c00*/  IMAD.MOV.U32 R0, RZ, RZ, R14 ;  /* 0x000000ffff007224 */ /* 0x000fce00078e000e */
[----:B------:R-:W-:Y:S05]  /*19c10*/  WARPSYNC.COLLECTIVE R15, `(.L_x_1617) ;  /* 0x000000000f087348 */ /* 0x000fea0003c00000 */
[----:B------:R0:W1:Y:S02]  /*19c20*/  SHFL.IDX P6, R14, R13, R12, R11 ;  /* 0x0000000c0d0e7389 */ /* 0x00006400000c000b */
[----:B01----:R-:W-:Y:S01]  /*19c30*/  ENDCOLLECTIVE ;  /* 0x000000000000791b */ /* 0x003fe20003800000 */
.L_x_1617:
[----:B------:R-:W-:Y:S02]  /*19c40*/  IMAD.MOV.U32 R13, RZ, RZ, R26 ;  /* 0x000000ffff0d7224 */ /* 0x000fe400078e001a */
[----:B------:R-:W-:-:S07]  /*19c50*/  IMAD.MOV.U32 R5, RZ, RZ, R14 ;  /* 0x000000ffff057224 */ /* 0x000fce00078e000e */
[----:B------:R-:W-:Y:S05]  /*19c60*/  WARPSYNC.COLLECTIVE R15, `(.L_x_1618) ;  /* 0x000000000f087348 */ /* 0x000fea0003c00000 */
[----:B------:R0:W1:Y:S02]  /*19c70*/  SHFL.IDX P6, R14, R13, R12, R11 ;  /* 0x0000000c0d0e7389 */ /* 0x00006400000c000b */
[----:B01----:R-:W-:Y:S01]  /*19c80*/  ENDCOLLECTIVE ;  /* 0x000000000000791b */ /* 0x003fe20003800000 */
.L_x_1618:
[----:B------:R-:W-:Y:S05]  /*19c90*/  BRA `(.L_x_1619) ;  /* 0xfffffec4000c7947 */ /* 0x000fea000383ffff */
.L_x_1380:
[----:B0-----:R0:W1:Y:S02]  /*19ca0*/  SYNCS.PHASECHK.TRANS64.TRYWAIT P0, [R18+URZ+0x32400], R5 ;  /* 0x03240005120075a7 */ /* 0x001064000800017f */
[----:B-1----:R-:W-:Y:S05]  /*19cb0*/  @!P0 NANOSLEEP.SYNCS 0x989680 ;  /* 0x009896800000895d */ /* 0x002fea0003900000 */
[----:B------:R-:W1:Y:S02]  /*19cc0*/  @!P0 SYNCS.PHASECHK.TRANS64 P0, [R18+URZ+0x32400], R5 ;  /* 0x03240005120085a7 */ /* 0x000e64000800007f */
[----:B-1----:R-:W-:Y:S05]  /*19cd0*/  @!P0 BRA `(.L_x_1380) ;  /* 0xfffffffc00f08947 */ /* 0x002fea000383ffff */
[----:B------:R-:W-:Y:S05]  /*19ce0*/  BRA `(.L_x_1620) ;  /* 0xfffffec800207947 */ /* 0x000fea000383ffff */
.L_x_1388:
        /* <DEDUP_REMOVED lines=8> */
.L_x_1622:
[----:B------:R-:W-:Y:S05]  /*19d70*/  BSYNC B1 ;  /* 0x0000000000017941 */ /* 0x000fea0003800000 */
.L_x_1621:
[----:B------:R-:W-:Y:S01]  /*19d80*/  IMAD.MOV.U32 R13, RZ, RZ, R24 ;  /* 0x000000ffff0d7224 */ /* 0x000fe200078e0018 */
[----:B------:R-:W-:Y:S01]  /*19d90*/  MOV R15, 0xffffffff ;  /* 0xffffffff000f7802 */ /* 0x000fe20000000f00 */
[----:B------:R-:W-:Y:S02]  /*19da0*/  IMAD.MOV.U32 R12, RZ, RZ, RZ ;  /* 0x000000ffff0c7224 */ /* 0x000fe400078e00ff */
[----:B------:R-:W-:Y:S02]  /*19db0*/  IMAD.MOV.U32 R11, RZ, RZ, 0x1c1f ;  /* 0x00001c1fff0b7424 */ /* 0x000fe400078e00ff */
[----:B------:R-:W-:-:S07]  /*19dc0*/  IMAD.MOV.U32 R0, RZ, RZ, R14 ;  /* 0x000000ffff007224 */ /* 0x000fce00078e000e */
[----:B------:R-:W-:Y:S05]  /*19dd0*/  WARPSYNC.COLLECTIVE R15, `(.L_x_1623) ;  /* 0x000000000f087348 */ /* 0x000fea0003c00000 */
[----:B------:R0:W1:Y:S02]  /*19de0*/  SHFL.IDX P6, R14, R13, R12, R11 ;  /* 0x0000000c0d0e7389 */ /* 0x00006400000c000b */
[----:B01----:R-:W-:Y:S01]  /*19df0*/  ENDCOLLECTIVE ;  /* 0x000000000000791b */ /* 0x003fe20003800000 */
.L_x_1623:
[----:B------:R-:W-:Y:S02]  /*19e00*/  IMAD.MOV.U32 R13, RZ, RZ, R27 ;  /* 0x000000ffff0d7224 */ /* 0x000fe400078e001b */
[----:B------:R-:W-:-:S07]  /*19e10*/  IMAD.MOV.U32 R3, RZ, RZ, R14 ;  /* 0x000000ffff037224 */ /* 0x000fce00078e000e */
[----:B------:R-:W-:Y:S05]  /*19e20*/  WARPSYNC.COLLECTIVE R15, `(.L_x_1624) ;  /* 0x000000000f087348 */ /* 0x000fea0003c00000 */
[----:B------:R0:W1:Y:S02]  /*19e30*/  SHFL.IDX P6, R14, R13, R12, R11 ;  /* 0x0000000c0d0e7389 */ /* 0x00006400000c000b */
[----:B01----:R-:W-:Y:S01]  /*19e40*/  ENDCOLLECTIVE ;  /* 0x000000000000791b */ /* 0x003fe20003800000 */
.L_x_1624:
[----:B------:R-:W-:Y:S02]  /*19e50*/  IMAD.MOV.U32 R13, RZ, RZ, R26 ;  /* 0x000000ffff0d7224 */ /* 0x000fe400078e001a */
[----:B------:R-:W-:-:S07]  /*19e60*/  IMAD.MOV.U32 R20, RZ, RZ, R14 ;  /* 0x000000ffff147224 */ /* 0x000fce00078e000e */
[----:B------:R-:W-:Y:S05]  /*19e70*/  WARPSYNC.COLLECTIVE R15, `(.L_x_1625) ;  /* 0x000000000f087348 */ /* 0x000fea0003c00000 */
[----:B------:R0:W1:Y:S02]  /*19e80*/  SHFL.IDX P6, R14, R13, R12, R11 ;  /* 0x0000000c0d0e7389 */ /* 0x00006400000c000b */
[----:B01----:R-:W-:Y:S01]  /*19e90*/  ENDCOLLECTIVE ;  /* 0x000000000000791b */ /* 0x003fe20003800000 */
.L_x_1625:
[----:B------:R-:W-:Y:S05]  /*19ea0*/  BRA `(.L_x_1626) ;  /* 0xfffffed000807947 */ /* 0x000fea000383ffff */
.L_x_1392:
[----:B0-----:R0:W1:Y:S02]  /*19eb0*/  SYNCS.PHASECHK.TRANS64.TRYWAIT P1, [R18+URZ+0x32400], R21 ;  /* 0x03240015120075a7 */ /* 0x001064000802017f */
[----:B-1----:R-:W-:Y:S05]  /*19ec0*/  @!P1 NANOSLEEP.SYNCS 0x989680 ;  /* 0x009896800000995d */ /* 0x002fea0003900000 */
[----:B------:R-:W1:Y:S02]  /*19ed0*/  @!P1 SYNCS.PHASECHK.TRANS64 P1, [R18+URZ+0x32400], R21 ;  /* 0x03240015120095a7 */ /* 0x000e64000802007f */
[----:B-1----:R-:W-:Y:S05]  /*19ee0*/  @!P1 BRA `(.L_x_1392) ;  /* 0xfffffffc00f09947 */ /* 0x002fea000383ffff */
[----:B------:R-:W-:Y:S05]  /*19ef0*/  BRA `(.L_x_1627) ;  /* 0xfffffed4005c7947 */ /* 0x000fea000383ffff */
.L_x_1398:
[----:B--2---:R2:W3:Y:S02]  /*19f00*/  SYNCS.PHASECHK.TRANS64.TRYWAIT P1, [R0+URZ+0x32430], R7 ;  /* 0x03243007000075a7 */ /* 0x0044e4000802017f */
[----:B---3--:R-:W-:Y:S05]  /*19f10*/  @!P1 NANOSLEEP.SYNCS 0x989680 ;  /* 0x009896800000995d */ /* 0x008fea0003900000 */
[----:B------:R-:W3:Y:S02]  /*19f20*/  @!P1 SYNCS.PHASECHK.TRANS64 P1, [R0+URZ+0x32430], R7 ;  /* 0x03243007000095a7 */ /* 0x000ee4000802007f */
[----:B---3--:R-:W-:Y:S05]  /*19f30*/  @!P1 BRA `(.L_x_1398) ;  /* 0xfffffffc00f09947 */ /* 0x008fea000383ffff */
[----:B------:R-:W-:Y:S05]  /*19f40*/  BRA `(.L_x_1397) ;  /* 0xfffffee0006c7947 */ /* 0x000fea000383ffff */
.L_x_1400:
[----:B---3--:R3:W4:Y:S02]  /*19f50*/  SYNCS.PHASECHK.TRANS64.TRYWAIT P1, [R18+URZ+0x32410], R3 ;  /* 0x03241003120075a7 */ /* 0x008724000802017f */
[----:B----4-:R-:W-:Y:S05]  /*19f60*/  @!P1 NANOSLEEP.SYNCS 0x989680 ;  /* 0x009896800000995d */ /* 0x010fea0003900000 */
[----:B------:R-:W4:Y:S02]  /*19f70*/  @!P1 SYNCS.PHASECHK.TRANS64 P1, [R18+URZ+0x32410], R3 ;  /* 0x03241003120095a7 */ /* 0x000f24000802007f */
[----:B----4-:R-:W-:Y:S05]  /*19f80*/  @!P1 BRA `(.L_x_1400) ;  /* 0xfffffffc00f09947 */ /* 0x010fea000383ffff */
[----:B------:R-:W-:Y:S05]  /*19f90*/  BRA `(.L_x_1628) ;  /* 0xfffffee400547947 */ /* 0x000fea000383ffff */
.L_x_1405:
[----:B0-----:R0:W3:Y:S02]  /*19fa0*/  SYNCS.PHASECHK.TRANS64.TRYWAIT P2, [R0+URZ+0x32450], R7 ;  /* 0x03245007000075a7 */ /* 0x0010e4000804017f */
[----:B---3--:R-:W-:Y:S05]  /*19fb0*/  @!P2 NANOSLEEP.SYNCS 0x989680 ;  /* 0x009896800000a95d */ /* 0x008fea0003900000 */
[----:B------:R-:W3:Y:S02]  /*19fc0*/  @!P2 SYNCS.PHASECHK.TRANS64 P2, [R0+URZ+0x32450], R7 ;  /* 0x032450070000a5a7 */ /* 0x000ee4000804007f */
[----:B---3--:R-:W-:Y:S05]  /*19fd0*/  @!P2 BRA `(.L_x_1405) ;  /* 0xfffffffc00f0a947 */ /* 0x008fea000383ffff */
[----:B------:R-:W-:Y:S05]  /*19fe0*/  BRA `(.L_x_1404) ;  /* 0xfffffee400747947 */ /* 0x000fea000383ffff */
.L_x_1410:
[----:B-1----:R1:W2:Y:S02]  /*19ff0*/  SYNCS.PHASECHK.TRANS64.TRYWAIT P3, [R3+URZ+0x32430], R6 ;  /* 0x03243006030075a7 */ /* 0x0022a4000806017f */
[----:B--2---:R-:W-:Y:S05]  /*1a000*/  @!P3 NANOSLEEP.SYNCS 0x989680 ;  /* 0x009896800000b95d */ /* 0x004fea0003900000 */
[----:B------:R-:W2:Y:S02]  /*1a010*/  @!P3 SYNCS.PHASECHK.TRANS64 P3, [R3+URZ+0x32430], R6 ;  /* 0x032430060300b5a7 */ /* 0x000ea4000806007f */
[----:B--2---:R-:W-:Y:S05]  /*1a020*/  @!P3 BRA `(.L_x_1410) ;  /* 0xfffffffc00f0b947 */ /* 0x004fea000383ffff */
[----:B------:R-:W-:Y:S05]  /*1a030*/  BRA `(.L_x_1409) ;  /* 0xffffff1000047947 */ /* 0x000fea000383ffff */
.L_x_1415:
[----:B---3--:R3:W4:Y:S02]  /*1a040*/  SYNCS.PHASECHK.TRANS64.TRYWAIT P3, [R3+URZ+0x32450], R6 ;  /* 0x03245006030075a7 */ /* 0x008724000806017f */
[----:B----4-:R-:W-:Y:S05]  /*1a050*/  @!P3 NANOSLEEP.SYNCS 0x989680 ;  /* 0x009896800000b95d */ /* 0x010fea0003900000 */
[----:B------:R-:W4:Y:S02]  /*1a060*/  @!P3 SYNCS.PHASECHK.TRANS64 P3, [R3+URZ+0x32450], R6 ;  /* 0x032450060300b5a7 */ /* 0x000f24000806007f */
[----:B----4-:R-:W-:Y:S05]  /*1a070*/  @!P3 BRA `(.L_x_1415) ;  /* 0xfffffffc00f0b947 */ /* 0x010fea000383ffff */
[----:B------:R-:W-:Y:S05]  /*1a080*/  BRA `(.L_x_1414) ;  /* 0xffffff1000b07947 */ /* 0x000fea000383ffff */
.L_x_1430:
[----:B------:R-:W-:Y:S02]  /*1a090*/  IMAD.MOV.U32 R13, RZ, RZ, R4 ;  /* 0x000000ffff0d7224 */ /* 0x000fe400078e0004 */
[----:B------:R-:W-:Y:S02]  /*1a0a0*/  IMAD.MOV.U32 R12, RZ, RZ, RZ ;  /* 0x000000ffff0c7224 */ /* 0x000fe400078e00ff */
[----:B------:R-:W-:Y:S02]  /*1a0b0*/  IMAD.MOV.U32 R11, RZ, RZ, 0x181f ;  /* 0x0000181fff0b7424 */ /* 0x000fe400078e00ff */
[----:B------:R-:W-:-:S07]  /*1a0c0*/  IMAD.MOV.U32 R15, RZ, RZ, -0x1 ;  /* 0xffffffffff0f7424 */ /* 0x000fce00078e00ff */
[----:B01----:R-:W-:Y:S05]  /*1a0d0*/  WARPSYNC.COLLECTIVE R15, `(.L_x_1629) ;  /* 0x000000000f087348 */ /* 0x003fea0003c00000 */
[----:B------:R2:W3:Y:S02]  /*1a0e0*/  SHFL.IDX P6, R14, R13, R12, R11 ;  /* 0x0000000c0d0e7389 */ /* 0x0004e400000c000b */
[----:B0123--:R-:W-:Y:S01]  /*1a0f0*/  ENDCOLLECTIVE ;  /* 0x000000000000791b */ /* 0x00ffe20003800000 */
.L_x_1629:
[----:B------:R-:W-:Y:S02]  /*1a100*/  IMAD.MOV.U32 R13, RZ, RZ, R3 ;  /* 0x000000ffff0d7224 */ /* 0x000fe400078e0003 */
[----:B------:R-:W-:-:S07]  /*1a110*/  IMAD.MOV.U32 R0, RZ, RZ, R14 ;  /* 0x000000ffff007224 */ /* 0x000fce00078e000e */
[----:B------:R-:W-:Y:S05]  /*1a120*/  WARPSYNC.COLLECTIVE R15, `(.L_x_1630) ;  /* 0x000000000f087348 */ /* 0x000fea0003c00000 */
[----:B------:R0:W1:Y:S02]  /*1a130*/  SHFL.IDX P6, R14, R13, R12, R11 ;  /* 0x0000000c0d0e7389 */ /* 0x00006400000c000b */
[----:B01----:R-:W-:Y:S01]  /*1a140*/  ENDCOLLECTIVE ;  /* 0x000000000000791b */ /* 0x003fe20003800000 */
.L_x_1630:
[----:B------:R-:W-:Y:S05]  /*1a150*/  BRA `(.L_x_1631) ;  /* 0xffffff6c00387947 */ /* 0x000fea000383ffff */
.L_x_1433:
[----:B------:R-:W-:Y:S01]  /*1a160*/  BSSY B1, `(.L_x_1632) ;  /* 0x0000008000017945 */ /* 0x000fe20003800000 */
[----:B---3--:R-:W-:Y:S01]  /*1a170*/  IMAD.MOV.U32 R13, RZ, RZ, R4 ;  /* 0x000000ffff0d7224 */ /* 0x008fe200078e0004 */
[----:B------:R-:W-:Y:S01]  /*1a180*/  MOV R15, 0xffffffff ;  /* 0xffffffff000f7802 */ /* 0x000fe20000000f00 */
[----:B------:R-:W-:Y:S02]  /*1a190*/  IMAD.MOV.U32 R12, RZ, RZ, 0x1 ;  /* 0x00000001ff0c7424 */ /* 0x000fe400078e00ff */
[----:B------:R-:W-:-:S07]  /*1a1a0*/  IMAD.MOV.U32 R11, RZ, RZ, 0x181f ;  /* 0x0000181fff0b7424 */ /* 0x000fce00078e00ff */
[----:B012-4-:R-:W-:Y:S05]  /*1a1b0*/  WARPSYNC.COLLECTIVE R15, `(.L_x_1633) ;  /* 0x000000000f087348 */ /* 0x017fea0003c00000 */
[----:B----4-:R3:W4:Y:S02]  /*1a1c0*/  SHFL.IDX P6, R14, R13, R12, R11 ;  /* 0x0000000c0d0e7389 */ /* 0x01072400000c000b */
[----:B01234-:R-:W-:Y:S01]  /*1a1d0*/  ENDCOLLECTIVE ;  /* 0x000000000000791b */ /* 0x01ffe20003800000 */
.L_x_1633:
[----:B------:R-:W-:Y:S05]  /*1a1e0*/  BSYNC B1 ;  /* 0x0000000000017941 */ /* 0x000fea0003800000 */
.L_x_1632:
        /* <DEDUP_REMOVED lines=8> */
.L_x_1634:
[----:B------:R-:W-:Y:S05]  /*1a270*/  BRA `(.L_x_1635) ;  /* 0xffffff6c006c7947 */ /* 0x000fea000383ffff */
.L_x_1436:
[----:B------:R-:W-:Y:S01]  /*1a280*/  BSSY B1, `(.L_x_1636) ;  /* 0x0000008000017945 */ /* 0x000fe20003800000 */
[----:B0-----:R-:W-:Y:S02]  /*1a290*/  IMAD.MOV.U32 R13, RZ, RZ, R4 ;  /* 0x000000ffff0d7224 */ /* 0x001fe400078e0004 */
[----:B------:R-:W-:Y:S02]  /*1a2a0*/  IMAD.MOV.U32 R12, RZ, RZ, 0x2 ;  /* 0x00000002ff0c7424 */ /* 0x000fe400078e00ff */
[----:B------:R-:W-:Y:S02]  /*1a2b0*/  IMAD.MOV.U32 R11, RZ, RZ, 0x181f ;  /* 0x0000181fff0b7424 */ /* 0x000fe400078e00ff */
[----:B------:R-:W-:-:S07]  /*1a2c0*/  IMAD.MOV.U32 R15, RZ, RZ, -0x1 ;  /* 0xffffffffff0f7424 */ /* 0x000fce00078e00ff */
[----:B-1234-:R-:W-:Y:S05]  /*1a2d0*/  WARPSYNC.COLLECTIVE R15, `(.L_x_1637) ;  /* 0x000000000f087348 */ /* 0x01efea0003c00000 */
[----:B----4-:R0:W4:Y:S02]  /*1a2e0*/  SHFL.IDX P6, R14, R13, R12, R11 ;  /* 0x0000000c0d0e7389 */ /* 0x01012400000c000b */
[----:B01234-:R-:W-:Y:S01]  /*1a2f0*/  ENDCOLLECTIVE ;  /* 0x000000000000791b */ /* 0x01ffe20003800000 */
.L_x_1637:
[----:B------:R-:W-:Y:S05]  /*1a300*/  BSYNC B1 ;  /* 0x0000000000017941 */ /* 0x000fea0003800000 */
.L_x_1636:
        /* <DEDUP_REMOVED lines=8> */
.L_x_1638:
[----:B------:R-:W-:Y:S05]  /*1a390*/  BRA `(.L_x_1639) ;  /* 0xffffff6c009c7947 */ /* 0x000fea000383ffff */
.L_x_1439:
[----:B------:R-:W-:Y:S01]  /*1a3a0*/  BSSY B1, `(.L_x_1640) ;  /* 0x0000008000017945 */ /* 0x000fe20003800000 */
[----:B0-----:R-:W-:Y:S02]  /*1a3b0*/  IMAD.MOV.U32 R13, RZ, RZ, R4 ;  /* 0x000000ffff0d7224 */ /* 0x001fe400078e0004 */
[----:B------:R-:W-:Y:S02]  /*1a3c0*/  IMAD.MOV.U32 R12, RZ, RZ, 0x3 ;  /* 0x00000003ff0c7424 */ /* 0x000fe400078e00ff */
[----:B------:R-:W-:Y:S02]  /*1a3d0*/  IMAD.MOV.U32 R11, RZ, RZ, 0x181f ;  /* 0x0000181fff0b7424 */ /* 0x000fe400078e00ff */
[----:B------:R-:W-:-:S07]  /*1a3e0*/  IMAD.MOV.U32 R15, RZ, RZ, -0x1 ;  /* 0xffffffffff0f7424 */ /* 0x000fce00078e00ff */
[----:B-1234-:R-:W-:Y:S05]  /*1a3f0*/  WARPSYNC.COLLECTIVE R15, `(.L_x_1641) ;  /* 0x000000000f087348 */ /* 0x01efea0003c00000 */
[----:B------:R0:W0:Y:S02]  /*1a400*/  SHFL.IDX P6, R14, R13, R12, R11 ;  /* 0x0000000c0d0e7389 */ /* 0x00002400000c000b */
[----:B01234-:R-:W-:Y:S01]  /*1a410*/  ENDCOLLECTIVE ;  /* 0x000000000000791b */ /* 0x01ffe20003800000 */
.L_x_1641:
[----:B------:R-:W-:Y:S05]  /*1a420*/  BSYNC B1 ;  /* 0x0000000000017941 */ /* 0x000fea0003800000 */
.L_x_1640:
        /* <DEDUP_REMOVED lines=8> */
.L_x_1642:
[----:B------:R-:W-:Y:S05]  /*1a4b0*/  BRA `(.L_x_1643) ;  /* 0xffffff6c00cc7947 */ /* 0x000fea000383ffff */
.L_x_1456:
        /* <DEDUP_REMOVED lines=11> */
.L_x_1645:
[----:B------:R-:W-:Y:S05]  /*1a570*/  BSYNC B1 ;  /* 0x0000000000017941 */ /* 0x000fea0003800000 */
.L_x_1644:
[----:B------:R-:W-:Y:S05]  /*1a580*/  BRA `(.L_x_1646) ;  /* 0xffffff8000b07947 */ /* 0x000fea000383ffff */
.L_x_1458:
[----:B------:R-:W-:Y:S01]  /*1a590*/  BSSY B1, `(.L_x_1647) ;  /* 0x0000006000017945 */ /* 0x000fe20003800000 */
[----:B------:R-:W-:-:S07]  /*1a5a0*/  MOV R15, 0xffffffff ;  /* 0xffffffff000f7802 */ /* 0x000fce0000000f00 */
[----:B0-----:R-:W-:Y:S05]  /*1a5b0*/  WARPSYNC.COLLECTIVE R15, `(.L_x_1648) ;  /* 0x000000000f0c7348 */ /* 0x001fea0003c00000 */
[----:B------:R-:W-:Y:S02]  /*1a5c0*/  ELECT P6, UR62, PT ;  /* 0x00000000003e782f */ /* 0x000fe400038c0000 */
[----:B------:R-:W-:Y:S01]  /*1a5d0*/  MOV R14, UR62 ;  /* 0x0000003e000e7c02 */ /* 0x000fe20008000f00 */
[----:B0-----:R-:W-:Y:S10]  /*1a5e0*/  ENDCOLLECTIVE ;  /* 0x000000000000791b */ /* 0x001ff40003800000 */
.L_x_1648:
[----:B------:R-:W-:Y:S05]  /*1a5f0*/  BSYNC B1 ;  /* 0x0000000000017941 */ /* 0x000fea0003800000 */
.L_x_1647:
[----:B------:R-:W-:Y:S05]  /*1a600*/  BRA `(.L_x_1457) ;  /* 0xffffff8000a87947 */ /* 0x000fea000383ffff */
.L_x_1460:
[----:B0-----:R-:W2:Y:S02]  /*1a610*/  LDL R4, [R1+0x4] ;  /* 0x0000040001047983 */ /* 0x001ea40000100800 */
[----:B--2---:R0:W1:Y:S02]  /*1a620*/  SYNCS.PHASECHK.TRANS64.TRYWAIT P0, [R4+URZ+0x32420], R3 ;  /* 0x03242003040075a7 */ /* 0x004064000800017f */
[----:B-1----:R-:W-:Y:S05]  /*1a630*/  @!P0 NANOSLEEP.SYNCS 0x989680 ;  /* 0x009896800000895d */ /* 0x002fea0003900000 */
[----:B------:R-:W1:Y:S02]  /*1a640*/  @!P0 SYNCS.PHASECHK.TRANS64 P0, [R4+URZ+0x32420], R3 ;  /* 0x03242003040085a7 */ /* 0x000e64000800007f */
[----:B-1----:R-:W-:Y:S05]  /*1a650*/  @!P0 BRA `(.L_x_1460) ;  /* 0xfffffffc00ec8947 */ /* 0x002fea000383ffff */
[----:B------:R-:W-:Y:S05]  /*1a660*/  BRA `(.L_x_1649) ;  /* 0xffffff8000b87947 */ /* 0x000fea000383ffff */
.L_x_1464:
[----:B0-----:R0:W1:Y:S02]  /*1a670*/  SYNCS.PHASECHK.TRANS64.TRYWAIT P0, [R3+URZ+0x324a0], R8 ;  /* 0x0324a008030075a7 */ /* 0x001064000800017f */
[----:B-1----:R-:W-:Y:S05]  /*1a680*/  @!P0 NANOSLEEP.SYNCS 0x989680 ;  /* 0x009896800000895d */ /* 0x002fea0003900000 */
[----:B------:R-:W1:Y:S02]  /*1a690*/  @!P0 SYNCS.PHASECHK.TRANS64 P0, [R3+URZ+0x324a0], R8 ;  /* 0x0324a008030085a7 */ /* 0x000e64000800007f */
[----:B-1----:R-:W-:Y:S05]  /*1a6a0*/  @!P0 BRA `(.L_x_1464) ;  /* 0xfffffffc00f08947 */ /* 0x002fea000383ffff */
[----:B------:R-:W-:Y:S05]  /*1a6b0*/  BRA `(.L_x_1650) ;  /* 0xffffff8000e07947 */ /* 0x000fea000383ffff */
.L_x_1469:
[----:B-1----:R1:W2:Y:S02]  /*1a6c0*/  SYNCS.PHASECHK.TRANS64.TRYWAIT P0, [R3+URZ+0x324c0], R8 ;  /* 0x0324c008030075a7 */ /* 0x0022a4000800017f */
[----:B--2---:R-:W-:Y:S05]  /*1a6d0*/  @!P0 NANOSLEEP.SYNCS 0x989680 ;  /* 0x009896800000895d */ /* 0x004fea0003900000 */
[----:B------:R-:W2:Y:S02]  /*1a6e0*/  @!P0 SYNCS.PHASECHK.TRANS64 P0, [R3+URZ+0x324c0], R8 ;  /* 0x0324c008030085a7 */ /* 0x000ea4000800007f */
[----:B--2---:R-:W-:Y:S05]  /*1a6f0*/  @!P0 BRA `(.L_x_1469) ;  /* 0xfffffffc00f08947 */ /* 0x004fea000383ffff */
[----:B------:R-:W-:Y:S05]  /*1a700*/  BRA `(.L_x_1651) ;  /* 0xffffff8400647947 */ /* 0x000fea000383ffff */
.L_x_1479:
[----:B0-----:R0:W1:Y:S02]  /*1a710*/  SYNCS.PHASECHK.TRANS64.TRYWAIT P1, [R4+URZ+0x324a0], R5 ;  /* 0x0324a005040075a7 */ /* 0x001064000802017f */
[----:B-1----:R-:W-:Y:S05]  /*1a720*/  @!P1 NANOSLEEP.SYNCS 0x989680 ;  /* 0x009896800000995d */ /* 0x002fea0003900000 */
[----:B------:R-:W1:Y:S02]  /*1a730*/  @!P1 SYNCS.PHASECHK.TRANS64 P1, [R4+URZ+0x324a0], R5 ;  /* 0x0324a005040095a7 */ /* 0x000e64000802007f */
[----:B-1----:R-:W-:Y:S05]  /*1a740*/  @!P1 BRA `(.L_x_1479) ;  /* 0xfffffffc00f09947 */ /* 0x002fea000383ffff */
[----:B------:R-:W-:Y:S05]  /*1a750*/  BRA `(.L_x_1652) ;  /* 0xffffff8800fc7947 */ /* 0x000fea000383ffff */
.L_x_1484:
[----:B-1----:R1:W2:Y:S02]  /*1a760*/  SYNCS.PHASECHK.TRANS64.TRYWAIT P1, [R4+URZ+0x324c0], R5 ;  /* 0x0324c005040075a7 */ /* 0x0022a4000802017f */
[----:B--2---:R-:W-:Y:S05]  /*1a770*/  @!P1 NANOSLEEP.SYNCS 0x989680 ;  /* 0x009896800000995d */ /* 0x004fea0003900000 */
[----:B------:R-:W2:Y:S02]  /*1a780*/  @!P1 SYNCS.PHASECHK.TRANS64 P1, [R4+URZ+0x324c0], R5 ;  /* 0x0324c005040095a7 */ /* 0x000ea4000802007f */
[----:B--2---:R-:W-:Y:S05]  /*1a790*/  @!P1 BRA `(.L_x_1484) ;  /* 0xfffffffc00f09947 */ /* 0x004fea000383ffff */
[----:B------:R-:W-:Y:S05]  /*1a7a0*/  BRA `(.L_x_1653) ;  /* 0xffffff8c007c7947 */ /* 0x000fea000383ffff */
.L_x_1500:
        /* <DEDUP_REMOVED lines=11> */
.L_x_1655:
[----:B------:R-:W-:Y:S05]  /*1a860*/  BSYNC B0 ;  /* 0x0000000000007941 */ /* 0x000fea0003800000 */
.L_x_1654:
[----:B------:R-:W-:Y:S05]  /*1a870*/  BRA `(.L_x_1656) ;  /* 0xffffff9800707947 */ /* 0x000fea000383ffff */
.L_x_1502:
[----:B------:R-:W-:Y:S01]  /*1a880*/  BSSY B0, `(.L_x_1657) ;  /* 0x0000006000007945 */ /* 0x000fe20003800000 */
[----:B------:R-:W-:-:S07]  /*1a890*/  IMAD.MOV.U32 R15, RZ, RZ, -0x1 ;  /* 0xffffffffff0f7424 */ /* 0x000fce00078e00ff */
[----:B0-----:R-:W-:Y:S05]  /*1a8a0*/  WARPSYNC.COLLECTIVE R15, `(.L_x_1658) ;  /* 0x000000000f0c7348 */ /* 0x001fea0003c00000 */
[----:B------:R-:W-:Y:S02]  /*1a8b0*/  ELECT P6, UR62, PT ;  /* 0x00000000003e782f */ /* 0x000fe400038c0000 */
[----:B------:R-:W-:Y:S01]  /*1a8c0*/  MOV R14, UR62 ;  /* 0x0000003e000e7c02 */ /* 0x000fe20008000f00 */
[----:B0-----:R-:W-:Y:S10]  /*1a8d0*/  ENDCOLLECTIVE ;  /* 0x000000000000791b */ /* 0x001ff40003800000 */
.L_x_1658:
[----:B------:R-:W-:Y:S05]  /*1a8e0*/  BSYNC B0 ;  /* 0x0000000000007941 */ /* 0x000fea0003800000 */
.L_x_1657:
[----:B------:R-:W-:Y:S05]  /*1a8f0*/  BRA `(.L_x_1659) ;  /* 0xffffff98007c7947 */ /* 0x000fea000383ffff */
.L_x_1504:
[----:B0-----:R0:W1:Y:S02]  /*1a900*/  SYNCS.PHASECHK.TRANS64.TRYWAIT P0, [R0+URZ+0x32440], R2 ;  /* 0x03244002000075a7 */ /* 0x001064000800017f */
[----:B-1----:R-:W-:Y:S05]  /*1a910*/  @!P0 NANOSLEEP.SYNCS 0x989680 ;  /* 0x009896800000895d */ /* 0x002fea0003900000 */
[----:B------:R-:W1:Y:S02]  /*1a920*/  @!P0 SYNCS.PHASECHK.TRANS64 P0, [R0+URZ+0x32440], R2 ;  /* 0x03244002000085a7 */ /* 0x000e64000800007f */
[----:B-1----:R-:W-:Y:S05]  /*1a930*/  @!P0 BRA `(.L_x_1504) ;  /* 0xfffffffc00f08947 */ /* 0x002fea000383ffff */
[----:B------:R-:W-:Y:S05]  /*1a940*/  BRA `(.L_x_1660) ;  /* 0xffffff9800e87947 */ /* 0x000fea000383ffff */
.L_x_1508:
[----:B------:R0:W5:Y:S01]  /*1a950*/  LDL R6, [R1+0x44] ;  /* 0x0000440001067983 */ /* 0x0001620000100800 */
[----:B------:R-:W-:Y:S02]  /*1a960*/  IMAD.MOV.U32 R13, RZ, RZ, R2 ;  /* 0x000000ffff0d7224 */ /* 0x000fe400078e0002 */
[----:B------:R-:W-:Y:S02]  /*1a970*/  IMAD.MOV.U32 R12, RZ, RZ, RZ ;  /* 0x000000ffff0c7224 */ /* 0x000fe400078e00ff */
[----:B------:R-:W-:Y:S02]  /*1a980*/  IMAD.MOV.U32 R11, RZ, RZ, 0x181f ;  /* 0x0000181fff0b7424 */ /* 0x000fe400078e00ff */
[----:B------:R-:W-:Y:S02]  /*1a990*/  IMAD.MOV.U32 R15, RZ, RZ, -0x1 ;  /* 0xffffffffff0f7424 */ /* 0x000fe400078e00ff */
[----:B0-----:R-:W-:-:S07]  /*1a9a0*/  IMAD.IADD R17, R8, 0x1, R17 ;  /* 0x0000000108117824 */ /* 0x001fce00078e0211 */
[----:B-----5:R-:W-:Y:S05]  /*1a9b0*/  WARPSYNC.COLLECTIVE R15, `(.L_x_1661) ;  /* 0x000000000f087348 */ /* 0x020fea0003c00000 */
[----:B------:R0:W1:Y:S02]  /*1a9c0*/  SHFL.IDX P6, R14, R13, R12, R11 ;  /* 0x0000000c0d0e7389 */ /* 0x00006400000c000b */
[----:B01---5:R-:W-:Y:S01]  /*1a9d0*/  ENDCOLLECTIVE ;  /* 0x000000000000791b */ /* 0x023fe20003800000 */
.L_x_1661:
[----:B------:R-:W-:-:S05]  /*1a9e0*/  VIADD R8, R17, 0x10 ;  /* 0x0000001011087836 */ /* 0x000fca0000000000 */
[----:B------:R0:W-:Y:S01]  /*1a9f0*/  STL [R1+0x4c], R8 ;  /* 0x00004c0801007387 */ /* 0x0001e20000100800 */
[----:B------:R-:W-:Y:S02]  /*1aa00*/  IMAD.MOV.U32 R13, RZ, RZ, R3 ;  /* 0x000000ffff0d7224 */ /* 0x000fe400078e0003 */
[----:B------:R-:W-:-:S07]  /*1aa10*/  IMAD.MOV.U32 R4, RZ, RZ, R14 ;  /* 0x000000ffff047224 */ /* 0x000fce00078e000e */
[----:B0-----:R-:W-:Y:S05]  /*1aa20*/  WARPSYNC.COLLECTIVE R15, `(.L_x_1662) ;  /* 0x000000000f087348 */ /* 0x001fea0003c00000 */
[----:B------:R1:W2:Y:S02]  /*1aa30*/  SHFL.IDX P6, R14, R13, R12, R11 ;  /* 0x0000000c0d0e7389 */ /* 0x0002a400000c000b */
[----:B012---:R-:W-:Y:S01]  /*1aa40*/  ENDCOLLECTIVE ;  /* 0x000000000000791b */ /* 0x007fe20003800000 */
.L_x_1662:
[----:B------:R-:W-:Y:S02]  /*1aa50*/  IMAD.MOV.U32 R13, RZ, RZ, R2 ;  /* 0x000000ffff0d7224 */ /* 0x000fe400078e0002 */
[----:B------:R-:W-:Y:S02]  /*1aa60*/  IMAD.MOV.U32 R12, RZ, RZ, 0x1 ;  /* 0x00000001ff0c7424 */ /* 0x000fe400078e00ff */
[----:B------:R-:W-:-:S07]  /*1aa70*/  IMAD.MOV.U32 R5, RZ, RZ, R14 ;  /* 0x000000ffff057224 */ /* 0x000fce00078e000e */
[----:B------:R-:W-:Y:S05]  /*1aa80*/  WARPSYNC.COLLECTIVE R15, `(.L_x_1663) ;  /* 0x000000000f087348 */ /* 0x000fea0003c00000 */
[----:B------:R0:W1:Y:S02]  /*1aa90*/  SHFL.IDX P6, R14, R13, R12, R11 ;  /* 0x0000000c0d0e7389 */ /* 0x00006400000c000b */
[----:B01----:R-:W-:Y:S01]  /*1aaa0*/  ENDCOLLECTIVE ;  /* 0x000000000000791b */ /* 0x003fe20003800000 */
.L_x_1663:
[----:B------:R-:W-:Y:S02]  /*1aab0*/  IMAD.MOV.U32 R13, RZ, RZ, R3 ;  /* 0x000000ffff0d7224 */ /* 0x000fe400078e0003 */
[----:B------:R-:W-:Y:S02]  /*1aac0*/  IMAD R0, R6, R7, RZ ;  /* 0x0000000706007224 */ /* 0x000fe400078e02ff */
[----:B------:R-:W-:-:S07]  /*1aad0*/  IMAD.MOV.U32 R7, RZ, RZ, R14 ;  /* 0x000000ffff077224 */ /* 0x000fce00078e000e */
[----:B------:R-:W-:Y:S05]  /*1aae0*/  WARPSYNC.COLLECTIVE R15, `(.L_x_1664) ;  /* 0x000000000f087348 */ /* 0x000fea0003c00000 */
[----:B------:R0:W1:Y:S02]  /*1aaf0*/  SHFL.IDX P6, R14, R13, R12, R11 ;  /* 0x0000000c0d0e7389 */ /* 0x00006400000c000b */
[----:B01----:R-:W-:Y:S01]  /*1ab00*/  ENDCOLLECTIVE ;  /* 0x000000000000791b */ /* 0x003fe20003800000 */
.L_x_1664:
[CC--:B------:R-:W-:Y:S02]  /*1ab10*/  ISETP.GE.AND P1, PT, R17.reuse, R0.reuse, PT ;  /* 0x000000001100720c */ /* 0x0c0fe40003f26270 */
[----:B------:R-:W-:Y:S01]  /*1ab20*/  ISETP.GE.AND P2, PT, R8, R0, PT ;  /* 0x000000000800720c */ /* 0x000fe20003f46270 */
[----:B------:R-:W-:-:S05]  /*1ab30*/  VIADD R8, R17, 0x20 ;  /* 0x0000002011087836 */ /* 0x000fca0000000000 */
[----:B------:R0:W-:Y:S01]  /*1ab40*/  STL [R1+0x58], R8 ;  /* 0x0000580801007387 */ /* 0x0001e20000100800 */
[----:B------:R-:W-:-:S04]  /*1ab50*/  IMAD.MOV.U32 R13, RZ, RZ, R2 ;  /* 0x000000ffff0d7224 */ /* 0x000fc800078e0002 */
[----:B------:R-:W-:Y:S01]  /*1ab60*/  @!P1 LEA R5, P3, R10, R5, 0x1 ;  /* 0x000000050a059211 */ /* 0x000fe200078608ff */
[----:B------:R-:W-:-:S03]  /*1ab70*/  IMAD.MOV.U32 R12, RZ, RZ, 0x2 ;  /* 0x00000002ff0c7424 */ /* 0x000fc600078e00ff */
[----:B------:R-:W-:-:S04]  /*1ab80*/  @!P1 IADD3.X R4, RZ, R4, RZ, P3, !PT ;  /* 0x00000004ff049210 */ /* 0x000fc80001ffe4ff */
[----:B------:R-:W-:Y:S01]  /*1ab90*/  @!P1 LOP3.LUT R5, R5, R4, RZ, 0x3c, !PT ;  /* 0x0000000405059212 */ /* 0x000fe200078e3cff */
[----:B0-----:R-:W-:-:S07]  /*1aba0*/  IMAD.MOV.U32 R6, RZ, RZ, R14 ;  /* 0x000000ffff067224 */ /* 0x001fce00078e000e */
[----:B------:R-:W-:Y:S05]  /*1abb0*/  WARPSYNC.COLLECTIVE R15, `(.L_x_1665) ;  /* 0x000000000f087348 */ /* 0x000fea0003c00000 */
[----:B------:R0:W1:Y:S02]  /*1abc0*/  SHFL.IDX P6, R14, R13, R12, R11 ;  /* 0x0000000c0d0e7389 */ /* 0x00006400000c000b */
[----:B01----:R-:W-:Y:S01]  /*1abd0*/  ENDCOLLECTIVE ;  /* 0x000000000000791b */ /* 0x003fe20003800000 */
.L_x_1665:
        /* <DEDUP_REMOVED lines=12> */
.L_x_1666:
[----:B------:R-:W-:Y:S01]  /*1aca0*/  @!P2 IMAD.X R4, RZ, RZ, R7, P1 ;  /* 0x000000ffff04a224 */ /* 0x000fe200008e0607 */
[----:B------:R-:W-:Y:S01]  /*1acb0*/  ISETP.GE.AND P1, PT, R8, R0, PT ;  /* 0x000000000800720c */ /* 0x000fe20003f26270 */
[----:B------:R-:W-:-:S03]  /*1acc0*/  VIADD R7, R17, 0x30 ;  /* 0x0000003011077836 */ /* 0x000fc60000000000 */
[-C--:B------:R-:W-:Y:S02]  /*1acd0*/  @!P2 LOP3.LUT R5, R5, R4.reuse, RZ, 0x3c, !PT ;  /* 0x000000040505a212 */ /* 0x080fe400078e3cff */
[----:B------:R0:W-:Y:S02]  /*1ace0*/  STL [R1+0x60], R7 ;  /* 0x0000600701007387 */ /* 0x0001e40000100800 */
[----:B------:R-:W-:-:S04]  /*1acf0*/  @!P2 LOP3.LUT R4, R5, R4, RZ, 0x3c, !PT ;  /* 0x000000040504a212 */ /* 0x000fc800078e3cff */
[----:B------:R-:W-:Y:S01]  /*1ad00*/  @!P2 LOP3.LUT R5, R5, R4, RZ, 0x3c, !PT ;  /* 0x000000040505a212 */ /* 0x000fe200078e3cff */
[----:B------:R-:W-:Y:S02]  /*1ad10*/  IMAD.MOV.U32 R13, RZ, RZ, R2 ;  /* 0x000000ffff0d7224 */ /* 0x000fe400078e0002 */
[----:B------:R-:W-:Y:S02]  /*1ad20*/  IMAD.MOV.U32 R12, RZ, RZ, 0x3 ;  /* 0x00000003ff0c7424 */ /* 0x000fe400078e00ff */
        /* <DEDUP_REMOVED lines=8> */
.L_x_1667:
[----:B------:R-:W-:-:S04]  /*1adb0*/  @!P1 LEA R5, P2, R10, R4, 0x1 ;  /* 0x000000040a059211 */ /* 0x000fc800078408ff */
[----:B------:R-:W-:-:S04]  /*1adc0*/  @!P1 IADD3.X R4, RZ, R6, RZ, P2, !PT ;  /* 0x00000006ff049210 */ /* 0x000fc800017fe4ff */
        /* <DEDUP_REMOVED lines=14> */
.L_x_1668:
[----:B------:R0:W-:Y:S01]  /*1aeb0*/  STL [R1+0x6c], R7 ;  /* 0x00006c0701007387 */ /* 0x0001e20000100800 */
[----:B------:R-:W-:Y:S02]  /*1aec0*/  IMAD.MOV.U32 R13, RZ, RZ, R2 ;  /* 0x000000ffff0d7224 */ /* 0x000fe400078e0002 */
[----:B------:R-:W-:Y:S02]  /*1aed0*/  IMAD.MOV.U32 R12, RZ, RZ, 0x4 ;  /* 0x00000004ff0c7424 */ /* 0x000fe400078e00ff */
[----:B------:R-:W-:-:S07]  /*1aee0*/  IMAD.MOV.U32 R4, RZ, RZ, R14 ;  /* 0x000000ffff047224 */ /* 0x000fce00078e000e */
[----:B0-----:R-:W-:Y:S05]  /*1aef0*/  WARPSYNC.COLLECTIVE R15, `(.L_x_1669) ;  /* 0x000000000f087348 */ /* 0x001fea0003c00000 */
[----:B------:R1:W2:Y:S02]  /*1af00*/  SHFL.IDX P6, R14, R13, R12, R11 ;  /* 0x0000000c0d0e7389 */ /* 0x0002a400000c000b */
[----:B012---:R-:W-:Y:S01]  /*1af10*/  ENDCOLLECTIVE ;  /* 0x000000000000791b */ /* 0x007fe20003800000 */
.L_x_1669:
        /* <DEDUP_REMOVED lines=10> */
.L_x_1670:
        /* <DEDUP_REMOVED lines=13> */
.L_x_1671:
        /* <DEDUP_REMOVED lines=16> */
.L_x_1672:
[----:B------:R0:W-:Y:S01]  /*1b190*/  STL [R1+0x74], R7 ;  /* 0x0000740701007387 */ /* 0x0001e20000100800 */
[----:B------:R-:W-:Y:S02]  /*1b1a0*/  IMAD.MOV.U32 R13, RZ, RZ, R2 ;  /* 0x000000ffff0d7224 */ /* 0x000fe400078e0002 */
[----:B------:R-:W-:Y:S02]  /*1b1b0*/  IMAD.MOV.U32 R12, RZ, RZ, 0x6 ;  /* 0x00000006ff0c7424 */ /* 0x000fe400078e00ff */
[----:B------:R-:W-:-:S07]  /*1b1c0*/  IMAD.MOV.U32 R4, RZ, RZ, R14 ;  /* 0x000000ffff047224 */ /* 0x000fce00078e000e */
[----:B0-----:R-:W-:Y:S05]  /*1b1d0*/  WARPSYNC.COLLECTIVE R15, `(.L_x_1673) ;  /* 0x000000000f087348 */ /* 0x001fea0003c00000 */
[----:B------:R1:W2:Y:S02]  /*1b1e0*/  SHFL.IDX P6, R14, R13, R12, R11 ;  /* 0x0000000c0d0e7389 */ /* 0x0002a400000c000b */
[----:B012---:R-:W-:Y:S01]  /*1b1f0*/  ENDCOLLECTIVE ;  /* 0x000000000000791b */ /* 0x007fe20003800000 */
.L_x_1673:
        /* <DEDUP_REMOVED lines=10> */
.L_x_1674:
        /* <DEDUP_REMOVED lines=11> */
.L_x_1675:
[----:B------:R-:W-:-:S04]  /*1b350*/  @!P1 LEA R5, P2, R10, R4, 0x1 ;  /* 0x000000040a059211 */ /* 0x000fc800078408ff */
[----:B------:R-:W-:-:S04]  /*1b360*/  @!P1 IADD3.X R4, RZ, R6, RZ, P2, !PT ;  /* 0x00000006ff049210 */ /* 0x000fc800017fe4ff */
        /* <DEDUP_REMOVED lines=12> */
.L_x_1676:
[----:B------:R-:W-:Y:S01]  /*1b430*/  IMAD.MOV.U32 R3, RZ, RZ, R14 ;  /* 0x000000ffff037224 */ /* 0x000fe200078e000e */
[----:B------:R-:W-:Y:S06]  /*1b440*/  BRA `(.L_x_1677) ;  /* 0xffffff9c00947947 */ /* 0x000fec000383ffff */
.L_x_1512:
        /* <DEDUP_REMOVED lines=9> */
[----:B--2---:R-:W-:-:S05]  /*1b4e0*/  IMAD R3, R3, R7, RZ ;  /* 0x0000000703037224 */ /* 0x004fca00078e02ff */
[-C--:B------:R-:W-:Y:S02]  /*1b4f0*/  ISETP.GE.AND P4, PT, R17, R3.reuse, PT ;  /* 0x000000031100720c */ /* 0x080fe40003f86270 */
[-C--:B---3--:R-:W-:Y:S01]  /*1b500*/  ISETP.GE.AND P5, PT, R15, R3.reuse, PT ;  /* 0x000000030f00720c */ /* 0x088fe20003fa6270 */
[----:B------:R-:W-:Y:S01]  /*1b510*/  IMAD.MOV.U32 R15, RZ, RZ, -0x1 ;  /* 0xffffffffff0f7424 */ /* 0x000fe200078e00ff */
[----:B----4-:R-:W-:Y:S02]  /*1b520*/  ISETP.GE.AND P6, PT, R14, R3, PT ;  /* 0x000000030e00720c */ /* 0x010fe40003fc6270 */
[----:B-----5:R-:W-:-:S07]  /*1b530*/  LOP3.LUT R9, R9, 0xffffffef, RZ, 0xc0, !PT ;  /* 0xffffffef09097812 */ /* 0x020fce00078ec0ff */
[----:B------:R-:W-:Y:S02]  /*1b540*/  @P4 LOP3.LUT R9, R9, 0x10, RZ, 0xfc, !PT ;  /* 0x0000001009094812 */ /* 0x000fe400078efcff */
[----:B------:R-:W-:Y:S01]  /*1b550*/  ISETP.GE.AND P4, PT, R13, R3, PT ;  /* 0x000000030d00720c */ /* 0x000fe20003f86270 */
[----:B------:R-:W-:Y:S01]  /*1b560*/  IMAD.MOV.U32 R13, RZ, RZ, R0 ;  /* 0x000000ffff0d7224 */ /* 0x000fe200078e0000 */
[----:B------:R-:W-:-:S04]  /*1b570*/  LOP3.LUT R9, R9, 0xfffffff7, RZ, 0xc0, !PT ;  /* 0xfffffff709097812 */ /* 0x000fc800078ec0ff */
        /* <DEDUP_REMOVED lines=16> */
.L_x_1679:
[----:B------:R-:W-:Y:S05]  /*1b680*/  BSYNC B0 ;  /* 0x0000000000007941 */ /* 0x000fea0003800000 */
.L_x_1678:
[----:B------:R0:W5:Y:S01]  /*1b690*/  LDL R7, [R1+0x14] ;  /* 0x0000140001077983 */ /* 0x0001620000100800 */
[----:B------:R-:W-:Y:S01]  /*1b6a0*/  IMAD.MOV.U32 R13, RZ, RZ, R2 ;  /* 0x000000ffff0d7224 */ /* 0x000fe200078e0002 */
[----:B------:R-:W-:Y:S01]  /*1b6b0*/  MOV R15, 0xffffffff ;  /* 0xffffffff000f7802 */ /* 0x000fe20000000f00 */
[----:B------:R-:W-:Y:S01]  /*1b6c0*/  IMAD.MOV.U32 R12, RZ, RZ, RZ ;  /* 0x000000ffff0c7224 */ /* 0x000fe200078e00ff */
[----:B------:R-:W-:Y:S01]  /*1b6d0*/  LOP3.LUT R9, R9, 0xfffffeff, RZ, 0xc0, !PT ;  /* 0xfffffeff09097812 */ /* 0x000fe200078ec0ff */
[----:B------:R-:W-:Y:S02]  /*1b6e0*/  IMAD.MOV.U32 R11, RZ, RZ, 0x181f ;  /* 0x0000181fff0b7424 */ /* 0x000fe400078e00ff */
[----:B------:R-:W-:Y:S01]  /*1b6f0*/  IMAD.MOV.U32 R4, RZ, RZ, R14 ;  /* 0x000000ffff047224 */ /* 0x000fe200078e000e */
[----:B0-----:R-:W-:-:S07]  /*1b700*/  @P5 LOP3.LUT R9, R9, 0x100, RZ, 0xfc, !PT ;  /* 0x0000010009095812 */ /* 0x001fce00078efcff */
[----:B-----5:R-:W-:Y:S05]  /*1b710*/  WARPSYNC.COLLECTIVE R15, `(.L_x_1680) ;  /* 0x000000000f087348 */ /* 0x020fea0003c00000 */
[----:B------:R0:W1:Y:S02]  /*1b720*/  SHFL.IDX P6, R14, R13, R12, R11 ;  /* 0x0000000c0d0e7389 */ /* 0x00006400000c000b */
[----:B01---5:R-:W-:Y:S01]  /*1b730*/  ENDCOLLECTIVE ;  /* 0x000000000000791b */ /* 0x023fe20003800000 */
.L_x_1680:
        /* <DEDUP_REMOVED lines=14> */
.L_x_1681:
[----:B------:R-:W-:-:S04]  /*1b820*/  @!P5 LOP3.LUT R4, R5, R4, RZ, 0x3c, !PT ;  /* 0x000000040504d212 */ /* 0x000fc800078e3cff */
[----:B------:R-:W-:Y:S01]  /*1b830*/  @!P5 LOP3.LUT R5, R5, R4, RZ, 0x3c, !PT ;  /* 0x000000040505d212 */ /* 0x000fe200078e3cff */
[----:B------:R-:W-:Y:S02]  /*1b840*/  IMAD.MOV.U32 R13, RZ, RZ, R2 ;  /* 0x000000ffff0d7224 */ /* 0x000fe400078e0002 */
[----:B------:R-:W-:-:S07]  /*1b850*/  IMAD.MOV.U32 R6, RZ, RZ, R14 ;  /* 0x000000ffff067224 */ /* 0x000fce00078e000e */
[----:B------:R-:W-:Y:S05]  /*1b860*/  WARPSYNC.COLLECTIVE R15, `(.L_x_1682) ;  /* 0x000000000f087348 */ /* 0x000fea0003c00000 */
[----:B------:R0:W1:Y:S02]  /*1b870*/  SHFL.IDX P6, R14, R13, R12, R11 ;  /* 0x0000000c0d0e7389 */ /* 0x00006400000c000b */
[----:B01----:R-:W-:Y:S01]  /*1b880*/  ENDCOLLECTIVE ;  /* 0x000000000000791b */ /* 0x003fe20003800000 */
.L_x_1682:
        /* <DEDUP_REMOVED lines=13> */
[----:B------:R-:W-:-:S07]  /*1b960*/  @!P4 LOP3.LUT R5, R5, R4, RZ, 0x3c, !PT ;  /* 0x000000040505c212 */ /* 0x000fce00078e3cff */
[----:B------:R-:W-:Y:S05]  /*1b970*/  WARPSYNC.COLLECTIVE R15, `(.L_x_1683) ;  /* 0x000000000f087348 */ /* 0x000fea0003c00000 */
[----:B------:R0:W1:Y:S02]  /*1b980*/  SHFL.IDX P6, R14, R13, R12, R11 ;  /* 0x0000000c0d0e7389 */ /* 0x00006400000c000b */
[----:B01----:R-:W-:Y:S01]  /*1b990*/  ENDCOLLECTIVE ;  /* 0x000000000000791b */ /* 0x003fe20003800000 */
.L_x_1683:
        /* <DEDUP_REMOVED lines=15> */
.L_x_1684:
[----:B------:R-:W-:Y:S02]  /*1ba90*/  IMAD.MOV.U32 R13, RZ, RZ, R0 ;  /* 0x000000ffff0d7224 */ /* 0x000fe400078e0000 */
[----:B------:R-:W-:Y:S02]  /*1baa0*/  IMAD.MOV.U32 R12, RZ, RZ, 0x3 ;  /* 0x00000003ff0c7424 */ /* 0x000fe400078e00ff */
[----:B------:R-:W-:-:S05]  /*1bab0*/  IMAD.MOV.U32 R5, RZ, RZ, R14 ;  /* 0x000000ffff057224 */ /* 0x000fca00078e000e */
[----:B------:R-:W-:-:S04]  /*1bac0*/  @!P5 LEA R5, P6, R8, R5, 0x1 ;  /* 0x000000050805d211 */ /* 0x000fc800078c08ff */
[----:B------:R-:W-:-:S04]  /*1bad0*/  @!P5 IADD3.X R4, RZ, R6, RZ, P6, !PT ;  /* 0x00000006ff04d210 */ /* 0x000fc800037fe4ff */
[----:B------:R-:W-:-:S07]  /*1bae0*/  @!P5 LOP3.LUT R5, R5, R4, RZ, 0x3c, !PT ;  /* 0x000000040505d212 */ /* 0x000fce00078e3cff */
[----:B------:R-:W-:Y:S05]  /*1baf0*/  WARPSYNC.COLLECTIVE R15, `(.L_x_1685) ;  /* 0x000000000f087348 */ /* 0x000fea0003c00000 */
[----:B------:R0:W1:Y:S02]  /*1bb00*/  SHFL.IDX P6, R14, R13, R12, R11 ;  /* 0x0000000c0d0e7389 */ /* 0x00006400000c000b */
[----:B01----:R-:W-:Y:S01]  /*1bb10*/  ENDCOLLECTIVE ;  /* 0x000000000000791b */ /* 0x003fe20003800000 */
.L_x_1685:
        /* <DEDUP_REMOVED lines=15> */
.L_x_1686:
[----:B------:R-:W-:Y:S02]  /*1bc10*/  IMAD.MOV.U32 R13, RZ, RZ, R0 ;  /* 0x000000ffff0d7224 */ /* 0x000fe400078e0000 */
[----:B------:R-:W-:Y:S02]  /*1bc20*/  IMAD.MOV.U32 R12, RZ, RZ, 0x4 ;  /* 0x00000004ff0c7424 */ /* 0x000fe400078e00ff */
[----:B------:R-:W-:-:S05]  /*1bc30*/  IMAD.MOV.U32 R5, RZ, RZ, R14 ;  /* 0x000000ffff057224 */ /* 0x000fca00078e000e */
[----:B------:R-:W-:-:S05]  /*1bc40*/  @!P4 LEA R5, P6, R8, R5, 0x1 ;  /* 0x000000050805c211 */ /* 0x000fca00078c08ff */
[----:B------:R-:W-:-:S05]  /*1bc50*/  @!P4 IMAD.X R4, RZ, RZ, R6, P6 ;  /* 0x000000ffff04c224 */ /* 0x000fca00030e0606 */
[----:B------:R-:W-:-:S07]  /*1bc60*/  @!P4 LOP3.LUT R5, R5, R4, RZ, 0x3c, !PT ;  /* 0x000000040505c212 */ /* 0x000fce00078e3cff */
[----:B------:R-:W-:Y:S05]  /*1bc70*/  WARPSYNC.COLLECTIVE R15, `(.L_x_1687) ;  /* 0x000000000f087348 */ /* 0x000fea0003c00000 */
[----:B------:R0:W1:Y:S02]  /*1bc80*/  SHFL.IDX P6, R14, R13, R12, R11 ;  /* 0x0000000c0d0e7389 */ /* 0x00006400000c000b */
[----:B01----:R-:W-:Y:S01]  /*1bc90*/  ENDCOLLECTIVE ;  /* 0x000000000000791b */ /* 0x003fe20003800000 */
.L_x_1687:
        /* <DEDUP_REMOVED lines=15> */
.L_x_1688:
[----:B------:R-:W-:Y:S01]  /*1bd90*/  IMAD.MOV.U32 R13, RZ, RZ, R0 ;  /* 0x000000ffff0d7224 */ /* 0x000fe200078e0000 */
[----:B------:R-:W-:Y:S01]  /*1bda0*/  MOV R12, 0x5 ;  /* 0x00000005000c7802 */ /* 0x000fe20000000f00 */
[----:B------:R-:W-:-:S05]  /*1bdb0*/  IMAD.MOV.U32 R5, RZ, RZ, R14 ;  /* 0x000000ffff057224 */ /* 0x000fca00078e000e */
[----:B------:R-:W-:-:S05]  /*1bdc0*/  @!P5 LEA R5, P6, R8, R5, 0x1 ;  /* 0x000000050805d211 */ /* 0x000fca00078c08ff */
[----:B------:R-:W-:-:S05]  /*1bdd0*/  @!P5 IMAD.X R4, RZ, RZ, R6, P6 ;  /* 0x000000ffff04d224 */ /* 0x000fca00030e0606 */
[----:B------:R-:W-:-:S07]  /*1bde0*/  @!P5 LOP3.LUT R5, R5, R4, RZ, 0x3c, !PT ;  /* 0x000000040505d212 */ /* 0x000fce00078e3cff */
[----:B------:R-:W-:Y:S05]  /*1bdf0*/  WARPSYNC.COLLECTIVE R15, `(.L_x_1689) ;  /* 0x000000000f087348 */ /* 0x000fea0003c00000 */
[----:B------:R0:W1:Y:S02]  /*1be00*/  SHFL.IDX P6, R14, R13, R12, R11 ;  /* 0x0000000c0d0e7389 */ /* 0x00006400000c000b */
[----:B01----:R-:W-:Y:S01]  /*1be10*/  ENDCOLLECTIVE ;  /* 0x000000000000791b */ /* 0x003fe20003800000 */
.L_x_1689:
        /* <DEDUP_REMOVED lines=10> */
[----:B------:R-:W-:-:S07]  /*1bec0*/  IMAD.MOV.U32 R6, RZ, RZ, R14 ;  /* 0x000000ffff067224 */ /* 0x000fce00078e000e */
[----:B0-----:R-:W-:Y:S05]  /*1bed0*/  WARPSYNC.COLLECTIVE R15, `(.L_x_1690) ;  /* 0x000000000f087348 */ /* 0x001fea0003c00000 */
[----:B------:R1:W2:Y:S02]  /*1bee0*/  SHFL.IDX P6, R14, R13, R12, R11 ;  /* 0x0000000c0d0e7389 */ /* 0x0002a400000c000b */
[----:B012---:R-:W-:Y:S01]  /*1bef0*/  ENDCOLLECTIVE ;  /* 0x000000000000791b */ /* 0x007fe20003800000 */
.L_x_1690:
[----:B------:R-:W-:Y:S02]  /*1bf00*/  IMAD.MOV.U32 R13, RZ, RZ, R0 ;  /* 0x000000ffff0d7224 */ /* 0x000fe400078e0000 */
[----:B------:R-:W-:Y:S01]  /*1bf10*/  IMAD.MOV.U32 R12, RZ, RZ, 0x6 ;  /* 0x00000006ff0c7424 */ /* 0x000fe200078e00ff */
[----:B------:R-:W-:Y:S01]  /*1bf20*/  LOP3.LUT P6, RZ, R9, 0x20, RZ, 0xc0, !PT ;  /* 0x0000002009ff7812 */ /* 0x000fe200078cc0ff */
[----:B------:R-:W-:-:S12]  /*1bf30*/  IMAD.MOV.U32 R5, RZ, RZ, R14 ;  /* 0x000000ffff057224 */ /* 0x000fd800078e000e */
[----:B------:R-:W-:-:S05]  /*1bf40*/  @!P6 LEA R5, P5, R8, R5, 0x1 ;  /* 0x000000050805e211 */ /* 0x000fca00078a08ff */
[----:B------:R-:W-:-:S05]  /*1bf50*/  @!P6 IMAD.X R4, RZ, RZ, R6, P5 ;  /* 0x000000ffff04e224 */ /* 0x000fca00028e0606 */
[----:B------:R-:W-:-:S04]  /*1bf60*/  @!P6 LOP3.LUT R5, R5, R4, RZ, 0x3c, !PT ;  /* 0x000000040505e212 */ /* 0x000fc800078e3cff */
[----:B------:R-:W-:-:S04]  /*1bf70*/  @!P6 LOP3.LUT R4, R5, R4, RZ, 0x3c, !PT ;  /* 0x000000040504e212 */ /* 0x000fc800078e3cff */
[----:B------:R-:W-:-:S05]  /*1bf80*/  @!P6 LOP3.LUT R5, R5, R4, RZ, 0x3c, !PT ;  /* 0x000000040505e212 */ /* 0x000fca00078e3cff */
        /* <DEDUP_REMOVED lines=10> */
.L_x_1691:
[----:B------:R-:W-:Y:S02]  /*1c030*/  IMAD.MOV.U32 R13, RZ, RZ, R2 ;  /* 0x000000ffff0d7224 */ /* 0x000fe400078e0002 */
[----:B------:R-:W-:-:S07]  /*1c040*/  IMAD.MOV.U32 R6, RZ, RZ, R14 ;  /* 0x000000ffff067224 */ /* 0x000fce00078e000e */
[----:B------:R-:W-:Y:S05]  /*1c050*/  WARPSYNC.COLLECTIVE R15, `(.L_x_1692) ;  /* 0x000000000f087348 */ /* 0x000fea0003c00000 */
[----:B------:R0:W1:Y:S02]  /*1c060*/  SHFL.IDX P6, R14, R13, R12, R11 ;  /* 0x0000000c0d0e7389 */ /* 0x00006400000c000b */
[----:B01----:R-:W-:Y:S01]  /*1c070*/  ENDCOLLECTIVE ;  /* 0x000000000000791b */ /* 0x003fe20003800000 */
.L_x_1692:
[----:B------:R-:W-:Y:S02]  /*1c080*/  IMAD.MOV.U32 R13, RZ, RZ, R0 ;  /* 0x000000ffff0d7224 */ /* 0x000fe400078e0000 */
[----:B------:R-:W-:Y:S02]  /*1c090*/  IMAD.MOV.U32 R12, RZ, RZ, 0x7 ;  /* 0x00000007ff0c7424 */ /* 0x000fe400078e00ff */
[----:B------:R-:W-:-:S07]  /*1c0a0*/  IMAD.MOV.U32 R5, RZ, RZ, R14 ;  /* 0x000000ffff057224 */ /* 0x000fce00078e000e */
[----:B------:R-:W-:Y:S05]  /*1c0b0*/  WARPSYNC.COLLECTIVE R15, `(.L_x_1693) ;  /* 0x000000000f087348 */ /* 0x000fea0003c00000 */
[----:B------:R0:W1:Y:S02]  /*1c0c0*/  SHFL.IDX P6, R14, R13, R12, R11 ;  /* 0x0000000c0d0e7389 */ /* 0x00006400000c000b */
[----:B01----:R-:W-:Y:S01]  /*1c0d0*/  ENDCOLLECTIVE ;  /* 0x000000000000791b */ /* 0x003fe20003800000 */
.L_x_1693:
[----:B------:R-:W-:-:S05]  /*1c0e0*/  @!P4 LEA R5, P5, R8, R5, 0x1 ;  /* 0x000000050805c211 */ /* 0x000fca00078a08ff */
[----:B------:R-:W-:-:S05]  /*1c0f0*/  @!P4 IMAD.X R4, RZ, RZ, R6, P5 ;  /* 0x000000ffff04c224 */ /* 0x000fca00028e0606 */
[----:B------:R-:W-:Y:S02]  /*1c100*/  @!P4 LOP3.LUT R5, R5, R4, RZ, 0x3c, !PT ;  /* 0x000000040505c212 */ /* 0x000fe400078e3cff */
[----:B------:R-:W-:Y:S02]  /*1c110*/  MOV R13, R2 ;  /* 0x00000002000d7202 */ /* 0x000fe40000000f00 */
[----:B------:R-:W-:-:S04]  /*1c120*/  @!P4 LOP3.LUT R4, R5, R4, RZ, 0x3c, !PT ;  /* 0x000000040504c212 */ /* 0x000fc800078e3cff */
[----:B------:R-:W-:Y:S01]  /*1c130*/  @!P4 LOP3.LUT R5, R5, R4, RZ, 0x3c, !PT ;  /* 0x000000040505c212 */ /* 0x000fe200078e3cff */
[----:B------:R-:W-:-:S07]  /*1c140*/  IMAD.MOV.U32 R6, RZ, RZ, R14 ;  /* 0x000000ffff067224 */ /* 0x000fce00078e000e */
[----:B------:R-:W-:Y:S05]  /*1c150*/  WARPSYNC.COLLECTIVE R15, `(.L_x_1694) ;  /* 0x000000000f087348 */ /* 0x000fea0003c00000 */
[----:B------:R0:W1:Y:S02]  /*1c160*/  SHFL.IDX P6, R14, R13, R12, R11 ;  /* 0x0000000c0d0e7389 */ /* 0x00006400000c000b */
[----:B01----:R-:W-:Y:S01]  /*1c170*/  ENDCOLLECTIVE ;  /* 0x000000000000791b */ /* 0x003fe20003800000 */
.L_x_1694:
[----:B------:R-:W-:Y:S01]  /*1c180*/  @!PT LDS RZ, [RZ] ;  /* 0x00000000fffff984 */ /* 0x000fe20000000800 */
[----:B------:R-:W-:Y:S01]  /*1c190*/  @!PT LDS RZ, [RZ] ;  /* 0x00000000fffff984 */ /* 0x000fe20000000800 */
[----:B------:R-:W-:Y:S01]  /*1c1a0*/  @!PT LDS RZ, [RZ] ;  /* 0x00000000fffff984 */ /* 0x000fe20000000800 */
[----:B------:R0:W-:Y:S04]  /*1c1b0*/  @!P4 LDGSTS.E.BYPASS.LTC128B.128 [R7+0x25400], desc[UR60][R4.64], !P3 ;  /* 0x254000000407cfae */ /* 0x0001e8000d901d7c */
[----:B------:R0:W-:Y:S04]  /*1c1c0*/  @!P4 LDGSTS.E.BYPASS.LTC128B.128 [R7+0x29400], desc[UR60][R4.64+0x80], !P2 ;  /* 0x294000800407cfae */ /* 0x0001e8000d101d7c */
[----:B------:R0:W-:Y:S04]  /*1c1d0*/  @!P4 LDGSTS.E.BYPASS.LTC128B.128 [R7+0x2d400], desc[UR60][R4.64+0x100], !P1 ;  /* 0x2d4001000407cfae */ /* 0x0001e8000c901d7c */
[----:B------:R0:W-:Y:S01]  /*1c1e0*/  @!P4 LDGSTS.E.BYPASS.LTC128B.128 [R7+0x31400], desc[UR60][R4.64+0x180], !P0 ;  /* 0x314001800407cfae */ /* 0x0001e2000c101d7c */
[----:B------:R-:W-:Y:S01]  /*1c1f0*/  IMAD.MOV.U32 R2, RZ, RZ, R14 ;  /* 0x000000ffff027224 */ /* 0x000fe200078e000e */
[----:B------:R-:W-:Y:S06]  /*1c200*/  BRA `(.L_x_1695) ;  /* 0xffffff9c004c7947 */ /* 0x000fec000383ffff */
.L_x_1517:
[----:B-1----:R-:W3:Y:S02]  /*1c210*/  LDL R2, [R1+0x4] ;  /* 0x0000040001027983 */ /* 0x002ee40000100800 */
[----:B---3--:R1:W3:Y:S02]  /*1c220*/  SYNCS.PHASECHK.TRANS64.TRYWAIT P0, [R2+URZ+0x32420], R0 ;  /* 0x03242000020075a7 */ /* 0x0082e4000800017f */
[----:B---3--:R-:W-:Y:S05]  /*1c230*/  @!P0 NANOSLEEP.SYNCS 0x989680 ;  /* 0x009896800000895d */ /* 0x008fea0003900000 */
[----:B------:R-:W3:Y:S02]  /*1c240*/  @!P0 SYNCS.PHASECHK.TRANS64 P0, [R2+URZ+0x32420], R0 ;  /* 0x03242000020085a7 */ /* 0x000ee4000800007f */
[----:B---3--:R-:W-:Y:S05]  /*1c250*/  @!P0 BRA `(.L_x_1517) ;  /* 0xfffffffc00ec8947 */ /* 0x008fea000383ffff */
[----:B------:R-:W-:Y:S05]  /*1c260*/  BRA `(.L_x_1696) ;  /* 0xffffff9c00c87947 */ /* 0x000fea000383ffff */
.L_x_1521:
[----:B0-----:R0:W1:Y:S02]  /*1c270*/  SYNCS.PHASECHK.TRANS64.TRYWAIT P0, [R2+URZ+0x32460], R0 ;  /* 0x03246000020075a7 */ /* 0x001064000800017f */
[----:B-1----:R-:W-:Y:S05]  /*1c280*/  @!P0 NANOSLEEP.SYNCS 0x989680 ;  /* 0x009896800000895d */ /* 0x002fea0003900000 */
[----:B------:R-:W1:Y:S02]  /*1c290*/  @!P0 SYNCS.PHASECHK.TRANS64 P0, [R2+URZ+0x32460], R0 ;  /* 0x03246000020085a7 */ /* 0x000e64000800007f */
[----:B-1----:R-:W-:Y:S05]  /*1c2a0*/  @!P0 BRA `(.L_x_1521) ;  /* 0xfffffffc00f08947 */ /* 0x002fea000383ffff */
[----:B------:R-:W-:Y:S05]  /*1c2b0*/  BRA `(.L_x_1697) ;  /* 0xffffff9c00f87947 */ /* 0x000fea000383ffff */
.L_x_1536:
[----:B-1----:R1:W2:Y:S02]  /*1c2c0*/  SYNCS.PHASECHK.TRANS64.TRYWAIT P0, [R2+URZ+0x32440], R5 ;  /* 0x03244005020075a7 */ /* 0x0022a4000800017f */
[----:B--2---:R-:W-:Y:S05]  /*1c2d0*/  @!P0 NANOSLEEP.SYNCS 0x989680 ;  /* 0x009896800000895d */ /* 0x004fea0003900000 */
[----:B------:R-:W2:Y:S02]  /*1c2e0*/  @!P0 SYNCS.PHASECHK.TRANS64 P0, [R2+URZ+0x32440], R5 ;  /* 0x03244005020085a7 */ /* 0x000ea4000800007f */
[----:B--2---:R-:W-:Y:S05]  /*1c2f0*/  @!P0 BRA `(.L_x_1536) ;  /* 0xfffffffc00f08947 */ /* 0x004fea000383ffff */
[----:B------:R-:W-:Y:S05]  /*1c300*/  BRA `(.L_x_1698) ;  /* 0xffffffa800287947 */ /* 0x000fea000383ffff */
.L_x_1541:
[----:B0-----:R0:W2:Y:S02]  /*1c310*/  SYNCS.PHASECHK.TRANS64.TRYWAIT P0, [R2+URZ+0x32460], R5 ;  /* 0x03246005020075a7 */ /* 0x0010a4000800017f */
[----:B--2---:R-:W-:Y:S05]  /*1c320*/  @!P0 NANOSLEEP.SYNCS 0x989680 ;  /* 0x009896800000895d */ /* 0x004fea0003900000 */
[----:B------:R-:W2:Y:S02]  /*1c330*/  @!P0 SYNCS.PHASECHK.TRANS64 P0, [R2+URZ+0x32460], R5 ;  /* 0x03246005020085a7 */ /* 0x000ea4000800007f */
[----:B--2---:R-:W-:Y:S05]  /*1c340*/  @!P0 BRA `(.L_x_1541) ;  /* 0xfffffffc00f08947 */ /* 0x004fea000383ffff */
[----:B------:R-:W-:Y:S05]  /*1c350*/  BRA `(.L_x_1699) ;  /* 0xffffffa800b07947 */ /* 0x000fea000383ffff */
.L_x_1552:
[----:B0-----:R0:W1:Y:S02]  /*1c360*/  SYNCS.PHASECHK.TRANS64.TRYWAIT P0, [R3+URZ+0x32440], R2 ;  /* 0x03244002030075a7 */ /* 0x001064000800017f */
[----:B-1----:R-:W-:Y:S05]  /*1c370*/  @!P0 NANOSLEEP.SYNCS 0x989680 ;  /* 0x009896800000895d */ /* 0x002fea0003900000 */
[----:B------:R-:W1:Y:S02]  /*1c380*/  @!P0 SYNCS.PHASECHK.TRANS64 P0, [R3+URZ+0x32440], R2 ;  /* 0x03244002030085a7 */ /* 0x000e64000800007f */
[----:B-1----:R-:W-:Y:S05]  /*1c390*/  @!P0 BRA `(.L_x_1552) ;  /* 0xfffffffc00f08947 */ /* 0x002fea000383ffff */
[----:B------:R-:W-:Y:S05]  /*1c3a0*/  BRA `(.L_x_1700) ;  /* 0xffffffb000c07947 */ /* 0x000fea000383ffff */
.L_x_1557:
[----:B-1----:R1:W2:Y:S02]  /*1c3b0*/  SYNCS.PHASECHK.TRANS64.TRYWAIT P0, [R3+URZ+0x32460], R2 ;  /* 0x03246002030075a7 */ /* 0x0022a4000800017f */
[----:B--2---:R-:W-:Y:S05]  /*1c3c0*/  @!P0 NANOSLEEP.SYNCS 0x989680 ;  /* 0x009896800000895d */ /* 0x004fea0003900000 */
[----:B------:R-:W2:Y:S02]  /*1c3d0*/  @!P0 SYNCS.PHASECHK.TRANS64 P0, [R3+URZ+0x32460], R2 ;  /* 0x03246002030085a7 */ /* 0x000ea4000800007f */
[----:B--2---:R-:W-:Y:S05]  /*1c3e0*/  @!P0 BRA `(.L_x_1557) ;  /* 0xfffffffc00f08947 */ /* 0x004fea000383ffff */
[----:B------:R-:W-:Y:S05]  /*1c3f0*/  BRA `(.L_x_1701) ;  /* 0xffffffb400447947 */ /* 0x000fea000383ffff */
.L_x_1568:
[----:B0-----:R0:W1:Y:S02]  /*1c400*/  SYNCS.PHASECHK.TRANS64.TRYWAIT P0, [R3+URZ+0x32440], R2 ;  /* 0x03244002030075a7 */ /* 0x001064000800017f */
[----:B-1----:R-:W-:Y:S05]  /*1c410*/  @!P0 NANOSLEEP.SYNCS 0x989680 ;  /* 0x009896800000895d */ /* 0x002fea0003900000 */
[----:B------:R-:W1:Y:S02]  /*1c420*/  @!P0 SYNCS.PHASECHK.TRANS64 P0, [R3+URZ+0x32440], R2 ;  /* 0x03244002030085a7 */ /* 0x000e64000800007f */
[----:B-1----:R-:W-:Y:S05]  /*1c430*/  @!P0 BRA `(.L_x_1568) ;  /* 0xfffffffc00f08947 */ /* 0x002fea000383ffff */
[----:B------:R-:W-:Y:S05]  /*1c440*/  BRA `(.L_x_1702) ;  /* 0xffffffbc00307947 */ /* 0x000fea000383ffff */
.L_x_1573:
[----:B-1----:R1:W2:Y:S02]  /*1c450*/  SYNCS.PHASECHK.TRANS64.TRYWAIT P0, [R3+URZ+0x32460], R2 ;  /* 0x03246002030075a7 */ /* 0x0022a4000800017f */
[----:B--2---:R-:W-:Y:S05]  /*1c460*/  @!P0 NANOSLEEP.SYNCS 0x989680 ;  /* 0x009896800000895d */ /* 0x004fea0003900000 */
[----:B------:R-:W2:Y:S02]  /*1c470*/  @!P0 SYNCS.PHASECHK.TRANS64 P0, [R3+URZ+0x32460], R2 ;  /* 0x03246002030085a7 */ /* 0x000ea4000800007f */
[----:B--2---:R-:W-:Y:S05]  /*1c480*/  @!P0 BRA `(.L_x_1573) ;  /* 0xfffffffc00f08947 */ /* 0x004fea000383ffff */
[----:B------:R-:W-:Y:S05]  /*1c490*/  BRA `(.L_x_1703) ;  /* 0xffffffbc00b87947 */ /* 0x000fea000383ffff */
.L_x_1585:
[----:B------:R-:W-:Y:S01]  /*1c4a0*/  BSSY B0, `(.L_x_1704) ;  /* 0x0000008000007945 */ /* 0x000fe20003800000 */
[----:B------:R-:W-:Y:S02]  /*1c4b0*/  IMAD.MOV.U32 R13, RZ, RZ, R16 ;  /* 0x000000ffff0d7224 */ /* 0x000fe400078e0010 */
[----:B------:R-:W-:Y:S02]  /*1c4c0*/  IMAD.MOV.U32 R12, RZ, RZ, RZ ;  /* 0x000000ffff0c7224 */ /* 0x000fe400078e00ff */
[----:B------:R-:W-:Y:S02]  /*1c4d0*/  IMAD.MOV.U32 R11, RZ, RZ, 0x1f ;  /* 0x0000001fff0b7424 */ /* 0x000fe400078e00ff */
[----:B------:R-:W-:-:S07]  /*1c4e0*/  IMAD.MOV.U32 R15, RZ, RZ, -0x1 ;  /* 0xffffffffff0f7424 */ /* 0x000fce00078e00ff */
[----:B-1--45:R-:W-:Y:S05]  /*1c4f0*/  WARPSYNC.COLLECTIVE R15, `(.L_x_1705) ;  /* 0x000000000f087348 */ /* 0x032fea0003c00000 */
[----:B------:R0:W2:Y:S02]  /*1c500*/  SHFL.IDX P6, R14, R13, R12, R11 ;  /* 0x0000000c0d0e7389 */ /* 0x0000a400000c000b */
[----:B012-45:R-:W-:Y:S01]  /*1c510*/  ENDCOLLECTIVE ;  /* 0x000000000000791b */ /* 0x037fe20003800000 */
.L_x_1705:
[----:B------:R-:W-:Y:S05]  /*1c520*/  BSYNC B0 ;  /* 0x0000000000007941 */ /* 0x000fea0003800000 */
.L_x_1704:
        /* <DEDUP_REMOVED lines=9> */
.L_x_1706:
        /* <DEDUP_REMOVED lines=11> */
[----:B0-----:R-:W-:Y:S01]  /*1c670*/  IMAD.MOV.U32 R2, RZ, RZ, RZ ;  /* 0x000000ffff027224 */ /* 0x001fe200078e00ff */
[----:B--2---:R-:W-:Y:S02]  /*1c680*/  @!P1 MOV R2, R3 ;  /* 0x0000000300029202 */ /* 0x004fe40000000f00 */
[----:B------:R-:W-:-:S03]  /*1c690*/  ISETP.NE.AND P1, PT, R7, RZ, PT ;  /* 0x000000ff0700720c */ /* 0x000fc60003f25270 */
[----:B------:R-:W-:-:S10]  /*1c6a0*/  IMAD.MOV.U32 R13, RZ, RZ, R2 ;  /* 0x000000ffff0d7224 */ /* 0x000fd400078e0002 */
[----:B------:R-:W-:Y:S05]  /*1c6b0*/  WARPSYNC.COLLECTIVE R15, `(.L_x_1707) ;  /* 0x000000000f087348 */ /* 0x000fea0003c00000 */
[----:B------:R0:W1:Y:S02]  /*1c6c0*/  SHFL.UP P6, R14, R13, R12, R11 ;  /* 0x0400000c0d0e7389 */ /* 0x00006400000c000b */
[----:B01----:R-:W-:Y:S01]  /*1c6d0*/  ENDCOLLECTIVE ;  /* 0x000000000000791b */ /* 0x003fe20003800000 */
.L_x_1707:
        /* <DEDUP_REMOVED lines=8> */
.L_x_1708:
        /* <DEDUP_REMOVED lines=8> */
.L_x_1709:
        /* <DEDUP_REMOVED lines=8> */
.L_x_1710:
        /* <DEDUP_REMOVED lines=8> */
.L_x_1711:
        /* <DEDUP_REMOVED lines=9> */
.L_x_1712:
[----:B------:R-:W-:Y:S01]  /*1c970*/  IMAD.MOV.U32 R6, RZ, RZ, R14 ;  /* 0x000000ffff067224 */ /* 0x000fe200078e000e */
[----:B------:R-:W-:Y:S06]  /*1c980*/  BRA `(.L_x_1713) ;  /* 0xffffffc400107947 */ /* 0x000fec000383ffff */
.L_x_1590:
[----:B------:R-:W-:Y:S01]  /*1c990*/  BSSY B0, `(.L_x_1714) ;  /* 0x0000008000007945 */ /* 0x000fe20003800000 */
[----:B-----5:R-:W-:Y:S01]  /*1c9a0*/  IMAD.MOV.U32 R13, RZ, RZ, R2 ;  /* 0x000000ffff0d7224 */ /* 0x020fe200078e0002 */
[----:B------:R-:W-:Y:S01]  /*1c9b0*/  MOV R15, 0xffffffff ;  /* 0xffffffff000f7802 */ /* 0x000fe20000000f00 */
[----:B------:R-:W-:Y:S02]  /*1c9c0*/  IMAD.MOV.U32 R12, RZ, RZ, 0x1 ;  /* 0x00000001ff0c7424 */ /* 0x000fe400078e00ff */
[----:B------:R-:W-:-:S07]  /*1c9d0*/  IMAD.MOV.U32 R11, RZ, RZ, RZ ;  /* 0x000000ffff0b7224 */ /* 0x000fce00078e00ff */
[----:B0---4-:R-:W-:Y:S05]  /*1c9e0*/  WARPSYNC.COLLECTIVE R15, `(.L_x_1715) ;  /* 0x000000000f087348 */ /* 0x011fea0003c00000 */
[----:B------:R1:W2:Y:S02]  /*1c9f0*/  SHFL.UP P6, R14, R13, R12, R11 ;  /* 0x0400000c0d0e7389 */ /* 0x0002a400000c000b */
[----:B012-4-:R-:W-:Y:S01]  /*1ca00*/  ENDCOLLECTIVE ;  /* 0x000000000000791b */ /* 0x017fe20003800000 */
.L_x_1715:
[----:B------:R-:W-:Y:S05]  /*1ca10*/  BSYNC B0 ;  /* 0x0000000000007941 */ /* 0x000fea0003800000 */
.L_x_1714:
        /* <DEDUP_REMOVED lines=10> */
.L_x_1716:
        /* <DEDUP_REMOVED lines=8> */
.L_x_1717:
        /* <DEDUP_REMOVED lines=8> */
.L_x_1718:
        /* <DEDUP_REMOVED lines=8> */
.L_x_1719:
        /* <DEDUP_REMOVED lines=9> */
.L_x_1720:
[----:B------:R-:W-:Y:S01]  /*1ccd0*/  IMAD.MOV.U32 R6, RZ, RZ, R14 ;  /* 0x000000ffff067224 */ /* 0x000fe200078e000e */
[----:B------:R-:W-:Y:S06]  /*1cce0*/  BRA `(.L_x_1721) ;  /* 0xffffffc000d47947 */ /* 0x000fec000383ffff */
.L_x_1592:
[----:B------:R-:W-:Y:S01]  /*1ccf0*/  BSSY B0, `(.L_x_1722) ;  /* 0x0000006000007945 */ /* 0x000fe20003800000 */
[----:B------:R-:W-:Y:S01]  /*1cd00*/  PLOP3.LUT P6, PT, P6, PT, PT, 0x8, 0x0 ;  /* 0x000000000000781c */ /* 0x000fe200037ce170 */
[----:B------:R-:W-:-:S12]  /*1cd10*/  IMAD.MOV.U32 R15, RZ, RZ, -0x1 ;  /* 0xffffffffff0f7424 */ /* 0x000fd800078e00ff */
[----:B0---45:R-:W-:Y:S05]  /*1cd20*/  WARPSYNC.COLLECTIVE R15, `(.L_x_1723) ;  /* 0x000000000f087348 */ /* 0x031fea0003c00000 */
[----:B------:R-:W-:Y:S01]  /*1cd30*/  VOTE.ANY R14, PT, P6 ;  /* 0x00000000000e7806 */ /* 0x000fe200030e0100 */
[----:B0---45:R-:W-:Y:S06]  /*1cd40*/  ENDCOLLECTIVE ;  /* 0x000000000000791b */ /* 0x031fec0003800000 */
.L_x_1723:
[----:B------:R-:W-:Y:S05]  /*1cd50*/  BSYNC B0 ;  /* 0x0000000000007941 */ /* 0x000fea0003800000 */
.L_x_1722:
[----:B------:R-:W-:Y:S02]  /*1cd60*/  IMAD.MOV.U32 R5, RZ, RZ, R14 ;  /* 0x000000ffff057224 */ /* 0x000fe400078e000e */
[----:B------:R-:W-:Y:S02]  /*1cd70*/  IMAD.MOV.U32 R13, RZ, RZ, R2 ;  /* 0x000000ffff0d7224 */ /* 0x000fe400078e0002 */
[----:B------:R-:W0:Y:S01]  /*1cd80*/  POPC R4, R5 ;  /* 0x0000000500047309 */ /* 0x000e220000000000 */
[----:B------:R-:W-:Y:S02]  /*1cd90*/  IMAD.MOV.U32 R11, RZ, RZ, 0x1f ;  /* 0x0000001fff0b7424 */ /* 0x000fe400078e00ff */
[----:B------:R-:W-:Y:S01]  /*1cda0*/  IMAD.MOV.U32 R15, RZ, RZ, -0x1 ;  /* 0xffffffffff0f7424 */ /* 0x000fe200078e00ff */
[----:B0-----:R-:W-:-:S07]  /*1cdb0*/  MOV R12, R4 ;  /* 0x00000004000c7202 */ /* 0x001fce0000000f00 */
[----:B------:R-:W-:Y:S05]  /*1cdc0*/  WARPSYNC.COLLECTIVE R15, `(.L_x_1724) ;  /* 0x000000000f087348 */ /* 0x000fea0003c00000 */
[----:B------:R0:W1:Y:S02]  /*1cdd0*/  SHFL.IDX P6, R14, R13, R12, R11 ;  /* 0x0000000c0d0e7389 */ /* 0x00006400000c000b */
[----:B01----:R-:W-:Y:S01]  /*1cde0*/  ENDCOLLECTIVE ;  /* 0x000000000000791b */ /* 0x003fe20003800000 */
.L_x_1724:
[----:B------:R-:W-:Y:S01]  /*1cdf0*/  IMAD.MOV.U32 R17, RZ, RZ, R14 ;  /* 0x000000ffff117224 */ /* 0x000fe200078e000e */
[----:B------:R-:W-:Y:S06]  /*1ce00*/  BRA `(.L_x_1725) ;  /* 0xffffffc000c47947 */ /* 0x000fec000383ffff */
.L_x_1594:
[----:B------:R-:W-:Y:S01]  /*1ce10*/  BSSY B0, `(.L_x_1726) ;  /* 0x0000007000007945 */ /* 0x000fe20003800000 */
[----:B------:R-:W-:Y:S02]  /*1ce20*/  IMAD.MOV.U32 R13, RZ, RZ, R3 ;  /* 0x000000ffff0d7224 */ /* 0x000fe400078e0003 */
[----:B------:R-:W-:Y:S02]  /*1ce30*/  IMAD.MOV.U32 R11, RZ, RZ, 0x1f ;  /* 0x0000001fff0b7424 */ /* 0x000fe400078e00ff */
[----:B------:R-:W-:-:S07]  /*1ce40*/  IMAD.MOV.U32 R15, RZ, RZ, -0x1 ;  /* 0xffffffffff0f7424 */ /* 0x000fce00078e00ff */
[----:B0-2-45:R-:W-:Y:S05]  /*1ce50*/  WARPSYNC.COLLECTIVE R15, `(.L_x_1727) ;  /* 0x000000000f087348 */ /* 0x035fea0003c00000 */
[----:B------:R1:W3:Y:S02]  /*1ce60*/  SHFL.IDX P6, R14, R13, R12, R11 ;  /* 0x0000000c0d0e7389 */ /* 0x0002e400000c000b */
[----:B012345:R-:W-:Y:S01]  /*1ce70*/  ENDCOLLECTIVE ;  /* 0x000000000000791b */ /* 0x03ffe20003800000 */
.L_x_1727:
[----:B------:R-:W-:Y:S05]  /*1ce80*/  BSYNC B0 ;  /* 0x0000000000007941 */ /* 0x000fea0003800000 */
.L_x_1726:
[----:B------:R-:W-:Y:S01]  /*1ce90*/  IMAD.MOV.U32 R2, RZ, RZ, R14 ;  /* 0x000000ffff027224 */ /* 0x000fe200078e000e */
[----:B------:R-:W-:Y:S06]  /*1cea0*/  BRA `(.L_x_1593) ;  /* 0xffffffc000b87947 */ /* 0x000fec000383ffff */
.L_x_1598:
[----:B0-----:R0:W1:Y:S02]  /*1ceb0*/  SYNCS.PHASECHK.TRANS64.TRYWAIT P0, [R0+URZ+0x32420], R3 ;  /* 0x03242003000075a7 */ /* 0x001064000800017f */
[----:B-1----:R-:W-:Y:S05]  /*1cec0*/  @!P0 NANOSLEEP.SYNCS 0x989680 ;  /* 0x009896800000895d */ /* 0x002fea0003900000 */
[----:B------:R-:W1:Y:S02]  /*1ced0*/  @!P0 SYNCS.PHASECHK.TRANS64 P0, [R0+URZ+0x32420], R3 ;  /* 0x03242003000085a7 */ /* 0x000e64000800007f */
[----:B-1----:R-:W-:Y:S05]  /*1cee0*/  @!P0 BRA `(.L_x_1598) ;  /* 0xfffffffc00f08947 */ /* 0x002fea000383ffff */
[----:B------:R-:W-:Y:S05]  /*1cef0*/  BRA `(.L_x_1728) ;  /* 0xffffffc400ac7947 */ /* 0x000fea000383ffff */
.L_x_1599:
        /* <DEDUP_REMOVED lines=8> */
[----:B0---45:R-:W-:Y:S05]  /*1cf80*/  WARPSYNC.COLLECTIVE R15, `(.L_x_1730) ;  /* 0x000000000f087348 */ /* 0x031fea0003c00000 */
[----:B------:R1:W2:Y:S02]  /*1cf90*/  SHFL.IDX P6, R14, R13, R12, R11 ;  /* 0x0000000c0d0e7389 */ /* 0x0002a400000c000b */
[----:B012-45:R-:W-:Y:S01]  /*1cfa0*/  ENDCOLLECTIVE ;  /* 0x000000000000791b */ /* 0x037fe20003800000 */
.L_x_1730:
[----:B------:R-:W-:Y:S05]  /*1cfb0*/  BSYNC B0 ;  /* 0x0000000000007941 */ /* 0x000fea0003800000 */
.L_x_1729:
[----:B------:R-:W-:Y:S05]  /*1cfc0*/  BRA `(.L_x_1731) ;  /* 0xffffffc400947947 */ /* 0x000fea000383ffff */
.L_x_1600:
[----:B------:R-:W-:Y:S01]  /*1cfd0*/  BSSY B0, `(.L_x_1732) ;  /* 0x0000006000007945 */ /* 0x000fe20003800000 */
[----:B------:R-:W-:-:S07]  /*1cfe0*/  IMAD.MOV.U32 R15, RZ, RZ, -0x1 ;  /* 0xffffffffff0f7424 */ /* 0x000fce00078e00ff */
[----:B01--45:R-:W-:Y:S05]  /*1cff0*/  WARPSYNC.COLLECTIVE R15, `(.L_x_1733) ;  /* 0x000000000f0c7348 */ /* 0x033fea0003c00000 */
[----:B------:R-:W-:Y:S02]  /*1d000*/  ELECT P6, UR62, PT ;  /* 0x00000000003e782f */ /* 0x000fe400038c0000 */
[----:B------:R-:W-:Y:S01]  /*1d010*/  MOV R14, UR62 ;  /* 0x0000003e000e7c02 */ /* 0x000fe20008000f00 */
[----:B01--45:R-:W-:Y:S10]  /*1d020*/  ENDCOLLECTIVE ;  /* 0x000000000000791b */ /* 0x033ff40003800000 */
.L_x_1733:
[----:B------:R-:W-:Y:S05]  /*1d030*/  BSYNC B0 ;  /* 0x0000000000007941 */ /* 0x000fea0003800000 */
.L_x_1732:
[----:B------:R-:W-:Y:S05]  /*1d040*/  BRA `(.L_x_1734) ;  /* 0xffffffc400887947 */ /* 0x000fea000383ffff */
.L_x_1602:
[----:B0-----:R0:W1:Y:S02]  /*1d050*/  SYNCS.PHASECHK.TRANS64.TRYWAIT P0, [R6+URZ], R5 ;  /* 0x00000005060075a7 */ /* 0x001064000800017f */
[----:B-1----:R-:W-:Y:S05]  /*1d060*/  @!P0 NANOSLEEP.SYNCS 0x989680 ;  /* 0x009896800000895d */ /* 0x002fea0003900000 */
[----:B------:R-:W1:Y:S02]  /*1d070*/  @!P0 SYNCS.PHASECHK.TRANS64 P0, [R6+URZ], R5 ;  /* 0x00000005060085a7 */ /* 0x000e64000800007f */
[----:B-1----:R-:W-:Y:S05]  /*1d080*/  @!P0 BRA `(.L_x_1602) ;  /* 0xfffffffc00f08947 */ /* 0x002fea000383ffff */
[----:B------:R-:W-:Y:S05]  /*1d090*/  BRA `(.L_x_1735) ;  /* 0xffffffc400c47947 */ /* 0x000fea000383ffff */
.L_x_1603:
[----:B-1----:R1:W2:Y:S02]  /*1d0a0*/  SYNCS.PHASECHK.TRANS64.TRYWAIT P0, [R7+URZ], R2 ;  /* 0x00000002070075a7 */ /* 0x0022a4000800017f */
[----:B--2---:R-:W-:Y:S05]  /*1d0b0*/  @!P0 NANOSLEEP.SYNCS 0x989680 ;  /* 0x009896800000895d */ /* 0x004fea0003900000 */
[----:B------:R-:W2:Y:S02]  /*1d0c0*/  @!P0 SYNCS.PHASECHK.TRANS64 P0, [R7+URZ], R2 ;  /* 0x00000002070085a7 */ /* 0x000ea4000800007f */
[----:B--2---:R-:W-:Y:S05]  /*1d0d0*/  @!P0 BRA `(.L_x_1603) ;  /* 0xfffffffc00f08947 */ /* 0x004fea000383ffff */
[----:B------:R-:W-:Y:S05]  /*1d0e0*/  BRA `(.L_x_1736) ;  /* 0xffffffc400b87947 */ /* 0x000fea000383ffff */
.L_x_1605:
[----:B--2---:R2:W3:Y:S02]  /*1d0f0*/  SYNCS.PHASECHK.TRANS64.TRYWAIT P0, [R4+URZ], R5 ;  /* 0x00000005040075a7 */ /* 0x0044e4000800017f */
[----:B---3--:R-:W-:Y:S05]  /*1d100*/  @!P0 NANOSLEEP.SYNCS 0x989680 ;  /* 0x009896800000895d */ /* 0x008fea0003900000 */
[----:B------:R-:W3:Y:S02]  /*1d110*/  @!P0 SYNCS.PHASECHK.TRANS64 P0, [R4+URZ], R5 ;  /* 0x00000005040085a7 */ /* 0x000ee4000800007f */
[----:B---3--:R-:W-:Y:S05]  /*1d120*/  @!P0 BRA `(.L_x_1605) ;  /* 0xfffffffc00f08947 */ /* 0x008fea000383ffff */
[----:B------:R-:W-:Y:S05]  /*1d130*/  BRA `(.L_x_1737) ;  /* 0xffffffc400c07947 */ /* 0x000fea000383ffff */
.L_x_1738:
        /* <DEDUP_REMOVED lines=12> */
.L_x_6035:


//--------------------- .text._ZN7cutlass13device_kernelIN5flash11enable_sm90INS1_16FlashAttnFwdSm90INS1_25CollectiveMainloopFwdSm90ILi2EN4cute5tupleIJNS5_1CILi1EEES8_S8_EEENS6_IJNS7_ILi128EEENS7_ILi96EEENS7_ILi64EEEEEELi256ENS_6half_tEfNS_4arch4Sm90ELb0ELb1ELb1ELb0ELb0ELb0ELb0ELb1ELb0ELb1ELb0ELb0EEENS1_21CollectiveEpilogueFwdINS6_IJSA_NS7_ILi256EEESB_EEES9_SE_SG_Li256ELb0ELb1ELb0ELb0EEENS1_30DynamicPersistentTileSchedulerILi256ELi128ELb0ELb1ELb1EEEEEEEEEvNT_6ParamsE --------------------------
	.section	.text._ZN7cutlass13device_kernelIN5flash11enable_sm90INS1_16FlashAttnFwdSm90INS1_25CollectiveMainloopFwdSm90ILi2EN4cute5tupleIJNS5_1CILi1EEES8_S8_EEENS6_IJNS7_ILi128EEENS7_ILi96EEENS7_ILi64EEEEEELi256ENS_6half_tEfNS_4arch4Sm90ELb0ELb1ELb1ELb0ELb0ELb0ELb0ELb1ELb0ELb1ELb0ELb0EEENS1_21CollectiveEpilogueFwdINS6_IJSA_NS7_ILi256EEESB_EEES9_SE_SG_Li256ELb0ELb1ELb0ELb0EEENS1_30DynamicPersistentTileSchedulerILi256ELi128ELb0ELb1ELb1EEEEEEEEEvNT_6ParamsE,"ax",@progbits
	.align	128
.text._ZN7cutlass13device_kernelIN5flash11enable_sm90INS1_16FlashAttnFwdSm90INS1_25CollectiveMainloopFwdSm90ILi2EN4cute5tupleIJNS5_1CILi1EEES8_S8_EEENS6_IJNS7_ILi128EEENS7_ILi96EEENS7_ILi64EEEEEELi256ENS_6half_tEfNS_4arch4Sm90ELb0ELb1ELb1ELb0ELb0ELb0ELb0ELb1ELb0ELb1ELb0ELb0EEENS1_21CollectiveEpilogueFwdINS6_IJSA_NS7_ILi256EEESB_EEES9_SE_SG_Li256ELb0ELb1ELb0ELb0EEENS1_30DynamicPersistentTileSchedulerILi256ELi128ELb0ELb1ELb1EEEEEEEEEvNT_6ParamsE:
        .type           _ZN7cutlass13device_kernelIN5flash11enable_sm90INS1_16FlashAttnFwdSm90INS1_25CollectiveMainloopFwdSm90ILi2EN4cute5tupleIJNS5_1CILi1EEES8_S8_EEENS6_IJNS7_ILi128EEENS7_ILi96EEENS7_ILi64EEEEEELi256ENS_6half_tEfNS_4arch4Sm90ELb0ELb1ELb1ELb0ELb0ELb0ELb0ELb1ELb0ELb1ELb0ELb0EEENS1_21CollectiveEpilogueFwdINS6_IJSA_NS7_ILi256EEESB_EEES9_SE_SG_Li256ELb0ELb1ELb0ELb0EEENS1_30DynamicPersistentTileSchedulerILi256ELi128ELb0ELb1ELb1EEEEEEEEEvNT_6ParamsE,@function
        .size           _ZN7cutlass13device_kernelIN5flash11enable_sm90INS1_16FlashAttnFwdSm90INS1_25CollectiveMainloopFwdSm90ILi2EN4cute5tupleIJNS5_1CILi1EEES8_S8_EEENS6_IJNS7_ILi128EEENS7_ILi96EEENS7_ILi64EEEEEELi256ENS_6half_tEfNS_4arch4Sm90ELb0ELb1ELb1ELb0ELb0ELb0ELb0ELb1ELb0ELb1ELb0ELb0EEENS1_21CollectiveEpilogueFwdINS6_IJSA_NS7_ILi256EEESB_EEES9_SE_SG_Li256ELb0ELb1ELb0ELb0EEENS1_30DynamicPersistentTileSchedulerILi256ELi128ELb0ELb1ELb1EEEEEEEEEvNT_6ParamsE,(.L_x_6036 - _ZN7cutlass13device_kernelIN5flash11enable_sm90INS1_16FlashAttnFwdSm90INS1_25CollectiveMainloopFwdSm90ILi2EN4cute5tupleIJNS5_1CILi1EEES8_S8_EEENS6_IJNS7_ILi128EEENS7_ILi96EEENS7_ILi64EEEEEELi256ENS_6half_tEfNS_4arch4Sm90ELb0ELb1ELb1ELb0ELb0ELb0ELb0ELb1ELb0ELb1ELb0ELb0EEENS1_21CollectiveEpilogueFwdINS6_IJSA_NS7_ILi256EEESB_EEES9_SE_SG_Li256ELb0ELb1ELb0ELb0EEENS1_30DynamicPersistentTileSchedulerILi256ELi128ELb0ELb1ELb1EEEEEEEEEvNT_6ParamsE)
        .other          _ZN7cutlass13device_kernelIN5flash11enable_sm90INS1_16FlashAttnFwdSm90INS1_25CollectiveMainloopFwdSm90ILi2EN4cute5tupleIJNS5_1CILi1EEES8_S8_EEENS6_IJNS7_ILi128EEENS7_ILi96EEENS7_ILi64EEEEEELi256ENS_6half_tEfNS_4arch4Sm90ELb0ELb1ELb1ELb0ELb0ELb0ELb0ELb1ELb0ELb1ELb0ELb0EEENS1_21CollectiveEpilogueFwdINS6_IJSA_NS7_ILi256EEESB_EEES9_SE_SG_Li256ELb0ELb1ELb0ELb0EEENS1_30DynamicPersistentTileSchedulerILi256ELi128ELb0ELb1ELb1EEEEEEEEEvNT_6ParamsE,@"STO_CUDA_ENTRY STV_DEFAULT"
_ZN7cutlass13device_kernelIN5flash11enable_sm90INS1_16FlashAttnFwdSm90INS1_25CollectiveMainloopFwdSm90ILi2EN4cute5tupleIJNS5_1CILi1EEES8_S8_EEENS6_IJNS7_ILi128EEENS7_ILi96EEENS7_ILi64EEEEEELi256ENS_6half_tEfNS_4arch4Sm90ELb0ELb1ELb1ELb0ELb0ELb0ELb0ELb1ELb0ELb1ELb0ELb0EEENS1_21CollectiveEpilogueFwdINS6_IJSA_NS7_ILi256EEESB_EEES9_SE_SG_Li256ELb0ELb1ELb0ELb0EEENS1_30DynamicPersistentTileSchedulerILi256ELi128ELb0ELb1ELb1EEEEEEEEEvNT_6ParamsE:
        /* <DEDUP_REMOVED lines=18> */
.L_x_1740:
[----:B------:R-:W-:Y:S05]  /*0120*/  BSYNC B0 ;  /* 0x0000000000007941 */ /* 0x000fea0003800000 */
.L_x_1739:
        /* <DEDUP_REMOVED lines=41> */
.L_x_1741:
        /* <DEDUP_REMOVED lines=22> */
.L_x_1742:
        /* <DEDUP_REMOVED lines=18> */
.L_x_1743:
        /* <DEDUP_REMOVED lines=22> */
.L_x_1744:
        /* <DEDUP_REMOVED lines=22> */
.L_x_1745:
[----:B------:R-:W-:Y:S01]  /*0900*/  PLOP3.LUT P0, PT, PT, PT, UP0, 0x80, 0x0 ;  /* 0x000000000000781c */ /* 0x000fe20003f0f008 */
[----:B------:R-:W-:Y:S01]  /*0910*/  UMOV UR41, 0x1 ;  /* 0x0000000100297882 */ /* 0x000fe20000000000 */
[----:B------:R-:W-:Y:S01]  /*0920*/  NOP ;  /* 0x0000000000007918 */ /* 0x000fe20000000000 */
[----:B------:R-:W-:Y:S01]  /*0930*/  USEL UR41, UR41, 0x2, !UP0 ;  /* 0x0000000229297887 */ /* 0x000fe2000c000000 */
[----:B------:R-:W-:Y:S01]  /*0940*/  ULDC.64 UR46, c[0x0][0x208] ;  /* 0x00008200002e7ab9 */ /* 0x000fe20000000a00 */
[----:B012-4-:R-:W-:Y:S08]  /*0950*/  BAR.SYNC.DEFER_BLOCKING 0x0 ;  /* 0x0000000000007b1d */ /* 0x017ff00000010000 */
[----:B------:R-:W-:Y:S05]  /*0960*/  @!P0 BRA `(.L_x_1746) ;  /* 0x00000108004c8947 */ /* 0x000fea0003800000 */
.L_x_1747:
[----:B------:R-:W-:-:S08]  /*0970*/  NOP ;  /* 0x0000000000007918 */ /* 0x000fd00000000000 */
[----:B------:R-:W0:Y:S02]  /*0980*/  USETMAXREG.TRY_ALLOC.CTAPOOL UP0, 0xf0 ;  /* 0x000000f0000079c8 */ /* 0x000e240008000600 */
[----:B0-----:R-:W-:-:S13]  /*0990*/  PLOP3.LUT P0, PT, PT, PT, UP0, 0x80, 0x0 ;  /* 0x000000000000781c */ /* 0x001fda0003f0f008 */
[----:B------:R-:W-:Y:S05]  /*09a0*/  @!P0 BRA `(.L_x_1747) ;  /* 0xfffffffc00f08947 */ /* 0x000fea000383ffff */
[----:B------:R-:W0:Y:S01]  /*09b0*/  S2R R0, SR_TID.X ;  /* 0x0000000000007919 */ /* 0x000e220000002100 */
[----:B------:R-:W1:Y:S08]  /*09c0*/  S2UR UR4, SR_CTAID.X ;  /* 0x00000000000479c3 */ /* 0x000e700000002500 */
[----:B------:R-:W-:Y:S08]  /*09d0*/  BAR.ARV 0x4, 0x180 ;  /* 0x0106000000007b1d */ /* 0x000ff00000002000 */
[----:B------:R-:W-:Y:S06]  /*09e0*/  BAR.ARV 0x8, 0x180 ;  /* 0x0206000000007b1d */ /* 0x000fec0000002000 */
[----:B0-----:R-:W-:-:S04]  /*09f0*/  SHF.R.U32.HI R0, RZ, 0x7, R0 ;  /* 0x00000007ff007819 */ /* 0x001fc80000011600 */
[----:B------:R-:W-:Y:S02]  /*0a00*/  ISETP.NE.AND P0, PT, R0, 0x1, PT ;  /* 0x000000010000780c */ /* 0x000fe40003f05270 */
[----:B------:R-:W1:Y:S11]  /*0a10*/  LDC R0, c[0x0][0xc38] ;  /* 0x00030e00ff007b82 */ /* 0x000e760000000800 */
[----:B------:R-:W-:Y:S06]  /*0a20*/  @!P0 BAR.ARV 0x9, 0x100 ;  /* 0x0244000000008b1d */ /* 0x000fec0000002000 */
[----:B-1----:R-:W-:-:S13]  /*0a30*/  ISETP.LE.AND P0, PT, R0, UR4, PT ;  /* 0x0000000400007c0c */ /* 0x002fda000bf03270 */
[----:B------:R-:W-:Y:S05]  /*0a40*/  @P0 EXIT ;  /* 0x000000000000094d */ /* 0x000fea0003800000 */
[----:B------:R-:W0:Y:S01]  /*0a50*/  S2R R2, SR_TID.X ;  /* 0x0000000000027919 */ /* 0x000e220000002100 */
[----:B------:R-:W-:Y:S01]  /*0a60*/  ULOP3.LUT UR44, UR41, 0x1, URZ, 0xfc, !UPT ;  /* 0x00000001292c7892 */ /* 0x000fe2000f8efc3f */
        /* <DEDUP_REMOVED lines=14> */
[----:B------:R-:W-:Y:S02]  /*0b50*/  LEA.HI R6, R0, R213, RZ, 0x2 ;  /* 0x000000d500067211 */ /* 0x000fe400078f10ff */
[----:B------:R-:W-:Y:S02]  /*0b60*/  LEA.HI R9, R8, R205, RZ, 0x2 ;  /* 0x000000cd08097211 */ /* 0x000fe400078f10ff */
[----:B------:R-:W-:Y:S02]  /*0b70*/  SHF.R.S32.HI R5, RZ, 0x4, R2 ;  /* 0x00000004ff057819 */ /* 0x000fe40000011402 */
[----:B------:R-:W-:-:S02]  /*0b80*/  SHF.R.S32.HI R10, RZ, 0x2, R9 ;  /* 0x00000002ff0a7819 */ /* 0x000fc40000011409 */
[----:B------:R-:W-:Y:S02]  /*0b90*/  SHF.R.S32.HI R11, RZ, 0x1f, R9 ;  /* 0x0000001fff0b7819 */ /* 0x000fe40000011409 */
[----:B------:R-:W-:Y:S02]  /*0ba0*/  LOP3.LUT R4, R2, 0x3fffff0, RZ, 0xc0, !PT ;  /* 0x03fffff002047812 */ /* 0x000fe400078ec0ff */
[----:B------:R-:W-:Y:S02]  /*0bb0*/  LOP3.LUT R6, R6, 0xfffffffc, RZ, 0xc0, !PT ;  /* 0xfffffffc06067812 */ /* 0x000fe400078ec0ff */
[----:B------:R-:W-:Y:S01]  /*0bc0*/  LEA.HI R0, R0, R213, RZ, 0x3 ;  /* 0x000000d500007211 */ /* 0x000fe200078f18ff */
[----:B------:R-:W-:Y:S01]  /*0bd0*/  IMAD.IADD R4, R213, 0x1, -R4 ;  /* 0x00000001d5047824 */ /* 0x000fe200078e0a04 */
[----:B------:R-:W-:Y:S01]  /*0be0*/  LEA.HI R11, R11, R10, RZ, 0x3 ;  /* 0x0000000a0b0b7211 */ /* 0x000fe200078f18ff */
[----:B------:R-:W-:Y:S01]  /*0bf0*/  IMAD.IADD R6, R213, 0x1, -R6 ;  /* 0x00000001d5067824 */ /* 0x000fe200078e0a06 */
[----:B------:R-:W-:Y:S01]  /*0c00*/  LEA.HI R2, R2, R5, RZ, 0x1 ;  /* 0x0000000502027211 */ /* 0x000fe200078f08ff */
[----:B------:R-:W-:Y:S01]  /*0c10*/  IMAD R7, R4, 0x40, R7 ;  /* 0x0000004004077824 */ /* 0x000fe200078e0207 */
[----:B------:R-:W-:-:S02]  /*0c20*/  LOP3.LUT R202, R0, 0xfffffff8, RZ, 0xc0, !PT ;  /* 0xfffffff800ca7812 */ /* 0x000fc400078ec0ff */
[----:B------:R-:W-:Y:S02]  /*0c30*/  LOP3.LUT R11, R11, 0xfffffff8, RZ, 0xc0, !PT ;  /* 0xfffffff80b0b7812 */ /* 0x000fe400078ec0ff */
[----:B------:R-:W-:Y:S01]  /*0c40*/  LEA.HI R8, R8, R205, RZ, 0x5 ;  /* 0x000000cd08087211 */ /* 0x000fe200078f28ff */
[----:B------:R-:W-:Y:S01]  /*0c50*/  IMAD.IADD R202, R213, 0x1, -R202 ;  /* 0x00000001d5ca7824 */ /* 0x000fe200078e0aca */
[----:B------:R-:W-:Y:S01]  /*0c60*/  LEA.HI R3, R3, R206, RZ, 0x1 ;  /* 0x000000ce03037211 */ /* 0x000fe200078f08ff */
[----:B------:R-:W-:Y:S01]  /*0c70*/  IMAD.IADD R11, R10, 0x1, -R11 ;  /* 0x000000010a0b7824 */ /* 0x000fe200078e0a0b */
[----:B------:R-:W-:Y:S01]  /*0c80*/  LOP3.LUT R2, R2, 0x1ffffffe, RZ, 0xc0, !PT ;  /* 0x1ffffffe02027812 */ /* 0x000fe200078ec0ff */
[----:B------:R-:W-:Y:S01]  /*0c90*/  IMAD.SHL.U32 R19, R202, 0x8, RZ ;  /* 0x00000008ca137824 */ /* 0x000fe200078e00ff */
[----:B------:R-:W-:Y:S02]  /*0ca0*/  SHF.R.S32.HI R8, RZ, 0x5, R8 ;  /* 0x00000005ff087819 */ /* 0x000fe40000011408 */
[----:B------:R-:W-:Y:S01]  /*0cb0*/  LEA.HI R4, R6, R6, RZ, 0x1 ;  /* 0x0000000606047211 */ /* 0x000fe200078f08ff */
[----:B------:R-:W-:Y:S01]  /*0cc0*/  IMAD.IADD R2, R5, 0x1, -R2 ;  /* 0x0000000105027824 */ /* 0x000fe200078e0a02 */
        /* <DEDUP_REMOVED lines=15> */
[----:B------:R-:W-:-:S02]  /*0dc0*/  IMAD R208, R2, 0x8, R7 ;  /* 0x0000000802d07824 */ /* 0x000fc400078e0207 */
[----:B------:R-:W-:Y:S02]  /*0dd0*/  IMAD.IADD R18, R205, 0x1, -R18 ;  /* 0x00000001cd127824 */ /* 0x000fe400078e0a12 */
[----:B------:R-:W-:-:S07]  /*0de0*/  IMAD R22, R22, 0x8, R207 ;  /* 0x0000000816167824 */ /* 0x000fce00078e02cf */
.L_x_1844:
[----:B------:R-:W-:Y:S01]  /*0df0*/  ULDC UR5, c[0x0][0xc60] ;  /* 0x0003180000057ab9 */ /* 0x000fe20000000800 */
[----:B------:R-:W-:Y:S01]  /*0e00*/  UMOV UR8, UR4 ;  /* 0x0000000400087c82 */ /* 0x000fe20008000000 */
[----:B------:R-:W-:-:S11]  /*0e10*/  UISETP.NE.AND UP0, UPT, UR5, 0x1, UPT ;  /* 0x000000010500788c */ /* 0x000fd6000bf05270 */
[----:B------:R-:W-:Y:S01]  /*0e20*/  @UP0 ULDC UR6, c[0x0][0xc64] ;  /* 0x0003190000060ab9 */ /* 0x000fe20000000800 */
[----:B------:R-:W-:Y:S01]  /*0e30*/  @UP0 ULDC UR9, c[0x0][0xc68] ;  /* 0x00031a0000090ab9 */ /* 0x000fe20000000800 */
[----:B------:R-:W-:-:S04]  /*0e40*/  UIMAD.WIDE.U32 UR6, UR4, UR6, URZ ;  /* 0x00000006040672a5 */ /* 0x000fc8000f8e003f */
[----:B------:R-:W-:-:S03]  /*0e50*/  @UP0 USHF.R.U32.HI UR8, URZ, UR9, UR7 ;  /* 0x000000093f080299 */ /* 0x000fc60008011607 */
[----:B------:R-:W-:Y:S02]  /*0e60*/  ULDC UR6, c[0x0][0xc78] ;  /* 0x00031e0000067ab9 */ /* 0x000fe40000000800 */
[----:B------:R-:W-:Y:S02]  /*0e70*/  UISETP.GE.AND UP0, UPT, UR8, UR6, UPT ;  /* 0x000000060800728c */ /* 0x000fe4000bf06270 */
[----:B------:R-:W-:-:S04]  /*0e80*/  UIADD3 UR6, -UR8, URZ, URZ ;  /* 0x0000003f08067290 */ /* 0x000fc8000fffe13f */
[----:B------:R-:W-:Y:S01]  /*0e90*/  PLOP3.LUT P0, PT, PT, PT, UP0, 0x80, 0x0 ;  /* 0x000000000000781c */ /* 0x000fe20003f0f008 */
[----:B------:R-:W-:-:S12]  /*0ea0*/  UIMAD UR9, UR5, UR6, UR4 ;  /* 0x00000006050972a4 */ /* 0x000fd8000f8e0204 */
[----:B012345:R-:W-:Y:S05]  /*0eb0*/  @!P0 BRA `(.L_x_1748) ;  /* 0x0000000000208947 */ /* 0x03ffea0003800000 */
[----:B------:R-:W-:Y:S01]  /*0ec0*/  ULDC UR7, c[0x0][0xc6c] ;  /* 0x00031b0000077ab9 */ /* 0x000fe20000000800 */
[----:B------:R-:W-:Y:S01]  /*0ed0*/  UMOV UR6, UR9 ;  /* 0x0000000900067c82 */ /* 0x000fe20008000000 */
[----:B------:R-:W-:-:S11]  /*0ee0*/  UISETP.NE.AND UP0, UPT, UR7, 0x1, UPT ;  /* 0x000000010700788c */ /* 0x000fd6000bf05270 */
[----:B------:R-:W-:Y:S02]  /*0ef0*/  @UP0 ULDC.64 UR10, c[0x0][0xc70] ;  /* 0x00031c00000a0ab9 */ /* 0x000fe40000000a00 */
[----:B------:R-:W-:-:S04]  /*0f00*/  UIMAD.WIDE.U32 UR4, UR9, UR10, URZ ;  /* 0x0000000a090472a5 */ /* 0x000fc8000f8e003f */
[----:B------:R-:W-:-:S04]  /*0f10*/  @UP0 USHF.R.U32.HI UR6, URZ, UR11, UR5 ;  /* 0x0000000b3f060299 */ /* 0x000fc80008011605 */
[----:B------:R-:W-:Y:S01]  /*0f20*/  UIMAD UR4, UR6, UR7, URZ ;  /* 0x00000007060472a4 */ /* 0x000fe2000f8e023f */
[----:B------:R-:W-:Y:S11]  /*0f30*/  BRA `(.L_x_1749) ;  /* 0x00000000001c7947 */ /* 0x000ff60003800000 */
.L_x_1748:
[----:B------:R-:W-:Y:S01]  /*0f40*/  ULDC UR7, c[0x0][0xc54] ;  /* 0x0003150000077ab9 */ /* 0x000fe20000000800 */
[----:B------:R-:W-:Y:S01]  /*0f50*/  UMOV UR6, UR9 ;  /* 0x0000000900067c82 */ /* 0x000fe20008000000 */
[----:B------:R-:W-:-:S11]  /*0f60*/  UISETP.NE.AND UP0, UPT, UR7, 0x1, UPT ;  /* 0x000000010700788c */ /* 0x000fd6000bf05270 */
[----:B------:R-:W-:Y:S02]  /*0f70*/  @UP0 ULDC.64 UR10, c[0x0][0xc58] ;  /* 0x00031600000a0ab9 */ /* 0x000fe40000000a00 */
[----:B------:R-:W-:-:S04]  /*0f80*/  UIMAD.WIDE.U32 UR4, UR9, UR10, URZ ;  /* 0x0000000a090472a5 */ /* 0x000fc8000f8e003f */
[----:B------:R-:W-:-:S04]  /*0f90*/  @UP0 USHF.R.U32.HI UR6, URZ, UR11, UR5 ;  /* 0x0000000b3f060299 */ /* 0x000fc80008011605 */
[----:B------:R-:W-:-:S12]  /*0fa0*/  UIMAD UR4, UR6, UR7, URZ ;  /* 0x00000007060472a4 */ /* 0x000fd8000f8e023f */
.L_x_1749:
[----:B------:R-:W0:Y:S01]  /*0fb0*/  LDC R0, c[0x0][0x448] ;  /* 0x00011200ff007b82 */ /* 0x000e220000000800 */
[----:B------:R-:W-:Y:S01]  /*0fc0*/  ULOP3.LUT UR6, URZ, UR6, URZ, 0x33, !UPT ;  /* 0x000000063f067292 */ /* 0x000fe2000f8e333f */
[----:B------:R-:W-:Y:S01]  /*0fd0*/  ULDC UR40, c[0x0][0xc48] ;  /* 0x0003120000287ab9 */ /* 0x000fe20000000800 */
[----:B------:R-:W-:Y:S01]  /*0fe0*/  ULDC UR5, c[0x0][0xc3c] ;  /* 0x00030f0000057ab9 */ /* 0x000fe20000000800 */
[----:B------:R-:W-:Y:S02]  /*0ff0*/  UISETP.NE.AND UP0, UPT, UR40, 0x1, UPT ;  /* 0x000000012800788c */ /* 0x000fe4000bf05270 */
[----:B------:R-:W-:Y:S02]  /*1000*/  UIADD3 UR6, UR6, UR5, URZ ;  /* 0x0000000506067290 */ /* 0x000fe4000fffe03f */
[----:B------:R-:W1:Y:S01]  /*1010*/  LDC.64 R8, c[0x0][0x9e0] ;  /* 0x00027800ff087b82 */ /* 0x000e620000000a00 */
[----:B------:R-:W-:Y:S02]  /*1020*/  UIADD3 UR4, UR9, -UR4, URZ ;  /* 0x8000000409047290 */ /* 0x000fe4000fffe03f */
[----:B------:R-:W-:Y:S01]  /*1030*/  USHF.L.U32 UR43, UR6, 0x7, URZ ;  /* 0x00000007062b7899 */ /* 0x000fe2000800063f */
[----:B------:R-:W-:Y:S01]  /*1040*/  ULDC.64 UR10, c[0x0][0x418] ;  /* 0x00010600000a7ab9 */ /* 0x000fe20000000a00 */
[----:B------:R-:W-:Y:S01]  /*1050*/  ULDC UR7, c[0x0][0xc54] ;  /* 0x0003150000077ab9 */ /* 0x000fe20000000800 */
[----:B------:R-:W-:-:S02]  /*1060*/  ISETP.NE.U32.AND P0, PT, RZ, UR10, PT ;  /* 0x0000000aff007c0c */ /* 0x000fc4000bf05070 */
[----:B------:R-:W2:Y:S01]  /*1070*/  LDC R6, c[0x0][0x288] ;  /* 0x0000a200ff067b82 */ /* 0x000ea20000000800 */
[----:B------:R-:W-:Y:S02]  /*1080*/  UIADD3 UR6, UR43, 0x7f, URZ ;  /* 0x0000007f2b067890 */ /* 0x000fe4000fffe03f */
[----:B------:R-:W-:Y:S01]  /*1090*/  UIMAD UR8, UR8, UR7, UR4 ;  /* 0x00000007080872a4 */ /* 0x000fe2000f8e0204 */
[----:B------:R-:W-:Y:S02]  /*10a0*/  ISETP.NE.AND.EX P0, PT, RZ, UR11, PT, P0 ;  /* 0x0000000bff007c0c */ /* 0x000fe4000bf05300 */
[----:B------:R-:W-:Y:S01]  /*10b0*/  @UP0 ULDC UR4, c[0x0][0xc4c] ;  /* 0x0003130000040ab9 */ /* 0x000fe20000000800 */
[----:B------:R-:W-:Y:S01]  /*10c0*/  @UP0 ULDC UR7, c[0x0][0xc50] ;  /* 0x0003140000070ab9 */ /* 0x000fe20000000800 */
[----:B0-----:R-:W-:Y:S01]  /*10d0*/  ISETP.NE.AND P1, PT, R0, 0x1, PT ;  /* 0x000000010000780c */ /* 0x001fe20003f25270 */
[----:B------:R-:W0:Y:S01]  /*10e0*/  LDC R7, c[0x0][0x2f0] ;  /* 0x0000bc00ff077b82 */ /* 0x000e220000000800 */
[----:B------:R-:W-:Y:S01]  /*10f0*/  UIMAD.WIDE.U32 UR4, UR8, UR4, URZ ;  /* 0x00000004080472a5 */ /* 0x000fe2000f8e003f */
[----:B------:R-:W-:Y:S01]  /*1100*/  IMAD.U32 R2, RZ, RZ, UR6 ;  /* 0x00000006ff027e24 */ /* 0x000fe2000f8e00ff */
[----:B------:R-:W-:-:S02]  /*1110*/  UMOV UR42, UR8 ;  /* 0x00000008002a7c82 */ /* 0x000fc40008000000 */
[----:B------:R-:W-:Y:S01]  /*1120*/  @UP0 USHF.R.U32.HI UR42, URZ, UR7, UR5 ;  /* 0x000000073f2a0299 */ /* 0x000fe20008011605 */
[----:B-1----:R-:W-:Y:S02]  /*1130*/  ISETP.GE.AND P2, PT, R9, 0x1, PT ;  /* 0x000000010900780c */ /* 0x002fe40003f46270 */
[----:B------:R-:W1:Y:S01]  /*1140*/  LDC R0, c[0x0][0x424] ;  /* 0x00010900ff007b82 */ /* 0x000e620000000800 */
[----:B------:R-:W-:-:S04]  /*1150*/  UIADD3 UR4, -UR42, URZ, URZ ;  /* 0x0000003f2a047290 */ /* 0x000fc8000fffe13f */
[----:B------:R-:W-:Y:S01]  /*1160*/  UIMAD UR40, UR40, UR4, UR8 ;  /* 0x00000004282872a4 */ /* 0x000fe2000f8e0208 */
[----:B--2---:R-:W-:Y:S02]  /*1170*/  IADD3 R5, -R6, 0x1, RZ ;  /* 0x0000000106057810 */ /* 0x004fe40007ffe1ff */
[----:B------:R-:W2:Y:S08]  /*1180*/  @P1 LDC R3, c[0x0][0x44c] ;  /* 0x00011300ff031b82 */ /* 0x000eb00000000800 */
[----:B------:R-:W3:Y:S01]  /*1190*/  @P1 LDC R4, c[0x0][0x450] ;  /* 0x00011400ff041b82 */ /* 0x000ee20000000800 */
[----:B-1----:R-:W-:-:S05]  /*11a0*/  SEL R0, R0, 0x1, P0 ;  /* 0x0000000100007807 */ /* 0x002fca0000000000 */
[CC--:B0-----:R-:W-:Y:S02]  /*11b0*/  IMAD R5, R0.reuse, R7.reuse, R5 ;  /* 0x0000000700057224 */ /* 0x0c1fe400078e0205 */
[----:B------:R-:W-:Y:S02]  /*11c0*/  IMAD R16, R0, R7, RZ ;  /* 0x0000000700107224 */ /* 0x000fe400078e02ff */
[----:B--2---:R-:W-:-:S05]  /*11d0*/  @P1 IMAD.HI.U32 R3, R3, UR6, RZ ;  /* 0x0000000603031c27 */ /* 0x004fca000f8e00ff */
[----:B---3--:R-:W-:-:S05]  /*11e0*/  @P1 SHF.R.U32.HI R2, RZ, R4, R3 ;  /* 0x00000004ff021219 */ /* 0x008fca0000011603 */
[----:B------:R-:W-:-:S04]  /*11f0*/  IMAD.IADD R11, R5, 0x1, R2 ;  /* 0x00000001050b7824 */ /* 0x000fc800078e0202 */
[----:B------:R-:W-:Y:S01]  /*1200*/  IMAD.IADD R2, R11, 0x1, R8 ;  /* 0x000000010b027824 */ /* 0x000fe200078e0208 */
[----:B------:R-:W-:Y:S06]  /*1210*/  @!P2 BRA `(.L_x_1750) ;  /* 0x000000000040a947 */ /* 0x000fec0003800000 */
[C---:B------:R-:W-:Y:S01]  /*1220*/  ISETP.GT.AND P0, PT, R11.reuse, RZ, PT ;  /* 0x000000ff0b00720c */ /* 0x040fe20003f04270 */
[----:B------:R-:W-:-:S12]  /*1230*/  VIADD R3, R11, 0xffffffff ;  /* 0xffffffff0b037836 */ /* 0x000fd80000000000 */
[----:B------:R-:W-:Y:S05]  /*1240*/  @P0 BRA `(.L_x_1751) ;  /* 0x00000000001c0947 */ /* 0x000fea0003800000 */
[----:B------:R-:W-:Y:S01]  /*1250*/  ISETP.NE.AND P0, PT, R9, 0x1, PT ;  /* 0x000000010900780c */ /* 0x000fe20003f05270 */
[----:B------:R-:W-:-:S12]  /*1260*/  IMAD.MOV R3, RZ, RZ, -R11 ;  /* 0x000000ffff037224 */ /* 0x000fd800078e0a0b */
[----:B------:R-:W0:Y:S02]  /*1270*/  @P0 LDC.64 R4, c[0x0][0x9e8] ;  /* 0x00027a00ff040b82 */ /* 0x000e240000000a00 */
[----:B0-----:R-:W-:-:S05]  /*1280*/  @P0 IMAD.HI.U32 R4, R3, R4, RZ ;  /* 0x0000000403040227 */ /* 0x001fca00078e00ff */
[----:B------:R-:W-:-:S04]  /*1290*/  @P0 SHF.R.U32.HI R3, RZ, R5, R4 ;  /* 0x00000005ff030219 */ /* 0x000fc80000011604 */
[----:B------:R-:W-:Y:S01]  /*12a0*/  LOP3.LUT R3, RZ, R3, RZ, 0x33, !PT ;  /* 0x00000003ff037212 */ /* 0x000fe200078e33ff */
[----:B------:R-:W-:Y:S06]  /*12b0*/  BRA `(.L_x_1752) ;  /* 0x0000000000107947 */ /* 0x000fec0003800000 */
.L_x_1751:
[----:B------:R-:W-:-:S13]  /*12c0*/  ISETP.NE.AND P0, PT, R9, 0x1, PT ;  /* 0x000000010900780c */ /* 0x000fda0003f05270 */
[----:B------:R-:W0:Y:S02]  /*12d0*/  @P0 LDC.64 R4, c[0x0][0x9e8] ;  /* 0x00027a00ff040b82 */ /* 0x000e240000000a00 */
[----:B0-----:R-:W-:-:S05]  /*12e0*/  @P0 IMAD.HI.U32 R4, R3, R4, RZ ;  /* 0x0000000403040227 */ /* 0x001fca00078e00ff */
[----:B------:R-:W-:-:S07]  /*12f0*/  @P0 SHF.R.U32.HI R3, RZ, R5, R4 ;  /* 0x00000005ff030219 */ /* 0x000fce0000011604 */
.L_x_1752:
[----:B------:R-:W-:-:S05]  /*1300*/  IMAD R3, R3, R9, R9 ;  /* 0x0000000903037224 */ /* 0x000fca00078e0209 */
[----:B------:R-:W-:-:S07]  /*1310*/  VIMNMX R2, R2, R3, PT ;  /* 0x0000000302027248 */ /* 0x000fce0003fe0100 */
.L_x_1750:
[----:B------:R-:W0:Y:S01]  /*1320*/  @P1 LDC R4, c[0x0][0x44c] ;  /* 0x00011300ff041b82 */ /* 0x000e220000000800 */
[----:B------:R-:W-:Y:S01]  /*1330*/  IMAD.U32 R3, RZ, RZ, UR43 ;  /* 0x0000002bff037e24 */ /* 0x000fe2000f8e00ff */
[----:B------:R-:W-:Y:S01]  /*1340*/  ULDC UR4, c[0x0][0x9dc] ;  /* 0x0002770000047ab9 */ /* 0x000fe20000000800 */
[-C--:B------:R-:W-:Y:S02]  /*1350*/  IMAD R6, R0, R7.reuse, -R6 ;  /* 0x0000000700067224 */ /* 0x080fe400078e0a06 */
[----:B------:R-:W-:Y:S02]  /*1360*/  VIADD R2, R2, 0x5f ;  /* 0x0000005f02027836 */ /* 0x000fe40000000000 */
[----:B------:R-:W-:Y:S01]  /*1370*/  IMAD R0, R0, R7, 0x5f ;  /* 0x0000005f00007424 */ /* 0x000fe200078e0207 */
[----:B------:R-:W1:Y:S01]  /*1380*/  @P1 LDC R5, c[0x0][0x450] ;  /* 0x00011400ff051b82 */ /* 0x000e620000000800 */
[----:B------:R-:W-:-:S04]  /*1390*/  IMAD.HI R2, R2, 0x2aaaaaab, RZ ;  /* 0x2aaaaaab02027827 */ /* 0x000fc800078e02ff */
[----:B------:R-:W-:-:S04]  /*13a0*/  IMAD.HI R0, R0, 0x2aaaaaab, RZ ;  /* 0x2aaaaaab00007827 */ /* 0x000fc800078e02ff */
[----:B0-----:R-:W-:-:S05]  /*13b0*/  @P1 IMAD.HI.U32 R4, R4, UR43, RZ ;  /* 0x0000002b04041c27 */ /* 0x001fca000f8e00ff */
[----:B-1----:R-:W-:Y:S02]  /*13c0*/  @P1 SHF.R.U32.HI R3, RZ, R5, R4 ;  /* 0x00000005ff031219 */ /* 0x002fe40000011604 */
[----:B------:R-:W-:-:S03]  /*13d0*/  SHF.R.U32.HI R5, RZ, 0x1f, R2 ;  /* 0x0000001fff057819 */ /* 0x000fc60000011602 */
[----:B------:R-:W-:Y:S01]  /*13e0*/  IMAD.IADD R6, R6, 0x1, R3 ;  /* 0x0000000106067824 */ /* 0x000fe200078e0203 */
[----:B------:R-:W-:Y:S02]  /*13f0*/  SHF.R.U32.HI R3, RZ, 0x1f, R0 ;  /* 0x0000001fff037819 */ /* 0x000fe40000011600 */
[----:B------:R-:W-:Y:S01]  /*1400*/  LEA.HI.SX32 R152, R2, R5, 0x1c ;  /* 0x0000000502987211 */ /* 0x000fe200078fe2ff */
[----:B------:R-:W-:Y:S01]  /*1410*/  VIADD R4, R6, -UR4 ;  /* 0x8000000406047c36 */ /* 0x000fe20008000000 */
[----:B------:R-:W-:-:S04]  /*1420*/  LEA.HI.SX32 R3, R0, R3, 0x1c ;  /* 0x0000000300037211 */ /* 0x000fc800078fe2ff */
[----:B------:R-:W-:Y:S02]  /*1430*/  R2UR UR4, R4 ;  /* 0x00000000040472ca */ /* 0x000fe400000e0000 */
[----:B------:R-:W-:Y:S01]  /*1440*/  VIMNMX R152, R3, R152, PT ;  /* 0x0000009803987248 */ /* 0x000fe20003fe0100 */
[----:B------:R-:W-:-:S12]  /*1450*/  @!P2 BRA `(.L_x_1753) ;  /* 0x000000000044a947 */ /* 0x000fd80003800000 */
[----:B------:R-:W-:-:S13]  /*1460*/  ISETP.GT.AND P0, PT, R6, -0x1, PT ;  /* 0xffffffff0600780c */ /* 0x000fda0003f04270 */
[----:B------:R-:W-:Y:S05]  /*1470*/  @P0 BRA `(.L_x_1754) ;  /* 0x00000000001c0947 */ /* 0x000fea0003800000 */
[----:B------:R-:W-:Y:S02]  /*1480*/  ISETP.NE.AND P0, PT, R9, 0x1, PT ;  /* 0x000000010900780c */ /* 0x000fe40003f05270 */
[----:B------:R-:W-:-:S11]  /*1490*/  LOP3.LUT R3, RZ, R6, RZ, 0x33, !PT ;  /* 0x00000006ff037212 */ /* 0x000fd600078e33ff */
[----:B------:R-:W0:Y:S02]  /*14a0*/  @P0 LDC.64 R4, c[0x0][0x9e8] ;  /* 0x00027a00ff040b82 */ /* 0x000e240000000a00 */
[----:B0-----:R-:W-:-:S05]  /*14b0*/  @P0 IMAD.HI.U32 R0, R3, R4, RZ ;  /* 0x0000000403000227 */ /* 0x001fca00078e00ff */
[----:B------:R-:W-:-:S04]  /*14c0*/  @P0 SHF.R.U32.HI R3, RZ, R5, R0 ;  /* 0x00000005ff030219 */ /* 0x000fc80000011600 */
[----:B------:R-:W-:Y:S01]  /*14d0*/  LOP3.LUT R6, RZ, R3, RZ, 0x33, !PT ;  /* 0x00000003ff067212 */ /* 0x000fe200078e33ff */
[----:B------:R-:W-:Y:S06]  /*14e0*/  BRA `(.L_x_1755) ;  /* 0x0000000000107947 */ /* 0x000fec0003800000 */
.L_x_1754:
[----:B------:R-:W-:-:S13]  /*14f0*/  ISETP.NE.AND P0, PT, R9, 0x1, PT ;  /* 0x000000010900780c */ /* 0x000fda0003f05270 */
[----:B------:R-:W0:Y:S02]  /*1500*/  @P0 LDC.64 R2, c[0x0][0x9e8] ;  /* 0x00027a00ff020b82 */ /* 0x000e240000000a00 */
[----:B0-----:R-:W-:-:S05]  /*1510*/  @P0 IMAD.HI.U32 R0, R6, R2, RZ ;  /* 0x0000000206000227 */ /* 0x001fca00078e00ff */
[----:B------:R-:W-:-:S07]  /*1520*/  @P0 SHF.R.U32.HI R6, RZ, R3, R0 ;  /* 0x00000003ff060219 */ /* 0x000fce0000011600 */
.L_x_1755:
[----:B------:R-:W-:-:S05]  /*1530*/  IMAD R6, R6, R9, RZ ;  /* 0x0000000906067224 */ /* 0x000fca00078e02ff */
[----:B------:R-:W-:-:S13]  /*1540*/  R2UR UR5, R6 ;  /* 0x00000000060572ca */ /* 0x000fda00000e0000 */
[----:B------:R-:W-:-:S04]  /*1550*/  UISETP.LT.AND UP0, UPT, UR4, UR5, UPT ;  /* 0x000000050400728c */ /* 0x000fc8000bf01270 */
[----:B------:R-:W-:-:S12]  /*1560*/  USEL UR4, UR4, UR5, !UP0 ;  /* 0x0000000504047287 */ /* 0x000fd8000c000000 */
.L_x_1753:
[----:B------:R-:W-:Y:S01]  /*1570*/  UIMAD.WIDE UR4, UR4, 0x2aaaaaab, URZ ;  /* 0x2aaaaaab040478a5 */ /* 0x000fe2000f8e023f */
[----:B------:R-:W-:Y:S02]  /*1580*/  PLOP3.LUT P0, PT, PT, PT, PT, 0x80, 0x0 ;  /* 0x000000000000781c */ /* 0x000fe40003f0f070 */
[----:B------:R-:W-:Y:S01]  /*1590*/  CS2R R2, SRZ ;  /* 0x0000000000027805 */ /* 0x000fe2000001ff00 */
[----:B------:R-:W-:Y:S01]  /*15a0*/  IMAD.MOV.U32 R0, RZ, RZ, RZ ;  /* 0x000000ffff007224 */ /* 0x000fe200078e00ff */
[----:B------:R-:W-:Y:S01]  /*15b0*/  USHF.R.U32.HI UR4, URZ, 0x1f, UR5 ;  /* 0x0000001f3f047899 */ /* 0x000fe20008011605 */
[----:B------:R-:W-:Y:S02]  /*15c0*/  CS2R R176, SRZ ;  /* 0x0000000000b07805 */ /* 0x000fe4000001ff00 */
[----:B------:R-:W-:Y:S02]  /*15d0*/  CS2R R148, SRZ ;  /* 0x0000000000947805 */ /* 0x000fe4000001ff00 */
[----:B------:R-:W-:Y:S01]  /*15e0*/  CS2R R174, SRZ ;  /* 0x0000000000ae7805 */ /* 0x000fe2000001ff00 */
[----:B------:R-:W-:Y:S01]  /*15f0*/  ULEA.HI.SX32 UR4, UR5, UR4, 0x1c ;  /* 0x0000000405047291 */ /* 0x000fe2000f8fe23f */
[----:B------:R-:W-:-:S02]  /*1600*/  CS2R R144, SRZ ;  /* 0x0000000000907805 */ /* 0x000fc4000001ff00 */
[----:B------:R-:W-:Y:S02]  /*1610*/  CS2R R172, SRZ ;  /* 0x0000000000ac7805 */ /* 0x000fe4000001ff00 */
[----:B------:R-:W-:Y:S01]  /*1620*/  CS2R R140, SRZ ;  /* 0x00000000008c7805 */ /* 0x000fe2000001ff00 */
[----:B------:R-:W-:Y:S01]  /*1630*/  UISETP.LT.AND UP0, UPT, URZ, UR4, UPT ;  /* 0x000000043f00728c */ /* 0x000fe2000bf01270 */
[----:B------:R-:W-:Y:S02]  /*1640*/  CS2R R128, SRZ ;  /* 0x0000000000807805 */ /* 0x000fe4000001ff00 */
[----:B------:R-:W-:Y:S02]  /*1650*/  CS2R R120, SRZ ;  /* 0x0000000000787805 */ /* 0x000fe4000001ff00 */
[----:B------:R-:W-:Y:S01]  /*1660*/  CS2R R136, SRZ ;  /* 0x0000000000887805 */ /* 0x000fe2000001ff00 */
[----:B------:R-:W-:Y:S01]  /*1670*/  USEL UR39, URZ, UR4, !UP0 ;  /* 0x000000043f277287 */ /* 0x000fe2000c000000 */
[----:B------:R-:W-:-:S02]  /*1680*/  CS2R R116, SRZ ;  /* 0x0000000000747805 */ /* 0x000fc4000001ff00 */
[----:B------:R-:W-:Y:S02]  /*1690*/  CS2R R112, SRZ ;  /* 0x0000000000707805 */ /* 0x000fe4000001ff00 */
[----:B------:R-:W-:Y:S02]  /*16a0*/  CS2R R132, SRZ ;  /* 0x0000000000847805 */ /* 0x000fe4000001ff00 */
[----:B------:R-:W-:Y:S02]  /*16b0*/  CS2R R108, SRZ ;  /* 0x00000000006c7805 */ /* 0x000fe4000001ff00 */
[----:B------:R-:W-:Y:S02]  /*16c0*/  CS2R R104, SRZ ;  /* 0x0000000000687805 */ /* 0x000fe4000001ff00 */
[----:B------:R-:W-:Y:S02]  /*16d0*/  ISETP.GT.AND P1, PT, R152, UR39, PT ;  /* 0x0000002798007c0c */ /* 0x000fe4000bf24270 */
        /* <DEDUP_REMOVED lines=49> */
[----:B------:R-:W-:Y:S01]  /*19f0*/  CS2R R24, SRZ ;  /* 0x0000000000187805 */ /* 0x000fe2000001ff00 */
[----:B------:R-:W-:Y:S06]  /*1a00*/  @!P1 BRA `(.L_x_1756) ;  /* 0x000000cc00c89947 */ /* 0x000fec0003800000 */
        /* <DEDUP_REMOVED lines=31> */
.L_x_1757:
        /* <DEDUP_REMOVED lines=13> */
.L_x_1954:
[----:B0-----:R-:W-:Y:S01]  /*1cd0*/  IMAD.U32 R0, RZ, RZ, UR44 ;  /* 0x0000002cff007e24 */ /* 0x001fe2000f8e00ff */
[----:B------:R-:W-:Y:S05]  /*1ce0*/  WARPSYNC.ALL ;  /* 0x0000000000007948 */ /* 0x000fea0003800000 */
[----:B------:R0:W-:Y:S01]  /*1cf0*/  BAR.SYNC.DEFER_BLOCKING R8, 0x100 ;  /* 0x000400080000751d */ /* 0x0001e20000010000 */
[----:B------:R-:W-:-:S13]  /*1d00*/  ISETP.NE.AND P0, PT, R0, 0x3, PT ;  /* 0x000000030000780c */ /* 0x000fda0003f05270 */
[----:B0-----:R-:W-:Y:S05]  /*1d10*/  @!P0 BRA `(.L_x_1759) ;  /* 0x0000000000048947 */ /* 0x001fea0003800000 */
[----:B------:R-:W-:Y:S01]  /*1d20*/  BPT.TRAP 0x1 ;  /* 0x000000040000795c */ /* 0x000fe20000300000 */
.L_x_1759:
[----:B------:R-:W-:Y:S01]  /*1d30*/  R2UR UR23, R3 ;  /* 0x00000000031772ca */ /* 0x000fe200000e0000 */
[----:B------:R-:W-:-:S05]  /*1d40*/  IMAD.U32 R10, RZ, RZ, UR37 ;  /* 0x00000025ff0a7e24 */ /* 0x000fca000f8e00ff */
[----:B------:R-:W-:-:S07]  /*1d50*/  SHF.L.U32 R10, R10, 0x1f, RZ ;  /* 0x0000001f0a0a7819 */ /* 0x000fce00000006ff */
[----:B------:R-:W-:-:S09]  /*1d60*/  ULEA UR23, UR36, UR23, 0x3 ;  /* 0x0000001724177291 */ /* 0x000fd2000f8e183f */
[----:B------:R0:W1:Y:S01]  /*1d70*/  SYNCS.PHASECHK.TRANS64.TRYWAIT P1, [UR23+0x22830], R10 ;  /* 0x0228300aff0075a7 */ /* 0x0000620008020157 */
[----:B------:R-:W-:Y:S05]  /*1d80*/  @!P0 BRA `(.L_x_1760) ;  /* 0x0000000000048947 */ /* 0x000fea0003800000 */
[----:B------:R-:W-:Y:S01]  /*1d90*/  BPT.TRAP 0x1 ;  /* 0x000000040000795c */ /* 0x000fe20000300000 */
.L_x_1760:
[----:B-1----:R-:W-:Y:S05]  /*1da0*/  @P1 BRA `(.L_x_1761) ;  /* 0x0000000000081947 */ /* 0x002fea0003800000 */
[----:B------:R-:W1:Y:S02]  /*1db0*/  SYNCS.PHASECHK.TRANS64.TRYWAIT P1, [UR23+0x22830], R10 ;  /* 0x0228300aff0075a7 */ /* 0x000e640008020157 */
[----:B-1----:R-:W-:Y:S05]  /*1dc0*/  @!P1 BRA `(.L_x_1762) ;  /* 0x0000014000109947 */ /* 0x002fea0003800000 */
.L_x_1761:
[----:B------:R-:W-:Y:S01]  /*1dd0*/  R2UR UR4, R3 ;  /* 0x00000000030472ca */ /* 0x000fe200000e0000 */
[----:B------:R-:W-:Y:S01]  /*1de0*/  ULOP3.LUT UR16, UR45, 0x10000, URZ, 0xfc, !UPT ;  /* 0x000100002d107892 */ /* 0x000fe2000f8efc3f */
[----:B------:R-:W-:Y:S01]  /*1df0*/  WARPGROUP.ARRIVE ;  /* 0x00000000000079c5 */ /* 0x000fe20000000000 */
[----:B------:R-:W-:Y:S01]  /*1e00*/  UMOV UR17, 0x40000040 ;  /* 0x4000004000117882 */ /* 0x000fe20000000000 */
[----:B------:R-:W-:Y:S01]  /*1e10*/  UMOV UR19, 0x40000040 ;  /* 0x4000004000137882 */ /* 0x000fe20000000000 */
[----:B------:R-:W-:Y:S01]  /*1e20*/  UMOV UR5, 0x40000040 ;  /* 0x4000004000057882 */ /* 0x000fe20000000000 */
[----:B------:R-:W-:Y:S01]  /*1e30*/  UMOV UR7, 0x40000040 ;  /* 0x4000004000077882 */ /* 0x000fe20000000000 */
[----:B------:R-:W-:Y:S01]  /*1e40*/  UIADD3 UR8, UR16, 0x4, URZ ;  /* 0x0000000410087890 */ /* 0x000fe2000fffe03f */
[----:B------:R-:W2:Y:S01]  /*1e50*/  LDC R6, c[0x0][0x448] ;  /* 0x00011200ff067b82 */ /* 0x000ea20000000800 */
[----:B------:R-:W-:Y:S01]  /*1e60*/  UMOV UR9, 0x40000040 ;  /* 0x4000004000097882 */ /* 0x000fe20000000000 */
[----:B------:R-:W-:Y:S01]  /*1e70*/  UMOV UR11, 0x40000040 ;  /* 0x40000040000b7882 */ /* 0x000fe20000000000 */
[----:B------:R-:W-:Y:S01]  /*1e80*/  UIADD3 UR12, UR16, 0x6, URZ ;  /* 0x00000006100c7890 */ /* 0x000fe2000fffe03f */
[----:B------:R-:W3:Y:S01]  /*1e90*/  S2R R13, SR_TID.X ;  /* 0x00000000000d7919 */ /* 0x000ee20000002100 */
[----:B------:R-:W-:Y:S01]  /*1ea0*/  UIADD3 UR4, UR4, 0x1c400, URZ ;  /* 0x0001c40004047890 */ /* 0x000fe2000fffe03f */
[----:B------:R-:W-:Y:S01]  /*1eb0*/  VIADD R2, R22, UR43 ;  /* 0x0000002b16027c36 */ /* 0x000fe20008000000 */
[----:B------:R-:W-:Y:S01]  /*1ec0*/  UMOV UR13, 0x40000040 ;  /* 0x40000040000d7882 */ /* 0x000fe20000000000 */
[----:B------:R-:W-:Y:S01]  /*1ed0*/  UMOV UR15, 0x40000040 ;  /* 0x40000040000f7882 */ /* 0x000fe20000000000 */
[----:B------:R-:W-:Y:S01]  /*1ee0*/  USHF.R.U32.HI UR4, URZ, 0x4, UR4 ;  /* 0x000000043f047899 */ /* 0x000fe20008011604 */
[----:B------:R-:W4:Y:S01]  /*1ef0*/  LDC R9, c[0x0][0x288] ;  /* 0x0000a200ff097b82 */ /* 0x000f220000000800 */
[----:B------:R-:W-:Y:S01]  /*1f00*/  IMAD.MOV.U32 R20, RZ, RZ, R2 ;  /* 0x000000ffff147224 */ /* 0x000fe200078e0002 */
[----:B------:R-:W-:Y:S01]  /*1f10*/  LOP3.LUT R17, R17, 0xffefffff, RZ, 0xc0, !PT ;  /* 0xffefffff11117812 */ /* 0x000fe200078ec0ff */
[----:B------:R-:W-:Y:S01]  /*1f20*/  ULOP3.LUT UR4, UR4, 0x3fff, URZ, 0xc0, !UPT ;  /* 0x00003fff04047892 */ /* 0x000fe2000f8ec03f */
[----:B------:R-:W-:Y:S01]  /*1f30*/  IMAD.MOV.U32 R21, RZ, RZ, -0x60 ;  /* 0xffffffa0ff157424 */ /* 0x000fe200078e00ff */
[----:B------:R-:W-:-:S02]  /*1f40*/  ULDC UR22, c[0x0][0x9dc] ;  /* 0x0002770000167ab9 */ /* 0x000fc40000000800 */
[----:B------:R-:W-:Y:S02]  /*1f50*/  ULOP3.LUT UR20, UR4, 0x10000, URZ, 0xfc, !UPT ;  /* 0x0001000004147892 */ /* 0x000fe4000f8efc3f */
[----:B------:R-:W-:Y:S02]  /*1f60*/  UIADD3 UR4, UR16, 0x2, URZ ;  /* 0x0000000210047890 */ /* 0x000fe4000fffe03f */
[----:B------:R-:W-:Y:S02]  /*1f70*/  UIMAD UR18, UR36, 0x300, UR20 ;  /* 0x00000300241278a4 */ /* 0x000fe4000f8e0214 */
[----:B------:R-:W-:Y:S01]  /*1f80*/  ULOP3.LUT UR22, URZ, UR22, URZ, 0x33, !UPT ;  /* 0x000000163f167292 */ /* 0x000fe2000f8e333f */
[----:B--2---:R-:W-:Y:S01]  /*1f90*/  ISETP.NE.AND P2, PT, R6, 0x1, PT ;  /* 0x000000010600780c */ /* 0x004fe20003f45270 */
[----:B------:R-:W-:Y:S02]  /*1fa0*/  UIADD3 UR6, UR18, 0x2, URZ ;  /* 0x0000000212067890 */ /* 0x000fe4000fffe03f */
[----:B------:R-:W-:-:S02]  /*1fb0*/  UIADD3 UR10, UR18, 0x4, URZ ;  /* 0x00000004120a7890 */ /* 0x000fc4000fffe03f */
[----:B------:R-:W-:Y:S02]  /*1fc0*/  UIADD3 UR14, UR18, 0x6, URZ ;  /* 0x00000006120e7890 */ /* 0x000fe4000fffe03f */
[----:B------:R-:W-:Y:S01]  /*1fd0*/  HGMMA.64x96x16.F32 R24, gdesc[UR16], RZ, !UPT, gsb0 ;  /* 0x01600000101879f0 */ /* 0x000fe2000c0008ff */
[----:B---3--:R-:W-:-:S05]  /*1fe0*/  LOP3.LUT P1, RZ, R13, 0x7f, RZ, 0xc0, !PT ;  /* 0x0000007f0dff7812 */ /* 0x008fca000782c0ff */
[----:B------:R-:W2:Y:S01]  /*1ff0*/  @P2 LDC R7, c[0x0][0x44c] ;  /* 0x00011300ff072b82 */ /* 0x000ea20000000800 */
[----:B------:R-:W-:Y:S02]  /*2000*/  SHF.R.U32.HI R14, RZ, 0x7, R13 ;  /* 0x00000007ff0e7819 */ /* 0x000fe4000001160d */
[----:B------:R-:W-:-:S04]  /*2010*/  @P2 LOP3.LUT R17, R17, 0x100000, RZ, 0xfc, !PT ;  /* 0x0010000011112812 */ /* 0x000fc800078efcff */
[----:B------:R-:W-:Y:S01]  /*2020*/  LOP3.LUT R17, R17, 0xfff7ffff, RZ, 0xc0, !PT ;  /* 0xfff7ffff11117812 */ /* 0x000fe200078ec0ff */
[----:B------:R-:W3:Y:S03]  /*2030*/  @P2 LDC R12, c[0x0][0x450] ;  /* 0x00011400ff0c2b82 */ /* 0x000ee60000000800 */
[----:B------:R-:W-:Y:S01]  /*2040*/  @P1 LOP3.LUT R17, R17, 0x80000, RZ, 0xfc, !PT ;  /* 0x0008000011111812 */ /* 0x000fe200078efcff */
[----:B--2---:R-:W-:-:S04]  /*2050*/  @P2 IMAD.HI.U32 R7, R2, R7, RZ ;  /* 0x0000000702072227 */ /* 0x004fc800078e00ff */
[----:B------:R-:W-:Y:S01]  /*2060*/  IMAD.U32 R2, RZ, RZ, UR23 ;  /* 0x00000017ff027e24 */ /* 0x000fe2000f8e00ff */
[----:B---3--:R-:W-:-:S03]  /*2070*/  @P2 SHF.R.U32.HI R20, RZ, R12, R7 ;  /* 0x0000000cff142219 */ /* 0x008fc60000011607 */
[----:B------:R-:W-:Y:S01]  /*2080*/  @!P1 VIADD R2, R2, 0x22840 ;  /* 0x0002284002029836 */ /* 0x000fe20000000000 */
[----:B------:R-:W-:Y:S01]  /*2090*/  IADD3 R7, -R14, 0xb, RZ ;  /* 0x0000000b0e077810 */ /* 0x000fe20007ffe1ff */
[----:B------:R-:W-:-:S03]  /*20a0*/  IMAD R14, R152, -0x60, R16 ;  /* 0xffffffa0980e7824 */ /* 0x000fc600078e0210 */
[----:B------:R-:W-:Y:S01]  /*20b0*/  @!P1 PRMT R2, RZ, 0x654, R2 ;  /* 0x00000654ff029816 */ /* 0x000fe20000000002 */
[----:B------:R-:W-:Y:S01]  /*20c0*/  VIADD R15, R14, 0x61 ;  /* 0x000000610e0f7836 */ /* 0x000fe20000000000 */
[----:B------:R-:W-:Y:S02]  /*20d0*/  WARPGROUP.DEPBAR.LE gsb0, 0x0 ;  /* 0x00008000000079c5 */ /* 0x000fe40000010000 */
        /* <DEDUP_REMOVED lines=8> */
[----:B------:R-:W-:Y:S01]  /*2160*/  HGMMA.64x96x16.F32 R24, gdesc[UR12], R24, gsb0 ;  /* 0x016000000c1879f0 */ /* 0x000fe20008000818 */
[----:B------:R-:W-:Y:S02]  /*2170*/  ULDC.64 UR14, c[0x0][0x9e0] ;  /* 0x00027800000e7ab9 */ /* 0x000fe40000000a00 */
[----:B------:R-:W-:Y:S01]  /*2180*/  UISETP.GE.AND UP0, UPT, UR15, 0x1, UPT ;  /* 0x000000010f00788c */ /* 0x000fe2000bf06270 */
[----:B------:R-:W-:Y:S02]  /*2190*/  WARPGROUP.DEPBAR.LE gsb0, 0x0 ;  /* 0x00008000000079c5 */ /* 0x000fe40000010000 */
[----:B------:R-:W-:Y:S01]  /*21a0*/  FMUL.FTZ R12, R70, UR6 ;  /* 0x00000006460c7c20 */ /* 0x000fe20008410000 */
[----:B------:R-:W-:Y:S01]  /*21b0*/  FMUL.FTZ R24, R24, UR6 ;  /* 0x0000000618187c20 */ /* 0x000fe20008410000 */
[----:B------:R-:W2:Y:S01]  /*21c0*/  SHFL.IDX PT, R70, R20, RZ, 0x1c1f ;  /* 0x001c1fff14467589 */ /* 0x000ea200000e0000 */
[----:B------:R-:W-:Y:S01]  /*21d0*/  FMUL.FTZ R25, R25, UR6 ;  /* 0x0000000619197c20 */ /* 0x000fe20008410000 */
        /* <DEDUP_REMOVED lines=37> */
[----:B-1----:R-:W-:Y:S01]  /*2430*/  FMUL.FTZ R5, R67, UR6 ;  /* 0x0000000643057c20 */ /* 0x002fe20008410000 */
[----:B------:R-:W-:Y:S01]  /*2440*/  FMUL.FTZ R68, R68, UR6 ;  /* 0x0000000644447c20 */ /* 0x000fe20008410000 */
[----:B------:R-:W-:Y:S01]  /*2450*/  FMUL.FTZ R69, R69, UR6 ;  /* 0x0000000645457c20 */ /* 0x000fe20008410000 */
[----:B------:R-:W-:Y:S01]  /*2460*/  FMUL.FTZ R13, R71, UR6 ;  /* 0x00000006470d7c20 */ /* 0x000fe20008410000 */
[----:B------:R1:W-:Y:S06]  /*2470*/  BAR.ARV R7, 0x100 ;  /* 0x000400070000751d */ /* 0x0003ec0000002000 */
[----:B------:R3:W-:Y:S01]  /*2480*/  @!P1 SYNCS.ARRIVE.TRANS64.RED.A1T0 RZ, [R2+URZ], RZ ;  /* 0x000000ff02ff99a7 */ /* 0x0007e2000810043f */
[----:B------:R-:W-:Y:S01]  /*2490*/  PLOP3.LUT P1, PT, PT, PT, UP0, 0x40, 0x0 ;  /* 0x000000000000781c */ /* 0x000fe20003f2e808 */
[----:B------:R-:W0:Y:S01]  /*24a0*/  MUFU.TANH R24, R24 ;  /* 0x0000001800187308 */ /* 0x000e220000002400 */
[----:B------:R-:W-:Y:S01]  /*24b0*/  FMUL.FTZ R34, R34, UR6 ;  /* 0x0000000622227c20 */ /* 0x000fe20008410000 */
[----:B------:R-:W-:Y:S01]  /*24c0*/  FMUL.FTZ R35, R35, UR6 ;  /* 0x0000000623237c20 */ /* 0x000fe20008410000 */
[----:B------:R-:W-:Y:S01]  /*24d0*/  FMUL.FTZ R50, R50, UR6 ;  /* 0x0000000632327c20 */ /* 0x000fe20008410000 */
[----:B------:R-:W-:Y:S01]  /*24e0*/  FMUL.FTZ R51, R51, UR6 ;  /* 0x0000000633337c20 */ /* 0x000fe20008410000 */
[----:B------:R-:W-:-:S02]  /*24f0*/  IMAD R67, R152, R21, 0x60 ;  /* 0x0000006098437424 */ /* 0x000fc400078e0215 */
[----:B---3--:R-:W-:Y:S01]  /*2500*/  IMAD R2, R18, -0x2, R15 ;  /* 0xfffffffe12027824 */ /* 0x008fe200078e020f */
[----:B------:R-:W3:Y:S01]  /*2510*/  MUFU.TANH R25, R25 ;  /* 0x0000001900197308 */ /* 0x000ee20000002400 */
[----:B------:R-:W-:Y:S02]  /*2520*/  VIADD R15, R14, 0x60 ;  /* 0x000000600e0f7836 */ /* 0x000fe40000000000 */
[----:B----4-:R-:W-:Y:S02]  /*2530*/  IMAD.IADD R2, R2, 0x1, -R9 ;  /* 0x0000000102027824 */ /* 0x010fe400078e0a09 */
[C---:B------:R-:W-:Y:S02]  /*2540*/  IMAD R21, R18.reuse, -0x2, R15 ;  /* 0xfffffffe12157824 */ /* 0x040fe400078e020f */
[----:B------:R-:W-:Y:S01]  /*2550*/  IMAD R66, R18, -0x2, R67 ;  /* 0xfffffffe12427824 */ /* 0x000fe200078e0243 */
[----:B------:R-:W4:Y:S08]  /*2560*/  MUFU.TANH R4, R4 ;  /* 0x0000000400047308 */ /* 0x000f300000002400 */
[----:B------:R-:W0:Y:S08]  /*2570*/  MUFU.TANH R0, R0 ;  /* 0x0000000000007308 */ /* 0x000e300000002400 */
        /* <DEDUP_REMOVED lines=42> */
[----:B------:R5:W0:Y:S08]  /*2820*/  MUFU.TANH R34, R50 ;  /* 0x0000003200227308 */ /* 0x000a300000002400 */
[----:B------:R2:W0:Y:S01]  /*2830*/  MUFU.TANH R35, R51 ;  /* 0x0000003300237308 */ /* 0x0004220000002400 */
[----:B-----5:R-:W-:-:S02]  /*2840*/  VIADD R50, R2, UR14 ;  /* 0x0000000e02327c36 */ /* 0x020fc40008000000 */
[----:B--2---:R-:W-:-:S03]  /*2850*/  VIADD R51, R2, UR22 ;  /* 0x0000001602337c36 */ /* 0x004fc60008000000 */
[----:B------:R-:W-:Y:S01]  /*2860*/  VIADDMNMX R2, R70, R50, R21, PT ;  /* 0x0000003246027246 */ /* 0x000fe20003800115 */
[----:B------:R-:W-:Y:S01]  /*2870*/  IMAD.IADD R14, R51, 0x1, R70 ;  /* 0x00000001330e7824 */ /* 0x000fe200078e0246 */
[----:B-1-34-:R-:W-:Y:S06]  /*2880*/  @P1 BRA `(.L_x_1763) ;  /* 0x0000000000541947 */ /* 0x01afec0003800000 */
[----:B------:R-:W-:Y:S01]  /*2890*/  IADD3 R15, R16, -R9, R70 ;  /* 0x80000009100f7210 */ /* 0x000fe20007ffe046 */
[----:B------:R-:W-:Y:S03]  /*28a0*/  BSSY B0, `(.L_x_1764) ;  /* 0x0000010000007945 */ /* 0x000fe60003800000 */
[----:B------:R-:W-:-:S13]  /*28b0*/  ISETP.GT.AND P1, PT, R15, -0x1, PT ;  /* 0xffffffff0f00780c */ /* 0x000fda0003f24270 */
[----:B------:R-:W-:Y:S05]  /*28c0*/  @P1 BRA `(.L_x_1765) ;  /* 0x0000000000201947 */ /* 0x000fea0003800000 */
[----:B------:R-:W-:Y:S01]  /*28d0*/  UISETP.NE.AND UP1, UPT, UR15, 0x1, UPT ;  /* 0x000000010f00788c */ /* 0x000fe2000bf25270 */
[----:B------:R-:W-:-:S05]  /*28e0*/  LOP3.LUT R15, RZ, R15, RZ, 0x33, !PT ;  /* 0x0000000fff0f7212 */ /* 0x000fca00078e33ff */
[----:B------:R-:W-:-:S05]  /*28f0*/  PLOP3.LUT P1, PT, PT, PT, UP1, 0x80, 0x0 ;  /* 0x000000000000781c */ /* 0x000fca0003f2f018 */
[----:B------:R-:W-:-:S08]  /*2900*/  @UP1 ULDC.64 UR6, c[0x0][0x9e8] ;  /* 0x00027a0000061ab9 */ /* 0x000fd00000000a00 */
[----:B------:R-:W-:-:S05]  /*2910*/  @P1 IMAD.HI.U32 R70, R15, UR6, RZ ;  /* 0x000000060f461c27 */ /* 0x000fca000f8e00ff */
[----:B------:R-:W-:-:S04]  /*2920*/  @P1 SHF.R.U32.HI R15, RZ, UR7, R70 ;  /* 0x00000007ff0f1c19 */ /* 0x000fc80008011646 */
[----:B------:R-:W-:Y:S01]  /*2930*/  LOP3.LUT R15, RZ, R15, RZ, 0x33, !PT ;  /* 0x0000000fff0f7212 */ /* 0x000fe200078e33ff */
[----:B------:R-:W-:Y:S06]  /*2940*/  BRA `(.L_x_1766) ;  /* 0x0000000000147947 */ /* 0x000fec0003800000 */
.L_x_1765:
[----:B------:R-:W-:-:S06]  /*2950*/  UISETP.NE.AND UP1, UPT, UR15, 0x1, UPT ;  /* 0x000000010f00788c */ /* 0x000fcc000bf25270 */
[----:B------:R-:W-:-:S05]  /*2960*/  PLOP3.LUT P1, PT, PT, PT, UP1, 0x80, 0x0 ;  /* 0x000000000000781c */ /* 0x000fca0003f2f018 */
[----:B------:R-:W-:-:S08]  /*2970*/  @UP1 ULDC.64 UR6, c[0x0][0x9e8] ;  /* 0x00027a0000061ab9 */ /* 0x000fd00000000a00 */
[----:B------:R-:W-:-:S05]  /*2980*/  @P1 IMAD.HI.U32 R70, R15, UR6, RZ ;  /* 0x000000060f461c27 */ /* 0x000fca000f8e00ff */
[----:B------:R-:W-:-:S07]  /*2990*/  @P1 SHF.R.U32.HI R15, RZ, UR7, R70 ;  /* 0x00000007ff0f1c19 */ /* 0x000fce0008011646 */
.L_x_1766:
[----:B------:R-:W-:Y:S05]  /*29a0*/  BSYNC B0 ;  /* 0x0000000000007941 */ /* 0x000fea0003800000 */
.L_x_1764:
[----:B------:R-:W-:-:S05]  /*29b0*/  IMAD R15, R15, UR15, R66 ;  /* 0x0000000f0f0f7c24 */ /* 0x000fca000f8e0242 */
[----:B------:R-:W-:Y:S02]  /*29c0*/  VIMNMX R14, R14, R15, !PT ;  /* 0x0000000f0e0e7248 */ /* 0x000fe40007fe0100 */
[----:B------:R-:W-:-:S07]  /*29d0*/  VIADDMNMX R2, R15, UR15, R2, PT ;  /* 0x0000000f0f027c46 */ /* 0x000fce000b800102 */
.L_x_1763:
[C---:B------:R-:W-:Y:S02]  /*29e0*/  ISETP.GE.AND P6, PT, R67.reuse, 0x9, PT ;  /* 0x000000094300780c */ /* 0x040fe40003fc6270 */
[C---:B------:R-:W-:Y:S02]  /*29f0*/  ISETP.GE.AND P1, PT, R67.reuse, 0x2, PT ;  /* 0x000000024300780c */ /* 0x040fe40003f26270 */
[C---:B------:R-:W-:Y:S02]  /*2a00*/  ISETP.GT.AND P2, PT, R14.reuse, 0x8, !P6 ;  /* 0x000000080e00780c */ /* 0x040fe40007744270 */
[----:B------:R-:W-:Y:S02]  /*2a10*/  ISETP.GT.AND P3, PT, R14, 0x1, !P1 ;  /* 0x000000010e00780c */ /* 0x000fe40004f64270 */
[----:B------:R-:W-:Y:S02]  /*2a20*/  ISETP.LT.OR P2, PT, R2, 0x9, P2 ;  /* 0x000000090200780c */ /* 0x000fe40001741670 */
[----:B------:R-:W-:-:S02]  /*2a30*/  ISETP.GE.AND P4, PT, R67, 0xa, PT ;  /* 0x0000000a4300780c */ /* 0x000fc40003f86270 */
[----:B0-----:R-:W-:Y:S02]  /*2a40*/  FSEL R72, R28, -INF , !P2 ;  /* 0xff8000001c487808 */ /* 0x001fe40005000000 */
[----:B------:R-:W-:Y:S02]  /*2a50*/  ISETP.LT.OR P3, PT, R2, 0x2, P3 ;  /* 0x000000020200780c */ /* 0x000fe40001f61670 */
[----:B------:R-:W-:Y:S02]  /*2a60*/  ISETP.GT.AND P2, PT, R14, 0x9, !P4 ;  /* 0x000000090e00780c */ /* 0x000fe40006744270 */
[----:B------:R-:W-:Y:S02]  /*2a70*/  FSEL R70, R25, -INF , !P3 ;  /* 0xff80000019467808 */ /* 0x000fe40005800000 */
[----:B------:R-:W-:Y:S02]  /*2a80*/  ISETP.LT.OR P2, PT, R2, 0xa, P2 ;  /* 0x0000000a0200780c */ /* 0x000fe40001741670 */
[----:B------:R-:W-:-:S02]  /*2a90*/  ISETP.GE.AND P3, PT, R67, 0x11, PT ;  /* 0x000000114300780c */ /* 0x000fc40003f66270 */
[----:B------:R-:W-:Y:S02]  /*2aa0*/  FSEL R74, R29, -INF , !P2 ;  /* 0xff8000001d4a7808 */ /* 0x000fe40005000000 */
[----:B------:R-:W-:Y:S02]  /*2ab0*/  ISETP.GT.AND P2, PT, R14, 0x10, !P3 ;  /* 0x000000100e00780c */ /* 0x000fe40005f44270 */
[----:B------:R-:W-:Y:S02]  /*2ac0*/  P2R R28, PR, RZ, 0x8 ;  /* 0x00000008ff1c7803 */ /* 0x000fe40000000000 */
[----:B------:R-:W-:Y:S02]  /*2ad0*/  ISETP.LT.OR P2, PT, R2, 0x11, P2 ;  /* 0x000000110200780c */ /* 0x000fe40001741670 */
[----:B------:R-:W-:Y:S02]  /*2ae0*/  ISETP.GE.AND P3, PT, R67, 0x12, PT ;  /* 0x000000124300780c */ /* 0x000fe40003f66270 */
[----:B------:R-:W-:-:S02]  /*2af0*/  FSEL R76, R32, -INF , !P2 ;  /* 0xff800000204c7808 */ /* 0x000fc40005000000 */
[----:B------:R-:W-:Y:S02]  /*2b00*/  ISETP.GT.AND P2, PT, R14, 0x11, !P3 ;  /* 0x000000110e00780c */ /* 0x000fe40005f44270 */
[----:B------:R-:W-:Y:S02]  /*2b10*/  P2R R29, PR, RZ, 0x8 ;  /* 0x00000008ff1d7803 */ /* 0x000fe40000000000 */
[----:B------:R-:W-:Y:S02]  /*2b20*/  ISETP.LT.OR P2, PT, R2, 0x12, P2 ;  /* 0x000000120200780c */ /* 0x000fe40001741670 */
[----:B------:R-:W-:Y:S02]  /*2b30*/  ISETP.GE.AND P3, PT, R67, 0x19, PT ;  /* 0x000000194300780c */ /* 0x000fe40003f66270 */
[----:B------:R-:W-:Y:S02]  /*2b40*/  FSEL R78, R33, -INF , !P2 ;  /* 0xff800000214e7808 */ /* 0x000fe40005000000 */
[----:B------:R-:W-:-:S02]  /*2b50*/  ISETP.GT.AND P2, PT, R14, 0x18, !P3 ;  /* 0x000000180e00780c */ /* 0x000fc40005f44270 */
[----:B------:R-:W-:Y:S02]  /*2b60*/  P2R R32, PR, RZ, 0x8 ;  /* 0x00000008ff207803 */ /* 0x000fe40000000000 */
[----:B------:R-:W-:Y:S02]  /*2b70*/  ISETP.LT.OR P2, PT, R2, 0x19, P2 ;  /* 0x000000190200780c */ /* 0x000fe40001741670 */
[----:B------:R-:W-:Y:S02]  /*2b80*/  ISETP.GE.AND P3, PT, R67, 0x1a, PT ;  /* 0x0000001a4300780c */ /* 0x000fe40003f66270 */
[----:B------:R-:W-:Y:S02]  /*2b90*/  FSEL R80, R36, -INF , !P2 ;  /* 0xff80000024507808 */ /* 0x000fe40005000000 */
[----:B------:R-:W-:Y:S02]  /*2ba0*/  ISETP.GT.AND P2, PT, R14, 0x19, !P3 ;  /* 0x000000190e00780c */ /* 0x000fe40005f44270 */
[----:B------:R-:W-:-:S02]  /*2bb0*/  P2R R33, PR, RZ, 0x8 ;  /* 0x00000008ff217803 */ /* 0x000fc40000000000 */
[----:B------:R-:W-:Y:S02]  /*2bc0*/  ISETP.LT.OR P2, PT, R2, 0x1a, P2 ;  /* 0x0000001a0200780c */ /* 0x000fe40001741670 */
[----:B------:R-:W-:Y:S02]  /*2bd0*/  ISETP.GE.AND P3, PT, R67, 0x21, PT ;  /* 0x000000214300780c */ /* 0x000fe40003f66270 */
[----:B------:R-:W-:Y:S02]  /*2be0*/  FSEL R82, R37, -INF , !P2 ;  /* 0xff80000025527808 */ /* 0x000fe40005000000 */
[----:B------:R-:W-:Y:S02]  /*2bf0*/  ISETP.GT.AND P2, PT, R14, 0x20, !P3 ;  /* 0x000000200e00780c */ /* 0x000fe40005f44270 */
[----:B------:R-:W-:Y:S02]  /*2c00*/  P2R R36, PR, RZ, 0x8 ;  /* 0x00000008ff247803 */ /* 0x000fe40000000000 */
[----:B------:R-:W-:-:S02]  /*2c10*/  ISETP.LT.OR P2, PT, R2, 0x21, P2 ;  /* 0x000000210200780c */ /* 0x000fc40001741670 */
[C---:B------:R-:W-:Y:S02]  /*2c20*/  ISETP.GE.AND P3, PT, R67.reuse, 0x22, PT ;  /* 0x000000224300780c */ /* 0x040fe40003f66270 */
[----:B------:R-:W-:Y:S02]  /*2c30*/  FSEL R84, R40, -INF , !P2 ;  /* 0xff80000028547808 */ /* 0x000fe40005000000 */
[----:B------:R-:W-:Y:S02]  /*2c40*/  ISETP.GT.AND P2, PT, R14, 0x21, !P3 ;  /* 0x000000210e00780c */ /* 0x000fe40005f44270 */
[----:B------:R-:W-:Y:S02]  /*2c50*/  P2R R37, PR, RZ, 0x8 ;  /* 0x00000008ff257803 */ /* 0x000fe40000000000 */
        /* <DEDUP_REMOVED lines=56> */
[----:B------:R-:W-:Y:S02]  /*2fe0*/  P2R R25, PR, RZ, 0x10 ;  /* 0x00000010ff197803 */ /* 0x000fe40000000000 */
[----:B------:R-:W-:Y:S02]  /*2ff0*/  FSEL R64, R64, -INF , !P2 ;  /* 0xff80000040407808 */ /* 0x000fe40005000000 */
[C---:B------:R-:W-:Y:S02]  /*3000*/  ISETP.GE.AND P2, PT, R67.reuse, 0x52, PT ;  /* 0x000000524300780c */ /* 0x040fe40003f46270 */
[----:B------:R-:W-:Y:S02]  /*3010*/  ISETP.GE.AND P5, PT, R67, 0x1, PT ;  /* 0x000000014300780c */ /* 0x000fe40003fa6270 */
[----:B------:R-:W-:-:S04]  /*3020*/  ISETP.GT.AND P3, PT, R14, 0x51, !P2 ;  /* 0x000000510e00780c */ /* 0x000fc80005764270 */
[----:B------:R-:W-:-:S04]  /*3030*/  ISETP.LT.OR P3, PT, R2, 0x52, P3 ;  /* 0x000000520200780c */ /* 0x000fc80001f61670 */
[----:B------:R-:W-:Y:S02]  /*3040*/  FSEL R106, R65, -INF , !P3 ;  /* 0xff800000416a7808 */ /* 0x000fe40005800000 */
[----:B------:R-:W-:-:S04]  /*3050*/  ISETP.GE.AND P3, PT, R67, 0x59, PT ;  /* 0x000000594300780c */ /* 0x000fc80003f66270 */
[----:B------:R-:W-:-:S04]  /*3060*/  ISETP.GT.AND P4, PT, R14, 0x58, !P3 ;  /* 0x000000580e00780c */ /* 0x000fc80005f84270 */
[----:B------:R-:W-:-:S04]  /*3070*/  ISETP.LT.OR P4, PT, R2, 0x59, P4 ;  /* 0x000000590200780c */ /* 0x000fc80002781670 */
[----:B------:R-:W-:Y:S02]  /*3080*/  FSEL R68, R68, -INF , !P4 ;  /* 0xff80000044447808 */ /* 0x000fe40006000000 */
[----:B------:R-:W-:-:S04]  /*3090*/  ISETP.GT.AND P4, PT, R14, RZ, !P5 ;  /* 0x000000ff0e00720c */ /* 0x000fc80006f84270 */
[----:B------:R-:W-:-:S04]  /*30a0*/  ISETP.LT.OR P4, PT, R2, 0x1, P4 ;  /* 0x000000010200780c */ /* 0x000fc80002781670 */
[----:B------:R-:W-:Y:S02]  /*30b0*/  FSEL R44, R24, -INF , !P4 ;  /* 0xff800000182c7808 */ /* 0x000fe40006000000 */
[----:B------:R-:W-:-:S04]  /*30c0*/  ISETP.GE.AND P4, PT, R67, 0x5a, PT ;  /* 0x0000005a4300780c */ /* 0x000fc80003f86270 */
[----:B------:R-:W-:Y:S02]  /*30d0*/  P2R R65, PR, RZ, 0x10 ;  /* 0x00000010ff417803 */ /* 0x000fe40000000000 */
[----:B------:R-:W-:-:S04]  /*30e0*/  ISETP.GT.AND P4, PT, R14, 0x59, !P4 ;  /* 0x000000590e00780c */ /* 0x000fc80006784270 */
[----:B------:R-:W-:Y:S02]  /*30f0*/  ISETP.LT.OR P4, PT, R2, 0x5a, P4 ;  /* 0x0000005a0200780c */ /* 0x000fe40002781670 */
[----:B------:R-:W0:Y:S02]  /*3100*/  SHFL.IDX PT, R2, R20, 0x1, 0x1c1f ;  /* 0x003c1f0014027f89 */ /* 0x000e2400000e0000 */
[----:B------:R-:W-:Y:S02]  /*3110*/  FSEL R108, R69, -INF , !P4 ;  /* 0xff800000456c7808 */ /* 0x000fe40006000000 */
[----:B------:R-:W-:Y:S02]  /*3120*/  PLOP3.LUT P4, PT, PT, PT, UP0, 0x40, 0x0 ;  /* 0x000000000000781c */ /* 0x000fe40003f8e808 */
[----:B0-----:R-:W-:Y:S01]  /*3130*/  VIADDMNMX R14, R2, R50, R21, PT ;  /* 0x00000032020e7246 */ /* 0x001fe20003800115 */
[----:B------:R-:W-:-:S10]  /*3140*/  IMAD.IADD R15, R51, 0x1, R2 ;  /* 0x00000001330f7824 */ /* 0x000fd400078e0202 */
[----:B------:R-:W-:Y:S05]  /*3150*/  @P4 BRA `(.L_x_1767) ;  /* 0x00000000005c4947 */ /* 0x000fea0003800000 */
        /* <DEDUP_REMOVED lines=8> */
[----:B------:R-:W-:Y:S01]  /*31e0*/  @P4 IMAD.HI.U32 R20, R2, UR6, RZ ;  /* 0x0000000602144c27 */ /* 0x000fe2000f8e00ff */
[----:B------:R-:W-:-:S13]  /*31f0*/  PLOP3.LUT P4, PT, PT, PT, UP1, 0x80, 0x0 ;  /* 0x000000000000781c */ /* 0x000fda0003f8f018 */
[----:B------:R-:W-:-:S04]  /*3200*/  @P4 SHF.R.U32.HI R2, RZ, UR7, R20 ;  /* 0x00000007ff024c19 */ /* 0x000fc80008011614 */
[----:B------:R-:W-:Y:S01]  /*3210*/  LOP3.LUT R2, RZ, R2, RZ, 0x33, !PT ;  /* 0x00000002ff027212 */ /* 0x000fe200078e33ff */
[----:B------:R-:W-:Y:S06]  /*3220*/  BRA `(.L_x_1770) ;  /* 0x0000000000187947 */ /* 0x000fec0003800000 */
.L_x_1769:
[----:B------:R-:W-:-:S06]  /*3230*/  UISETP.NE.AND UP1, UPT, UR15, 0x1, UPT ;  /* 0x000000010f00788c */ /* 0x000fcc000bf25270 */
[----:B------:R-:W-:-:S05]  /*3240*/  PLOP3.LUT P4, PT, PT, PT, UP1, 0x80, 0x0 ;  /* 0x000000000000781c */ /* 0x000fca0003f8f018 */
[----:B------:R-:W-:-:S08]  /*3250*/  @UP1 ULDC.64 UR6, c[0x0][0x9e8] ;  /* 0x00027a0000061ab9 */ /* 0x000fd00000000a00 */
[----:B------:R-:W-:Y:S01]  /*3260*/  @P4 IMAD.HI.U32 R20, R2, UR6, RZ ;  /* 0x0000000602144c27 */ /* 0x000fe2000f8e00ff */
[----:B------:R-:W-:-:S13]  /*3270*/  PLOP3.LUT P4, PT, PT, PT, UP1, 0x80, 0x0 ;  /* 0x000000000000781c */ /* 0x000fda0003f8f018 */
[----:B------:R-:W-:-:S07]  /*3280*/  @P4 SHF.R.U32.HI R2, RZ, UR7, R20 ;  /* 0x00000007ff024c19 */ /* 0x000fce0008011614 */
.L_x_1770:
[----:B------:R-:W-:Y:S05]  /*3290*/  BSYNC B0 ;  /* 0x0000000000007941 */ /* 0x000fea0003800000 */
.L_x_1768:
[----:B------:R-:W-:-:S05]  /*32a0*/  IMAD R2, R2, UR15, R66 ;  /* 0x0000000f02027c24 */ /* 0x000fca000f8e0242 */
[----:B------:R-:W-:Y:S02]  /*32b0*/  VIMNMX R15, R15, R2, !PT ;  /* 0x000000020f0f7248 */ /* 0x000fe40007fe0100 */
[----:B------:R-:W-:-:S07]  /*32c0*/  VIADDMNMX R14, R2, UR15, R14, PT ;  /* 0x0000000f020e7c46 */ /* 0x000fce000b80010e */
.L_x_1767:
[C---:B------:R-:W-:Y:S01]  /*32d0*/  ISETP.GT.AND P1, PT, R15.reuse, 0x1, !P1 ;  /* 0x000000010f00780c */ /* 0x040fe20004f24270 */
[----:B------:R-:W-:Y:S01]  /*32e0*/  ULDC UR10, c[0x0][0x988] ;  /* 0x00026200000a7ab9 */ /* 0x000fe20000000800 */
[----:B------:R-:W-:Y:S02]  /*32f0*/  ISETP.GT.AND P5, PT, R15, RZ, !P5 ;  /* 0x000000ff0f00720c */ /* 0x000fe40006fa4270 */
[C---:B------:R-:W-:Y:S02]  /*3300*/  ISETP.LT.OR P1, PT, R14.reuse, 0x2, P1 ;  /* 0x000000020e00780c */ /* 0x040fe40000f21670 */
[----:B------:R-:W-:Y:S02]  /*3310*/  ISETP.LT.OR P5, PT, R14, 0x1, P5 ;  /* 0x000000010e00780c */ /* 0x000fe40002fa1670 */
[----:B------:R-:W-:Y:S02]  /*3320*/  FSEL R21, R0, -INF , !P1 ;  /* 0xff80000000157808 */ /* 0x000fe40004800000 */
[----:B------:R-:W-:-:S02]  /*3330*/  ISETP.NE.AND P1, PT, R25, RZ, PT ;  /* 0x000000ff1900720c */ /* 0x000fc40003f25270 */
[C---:B------:R-:W-:Y:S02]  /*3340*/  ISETP.GT.AND P6, PT, R15.reuse, 0x8, !P6 ;  /* 0x000000080f00780c */ /* 0x040fe400077c4270 */
[----:B------:R-:W-:Y:S02]  /*3350*/  ISETP.GT.AND P1, PT, R15, 0x9, !P1 ;  /* 0x000000090f00780c */ /* 0x000fe40004f24270 */
[----:B------:R-:W-:Y:S02]  /*3360*/  FSEL R20, R4, -INF , !P5 ;  /* 0xff80000004147808 */ /* 0x000fe40006800000 */
[----:B------:R-:W-:Y:S02]  /*3370*/  ISETP.LT.OR P1, PT, R14, 0xa, P1 ;  /* 0x0000000a0e00780c */ /* 0x000fe40000f21670 */
[----:B------:R-:W-:Y:S02]  /*3380*/  FMNMX.FTZ R4, R44, R70, !PT ;  /* 0x000000462c047209 */ /* 0x000fe40007810000 */
[----:B------:R-:W-:-:S02]  /*3390*/  FSEL R25, R31, -INF , !P1 ;  /* 0xff8000001f197808 */ /* 0x000fc40004800000 */
[----:B------:R-:W-:Y:S02]  /*33a0*/  ISETP.NE.AND P1, PT, R28, RZ, PT ;  /* 0x000000ff1c00720c */ /* 0x000fe40003f25270 */
[----:B------:R-:W-:Y:S02]  /*33b0*/  ISETP.LT.OR P6, PT, R14, 0x9, P6 ;  /* 0x000000090e00780c */ /* 0x000fe400037c1670 */
[----:B------:R-:W-:Y:S02]  /*33c0*/  ISETP.GT.AND P1, PT, R15, 0x10, !P1 ;  /* 0x000000100f00780c */ /* 0x000fe40004f24270 */
[----:B------:R-:W-:Y:S02]  /*33d0*/  FMNMX.FTZ R4, R72, R4, !PT ;  /* 0x0000000448047209 */ /* 0x000fe40007810000 */
[----:B------:R-:W-:Y:S02]  /*33e0*/  ISETP.LT.OR P1, PT, R14, 0x11, P1 ;  /* 0x000000110e00780c */ /* 0x000fe40000f21670 */
[----:B------:R-:W-:-:S02]  /*33f0*/  FSEL R24, R30, -INF , !P6 ;  /* 0xff8000001e187808 */ /* 0x000fc40007000000 */
[----:B------:R-:W-:Y:S02]  /*3400*/  FSEL R26, R26, -INF , !P1 ;  /* 0xff8000001a1a7808 */ /* 0x000fe40004800000 */
[----:B------:R-:W-:Y:S02]  /*3410*/  ISETP.NE.AND P1, PT, R29, RZ, PT ;  /* 0x000000ff1d00720c */ /* 0x000fe40003f25270 */
[----:B------:R-:W-:Y:S02]  /*3420*/  ISETP.NE.AND P6, PT, R32, RZ, PT ;  /* 0x000000ff2000720c */ /* 0x000fe40003fc5270 */
[----:B------:R-:W-:Y:S02]  /*3430*/  ISETP.GT.AND P1, PT, R15, 0x11, !P1 ;  /* 0x000000110f00780c */ /* 0x000fe40004f24270 */
[----:B------:R-:W-:Y:S02]  /*3440*/  FMNMX.FTZ R4, R74, R4, !PT ;  /* 0x000000044a047209 */ /* 0x000fe40007810000 */
[----:B------:R-:W-:-:S02]  /*3450*/  ISETP.LT.OR P1, PT, R14, 0x12, P1 ;  /* 0x000000120e00780c */ /* 0x000fc40000f21670 */
[----:B------:R-:W-:Y:S02]  /*3460*/  FMNMX.FTZ R4, R76, R4, !PT ;  /* 0x000000044c047209 */ /* 0x000fe40007810000 */
[----:B------:R-:W-:Y:S02]  /*3470*/  FSEL R27, R27, -INF , !P1 ;  /* 0xff8000001b1b7808 */ /* 0x000fe40004800000 */
[----:B------:R-:W-:Y:S02]  /*3480*/  ISETP.GT.AND P1, PT, R15, 0x18, !P6 ;  /* 0x000000180f00780c */ /* 0x000fe40007724270 */
[----:B------:R-:W-:Y:S02]  /*3490*/  ISETP.NE.AND P4, PT, R33, RZ, PT ;  /* 0x000000ff2100720c */ /* 0x000fe40003f85270 */
[----:B------:R-:W-:Y:S02]  /*34a0*/  ISETP.LT.OR P1, PT, R14, 0x19, P1 ;  /* 0x000000190e00780c */ /* 0x000fe40000f21670 */
[----:B------:R-:W-:-:S02]  /*34b0*/  FMNMX.FTZ R4, R78, R4, !PT ;  /* 0x000000044e047209 */ /* 0x000fc40007810000 */
[----:B------:R-:W-:Y:S02]  /*34c0*/  FSEL R28, R38, -INF , !P1 ;  /* 0xff800000261c7808 */ /* 0x000fe40004800000 */
[----:B------:R-:W-:Y:S02]  /*34d0*/  ISETP.GT.AND P1, PT, R15, 0x19, !P4 ;  /* 0x000000190f00780c */ /* 0x000fe40006724270 */
[----:B------:R-:W-:Y:S02]  /*34e0*/  FMNMX.FTZ R4, R80, R4, !PT ;  /* 0x0000000450047209 */ /* 0x000fe40007810000 */
[----:B------:R-:W-:Y:S02]  /*34f0*/  ISETP.LT.OR P1, PT, R14, 0x1a, P1 ;  /* 0x0000001a0e00780c */ /* 0x000fe40000f21670 */
[----:B------:R-:W-:Y:S02]  /*3500*/  FMNMX.FTZ R4, R82, R4, !PT ;  /* 0x0000000452047209 */ /* 0x000fe40007810000 */
[----:B------:R-:W-:-:S02]  /*3510*/  FSEL R29, R39, -INF , !P1 ;  /* 0xff800000271d7808 */ /* 0x000fc40004800000 */
[----:B------:R-:W-:Y:S02]  /*3520*/  FMNMX.FTZ R4, R84, R4, !PT ;  /* 0x0000000454047209 */ /* 0x000fe40007810000 */
[----:B------:R-:W-:Y:S02]  /*3530*/  ISETP.NE.AND P1, PT, R36, RZ, PT ;  /* 0x000000ff2400720c */ /* 0x000fe40003f25270 */
[----:B------:R-:W-:Y:S02]  /*3540*/  FMNMX.FTZ R4, R86, R4, !PT ;  /* 0x0000000456047209 */ /* 0x000fe40007810000 */
[----:B------:R-:W-:Y:S02]  /*3550*/  ISETP.GT.AND P1, PT, R15, 0x20, !P1 ;  /* 0x000000200f00780c */ /* 0x000fe40004f24270 */
[----:B------:R-:W-:Y:S02]  /*3560*/  FMNMX.FTZ R4, R88, R4, !PT ;  /* 0x0000000458047209 */ /* 0x000fe40007810000 */
[----:B------:R-:W-:-:S02]  /*3570*/  ISETP.LT.OR P1, PT, R14, 0x21, P1 ;  /* 0x000000210e00780c */ /* 0x000fc40000f21670 */
[----:B------:R-:W-:Y:S02]  /*3580*/  FMNMX.FTZ R4, R90, R4, !PT ;  /* 0x000000045a047209 */ /* 0x000fe40007810000 */
[----:B------:R-:W-:Y:S02]  /*3590*/  FSEL R30, R42, -INF , !P1 ;  /* 0xff8000002a1e7808 */ /* 0x000fe40004800000 */
[----:B------:R-:W-:Y:S02]  /*35a0*/  ISETP.NE.AND P1, PT, R37, RZ, PT ;  /* 0x000000ff2500720c */ /* 0x000fe40003f25270 */
[----:B------:R-:W-:Y:S02]  /*35b0*/  FMNMX.FTZ R4, R92, R4, !PT ;  /* 0x000000045c047209 */ /* 0x000fe40007810000 */
[----:B------:R-:W-:Y:S02]  /*35c0*/  ISETP.GT.AND P1, PT, R15, 0x21, !P1 ;  /* 0x000000210f00780c */ /* 0x000fe40004f24270 */
[----:B------:R-:W-:-:S02]  /*35d0*/  FMNMX.FTZ R4, R94, R4, !PT ;  /* 0x000000045e047209 */ /* 0x000fc40007810000 */
[----:B------:R-:W-:Y:S02]  /*35e0*/  ISETP.LT.OR P1, PT, R14, 0x22, P1 ;  /* 0x000000220e00780c */ /* 0x000fe40000f21670 */
[----:B------:R-:W-:Y:S02]  /*35f0*/  FMNMX.FTZ R4, R96, R4, !PT ;  /* 0x0000000460047209 */ /* 0x000fe40007810000 */
[----:B------:R-:W-:Y:S02]  /*3600*/  FSEL R31, R43, -INF , !P1 ;  /* 0xff8000002b1f7808 */ /* 0x000fe40004800000 */
[----:B------:R-:W-:Y:S02]  /*3610*/  ISETP.NE.AND P1, PT, R40, RZ, PT ;  /* 0x000000ff2800720c */ /* 0x000fe40003f25270 */
[----:B------:R-:W-:Y:S02]  /*3620*/  FMNMX.FTZ R4, R98, R4, !PT ;  /* 0x0000000462047209 */ /* 0x000fe40007810000 */
[----:B------:R-:W-:-:S02]  /*3630*/  ISETP.GT.AND P1, PT, R15, 0x28, !P1 ;  /* 0x000000280f00780c */ /* 0x000fc40004f24270 */
[----:B------:R-:W-:Y:S02]  /*3640*/  FMNMX.FTZ R4, R100, R4, !PT ;  /* 0x0000000464047209 */ /* 0x000fe40007810000 */
[----:B------:R-:W-:Y:S02]  /*3650*/  ISETP.LT.OR P1, PT, R14, 0x29, P1 ;  /* 0x000000290e00780c */ /* 0x000fe40000f21670 */
[----:B------:R-:W-:Y:S02]  /*3660*/  FMNMX.FTZ R4, R102, R4, !PT ;  /* 0x0000000466047209 */ /* 0x000fe40007810000 */
[----:B------:R-:W-:Y:S02]  /*3670*/  FSEL R32, R46, -INF , !P1 ;  /* 0xff8000002e207808 */ /* 0x000fe40004800000 */
[----:B------:R-:W-:Y:S02]  /*3680*/  ISETP.NE.AND P1, PT, R41, RZ, PT ;  /* 0x000000ff2900720c */ /* 0x000fe40003f25270 */
[----:B------:R-:W-:-:S02]  /*3690*/  FMNMX.FTZ R4, R60, R4, !PT ;  /* 0x000000043c047209 */ /* 0x000fc40007810000 */
[----:B------:R-:W-:Y:S02]  /*36a0*/  ISETP.GT.AND P1, PT, R15, 0x29, !P1 ;  /* 0x000000290f00780c */ /* 0x000fe40004f24270 */
[----:B------:R-:W-:Y:S02]  /*36b0*/  FMNMX.FTZ R4, R104, R4, !PT ;  /* 0x0000000468047209 */ /* 0x000fe40007810000 */
[----:B------:R-:W-:Y:S02]  /*36c0*/  ISETP.LT.OR P1, PT, R14, 0x2a, P1 ;  /* 0x0000002a0e00780c */ /* 0x000fe40000f21670 */
[----:B------:R-:W-:Y:S02]  /*36d0*/  FMNMX.FTZ R4, R64, R4, !PT ;  /* 0x0000000440047209 */ /* 0x000fe40007810000 */
[----:B------:R-:W-:Y:S02]  /*36e0*/  FSEL R33, R47, -INF , !P1 ;  /* 0xff8000002f217808 */ /* 0x000fe40004800000 */
[----:B------:R-:W-:-:S02]  /*36f0*/  FMNMX.FTZ R4, R106, R4, !PT ;  /* 0x000000046a047209 */ /* 0x000fc40007810000 */
[----:B------:R-:W-:Y:S02]  /*3700*/  ISETP.NE.AND P1, PT, R45, RZ, PT ;  /* 0x000000ff2d00720c */ /* 0x000fe40003f25270 */
[----:B------:R-:W-:Y:S02]  /*3710*/  FMNMX.FTZ R4, R68, R4, !PT ;  /* 0x0000000444047209 */ /* 0x000fe40007810000 */
[----:B------:R-:W-:Y:S02]  /*3720*/  ISETP.GT.AND P1, PT, R15, 0x30, !P1 ;  /* 0x000000300f00780c */ /* 0x000fe40004f24270 */
[----:B------:R-:W-:Y:S02]  /*3730*/  FMNMX.FTZ R40, R108, R4, !PT ;  /* 0x000000046c287209 */ /* 0x000fe40007810000 */
[----:B------:R-:W-:Y:S02]  /*3740*/  ISETP.LT.OR P1, PT, R14, 0x31, P1 ;  /* 0x000000310e00780c */ /* 0x000fe40000f21670 */
[----:B------:R-:W-:Y:S01]  /*3750*/  FMNMX.FTZ R41, R20, R21, !PT ;  /* 0x0000001514297209 */ /* 0x000fe20007810000 */
[----:B------:R-:W0:Y:S01]  /*3760*/  SHFL.BFLY PT, R39, R40, 0x2, 0x1f ;  /* 0x0c401f0028277f89 */ /* 0x000e2200000e0000 */
[----:B------:R-:W-:-:S02]  /*3770*/  FSEL R34, R34, -INF , !P1 ;  /* 0xff80000022227808 */ /* 0x000fc40004800000 */
[----:B------:R-:W-:Y:S02]  /*3780*/  ISETP.NE.AND P1, PT, R48, RZ, PT ;  /* 0x000000ff3000720c */ /* 0x000fe40003f25270 */
[----:B------:R-:W-:Y:S02]  /*3790*/  ISETP.NE.AND P6, PT, R56, RZ, PT ;  /* 0x000000ff3800720c */ /* 0x000fe40003fc5270 */
[----:B------:R-:W-:Y:S02]  /*37a0*/  ISETP.GT.AND P1, PT, R15, 0x31, !P1 ;  /* 0x000000310f00780c */ /* 0x000fe40004f24270 */
[----:B------:R-:W-:Y:S02]  /*37b0*/  ISETP.NE.AND P4, PT, R57, RZ, PT ;  /* 0x000000ff3900720c */ /* 0x000fe40003f85270 */
[----:B------:R-:W-:Y:S02]  /*37c0*/  ISETP.LT.OR P1, PT, R14, 0x32, P1 ;  /* 0x000000320e00780c */ /* 0x000fe40000f21670 */
[----:B------:R-:W-:-:S02]  /*37d0*/  ISETP.GT.AND P2, PT, R15, 0x51, !P2 ;  /* 0x000000510f00780c */ /* 0x000fc40005744270 */
[----:B------:R-:W-:Y:S02]  /*37e0*/  FSEL R35, R35, -INF , !P1 ;  /* 0xff80000023237808 */ /* 0x000fe40004800000 */
[----:B------:R-:W-:Y:S02]  /*37f0*/  ISETP.NE.AND P1, PT, R49, RZ, PT ;  /* 0x000000ff3100720c */ /* 0x000fe40003f25270 */
[C---:B------:R-:W-:Y:S02]  /*3800*/  ISETP.GT.AND P3, PT, R15.reuse, 0x58, !P3 ;  /* 0x000000580f00780c */ /* 0x040fe40005f64270 */
[----:B------:R-:W-:Y:S02]  /*3810*/  ISETP.GT.AND P1, PT, R15, 0x38, !P1 ;  /* 0x000000380f00780c */ /* 0x000fe40004f24270 */
[C---:B------:R-:W-:Y:S02]  /*3820*/  ISETP.LT.OR P2, PT, R14.reuse, 0x52, P2 ;  /* 0x000000520e00780c */ /* 0x040fe40001741670 */
[----:B------:R-:W-:-:S02]  /*3830*/  ISETP.LT.OR P1, PT, R14, 0x39, P1 ;  /* 0x000000390e00780c */ /* 0x000fc40000f21670 */
[----:B0-----:R-:W-:Y:S02]  /*3840*/  FMNMX.FTZ R42, R40, R39, !PT ;  /* 0x00000027282a7209 */ /* 0x001fe40007810000 */
[----:B------:R-:W-:Y:S02]  /*3850*/  FMNMX.FTZ R40, R24, R41, !PT ;  /* 0x0000002918287209 */ /* 0x000fe40007810000 */
[----:B------:R-:W-:Y:S01]  /*3860*/  FSEL R36, R54, -INF , !P1 ;  /* 0xff80000036247808 */ /* 0x000fe20004800000 */
[----:B------:R-:W0:Y:S01]  /*3870*/  SHFL.BFLY PT, R39, R42, 0x1, 0x1f ;  /* 0x0c201f002a277f89 */ /* 0x000e2200000e0000 */
        /* <DEDUP_REMOVED lines=14> */
[----:B------:R-:W-:-:S02]  /*3960*/  ISETP.GT.AND P1, PT, R15, 0x41, !P6 ;  /* 0x000000410f00780c */ /* 0x000fc40007724270 */
[----:B------:R-:W-:Y:S02]  /*3970*/  FMNMX.FTZ R41, R31, R40, !PT ;  /* 0x000000281f297209 */ /* 0x000fe40007810000 */
[----:B------:R-:W-:Y:S02]  /*3980*/  ISETP.LT.OR P1, PT, R14, 0x42, P1 ;  /* 0x000000420e00780c */ /* 0x000fe40000f21670 */
[----:B------:R-:W-:Y:S02]  /*3990*/  FMNMX.FTZ R40, R32, R41, !PT ;  /* 0x0000002920287209 */ /* 0x000fe40007810000 */
[----:B------:R-:W-:Y:S02]  /*39a0*/  FSEL R2, R59, -INF , !P1 ;  /* 0xff8000003b027808 */ /* 0x000fe40004800000 */
[----:B------:R-:W-:Y:S02]  /*39b0*/  FMNMX.FTZ R41, R33, R40, !PT ;  /* 0x0000002821297209 */ /* 0x000fe40007810000 */
[----:B------:R-:W-:-:S02]  /*39c0*/  ISETP.GT.AND P1, PT, R15, 0x48, !P4 ;  /* 0x000000480f00780c */ /* 0x000fc40006724270 */
[----:B0-----:R-:W-:Y:S02]  /*39d0*/  FMNMX.FTZ R4, R42, R39, !PT ;  /* 0x000000272a047209 */ /* 0x001fe40007810000 */
[----:B------:R-:W-:Y:S02]  /*39e0*/  FMNMX.FTZ R40, R34, R41, !PT ;  /* 0x0000002922287209 */ /* 0x000fe40007810000 */
[----:B------:R-:W-:Y:S01]  /*39f0*/  ISETP.LT.OR P1, PT, R14, 0x49, P1 ;  /* 0x000000490e00780c */ /* 0x000fe20000f21670 */
[----:B------:R-:W-:Y:S01]  /*3a00*/  FMUL.FTZ R39, R4, UR10 ;  /* 0x0000000a04277c20 */ /* 0x000fe20008410000 */
[----:B------:R-:W-:Y:S02]  /*3a10*/  FMNMX.FTZ R41, R35, R40, !PT ;  /* 0x0000002823297209 */ /* 0x000fe40007810000 */
[----:B------:R-:W-:Y:S02]  /*3a20*/  FSEL R0, R62, -INF , !P1 ;  /* 0xff8000003e007808 */ /* 0x000fe40004800000 */
[----:B------:R-:W-:-:S02]  /*3a30*/  FSETP.NEU.FTZ.AND P1, PT, R4, -INF , PT ;  /* 0xff8000000400780b */ /* 0x000fc40003f3d000 */
[----:B------:R-:W-:Y:S02]  /*3a40*/  ISETP.NE.AND P4, PT, R71, RZ, PT ;  /* 0x000000ff4700720c */ /* 0x000fe40003f85270 */
[----:B------:R-:W-:Y:S02]  /*3a50*/  FMNMX.FTZ R40, R36, R41, !PT ;  /* 0x0000002924287209 */ /* 0x000fe40007810000 */
[----:B------:R-:W-:Y:S02]  /*3a60*/  FSEL R43, R39, RZ, P1 ;  /* 0x000000ff272b7208 */ /* 0x000fe40000800000 */
[----:B------:R-:W-:Y:S02]  /*3a70*/  ISETP.GT.AND P1, PT, R15, 0x49, !P4 ;  /* 0x000000490f00780c */ /* 0x000fe40006724270 */
[----:B------:R-:W-:Y:S01]  /*3a80*/  FMNMX.FTZ R41, R37, R40, !PT ;  /* 0x0000002825297209 */ /* 0x000fe20007810000 */
[--C-:B------:R-:W-:Y:S01]  /*3a90*/  FFMA.FTZ R44, R44, UR10, -R43.reuse ;  /* 0x0000000a2c2c7c23 */ /* 0x100fe2000801082b */
[----:B------:R-:W-:Y:S01]  /*3aa0*/  ISETP.LT.OR P1, PT, R14, 0x4a, P1 ;  /* 0x0000004a0e00780c */ /* 0x000fe20000f21670 */
[--C-:B------:R-:W-:Y:S01]  /*3ab0*/  FFMA.FTZ R42, R70, UR10, -R43.reuse ;  /* 0x0000000a462a7c23 */ /* 0x100fe2000801082b */
[----:B------:R-:W-:Y:S01]  /*3ac0*/  ISETP.NE.AND P6, PT, R61, RZ, PT ;  /* 0x000000ff3d00720c */ /* 0x000fe20003fc5270 */
[--C-:B------:R-:W-:Y:S01]  /*3ad0*/  FFMA.FTZ R46, R72, UR10, -R43.reuse ;  /* 0x0000000a482e7c23 */ /* 0x100fe2000801082b */
[----:B------:R-:W-:Y:S01]  /*3ae0*/  FMNMX.FTZ R41, R38, R41, !PT ;  /* 0x0000002926297209 */ /* 0x000fe20007810000 */
[----:B------:R-:W-:Y:S01]  /*3af0*/  MUFU.EX2 R44, R44 ;  /* 0x0000002c002c7308 */ /* 0x000fe20000000800 */
[----:B------:R-:W-:Y:S01]  /*3b00*/  FSEL R39, R63, -INF , !P1 ;  /* 0xff8000003f277808 */ /* 0x000fe20004800000 */
[--C-:B------:R-:W-:Y:S01]  /*3b10*/  FFMA.FTZ R47, R74, UR10, -R43.reuse ;  /* 0x0000000a4a2f7c23 */ /* 0x100fe2000801082b */
[----:B------:R-:W-:Y:S01]  /*3b20*/  ISETP.GT.AND P1, PT, R15, 0x50, !P6 ;  /* 0x000000500f00780c */ /* 0x000fe20007724270 */
[--C-:B------:R-:W-:Y:S01]  /*3b30*/  FFMA.FTZ R48, R76, UR10, -R43.reuse ;  /* 0x0000000a4c307c23 */ /* 0x100fe2000801082b */
[----:B------:R-:W-:Y:S01]  /*3b40*/  FMNMX.FTZ R41, R2, R41, !PT ;  /* 0x0000002902297209 */ /* 0x000fe20007810000 */
[--C-:B------:R-:W-:Y:S01]  /*3b50*/  FFMA.FTZ R52, R90, UR10, -R43.reuse ;  /* 0x0000000a5a347c23 */ /* 0x100fe2000801082b */
[----:B------:R-:W-:Y:S01]  /*3b60*/  ISETP.LT.OR P1, PT, R14, 0x51, P1 ;  /* 0x000000510e00780c */ /* 0x000fe20000f21670 */
[----:B------:R0:W1:Y:S01]  /*3b70*/  MUFU.EX2 R45, R42 ;  /* 0x0000002a002d7308 */ /* 0x0000620000000800 */
[----:B------:R-:W-:Y:S01]  /*3b80*/  FMNMX.FTZ R40, R0, R41, !PT ;  /* 0x0000002900287209 */ /* 0x000fe20007810000 */
[--C-:B------:R-:W-:Y:S01]  /*3b90*/  FFMA.FTZ R50, R80, UR10, -R43.reuse ;  /* 0x0000000a50327c23 */ /* 0x100fe2000801082b */
[----:B------:R-:W-:Y:S01]  /*3ba0*/  ISETP.NE.AND P4, PT, R65, RZ, PT ;  /* 0x000000ff4100720c */ /* 0x000fe20003f85270 */
[--C-:B------:R-:W-:Y:S01]  /*3bb0*/  FFMA.FTZ R51, R82, UR10, -R43.reuse ;  /* 0x0000000a52337c23 */ /* 0x100fe2000801082b */
[----:B------:R-:W-:Y:S01]  /*3bc0*/  FSEL R11, R11, -INF , !P1 ;  /* 0xff8000000b0b7808 */ /* 0x000fe20004800000 */
[--C-:B------:R-:W-:Y:S01]  /*3bd0*/  FFMA.FTZ R41, R86, UR10, -R43.reuse ;  /* 0x0000000a56297c23 */ /* 0x100fe2000801082b */
[----:B------:R-:W-:Y:S01]  /*3be0*/  FMNMX.FTZ R40, R39, R40, !PT ;  /* 0x0000002827287209 */ /* 0x000fe20007810000 */
[----:B------:R-:W-:Y:S01]  /*3bf0*/  MUFU.EX2 R46, R46 ;  /* 0x0000002e002e7308 */ /* 0x000fe20000000800 */
[----:B------:R-:W-:Y:S01]  /*3c00*/  ISETP.GT.AND P4, PT, R15, 0x59, !P4 ;  /* 0x000000590f00780c */ /* 0x000fe20006784270 */
[--C-:B0-----:R-:W-:Y:S01]  /*3c10*/  FFMA.FTZ R42, R78, UR10, -R43.reuse ;  /* 0x0000000a4e2a7c23 */ /* 0x101fe2000801082b */
[----:B------:R-:W-:Y:S01]  /*3c20*/  ISETP.LT.OR P3, PT, R14, 0x59, P3 ;  /* 0x000000590e00780c */ /* 0x000fe20001f61670 */
[--C-:B------:R-:W-:Y:S01]  /*3c30*/  FFMA.FTZ R62, R64, UR10, -R43.reuse ;  /* 0x0000000a403e7c23 */ /* 0x100fe2000801082b */
[----:B------:R-:W-:Y:S01]  /*3c40*/  FSEL R15, R5, -INF , !P2 ;  /* 0xff800000050f7808 */ /* 0x000fe20005000000 */
[----:B------:R-:W-:Y:S01]  /*3c50*/  FFMA.FTZ R54, R92, UR10, -R43 ;  /* 0x0000000a5c367c23 */ /* 0x000fe2000801082b */
[----:B------:R-:W-:Y:S01]  /*3c60*/  FMNMX.FTZ R40, R11, R40, !PT ;  /* 0x000000280b287209 */ /* 0x000fe20007810000 */
[----:B------:R-:W0:Y:S01]  /*3c70*/  MUFU.EX2 R47, R47 ;  /* 0x0000002f002f7308 */ /* 0x000e220000000800 */
[----:B------:R-:W-:Y:S01]  /*3c80*/  ISETP.LT.OR P4, PT, R14, 0x5a, P4 ;  /* 0x0000005a0e00780c */ /* 0x000fe20002781670 */
[----:B-1----:R-:W-:Y:S01]  /*3c90*/  FADD.FTZ R65, R44, R45 ;  /* 0x0000002d2c417221 */ /* 0x002fe20000010000 */
[----:B------:R-:W-:Y:S01]  /*3ca0*/  FSEL R12, R12, -INF , !P3 ;  /* 0xff8000000c0c7808 */ /* 0x000fe20005800000 */
[--C-:B------:R-:W-:Y:S01]  /*3cb0*/  FFMA.FTZ R55, R94, UR10, -R43.reuse ;  /* 0x0000000a5e377c23 */ /* 0x100fe2000801082b */
[----:B------:R-:W-:Y:S01]  /*3cc0*/  FMNMX.FTZ R5, R15, R40, !PT ;  /* 0x000000280f057209 */ /* 0x000fe20007810000 */
[--C-:B------:R-:W-:Y:S01]  /*3cd0*/  FFMA.FTZ R40, R88, UR10, -R43.reuse ;  /* 0x0000000a58287c23 */ /* 0x100fe2000801082b */
[----:B------:R-:W-:Y:S01]  /*3ce0*/  FSEL R13, R13, -INF , !P4 ;  /* 0xff8000000d0d7808 */ /* 0x000fe20006000000 */
[----:B------:R-:W-:Y:S01]  /*3cf0*/  MUFU.EX2 R48, R48 ;  /* 0x0000003000307308 */ /* 0x000fe20000000800 */
[----:B------:R-:W-:Y:S01]  /*3d00*/  FMNMX.FTZ R14, R12, R5, !PT ;  /* 0x000000050c0e7209 */ /* 0x000fe20007810000 */
[--C-:B------:R-:W-:Y:S01]  /*3d10*/  FFMA.FTZ R56, R96, UR10, -R43.reuse ;  /* 0x0000000a60387c23 */ /* 0x100fe2000801082b */
[--C-:B------:R-:W-:Y:S01]  /*3d20*/  FFMA.FTZ R57, R98, UR10, -R43.reuse ;  /* 0x0000000a62397c23 */ /* 0x100fe2000801082b */
[--C-:B------:R-:W-:Y:S01]  /*3d30*/  FFMA.FTZ R58, R100, UR10, -R43.reuse ;  /* 0x0000000a643a7c23 */ /* 0x100fe2000801082b */
[----:B------:R-:W-:Y:S01]  /*3d40*/  FMNMX.FTZ R14, R13, R14, !PT ;  /* 0x0000000e0d0e7209 */ /* 0x000fe20007810000 */
[--C-:B------:R-:W-:Y:S01]  /*3d50*/  FFMA.FTZ R63, R106, UR10, -R43.reuse ;  /* 0x0000000a6a3f7c23 */ /* 0x100fe2000801082b */
[----:B------:R-:W-:Y:S01]  /*3d60*/  F2FP.F16.F32.PACK_AB R156, R45, R44 ;  /* 0x0000002c2d9c723e */ /* 0x000fe200000000ff */
[----:B------:R-:W-:Y:S01]  /*3d70*/  MUFU.EX2 R166, R40 ;  /* 0x0000002800a67308 */ /* 0x000fe20000000800 */
[----:B0-----:R-:W-:Y:S01]  /*3d80*/  F2FP.F16.F32.PACK_AB R158, R47, R46 ;  /* 0x0000002e2f9e723e */ /* 0x001fe200000000ff */
[----:B------:R-:W0:Y:S06]  /*3d90*/  SHFL.BFLY PT, R5, R14, 0x2, 0x1f ;  /* 0x0c401f000e057f89 */ /* 0x000e2c00000e0000 */
[----:B------:R1:W-:Y:S08]  /*3da0*/  MUFU.EX2 R53, R52 ;  /* 0x0000003400357308 */ /* 0x0003f00000000800 */
[----:B------:R2:W3:Y:S01]  /*3db0*/  MUFU.EX2 R49, R42 ;  /* 0x0000002a00317308 */ /* 0x0004e20000000800 */
[--C-:B-1----:R-:W-:Y:S01]  /*3dc0*/  FFMA.FTZ R52, R60, UR10, -R43.reuse ;  /* 0x0000000a3c347c23 */ /* 0x102fe2000801082b */
[----:B------:R-:W-:-:S06]  /*3dd0*/  FFMA.FTZ R60, R104, UR10, -R43 ;  /* 0x0000000a683c7c23 */ /* 0x000fcc000801082b */
[----:B------:R1:W-:Y:S01]  /*3de0*/  MUFU.EX2 R61, R60 ;  /* 0x0000003c003d7308 */ /* 0x0003e20000000800 */
[--C-:B--2---:R-:W-:Y:S01]  /*3df0*/  FFMA.FTZ R42, R84, UR10, -R43.reuse ;  /* 0x0000000a542a7c23 */ /* 0x104fe2000801082b */
[----:B0-----:R-:W-:Y:S01]  /*3e00*/  FMNMX.FTZ R40, R14, R5, !PT ;  /* 0x000000050e287209 */ /* 0x001fe20007810000 */
[----:B------:R-:W-:-:S04]  /*3e10*/  FFMA.FTZ R14, R102, UR10, -R43 ;  /* 0x0000000a660e7c23 */ /* 0x000fc8000801082b */
[----:B------:R-:W0:Y:S01]  /*3e20*/  SHFL.BFLY PT, R5, R40, 0x1, 0x1f ;  /* 0x0c201f0028057f89 */ /* 0x000e2200000e0000 */
[----:B------:R-:W-:Y:S01]  /*3e30*/  MUFU.EX2 R59, R14 ;  /* 0x0000000e003b7308 */ /* 0x000fe20000000800 */
[----:B-1----:R-:W-:Y:S01]  /*3e40*/  FADD.FTZ R60, R46, R65 ;  /* 0x000000412e3c7221 */ /* 0x002fe20000010000 */
[----:B---3--:R-:W-:-:S03]  /*3e50*/  F2FP.F16.F32.PACK_AB R160, R49, R48 ;  /* 0x0000003031a0723e */ /* 0x008fc600000000ff */
[----:B------:R-:W-:-:S03]  /*3e60*/  FADD.FTZ R65, R47, R60 ;  /* 0x0000003c2f417221 */ /* 0x000fc60000010000 */
[----:B------:R-:W1:Y:S01]  /*3e70*/  MUFU.EX2 R50, R50 ;  /* 0x0000003200327308 */ /* 0x000e620000000800 */
[----:B------:R-:W-:-:S04]  /*3e80*/  FADD.FTZ R60, R48, R65 ;  /* 0x00000041303c7221 */ /* 0x000fc80000010000 */
[----:B------:R-:W-:-:S03]  /*3e90*/  FADD.FTZ R67, R49, R60 ;  /* 0x0000003c31437221 */ /* 0x000fc60000010000 */
[----:B------:R-:W2:Y:S01]  /*3ea0*/  MUFU.EX2 R51, R51 ;  /* 0x0000003300337308 */ /* 0x000ea20000000800 */
[----:B0-----:R-:W-:-:S07]  /*3eb0*/  FMNMX.FTZ R5, R40, R5, !PT ;  /* 0x0000000528057209 */ /* 0x001fce0007810000 */
[----:B------:R-:W0:Y:S01]  /*3ec0*/  MUFU.EX2 R42, R42 ;  /* 0x0000002a002a7308 */ /* 0x000e220000000800 */
[----:B-1----:R-:W-:Y:S01]  /*3ed0*/  FADD.FTZ R64, R50, R67 ;  /* 0x0000004332407221 */ /* 0x002fe20000010000 */
[--C-:B------:R-:W-:Y:S01]  /*3ee0*/  FFMA.FTZ R40, R68, UR10, -R43.reuse ;  /* 0x0000000a44287c23 */ /* 0x100fe2000801082b */
[C---:B------:R-:W-:Y:S01]  /*3ef0*/  FSETP.NEU.FTZ.AND P1, PT, R5.reuse, -INF , PT ;  /* 0xff8000000500780b */ /* 0x040fe20003f3d000 */
[----:B------:R-:W-:Y:S01]  /*3f00*/  FMUL.FTZ R14, R5, UR10 ;  /* 0x0000000a050e7c20 */ /* 0x000fe20008410000 */
[----:B------:R-:W-:-:S03]  /*3f10*/  FFMA.FTZ R43, R108, UR10, -R43 ;  /* 0x0000000a6c2b7c23 */ /* 0x000fc6000801082b */
[----:B------:R-:W1:Y:S01]  /*3f20*/  MUFU.EX2 R41, R41 ;  /* 0x0000002900297308 */ /* 0x000e620000000800 */
[----:B------:R-:W-:Y:S01]  /*3f30*/  FSEL R14, R14, RZ, P1 ;  /* 0x000000ff0e0e7208 */ /* 0x000fe20000800000 */
[C---:B--2---:R-:W-:Y:S01]  /*3f40*/  FADD.FTZ R67, R51.reuse, R64 ;  /* 0x0000004033437221 */ /* 0x044fe20000010000 */
[----:B------:R-:W-:-:S03]  /*3f50*/  F2FP.F16.F32.PACK_AB R162, R51, R50 ;  /* 0x0000003233a2723e */ /* 0x000fc600000000ff */
[--C-:B------:R-:W-:Y:S01]  /*3f60*/  FFMA.FTZ R20, R20, UR10, -R14.reuse ;  /* 0x0000000a14147c23 */ /* 0x100fe2000801080e */
        /* <DEDUP_REMOVED lines=12> */
[----:B0-----:R-:W-:Y:S01]  /*4030*/  FADD.FTZ R64, R42, R67 ;  /* 0x000000432a407221 */ /* 0x001fe20000010000 */
[----:B------:R-:W0:Y:S01]  /*4040*/  MUFU.EX2 R21, R21 ;  /* 0x0000001500157308 */ /* 0x000e220000000800 */
[--C-:B------:R-:W-:Y:S01]  /*4050*/  FFMA.FTZ R34, R34, UR10, -R14.reuse ;  /* 0x0000000a22227c23 */ /* 0x100fe2000801080e */
[----:B------:R-:W-:Y:S01]  /*4060*/  FFMA.FTZ R35, R35, UR10, -R14 ;  /* 0x0000000a23237c23 */ /* 0x000fe2000801080e */
[----:B-1----:R-:W-:Y:S01]  /*4070*/  FADD.FTZ R67, R41, R64 ;  /* 0x0000004029437221 */ /* 0x002fe20000010000 */
[--C-:B------:R-:W-:Y:S01]  /*4080*/  FFMA.FTZ R36, R36, UR10, -R14.reuse ;  /* 0x0000000a24247c23 */ /* 0x100fe2000801080e */
[--C-:B------:R-:W-:Y:S01]  /*4090*/  FFMA.FTZ R2, R2, UR10, -R14.reuse ;  /* 0x0000000a02027c23 */ /* 0x100fe2000801080e */
[--C-:B------:R-:W-:Y:S01]  /*40a0*/  FFMA.FTZ R37, R37, UR10, -R14.reuse ;  /* 0x0000000a25257c23 */ /* 0x100fe2000801080e */
[----:B------:R-:W-:Y:S01]  /*40b0*/  FADD.FTZ R64, R166, R67 ;  /* 0x00000043a6407221 */ /* 0x000fe20000010000 */
[----:B------:R-:W1:Y:S01]  /*40c0*/  MUFU.EX2 R24, R24 ;  /* 0x0000001800187308 */ /* 0x000e620000000800 */
[--C-:B------:R-:W-:Y:S01]  /*40d0*/  FFMA.FTZ R38, R38, UR10, -R14.reuse ;  /* 0x0000000a26267c23 */ /* 0x100fe2000801080e */
[----:B------:R-:W-:Y:S01]  /*40e0*/  FFMA.FTZ R0, R0, UR10, -R14 ;  /* 0x0000000a00007c23 */ /* 0x000fe2000801080e */
[----:B------:R-:W-:Y:S01]  /*40f0*/  FADD.FTZ R67, R53, R64 ;  /* 0x0000004035437221 */ /* 0x000fe20000010000 */
[--C-:B------:R-:W-:Y:S01]  /*4100*/  FFMA.FTZ R39, R39, UR10, -R14.reuse ;  /* 0x0000000a27277c23 */ /* 0x100fe2000801080e */
[--C-:B------:R-:W-:Y:S01]  /*4110*/  FFMA.FTZ R11, R11, UR10, -R14.reuse ;  /* 0x0000000a0b0b7c23 */ /* 0x100fe2000801080e */
[----:B------:R-:W-:Y:S01]  /*4120*/  F2FP.F16.F32.PACK_AB R164, R41, R42 ;  /* 0x0000002a29a4723e */ /* 0x000fe200000000ff */
[--C-:B------:R-:W-:Y:S01]  /*4130*/  FFMA.FTZ R15, R15, UR10, -R14.reuse ;  /* 0x0000000a0f0f7c23 */ /* 0x100fe2000801080e */
[----:B------:R-:W2:Y:S01]  /*4140*/  MUFU.EX2 R25, R25 ;  /* 0x0000001900197308 */ /* 0x000ea20000000800 */
[----:B0-----:R-:W-:Y:S01]  /*4150*/  FADD.FTZ R65, R20, R21 ;  /* 0x0000001514417221 */ /* 0x001fe20000010000 */
[----:B------:R-:W-:Y:S01]  /*4160*/  FFMA.FTZ R13, R13, UR10, -R14 ;  /* 0x0000000a0d0d7c23 */ /* 0x000fe2000801080e */
[----:B------:R-:W-:-:S02]  /*4170*/  F2FP.F16.F32.PACK_AB R166, R53, R166 ;  /* 0x000000a635a6723e */ /* 0x000fc400000000ff */
[----:B------:R-:W-:-:S03]  /*4180*/  F2FP.F16.F32.PACK_AB R157, R21, R20 ;  /* 0x00000014159d723e */ /* 0x000fc600000000ff */
        /* <DEDUP_REMOVED lines=17> */
[----:B------:R-:W-:Y:S01]  /*42a0*/  MUFU.EX2 R32, R32 ;  /* 0x0000002000207308 */ /* 0x000fe20000000800 */
[C---:B--2---:R-:W-:Y:S01]  /*42b0*/  FADD.FTZ R65, R31.reuse, R60 ;  /* 0x0000003c1f417221 */ /* 0x044fe20000010000 */
[----:B------:R-:W-:Y:S01]  /*42c0*/  FFMA.FTZ R60, R12, UR10, -R14 ;  /* 0x0000000a0c3c7c23 */ /* 0x000fe2000801080e */
[----:B------:R-:W-:-:S05]  /*42d0*/  F2FP.F16.F32.PACK_AB R165, R31, R30 ;  /* 0x0000001e1fa5723e */ /* 0x000fca00000000ff */
[----:B------:R-:W1:Y:S01]  /*42e0*/  MUFU.EX2 R55, R55 ;  /* 0x0000003700377308 */ /* 0x000e620000000800 */
[----:B0-----:R-:W-:-:S07]  /*42f0*/  FADD.FTZ R64, R54, R67 ;  /* 0x0000004336407221 */ /* 0x001fce0000010000 */
[----:B------:R-:W0:Y:S08]  /*4300*/  MUFU.EX2 R33, R33 ;  /* 0x0000002100217308 */ /* 0x000e300000000800 */
[----:B------:R-:W2:Y:S01]  /*4310*/  MUFU.EX2 R56, R56 ;  /* 0x0000003800387308 */ /* 0x000ea20000000800 */
[C---:B-1----:R-:W-:Y:S01]  /*4320*/  FADD.FTZ R67, R55.reuse, R64 ;  /* 0x0000004037437221 */ /* 0x042fe20000010000 */
[----:B------:R-:W-:-:S06]  /*4330*/  F2FP.F16.F32.PACK_AB R168, R55, R54 ;  /* 0x0000003637a8723e */ /* 0x000fcc00000000ff */
[----:B------:R-:W-:Y:S01]  /*4340*/  MUFU.EX2 R34, R34 ;  /* 0x0000002200227308 */ /* 0x000fe20000000800 */
[----:B0-----:R-:W-:-:S07]  /*4350*/  F2FP.F16.F32.PACK_AB R167, R33, R32 ;  /* 0x0000002021a7723e */ /* 0x001fce00000000ff */
[----:B------:R-:W0:Y:S01]  /*4360*/  MUFU.EX2 R57, R57 ;  /* 0x0000003900397308 */ /* 0x000e220000000800 */
[----:B--2---:R-:W-:-:S07]  /*4370*/  FADD.FTZ R64, R56, R67 ;  /* 0x0000004338407221 */ /* 0x004fce0000010000 */
[----:B------:R-:W1:Y:S08]  /*4380*/  MUFU.EX2 R35, R35 ;  /* 0x0000002300237308 */ /* 0x000e700000000800 */
[----:B------:R-:W2:Y:S01]  /*4390*/  MUFU.EX2 R58, R58 ;  /* 0x0000003a003a7308 */ /* 0x000ea20000000800 */
[C---:B0-----:R-:W-:Y:S01]  /*43a0*/  FADD.FTZ R67, R57.reuse, R64 ;  /* 0x0000004039437221 */ /* 0x041fe20000010000 */
[----:B------:R-:W-:-:S06]  /*43b0*/  F2FP.F16.F32.PACK_AB R170, R57, R56 ;  /* 0x0000003839aa723e */ /* 0x000fcc00000000ff */
[----:B------:R-:W0:Y:S01]  /*43c0*/  MUFU.EX2 R36, R36 ;  /* 0x0000002400247308 */ /* 0x000e220000000800 */
[----:B-1----:R-:W-:-:S07]  /*43d0*/  F2FP.F16.F32.PACK_AB R169, R35, R34 ;  /* 0x0000002223a9723e */ /* 0x002fce00000000ff */
[----:B------:R1:W-:Y:S01]  /*43e0*/  MUFU.EX2 R173, R2 ;  /* 0x0000000200ad7308 */ /* 0x0003e20000000800 */
[----:B--2---:R-:W-:Y:S01]  /*43f0*/  FADD.FTZ R12, R58, R67 ;  /* 0x000000433a0c7221 */ /* 0x004fe20000010000 */
[----:B------:R-:W-:-:S03]  /*4400*/  F2FP.F16.F32.PACK_AB R172, R59, R58 ;  /* 0x0000003a3bac723e */ /* 0x000fc600000000ff */
[----:B------:R-:W-:-:S03]  /*4410*/  FADD.FTZ R47, R59, R12 ;  /* 0x0000000c3b2f7221 */ /* 0x000fc60000010000 */
[----:B------:R-:W2:Y:S01]  /*4420*/  MUFU.EX2 R37, R37 ;  /* 0x0000002500257308 */ /* 0x000ea20000000800 */
[----:B-1----:R-:W-:-:S04]  /*4430*/  FADD.FTZ R2, R32, R65 ;  /* 0x0000004120027221 */ /* 0x002fc80000010000 */
[----:B------:R-:W-:-:S03]  /*4440*/  FADD.FTZ R65, R33, R2 ;  /* 0x0000000221417221 */ /* 0x000fc60000010000 */
[----:B------:R-:W1:Y:S01]  /*4450*/  MUFU.EX2 R52, R52 ;  /* 0x0000003400347308 */ /* 0x000e620000000800 */
[----:B------:R-:W-:-:S04]  /*4460*/  FADD.FTZ R2, R34, R65 ;  /* 0x0000004122027221 */ /* 0x000fc80000010000 */
[----:B------:R-:W-:-:S03]  /*4470*/  FADD.FTZ R45, R35, R2 ;  /* 0x00000002232d7221 */ /* 0x000fc60000010000 */
[----:B------:R-:W3:Y:S01]  /*4480*/  MUFU.EX2 R38, R38 ;  /* 0x0000002600267308 */ /* 0x000ee20000000800 */
[----:B0-----:R-:W-:Y:S01]  /*4490*/  FADD.FTZ R2, R36, R45 ;  /* 0x0000002d24027221 */ /* 0x001fe20000010000 */
[----:B--2---:R-:W-:-:S03]  /*44a0*/  F2FP.F16.F32.PACK_AB R171, R37, R36 ;  /* 0x0000002425ab723e */ /* 0x004fc600000000ff */
[----:B------:R-:W-:-:S03]  /*44b0*/  FADD.FTZ R41, R37, R2 ;  /* 0x0000000225297221 */ /* 0x000fc60000010000 */
[----:B------:R-:W0:Y:S01]  /*44c0*/  MUFU.EX2 R62, R62 ;  /* 0x0000003e003e7308 */ /* 0x000e220000000800 */
[----:B-1----:R-:W-:Y:S01]  /*44d0*/  FADD.FTZ R14, R52, R47 ;  /* 0x0000002f340e7221 */ /* 0x002fe20000010000 */
[----:B------:R-:W-:-:S03]  /*44e0*/  F2FP.F16.F32.PACK_AB R174, R61, R52 ;  /* 0x000000343dae723e */ /* 0x000fc600000000ff */
[----:B------:R-:W-:-:S03]  /*44f0*/  FADD.FTZ R45, R61, R14 ;  /* 0x0000000e3d2d7221 */ /* 0x000fc60000010000 */
[----:B------:R-:W1:Y:S01]  /*4500*/  MUFU.EX2 R0, R0 ;  /* 0x0000000000007308 */ /* 0x000e620000000800 */
[----:B---3--:R-:W-:-:S04]  /*4510*/  FADD.FTZ R2, R38, R41 ;  /* 0x0000002926027221 */ /* 0x008fc80000010000 */
[C---:B------:R-:W-:Y:S01]  /*4520*/  FADD.FTZ R41, R173.reuse, R2 ;  /* 0x00000002ad297221 */ /* 0x040fe20000010000 */
[----:B------:R-:W-:Y:S02]  /*4530*/  F2FP.F16.F32.PACK_AB R173, R173, R38 ;  /* 0x00000026adad723e */ /* 0x000fe400000000ff */
[----:B------:R-:W2:Y:S01]  /*4540*/  MUFU.EX2 R63, R63 ;  /* 0x0000003f003f7308 */ /* 0x000ea20000000800 */
[----:B0-----:R-:W-:-:S07]  /*4550*/  FADD.FTZ R14, R62, R45 ;  /* 0x0000002d3e0e7221 */ /* 0x001fce0000010000 */
[----:B------:R-:W0:Y:S01]  /*4560*/  MUFU.EX2 R39, R39 ;  /* 0x0000002700277308 */ /* 0x000e220000000800 */
[----:B-1----:R-:W-:-:S07]  /*4570*/  FADD.FTZ R2, R0, R41 ;  /* 0x0000002900027221 */ /* 0x002fce0000010000 */
[----:B------:R-:W1:Y:S01]  /*4580*/  MUFU.EX2 R11, R11 ;  /* 0x0000000b000b7308 */ /* 0x000e620000000800 */
[C---:B--2---:R-:W-:Y:S01]  /*4590*/  FADD.FTZ R45, R63.reuse, R14 ;  /* 0x0000000e3f2d7221 */ /* 0x044fe20000010000 */
[----:B------:R-:W-:-:S06]  /*45a0*/  F2FP.F16.F32.PACK_AB R176, R63, R62 ;  /* 0x0000003e3fb0723e */ /* 0x000fcc00000000ff */
[----:B------:R1:W2:Y:S01]  /*45b0*/  MUFU.EX2 R12, R15 ;  /* 0x0000000f000c7308 */ /* 0x0002a20000000800 */
        /* <DEDUP_REMOVED lines=10> */
[----:B-1----:R-:W-:Y:S01]  /*4660*/  FADD.FTZ R14, R60, R15 ;  /* 0x0000000f3c0e7221 */ /* 0x002fe20000010000 */
[C---:B--2---:R-:W-:Y:S01]  /*4670*/  FADD.FTZ R2, R43.reuse, R42 ;  /* 0x0000002a2b027221 */ /* 0x044fe20000010000 */
[----:B------:R-:W-:Y:S02]  /*4680*/  F2FP.F16.F32.PACK_AB R178, R43, R40 ;  /* 0x000000282bb2723e */ /* 0x000fe400000000ff */
[C---:B0-----:R-:W-:Y:S01]  /*4690*/  FADD.FTZ R0, R13.reuse, R14 ;  /* 0x0000000e0d007221 */ /* 0x041fe20000010000 */
[----:B------:R-:W-:Y:S01]  /*46a0*/  F2FP.F16.F32.PACK_AB R179, R13, R60 ;  /* 0x0000003c0db3723e */ /* 0x000fe200000000ff */
[----:B------:R-:W-:Y:S06]  /*46b0*/  @!P0 BRA `(.L_x_1771) ;  /* 0x0000000000048947 */ /* 0x000fec0003800000 */
[----:B------:R-:W-:Y:S01]  /*46c0*/  BPT.TRAP 0x1 ;  /* 0x000000040000795c */ /* 0x000fe20000300000 */
.L_x_1771:
[----:B------:R0:W1:Y:S01]  /*46d0*/  SYNCS.PHASECHK.TRANS64.TRYWAIT P1, [UR23+0x22850], R10 ;  /* 0x0228500aff0075a7 */ /* 0x0000620008020157 */
[----:B------:R-:W-:Y:S05]  /*46e0*/  @!P0 BRA `(.L_x_1772) ;  /* 0x0000000000048947 */ /* 0x000fea0003800000 */
[----:B------:R-:W-:Y:S01]  /*46f0*/  BPT.TRAP 0x1 ;  /* 0x000000040000795c */ /* 0x000fe20000300000 */
.L_x_1772:
[----:B-1----:R-:W-:Y:S05]  /*4700*/  @P1 BRA `(.L_x_1773) ;  /* 0x0000000000081947 */ /* 0x002fea0003800000 */
[----:B------:R-:W1:Y:S02]  /*4710*/  SYNCS.PHASECHK.TRANS64.TRYWAIT P1, [UR23+0x22850], R10 ;  /* 0x0228500aff0075a7 */ /* 0x000e640008020157 */
[----:B-1----:R-:W-:Y:S05]  /*4720*/  @!P1 BRA `(.L_x_1774) ;  /* 0x0000011400d09947 */ /* 0x002fea0003800000 */
.L_x_1773:
[----:B------:R-:W-:Y:S01]  /*4730*/  R2UR UR6, R3 ;  /* 0x00000000030672ca */ /* 0x000fe200000e0000 */
[----:B------:R2:W-:Y:S01]  /*4740*/  BAR.SYNC.DEFER_BLOCKING R8, 0x100 ;  /* 0x000400080000751d */ /* 0x0005e20000010000 */
[----:B------:R-:W-:-:S05]  /*4750*/  ISETP.NE.AND P2, PT, R6, 0x1, PT ;  /* 0x000000010600780c */ /* 0x000fca0003f45270 */
[----:B------:R-:W-:Y:S01]  /*4760*/  UMOV UR7, 0x40000040 ;  /* 0x4000004000077882 */ /* 0x000fe20000000000 */
[----:B-1----:R-:W1:Y:S01]  /*4770*/  S2R R11, SR_TID.X ;  /* 0x00000000000b7919 */ /* 0x002e620000002100 */
[----:B--2---:R-:W-:-:S04]  /*4780*/  IMAD.U32 R8, RZ, RZ, UR43 ;  /* 0x0000002bff087e24 */ /* 0x004fc8000f8e00ff */
[----:B------:R-:W-:Y:S02]  /*4790*/  UIADD3 UR6, UR6, 0x400, URZ ;  /* 0x0000040006067890 */ /* 0x000fe4000fffe03f */
[----:B------:R-:W2:Y:S02]  /*47a0*/  @P2 LDC R3, c[0x0][0x44c] ;  /* 0x00011300ff032b82 */ /* 0x000ea40000000800 */
[----:B------:R-:W-:-:S04]  /*47b0*/  USHF.R.U32.HI UR6, URZ, 0x4, UR6 ;  /* 0x000000043f067899 */ /* 0x000fc80008011606 */
[----:B------:R-:W-:Y:S02]  /*47c0*/  ULOP3.LUT UR6, UR6, 0x3fff, URZ, 0xc0, !UPT ;  /* 0x00003fff06067892 */ /* 0x000fe4000f8ec03f */
[----:B0-----:R-:W0:Y:S02]  /*47d0*/  @P2 LDC R10, c[0x0][0x450] ;  /* 0x00011400ff0a2b82 */ /* 0x001e240000000800 */
[----:B------:R-:W-:Y:S01]  /*47e0*/  ULOP3.LUT UR21, UR6, 0x3000000, URZ, 0xfc, !UPT ;  /* 0x0300000006157892 */ /* 0x000fe2000f8efc3f */
[----:B------:R-:W-:-:S03]  /*47f0*/  WARPGROUP.ARRIVE ;  /* 0x00000000000079c5 */ /* 0x000fc60000000000 */
[----:B------:R-:W-:-:S07]  /*4800*/  UIMAD UR11, UR36, 0xc00, UR21 ;  /* 0x00000c00240b78a4 */ /* 0x000fce000f8e0215 */
[----:B------:R-:W-:Y:S02]  /*4810*/  UMOV UR6, UR11 ;  /* 0x0000000b00067c82 */ /* 0x000fe40008000000 */
[----:B------:R-:W-:Y:S01]  /*4820*/  HGMMA.64x256x16.F32 R24, R156, gdesc[UR4].tnspB, RZ, !UPT, gsb0 ;  /* 0x43e000049c187df0 */ /* 0x000fe2000c0008ff */
[----:B------:R-:W-:Y:S01]  /*4830*/  UIADD3 UR6, UR11, 0x80, URZ ;  /* 0x000000800b067890 */ /* 0x000fe2000fffe03f */
[----:B--2---:R-:W-:Y:S01]  /*4840*/  @P2 IMAD.HI.U32 R3, R3, UR43, RZ ;  /* 0x0000002b03032c27 */ /* 0x004fe2000f8e00ff */
[----:B------:R-:W-:Y:S01]  /*4850*/  UMOV UR7, 0x40000040 ;  /* 0x4000004000077882 */ /* 0x000fe20000000000 */
[----:B-1----:R-:W-:Y:S02]  /*4860*/  LOP3.LUT P1, RZ, R11, 0x7f, RZ, 0xc0, !PT ;  /* 0x0000007f0bff7812 */ /* 0x002fe4000782c0ff */
[----:B------:R-:W-:Y:S01]  /*4870*/  IMAD.U32 R11, RZ, RZ, UR23 ;  /* 0x00000017ff0b7e24 */ /* 0x000fe2000f8e00ff */
[----:B0-----:R-:W-:-:S04]  /*4880*/  @P2 SHF.R.U32.HI R8, RZ, R10, R3 ;  /* 0x0000000aff082219 */ /* 0x001fc80000011603 */
[----:B------:R-:W-:-:S06]  /*4890*/  IADD3 R8, R8, -R9, R16 ;  /* 0x8000000908087210 */ /* 0x000fcc0007ffe010 */
[----:B------:R-:W-:-:S05]  /*48a0*/  @!P1 VIADD R3, R11, 0x22860 ;  /* 0x000228600b039836 */ /* 0x000fca0000000000 */
[----:B------:R-:W-:Y:S01]  /*48b0*/  @!P1 PRMT R3, RZ, 0x654, R3 ;  /* 0x00000654ff039816 */ /* 0x000fe20000000003 */
[----:B------:R-:W-:Y:S02]  /*48c0*/  WARPGROUP.DEPBAR.LE gsb0, 0x0 ;  /* 0x00008000000079c5 */ /* 0x000fe40000010000 */
        /* <DEDUP_REMOVED lines=26> */
[----:B------:R-:W-:-:S13]  /*4a70*/  R2UR UR6, R8 ;  /* 0x00000000080672ca */ /* 0x000fda00000e0000 */
[----:B------:R-:W-:Y:S01]  /*4a80*/  UIADD3 UR14, UR6, UR14, URZ ;  /* 0x0000000e060e7290 */ /* 0x000fe2000fffe03f */
[----:B------:R-:W-:Y:S02]  /*4a90*/  WARPGROUP.DEPBAR.LE gsb0, 0x0 ;  /* 0x00008000000079c5 */ /* 0x000fe40000010000 */
[----:B------:R0:W-:Y:S01]  /*4aa0*/  @!P1 SYNCS.ARRIVE.TRANS64.RED.A1T0 RZ, [R3+URZ], RZ ;  /* 0x000000ff03ff99a7 */ /* 0x0001e2000810043f */
[----:B------:R-:W-:Y:S01]  /*4ab0*/  PLOP3.LUT P1, PT, PT, PT, UP0, 0x40, 0x0 ;  /* 0x000000000000781c */ /* 0x000fe20003f2e808 */
[----:B0-----:R-:W-:-:S12]  /*4ac0*/  VIADD R3, R152, 0xfffffffe ;  /* 0xfffffffe98037836 */ /* 0x001fd80000000000 */
[----:B------:R-:W-:Y:S05]  /*4ad0*/  @P1 BRA `(.L_x_1775) ;  /* 0x0000000000481947 */ /* 0x000fea0003800000 */
[C---:B------:R-:W-:Y:S01]  /*4ae0*/  ISETP.GT.AND P1, PT, R8.reuse, RZ, PT ;  /* 0x000000ff0800720c */ /* 0x040fe20003f24270 */
[----:B------:R-:W-:-:S05]  /*4af0*/  VIADD R10, R8, 0xffffffff ;  /* 0xffffffff080a7836 */ /* 0x000fca0000000000 */
[----:B------:R-:W-:-:S07]  /*4b00*/  R2UR UR11, R10 ;  /* 0x000000000a0b72ca */ /* 0x000fce00000e0000 */
[----:B------:R-:W-:Y:S08]  /*4b10*/  @P1 BRA `(.L_x_1776) ;  /* 0x00000000001c1947 */ /* 0x000ff00003800000 */
[----:B------:R-:W-:Y:S02]  /*4b20*/  UISETP.NE.AND UP1, UPT, UR15, 0x1, UPT ;  /* 0x000000010f00788c */ /* 0x000fe4000bf25270 */
[----:B------:R-:W-:-:S09]  /*4b30*/  UIADD3 UR11, -UR6, URZ, URZ ;  /* 0x0000003f060b7290 */ /* 0x000fd2000fffe13f */
[----:B------:R-:W-:Y:S02]  /*4b40*/  @UP1 ULDC.64 UR18, c[0x0][0x9e8] ;  /* 0x00027a0000121ab9 */ /* 0x000fe40000000a00 */
[----:B------:R-:W-:-:S04]  /*4b50*/  UIMAD.WIDE.U32 UR6, UR11, UR18, URZ ;  /* 0x000000120b0672a5 */ /* 0x000fc8000f8e003f */
[----:B------:R-:W-:-:S04]  /*4b60*/  @UP1 USHF.R.U32.HI UR11, URZ, UR19, UR7 ;  /* 0x000000133f0b1299 */ /* 0x000fc80008011607 */
[----:B------:R-:W-:Y:S01]  /*4b70*/  ULOP3.LUT UR11, URZ, UR11, URZ, 0x33, !UPT ;  /* 0x0000000b3f0b7292 */ /* 0x000fe2000f8e333f */
[----:B------:R-:W-:Y:S11]  /*4b80*/  BRA `(.L_x_1777) ;  /* 0x0000000000107947 */ /* 0x000ff60003800000 */
.L_x_1776:
[----:B------:R-:W-:-:S11]  /*4b90*/  UISETP.NE.AND UP1, UPT, UR15, 0x1, UPT ;  /* 0x000000010f00788c */ /* 0x000fd6000bf25270 */
[----:B------:R-:W-:Y:S02]  /*4ba0*/  @UP1 ULDC.64 UR18, c[0x0][0x9e8] ;  /* 0x00027a0000121ab9 */ /* 0x000fe40000000a00 */
[----:B------:R-:W-:-:S04]  /*4bb0*/  UIMAD.WIDE.U32 UR6, UR11, UR18, URZ ;  /* 0x000000120b0672a5 */ /* 0x000fc8000f8e003f */
[----:B------:R-:W-:-:S12]  /*4bc0*/  @UP1 USHF.R.U32.HI UR11, URZ, UR19, UR7 ;  /* 0x000000133f0b1299 */ /* 0x000fd80008011607 */
.L_x_1777:
[----:B------:R-:W-:-:S04]  /*4bd0*/  UIMAD UR11, UR11, UR15, UR15 ;  /* 0x0000000f0b0b72a4 */ /* 0x000fc8000f8e020f */
[----:B------:R-:W-:-:S04]  /*4be0*/  UISETP.LT.AND UP1, UPT, UR14, UR11, UPT ;  /* 0x0000000b0e00728c */ /* 0x000fc8000bf21270 */
[----:B------:R-:W-:-:S12]  /*4bf0*/  USEL UR14, UR14, UR11, UP1 ;  /* 0x0000000b0e0e7287 */ /* 0x000fd80008800000 */
.L_x_1775:
[----:B------:R-:W-:Y:S01]  /*4c00*/  UIMAD.WIDE UR6, UR14, 0x2aaaaaab, URZ ;  /* 0x2aaaaaab0e0678a5 */ /* 0x000fe2000f8e023f */
[----:B------:R-:W-:Y:S01]  /*4c10*/  ULDC UR25, c[0x0][0x9e4] ;  /* 0x0002790000197ab9 */ /* 0x000fe20000000800 */
[----:B------:R-:W-:Y:S02]  /*4c20*/  ULDC UR26, c[0x0][0x9d8] ;  /* 0x00027600001a7ab9 */ /* 0x000fe40000000800 */
[----:B------:R-:W-:Y:S01]  /*4c30*/  USHF.R.U32.HI UR6, URZ, 0x1f, UR7 ;  /* 0x0000001f3f067899 */ /* 0x000fe20008011607 */
[----:B------:R-:W-:Y:S01]  /*4c40*/  ULDC UR24, c[0x0][0x988] ;  /* 0x0002620000187ab9 */ /* 0x000fe20000000800 */
[----:B------:R-:W-:Y:S02]  /*4c50*/  ULDC UR27, c[0x0][0x9e0] ;  /* 0x00027800001b7ab9 */ /* 0x000fe40000000800 */
[----:B------:R-:W-:-:S04]  /*4c60*/  ULEA.HI.SX32 UR6, UR7, UR6, 0x1c ;  /* 0x0000000607067291 */ /* 0x000fc8000f8fe23f */
[----:B------:R-:W-:-:S04]  /*4c70*/  UISETP.LT.AND UP1, UPT, UR39, UR6, UPT ;  /* 0x000000062700728c */ /* 0x000fc8000bf21270 */
[----:B------:R-:W-:-:S06]  /*4c80*/  USEL UR23, UR39, UR6, !UP1 ;  /* 0x0000000627177287 */ /* 0x000fcc000c800000 */
[----:B------:R-:W-:-:S13]  /*4c90*/  ISETP.GE.AND P1, PT, R3, UR23, PT ;  /* 0x0000001703007c0c */ /* 0x000fda000bf26270 */
[----:B------:R-:W-:Y:S05]  /*4ca0*/  @!P1 BRA `(.L_x_1778) ;  /* 0x00000034007c9947 */ /* 0x000fea0003800000 */
.L_x_1795:
[----:B------:R-:W-:-:S04]  /*4cb0*/  UIADD3 UR36, UR36, 0x1, URZ ;  /* 0x0000000124247890 */ /* 0x000fc8000fffe03f */
[----:B------:R-:W-:-:S04]  /*4cc0*/  UISETP.NE.AND UP1, UPT, UR36, 0x2, UPT ;  /* 0x000000022400788c */ /* 0x000fc8000bf25270 */
[----:B------:R-:W-:Y:S02]  /*4cd0*/  USEL UR6, URZ, 0x1, UP1 ;  /* 0x000000013f067887 */ /* 0x000fe40008800000 */
[----:B------:R-:W-:Y:S02]  /*4ce0*/  USEL UR36, UR36, URZ, UP1 ;  /* 0x0000003f24247287 */ /* 0x000fe40008800000 */
[----:B------:R-:W-:Y:S01]  /*4cf0*/  ULOP3.LUT UR37, UR37, UR6, URZ, 0x3c, !UPT ;  /* 0x0000000625257292 */ /* 0x000fe2000f8e3c3f */
[----:B0-----:R-:W-:Y:S11]  /*4d00*/  @!P0 BRA `(.L_x_1779) ;  /* 0x0000000000048947 */ /* 0x001ff60003800000 */
[----:B------:R-:W-:Y:S01]  /*4d10*/  BPT.TRAP 0x1 ;  /* 0x000000040000795c */ /* 0x000fe20000300000 */
.L_x_1779:
        /* <DEDUP_REMOVED lines=9> */
.L_x_1780:
[----:B-1----:R-:W-:Y:S05]  /*4db0*/  @P1 BRA `(.L_x_1781) ;  /* 0x0000000000081947 */ /* 0x002fea0003800000 */
[----:B------:R-:W1:Y:S02]  /*4dc0*/  SYNCS.PHASECHK.TRANS64.TRYWAIT P1, [UR28+0x22830], R8 ;  /* 0x02283008ff0075a7 */ /* 0x000e64000802015c */
[----:B-1----:R-:W-:Y:S05]  /*4dd0*/  @!P1 BRA `(.L_x_1782) ;  /* 0x00000110003c9947 */ /* 0x002fea0003800000 */
.L_x_1781:
[----:B------:R-:W-:Y:S01]  /*4de0*/  UIMAD UR18, UR36, 0x300, UR20 ;  /* 0x00000300241278a4 */ /* 0x000fe2000f8e0214 */
[----:B------:R-:W-:Y:S01]  /*4df0*/  WARPGROUP.ARRIVE ;  /* 0x00000000000079c5 */ /* 0x000fe20000000000 */
[----:B------:R-:W-:Y:S01]  /*4e00*/  UMOV UR19, 0x40000040 ;  /* 0x4000004000137882 */ /* 0x000fe20000000000 */
[----:B------:R-:W-:Y:S01]  /*4e10*/  UMOV UR7, 0x40000040 ;  /* 0x4000004000077882 */ /* 0x000fe20000000000 */
[----:B------:R-:W-:Y:S01]  /*4e20*/  UIADD3 UR6, UR18, 0x2, URZ ;  /* 0x0000000212067890 */ /* 0x000fe2000fffe03f */
[----:B------:R-:W-:Y:S01]  /*4e30*/  ISETP.NE.AND P1, PT, R6, 0x1, PT ;  /* 0x000000010600780c */ /* 0x000fe20003f25270 */
[----:B------:R-:W-:Y:S01]  /*4e40*/  UIADD3 UR10, UR18, 0x4, URZ ;  /* 0x00000004120a7890 */ /* 0x000fe2000fffe03f */
[----:B------:R-:W2:Y:S01]  /*4e50*/  S2R R9, SR_TID.X ;  /* 0x0000000000097919 */ /* 0x000ea20000002100 */
[----:B------:R-:W-:Y:S01]  /*4e60*/  UMOV UR11, 0x40000040 ;  /* 0x40000040000b7882 */ /* 0x000fe20000000000 */
[----:B------:R-:W-:Y:S01]  /*4e70*/  HGMMA.64x96x16.F32 R152, gdesc[UR16], RZ, !UPT, gsb0 ;  /* 0x01600000109879f0 */ /* 0x000fe2000c0008ff */
[----:B------:R-:W-:Y:S01]  /*4e80*/  UIADD3 UR14, UR18, 0x6, URZ ;  /* 0x00000006120e7890 */ /* 0x000fe2000fffe03f */
[----:B------:R-:W-:-:S07]  /*4e90*/  UMOV UR15, 0x40000040 ;  /* 0x40000040000f7882 */ /* 0x000fce0000000000 */
[----:B-1----:R-:W1:Y:S08]  /*4ea0*/  @P1 LDC R7, c[0x0][0x44c] ;  /* 0x00011300ff071b82 */ /* 0x002e700000000800 */
[----:B------:R-:W3:Y:S01]  /*4eb0*/  @P1 LDC R10, c[0x0][0x450] ;  /* 0x00011400ff0a1b82 */ /* 0x000ee20000000800 */
[----:B--2---:R-:W-:Y:S01]  /*4ec0*/  SHF.R.U32.HI R11, RZ, 0x7, R9 ;  /* 0x00000007ff0b7819 */ /* 0x004fe20000011609 */
        /* <DEDUP_REMOVED lines=20> */
[----:B------:R-:W-:-:S02]  /*5010*/  VIADD R194, R22, UR43 ;  /* 0x0000002b16c27c36 */ /* 0x000fc40008000000 */
[----:B------:R-:W-:Y:S01]  /*5020*/  FMUL.FTZ R15, R153, UR26 ;  /* 0x0000001a990f7c20 */ /* 0x000fe20008410000 */
[----:B------:R-:W-:Y:S01]  /*5030*/  FMUL.FTZ R153, R157, UR26 ;  /* 0x0000001a9d997c20 */ /* 0x000fe20008410000 */
[----:B------:R-:W-:Y:S01]  /*5040*/  FMUL.FTZ R157, R161, UR26 ;  /* 0x0000001aa19d7c20 */ /* 0x000fe20008410000 */
[----:B-1----:R-:W-:-:S04]  /*5050*/  @P1 IMAD.HI.U32 R7, R194, R7, RZ ;  /* 0x00000007c2071227 */ /* 0x002fc800078e00ff */
[----:B------:R-:W-:Y:S01]  /*5060*/  FMUL.FTZ R161, R165, UR26 ;  /* 0x0000001aa5a17c20 */ /* 0x000fe20008410000 */
[----:B------:R-:W-:Y:S01]  /*5070*/  FMUL.FTZ R165, R169, UR26 ;  /* 0x0000001aa9a57c20 */ /* 0x000fe20008410000 */
[----:B------:R-:W-:Y:S01]  /*5080*/  FMUL.FTZ R169, R173, UR26 ;  /* 0x0000001aada97c20 */ /* 0x000fe20008410000 */
[----:B------:R-:W-:Y:S01]  /*5090*/  FMUL.FTZ R173, R177, UR26 ;  /* 0x0000001ab1ad7c20 */ /* 0x000fe20008410000 */
[----:B---3--:R-:W-:Y:S01]  /*50a0*/  @P1 SHF.R.U32.HI R194, RZ, R10, R7 ;  /* 0x0000000affc21219 */ /* 0x008fe20000011607 */
[----:B------:R-:W-:Y:S01]  /*50b0*/  IMAD.U32 R177, RZ, RZ, UR28 ;  /* 0x0000001cffb17e24 */ /* 0x000fe2000f8e00ff */
[----:B------:R-:W-:Y:S01]  /*50c0*/  LOP3.LUT P1, RZ, R9, 0x7f, RZ, 0xc0, !PT ;  /* 0x0000007f09ff7812 */ /* 0x000fe2000782c0ff */
[----:B------:R-:W-:Y:S01]  /*50d0*/  FMUL.FTZ R13, R155, UR26 ;  /* 0x0000001a9b0d7c20 */ /* 0x000fe20008410000 */
[----:B------:R-:W1:Y:S01]  /*50e0*/  LDC R9, c[0x0][0x288] ;  /* 0x0000a200ff097b82 */ /* 0x000e620000000800 */
        /* <DEDUP_REMOVED lines=10> */
[----:B------:R-:W-:-:S02]  /*5190*/  @!P1 VIADD R10, R177, 0x22840 ;  /* 0x00022840b10a9836 */ /* 0x000fc40000000000 */
        /* <DEDUP_REMOVED lines=9> */
[----:B------:R-:W-:Y:S01]  /*5230*/  IMAD R189, R3, -0x60, RZ ;  /* 0xffffffa003bd7824 */ /* 0x000fe200078e02ff */
[----:B------:R-:W-:Y:S01]  /*5240*/  IADD3 R7, -R11, 0xb, RZ ;  /* 0x0000000b0b077810 */ /* 0x000fe20007ffe1ff */
[----:B------:R-:W-:Y:S01]  /*5250*/  FMUL.FTZ R175, R183, UR26 ;  /* 0x0000001ab7af7c20 */ /* 0x000fe20008410000 */
[----:B------:R-:W-:Y:S01]  /*5260*/  FMUL.FTZ R181, R184, UR26 ;  /* 0x0000001ab8b57c20 */ /* 0x000fe20008410000 */
[----:B------:R-:W-:Y:S01]  /*5270*/  FMUL.FTZ R185, R188, UR26 ;  /* 0x0000001abcb97c20 */ /* 0x000fe20008410000 */
[----:B------:R-:W-:Y:S01]  /*5280*/  FMUL.FTZ R183, R190, UR26 ;  /* 0x0000001abeb77c20 */ /* 0x000fe20008410000 */
[----:B------:R-:W-:Y:S01]  /*5290*/  FMUL.FTZ R184, R191, UR26 ;  /* 0x0000001abfb87c20 */ /* 0x000fe20008410000 */
[----:B------:R-:W-:Y:S01]  /*52a0*/  FMUL.FTZ R188, R195, UR26 ;  /* 0x0000001ac3bc7c20 */ /* 0x000fe20008410000 */
[----:B------:R-:W-:Y:S01]  /*52b0*/  @!P1 PRMT R10, RZ, 0x654, R10 ;  /* 0x00000654ff0a9816 */ /* 0x000fe2000000000a */
[----:B------:R-:W-:Y:S01]  /*52c0*/  FMUL.FTZ R190, R192, UR26 ;  /* 0x0000001ac0be7c20 */ /* 0x000fe20008410000 */
[----:B------:R-:W-:Y:S01]  /*52d0*/  FMUL.FTZ R191, R193, UR26 ;  /* 0x0000001ac1bf7c20 */ /* 0x000fe20008410000 */
[----:B------:R-:W-:Y:S01]  /*52e0*/  FMUL.FTZ R195, R196, UR26 ;  /* 0x0000001ac4c37c20 */ /* 0x000fe20008410000 */
[----:B------:R-:W-:Y:S01]  /*52f0*/  FMUL.FTZ R196, R197, UR26 ;  /* 0x0000001ac5c47c20 */ /* 0x000fe20008410000 */
[----:B------:R-:W-:-:S02]  /*5300*/  VIADD R11, R189, 0x1 ;  /* 0x00000001bd0b7836 */ /* 0x000fc40000000000 */
[----:B------:R-:W-:Y:S01]  /*5310*/  FMUL.FTZ R192, R198, UR26 ;  /* 0x0000001ac6c07c20 */ /* 0x000fe20008410000 */
[----:B------:R-:W-:Y:S01]  /*5320*/  FMUL.FTZ R193, R199, UR26 ;  /* 0x0000001ac7c17c20 */ /* 0x000fe20008410000 */
[----:B------:R3:W-:Y:S06]  /*5330*/  BAR.ARV R7, 0x100 ;  /* 0x000400070000751d */ /* 0x0007ec0000002000 */
[----:B------:R3:W-:Y:S01]  /*5340*/  @!P1 SYNCS.ARRIVE.TRANS64.RED.A1T0 RZ, [R10+URZ], RZ ;  /* 0x000000ff0aff99a7 */ /* 0x0007e2000810043f */
[----:B------:R-:W-:Y:S01]  /*5350*/  PLOP3.LUT P1, PT, PT, PT, UP0, 0x40, 0x0 ;  /* 0x000000000000781c */ /* 0x000fe20003f2e808 */
[----:B------:R-:W-:Y:S01]  /*5360*/  IMAD R11, R18, -0x2, R11 ;  /* 0xfffffffe120b7824 */ /* 0x000fe200078e020b */
[----:B------:R-:W4:Y:S04]  /*5370*/  MUFU.TANH R14, R14 ;  /* 0x0000000e000e7308 */ /* 0x000f280000002400 */
[----:B-1----:R-:W-:-:S04]  /*5380*/  IADD3 R11, R11, -R9, R16 ;  /* 0x800000090b0b7210 */ /* 0x002fc80007ffe010 */
[----:B------:R-:W1:Y:S01]  /*5390*/  MUFU.TANH R15, R15 ;  /* 0x0000000f000f7308 */ /* 0x000e620000002400 */
[C---:B------:R-:W-:Y:S02]  /*53a0*/  VIADD R204, R11.reuse, UR27 ;  /* 0x0000001b0bcc7c36 */ /* 0x040fe40008000000 */
[----:B------:R-:W-:Y:S02]  /*53b0*/  VIADD R199, R11, UR22 ;  /* 0x000000160bc77c36 */ /* 0x000fe40008000000 */
[C---:B--2---:R-:W-:Y:S02]  /*53c0*/  IMAD.IADD R198, R215.reuse, 0x1, R204 ;  /* 0x00000001d7c67824 */ /* 0x044fe400078e02cc */
[----:B------:R-:W-:Y:S01]  /*53d0*/  IMAD.IADD R197, R215, 0x1, R199 ;  /* 0x00000001d7c57824 */ /* 0x000fe200078e02c7 */
[----:B------:R-:W2:Y:S08]  /*53e0*/  MUFU.TANH R12, R12 ;  /* 0x0000000c000c7308 */ /* 0x000eb00000002400 */
        /* <DEDUP_REMOVED lines=44> */
[----:B------:R-:W0:Y:S01]  /*56b0*/  MUFU.TANH R193, R193 ;  /* 0x000000c100c17308 */ /* 0x000e220000002400 */
[----:B-1234-:R-:W-:Y:S05]  /*56c0*/  @P1 BRA `(.L_x_1783) ;  /* 0x0000000000581947 */ /* 0x01efea0003800000 */
[----:B------:R-:W-:Y:S01]  /*56d0*/  IADD3 R215, R16, -R9, R215 ;  /* 0x8000000910d77210 */ /* 0x000fe20007ffe0d7 */
[----:B------:R-:W-:Y:S03]  /*56e0*/  BSSY B0, `(.L_x_1784) ;  /* 0x0000010000007945 */ /* 0x000fe60003800000 */
[----:B------:R-:W-:-:S13]  /*56f0*/  ISETP.GT.AND P1, PT, R215, -0x1, PT ;  /* 0xffffffffd700780c */ /* 0x000fda0003f24270 */
[----:B------:R-:W-:Y:S05]  /*5700*/  @P1 BRA `(.L_x_1785) ;  /* 0x0000000000201947 */ /* 0x000fea0003800000 */
[----:B------:R-:W-:Y:S01]  /*5710*/  IMAD.U32 R217, RZ, RZ, UR25 ;  /* 0x00000019ffd97e24 */ /* 0x000fe2000f8e00ff */
[----:B------:R-:W-:-:S04]  /*5720*/  LOP3.LUT R215, RZ, R215, RZ, 0x33, !PT ;  /* 0x000000d7ffd77212 */ /* 0x000fc800078e33ff */
[----:B------:R-:W-:-:S13]  /*5730*/  ISETP.NE.AND P1, PT, R217, 0x1, PT ;  /* 0x00000001d900780c */ /* 0x000fda0003f25270 */
[----:B------:R-:W1:Y:S02]  /*5740*/  @P1 LDC.64 R10, c[0x0][0x9e8] ;  /* 0x00027a00ff0a1b82 */ /* 0x000e640000000a00 */
[----:B-1----:R-:W-:-:S05]  /*5750*/  @P1 IMAD.HI.U32 R10, R215, R10, RZ ;  /* 0x0000000ad70a1227 */ /* 0x002fca00078e00ff */
[----:B------:R-:W-:-:S04]  /*5760*/  @P1 SHF.R.U32.HI R215, RZ, R11, R10 ;  /* 0x0000000bffd71219 */ /* 0x000fc8000001160a */
[----:B------:R-:W-:Y:S01]  /*5770*/  LOP3.LUT R215, RZ, R215, RZ, 0x33, !PT ;  /* 0x000000d7ffd77212 */ /* 0x000fe200078e33ff */
[----:B------:R-:W-:Y:S06]  /*5780*/  BRA `(.L_x_1786) ;  /* 0x0000000000147947 */ /* 0x000fec0003800000 */
.L_x_1785:
[----:B------:R-:W-:-:S05]  /*5790*/  IMAD.U32 R217, RZ, RZ, UR25 ;  /* 0x00000019ffd97e24 */ /* 0x000fca000f8e00ff */
[----:B------:R-:W-:-:S13]  /*57a0*/  ISETP.NE.AND P1, PT, R217, 0x1, PT ;  /* 0x00000001d900780c */ /* 0x000fda0003f25270 */
[----:B------:R-:W1:Y:S02]  /*57b0*/  @P1 LDC.64 R10, c[0x0][0x9e8] ;  /* 0x00027a00ff0a1b82 */ /* 0x000e640000000a00 */
[----:B-1----:R-:W-:-:S05]  /*57c0*/  @P1 IMAD.HI.U32 R10, R215, R10, RZ ;  /* 0x0000000ad70a1227 */ /* 0x002fca00078e00ff */
[----:B------:R-:W-:-:S07]  /*57d0*/  @P1 SHF.R.U32.HI R215, RZ, R11, R10 ;  /* 0x0000000bffd71219 */ /* 0x000fce000001160a */
.L_x_1786:
[----:B------:R-:W-:Y:S05]  /*57e0*/  BSYNC B0 ;  /* 0x0000000000007941 */ /* 0x000fea0003800000 */
.L_x_1784:
[----:B------:R-:W-:-:S04]  /*57f0*/  IMAD R10, R18, -0x2, R189 ;  /* 0xfffffffe120a7824 */ /* 0x000fc800078e02bd */
[----:B------:R-:W-:-:S05]  /*5800*/  IMAD R10, R215, R217, R10 ;  /* 0x000000d9d70a7224 */ /* 0x000fca00078e020a */
[----:B------:R-:W-:Y:S02]  /*5810*/  VIADDMNMX R198, R10, R217, R198, PT ;  /* 0x000000d90ac67246 */ /* 0x000fe400038001c6 */
[----:B------:R-:W-:-:S07]  /*5820*/  VIMNMX R197, R197, R10, !PT ;  /* 0x0000000ac5c57248 */ /* 0x000fce0007fe0100 */
.L_x_1783:
[----:B------:R-:W-:Y:S01]  /*5830*/  ISETP.GE.AND P2, PT, R189, 0x1, PT ;  /* 0x00000001bd00780c */ /* 0x000fe20003f46270 */
[----:B------:R-:W1:Y:S01]  /*5840*/  SHFL.IDX PT, R194, R194, 0x1, 0x1c1f ;  /* 0x003c1f00c2c27f89 */ /* 0x000e6200000e0000 */
[----:B------:R-:W-:Y:S02]  /*5850*/  LOP3.LUT R17, R17, 0xfffbffff, RZ, 0xc0, !PT ;  /* 0xfffbffff11117812 */ /* 0x000fe400078ec0ff */
[----:B------:R-:W-:Y:S02]  /*5860*/  ISETP.GE.AND P1, PT, R189, 0x2, PT ;  /* 0x00000002bd00780c */ /* 0x000fe40003f26270 */
[----:B------:R-:W-:Y:S02]  /*5870*/  ISETP.GT.AND P3, PT, R197, RZ, !P2 ;  /* 0x000000ffc500720c */ /* 0x000fe40005764270 */
[----:B------:R-:W-:Y:S02]  /*5880*/  ISETP.GE.AND P4, PT, R189, 0x9, PT ;  /* 0x00000009bd00780c */ /* 0x000fe40003f86270 */
[----:B------:R-:W-:-:S03]  /*5890*/  ISETP.LT.OR P3, PT, R198, 0x1, P3 ;  /* 0x00000001c600780c */ /* 0x000fc60001f61670 */
[----:B------:R-:W-:Y:S02]  /*58a0*/  @P2 LOP3.LUT R17, R17, 0x40000, RZ, 0xfc, !PT ;  /* 0x0004000011112812 */ /* 0x000fe400078efcff */
[----:B------:R-:W-:Y:S02]  /*58b0*/  ISETP.GT.AND P2, PT, R197, 0x1, !P1 ;  /* 0x00000001c500780c */ /* 0x000fe40004f44270 */
[----:B------:R-:W-:Y:S02]  /*58c0*/  FSEL R215, R14, -INF , !P3 ;  /* 0xff8000000ed77808 */ /* 0x000fe40005800000 */
[----:B------:R-:W-:Y:S02]  /*58d0*/  ISETP.LT.OR P2, PT, R198, 0x2, P2 ;  /* 0x00000002c600780c */ /* 0x000fe40001741670 */
[----:B------:R-:W-:Y:S02]  /*58e0*/  ISETP.GE.AND P3, PT, R189, 0xa, PT ;  /* 0x0000000abd00780c */ /* 0x000fe40003f66270 */
[----:B------:R-:W-:-:S02]  /*58f0*/  LOP3.LUT R17, R17, 0xfffffffd, RZ, 0xc0, !PT ;  /* 0xfffffffd11117812 */ /* 0x000fc400078ec0ff */
[----:B------:R-:W-:Y:S01]  /*5900*/  FSEL R15, R15, -INF , !P2 ;  /* 0xff8000000f0f7808 */ /* 0x000fe20005000000 */
[--C-:B-1----:R-:W-:Y:S01]  /*5910*/  IMAD.IADD R204, R204, 0x1, R194.reuse ;  /* 0x00000001cccc7824 */ /* 0x102fe200078e02c2 */
[----:B------:R-:W-:Y:S01]  /*5920*/  ISETP.GT.AND P2, PT, R197, 0x8, !P4 ;  /* 0x00000008c500780c */ /* 0x000fe20006744270 */
[----:B------:R-:W-:Y:S01]  /*5930*/  IMAD.IADD R199, R199, 0x1, R194 ;  /* 0x00000001c7c77824 */ /* 0x000fe200078e02c2 */
[----:B------:R-:W-:Y:S02]  /*5940*/  @P4 LOP3.LUT R17, R17, 0x2, RZ, 0xfc, !PT ;  /* 0x0000000211114812 */ /* 0x000fe400078efcff */
[----:B------:R-:W-:Y:S02]  /*5950*/  ISETP.LT.OR P2, PT, R198, 0x9, P2 ;  /* 0x00000009c600780c */ /* 0x000fe40001741670 */
[----:B------:R-:W-:Y:S02]  /*5960*/  LOP3.LUT R17, R17, 0xfffffffb, RZ, 0xc0, !PT ;  /* 0xfffffffb11117812 */ /* 0x000fe400078ec0ff */
[----:B0-----:R-:W-:-:S02]  /*5970*/  FSEL R152, R152, -INF , !P2 ;  /* 0xff80000098987808 */ /* 0x001fc40005000000 */
[----:B------:R-:W-:Y:S02]  /*5980*/  @P3 LOP3.LUT R17, R17, 0x4, RZ, 0xfc, !PT ;  /* 0x0000000411113812 */ /* 0x000fe400078efcff */
[----:B------:R-:W-:Y:S02]  /*5990*/  ISETP.GT.AND P2, PT, R197, 0x9, !P3 ;  /* 0x00000009c500780c */ /* 0x000fe40005f44270 */
[----:B------:R-:W-:Y:S02]  /*59a0*/  ISETP.GE.AND P3, PT, R189, 0x11, PT ;  /* 0x00000011bd00780c */ /* 0x000fe40003f66270 */
[----:B------:R-:W-:Y:S02]  /*59b0*/  ISETP.LT.OR P2, PT, R198, 0xa, P2 ;  /* 0x0000000ac600780c */ /* 0x000fe40001741670 */
[----:B------:R-:W-:Y:S02]  /*59c0*/  LOP3.LUT R17, R17, 0xfffffff7, RZ, 0xc0, !PT ;  /* 0xfffffff711117812 */ /* 0x000fe400078ec0ff */
[----:B------:R-:W-:-:S02]  /*59d0*/  FSEL R153, R153, -INF , !P2 ;  /* 0xff80000099997808 */ /* 0x000fc40005000000 */
[----:B------:R-:W-:-:S04]  /*59e0*/  ISETP.GT.AND P2, PT, R197, 0x10, !P3 ;  /* 0x00000010c500780c */ /* 0x000fc80005f44270 */
[----:B------:R-:W-:Y:S02]  /*59f0*/  ISETP.LT.OR P2, PT, R198, 0x11, P2 ;  /* 0x00000011c600780c */ /* 0x000fe40001741670 */
[----:B------:R-:W-:Y:S02]  /*5a00*/  @P3 LOP3.LUT R17, R17, 0x8, RZ, 0xfc, !PT ;  /* 0x0000000811113812 */ /* 0x000fe400078efcff */
[----:B------:R-:W-:Y:S02]  /*5a10*/  ISETP.GE.AND P3, PT, R189, 0x12, PT ;  /* 0x00000012bd00780c */ /* 0x000fe40003f66270 */
[----:B------:R-:W-:Y:S02]  /*5a20*/  LOP3.LUT R17, R17, 0xffffffef, RZ, 0xc0, !PT ;  /* 0xffffffef11117812 */ /* 0x000fe400078ec0ff */
[----:B------:R-:W-:Y:S02]  /*5a30*/  FSEL R156, R156, -INF , !P2 ;  /* 0xff8000009c9c7808 */ /* 0x000fe40005000000 */
[----:B------:R-:W-:-:S04]  /*5a40*/  ISETP.GT.AND P2, PT, R197, 0x11, !P3 ;  /* 0x00000011c500780c */ /* 0x000fc80005f44270 */
[----:B------:R-:W-:-:S03]  /*5a50*/  ISETP.LT.OR P2, PT, R198, 0x12, P2 ;  /* 0x00000012c600780c */ /* 0x000fc60001741670 */
        /* <DEDUP_REMOVED lines=68> */
[----:B------:R-:W-:Y:S02]  /*5ea0*/  FSEL R181, R181, -INF , !P2 ;  /* 0xff800000b5b57808 */ /* 0x000fe40005000000 */
[----:B------:R-:W-:Y:S02]  /*5eb0*/  LOP3.LUT R17, R17, 0xffffffbf, RZ, 0xc0, !PT ;  /* 0xffffffbf11117812 */ /* 0x000fe400078ec0ff */
[----:B------:R-:W-:-:S04]  /*5ec0*/  ISETP.GT.AND P2, PT, R197, 0x41, !P3 ;  /* 0x00000041c500780c */ /* 0x000fc80005f44270 */
[----:B------:R-:W-:-:S03]  /*5ed0*/  ISETP.LT.OR P2, PT, R198, 0x42, P2 ;  /* 0x00000042c600780c */ /* 0x000fc60001741670 */
[----:B------:R-:W-:Y:S02]  /*5ee0*/  @P3 LOP3.LUT R17, R17, 0x40, RZ, 0xfc, !PT ;  /* 0x0000004011113812 */ /* 0x000fe400078efcff */
[----:B------:R-:W-:Y:S02]  /*5ef0*/  ISETP.GE.AND P3, PT, R189, 0x49, PT ;  /* 0x00000049bd00780c */ /* 0x000fe40003f66270 */
[----:B------:R-:W-:Y:S02]  /*5f00*/  FSEL R182, R182, -INF , !P2 ;  /* 0xff800000b6b67808 */ /* 0x000fe40005000000 */
[----:B------:R-:W-:Y:S02]  /*5f10*/  ISETP.GT.AND P2, PT, R197, 0x48, !P3 ;  /* 0x00000048c500780c */ /* 0x000fe40005f44270 */
[----:B------:R-:W-:Y:S02]  /*5f20*/  LOP3.LUT R17, R17, 0xffffffdf, RZ, 0xc0, !PT ;  /* 0xffffffdf11117812 */ /* 0x000fe400078ec0ff */
[----:B------:R-:W-:-:S04]  /*5f30*/  ISETP.LT.OR P2, PT, R198, 0x49, P2 ;  /* 0x00000049c600780c */ /* 0x000fc80001741670 */
[----:B------:R-:W-:Y:S02]  /*5f40*/  FSEL R185, R185, -INF , !P2 ;  /* 0xff800000b9b97808 */ /* 0x000fe40005000000 */
[----:B------:R-:W-:Y:S02]  /*5f50*/  ISETP.GE.AND P2, PT, R189, 0x4a, PT ;  /* 0x0000004abd00780c */ /* 0x000fe40003f46270 */
[----:B------:R-:W-:Y:S02]  /*5f60*/  @P3 LOP3.LUT R17, R17, 0x20, RZ, 0xfc, !PT ;  /* 0x0000002011113812 */ /* 0x000fe400078efcff */
[----:B------:R-:W-:Y:S02]  /*5f70*/  ISETP.GT.AND P3, PT, R197, 0x49, !P2 ;  /* 0x00000049c500780c */ /* 0x000fe40005764270 */
[----:B------:R-:W-:Y:S02]  /*5f80*/  LOP3.LUT R17, R17, 0xfffffffe, RZ, 0xc0, !PT ;  /* 0xfffffffe11117812 */ /* 0x000fe400078ec0ff */
[----:B------:R-:W-:-:S04]  /*5f90*/  ISETP.LT.OR P3, PT, R198, 0x4a, P3 ;  /* 0x0000004ac600780c */ /* 0x000fc80001f61670 */
[----:B------:R-:W-:Y:S02]  /*5fa0*/  FSEL R186, R186, -INF , !P3 ;  /* 0xff800000baba7808 */ /* 0x000fe40005800000 */
[----:B------:R-:W-:-:S04]  /*5fb0*/  ISETP.GE.AND P3, PT, R189, 0x51, PT ;  /* 0x00000051bd00780c */ /* 0x000fc80003f66270 */
[----:B------:R-:W-:-:S04]  /*5fc0*/  ISETP.GT.AND P4, PT, R197, 0x50, !P3 ;  /* 0x00000050c500780c */ /* 0x000fc80005f84270 */
        /* <DEDUP_REMOVED lines=10> */
[----:B------:R-:W-:-:S13]  /*6070*/  ISETP.GE.AND P6, PT, R189, 0x5a, PT ;  /* 0x0000005abd00780c */ /* 0x000fda0003fc6270 */
[----:B------:R-:W-:Y:S02]  /*6080*/  @P6 LOP3.LUT R17, R17, 0x1, RZ, 0xfc, !PT ;  /* 0x0000000111116812 */ /* 0x000fe400078efcff */
[----:B------:R-:W-:-:S04]  /*6090*/  ISETP.GT.AND P6, PT, R197, 0x59, !P6 ;  /* 0x00000059c500780c */ /* 0x000fc800077c4270 */
[----:B------:R-:W-:-:S04]  /*60a0*/  ISETP.LT.OR P6, PT, R198, 0x5a, P6 ;  /* 0x0000005ac600780c */ /* 0x000fc800037c1670 */
[----:B------:R-:W-:Y:S02]  /*60b0*/  FSEL R196, R196, -INF , !P6 ;  /* 0xff800000c4c47808 */ /* 0x000fe40007000000 */
[----:B------:R-:W-:-:S13]  /*60c0*/  PLOP3.LUT P6, PT, PT, PT, UP0, 0x40, 0x0 ;  /* 0x000000000000781c */ /* 0x000fda0003fce808 */
[----:B------:R-:W-:Y:S05]  /*60d0*/  @P6 BRA `(.L_x_1787) ;  /* 0x0000000000586947 */ /* 0x000fea0003800000 */
[----:B------:R-:W-:Y:S01]  /*60e0*/  IADD3 R197, R16, -R9, R194 ;  /* 0x8000000910c57210 */ /* 0x000fe20007ffe0c2 */
[----:B------:R-:W-:Y:S03]  /*60f0*/  BSSY B0, `(.L_x_1788) ;  /* 0x0000010000007945 */ /* 0x000fe60003800000 */
[----:B------:R-:W-:-:S13]  /*6100*/  ISETP.GT.AND P6, PT, R197, -0x1, PT ;  /* 0xffffffffc500780c */ /* 0x000fda0003fc4270 */
[----:B------:R-:W-:Y:S05]  /*6110*/  @P6 BRA `(.L_x_1789) ;  /* 0x0000000000206947 */ /* 0x000fea0003800000 */
[----:B------:R-:W-:Y:S01]  /*6120*/  IMAD.U32 R14, RZ, RZ, UR25 ;  /* 0x00000019ff0e7e24 */ /* 0x000fe2000f8e00ff */
[----:B------:R-:W-:-:S04]  /*6130*/  LOP3.LUT R197, RZ, R197, RZ, 0x33, !PT ;  /* 0x000000c5ffc57212 */ /* 0x000fc800078e33ff */
[----:B------:R-:W-:-:S13]  /*6140*/  ISETP.NE.AND P6, PT, R14, 0x1, PT ;  /* 0x000000010e00780c */ /* 0x000fda0003fc5270 */
[----:B------:R-:W0:Y:S02]  /*6150*/  @P6 LDC.64 R10, c[0x0][0x9e8] ;  /* 0x00027a00ff0a6b82 */ /* 0x000e240000000a00 */
[----:B0-----:R-:W-:-:S05]  /*6160*/  @P6 IMAD.HI.U32 R10, R197, R10, RZ ;  /* 0x0000000ac50a6227 */ /* 0x001fca00078e00ff */
[----:B------:R-:W-:-:S04]  /*6170*/  @P6 SHF.R.U32.HI R197, RZ, R11, R10 ;  /* 0x0000000bffc56219 */ /* 0x000fc8000001160a */
[----:B------:R-:W-:Y:S01]  /*6180*/  LOP3.LUT R197, RZ, R197, RZ, 0x33, !PT ;  /* 0x000000c5ffc57212 */ /* 0x000fe200078e33ff */
[----:B------:R-:W-:Y:S06]  /*6190*/  BRA `(.L_x_1790) ;  /* 0x0000000000147947 */ /* 0x000fec0003800000 */
.L_x_1789:
[----:B------:R-:W-:-:S05]  /*61a0*/  IMAD.U32 R14, RZ, RZ, UR25 ;  /* 0x00000019ff0e7e24 */ /* 0x000fca000f8e00ff */
[----:B------:R-:W-:-:S13]  /*61b0*/  ISETP.NE.AND P6, PT, R14, 0x1, PT ;  /* 0x000000010e00780c */ /* 0x000fda0003fc5270 */
[----:B------:R-:W0:Y:S02]  /*61c0*/  @P6 LDC.64 R10, c[0x0][0x9e8] ;  /* 0x00027a00ff0a6b82 */ /* 0x000e240000000a00 */
[----:B0-----:R-:W-:-:S05]  /*61d0*/  @P6 IMAD.HI.U32 R10, R197, R10, RZ ;  /* 0x0000000ac50a6227 */ /* 0x001fca00078e00ff */
[----:B------:R-:W-:-:S07]  /*61e0*/  @P6 SHF.R.U32.HI R197, RZ, R11, R10 ;  /* 0x0000000bffc56219 */ /* 0x000fce000001160a */
.L_x_1790:
[----:B------:R-:W-:Y:S05]  /*61f0*/  BSYNC B0 ;  /* 0x0000000000007941 */ /* 0x000fea0003800000 */
.L_x_1788:
[----:B------:R-:W-:-:S04]  /*6200*/  IMAD R189, R18, -0x2, R189 ;  /* 0xfffffffe12bd7824 */ /* 0x000fc800078e02bd */
[----:B------:R-:W-:-:S05]  /*6210*/  IMAD R197, R197, R14, R189 ;  /* 0x0000000ec5c57224 */ /* 0x000fca00078e02bd */
[----:B------:R-:W-:Y:S02]  /*6220*/  VIADDMNMX R204, R197, R14, R204, PT ;  /* 0x0000000ec5cc7246 */ /* 0x000fe400038001cc */
[----:B------:R-:W-:-:S07]  /*6230*/  VIMNMX R199, R199, R197, !PT ;  /* 0x000000c5c7c77248 */ /* 0x000fce0007fe0100 */
.L_x_1787:
[----:B------:R-:W-:Y:S01]  /*6240*/  ISETP.GT.AND P1, PT, R199, 0x1, !P1 ;  /* 0x00000001c700780c */ /* 0x000fe20004f24270 */
[----:B------:R-:W-:Y:S01]  /*6250*/  UMOV UR10, UR24 ;  /* 0x00000018000a7c82 */ /* 0x000fe20008000000 */
[----:B------:R-:W-:Y:S02]  /*6260*/  LOP3.LUT P6, RZ, R17, 0x10000, RZ, 0xc0, !PT ;  /* 0x0001000011ff7812 */ /* 0x000fe400078cc0ff */
[----:B------:R-:W-:Y:S02]  /*6270*/  ISETP.LT.OR P1, PT, R204, 0x2, P1 ;  /* 0x00000002cc00780c */ /* 0x000fe40000f21670 */
[----:B------:R-:W-:Y:S02]  /*6280*/  FMNMX.FTZ R10, R215, R4, !PT ;  /* 0x00000004d70a7209 */ /* 0x000fe40007810000 */
[----:B------:R-:W-:Y:S02]  /*6290*/  FSEL R13, R13, -INF , !P1 ;  /* 0xff8000000d0d7808 */ /* 0x000fe40004800000 */
[----:B------:R-:W-:-:S02]  /*62a0*/  LOP3.LUT P1, RZ, R17, 0x2, RZ, 0xc0, !PT ;  /* 0x0000000211ff7812 */ /* 0x000fc4000782c0ff */
[----:B------:R-:W-:Y:S02]  /*62b0*/  FMNMX.FTZ R11, R15, R10, !PT ;  /* 0x0000000a0f0b7209 */ /* 0x000fe40007810000 */
[----:B------:R-:W-:Y:S02]  /*62c0*/  ISETP.GT.AND P1, PT, R199, 0x8, !P1 ;  /* 0x00000008c700780c */ /* 0x000fe40004f24270 */
[----:B------:R-:W-:Y:S02]  /*62d0*/  FMNMX.FTZ R10, R152, R11, !PT ;  /* 0x0000000b980a7209 */ /* 0x000fe40007810000 */
[----:B------:R-:W-:Y:S02]  /*62e0*/  ISETP.LT.OR P1, PT, R204, 0x9, P1 ;  /* 0x00000009cc00780c */ /* 0x000fe40000f21670 */
[----:B------:R-:W-:Y:S02]  /*62f0*/  FMNMX.FTZ R11, R153, R10, !PT ;  /* 0x0000000a990b7209 */ /* 0x000fe40007810000 */
[----:B------:R-:W-:-:S02]  /*6300*/  FSEL R20, R20, -INF , !P1 ;  /* 0xff80000014147808 */ /* 0x000fc40004800000 */
[----:B------:R-:W-:Y:S02]  /*6310*/  LOP3.LUT P1, RZ, R17, 0x4, RZ, 0xc0, !PT ;  /* 0x0000000411ff7812 */ /* 0x000fe4000782c0ff */
[----:B------:R-:W-:Y:S02]  /*6320*/  FMNMX.FTZ R10, R156, R11, !PT ;  /* 0x0000000b9c0a7209 */ /* 0x000fe40007810000 */
[----:B------:R-:W-:Y:S02]  /*6330*/  ISETP.GT.AND P1, PT, R199, 0x9, !P1 ;  /* 0x00000009c700780c */ /* 0x000fe40004f24270 */
[----:B------:R-:W-:Y:S02]  /*6340*/  FMNMX.FTZ R11, R157, R10, !PT ;  /* 0x0000000a9d0b7209 */ /* 0x000fe40007810000 */
[----:B------:R-:W-:Y:S02]  /*6350*/  ISETP.LT.OR P1, PT, R204, 0xa, P1 ;  /* 0x0000000acc00780c */ /* 0x000fe40000f21670 */
[----:B------:R-:W-:-:S02]  /*6360*/  FMNMX.FTZ R10, R160, R11, !PT ;  /* 0x0000000ba00a7209 */ /* 0x000fc40007810000 */
[----:B------:R-:W-:Y:S02]  /*6370*/  FSEL R21, R21, -INF , !P1 ;  /* 0xff80000015157808 */ /* 0x000fe40004800000 */
[----:B------:R-:W-:Y:S02]  /*6380*/  LOP3.LUT P1, RZ, R17, 0x8, RZ, 0xc0, !PT ;  /* 0x0000000811ff7812 */ /* 0x000fe4000782c0ff */
[----:B------:R-:W-:Y:S02]  /*6390*/  FMNMX.FTZ R11, R161, R10, !PT ;  /* 0x0000000aa10b7209 */ /* 0x000fe40007810000 */
[----:B------:R-:W-:Y:S02]  /*63a0*/  ISETP.GT.AND P1, PT, R199, 0x10, !P1 ;  /* 0x00000010c700780c */ /* 0x000fe40004f24270 */
[----:B------:R-:W-:Y:S02]  /*63b0*/  FMNMX.FTZ R10, R164, R11, !PT ;  /* 0x0000000ba40a7209 */ /* 0x000fe40007810000 */
[----:B------:R-:W-:-:S02]  /*63c0*/  ISETP.LT.OR P1, PT, R204, 0x11, P1 ;  /* 0x00000011cc00780c */ /* 0x000fc40000f21670 */
[----:B------:R-:W-:Y:S02]  /*63d0*/  FMNMX.FTZ R11, R165, R10, !PT ;  /* 0x0000000aa50b7209 */ /* 0x000fe40007810000 */
[----:B------:R-:W-:Y:S02]  /*63e0*/  FSEL R154, R154, -INF , !P1 ;  /* 0xff8000009a9a7808 */ /* 0x000fe40004800000 */
[----:B------:R-:W-:Y:S02]  /*63f0*/  LOP3.LUT P1, RZ, R17, 0x10, RZ, 0xc0, !PT ;  /* 0x0000001011ff7812 */ /* 0x000fe4000782c0ff */
[----:B------:R-:W-:Y:S02]  /*6400*/  FMNMX.FTZ R10, R168, R11, !PT ;  /* 0x0000000ba80a7209 */ /* 0x000fe40007810000 */
[----:B------:R-:W-:Y:S02]  /*6410*/  ISETP.GT.AND P1, PT, R199, 0x11, !P1 ;  /* 0x00000011c700780c */ /* 0x000fe40004f24270 */
[----:B------:R-:W-:-:S02]  /*6420*/  FMNMX.FTZ R11, R169, R10, !PT ;  /* 0x0000000aa90b7209 */ /* 0x000fc40007810000 */
[----:B------:R-:W-:Y:S02]  /*6430*/  ISETP.LT.OR P1, PT, R204, 0x12, P1 ;  /* 0x00000012cc00780c */ /* 0x000fe40000f21670 */
[----:B------:R-:W-:Y:S02]  /*6440*/  FMNMX.FTZ R10, R172, R11, !PT ;  /* 0x0000000bac0a7209 */ /* 0x000fe40007810000 */
[----:B------:R-:W-:Y:S02]  /*6450*/  FSEL R155, R155, -INF , !P1 ;  /* 0xff8000009b9b7808 */ /* 0x000fe40004800000 */
[----:B------:R-:W-:Y:S02]  /*6460*/  LOP3.LUT P1, RZ, R17, 0x20000, RZ, 0xc0, !PT ;  /* 0x0002000011ff7812 */ /* 0x000fe4000782c0ff */
[----:B------:R-:W-:Y:S02]  /*6470*/  FMNMX.FTZ R11, R173, R10, !PT ;  /* 0x0000000aad0b7209 */ /* 0x000fe40007810000 */
[----:B------:R-:W-:-:S02]  /*6480*/  ISETP.GT.AND P1, PT, R199, 0x18, !P1 ;  /* 0x00000018c700780c */ /* 0x000fc40004f24270 */
[----:B------:R-:W-:Y:S02]  /*6490*/  FMNMX.FTZ R11, R176, R11, !PT ;  /* 0x0000000bb00b7209 */ /* 0x000fe40007810000 */
[----:B------:R-:W-:Y:S02]  /*64a0*/  ISETP.LT.OR P1, PT, R204, 0x19, P1 ;  /* 0x00000019cc00780c */ /* 0x000fe40000f21670 */
[----:B------:R-:W-:Y:S02]  /*64b0*/  FMNMX.FTZ R10, R178, R11, !PT ;  /* 0x0000000bb20a7209 */ /* 0x000fe40007810000 */
[----:B------:R-:W-:Y:S02]  /*64c0*/  FSEL R158, R158, -INF , !P1 ;  /* 0xff8000009e9e7808 */ /* 0x000fe40004800000 */
        /* <DEDUP_REMOVED lines=12> */
[----:B------:R-:W-:Y:S02]  /*6590*/  LOP3.LUT P1, RZ, R17, 0x4000, RZ, 0xc0, !PT ;  /* 0x0000400011ff7812 */ /* 0x000fe4000782c0ff */
[----:B------:R-:W-:-:S02]  /*65a0*/  FMNMX.FTZ R10, R191, R10, !PT ;  /* 0x0000000abf0a7209 */ /* 0x000fc40007810000 */
[----:B------:R-:W-:Y:S02]  /*65b0*/  ISETP.GT.AND P1, PT, R199, 0x21, !P1 ;  /* 0x00000021c700780c */ /* 0x000fe40004f24270 */
[----:B------:R-:W-:Y:S02]  /*65c0*/  FMNMX.FTZ R11, R195, R10, !PT ;  /* 0x0000000ac30b7209 */ /* 0x000fe40007810000 */
[----:B------:R-:W-:Y:S02]  /*65d0*/  ISETP.LT.OR P1, PT, R204, 0x22, P1 ;  /* 0x00000022cc00780c */ /* 0x000fe40000f21670 */
[----:B------:R-:W-:Y:S02]  /*65e0*/  FMNMX.FTZ R14, R196, R11, !PT ;  /* 0x0000000bc40e7209 */ /* 0x000fe40007810000 */
[----:B------:R-:W-:Y:S02]  /*65f0*/  FSEL R163, R163, -INF , !P1 ;  /* 0xff800000a3a37808 */ /* 0x000fe40004800000 */
[C---:B------:R-:W-:Y:S01]  /*6600*/  LOP3.LUT P1, RZ, R17.reuse, 0x2000, RZ, 0xc0, !PT ;  /* 0x0000200011ff7812 */ /* 0x040fe2000782c0ff */
[----:B------:R-:W0:Y:S01]  /*6610*/  SHFL.BFLY PT, R11, R14, 0x2, 0x1f ;  /* 0x0c401f000e0b7f89 */ /* 0x000e2200000e0000 */
[----:B------:R-:W-:-:S02]  /*6620*/  LOP3.LUT P6, RZ, R17, 0x20, RZ, 0xc0, !PT ;  /* 0x0000002011ff7812 */ /* 0x000fc400078cc0ff */
[C---:B------:R-:W-:Y:S02]  /*6630*/  ISETP.GT.AND P1, PT, R199.reuse, 0x28, !P1 ;  /* 0x00000028c700780c */ /* 0x040fe40004f24270 */
[----:B------:R-:W-:Y:S02]  /*6640*/  ISETP.GT.AND P2, PT, R199, 0x49, !P2 ;  /* 0x00000049c700780c */ /* 0x000fe40005744270 */
[C---:B------:R-:W-:Y:S02]  /*6650*/  ISETP.LT.OR P1, PT, R204.reuse, 0x29, P1 ;  /* 0x00000029cc00780c */ /* 0x040fe40000f21670 */
[----:B------:R-:W-:Y:S02]  /*6660*/  ISETP.LT.OR P2, PT, R204, 0x4a, P2 ;  /* 0x0000004acc00780c */ /* 0x000fe40001741670 */
[----:B------:R-:W-:Y:S02]  /*6670*/  FSEL R166, R166, -INF , !P1 ;  /* 0xff800000a6a67808 */ /* 0x000fe40004800000 */
[----:B------:R-:W-:-:S02]  /*6680*/  LOP3.LUT P1, RZ, R17, 0x1000, RZ, 0xc0, !PT ;  /* 0x0000100011ff7812 */ /* 0x000fc4000782c0ff */
[C---:B------:R-:W-:Y:S02]  /*6690*/  ISETP.GT.AND P3, PT, R199.reuse, 0x50, !P3 ;  /* 0x00000050c700780c */ /* 0x040fe40005f64270 */
[----:B------:R-:W-:Y:S02]  /*66a0*/  ISETP.GT.AND P1, PT, R199, 0x29, !P1 ;  /* 0x00000029c700780c */ /* 0x000fe40004f24270 */
[----:B------:R-:W-:Y:S02]  /*66b0*/  FSEL R184, R184, -INF , !P2 ;  /* 0xff800000b8b87808 */ /* 0x000fe40005000000 */
[C---:B------:R-:W-:Y:S02]  /*66c0*/  ISETP.LT.OR P1, PT, R204.reuse, 0x2a, P1 ;  /* 0x0000002acc00780c */ /* 0x040fe40000f21670 */
[----:B------:R-:W-:Y:S02]  /*66d0*/  ISETP.LT.OR P3, PT, R204, 0x51, P3 ;  /* 0x00000051cc00780c */ /* 0x000fe40001f61670 */
[----:B------:R-:W-:-:S02]  /*66e0*/  FSEL R167, R167, -INF , !P1 ;  /* 0xff800000a7a77808 */ /* 0x000fc40004800000 */
[----:B------:R-:W-:Y:S02]  /*66f0*/  LOP3.LUT P1, RZ, R17, 0x800, RZ, 0xc0, !PT ;  /* 0x0000080011ff7812 */ /* 0x000fe4000782c0ff */
[----:B0-----:R-:W-:Y:S02]  /*6700*/  FMNMX.FTZ R194, R14, R11, !PT ;  /* 0x0000000b0ec27209 */ /* 0x001fe40007810000 */
[C---:B------:R-:W-:Y:S02]  /*6710*/  ISETP.GT.AND P1, PT, R199.reuse, 0x30, !P1 ;  /* 0x00000030c700780c */ /* 0x040fe40004f24270 */
[----:B------:R-:W-:Y:S01]  /*6720*/  ISETP.GT.AND P4, PT, R199, 0x51, !P4 ;  /* 0x00000051c700780c */ /* 0x000fe20006784270 */
[----:B------:R-:W0:Y:S01]  /*6730*/  SHFL.BFLY PT, R11, R194, 0x1, 0x1f ;  /* 0x0c201f00c20b7f89 */ /* 0x000e2200000e0000 */
[----:B------:R-:W-:Y:S02]  /*6740*/  ISETP.LT.OR P1, PT, R204, 0x31, P1 ;  /* 0x00000031cc00780c */ /* 0x000fe40000f21670 */
[----:B------:R-:W-:-:S02]  /*6750*/  FSEL R187, R187, -INF , !P3 ;  /* 0xff800000bbbb7808 */ /* 0x000fc40005800000 */
[----:B------:R-:W-:Y:S02]  /*6760*/  FSEL R170, R170, -INF , !P1 ;  /* 0xff800000aaaa7808 */ /* 0x000fe40004800000 */
[----:B------:R-:W-:Y:S02]  /*6770*/  LOP3.LUT P1, RZ, R17, 0x400, RZ, 0xc0, !PT ;  /* 0x0000040011ff7812 */ /* 0x000fe4000782c0ff */
[C---:B------:R-:W-:Y:S02]  /*6780*/  ISETP.GT.AND P5, PT, R199.reuse, 0x58, !P5 ;  /* 0x00000058c700780c */ /* 0x040fe40006fa4270 */
[----:B------:R-:W-:Y:S02]  /*6790*/  ISETP.GT.AND P1, PT, R199, 0x31, !P1 ;  /* 0x00000031c700780c */ /* 0x000fe40004f24270 */
[C---:B------:R-:W-:Y:S02]  /*67a0*/  ISETP.LT.OR P4, PT, R204.reuse, 0x52, P4 ;  /* 0x00000052cc00780c */ /* 0x040fe40002781670 */
[----:B------:R-:W-:-:S02]  /*67b0*/  ISETP.LT.OR P1, PT, R204, 0x32, P1 ;  /* 0x00000032cc00780c */ /* 0x000fc40000f21670 */
[----:B------:R-:W-:Y:S02]  /*67c0*/  ISETP.LT.OR P5, PT, R204, 0x59, P5 ;  /* 0x00000059cc00780c */ /* 0x000fe40002fa1670 */
[----:B------:R-:W-:Y:S02]  /*67d0*/  FSEL R171, R171, -INF , !P1 ;  /* 0xff800000abab7808 */ /* 0x000fe40004800000 */
[----:B------:R-:W-:Y:S02]  /*67e0*/  LOP3.LUT P1, RZ, R17, 0x200, RZ, 0xc0, !PT ;  /* 0x0000020011ff7812 */ /* 0x000fe4000782c0ff */
[----:B------:R-:W-:Y:S02]  /*67f0*/  FSEL R188, R188, -INF , !P4 ;  /* 0xff800000bcbc7808 */ /* 0x000fe40006000000 */
[----:B------:R-:W-:Y:S02]  /*6800*/  ISETP.GT.AND P1, PT, R199, 0x38, !P1 ;  /* 0x00000038c700780c */ /* 0x000fe40004f24270 */
[----:B0-----:R-:W-:-:S02]  /*6810*/  FMNMX.FTZ R10, R194, R11, !PT ;  /* 0x0000000bc20a7209 */ /* 0x001fc40007810000 */
[----:B------:R-:W-:Y:S02]  /*6820*/  ISETP.LT.OR P1, PT, R204, 0x39, P1 ;  /* 0x00000039cc00780c */ /* 0x000fe40000f21670 */
[----:B------:R-:W-:Y:S01]  /*6830*/  FSEL R192, R192, -INF , !P5 ;  /* 0xff800000c0c07808 */ /* 0x000fe20006800000 */
[----:B------:R-:W-:Y:S01]  /*6840*/  FMUL.FTZ R11, R10, UR10 ;  /* 0x0000000a0a0b7c20 */ /* 0x000fe20008410000 */
[----:B------:R-:W-:Y:S02]  /*6850*/  FSEL R174, R174, -INF , !P1 ;  /* 0xff800000aeae7808 */ /* 0x000fe40004800000 */
[----:B------:R-:W-:-:S04]  /*6860*/  LOP3.LUT P1, RZ, R17, 0x100, RZ, 0xc0, !PT ;  /* 0x0000010011ff7812 */ /* 0x000fc8000782c0ff */
[----:B------:R-:W-:-:S04]  /*6870*/  ISETP.GT.AND P1, PT, R199, 0x39, !P1 ;  /* 0x00000039c700780c */ /* 0x000fc80004f24270 */
[----:B------:R-:W-:-:S04]  /*6880*/  ISETP.LT.OR P1, PT, R204, 0x3a, P1 ;  /* 0x0000003acc00780c */ /* 0x000fc80000f21670 */
        /* <DEDUP_REMOVED lines=9> */
[----:B------:R-:W-:Y:S02]  /*6920*/  ISETP.GT.AND P1, PT, R199, 0x48, !P6 ;  /* 0x00000048c700780c */ /* 0x000fe40007724270 */
[----:B------:R-:W-:Y:S02]  /*6930*/  LOP3.LUT P6, RZ, R17, 0x40000, RZ, 0xc0, !PT ;  /* 0x0004000011ff7812 */ /* 0x000fe400078cc0ff */
[----:B------:R-:W-:-:S04]  /*6940*/  ISETP.LT.OR P1, PT, R204, 0x49, P1 ;  /* 0x00000049cc00780c */ /* 0x000fc80000f21670 */
[----:B------:R-:W-:Y:S02]  /*6950*/  FSEL R183, R183, -INF , !P1 ;  /* 0xff800000b7b77808 */ /* 0x000fe40004800000 */
[----:B------:R-:W-:Y:S02]  /*6960*/  ISETP.GT.AND P1, PT, R199, RZ, !P6 ;  /* 0x000000ffc700720c */ /* 0x000fe40007724270 */
[----:B------:R-:W-:Y:S02]  /*6970*/  LOP3.LUT P6, RZ, R17, 0x1, RZ, 0xc0, !PT ;  /* 0x0000000111ff7812 */ /* 0x000fe400078cc0ff */
[----:B------:R-:W-:Y:S02]  /*6980*/  ISETP.LT.OR P1, PT, R204, 0x1, P1 ;  /* 0x00000001cc00780c */ /* 0x000fe40000f21670 */
[----:B------:R-:W-:Y:S02]  /*6990*/  ISETP.GT.AND P2, PT, R199, 0x59, !P6 ;  /* 0x00000059c700780c */ /* 0x000fe40007744270 */
[----:B------:R-:W-:-:S02]  /*69a0*/  FSEL R12, R12, -INF , !P1 ;  /* 0xff8000000c0c7808 */ /* 0x000fc40004800000 */
[----:B------:R-:W-:Y:S02]  /*69b0*/  FSETP.NEU.FTZ.AND P1, PT, R10, -INF , PT ;  /* 0xff8000000a00780b */ /* 0x000fe40003f3d000 */
[----:B------:R-:W-:Y:S02]  /*69c0*/  FMNMX.FTZ R14, R12, R5, !PT ;  /* 0x000000050c0e7209 */ /* 0x000fe40007810000 */
[----:B------:R-:W-:Y:S02]  /*69d0*/  FSEL R11, R11, RZ, P1 ;  /* 0x000000ff0b0b7208 */ /* 0x000fe40000800000 */
[----:B------:R-:W-:Y:S02]  /*69e0*/  ISETP.LT.OR P2, PT, R204, 0x5a, P2 ;  /* 0x0000005acc00780c */ /* 0x000fe40001741670 */
[----:B------:R-:W-:Y:S01]  /*69f0*/  FSEL R199, R10, RZ, P1 ;  /* 0x000000ff0ac77208 */ /* 0x000fe20000800000 */
[--C-:B------:R-:W-:Y:S01]  /*6a00*/  FFMA.FTZ R198, R15, UR10, -R11.reuse ;  /* 0x0000000a0fc67c23 */ /* 0x100fe2000801080b */
[----:B------:R-:W-:Y:S01]  /*6a10*/  FMNMX.FTZ R15, R13, R14, !PT ;  /* 0x0000000e0d0f7209 */ /* 0x000fe20007810000 */
[--C-:B------:R-:W-:Y:S01]  /*6a20*/  FFMA.FTZ R189, R215, UR10, -R11.reuse ;  /* 0x0000000ad7bd7c23 */ /* 0x100fe2000801080b */
[----:B------:R-:W-:Y:S01]  /*6a30*/  FSEL R193, R193, -INF , !P2 ;  /* 0xff800000c1c17808 */ /* 0x000fe20005000000 */
[----:B------:R0:W-:Y:S01]  /*6a40*/  MUFU.EX2 R14, R198 ;  /* 0x000000c6000e7308 */ /* 0x0001e20000000800 */
[----:B------:R-:W-:Y:S01]  /*6a50*/  FMNMX.FTZ R194, R20, R15, !PT ;  /* 0x0000000f14c27209 */ /* 0x000fe20007810000 */
[--C-:B------:R-:W-:Y:S01]  /*6a60*/  FFMA.FTZ R15, R152, UR10, -R11.reuse ;  /* 0x0000000a980f7c23 */ /* 0x100fe2000801080b */
[----:B------:R-:W-:Y:S01]  /*6a70*/  FADD.FTZ R199, -R199, R4 ;  /* 0x00000004c7c77221 */ /* 0x000fe20000010100 */
[--C-:B------:R-:W-:Y:S01]  /*6a80*/  FFMA.FTZ R156, R156, UR10, -R11.reuse ;  /* 0x0000000a9c9c7c23 */ /* 0x100fe2000801080b */
[----:B------:R-:W-:Y:S01]  /*6a90*/  FMNMX.FTZ R197, R21, R194, !PT ;  /* 0x000000c215c57209 */ /* 0x000fe20007810000 */
[--C-:B------:R-:W-:Y:S01]  /*6aa0*/  FFMA.FTZ R194, R153, UR10, -R11.reuse ;  /* 0x0000000a99c27c23 */ /* 0x100fe2000801080b */
[----:B------:R-:W-:Y:S01]  /*6ab0*/  FMUL.FTZ R4, R199, UR10 ;  /* 0x0000000ac7047c20 */ /* 0x000fe20008410000 */
[----:B------:R-:W-:Y:S01]  /*6ac0*/  MUFU.EX2 R189, R189 ;  /* 0x000000bd00bd7308 */ /* 0x000fe20000000800 */
[----:B------:R-:W-:Y:S01]  /*6ad0*/  FMNMX.FTZ R152, R154, R197, !PT ;  /* 0x000000c59a987209 */ /* 0x000fe20007810000 */
[--C-:B0-----:R-:W-:Y:S01]  /*6ae0*/  FFMA.FTZ R198, R168, UR10, -R11.reuse ;  /* 0x0000000aa8c67c23 */ /* 0x101fe2000801080b */
        /* <DEDUP_REMOVED lines=13> */
[----:B------:R-:W1:Y:S01]  /*6bc0*/  MUFU.EX2 R15, R15 ;  /* 0x0000000f000f7308 */ /* 0x000e620000000800 */
[----:B------:R-:W-:Y:S01]  /*6bd0*/  FMNMX.FTZ R152, R162, R153, !PT ;  /* 0x00000099a2987209 */ /* 0x000fe20007810000 */
[--C-:B------:R-:W-:Y:S01]  /*6be0*/  FFMA.FTZ R153, R157, UR10, -R11.reuse ;  /* 0x0000000a9d997c23 */ /* 0x100fe2000801080b */
[--C-:B------:R-:W-:Y:S01]  /*6bf0*/  FFMA.FTZ R190, R190, UR10, -R11.reuse ;  /* 0x0000000abebe7c23 */ /* 0x100fe2000801080b */
[--C-:B------:R-:W-:Y:S01]  /*6c00*/  FFMA.FTZ R191, R191, UR10, -R11.reuse ;  /* 0x0000000abfbf7c23 */ /* 0x100fe2000801080b */
[----:B------:R-:W-:Y:S01]  /*6c10*/  FMNMX.FTZ R157, R163, R152, !PT ;  /* 0x00000098a39d7209 */ /* 0x000fe20007810000 */
[--C-:B------:R-:W-:Y:S01]  /*6c20*/  FFMA.FTZ R195, R195, UR10, -R11.reuse ;  /* 0x0000000ac3c37c23 */ /* 0x100fe2000801080b */
[--C-:B------:R-:W-:Y:S01]  /*6c30*/  FFMA.FTZ R196, R196, UR10, -R11.reuse ;  /* 0x0000000ac4c47c23 */ /* 0x100fe2000801080b */
[----:B------:R-:W2:Y:S01]  /*6c40*/  MUFU.EX2 R194, R194 ;  /* 0x000000c200c27308 */ /* 0x000ea20000000800 */
[----:B------:R-:W-:Y:S01]  /*6c50*/  FMNMX.FTZ R152, R166, R157, !PT ;  /* 0x0000009da6987209 */ /* 0x000fe20007810000 */
[--C-:B------:R-:W-:Y:S01]  /*6c60*/  FFMA.FTZ R157, R160, UR10, -R11.reuse ;  /* 0x0000000aa09d7c23 */ /* 0x100fe2000801080b */
[--C-:B------:R-:W-:Y:S01]  /*6c70*/  FFMA.FTZ R160, R161, UR10, -R11.reuse ;  /* 0x0000000aa1a07c23 */ /* 0x100fe2000801080b */
[----:B0-----:R-:W-:Y:S01]  /*6c80*/  FMUL.FTZ R24, R24, R4 ;  /* 0x0000000418187220 */ /* 0x001fe20000410000 */
[----:B------:R-:W-:Y:S01]  /*6c90*/  FMNMX.FTZ R197, R167, R152, !PT ;  /* 0x00000098a7c57209 */ /* 0x000fe20007810000 */
[-C--:B------:R-:W-:Y:S01]  /*6ca0*/  FMUL.FTZ R25, R25, R4.reuse ;  /* 0x0000000419197220 */ /* 0x080fe20000410000 */
[-C--:B------:R-:W-:Y:S01]  /*6cb0*/  FMUL.FTZ R28, R28, R4.reuse ;  /* 0x000000041c1c7220 */ /* 0x080fe20000410000 */
[----:B------:R-:W0:Y:S01]  /*6cc0*/  MUFU.EX2 R156, R156 ;  /* 0x0000009c009c7308 */ /* 0x000e220000000800 */
[----:B------:R-:W-:Y:S01]  /*6cd0*/  FMNMX.FTZ R152, R170, R197, !PT ;  /* 0x000000c5aa987209 */ /* 0x000fe20007810000 */
[-C--:B------:R-:W-:Y:S01]  /*6ce0*/  FMUL.FTZ R29, R29, R4.reuse ;  /* 0x000000041d1d7220 */ /* 0x080fe20000410000 */
[-C--:B------:R-:W-:Y:S01]  /*6cf0*/  FMUL.FTZ R32, R32, R4.reuse ;  /* 0x0000000420207220 */ /* 0x080fe20000410000 */
[----:B------:R-:W-:Y:S01]  /*6d00*/  FMUL.FTZ R33, R33, R4 ;  /* 0x0000000421217220 */ /* 0x000fe20000410000 */
[----:B------:R-:W-:Y:S01]  /*6d10*/  FMNMX.FTZ R161, R171, R152, !PT ;  /* 0x00000098aba17209 */ /* 0x000fe20007810000 */
[-C--:B------:R-:W-:Y:S01]  /*6d20*/  FMUL.FTZ R36, R36, R4.reuse ;  /* 0x0000000424247220 */ /* 0x080fe20000410000 */
[-C--:B------:R-:W-:Y:S01]  /*6d30*/  FMUL.FTZ R37, R37, R4.reuse ;  /* 0x0000000425257220 */ /* 0x080fe20000410000 */
[----:B------:R-:W3:Y:S01]  /*6d40*/  MUFU.EX2 R153, R153 ;  /* 0x0000009900997308 */ /* 0x000ee20000000800 */
[----:B------:R-:W-:Y:S01]  /*6d50*/  FMNMX.FTZ R152, R174, R161, !PT ;  /* 0x000000a1ae987209 */ /* 0x000fe20007810000 */
[--C-:B------:R-:W-:Y:S01]  /*6d60*/  FFMA.FTZ R161, R164, UR10, -R11.reuse ;  /* 0x0000000aa4a17c23 */ /* 0x100fe2000801080b */
[----:B------:R-:W-:Y:S01]  /*6d70*/  FFMA.FTZ R164, R165, UR10, -R11 ;  /* 0x0000000aa5a47c23 */ /* 0x000fe2000801080b */
[----:B------:R-:W-:Y:S01]  /*6d80*/  FMUL.FTZ R40, R40, R4 ;  /* 0x0000000428287220 */ /* 0x000fe20000410000 */
[----:B------:R-:W-:Y:S01]  /*6d90*/  FMNMX.FTZ R152, R175, R152, !PT ;  /* 0x00000098af987209 */ /* 0x000fe20007810000 */
[-C--:B------:R-:W-:Y:S01]  /*6da0*/  FMUL.FTZ R41, R41, R4.reuse ;  /* 0x0000000429297220 */ /* 0x080fe20000410000 */
[----:B------:R-:W-:Y:S01]  /*6db0*/  FMUL.FTZ R44, R44, R4 ;  /* 0x000000042c2c7220 */ /* 0x000fe20000410000 */
[----:B------:R-:W4:Y:S01]  /*6dc0*/  MUFU.EX2 R157, R157 ;  /* 0x0000009d009d7308 */ /* 0x000f220000000800 */
[----:B------:R-:W-:Y:S01]  /*6dd0*/  FMNMX.FTZ R197, R179, R152, !PT ;  /* 0x00000098b3c57209 */ /* 0x000fe20007810000 */
[-C--:B------:R-:W-:Y:S01]  /*6de0*/  FMUL.FTZ R45, R45, R4.reuse ;  /* 0x000000042d2d7220 */ /* 0x080fe20000410000 */
[-C--:B------:R-:W-:Y:S01]  /*6df0*/  FMUL.FTZ R48, R48, R4.reuse ;  /* 0x0000000430307220 */ /* 0x080fe20000410000 */
[-C--:B------:R-:W-:Y:S01]  /*6e00*/  FMUL.FTZ R49, R49, R4.reuse ;  /* 0x0000000431317220 */ /* 0x080fe20000410000 */
[----:B------:R-:W-:Y:S01]  /*6e10*/  FMNMX.FTZ R152, R180, R197, !PT ;  /* 0x000000c5b4987209 */ /* 0x000fe20007810000 */
[-C--:B------:R-:W-:Y:S01]  /*6e20*/  FMUL.FTZ R52, R52, R4.reuse ;  /* 0x0000000434347220 */ /* 0x080fe20000410000 */
[----:B------:R-:W-:Y:S01]  /*6e30*/  FMUL.FTZ R53, R53, R4 ;  /* 0x0000000435357220 */ /* 0x000fe20000410000 */
[----:B------:R-:W5:Y:S01]  /*6e40*/  MUFU.EX2 R160, R160 ;  /* 0x000000a000a07308 */ /* 0x000f620000000800 */
        /* <DEDUP_REMOVED lines=14> */
[-C--:B------:R-:W-:Y:S01]  /*6f30*/  FMUL.FTZ R73, R73, R4.reuse ;  /* 0x0000000449497220 */ /* 0x080fe20000410000 */
[----:B------:R-:W5:Y:S01]  /*6f40*/  MUFU.EX2 R164, R164 ;  /* 0x000000a400a47308 */ /* 0x000f620000000800 */
[----:B------:R-:W-:Y:S01]  /*6f50*/  FMNMX.FTZ R152, R192, R197, !PT ;  /* 0x000000c5c0987209 */ /* 0x000fe20007810000 */
[-C--:B------:R-:W-:Y:S01]  /*6f60*/  FMUL.FTZ R76, R76, R4.reuse ;  /* 0x000000044c4c7220 */ /* 0x080fe20000410000 */
[-C--:B------:R-:W-:Y:S01]  /*6f70*/  FMUL.FTZ R77, R77, R4.reuse ;  /* 0x000000044d4d7220 */ /* 0x080fe20000410000 */
[----:B------:R-:W-:Y:S01]  /*6f80*/  FMUL.FTZ R80, R80, R4 ;  /* 0x0000000450507220 */ /* 0x000fe20000410000 */
[----:B------:R-:W-:Y:S01]  /*6f90*/  FMNMX.FTZ R152, R193, R152, !PT ;  /* 0x00000098c1987209 */ /* 0x000fe20007810000 */
[-C--:B------:R-:W-:Y:S01]  /*6fa0*/  FMUL.FTZ R81, R81, R4.reuse ;  /* 0x0000000451517220 */ /* 0x080fe20000410000 */
[-C--:B------:R-:W-:Y:S01]  /*6fb0*/  FMUL.FTZ R84, R84, R4.reuse ;  /* 0x0000000454547220 */ /* 0x080fe20000410000 */
[----:B------:R1:W5:Y:S01]  /*6fc0*/  MUFU.EX2 R165, R198 ;  /* 0x000000c600a57308 */ /* 0x0003620000000800 */
[-C--:B------:R-:W-:Y:S01]  /*6fd0*/  FMUL.FTZ R85, R85, R4.reuse ;  /* 0x0000000455557220 */ /* 0x080fe20000410000 */
[----:B------:R-:W2:Y:S01]  /*6fe0*/  SHFL.BFLY PT, R197, R152, 0x2, 0x1f ;  /* 0x0c401f0098c57f89 */ /* 0x000ea200000e0000 */
        /* <DEDUP_REMOVED lines=23> */
[----:B--2---:R-:W-:Y:S01]  /*7160*/  FMNMX.FTZ R197, R152, R197, !PT ;  /* 0x000000c598c57209 */ /* 0x004fe20007810000 */
[-C--:B------:R-:W-:Y:S01]  /*7170*/  FMUL.FTZ R128, R128, R4.reuse ;  /* 0x0000000480807220 */ /* 0x080fe20000410000 */
[-C--:B------:R-:W-:Y:S01]  /*7180*/  FMUL.FTZ R129, R129, R4.reuse ;  /* 0x0000000481817220 */ /* 0x080fe20000410000 */
[-C--:B------:R-:W-:Y:S01]  /*7190*/  FMUL.FTZ R132, R132, R4.reuse ;  /* 0x0000000484847220 */ /* 0x080fe20000410000 */
[-C--:B------:R-:W-:Y:S01]  /*71a0*/  FMUL.FTZ R133, R133, R4.reuse ;  /* 0x0000000485857220 */ /* 0x080fe20000410000 */
[----:B------:R-:W2:Y:S01]  /*71b0*/  SHFL.BFLY PT, R176, R197, 0x1, 0x1f ;  /* 0x0c201f00c5b07f89 */ /* 0x000ea200000e0000 */
        /* <DEDUP_REMOVED lines=9> */
[----:B------:R-:W-:-:S07]  /*7250*/  FMUL.FTZ R149, R149, R4 ;  /* 0x0000000495957220 */ /* 0x000fce0000410000 */
[----:B------:R-:W-:Y:S01]  /*7260*/  MUFU.EX2 R181, R181 ;  /* 0x000000b500b57308 */ /* 0x000fe20000000800 */
[----:B--2---:R-:W-:-:S07]  /*7270*/  FMNMX.FTZ R176, R197, R176, !PT ;  /* 0x000000b0c5b07209 */ /* 0x004fce0007810000 */
[----:B------:R-:W-:Y:S01]  /*7280*/  MUFU.EX2 R182, R182 ;  /* 0x000000b600b67308 */ /* 0x000fe20000000800 */
[C---:B------:R-:W-:Y:S01]  /*7290*/  FSETP.NEU.FTZ.AND P1, PT, R176.reuse, -INF , PT ;  /* 0xff800000b000780b */ /* 0x040fe20003f3d000 */
[----:B------:R-:W-:-:S06]  /*72a0*/  FMUL.FTZ R152, R176, UR10 ;  /* 0x0000000ab0987c20 */ /* 0x000fcc0008410000 */
[----:B------:R-:W-:Y:S01]  /*72b0*/  MUFU.EX2 R185, R185 ;  /* 0x000000b900b97308 */ /* 0x000fe20000000800 */
[----:B------:R-:W-:-:S05]  /*72c0*/  FSEL R152, R152, RZ, P1 ;  /* 0x000000ff98987208 */ /* 0x000fca0000800000 */
[--C-:B------:R-:W-:Y:S01]  /*72d0*/  FFMA.FTZ R11, R12, UR10, -R152.reuse ;  /* 0x0000000a0c0b7c23 */ /* 0x100fe20008010898 */
[--C-:B------:R-:W-:Y:S01]  /*72e0*/  FFMA.FTZ R12, R13, UR10, -R152.reuse ;  /* 0x0000000a0d0c7c23 */ /* 0x100fe20008010898 */
[----:B------:R-:W-:Y:S01]  /*72f0*/  FFMA.FTZ R13, R4, R2, R189 ;  /* 0x00000002040d7223 */ /* 0x000fe200000100bd */
[--C-:B-1----:R-:W-:Y:S01]  /*7300*/  FFMA.FTZ R198, R155, UR10, -R152.reuse ;  /* 0x0000000a9bc67c23 */ /* 0x102fe20008010898 */
[--C-:B------:R-:W-:Y:S01]  /*7310*/  FFMA.FTZ R204, R159, UR10, -R152.reuse ;  /* 0x0000000a9fcc7c23 */ /* 0x100fe20008010898 */
[----:B------:R-:W-:Y:S01]  /*7320*/  MUFU.EX2 R186, R186 ;  /* 0x000000ba00ba7308 */ /* 0x000fe20000000800 */
[----:B------:R-:W-:Y:S01]  /*7330*/  FADD.FTZ R2, R14, R13 ;  /* 0x0000000d0e027221 */ /* 0x000fe20000010000 */
[--C-:B------:R-:W-:Y:S01]  /*7340*/  FFMA.FTZ R13, R20, UR10, -R152.reuse ;  /* 0x0000000a140d7c23 */ /* 0x100fe20008010898 */
[--C-:B------:R-:W-:Y:S01]  /*7350*/  FFMA.FTZ R20, R21, UR10, -R152.reuse ;  /* 0x0000000a15147c23 */ /* 0x100fe20008010898 */
[----:B------:R-:W-:Y:S01]  /*7360*/  FFMA.FTZ R21, R154, UR10, -R152 ;  /* 0x0000000a9a157c23 */ /* 0x000fe20008010898 */
[----:B------:R-:W-:Y:S01]  /*7370*/  FADD.FTZ R197, R15, R2 ;  /* 0x000000020fc57221 */ /* 0x000fe20000010000 */
[--C-:B------:R-:W-:Y:S01]  /*7380*/  FFMA.FTZ R199, R166, UR10, -R152.reuse ;  /* 0x0000000aa6c77c23 */ /* 0x100fe20008010898 */
[--C-:B------:R-:W-:Y:S01]  /*7390*/  FFMA.FTZ R162, R162, UR10, -R152.reuse ;  /* 0x0000000aa2a27c23 */ /* 0x100fe20008010898 */
[----:B------:R-:W-:Y:S01]  /*73a0*/  MUFU.EX2 R190, R190 ;  /* 0x000000be00be7308 */ /* 0x000fe20000000800 */
[----:B------:R-:W-:Y:S01]  /*73b0*/  FADD.FTZ R197, R194, R197 ;  /* 0x000000c5c2c57221 */ /* 0x000fe20000010000 */
[--C-:B------:R-:W-:Y:S01]  /*73c0*/  FFMA.FTZ R167, R167, UR10, -R152.reuse ;  /* 0x0000000aa7a77c23 */ /* 0x100fe20008010898 */
[--C-:B------:R-:W-:Y:S01]  /*73d0*/  FFMA.FTZ R171, R171, UR10, -R152.reuse ;  /* 0x0000000aabab7c23 */ /* 0x100fe20008010898 */
[--C-:B------:R-:W-:Y:S01]  /*73e0*/  FFMA.FTZ R175, R175, UR10, -R152.reuse ;  /* 0x0000000aafaf7c23 */ /* 0x100fe20008010898 */
[----:B0-----:R-:W-:Y:S01]  /*73f0*/  FADD.FTZ R2, R156, R197 ;  /* 0x000000c59c027221 */ /* 0x001fe20000010000 */
[----:B---3--:R-:W-:Y:S01]  /*7400*/  F2FP.F16.F32.PACK_AB R156, R153, R156 ;  /* 0x0000009c999c723e */ /* 0x008fe200000000ff */
[----:B------:R-:W-:Y:S01]  /*7410*/  FFMA.FTZ R179, R179, UR10, -R152 ;  /* 0x0000000ab3b37c23 */ /* 0x000fe20008010898 */
[----:B------:R-:W-:Y:S01]  /*7420*/  MUFU.EX2 R191, R191 ;  /* 0x000000bf00bf7308 */ /* 0x000fe20000000800 */
[----:B------:R-:W-:Y:S01]  /*7430*/  FADD.FTZ R2, R153, R2 ;  /* 0x0000000299027221 */ /* 0x000fe20000010000 */
[--C-:B------:R-:W-:Y:S01]  /*7440*/  FFMA.FTZ R180, R180, UR10, -R152.reuse ;  /* 0x0000000ab4b47c23 */ /* 0x100fe20008010898 */
[--C-:B------:R-:W-:Y:S01]  /*7450*/  FFMA.FTZ R183, R183, UR10, -R152.reuse ;  /* 0x0000000ab7b77c23 */ /* 0x100fe20008010898 */
[----:B------:R-:W-:Y:S01]  /*7460*/  FFMA.FTZ R187, R187, UR10, -R152 ;  /* 0x0000000abbbb7c23 */ /* 0x000fe20008010898 */
[----:B----4-:R-:W-:Y:S01]  /*7470*/  FADD.FTZ R197, R157, R2 ;  /* 0x000000029dc57221 */ /* 0x010fe20000010000 */
[--C-:B------:R-:W-:Y:S01]  /*7480*/  FFMA.FTZ R188, R188, UR10, -R152.reuse ;  /* 0x0000000abcbc7c23 */ /* 0x100fe20008010898 */
[--C-:B------:R-:W-:Y:S01]  /*7490*/  FFMA.FTZ R192, R192, UR10, -R152.reuse ;  /* 0x0000000ac0c07c23 */ /* 0x100fe20008010898 */
[----:B------:R-:W-:Y:S01]  /*74a0*/  MUFU.EX2 R195, R195 ;  /* 0x000000c300c37308 */ /* 0x000fe20000000800 */
[----:B-----5:R-:W-:Y:S01]  /*74b0*/  FADD.FTZ R2, R160, R197 ;  /* 0x000000c5a0027221 */ /* 0x020fe20000010000 */
[--C-:B------:R-:W-:Y:S01]  /*74c0*/  FFMA.FTZ R197, R158, UR10, -R152.reuse ;  /* 0x0000000a9ec57c23 */ /* 0x100fe20008010898 */
[--C-:B------:R-:W-:Y:S01]  /*74d0*/  FFMA.FTZ R158, R163, UR10, -R152.reuse ;  /* 0x0000000aa39e7c23 */ /* 0x100fe20008010898 */
[----:B------:R-:W-:Y:S01]  /*74e0*/  FFMA.FTZ R193, R193, UR10, -R152 ;  /* 0x0000000ac1c17c23 */ /* 0x000fe20008010898 */
[----:B------:R-:W-:Y:S01]  /*74f0*/  FADD.FTZ R155, R161, R2 ;  /* 0x00000002a19b7221 */ /* 0x000fe20000010000 */
[----:B------:R-:W-:-:S02]  /*7500*/  FSEL R2, R176, RZ, P1 ;  /* 0x000000ffb0027208 */ /* 0x000fc40000800000 */
[----:B------:R-:W0:Y:S01]  /*7510*/  MUFU.EX2 R196, R196 ;  /* 0x000000c400c47308 */ /* 0x000e220000000800 */
[----:B------:R-:W-:Y:S02]  /*7520*/  FADD.FTZ R154, R164, R155 ;  /* 0x0000009ba49a7221 */ /* 0x000fe40000010000 */
[----:B------:R-:W-:Y:S02]  /*7530*/  FADD.FTZ R2, -R2, R5 ;  /* 0x0000000502027221 */ /* 0x000fe40000010100 */
[----:B------:R-:W-:-:S03]  /*7540*/  FADD.FTZ R155, R165, R154 ;  /* 0x0000009aa59b7221 */ /* 0x000fc60000010000 */
[----:B------:R-:W-:Y:S01]  /*7550*/  MUFU.EX2 R11, R11 ;  /* 0x0000000b000b7308 */ /* 0x000fe20000000800 */
[----:B------:R-:W-:Y:S01]  /*7560*/  FADD.FTZ R154, R168, R155 ;  /* 0x0000009ba89a7221 */ /* 0x000fe20000010000 */
[----:B------:R-:W-:-:S03]  /*7570*/  FFMA.FTZ R155, R174, UR10, -R152 ;  /* 0x0000000aae9b7c23 */ /* 0x000fc60008010898 */
[----:B------:R-:W-:-:S03]  /*7580*/  FADD.FTZ R5, R169, R154 ;  /* 0x0000009aa9057221 */ /* 0x000fc60000010000 */
[----:B------:R-:W-:Y:S01]  /*7590*/  MUFU.EX2 R12, R12 ;  /* 0x0000000c000c7308 */ /* 0x000fe20000000800 */
[----:B------:R-:W-:Y:S01]  /*75a0*/  FADD.FTZ R154, R172, R5 ;  /* 0x00000005ac9a7221 */ /* 0x000fe20000010000 */
[----:B------:R-:W-:Y:S01]  /*75b0*/  FFMA.FTZ R5, R170, UR10, -R152 ;  /* 0x0000000aaa057c23 */ /* 0x000fe20008010898 */
[----:B0-----:R-:W-:Y:S02]  /*75c0*/  F2FP.F16.F32.PACK_AB R174, R196, R195 ;  /* 0x000000c3c4ae723e */ /* 0x001fe400000000ff */
[----:B------:R-:W-:-:S03]  /*75d0*/  FADD.FTZ R159, R173, R154 ;  /* 0x0000009aad9f7221 */ /* 0x000fc60000010000 */
[----:B------:R-:W-:Y:S01]  /*75e0*/  MUFU.EX2 R13, R13 ;  /* 0x0000000d000d7308 */ /* 0x000fe20000000800 */
[----:B------:R-:W-:Y:S01]  /*75f0*/  FADD.FTZ R154, R178, R159 ;  /* 0x0000009fb29a7221 */ /* 0x000fe20000010000 */
[----:B------:R-:W-:Y:S01]  /*7600*/  FFMA.FTZ R159, R184, UR10, -R152 ;  /* 0x0000000ab89f7c23 */ /* 0x000fe20008010898 */
[----:B------:R-:W-:Y:S02]  /*7610*/  F2FP.F16.F32.PACK_AB R152, R14, R189 ;  /* 0x000000bd0e98723e */ /* 0x000fe400000000ff */
[----:B------:R-:W-:-:S03]  /*7620*/  FADD.FTZ R215, R181, R154 ;  /* 0x0000009ab5d77221 */ /* 0x000fc60000010000 */
[----:B------:R-:W-:Y:S01]  /*7630*/  MUFU.EX2 R20, R20 ;  /* 0x0000001400147308 */ /* 0x000fe20000000800 */
[----:B------:R-:W-:-:S04]  /*7640*/  FADD.FTZ R154, R182, R215 ;  /* 0x000000d7b69a7221 */ /* 0x000fc80000010000 */
[----:B------:R-:W-:Y:S01]  /*7650*/  FADD.FTZ R215, R185, R154 ;  /* 0x0000009ab9d77221 */ /* 0x000fe20000010000 */
[----:B------:R-:W-:Y:S02]  /*7660*/  F2FP.F16.F32.PACK_AB R154, R194, R15 ;  /* 0x0000000fc29a723e */ /* 0x000fe400000000ff */
[----:B------:R-:W-:Y:S01]  /*7670*/  MUFU.EX2 R21, R21 ;  /* 0x0000001500157308 */ /* 0x000fe20000000800 */
[----:B------:R-:W-:-:S04]  /*7680*/  FADD.FTZ R215, R186, R215 ;  /* 0x000000d7bad77221 */ /* 0x000fc80000010000 */
[----:B------:R-:W-:-:S03]  /*7690*/  FADD.FTZ R166, R190, R215 ;  /* 0x000000d7bea67221 */ /* 0x000fc60000010000 */
[----:B------:R-:W-:Y:S01]  /*76a0*/  MUFU.EX2 R198, R198 ;  /* 0x000000c600c67308 */ /* 0x000fe20000000800 */
[----:B------:R-:W-:Y:S01]  /*76b0*/  FADD.FTZ R170, R191, R166 ;  /* 0x000000a6bfaa7221 */ /* 0x000fe20000010000 */
[----:B------:R-:W-:Y:S01]  /*76c0*/  F2FP.F16.F32.PACK_AB R166, R178, R173 ;  /* 0x000000adb2a6723e */ /* 0x000fe200000000ff */
[----:B------:R-:W-:Y:S02]  /*76d0*/  FMUL.FTZ R178, R2, UR10 ;  /* 0x0000000a02b27c20 */ /* 0x000fe40008410000 */
[----:B------:R-:W-:Y:S01]  /*76e0*/  FADD.FTZ R153, R195, R170 ;  /* 0x000000aac3997221 */ /* 0x000fe20000010000 */
[----:B------:R-:W-:Y:S02]  /*76f0*/  F2FP.F16.F32.PACK_AB R170, R186, R185 ;  /* 0x000000b9baaa723e */ /* 0x000fe400000000ff */
[----:B------:R-:W-:Y:S01]  /*7700*/  MUFU.EX2 R197, R197 ;  /* 0x000000c500c57308 */ /* 0x000fe20000000800 */
[----:B------:R-:W-:-:S07]  /*7710*/  FADD.FTZ R2, R196, R153 ;  /* 0x00000099c4027221 */ /* 0x000fce0000010000 */
[----:B------:R-:W0:Y:S08]  /*7720*/  MUFU.EX2 R178, R178 ;  /* 0x000000b200b27308 */ /* 0x000e300000000800 */
[----:B------:R-:W-:Y:S08]  /*7730*/  MUFU.EX2 R204, R204 ;  /* 0x000000cc00cc7308 */ /* 0x000ff00000000800 */
[----:B------:R1:W-:Y:S01]  /*7740*/  MUFU.EX2 R163, R162 ;  /* 0x000000a200a37308 */ /* 0x0003e20000000800 */
[----:B0-----:R-:W-:Y:S01]  /*7750*/  FFMA.FTZ R153, R178, R0, R11 ;  /* 0x00000000b2997223 */ /* 0x001fe2000001000b */
[-C--:B------:R-:W-:Y:S01]  /*7760*/  FMUL.FTZ R26, R26, R178.reuse ;  /* 0x000000b21a1a7220 */ /* 0x080fe20000410000 */
[-C--:B------:R-:W-:Y:S01]  /*7770*/  FMUL.FTZ R27, R27, R178.reuse ;  /* 0x000000b21b1b7220 */ /* 0x080fe20000410000 */
[-C--:B------:R-:W-:Y:S01]  /*7780*/  FMUL.FTZ R30, R30, R178.reuse ;  /* 0x000000b21e1e7220 */ /* 0x080fe20000410000 */
[----:B------:R-:W-:Y:S01]  /*7790*/  FADD.FTZ R0, R12, R153 ;  /* 0x000000990c007221 */ /* 0x000fe20000010000 */
[-C--:B------:R-:W-:Y:S01]  /*77a0*/  FMUL.FTZ R31, R31, R178.reuse ;  /* 0x000000b21f1f7220 */ /* 0x080fe20000410000 */
[-C--:B------:R-:W-:Y:S01]  /*77b0*/  FMUL.FTZ R34, R34, R178.reuse ;  /* 0x000000b222227220 */ /* 0x080fe20000410000 */
[----:B------:R0:W2:Y:S01]  /*77c0*/  MUFU.EX2 R184, R158 ;  /* 0x0000009e00b87308 */ /* 0x0000a20000000800 */
[----:B------:R-:W-:Y:S01]  /*77d0*/  FADD.FTZ R153, R13, R0 ;  /* 0x000000000d997221 */ /* 0x000fe20000010000 */
[----:B-1----:R-:W-:Y:S01]  /*77e0*/  F2FP.F16.F32.PACK_AB R162, R168, R165 ;  /* 0x000000a5a8a2723e */ /* 0x002fe200000000ff */
[-C--:B------:R-:W-:Y:S01]  /*77f0*/  FMUL.FTZ R35, R35, R178.reuse ;  /* 0x000000b223237220 */ /* 0x080fe20000410000 */
[----:B------:R-:W-:Y:S01]  /*7800*/  F2FP.F16.F32.PACK_AB R168, R182, R181 ;  /* 0x000000b5b6a8723e */ /* 0x000fe200000000ff */
[----:B------:R-:W-:Y:S01]  /*7810*/  FADD.FTZ R186, R20, R153 ;  /* 0x0000009914ba7221 */ /* 0x000fe20000010000 */
[-C--:B------:R-:W-:Y:S01]  /*7820*/  FMUL.FTZ R38, R38, R178.reuse ;  /* 0x000000b226267220 */ /* 0x080fe20000410000 */
[-C--:B------:R-:W-:Y:S01]  /*7830*/  FMUL.FTZ R39, R39, R178.reuse ;  /* 0x000000b227277220 */ /* 0x080fe20000410000 */
[----:B------:R-:W1:Y:S01]  /*7840*/  MUFU.EX2 R14, R199 ;  /* 0x000000c7000e7308 */ /* 0x000e620000000800 */
[----:B------:R-:W-:Y:S01]  /*7850*/  FADD.FTZ R153, R21, R186 ;  /* 0x000000ba15997221 */ /* 0x000fe20000010000 */
[----:B0-----:R-:W-:Y:S01]  /*7860*/  F2FP.F16.F32.PACK_AB R158, R160, R157 ;  /* 0x0000009da09e723e */ /* 0x001fe200000000ff */
[-C--:B------:R-:W-:Y:S01]  /*7870*/  FMUL.FTZ R42, R42, R178.reuse ;  /* 0x000000b22a2a7220 */ /* 0x080fe20000410000 */
[----:B------:R-:W-:Y:S01]  /*7880*/  F2FP.F16.F32.PACK_AB R160, R164, R161 ;  /* 0x000000a1a4a0723e */ /* 0x000fe200000000ff */
[----:B------:R-:W-:Y:S01]  /*7890*/  FADD.FTZ R186, R198, R153 ;  /* 0x00000099c6ba7221 */ /* 0x000fe20000010000 */
[----:B------:R-:W-:Y:S01]  /*78a0*/  F2FP.F16.F32.PACK_AB R164, R172, R169 ;  /* 0x000000a9aca4723e */ /* 0x000fe200000000ff */
[----:B------:R-:W-:Y:S01]  /*78b0*/  FMUL.FTZ R43, R43, R178 ;  /* 0x000000b22b2b7220 */ /* 0x000fe20000410000 */
[----:B------:R-:W0:Y:S01]  /*78c0*/  MUFU.EX2 R15, R167 ;  /* 0x000000a7000f7308 */ /* 0x000e220000000800 */
[----:B------:R-:W-:Y:S01]  /*78d0*/  FADD.FTZ R153, R197, R186 ;  /* 0x000000bac5997221 */ /* 0x000fe20000010000 */
[----:B------:R-:W-:Y:S01]  /*78e0*/  F2FP.F16.F32.PACK_AB R172, R191, R190 ;  /* 0x000000bebfac723e */ /* 0x000fe200000000ff */
[-C--:B------:R-:W-:Y:S01]  /*78f0*/  FMUL.FTZ R46, R46, R178.reuse ;  /* 0x000000b22e2e7220 */ /* 0x080fe20000410000 */
[----:B--2---:R-:W-:Y:S01]  /*7900*/  F2FP.F16.F32.PACK_AB R161, R184, R163 ;  /* 0x000000a3b8a1723e */ /* 0x004fe200000000ff */
[----:B------:R-:W-:Y:S01]  /*7910*/  FADD.FTZ R186, R204, R153 ;  /* 0x00000099ccba7221 */ /* 0x000fe20000010000 */
[----:B------:R-:W-:Y:S01]  /*7920*/  F2FP.F16.F32.PACK_AB R157, R198, R21 ;  /* 0x00000015c69d723e */ /* 0x000fe200000000ff */
[-C--:B------:R-:W-:Y:S01]  /*7930*/  FMUL.FTZ R47, R47, R178.reuse ;  /* 0x000000b22f2f7220 */ /* 0x080fe20000410000 */
[----:B------:R-:W2:Y:S01]  /*7940*/  MUFU.EX2 R5, R5 ;  /* 0x0000000500057308 */ /* 0x000ea20000000800 */
[----:B------:R-:W-:Y:S01]  /*7950*/  FADD.FTZ R153, R163, R186 ;  /* 0x000000baa3997221 */ /* 0x000fe20000010000 */
[-C--:B------:R-:W-:Y:S01]  /*7960*/  FMUL.FTZ R50, R50, R178.reuse ;  /* 0x000000b232327220 */ /* 0x080fe20000410000 */
[-C--:B------:R-:W-:Y:S01]  /*7970*/  FMUL.FTZ R51, R51, R178.reuse ;  /* 0x000000b233337220 */ /* 0x080fe20000410000 */
[-C--:B------:R-:W-:Y:S01]  /*7980*/  FMUL.FTZ R54, R54, R178.reuse ;  /* 0x000000b236367220 */ /* 0x080fe20000410000 */
[----:B------:R-:W-:Y:S01]  /*7990*/  FADD.FTZ R153, R184, R153 ;  /* 0x00000099b8997221 */ /* 0x000fe20000010000 */
[-C--:B------:R-:W-:Y:S01]  /*79a0*/  FMUL.FTZ R55, R55, R178.reuse ;  /* 0x000000b237377220 */ /* 0x080fe20000410000 */
[----:B------:R-:W-:Y:S01]  /*79b0*/  FMUL.FTZ R58, R58, R178 ;  /* 0x000000b23a3a7220 */ /* 0x000fe20000410000 */
[----:B------:R-:W3:Y:S01]  /*79c0*/  MUFU.EX2 R182, R171 ;  /* 0x000000ab00b67308 */ /* 0x000ee20000000800 */
[----:B-1----:R-:W-:Y:S01]  /*79d0*/  FADD.FTZ R190, R14, R153 ;  /* 0x000000990ebe7221 */ /* 0x002fe20000010000 */
[----:B0-----:R-:W-:Y:S01]  /*79e0*/  F2FP.F16.F32.PACK_AB R163, R15, R14 ;  /* 0x0000000e0fa3723e */ /* 0x001fe200000000ff */
[-C--:B------:R-:W-:Y:S01]  /*79f0*/  FMUL.FTZ R59, R59, R178.reuse ;  /* 0x000000b23b3b7220 */ /* 0x080fe20000410000 */
[-C--:B------:R-:W-:Y:S01]  /*7a00*/  FMUL.FTZ R62, R62, R178.reuse ;  /* 0x000000b23e3e7220 */ /* 0x080fe20000410000 */
[----:B------:R-:W-:Y:S01]  /*7a10*/  FADD.FTZ R190, R15, R190 ;  /* 0x000000be0fbe7221 */ /* 0x000fe20000010000 */
[-C--:B------:R-:W-:Y:S01]  /*7a20*/  FMUL.FTZ R63, R63, R178.reuse ;  /* 0x000000b23f3f7220 */ /* 0x080fe20000410000 */
[-C--:B------:R-:W-:Y:S01]  /*7a30*/  FMUL.FTZ R66, R66, R178.reuse ;  /* 0x000000b242427220 */ /* 0x080fe20000410000 */
[----:B------:R0:W1:Y:S01]  /*7a40*/  MUFU.EX2 R167, R155 ;  /* 0x0000009b00a77308 */ /* 0x0000620000000800 */
        /* <DEDUP_REMOVED lines=8> */
[C---:B---3--:R-:W-:Y:S01]  /*7ad0*/  FADD.FTZ R190, R182.reuse, R153 ;  /* 0x00000099b6be7221 */ /* 0x048fe20000010000 */
[----:B------:R-:W-:Y:S01]  /*7ae0*/  F2FP.F16.F32.PACK_AB R165, R182, R5 ;  /* 0x00000005b6a5723e */ /* 0x000fe200000000ff */
[-C--:B------:R-:W-:Y:S01]  /*7af0*/  FMUL.FTZ R79, R79, R178.reuse ;  /* 0x000000b24f4f7220 */ /* 0x080fe20000410000 */
[----:B0-----:R-:W-:Y:S01]  /*7b00*/  F2FP.F16.F32.PACK_AB R155, R20, R13 ;  /* 0x0000000d149b723e */ /* 0x001fe200000000ff */
        /* <DEDUP_REMOVED lines=27> */
[----:B------:R0:W3:Y:S01]  /*7cc0*/  MUFU.EX2 R186, R159 ;  /* 0x0000009f00ba7308 */ /* 0x0000e20000000800 */
[C---:B-1----:R-:W-:Y:S01]  /*7cd0*/  FADD.FTZ R190, R180.reuse, R153 ;  /* 0x00000099b4be7221 */ /* 0x042fe20000010000 */
[----:B------:R-:W-:Y:S01]  /*7ce0*/  F2FP.F16.F32.PACK_AB R169, R180, R169 ;  /* 0x000000a9b4a9723e */ /* 0x000fe200000000ff */
[-C--:B------:R-:W-:Y:S01]  /*7cf0*/  FMUL.FTZ R122, R122, R178.reuse ;  /* 0x000000b27a7a7220 */ /* 0x080fe20000410000 */
[-C--:B------:R-:W-:Y:S01]  /*7d00*/  FMUL.FTZ R123, R123, R178.reuse ;  /* 0x000000b27b7b7220 */ /* 0x080fe20000410000 */
[-C--:B------:R-:W-:Y:S01]  /*7d10*/  FMUL.FTZ R126, R126, R178.reuse ;  /* 0x000000b27e7e7220 */ /* 0x080fe20000410000 */
[-C--:B------:R-:W-:Y:S01]  /*7d20*/  FMUL.FTZ R127, R127, R178.reuse ;  /* 0x000000b27f7f7220 */ /* 0x080fe20000410000 */
[-C--:B------:R-:W-:Y:S01]  /*7d30*/  FMUL.FTZ R130, R130, R178.reuse ;  /* 0x000000b282827220 */ /* 0x080fe20000410000 */
[----:B------:R-:W1:Y:S01]  /*7d40*/  MUFU.EX2 R173, R187 ;  /* 0x000000bb00ad7308 */ /* 0x000e620000000800 */
[----:B--2---:R-:W-:Y:S01]  /*7d50*/  FADD.FTZ R153, R171, R190 ;  /* 0x000000beab997221 */ /* 0x004fe20000010000 */
[----:B0-----:R-:W-:Y:S01]  /*7d60*/  F2FP.F16.F32.PACK_AB R159, R204, R197 ;  /* 0x000000c5cc9f723e */ /* 0x001fe200000000ff */
[-C--:B------:R-:W-:Y:S01]  /*7d70*/  FMUL.FTZ R131, R131, R178.reuse ;  /* 0x000000b283837220 */ /* 0x080fe20000410000 */
[-C--:B------:R-:W-:Y:S01]  /*7d80*/  FMUL.FTZ R134, R134, R178.reuse ;  /* 0x000000b286867220 */ /* 0x080fe20000410000 */
[-C--:B------:R-:W-:Y:S01]  /*7d90*/  FMUL.FTZ R135, R135, R178.reuse ;  /* 0x000000b287877220 */ /* 0x080fe20000410000 */
[-C--:B------:R-:W-:Y:S01]  /*7da0*/  FMUL.FTZ R138, R138, R178.reuse ;  /* 0x000000b28a8a7220 */ /* 0x080fe20000410000 */
[-C--:B------:R-:W-:Y:S01]  /*7db0*/  FMUL.FTZ R139, R139, R178.reuse ;  /* 0x000000b28b8b7220 */ /* 0x080fe20000410000 */
[----:B------:R-:W0:Y:S01]  /*7dc0*/  MUFU.EX2 R188, R188 ;  /* 0x000000bc00bc7308 */ /* 0x000e220000000800 */
[----:B---3--:R-:W-:Y:S01]  /*7dd0*/  FADD.FTZ R194, R186, R153 ;  /* 0x00000099bac27221 */ /* 0x008fe20000010000 */
[----:B------:R-:W-:Y:S01]  /*7de0*/  F2FP.F16.F32.PACK_AB R153, R12, R11 ;  /* 0x0000000b0c99723e */ /* 0x000fe200000000ff */
[-C--:B------:R-:W-:Y:S01]  /*7df0*/  FMUL.FTZ R142, R142, R178.reuse ;  /* 0x000000b28e8e7220 */ /* 0x080fe20000410000 */
[----:B------:R-:W-:Y:S01]  /*7e00*/  F2FP.F16.F32.PACK_AB R171, R186, R171 ;  /* 0x000000abbaab723e */ /* 0x000fe200000000ff */
[-C--:B------:R-:W-:Y:S01]  /*7e10*/  FMUL.FTZ R143, R143, R178.reuse ;  /* 0x000000b28f8f7220 */ /* 0x080fe20000410000 */
[-C--:B------:R-:W-:Y:S01]  /*7e20*/  FMUL.FTZ R146, R146, R178.reuse ;  /* 0x000000b292927220 */ /* 0x080fe20000410000 */
[-C--:B------:R-:W-:Y:S01]  /*7e30*/  FMUL.FTZ R147, R147, R178.reuse ;  /* 0x000000b293937220 */ /* 0x080fe20000410000 */
[----:B------:R-:W2:Y:S01]  /*7e40*/  MUFU.EX2 R175, R192 ;  /* 0x000000c000af7308 */ /* 0x000ea20000000800 */
[----:B-1----:R-:W-:Y:S01]  /*7e50*/  FADD.FTZ R11, R173, R194 ;  /* 0x000000c2ad0b7221 */ /* 0x002fe20000010000 */
[-C--:B------:R-:W-:Y:S01]  /*7e60*/  FMUL.FTZ R150, R150, R178.reuse ;  /* 0x000000b296967220 */ /* 0x080fe20000410000 */
[----:B------:R-:W-:-:S05]  /*7e70*/  FMUL.FTZ R151, R151, R178 ;  /* 0x000000b297977220 */ /* 0x000fca0000410000 */
[----:B------:R-:W1:Y:S01]  /*7e80*/  MUFU.EX2 R190, R193 ;  /* 0x000000c100be7308 */ /* 0x000e620000000800 */
[C---:B0-----:R-:W-:Y:S01]  /*7e90*/  FADD.FTZ R4, R188.reuse, R11 ;  /* 0x0000000bbc047221 */ /* 0x041fe20000010000 */
[----:B------:R-:W-:-:S03]  /*7ea0*/  F2FP.F16.F32.PACK_AB R173, R188, R173 ;  /* 0x000000adbcad723e */ /* 0x000fc600000000ff */
[----:B--2---:R-:W-:-:S04]  /*7eb0*/  FADD.FTZ R5, R175, R4 ;  /* 0x00000004af057221 */ /* 0x004fc80000010000 */
[C---:B-1----:R-:W-:Y:S01]  /*7ec0*/  FADD.FTZ R0, R190.reuse, R5 ;  /* 0x00000005be007221 */ /* 0x042fe20000010000 */
[----:B------:R-:W-:Y:S01]  /*7ed0*/  F2FP.F16.F32.PACK_AB R175, R190, R175 ;  /* 0x000000afbeaf723e */ /* 0x000fe200000000ff */
[----:B------:R-:W-:Y:S06]  /*7ee0*/  @!P0 BRA `(.L_x_1791) ;  /* 0x0000000000048947 */ /* 0x000fec0003800000 */
[----:B------:R-:W-:Y:S01]  /*7ef0*/  BPT.TRAP 0x1 ;  /* 0x000000040000795c */ /* 0x000fe20000300000 */
.L_x_1791:
[----:B------:R0:W1:Y:S01]  /*7f00*/  SYNCS.PHASECHK.TRANS64.TRYWAIT P1, [UR28+0x22850], R8 ;  /* 0x02285008ff0075a7 */ /* 0x000062000802015c */
[----:B------:R-:W-:Y:S05]  /*7f10*/  @!P0 BRA `(.L_x_1792) ;  /* 0x0000000000048947 */ /* 0x000fea0003800000 */
[----:B------:R-:W-:Y:S01]  /*7f20*/  BPT.TRAP 0x1 ;  /* 0x000000040000795c */ /* 0x000fe20000300000 */
.L_x_1792:
[----:B-1----:R-:W-:Y:S05]  /*7f30*/  @P1 BRA `(.L_x_1793) ;  /* 0x0000000000081947 */ /* 0x002fea0003800000 */
[----:B------:R-:W1:Y:S02]  /*7f40*/  SYNCS.PHASECHK.TRANS64.TRYWAIT P1, [UR28+0x22850], R8 ;  /* 0x02285008ff0075a7 */ /* 0x000e64000802015c */
[----:B-1----:R-:W-:Y:S05]  /*7f50*/  @!P1 BRA `(.L_x_1794) ;  /* 0x000000dc00f49947 */ /* 0x002fea0003800000 */
.L_x_1793:
[----:B------:R-:W2:Y:S01]  /*7f60*/  S2R R4, SR_TID.X ;  /* 0x0000000000047919 */ /* 0x000ea20000002100 */
[----:B------:R-:W-:Y:S01]  /*7f70*/  UIMAD UR11, UR36, 0xc00, UR21 ;  /* 0x00000c00240b78a4 */ /* 0x000fe2000f8e0215 */
[----:B------:R-:W-:Y:S01]  /*7f80*/  UMOV UR7, 0x40000040 ;  /* 0x4000004000077882 */ /* 0x000fe20000000000 */
[----:B------:R-:W3:Y:S05]  /*7f90*/  S2R R5, SR_TID.X ;  /* 0x0000000000057919 */ /* 0x000eea0000002100 */
[----:B------:R-:W-:Y:S01]  /*7fa0*/  UMOV UR6, UR11 ;  /* 0x0000000b00067c82 */ /* 0x000fe20008000000 */
[----:B--2---:R-:W-:Y:S02]  /*7fb0*/  SHF.R.U32.HI R4, RZ, 0x7, R4 ;  /* 0x00000007ff047819 */ /* 0x004fe40000011604 */
[----:B---3--:R-:W-:-:S03]  /*7fc0*/  LOP3.LUT P1, RZ, R5, 0x7f, RZ, 0xc0, !PT ;  /* 0x0000007f05ff7812 */ /* 0x008fc6000782c0ff */
[----:B------:R-:W-:Y:S02]  /*7fd0*/  VIADD R4, R4, 0x8 ;  /* 0x0000000804047836 */ /* 0x000fe40000000000 */
[----:B------:R-:W-:-:S03]  /*7fe0*/  IMAD.MOV.U32 R5, RZ, RZ, R176 ;  /* 0x000000ffff057224 */ /* 0x000fc600078e00b0 */
[----:B------:R2:W-:Y:S05]  /*7ff0*/  BAR.SYNC.DEFER_BLOCKING R4, 0x100 ;  /* 0x000400040000751d */ /* 0x0005ea0000010000 */
[----:B-1----:R-:W-:Y:S02]  /*8000*/  @!P1 VIADD R177, R177, 0x22860 ;  /* 0x00022860b1b19836 */ /* 0x002fe40000000000 */
[----:B--2---:R-:W-:-:S03]  /*8010*/  IMAD.MOV.U32 R4, RZ, RZ, R10 ;  /* 0x000000ffff047224 */ /* 0x004fc600078e000a */
[----:B------:R-:W-:Y:S01]  /*8020*/  @!P1 PRMT R177, RZ, 0x654, R177 ;  /* 0x00000654ffb19816 */ /* 0x000fe200000000b1 */
        /* <DEDUP_REMOVED lines=34> */
[C---:B------:R-:W-:Y:S01]  /*8250*/  ISETP.GT.AND P1, PT, R3.reuse, UR23, PT ;  /* 0x0000001703007c0c */ /* 0x040fe2000bf24270 */
[----:B------:R-:W-:-:S12]  /*8260*/  VIADD R3, R3, 0xffffffff ;  /* 0xffffffff03037836 */ /* 0x000fd80000000000 */
[----:B-1----:R-:W-:Y:S05]  /*8270*/  @P1 BRA `(.L_x_1795) ;  /* 0xffffffc8008c1947 */ /* 0x002fea000383ffff */
[----:B------:R-:W-:Y:S02]  /*8280*/  IMAD.MOV.U32 R5, RZ, RZ, R176 ;  /* 0x000000ffff057224 */ /* 0x000fe400078e00b0 */
[----:B------:R-:W-:-:S07]  /*8290*/  IMAD.MOV.U32 R4, RZ, RZ, R10 ;  /* 0x000000ffff047224 */ /* 0x000fce00078e000a */
.L_x_1778:
[----:B------:R-:W-:Y:S01]  /*82a0*/  ULDC UR6, c[0x0][0x448] ;  /* 0x0001120000067ab9 */ /* 0x000fe20000000800 */
[----:B------:R-:W-:Y:S01]  /*82b0*/  IADD3 R9, R16, 0x1, -R9 ;  /* 0x0000000110097810 */ /* 0x000fe20007ffe809 */
[----:B------:R-:W-:Y:S01]  /*82c0*/  UISETP.NE.AND UP0, UPT, UR6, 0x1, UPT ;  /* 0x000000010600788c */ /* 0x000fe2000bf05270 */
[----:B------:R-:W-:Y:S02]  /*82d0*/  ULDC UR15, c[0x0][0x9e4] ;  /* 0x00027900000f7ab9 */ /* 0x000fe40000000800 */
[----:B------:R-:W-:Y:S01]  /*82e0*/  R2UR UR14, R9 ;  /* 0x00000000090e72ca */ /* 0x000fe200000e0000 */
[----:B------:R-:W-:Y:S02]  /*82f0*/  UISETP.GE.AND UP1, UPT, UR15, 0x1, UPT ;  /* 0x000000010f00788c */ /* 0x000fe4000bf26270 */
[----:B------:R-:W-:-:S04]  /*8300*/  UIADD3 UR11, UR43, 0x7f, URZ ;  /* 0x0000007f2b0b7890 */ /* 0x000fc8000fffe03f */
[----:B------:R-:W-:Y:S01]  /*8310*/  PLOP3.LUT P1, PT, PT, PT, UP1, 0x40, 0x0 ;  /* 0x000000000000781c */ /* 0x000fe20003f2e818 */
[----:B------:R-:W-:Y:S01]  /*8320*/  @UP0 ULDC UR6, c[0x0][0x44c] ;  /* 0x0001130000060ab9 */ /* 0x000fe20000000800 */
[----:B------:R-:W-:Y:S01]  /*8330*/  @UP0 ULDC UR18, c[0x0][0x450] ;  /* 0x0001140000120ab9 */ /* 0x000fe20000000800 */
[----:B------:R-:W-:-:S04]  /*8340*/  UIMAD.WIDE.U32 UR6, UR11, UR6, URZ ;  /* 0x000000060b0672a5 */ /* 0x000fc8000f8e003f */
[----:B------:R-:W-:-:S04]  /*8350*/  @UP0 USHF.R.U32.HI UR11, URZ, UR18, UR7 ;  /* 0x000000123f0b0299 */ /* 0x000fc80008011607 */
[----:B------:R-:W-:-:S03]  /*8360*/  UIADD3 UR11, UR14, UR11, URZ ;  /* 0x0000000b0e0b7290 */ /* 0x000fc6000fffe03f */
[----:B------:R-:W-:Y:S02]  /*8370*/  ULDC UR14, c[0x0][0x9dc] ;  /* 0x00027700000e7ab9 */ /* 0x000fe40000000800 */
[----:B------:R-:W-:Y:S01]  /*8380*/  UIADD3 UR14, UR11, -UR14, URZ ;  /* 0x8000000e0b0e7290 */ /* 0x000fe2000fffe03f */
[----:B------:R-:W-:Y:S11]  /*8390*/  @P1 BRA `(.L_x_1796) ;  /* 0x0000000000441947 */ /* 0x000ff60003800000 */
[----:B------:R-:W-:-:S06]  /*83a0*/  UISETP.GT.AND UP2, UPT, UR11, -0x1, UPT ;  /* 0xffffffff0b00788c */ /* 0x000fcc000bf44270 */
[----:B------:R-:W-:-:S13]  /*83b0*/  PLOP3.LUT P1, PT, PT, PT, UP2, 0x80, 0x0 ;  /* 0x000000000000781c */ /* 0x000fda0003f2f028 */
[----:B------:R-:W-:Y:S05]  /*83c0*/  @P1 BRA `(.L_x_1797) ;  /* 0x00000000001c1947 */ /* 0x000fea0003800000 */
[----:B------:R-:W-:Y:S02]  /*83d0*/  UISETP.NE.AND UP2, UPT, UR15, 0x1, UPT ;  /* 0x000000010f00788c */ /* 0x000fe4000bf45270 */
[----:B------:R-:W-:-:S09]  /*83e0*/  ULOP3.LUT UR11, URZ, UR11, URZ, 0x33, !UPT ;  /* 0x0000000b3f0b7292 */ /* 0x000fd2000f8e333f */
[----:B------:R-:W-:Y:S02]  /*83f0*/  @UP2 ULDC.64 UR18, c[0x0][0x9e8] ;  /* 0x00027a0000122ab9 */ /* 0x000fe40000000a00 */
[----:B------:R-:W-:-:S04]  /*8400*/  UIMAD.WIDE.U32 UR6, UR11, UR18, URZ ;  /* 0x000000120b0672a5 */ /* 0x000fc8000f8e003f */
[----:B------:R-:W-:-:S04]  /*8410*/  @UP2 USHF.R.U32.HI UR11, URZ, UR19, UR7 ;  /* 0x000000133f0b2299 */ /* 0x000fc80008011607 */
[----:B------:R-:W-:Y:S01]  /*8420*/  ULOP3.LUT UR11, URZ, UR11, URZ, 0x33, !UPT ;  /* 0x0000000b3f0b7292 */ /* 0x000fe2000f8e333f */
[----:B------:R-:W-:Y:S11]  /*8430*/  BRA `(.L_x_1798) ;  /* 0x0000000000107947 */ /* 0x000ff60003800000 */
.L_x_1797:
[----:B------:R-:W-:-:S11]  /*8440*/  UISETP.NE.AND UP2, UPT, UR15, 0x1, UPT ;  /* 0x000000010f00788c */ /* 0x000fd6000bf45270 */
[----:B------:R-:W-:Y:S02]  /*8450*/  @UP2 ULDC.64 UR18, c[0x0][0x9e8] ;  /* 0x00027a0000122ab9 */ /* 0x000fe40000000a00 */
[----:B------:R-:W-:-:S04]  /*8460*/  UIMAD.WIDE.U32 UR6, UR11, UR18, URZ ;  /* 0x000000120b0672a5 */ /* 0x000fc8000f8e003f */
[----:B------:R-:W-:-:S12]  /*8470*/  @UP2 USHF.R.U32.HI UR11, URZ, UR19, UR7 ;  /* 0x000000133f0b2299 */ /* 0x000fd80008011607 */
.L_x_1798:
[----:B------:R-:W-:-:S04]  /*8480*/  UIMAD UR11, UR11, UR15, URZ ;  /* 0x0000000f0b0b72a4 */ /* 0x000fc8000f8e023f */
[----:B------:R-:W-:-:S04]  /*8490*/  UISETP.LT.AND UP2, UPT, UR14, UR11, UPT ;  /* 0x0000000b0e00728c */ /* 0x000fc8000bf41270 */
[----:B------:R-:W-:-:S12]  /*84a0*/  USEL UR14, UR14, UR11, !UP2 ;  /* 0x0000000b0e0e7287 */ /* 0x000fd8000d000000 */
.L_x_1796:
[----:B------:R-:W-:-:S04]  /*84b0*/  UIADD3 UR6, UR14, 0x5f, URZ ;  /* 0x0000005f0e067890 */ /* 0x000fc8000fffe03f */
[----:B------:R-:W-:-:S04]  /*84c0*/  UIMAD.WIDE UR6, UR6, 0x2aaaaaab, URZ ;  /* 0x2aaaaaab060678a5 */ /* 0x000fc8000f8e023f */
[----:B------:R-:W-:-:S04]  /*84d0*/  USHF.R.U32.HI UR6, URZ, 0x1f, UR7 ;  /* 0x0000001f3f067899 */ /* 0x000fc80008011607 */
[----:B------:R-:W-:-:S04]  /*84e0*/  ULEA.HI.SX32 UR6, UR7, UR6, 0x1c ;  /* 0x0000000607067291 */ /* 0x000fc8000f8fe23f */
[----:B------:R-:W-:-:S04]  /*84f0*/  UISETP.LT.AND UP2, UPT, UR39, UR6, UPT ;  /* 0x000000062700728c */ /* 0x000fc8000bf41270 */
[----:B------:R-:W-:-:S06]  /*8500*/  USEL UR23, UR39, UR6, !UP2 ;  /* 0x0000000627177287 */ /* 0x000fcc000d000000 */
[----:B------:R-:W-:-:S13]  /*8510*/  ISETP.GE.AND P1, PT, R3, UR23, PT ;  /* 0x0000001703007c0c */ /* 0x000fda000bf26270 */
[----:B------:R-:W-:Y:S05]  /*8520*/  @!P1 BRA `(.L_x_1799) ;  /* 0x0000002000e09947 */ /* 0x000fea0003800000 */
[----:B0-----:R-:W-:Y:S01]  /*8530*/  IMAD.MOV.U32 R8, RZ, RZ, R5 ;  /* 0x000000ffff087224 */ /* 0x001fe200078e0005 */
[----:B------:R-:W-:Y:S01]  /*8540*/  ULDC UR25, c[0x0][0x9d8] ;  /* 0x0002760000197ab9 */ /* 0x000fe20000000800 */
[----:B------:R-:W-:Y:S01]  /*8550*/  IMAD.MOV.U32 R9, RZ, RZ, R4 ;  /* 0x000000ffff097224 */ /* 0x000fe200078e0004 */
[----:B------:R-:W-:Y:S01]  /*8560*/  ULDC UR24, c[0x0][0x988] ;  /* 0x0002620000187ab9 */ /* 0x000fe20000000800 */
[----:B------:R-:W-:-:S07]  /*8570*/  IMAD.MOV.U32 R6, RZ, RZ, R3 ;  /* 0x000000ffff067224 */ /* 0x000fce00078e0003 */
.L_x_1808:
[----:B------:R-:W-:Y:S01]  /*8580*/  UIADD3 UR36, UR36, 0x1, URZ ;  /* 0x0000000124247890 */ /* 0x000fe2000fffe03f */
[C---:B------:R-:W-:Y:S01]  /*8590*/  ISETP.GT.AND P1, PT, R6.reuse, UR23, PT ;  /* 0x0000001706007c0c */ /* 0x040fe2000bf24270 */
[----:B------:R-:W-:Y:S02]  /*85a0*/  VIADD R6, R6, 0xffffffff ;  /* 0xffffffff06067836 */ /* 0x000fe40000000000 */
[----:B------:R-:W-:-:S04]  /*85b0*/  UISETP.NE.AND UP2, UPT, UR36, 0x2, UPT ;  /* 0x000000022400788c */ /* 0x000fc8000bf45270 */
[----:B------:R-:W-:Y:S02]  /*85c0*/  USEL UR6, URZ, 0x1, UP2 ;  /* 0x000000013f067887 */ /* 0x000fe40009000000 */
[----:B------:R-:W-:Y:S02]  /*85d0*/  USEL UR36, UR36, URZ, UP2 ;  /* 0x0000003f24247287 */ /* 0x000fe40009000000 */
[----:B------:R-:W-:Y:S01]  /*85e0*/  ULOP3.LUT UR37, UR37, UR6, URZ, 0x3c, !UPT ;  /* 0x0000000625257292 */ /* 0x000fe2000f8e3c3f */
[----:B-1----:R-:W-:Y:S11]  /*85f0*/  @!P0 BRA `(.L_x_1800) ;  /* 0x0000000000048947 */ /* 0x002ff60003800000 */
[----:B------:R-:W-:Y:S01]  /*8600*/  BPT.TRAP 0x1 ;  /* 0x000000040000795c */ /* 0x000fe20000300000 */
.L_x_1800:
        /* <DEDUP_REMOVED lines=9> */
.L_x_1801:
[----:B-1----:R-:W-:Y:S05]  /*86a0*/  @P2 BRA `(.L_x_1802) ;  /* 0x0000000000082947 */ /* 0x002fea0003800000 */
[----:B------:R-:W1:Y:S02]  /*86b0*/  SYNCS.PHASECHK.TRANS64.TRYWAIT P2, [UR26+0x22830], R3 ;  /* 0x02283003ff0075a7 */ /* 0x000e64000804015a */
[----:B-1----:R-:W-:Y:S05]  /*86c0*/  @!P2 BRA `(.L_x_1803) ;  /* 0x000000d8002ca947 */ /* 0x002fea0003800000 */
.L_x_1802:
        /* <DEDUP_REMOVED lines=11> */
[----:B--2---:R-:W-:Y:S02]  /*8780*/  LOP3.LUT P2, RZ, R214, 0x7f, RZ, 0xc0, !PT ;  /* 0x0000007fd6ff7812 */ /* 0x004fe4000784c0ff */
[----:B------:R-:W-:Y:S01]  /*8790*/  SHF.R.U32.HI R214, RZ, 0x7, R214 ;  /* 0x00000007ffd67819 */ /* 0x000fe200000116d6 */
[----:B------:R-:W-:Y:S02]  /*87a0*/  WARPGROUP.DEPBAR.LE gsb0, 0x0 ;  /* 0x00008000000079c5 */ /* 0x000fe40000010000 */
[----:B------:R-:W-:-:S06]  /*87b0*/  WARPGROUP.ARRIVE ;  /* 0x00000000000079c5 */ /* 0x000fcc0000000000 */
[----:B------:R-:W-:Y:S03]  /*87c0*/  HGMMA.64x96x16.F32 R152, gdesc[UR4], R152, gsb0 ;  /* 0x01600000049879f0 */ /* 0x000fe60008000898 */
        /* <DEDUP_REMOVED lines=84> */
[----:B-1----:R-:W-:Y:S01]  /*8d10*/  FMNMX.FTZ R4, R168, R177, !PT ;  /* 0x000000b1a8047209 */ /* 0x002fe20007810000 */
[----:B------:R-:W-:-:S06]  /*8d20*/  FMUL.FTZ R177, R197, UR25 ;  /* 0x00000019c5b17c20 */ /* 0x000fcc0008410000 */
        /* <DEDUP_REMOVED lines=14> */
[----:B------:R-:W-:Y:S01]  /*8e10*/  FMUL.FTZ R181, R183, UR25 ;  /* 0x00000019b7b57c20 */ /* 0x000fe20008410000 */
[----:B------:R-:W-:Y:S01]  /*8e20*/  FMUL.FTZ R183, R187, UR25 ;  /* 0x00000019bbb77c20 */ /* 0x000fe20008410000 */
[----:B------:R-:W-:-:S04]  /*8e30*/  FMUL.FTZ R187, R195, UR25 ;  /* 0x00000019c3bb7c20 */ /* 0x000fc80008410000 */
[----:B------:R-:W2:Y:S01]  /*8e40*/  MUFU.TANH R11, R11 ;  /* 0x0000000b000b7308 */ /* 0x000ea20000002400 */
[----:B---3--:R-:W-:-:S05]  /*8e50*/  FMNMX.FTZ R4, R177, R4, !PT ;  /* 0x00000004b1047209 */ /* 0x008fca0007810000 */
[----:B------:R-:W3:Y:S02]  /*8e60*/  SHFL.BFLY PT, R185, R4, 0x2, 0x1f ;  /* 0x0c401f0004b97f89 */ /* 0x000ee400000e0000 */
[----:B------:R-:W4:Y:S01]  /*8e70*/  MUFU.TANH R13, R13 ;  /* 0x0000000d000d7308 */ /* 0x000f220000002400 */
[----:B-1----:R-:W-:-:S07]  /*8e80*/  FMNMX.FTZ R190, R7, R8, !PT ;  /* 0x0000000807be7209 */ /* 0x002fce0007810000 */
[----:B------:R-:W1:Y:S01]  /*8e90*/  MUFU.TANH R15, R15 ;  /* 0x0000000f000f7308 */ /* 0x000e620000002400 */
[----:B--2---:R-:W-:-:S07]  /*8ea0*/  FMNMX.FTZ R190, R11, R190, !PT ;  /* 0x000000be0bbe7209 */ /* 0x004fce0007810000 */
[----:B------:R-:W2:Y:S01]  /*8eb0*/  MUFU.TANH R21, R21 ;  /* 0x0000001500157308 */ /* 0x000ea20000002400 */
[----:B----4-:R-:W-:Y:S02]  /*8ec0*/  FMNMX.FTZ R190, R13, R190, !PT ;  /* 0x000000be0dbe7209 */ /* 0x010fe40007810000 */
[----:B---3--:R-:W-:Y:S01]  /*8ed0*/  FMNMX.FTZ R192, R4, R185, !PT ;  /* 0x000000b904c07209 */ /* 0x008fe20007810000 */
[----:B------:R-:W-:-:S04]  /*8ee0*/  FMUL.FTZ R185, R191, UR25 ;  /* 0x00000019bfb97c20 */ /* 0x000fc80008410000 */
[----:B------:R-:W3:Y:S01]  /*8ef0*/  MUFU.TANH R153, R153 ;  /* 0x0000009900997308 */ /* 0x000ee20000002400 */
[----:B-1----:R-:W-:Y:S01]  /*8f00*/  FMNMX.FTZ R190, R15, R190, !PT ;  /* 0x000000be0fbe7209 */ /* 0x002fe20007810000 */
[----:B------:R-:W1:Y:S06]  /*8f10*/  SHFL.BFLY PT, R193, R192, 0x1, 0x1f ;  /* 0x0c201f00c0c17f89 */ /* 0x000e6c00000e0000 */
[----:B------:R-:W4:Y:S01]  /*8f20*/  MUFU.TANH R156, R156 ;  /* 0x0000009c009c7308 */ /* 0x000f220000002400 */
[----:B--2---:R-:W-:-:S07]  /*8f30*/  FMNMX.FTZ R190, R21, R190, !PT ;  /* 0x000000be15be7209 */ /* 0x004fce0007810000 */
[----:B------:R-:W2:Y:S08]  /*8f40*/  MUFU.TANH R157, R157 ;  /* 0x0000009d009d7308 */ /* 0x000eb00000002400 */
[----:B------:R-:W5:Y:S01]  /*8f50*/  MUFU.TANH R160, R160 ;  /* 0x000000a000a07308 */ /* 0x000f620000002400 */
[----:B-1----:R-:W-:-:S05]  /*8f60*/  FMNMX.FTZ R4, R192, R193, !PT ;  /* 0x000000c1c0047209 */ /* 0x002fca0007810000 */
[C---:B------:R-:W-:Y:S02]  /*8f70*/  FMUL.FTZ R199, R4.reuse, UR10 ;  /* 0x0000000a04c77c20 */ /* 0x040fe40008410000 */
[----:B------:R-:W1:Y:S01]  /*8f80*/  MUFU.TANH R161, R161 ;  /* 0x000000a100a17308 */ /* 0x000e620000002400 */
[----:B------:R-:W-:Y:S01]  /*8f90*/  FADD.FTZ R9, -R4, R9 ;  /* 0x0000000904097221 */ /* 0x000fe20000010100 */
[--C-:B------:R-:W-:Y:S01]  /*8fa0*/  FFMA.FTZ R191, R5, UR10, -R199.reuse ;  /* 0x0000000a05bf7c23 */ /* 0x100fe200080108c7 */
[----:B---3--:R-:W-:Y:S01]  /*8fb0*/  FMNMX.FTZ R5, R153, R190, !PT ;  /* 0x000000be99057209 */ /* 0x008fe20007810000 */
[--C-:B------:R-:W-:Y:S01]  /*8fc0*/  FFMA.FTZ R193, R14, UR10, -R199.reuse ;  /* 0x0000000a0ec17c23 */ /* 0x100fe200080108c7 */
[--C-:B------:R-:W-:Y:S01]  /*8fd0*/  FFMA.FTZ R195, R152, UR10, -R199.reuse ;  /* 0x0000000a98c37c23 */ /* 0x100fe200080108c7 */
[--C-:B------:R-:W-:Y:S02]  /*8fe0*/  FFMA.FTZ R154, R154, UR10, -R199.reuse ;  /* 0x0000000a9a9a7c23 */ /* 0x100fe400080108c7 */
[----:B------:R-:W3:Y:S01]  /*8ff0*/  MUFU.TANH R163, R163 ;  /* 0x000000a300a37308 */ /* 0x000ee20000002400 */
[----:B----4-:R-:W-:Y:S01]  /*9000*/  FMNMX.FTZ R190, R156, R5, !PT ;  /* 0x000000059cbe7209 */ /* 0x010fe20007810000 */
[----:B------:R-:W-:Y:S01]  /*9010*/  FMUL.FTZ R9, R9, UR10 ;  /* 0x0000000a09097c20 */ /* 0x000fe20008410000 */
[--C-:B------:R-:W-:Y:S01]  /*9020*/  FFMA.FTZ R10, R10, UR10, -R199.reuse ;  /* 0x0000000a0a0a7c23 */ /* 0x100fe200080108c7 */
[--C-:B------:R-:W-:Y:S01]  /*9030*/  FFMA.FTZ R197, R164, UR10, -R199.reuse ;  /* 0x0000000aa4c57c23 */ /* 0x100fe200080108c7 */
[----:B--2---:R-:W-:Y:S01]  /*9040*/  FMNMX.FTZ R5, R157, R190, !PT ;  /* 0x000000be9d057209 */ /* 0x004fe20007810000 */
[--C-:B------:R-:W-:Y:S01]  /*9050*/  FFMA.FTZ R190, R20, UR10, -R199.reuse ;  /* 0x0000000a14be7c23 */ /* 0x100fe200080108c7 */
[--C-:B------:R-:W-:Y:S01]  /*9060*/  FFMA.FTZ R164, R165, UR10, -R199.reuse ;  /* 0x0000000aa5a47c23 */ /* 0x100fe200080108c7 */
[----:B------:R-:W2:Y:S01]  /*9070*/  MUFU.TANH R175, R175 ;  /* 0x000000af00af7308 */ /* 0x000ea20000002400 */
[----:B-----5:R-:W-:Y:S01]  /*9080*/  FMNMX.FTZ R14, R160, R5, !PT ;  /* 0x00000005a00e7209 */ /* 0x020fe20007810000 */
[--C-:B------:R-:W-:Y:S01]  /*9090*/  FFMA.FTZ R165, R166, UR10, -R199.reuse ;  /* 0x0000000aa6a57c23 */ /* 0x100fe200080108c7 */
[--C-:B------:R-:W-:Y:S01]  /*90a0*/  FFMA.FTZ R12, R12, UR10, -R199.reuse ;  /* 0x0000000a0c0c7c23 */ /* 0x100fe200080108c7 */
[--C-:B------:R-:W-:Y:S01]  /*90b0*/  FFMA.FTZ R166, R167, UR10, -R199.reuse ;  /* 0x0000000aa7a67c23 */ /* 0x100fe200080108c7 */
[----:B-1----:R-:W-:Y:S01]  /*90c0*/  FMNMX.FTZ R20, R161, R14, !PT ;  /* 0x0000000ea1147209 */ /* 0x002fe20007810000 */
[--C-:B------:R-:W-:Y:S01]  /*90d0*/  FFMA.FTZ R167, R168, UR10, -R199.reuse ;  /* 0x0000000aa8a77c23 */ /* 0x100fe200080108c7 */
[--C-:B------:R-:W-:Y:S01]  /*90e0*/  FFMA.FTZ R168, R169, UR10, -R199.reuse ;  /* 0x0000000aa9a87c23 */ /* 0x100fe200080108c7 */
[----:B------:R-:W1:Y:S01]  /*90f0*/  MUFU.TANH R178, R178 ;  /* 0x000000b200b27308 */ /* 0x000e620000002400 */
        /* <DEDUP_REMOVED lines=8> */
[----:B--2---:R-:W-:Y:S01]  /*9180*/  FMNMX.FTZ R5, R175, R20, !PT ;  /* 0x00000014af057209 */ /* 0x004fe20007810000 */
[--C-:B------:R-:W-:Y:S01]  /*9190*/  FFMA.FTZ R159, R159, UR10, -R199.reuse ;  /* 0x0000000a9f9f7c23 */ /* 0x100fe200080108c7 */
[--C-:B------:R-:W-:Y:S01]  /*91a0*/  FFMA.FTZ R162, R162, UR10, -R199.reuse ;  /* 0x0000000aa2a27c23 */ /* 0x100fe200080108c7 */
[----:B------:R-:W-:-:S04]  /*91b0*/  FFMA.FTZ R174, R176, UR10, -R199 ;  /* 0x0000000ab0ae7c23 */ /* 0x000fc800080108c7 */
[----:B------:R-:W2:Y:S01]  /*91c0*/  MUFU.TANH R180, R180 ;  /* 0x000000b400b47308 */ /* 0x000ea20000002400 */
[----:B-1----:R-:W-:-:S07]  /*91d0*/  FMNMX.FTZ R20, R178, R5, !PT ;  /* 0x00000005b2147209 */ /* 0x002fce0007810000 */
[----:B------:R-:W1:Y:S01]  /*91e0*/  MUFU.TANH R181, R181 ;  /* 0x000000b500b57308 */ /* 0x000e620000002400 */
[----:B---3--:R-:W-:-:S07]  /*91f0*/  FMNMX.FTZ R5, R179, R20, !PT ;  /* 0x00000014b3057209 */ /* 0x008fce0007810000 */
[----:B------:R-:W3:Y:S01]  /*9200*/  MUFU.TANH R182, R182 ;  /* 0x000000b600b67308 */ /* 0x000ee20000002400 */
[----:B--2---:R-:W-:-:S07]  /*9210*/  FMNMX.FTZ R152, R180, R5, !PT ;  /* 0x00000005b4987209 */ /* 0x004fce0007810000 */
        /* <DEDUP_REMOVED lines=14> */
[----:B------:R-:W-:Y:S01]  /*9300*/  MUFU.EX2 R20, R154 ;  /* 0x0000009a00147308 */ /* 0x000fe20000000800 */
[----:B---3--:R-:W-:-:S07]  /*9310*/  FMNMX.FTZ R152, R188, R5, !PT ;  /* 0x00000005bc987209 */ /* 0x008fce0007810000 */
[----:B------:R-:W1:Y:S01]  /*9320*/  MUFU.EX2 R9, R9 ;  /* 0x0000000900097308 */ /* 0x000e620000000800 */
[----:B--2---:R-:W-:-:S05]  /*9330*/  FMNMX.FTZ R152, R189, R152, !PT ;  /* 0x00000098bd987209 */ /* 0x004fca0007810000 */
[----:B------:R-:W2:Y:S02]  /*9340*/  SHFL.BFLY PT, R5, R152, 0x2, 0x1f ;  /* 0x0c401f0098057f89 */ /* 0x000ea400000e0000 */
[----:B------:R-:W3:Y:S08]  /*9350*/  MUFU.EX2 R10, R10 ;  /* 0x0000000a000a7308 */ /* 0x000ef00000000800 */
[----:B------:R-:W4:Y:S01]  /*9360*/  MUFU.EX2 R191, R191 ;  /* 0x000000bf00bf7308 */ /* 0x000f220000000800 */
[-C--:B-1----:R-:W-:Y:S01]  /*9370*/  FMUL.FTZ R24, R24, R9.reuse ;  /* 0x0000000918187220 */ /* 0x082fe20000410000 */
[-C--:B------:R-:W-:Y:S01]  /*9380*/  FMUL.FTZ R25, R25, R9.reuse ;  /* 0x0000000919197220 */ /* 0x080fe20000410000 */
[-C--:B------:R-:W-:Y:S01]  /*9390*/  FMUL.FTZ R28, R28, R9.reuse ;  /* 0x000000091c1c7220 */ /* 0x080fe20000410000 */
[-C--:B------:R-:W-:Y:S01]  /*93a0*/  FMUL.FTZ R29, R29, R9.reuse ;  /* 0x000000091d1d7220 */ /* 0x080fe20000410000 */
[-C--:B------:R-:W-:Y:S01]  /*93b0*/  FMUL.FTZ R32, R32, R9.reuse ;  /* 0x0000000920207220 */ /* 0x080fe20000410000 */
[-C--:B------:R-:W-:Y:S01]  /*93c0*/  FMUL.FTZ R33, R33, R9.reuse ;  /* 0x0000000921217220 */ /* 0x080fe20000410000 */
[-C--:B------:R-:W-:Y:S01]  /*93d0*/  FMUL.FTZ R36, R36, R9.reuse ;  /* 0x0000000924247220 */ /* 0x080fe20000410000 */
[----:B------:R-:W1:Y:S01]  /*93e0*/  MUFU.EX2 R12, R12 ;  /* 0x0000000c000c7308 */ /* 0x000e620000000800 */
[----:B---3--:R-:W-:Y:S01]  /*93f0*/  FFMA.FTZ R2, R9, R2, R10 ;  /* 0x0000000209027223 */ /* 0x008fe2000001000a */
[-C--:B------:R-:W-:Y:S01]  /*9400*/  FMUL.FTZ R37, R37, R9.reuse ;  /* 0x0000000925257220 */ /* 0x080fe20000410000 */
[-C--:B------:R-:W-:Y:S01]  /*9410*/  FMUL.FTZ R40, R40, R9.reuse ;  /* 0x0000000928287220 */ /* 0x080fe20000410000 */
[-C--:B------:R-:W-:Y:S01]  /*9420*/  FMUL.FTZ R41, R41, R9.reuse ;  /* 0x0000000929297220 */ /* 0x080fe20000410000 */
[----:B------:R-:W-:Y:S01]  /*9430*/  FMUL.FTZ R44, R44, R9 ;  /* 0x000000092c2c7220 */ /* 0x000fe20000410000 */
[----:B--2---:R-:W-:Y:S01]  /*9440*/  FMNMX.FTZ R154, R152, R5, !PT ;  /* 0x00000005989a7209 */ /* 0x004fe20007810000 */
[-C--:B------:R-:W-:Y:S01]  /*9450*/  FMUL.FTZ R45, R45, R9.reuse ;  /* 0x000000092d2d7220 */ /* 0x080fe20000410000 */
[----:B------:R2:W-:Y:S01]  /*9460*/  MUFU.EX2 R14, R190 ;  /* 0x000000be000e7308 */ /* 0x0005e20000000800 */
[-C--:B------:R-:W-:Y:S01]  /*9470*/  FMUL.FTZ R48, R48, R9.reuse ;  /* 0x0000000930307220 */ /* 0x080fe20000410000 */
[-C--:B------:R-:W-:Y:S01]  /*9480*/  FMUL.FTZ R49, R49, R9.reuse ;  /* 0x0000000931317220 */ /* 0x080fe20000410000 */
[----:B------:R-:W3:Y:S01]  /*9490*/  SHFL.BFLY PT, R5, R154, 0x1, 0x1f ;  /* 0x0c201f009a057f89 */ /* 0x000ee200000e0000 */
[-C--:B------:R-:W-:Y:S01]  /*94a0*/  FMUL.FTZ R52, R52, R9.reuse ;  /* 0x0000000934347220 */ /* 0x080fe20000410000 */
[-C--:B------:R-:W-:Y:S01]  /*94b0*/  FMUL.FTZ R53, R53, R9.reuse ;  /* 0x0000000935357220 */ /* 0x080fe20000410000 */
[-C--:B------:R-:W-:Y:S01]  /*94c0*/  FMUL.FTZ R56, R56, R9.reuse ;  /* 0x0000000938387220 */ /* 0x080fe20000410000 */
[-C--:B------:R-:W-:Y:S01]  /*94d0*/  FMUL.FTZ R57, R57, R9.reuse ;  /* 0x0000000939397220 */ /* 0x080fe20000410000 */
[----:B------:R-:W5:Y:S01]  /*94e0*/  MUFU.EX2 R193, R193 ;  /* 0x000000c100c17308 */ /* 0x000f620000000800 */
[--C-:B--2---:R-:W-:Y:S01]  /*94f0*/  FFMA.FTZ R190, R158, UR10, -R199.reuse ;  /* 0x0000000a9ebe7c23 */ /* 0x104fe200080108c7 */
[----:B------:R-:W-:Y:S01]  /*9500*/  FFMA.FTZ R199, R177, UR10, -R199 ;  /* 0x0000000ab1c77c23 */ /* 0x000fe200080108c7 */
        /* <DEDUP_REMOVED lines=22> */
[----:B------:R-:W-:Y:S01]  /*9670*/  FADD.FTZ R8, -R5, R8 ;  /* 0x0000000805087221 */ /* 0x000fe20000010100 */
[----:B------:R-:W3:Y:S01]  /*9680*/  MUFU.EX2 R190, R190 ;  /* 0x000000be00be7308 */ /* 0x000ee20000000800 */
[----:B------:R-:W-:Y:S01]  /*9690*/  FMUL.FTZ R96, R96, R9 ;  /* 0x0000000960607220 */ /* 0x000fe20000410000 */
        /* <DEDUP_REMOVED lines=8> */
[----:B------:R-:W3:Y:S01]  /*9720*/  MUFU.EX2 R159, R159 ;  /* 0x0000009f009f7308 */ /* 0x000ee20000000800 */
[--C-:B------:R-:W-:Y:S01]  /*9730*/  FFMA.FTZ R11, R11, UR10, -R152.reuse ;  /* 0x0000000a0b0b7c23 */ /* 0x100fe20008010898 */
[--C-:B------:R-:W-:Y:S01]  /*9740*/  FFMA.FTZ R13, R13, UR10, -R152.reuse ;  /* 0x0000000a0d0d7c23 */ /* 0x100fe20008010898 */
[----:B------:R-:W-:Y:S01]  /*9750*/  @!P2 PRMT R153, RZ, 0x654, R153 ;  /* 0x00000654ff99a816 */ /* 0x000fe20000000099 */
[----:B------:R0:W-:Y:S06]  /*9760*/  BAR.ARV R7, 0x100 ;  /* 0x000400070000751d */ /* 0x0001ec0000002000 */
[----:B------:R4:W-:Y:S01]  /*9770*/  @!P2 SYNCS.ARRIVE.TRANS64.RED.A1T0 RZ, [R153+URZ], RZ ;  /* 0x000000ff99ffa9a7 */ /* 0x0009e2000810043f */
[----:B------:R-:W3:Y:S01]  /*9780*/  MUFU.EX2 R162, R162 ;  /* 0x000000a200a27308 */ /* 0x000ee20000000800 */
[--C-:B------:R-:W-:Y:S01]  /*9790*/  FFMA.FTZ R176, R15, UR10, -R152.reuse ;  /* 0x0000000a0fb07c23 */ /* 0x100fe20008010898 */
[----:B------:R-:W-:Y:S01]  /*97a0*/  FFMA.FTZ R15, R21, UR10, -R152 ;  /* 0x0000000a150f7c23 */ /* 0x000fe20008010898 */
        /* <DEDUP_REMOVED lines=8> */
[----:B-1----:R-:W-:Y:S01]  /*9830*/  FADD.FTZ R2, R12, R153 ;  /* 0x000000990c027221 */ /* 0x002fe20000010000 */
[-C--:B------:R-:W-:Y:S01]  /*9840*/  FMUL.FTZ R109, R109, R9.reuse ;  /* 0x000000096d6d7220 */ /* 0x080fe20000410000 */
[-C--:B------:R-:W-:Y:S01]  /*9850*/  FMUL.FTZ R112, R112, R9.reuse ;  /* 0x0000000970707220 */ /* 0x080fe20000410000 */
[-C--:B------:R-:W-:Y:S01]  /*9860*/  FMUL.FTZ R113, R113, R9.reuse ;  /* 0x0000000971717220 */ /* 0x080fe20000410000 */
[----:B-----5:R-:W-:Y:S01]  /*9870*/  FADD.FTZ R153, R193, R2 ;  /* 0x00000002c1997221 */ /* 0x020fe20000010000 */
[----:B------:R-:W1:Y:S01]  /*9880*/  MUFU.EX2 R164, R164 ;  /* 0x000000a400a47308 */ /* 0x000e620000000800 */
[-C--:B------:R-:W-:Y:S01]  /*9890*/  FMUL.FTZ R116, R116, R9.reuse ;  /* 0x0000000974747220 */ /* 0x080fe20000410000 */
[-C--:B------:R-:W-:Y:S01]  /*98a0*/  FMUL.FTZ R117, R117, R9.reuse ;  /* 0x0000000975757220 */ /* 0x080fe20000410000 */
[----:B------:R-:W-:Y:S01]  /*98b0*/  FADD.FTZ R2, R14, R153 ;  /* 0x000000990e027221 */ /* 0x000fe20000010000 */
[-C--:B------:R-:W-:Y:S01]  /*98c0*/  FMUL.FTZ R120, R120, R9.reuse ;  /* 0x0000000978787220 */ /* 0x080fe20000410000 */
[-C--:B------:R-:W-:Y:S01]  /*98d0*/  FMUL.FTZ R121, R121, R9.reuse ;  /* 0x0000000979797220 */ /* 0x080fe20000410000 */
[-C--:B------:R-:W-:Y:S01]  /*98e0*/  FMUL.FTZ R124, R124, R9.reuse ;  /* 0x000000097c7c7220 */ /* 0x080fe20000410000 */
[----:B--2---:R-:W-:Y:S01]  /*98f0*/  FADD.FTZ R153, R195, R2 ;  /* 0x00000002c3997221 */ /* 0x004fe20000010000 */
[----:B------:R-:W2:Y:S01]  /*9900*/  MUFU.EX2 R165, R165 ;  /* 0x000000a500a57308 */ /* 0x000ea20000000800 */
[-C--:B------:R-:W-:Y:S01]  /*9910*/  FMUL.FTZ R125, R125, R9.reuse ;  /* 0x000000097d7d7220 */ /* 0x080fe20000410000 */
[-C--:B------:R-:W-:Y:S01]  /*9920*/  FMUL.FTZ R128, R128, R9.reuse ;  /* 0x0000000980807220 */ /* 0x080fe20000410000 */
[----:B------:R-:W-:Y:S01]  /*9930*/  FADD.FTZ R2, R20, R153 ;  /* 0x0000009914027221 */ /* 0x000fe20000010000 */
[-C--:B------:R-:W-:Y:S01]  /*9940*/  FMUL.FTZ R129, R129, R9.reuse ;  /* 0x0000000981817220 */ /* 0x080fe20000410000 */
[-C--:B------:R-:W-:Y:S01]  /*9950*/  FMUL.FTZ R132, R132, R9.reuse ;  /* 0x0000000984847220 */ /* 0x080fe20000410000 */
[-C--:B------:R-:W-:Y:S01]  /*9960*/  FMUL.FTZ R133, R133, R9.reuse ;  /* 0x0000000985857220 */ /* 0x080fe20000410000 */
[----:B0-----:R-:W-:Y:S01]  /*9970*/  FADD.FTZ R153, R155, R2 ;  /* 0x000000029b997221 */ /* 0x001fe20000010000 */
[----:B------:R-:W0:Y:S01]  /*9980*/  MUFU.EX2 R166, R166 ;  /* 0x000000a600a67308 */ /* 0x000e220000000800 */
[-C--:B------:R-:W-:Y:S01]  /*9990*/  FMUL.FTZ R136, R136, R9.reuse ;  /* 0x0000000988887220 */ /* 0x080fe20000410000 */
[-C--:B------:R-:W-:Y:S01]  /*99a0*/  FMUL.FTZ R137, R137, R9.reuse ;  /* 0x0000000989897220 */ /* 0x080fe20000410000 */
[----:B---3--:R-:W-:Y:S01]  /*99b0*/  FADD.FTZ R2, R190, R153 ;  /* 0x00000099be027221 */ /* 0x008fe20000010000 */
[-C--:B------:R-:W-:Y:S01]  /*99c0*/  FMUL.FTZ R140, R140, R9.reuse ;  /* 0x000000098c8c7220 */ /* 0x080fe20000410000 */
[-C--:B------:R-:W-:Y:S01]  /*99d0*/  FMUL.FTZ R141, R141, R9.reuse ;  /* 0x000000098d8d7220 */ /* 0x080fe20000410000 */
[-C--:B------:R-:W-:Y:S01]  /*99e0*/  FMUL.FTZ R144, R144, R9.reuse ;  /* 0x0000000990907220 */ /* 0x080fe20000410000 */
[----:B------:R-:W-:Y:S01]  /*99f0*/  FADD.FTZ R153, R159, R2 ;  /* 0x000000029f997221 */ /* 0x000fe20000010000 */
[----:B------:R-:W3:Y:S01]  /*9a00*/  MUFU.EX2 R167, R167 ;  /* 0x000000a700a77308 */ /* 0x000ee20000000800 */
[-C--:B------:R-:W-:Y:S01]  /*9a10*/  FMUL.FTZ R145, R145, R9.reuse ;  /* 0x0000000991917220 */ /* 0x080fe20000410000 */
[-C--:B------:R-:W-:Y:S01]  /*9a20*/  FMUL.FTZ R148, R148, R9.reuse ;  /* 0x0000000994947220 */ /* 0x080fe20000410000 */
[----:B------:R-:W-:Y:S01]  /*9a30*/  FADD.FTZ R2, R162, R153 ;  /* 0x00000099a2027221 */ /* 0x000fe20000010000 */
[----:B------:R-:W-:Y:S01]  /*9a40*/  FMUL.FTZ R149, R149, R9 ;  /* 0x0000000995957220 */ /* 0x000fe20000410000 */
[--C-:B------:R-:W-:Y:S01]  /*9a50*/  FFMA.FTZ R21, R156, UR10, -R152.reuse ;  /* 0x0000000a9c157c23 */ /* 0x100fe20008010898 */
[----:B------:R-:W-:Y:S01]  /*9a60*/  FFMA.FTZ R194, R157, UR10, -R152 ;  /* 0x0000000a9dc27c23 */ /* 0x000fe20008010898 */
[----:B----4-:R-:W-:Y:S01]  /*9a70*/  FADD.FTZ R153, R197, R2 ;  /* 0x00000002c5997221 */ /* 0x010fe20000010000 */
[----:B------:R-:W4:Y:S01]  /*9a80*/  MUFU.EX2 R168, R168 ;  /* 0x000000a800a87308 */ /* 0x000f220000000800 */
[--C-:B------:R-:W-:Y:S01]  /*9a90*/  FFMA.FTZ R196, R160, UR10, -R152.reuse ;  /* 0x0000000aa0c47c23 */ /* 0x100fe20008010898 */
[--C-:B------:R-:W-:Y:S01]  /*9aa0*/  FFMA.FTZ R161, R161, UR10, -R152.reuse ;  /* 0x0000000aa1a17c23 */ /* 0x100fe20008010898 */
[----:B-1----:R-:W-:Y:S01]  /*9ab0*/  FADD.FTZ R2, R164, R153 ;  /* 0x00000099a4027221 */ /* 0x002fe20000010000 */
[--C-:B------:R-:W-:Y:S01]  /*9ac0*/  FFMA.FTZ R163, R163, UR10, -R152.reuse ;  /* 0x0000000aa3a37c23 */ /* 0x100fe20008010898 */
[--C-:B------:R-:W-:Y:S01]  /*9ad0*/  FFMA.FTZ R204, R179, UR10, -R152.reuse ;  /* 0x0000000ab3cc7c23 */ /* 0x100fe20008010898 */
[----:B------:R-:W-:Y:S01]  /*9ae0*/  FFMA.FTZ R179, R180, UR10, -R152 ;  /* 0x0000000ab4b37c23 */ /* 0x000fe20008010898 */
[----:B--2---:R-:W-:Y:S01]  /*9af0*/  FADD.FTZ R153, R165, R2 ;  /* 0x00000002a5997221 */ /* 0x004fe20000010000 */
[----:B------:R-:W1:Y:S01]  /*9b00*/  MUFU.EX2 R169, R169 ;  /* 0x000000a900a97308 */ /* 0x000e620000000800 */
[--C-:B------:R-:W-:Y:S01]  /*9b10*/  FFMA.FTZ R180, R181, UR10, -R152.reuse ;  /* 0x0000000ab5b47c23 */ /* 0x100fe20008010898 */
[--C-:B------:R-:W-:Y:S01]  /*9b20*/  FFMA.FTZ R181, R182, UR10, -R152.reuse ;  /* 0x0000000ab6b57c23 */ /* 0x100fe20008010898 */
[----:B0-----:R-:W-:Y:S01]  /*9b30*/  FADD.FTZ R2, R166, R153 ;  /* 0x00000099a6027221 */ /* 0x001fe20000010000 */
[--C-:B------:R-:W-:Y:S01]  /*9b40*/  FFMA.FTZ R182, R183, UR10, -R152.reuse ;  /* 0x0000000ab7b67c23 */ /* 0x100fe20008010898 */
[--C-:B------:R-:W-:Y:S01]  /*9b50*/  FFMA.FTZ R183, R184, UR10, -R152.reuse ;  /* 0x0000000ab8b77c23 */ /* 0x100fe20008010898 */
[----:B------:R-:W-:Y:S01]  /*9b60*/  FFMA.FTZ R184, R185, UR10, -R152 ;  /* 0x0000000ab9b87c23 */ /* 0x000fe20008010898 */
[----:B---3--:R-:W-:Y:S01]  /*9b70*/  FADD.FTZ R153, R167, R2 ;  /* 0x00000002a7997221 */ /* 0x008fe20000010000 */
[----:B------:R-:W0:Y:S01]  /*9b80*/  MUFU.EX2 R170, R170 ;  /* 0x000000aa00aa7308 */ /* 0x000e220000000800 */
[--C-:B------:R-:W-:Y:S01]  /*9b90*/  FFMA.FTZ R185, R186, UR10, -R152.reuse ;  /* 0x0000000abab97c23 */ /* 0x100fe20008010898 */
[--C-:B------:R-:W-:Y:S01]  /*9ba0*/  FFMA.FTZ R187, R187, UR10, -R152.reuse ;  /* 0x0000000abbbb7c23 */ /* 0x100fe20008010898 */
[----:B----4-:R-:W-:Y:S01]  /*9bb0*/  FADD.FTZ R2, R168, R153 ;  /* 0x00000099a8027221 */ /* 0x010fe20000010000 */
[--C-:B------:R-:W-:Y:S01]  /*9bc0*/  FFMA.FTZ R188, R188, UR10, -R152.reuse ;  /* 0x0000000abcbc7c23 */ /* 0x100fe20008010898 */
[----:B------:R-:W-:Y:S01]  /*9bd0*/  FFMA.FTZ R189, R189, UR10, -R152 ;  /* 0x0000000abdbd7c23 */ /* 0x000fe20008010898 */
[----:B------:R-:W-:-:S02]  /*9be0*/  F2FP.F16.F32.PACK_AB R152, R191, R10 ;  /* 0x0000000abf98723e */ /* 0x000fc400000000ff */
[----:B------:R-:W2:Y:S01]  /*9bf0*/  MUFU.EX2 R171, R171 ;  /* 0x000000ab00ab7308 */ /* 0x000ea20000000800 */
[----:B-1----:R-:W-:Y:S01]  /*9c00*/  FADD.FTZ R153, R169, R2 ;  /* 0x00000002a9997221 */ /* 0x002fe20000010000 */
[----:B------:R-:W-:Y:S02]  /*9c10*/  F2FP.F16.F32.PACK_AB R164, R165, R164 ;  /* 0x000000a4a5a4723e */ /* 0x000fe400000000ff */
[----:B------:R-:W-:Y:S02]  /*9c20*/  F2FP.F16.F32.PACK_AB R158, R155, R20 ;  /* 0x000000149b9e723e */ /* 0x000fe400000000ff */
[----:B------:R-:W-:Y:S02]  /*9c30*/  F2FP.F16.F32.PACK_AB R160, R159, R190 ;  /* 0x000000be9fa0723e */ /* 0x000fe400000000ff */
[----:B------:R-:W1:Y:S01]  /*9c40*/  MUFU.EX2 R172, R172 ;  /* 0x000000ac00ac7308 */ /* 0x000e620000000800 */
[----:B0-----:R-:W-:Y:S01]  /*9c50*/  FADD.FTZ R2, R170, R153 ;  /* 0x00000099aa027221 */ /* 0x001fe20000010000 */
[----:B------:R-:W-:-:S02]  /*9c60*/  F2FP.F16.F32.PACK_AB R166, R167, R166 ;  /* 0x000000a6a7a6723e */ /* 0x000fc400000000ff */
[----:B------:R-:W-:Y:S02]  /*9c70*/  F2FP.F16.F32.PACK_AB R168, R169, R168 ;  /* 0x000000a8a9a8723e */ /* 0x000fe400000000ff */
[----:B------:R-:W-:Y:S02]  /*9c80*/  F2FP.F16.F32.PACK_AB R154, R193, R12 ;  /* 0x0000000cc19a723e */ /* 0x000fe400000000ff */
[----:B------:R-:W0:Y:S01]  /*9c90*/  MUFU.EX2 R177, R177 ;  /* 0x000000b100b17308 */ /* 0x000e220000000800 */
[C---:B--2---:R-:W-:Y:S01]  /*9ca0*/  FADD.FTZ R9, R171.reuse, R2 ;  /* 0x00000002ab097221 */ /* 0x044fe20000010000 */
[----:B------:R-:W-:Y:S02]  /*9cb0*/  F2FP.F16.F32.PACK_AB R170, R171, R170 ;  /* 0x000000aaabaa723e */ /* 0x000fe400000000ff */
[----:B------:R-:W-:Y:S02]  /*9cc0*/  F2FP.F16.F32.PACK_AB R156, R195, R14 ;  /* 0x0000000ec39c723e */ /* 0x000fe400000000ff */
[----:B------:R-:W-:-:S02]  /*9cd0*/  F2FP.F16.F32.PACK_AB R162, R197, R162 ;  /* 0x000000a2c5a2723e */ /* 0x000fc400000000ff */
[----:B------:R-:W2:Y:S01]  /*9ce0*/  MUFU.EX2 R8, R8 ;  /* 0x0000000800087308 */ /* 0x000ea20000000800 */
[----:B-1----:R-:W-:-:S07]  /*9cf0*/  FADD.FTZ R2, R172, R9 ;  /* 0x00000009ac027221 */ /* 0x002fce0000010000 */
[----:B------:R-:W1:Y:S01]  /*9d00*/  MUFU.EX2 R173, R173 ;  /* 0x000000ad00ad7308 */ /* 0x000e620000000800 */
[-C--:B0-----:R-:W-:Y:S01]  /*9d10*/  FMUL.FTZ R26, R26, R177.reuse ;  /* 0x000000b11a1a7220 */ /* 0x081fe20000410000 */
[-C--:B------:R-:W-:Y:S01]  /*9d20*/  FMUL.FTZ R27, R27, R177.reuse ;  /* 0x000000b11b1b7220 */ /* 0x080fe20000410000 */
[-C--:B------:R-:W-:Y:S01]  /*9d30*/  FMUL.FTZ R30, R30, R177.reuse ;  /* 0x000000b11e1e7220 */ /* 0x080fe20000410000 */
[-C--:B------:R-:W-:Y:S01]  /*9d40*/  FMUL.FTZ R31, R31, R177.reuse ;  /* 0x000000b11f1f7220 */ /* 0x080fe20000410000 */
[-C--:B------:R-:W-:Y:S01]  /*9d50*/  FMUL.FTZ R34, R34, R177.reuse ;  /* 0x000000b122227220 */ /* 0x080fe20000410000 */
[-C--:B------:R-:W-:Y:S01]  /*9d60*/  FMUL.FTZ R35, R35, R177.reuse ;  /* 0x000000b123237220 */ /* 0x080fe20000410000 */
[-C--:B------:R-:W-:Y:S01]  /*9d70*/  FMUL.FTZ R38, R38, R177.reuse ;  /* 0x000000b126267220 */ /* 0x080fe20000410000 */
[----:B------:R-:W0:Y:S01]  /*9d80*/  MUFU.EX2 R11, R11 ;  /* 0x0000000b000b7308 */ /* 0x000e220000000800 */
[----:B--2---:R-:W-:Y:S01]  /*9d90*/  FFMA.FTZ R0, R177, R0, R8 ;  /* 0x00000000b1007223 */ /* 0x004fe20000010008 */
[-C--:B------:R-:W-:Y:S01]  /*9da0*/  FMUL.FTZ R39, R39, R177.reuse ;  /* 0x000000b127277220 */ /* 0x080fe20000410000 */
[-C--:B------:R-:W-:Y:S01]  /*9db0*/  FMUL.FTZ R42, R42, R177.reuse ;  /* 0x000000b12a2a7220 */ /* 0x080fe20000410000 */
[-C--:B------:R-:W-:Y:S01]  /*9dc0*/  FMUL.FTZ R43, R43, R177.reuse ;  /* 0x000000b12b2b7220 */ /* 0x080fe20000410000 */
[-C--:B------:R-:W-:Y:S01]  /*9dd0*/  FMUL.FTZ R46, R46, R177.reuse ;  /* 0x000000b12e2e7220 */ /* 0x080fe20000410000 */
[-C--:B------:R-:W-:Y:S01]  /*9de0*/  FMUL.FTZ R47, R47, R177.reuse ;  /* 0x000000b12f2f7220 */ /* 0x080fe20000410000 */
[-C--:B------:R-:W-:Y:S01]  /*9df0*/  FMUL.FTZ R50, R50, R177.reuse ;  /* 0x000000b132327220 */ /* 0x080fe20000410000 */
[----:B------:R-:W2:Y:S01]  /*9e00*/  MUFU.EX2 R174, R174 ;  /* 0x000000ae00ae7308 */ /* 0x000ea20000000800 */
        /* <DEDUP_REMOVED lines=68> */
[----:B------:R-:W-:Y:S01]  /*a250*/  FMUL.FTZ R151, R151, R177 ;  /* 0x000000b197977220 */ /* 0x000fe20000410000 */
[----:B------:R-:W-:-:S02]  /*a260*/  F2FP.F16.F32.PACK_AB R153, R11, R8 ;  /* 0x000000080b99723e */ /* 0x000fc400000000ff */
[----:B------:R-:W2:Y:S01]  /*a270*/  MUFU.EX2 R163, R163 ;  /* 0x000000a300a37308 */ /* 0x000ea20000000800 */
[----:B-1----:R-:W-:Y:S01]  /*a280*/  FADD.FTZ R0, R196, R9 ;  /* 0x00000009c4007221 */ /* 0x002fe20000010000 */
[----:B------:R-:W-:Y:S02]  /*a290*/  F2FP.F16.F32.PACK_AB R155, R176, R13 ;  /* 0x0000000db09b723e */ /* 0x000fe400000000ff */
[----:B------:R-:W-:Y:S02]  /*a2a0*/  F2FP.F16.F32.PACK_AB R157, R192, R15 ;  /* 0x0000000fc09d723e */ /* 0x000fe400000000ff */
[----:B------:R-:W-:Y:S02]  /*a2b0*/  F2FP.F16.F32.PACK_AB R159, R194, R21 ;  /* 0x00000015c29f723e */ /* 0x000fe400000000ff */
[----:B------:R-:W1:Y:S01]  /*a2c0*/  MUFU.EX2 R198, R198 ;  /* 0x000000c600c67308 */ /* 0x000e620000000800 */
[C---:B0-----:R-:W-:Y:S01]  /*a2d0*/  FADD.FTZ R0, R161.reuse, R0 ;  /* 0x00000000a1007221 */ /* 0x041fe20000010000 */
[----:B------:R-:W-:-:S06]  /*a2e0*/  F2FP.F16.F32.PACK_AB R161, R161, R196 ;  /* 0x000000c4a1a1723e */ /* 0x000fcc00000000ff */
        /* <DEDUP_REMOVED lines=31> */
[----:B--2---:R-:W-:Y:S01]  /*a4e0*/  FADD.FTZ R0, R188, R9 ;  /* 0x00000009bc007221 */ /* 0x004fe20000010000 */
[C---:B-1----:R-:W-:Y:S01]  /*a4f0*/  FADD.FTZ R2, R199.reuse, R2 ;  /* 0x00000002c7027221 */ /* 0x042fe20000010000 */
[----:B------:R-:W-:Y:S02]  /*a500*/  F2FP.F16.F32.PACK_AB R174, R199, R174 ;  /* 0x000000aec7ae723e */ /* 0x000fe400000000ff */
[C---:B0-----:R-:W-:Y:S01]  /*a510*/  FADD.FTZ R0, R189.reuse, R0 ;  /* 0x00000000bd007221 */ /* 0x041fe20000010000 */
[----:B------:R-:W-:Y:S01]  /*a520*/  F2FP.F16.F32.PACK_AB R175, R189, R188 ;  /* 0x000000bcbdaf723e */ /* 0x000fe200000000ff */
[----:B------:R-:W-:Y:S06]  /*a530*/  @!P0 BRA `(.L_x_1804) ;  /* 0x0000000000048947 */ /* 0x000fec0003800000 */
[----:B------:R-:W-:Y:S01]  /*a540*/  BPT.TRAP 0x1 ;  /* 0x000000040000795c */ /* 0x000fe20000300000 */
.L_x_1804:
[----:B------:R0:W1:Y:S01]  /*a550*/  SYNCS.PHASECHK.TRANS64.TRYWAIT P2, [UR26+0x22850], R3 ;  /* 0x02285003ff0075a7 */ /* 0x000062000804015a */
[----:B------:R-:W-:Y:S05]  /*a560*/  @!P0 BRA `(.L_x_1805) ;  /* 0x0000000000048947 */ /* 0x000fea0003800000 */
[----:B------:R-:W-:Y:S01]  /*a570*/  BPT.TRAP 0x1 ;  /* 0x000000040000795c */ /* 0x000fe20000300000 */
.L_x_1805:
[----:B-1----:R-:W-:Y:S05]  /*a580*/  @P2 BRA `(.L_x_1806) ;  /* 0x0000000000082947 */ /* 0x002fea0003800000 */
[----:B------:R-:W1:Y:S02]  /*a590*/  SYNCS.PHASECHK.TRANS64.TRYWAIT P2, [UR26+0x22850], R3 ;  /* 0x02285003ff0075a7 */ /* 0x000e64000804015a */
[----:B-1----:R-:W-:Y:S05]  /*a5a0*/  @!P2 BRA `(.L_x_1807) ;  /* 0x000000b8008ca947 */ /* 0x002fea0003800000 */
.L_x_1806:
[----:B------:R-:W2:Y:S01]  /*a5b0*/  S2R R8, SR_TID.X ;  /* 0x0000000000087919 */ /* 0x000ea20000002100 */
[----:B------:R-:W-:Y:S01]  /*a5c0*/  UIMAD UR11, UR36, 0xc00, UR21 ;  /* 0x00000c00240b78a4 */ /* 0x000fe2000f8e0215 */
[----:B------:R-:W-:Y:S01]  /*a5d0*/  IMAD.MOV.U32 R9, RZ, RZ, R4 ;  /* 0x000000ffff097224 */ /* 0x000fe200078e0004 */
[----:B------:R-:W-:-:S05]  /*a5e0*/  UMOV UR7, 0x40000040 ;  /* 0x4000004000077882 */ /* 0x000fca0000000000 */
[----:B------:R-:W-:Y:S01]  /*a5f0*/  UMOV UR6, UR11 ;  /* 0x0000000b00067c82 */ /* 0x000fe20008000000 */
[----:B--2---:R-:W-:-:S05]  /*a600*/  SHF.R.U32.HI R8, RZ, 0x7, R8 ;  /* 0x00000007ff087819 */ /* 0x004fca0000011608 */
[----:B01----:R-:W-:Y:S02]  /*a610*/  VIADD R3, R8, 0x8 ;  /* 0x0000000808037836 */ /* 0x003fe40000000000 */
[----:B------:R-:W0:Y:S03]  /*a620*/  S2R R8, SR_TID.X ;  /* 0x0000000000087919 */ /* 0x000e260000002100 */
[----:B------:R1:W-:Y:S06]  /*a630*/  BAR.SYNC.DEFER_BLOCKING R3, 0x100 ;  /* 0x000400030000751d */ /* 0x0003ec0000010000 */
[----:B------:R-:W-:Y:S01]  /*a640*/  WARPGROUP.ARRIVE ;  /* 0x00000000000079c5 */ /* 0x000fe20000000000 */
[----:B0-----:R-:W-:Y:S01]  /*a650*/  LOP3.LUT P2, RZ, R8, 0x7f, RZ, 0xc0, !PT ;  /* 0x0000007f08ff7812 */ /* 0x001fe2000784c0ff */
[----:B------:R-:W-:-:S04]  /*a660*/  IMAD.MOV.U32 R8, RZ, RZ, R5 ;  /* 0x000000ffff087224 */ /* 0x000fc800078e0005 */
[----:B------:R-:W-:Y:S01]  /*a670*/  HGMMA.64x256x16.F32 R24, R152, gdesc[UR4].tnspB, R24, gsb0 ;  /* 0x43e0000498187df0 */ /* 0x000fe20008000818 */
[----:B------:R-:W-:Y:S01]  /*a680*/  UIADD3 UR6, UR11, 0x80, URZ ;  /* 0x000000800b067890 */ /* 0x000fe2000fffe03f */
[----:B------:R-:W-:-:S06]  /*a690*/  UMOV UR7, 0x40000040 ;  /* 0x4000004000077882 */ /* 0x000fcc0000000000 */
[----:B------:R-:W-:-:S05]  /*a6a0*/  @!P2 VIADD R178, R178, 0x22860 ;  /* 0x00022860b2b2a836 */ /* 0x000fca0000000000 */
[----:B------:R-:W-:Y:S01]  /*a6b0*/  @!P2 PRMT R178, RZ, 0x654, R178 ;  /* 0x00000654ffb2a816 */ /* 0x000fe200000000b2 */
[----:B------:R-:W-:Y:S02]  /*a6c0*/  WARPGROUP.DEPBAR.LE gsb0, 0x0 ;  /* 0x00008000000079c5 */ /* 0x000fe40000010000 */
[----:B------:R-:W-:-:S12]  /*a6d0*/  WARPGROUP.ARRIVE ;  /* 0x00000000000079c5 */ /* 0x000fd80000000000 */
        /* <DEDUP_REMOVED lines=28> */
[----:B-1----:R-:W-:-:S07]  /*a8a0*/  IMAD.MOV.U32 R3, RZ, RZ, R6 ;  /* 0x000000ffff037224 */ /* 0x002fce00078e0006 */
.L_x_1799:
[----:B------:R-:W-:-:S13]  /*a8b0*/  ISETP.GE.AND P1, PT, R3, UR39, PT ;  /* 0x0000002703007c0c */ /* 0x000fda000bf26270 */
[----:B------:R-:W-:Y:S05]  /*a8c0*/  @!P1 BRA `(.L_x_1809) ;  /* 0x00000034008c9947 */ /* 0x000fea0003800000 */
[----:B------:R-:W-:Y:S01]  /*a8d0*/  IMAD.MOV.U32 R9, RZ, RZ, R5 ;  /* 0x000000ffff097224 */ /* 0x000fe200078e0005 */
[----:B------:R-:W-:Y:S01]  /*a8e0*/  ULDC UR24, c[0x0][0x9e4] ;  /* 0x0002790000187ab9 */ /* 0x000fe20000000800 */
[----:B0-----:R-:W-:Y:S01]  /*a8f0*/  IMAD.MOV.U32 R8, RZ, RZ, R4 ;  /* 0x000000ffff087224 */ /* 0x001fe200078e0004 */
[----:B------:R-:W-:Y:S01]  /*a900*/  ULDC UR25, c[0x0][0x288] ;  /* 0x0000a20000197ab9 */ /* 0x000fe20000000800 */
[----:B------:R-:W-:Y:S01]  /*a910*/  ULDC UR26, c[0x0][0x9d8] ;  /* 0x00027600001a7ab9 */ /* 0x000fe20000000800 */
[----:B------:R-:W-:Y:S01]  /*a920*/  ULDC UR23, c[0x0][0x988] ;  /* 0x0002620000177ab9 */ /* 0x000fe20000000800 */
[----:B------:R-:W-:-:S05]  /*a930*/  ULDC UR27, c[0x0][0x9e0] ;  /* 0x00027800001b7ab9 */ /* 0x000fca0000000800 */
.L_x_1826:
[----:B------:R-:W-:-:S04]  /*a940*/  UIADD3 UR36, UR36, 0x1, URZ ;  /* 0x0000000124247890 */ /* 0x000fc8000fffe03f */
[----:B------:R-:W-:-:S04]  /*a950*/  UISETP.NE.AND UP2, UPT, UR36, 0x2, UPT ;  /* 0x000000022400788c */ /* 0x000fc8000bf45270 */
[----:B------:R-:W-:Y:S02]  /*a960*/  USEL UR6, URZ, 0x1, UP2 ;  /* 0x000000013f067887 */ /* 0x000fe40009000000 */
[----:B------:R-:W-:Y:S02]  /*a970*/  USEL UR36, UR36, URZ, UP2 ;  /* 0x0000003f24247287 */ /* 0x000fe40009000000 */
[----:B------:R-:W-:Y:S01]  /*a980*/  ULOP3.LUT UR37, UR37, UR6, URZ, 0x3c, !UPT ;  /* 0x0000000625257292 */ /* 0x000fe2000f8e3c3f */
[----:B------:R-:W-:Y:S11]  /*a990*/  @!P0 BRA `(.L_x_1810) ;  /* 0x0000000000048947 */ /* 0x000ff60003800000 */
[----:B------:R-:W-:Y:S01]  /*a9a0*/  BPT.TRAP 0x1 ;  /* 0x000000040000795c */ /* 0x000fe20000300000 */
.L_x_1810:
        /* <DEDUP_REMOVED lines=9> */
.L_x_1811:
[----:B-1----:R-:W-:Y:S05]  /*aa40*/  @P1 BRA `(.L_x_1812) ;  /* 0x0000000000081947 */ /* 0x002fea0003800000 */
[----:B------:R-:W1:Y:S02]  /*aa50*/  SYNCS.PHASECHK.TRANS64.TRYWAIT P1, [UR28+0x22830], R6 ;  /* 0x02283006ff0075a7 */ /* 0x000e64000802015c */
[----:B-1----:R-:W-:Y:S05]  /*aa60*/  @!P1 BRA `(.L_x_1813) ;  /* 0x000000b400709947 */ /* 0x002fea0003800000 */
.L_x_1812:
[----:B------:R-:W-:Y:S01]  /*aa70*/  UIMAD UR18, UR36, 0x300, UR20 ;  /* 0x00000300241278a4 */ /* 0x000fe2000f8e0214 */
[----:B------:R-:W-:Y:S01]  /*aa80*/  WARPGROUP.ARRIVE ;  /* 0x00000000000079c5 */ /* 0x000fe20000000000 */
[----:B------:R-:W-:Y:S01]  /*aa90*/  UMOV UR19, 0x40000040 ;  /* 0x4000004000137882 */ /* 0x000fe20000000000 */
[----:B------:R-:W-:Y:S01]  /*aaa0*/  UMOV UR7, 0x40000040 ;  /* 0x4000004000077882 */ /* 0x000fe20000000000 */
[----:B------:R-:W-:-:S03]  /*aab0*/  UIADD3 UR6, UR18, 0x2, URZ ;  /* 0x0000000212067890 */ /* 0x000fc6000fffe03f */
[----:B-1----:R-:W1:Y:S01]  /*aac0*/  S2R R5, SR_TID.X ;  /* 0x0000000000057919 */ /* 0x002e620000002100 */
[----:B------:R-:W-:Y:S01]  /*aad0*/  UIADD3 UR10, UR18, 0x4, URZ ;  /* 0x00000004120a7890 */ /* 0x000fe2000fffe03f */
[----:B------:R-:W-:Y:S01]  /*aae0*/  PLOP3.LUT P1, PT, PT, PT, UP0, 0x80, 0x0 ;  /* 0x000000000000781c */ /* 0x000fe20003f2f008 */
[----:B------:R-:W-:Y:S01]  /*aaf0*/  UMOV UR11, 0x40000040 ;  /* 0x40000040000b7882 */ /* 0x000fe20000000000 */
[----:B------:R-:W-:Y:S01]  /*ab00*/  HGMMA.64x96x16.F32 R152, gdesc[UR16], RZ, !UPT, gsb0 ;  /* 0x01600000109879f0 */ /* 0x000fe2000c0008ff */
[----:B------:R-:W-:Y:S01]  /*ab10*/  UIADD3 UR14, UR18, 0x6, URZ ;  /* 0x00000006120e7890 */ /* 0x000fe2000fffe03f */
[----:B------:R-:W-:Y:S01]  /*ab20*/  PLOP3.LUT P2, PT, PT, PT, UP0, 0x80, 0x0 ;  /* 0x000000000000781c */ /* 0x000fe20003f4f008 */
[----:B------:R-:W-:Y:S01]  /*ab30*/  UMOV UR15, 0x40000040 ;  /* 0x40000040000f7882 */ /* 0x000fe20000000000 */
[----:B-1----:R-:W-:Y:S02]  /*ab40*/  LOP3.LUT P3, RZ, R5, 0x7f, RZ, 0xc0, !PT ;  /* 0x0000007f05ff7812 */ /* 0x002fe4000786c0ff */
[----:B------:R-:W-:-:S04]  /*ab50*/  SHF.R.U32.HI R5, RZ, 0x7, R5 ;  /* 0x00000007ff057819 */ /* 0x000fc80000011605 */
[----:B------:R-:W-:Y:S01]  /*ab60*/  IADD3 R7, -R5, 0xb, RZ ;  /* 0x0000000b05077810 */ /* 0x000fe20007ffe1ff */
[----:B------:R-:W-:Y:S02]  /*ab70*/  WARPGROUP.DEPBAR.LE gsb0, 0x0 ;  /* 0x00008000000079c5 */ /* 0x000fe40000010000 */
[----:B------:R-:W-:-:S06]  /*ab80*/  WARPGROUP.ARRIVE ;  /* 0x00000000000079c5 */ /* 0x000fcc0000000000 */
[----:B------:R-:W-:Y:S01]  /*ab90*/  HGMMA.64x96x16.F32 R152, gdesc[UR4], R152, gsb0 ;  /* 0x01600000049879f0 */ /* 0x000fe20008000898 */
[----:B------:R-:W-:Y:S02]  /*aba0*/  @UP0 ULDC UR6, c[0x0][0x44c] ;  /* 0x0001130000060ab9 */ /* 0x000fe40000000800 */
        /* <DEDUP_REMOVED lines=17> */
[----:B------:R-:W-:Y:S01]  /*acc0*/  @P1 IMAD.HI.U32 R4, R193, UR6, RZ ;  /* 0x00000006c1041c27 */ /* 0x000fe2000f8e00ff */
[----:B------:R-:W-:-:S03]  /*acd0*/  @UP0 ULDC UR6, c[0x0][0x450] ;  /* 0x0001140000060ab9 */ /* 0x000fc60000000800 */
[----:B------:R-:W-:Y:S01]  /*ace0*/  FMUL.FTZ R11, R155, UR26 ;  /* 0x0000001a9b0b7c20 */ /* 0x000fe20008410000 */
[----:B------:R-:W-:Y:S01]  /*acf0*/  FMUL.FTZ R170, R176, UR26 ;  /* 0x0000001ab0aa7c20 */ /* 0x000fe20008410000 */
[----:B------:R-:W-:Y:S01]  /*ad00*/  FMUL.FTZ R155, R161, UR26 ;  /* 0x0000001aa19b7c20 */ /* 0x000fe20008410000 */
[----:B------:R-:W-:Y:S01]  /*ad10*/  @P2 SHF.R.U32.HI R193, RZ, UR6, R4 ;  /* 0x00000006ffc12c19 */ /* 0x000fe20008011604 */
[----:B------:R-:W-:Y:S01]  /*ad20*/  FMUL.FTZ R176, R186, UR26 ;  /* 0x0000001abab07c20 */ /* 0x000fe20008410000 */
[----:B------:R-:W-:Y:S01]  /*ad30*/  FMUL.FTZ R161, R171, UR26 ;  /* 0x0000001aaba17c20 */ /* 0x000fe20008410000 */
[----:B------:R-:W-:Y:S01]  /*ad40*/  FMUL.FTZ R186, R195, UR26 ;  /* 0x0000001ac3ba7c20 */ /* 0x000fe20008410000 */
[----:B------:R-:W-:Y:S01]  /*ad50*/  FMUL.FTZ R12, R152, UR26 ;  /* 0x0000001a980c7c20 */ /* 0x000fe20008410000 */
[----:B------:R-:W-:Y:S01]  /*ad60*/  FMUL.FTZ R13, R153, UR26 ;  /* 0x0000001a990d7c20 */ /* 0x000fe20008410000 */
[----:B------:R-:W-:Y:S01]  /*ad70*/  FMUL.FTZ R21, R157, UR26 ;  /* 0x0000001a9d157c20 */ /* 0x000fe20008410000 */
[----:B------:R-:W-:Y:S01]  /*ad80*/  FMUL.FTZ R171, R177, UR26 ;  /* 0x0000001ab1ab7c20 */ /* 0x000fe20008410000 */
[----:B------:R-:W1:Y:S01]  /*ad90*/  SHFL.IDX PT, R195, R193, RZ, 0x1c1f ;  /* 0x001c1fffc1c37589 */ /* 0x000e6200000e0000 */
        /* <DEDUP_REMOVED lines=9> */
[----:B------:R-:W-:-:S02]  /*ae30*/  IMAD R187, R3, -0x60, RZ ;  /* 0xffffffa003bb7824 */ /* 0x000fc400078e02ff */
        /* <DEDUP_REMOVED lines=18> */
[----:B------:R-:W-:-:S02]  /*af60*/  VIADD R5, R187, 0x1 ;  /* 0x00000001bb057836 */ /* 0x000fc40000000000 */
[----:B------:R-:W-:Y:S01]  /*af70*/  FMUL.FTZ R189, R198, UR26 ;  /* 0x0000001ac6bd7c20 */ /* 0x000fe20008410000 */
[----:B------:R-:W-:Y:S01]  /*af80*/  FMUL.FTZ R191, R199, UR26 ;  /* 0x0000001ac7bf7c20 */ /* 0x000fe20008410000 */
[----:B------:R-:W-:Y:S01]  /*af90*/  IMAD.U32 R181, RZ, RZ, UR28 ;  /* 0x0000001cffb57e24 */ /* 0x000fe2000f8e00ff */
[----:B------:R-:W-:Y:S01]  /*afa0*/  PLOP3.LUT P1, PT, PT, PT, UP1, 0x40, 0x0 ;  /* 0x000000000000781c */ /* 0x000fe20003f2e818 */
[----:B------:R-:W-:Y:S01]  /*afb0*/  IMAD R5, R18, -0x2, R5 ;  /* 0xfffffffe12057824 */ /* 0x000fe200078e0205 */
[----:B------:R-:W2:Y:S01]  /*afc0*/  MUFU.TANH R12, R12 ;  /* 0x0000000c000c7308 */ /* 0x000ea20000002400 */
[----:B------:R-:W-:-:S03]  /*afd0*/  @!P3 VIADD R4, R181, 0x22840 ;  /* 0x00022840b504b836 */ /* 0x000fc60000000000 */
[----:B------:R-:W-:Y:S02]  /*afe0*/  IADD3 R5, R5, -UR25, R16 ;  /* 0x8000001905057c10 */ /* 0x000fe4000fffe010 */
[----:B------:R-:W-:Y:S01]  /*aff0*/  @!P3 PRMT R4, RZ, 0x654, R4 ;  /* 0x00000654ff04b816 */ /* 0x000fe20000000004 */
[----:B------:R3:W-:Y:S06]  /*b000*/  BAR.ARV R7, 0x100 ;  /* 0x000400070000751d */ /* 0x0007ec0000002000 */
[----:B------:R-:W4:Y:S01]  /*b010*/  MUFU.TANH R13, R13 ;  /* 0x0000000d000d7308 */ /* 0x000f220000002400 */
[C---:B------:R-:W-:Y:S01]  /*b020*/  VIADD R199, R5.reuse, UR27 ;  /* 0x0000001b05c77c36 */ /* 0x040fe20008000000 */
[----:B------:R3:W-:Y:S01]  /*b030*/  @!P3 SYNCS.ARRIVE.TRANS64.RED.A1T0 RZ, [R4+URZ], RZ ;  /* 0x000000ff04ffb9a7 */ /* 0x0007e2000810043f */
[----:B------:R-:W-:-:S02]  /*b040*/  VIADD R198, R5, UR22 ;  /* 0x0000001605c67c36 */ /* 0x000fc40008000000 */
[C---:B-1----:R-:W-:Y:S02]  /*b050*/  IMAD.IADD R197, R195.reuse, 0x1, R199 ;  /* 0x00000001c3c57824 */ /* 0x042fe400078e02c7 */
[----:B------:R-:W-:Y:S01]  /*b060*/  IMAD.IADD R196, R195, 0x1, R198 ;  /* 0x00000001c3c47824 */ /* 0x000fe200078e02c6 */
[----:B------:R-:W1:Y:S08]  /*b070*/  MUFU.TANH R10, R10 ;  /* 0x0000000a000a7308 */ /* 0x000e700000002400 */
        /* <DEDUP_REMOVED lines=46> */
[----:B------:R-:W-:Y:S01]  /*b360*/  IADD3 R195, R16, -UR25, R195 ;  /* 0x8000001910c37c10 */ /* 0x000fe2000fffe0c3 */
        /* <DEDUP_REMOVED lines=11> */
.L_x_1816:
[----:B------:R-:W-:-:S05]  /*b420*/  IMAD.U32 R204, RZ, RZ, UR24 ;  /* 0x00000018ffcc7e24 */ /* 0x000fca000f8e00ff */
[----:B------:R-:W-:-:S13]  /*b430*/  ISETP.NE.AND P1, PT, R204, 0x1, PT ;  /* 0x00000001cc00780c */ /* 0x000fda0003f25270 */
[----:B------:R-:W1:Y:S02]  /*b440*/  @P1 LDC.64 R4, c[0x0][0x9e8] ;  /* 0x00027a00ff041b82 */ /* 0x000e640000000a00 */
[----:B-1----:R-:W-:-:S05]  /*b450*/  @P1 IMAD.HI.U32 R4, R195, R4, RZ ;  /* 0x00000004c3041227 */ /* 0x002fca00078e00ff */
[----:B------:R-:W-:-:S07]  /*b460*/  @P1 SHF.R.U32.HI R195, RZ, R5, R4 ;  /* 0x00000005ffc31219 */ /* 0x000fce0000011604 */
.L_x_1817:
[----:B------:R-:W-:Y:S05]  /*b470*/  BSYNC B0 ;  /* 0x0000000000007941 */ /* 0x000fea0003800000 */
.L_x_1815:
[----:B------:R-:W-:-:S04]  /*b480*/  IMAD R4, R18, -0x2, R187 ;  /* 0xfffffffe12047824 */ /* 0x000fc800078e02bb */
[----:B------:R-:W-:-:S05]  /*b490*/  IMAD R4, R195, R204, R4 ;  /* 0x000000ccc3047224 */ /* 0x000fca00078e0204 */
[----:B------:R-:W-:Y:S02]  /*b4a0*/  VIADDMNMX R197, R4, R204, R197, PT ;  /* 0x000000cc04c57246 */ /* 0x000fe400038001c5 */
[----:B------:R-:W-:-:S07]  /*b4b0*/  VIMNMX R196, R196, R4, !PT ;  /* 0x00000004c4c47248 */ /* 0x000fce0007fe0100 */
.L_x_1814:
[C---:B------:R-:W-:Y:S01]  /*b4c0*/  ISETP.GE.AND P1, PT, R187.reuse, 0x1, PT ;  /* 0x00000001bb00780c */ /* 0x040fe20003f26270 */
[----:B------:R-:W1:Y:S01]  /*b4d0*/  SHFL.IDX PT, R193, R193, 0x1, 0x1c1f ;  /* 0x003c1f00c1c17f89 */ /* 0x000e6200000e0000 */
[----:B------:R-:W-:Y:S02]  /*b4e0*/  ISETP.GE.AND P4, PT, R187, 0x9, PT ;  /* 0x00000009bb00780c */ /* 0x000fe40003f86270 */
[----:B------:R-:W-:Y:S02]  /*b4f0*/  LOP3.LUT R17, R17, 0xfffbffff, RZ, 0xc0, !PT ;  /* 0xfffbffff11117812 */ /* 0x000fe400078ec0ff */
[----:B------:R-:W-:-:S04]  /*b500*/  ISETP.GT.AND P2, PT, R196, RZ, !P1 ;  /* 0x000000ffc400720c */ /* 0x000fc80004f44270 */
[----:B------:R-:W-:-:S03]  /*b510*/  ISETP.LT.OR P2, PT, R197, 0x1, P2 ;  /* 0x00000001c500780c */ /* 0x000fc60001741670 */
[----:B------:R-:W-:Y:S02]  /*b520*/  @P1 LOP3.LUT R17, R17, 0x40000, RZ, 0xfc, !PT ;  /* 0x0004000011111812 */ /* 0x000fe400078efcff */
[----:B------:R-:W-:Y:S02]  /*b530*/  ISETP.GE.AND P1, PT, R187, 0x2, PT ;  /* 0x00000002bb00780c */ /* 0x000fe40003f26270 */
[----:B------:R-:W-:Y:S02]  /*b540*/  LOP3.LUT R17, R17, 0xfffffffd, RZ, 0xc0, !PT ;  /* 0xfffffffd11117812 */ /* 0x000fe400078ec0ff */
[----:B------:R-:W-:Y:S02]  /*b550*/  FSEL R195, R12, -INF , !P2 ;  /* 0xff8000000cc37808 */ /* 0x000fe40005000000 */
[----:B------:R-:W-:Y:S02]  /*b560*/  ISETP.GT.AND P3, PT, R196, 0x1, !P1 ;  /* 0x00000001c400780c */ /* 0x000fe40004f64270 */
[----:B------:R-:W-:-:S02]  /*b570*/  @P4 LOP3.LUT R17, R17, 0x2, RZ, 0xfc, !PT ;  /* 0x0000000211114812 */ /* 0x000fc400078efcff */
[----:B------:R-:W-:Y:S01]  /*b580*/  ISETP.GT.AND P2, PT, R196, 0x8, !P4 ;  /* 0x00000008c400780c */ /* 0x000fe20006744270 */
[--C-:B-1----:R-:W-:Y:S01]  /*b590*/  IMAD.IADD R199, R199, 0x1, R193.reuse ;  /* 0x00000001c7c77824 */ /* 0x102fe200078e02c1 */
[----:B------:R-:W-:Y:S01]  /*b5a0*/  ISETP.GE.AND P4, PT, R187, 0xa, PT ;  /* 0x0000000abb00780c */ /* 0x000fe20003f86270 */
[----:B------:R-:W-:Y:S01]  /*b5b0*/  IMAD.IADD R198, R198, 0x1, R193 ;  /* 0x00000001c6c67824 */ /* 0x000fe200078e02c1 */
[C---:B------:R-:W-:Y:S02]  /*b5c0*/  ISETP.LT.OR P3, PT, R197.reuse, 0x2, P3 ;  /* 0x00000002c500780c */ /* 0x040fe40001f61670 */
[----:B------:R-:W-:Y:S02]  /*b5d0*/  ISETP.LT.OR P2, PT, R197, 0x9, P2 ;  /* 0x00000009c500780c */ /* 0x000fe40001741670 */
[----:B------:R-:W-:Y:S02]  /*b5e0*/  FSEL R13, R13, -INF , !P3 ;  /* 0xff8000000d0d7808 */ /* 0x000fe40005800000 */
[----:B------:R-:W-:-:S02]  /*b5f0*/  ISETP.GE.AND P3, PT, R187, 0x11, PT ;  /* 0x00000011bb00780c */ /* 0x000fc40003f66270 */
[----:B------:R-:W-:Y:S02]  /*b600*/  LOP3.LUT R17, R17, 0xfffffffb, RZ, 0xc0, !PT ;  /* 0xfffffffb11117812 */ /* 0x000fe400078ec0ff */
[----:B0-----:R-:W-:Y:S02]  /*b610*/  FSEL R20, R20, -INF , !P2 ;  /* 0xff80000014147808 */ /* 0x001fe40005000000 */
[----:B------:R-:W-:Y:S02]  /*b620*/  ISETP.GT.AND P2, PT, R196, 0x9, !P4 ;  /* 0x00000009c400780c */ /* 0x000fe40006744270 */
[----:B------:R-:W-:Y:S02]  /*b630*/  @P4 LOP3.LUT R17, R17, 0x4, RZ, 0xfc, !PT ;  /* 0x0000000411114812 */ /* 0x000fe400078efcff */
[----:B------:R-:W-:Y:S02]  /*b640*/  ISETP.LT.OR P2, PT, R197, 0xa, P2 ;  /* 0x0000000ac500780c */ /* 0x000fe40001741670 */
[----:B------:R-:W-:-:S02]  /*b650*/  LOP3.LUT R17, R17, 0xfffffff7, RZ, 0xc0, !PT ;  /* 0xfffffff711117812 */ /* 0x000fc400078ec0ff */
[----:B------:R-:W-:Y:S02]  /*b660*/  FSEL R21, R21, -INF , !P2 ;  /* 0xff80000015157808 */ /* 0x000fe40005000000 */
[----:B------:R-:W-:Y:S02]  /*b670*/  @P3 LOP3.LUT R17, R17, 0x8, RZ, 0xfc, !PT ;  /* 0x0000000811113812 */ /* 0x000fe400078efcff */
[----:B------:R-:W-:Y:S02]  /*b680*/  ISETP.GT.AND P2, PT, R196, 0x10, !P3 ;  /* 0x00000010c400780c */ /* 0x000fe40005f44270 */
[----:B------:R-:W-:Y:S02]  /*b690*/  ISETP.GE.AND P3, PT, R187, 0x12, PT ;  /* 0x00000012bb00780c */ /* 0x000fe40003f66270 */
[----:B------:R-:W-:Y:S02]  /*b6a0*/  ISETP.LT.OR P2, PT, R197, 0x11, P2 ;  /* 0x00000011c500780c */ /* 0x000fe40001741670 */
[----:B------:R-:W-:-:S02]  /*b6b0*/  LOP3.LUT R17, R17, 0xffffffef, RZ, 0xc0, !PT ;  /* 0xffffffef11117812 */ /* 0x000fc400078ec0ff */
[----:B------:R-:W-:Y:S02]  /*b6c0*/  FSEL R154, R154, -INF , !P2 ;  /* 0xff8000009a9a7808 */ /* 0x000fe40005000000 */
        /* <DEDUP_REMOVED lines=106> */
[----:B------:R-:W-:Y:S01]  /*bd70*/  IADD3 R193, R16, -UR25, R193 ;  /* 0x8000001910c17c10 */ /* 0x000fe2000fffe0c1 */
        /* <DEDUP_REMOVED lines=11> */
.L_x_1820:
[----:B------:R-:W-:-:S05]  /*be30*/  IMAD.U32 R12, RZ, RZ, UR24 ;  /* 0x00000018ff0c7e24 */ /* 0x000fca000f8e00ff */
[----:B------:R-:W-:-:S13]  /*be40*/  ISETP.NE.AND P6, PT, R12, 0x1, PT ;  /* 0x000000010c00780c */ /* 0x000fda0003fc5270 */
[----:B------:R-:W0:Y:S02]  /*be50*/  @P6 LDC.64 R4, c[0x0][0x9e8] ;  /* 0x00027a00ff046b82 */ /* 0x000e240000000a00 */
[----:B0-----:R-:W-:-:S05]  /*be60*/  @P6 IMAD.HI.U32 R4, R193, R4, RZ ;  /* 0x00000004c1046227 */ /* 0x001fca00078e00ff */
[----:B------:R-:W-:-:S07]  /*be70*/  @P6 SHF.R.U32.HI R193, RZ, R5, R4 ;  /* 0x00000005ffc16219 */ /* 0x000fce0000011604 */
.L_x_1821:
[----:B------:R-:W-:Y:S05]  /*be80*/  BSYNC B0 ;  /* 0x0000000000007941 */ /* 0x000fea0003800000 */
.L_x_1819:
[----:B------:R-:W-:-:S04]  /*be90*/  IMAD R187, R18, -0x2, R187 ;  /* 0xfffffffe12bb7824 */ /* 0x000fc800078e02bb */
[----:B------:R-:W-:-:S05]  /*bea0*/  IMAD R193, R193, R12, R187 ;  /* 0x0000000cc1c17224 */ /* 0x000fca00078e02bb */
[----:B------:R-:W-:Y:S02]  /*beb0*/  VIADDMNMX R199, R193, R12, R199, PT ;  /* 0x0000000cc1c77246 */ /* 0x000fe400038001c7 */
[----:B------:R-:W-:-:S07]  /*bec0*/  VIMNMX R198, R198, R193, !PT ;  /* 0x000000c1c6c67248 */ /* 0x000fce0007fe0100 */
.L_x_1818:
        /* <DEDUP_REMOVED lines=72> */
[----:B------:R-:W-:Y:S02]  /*c350*/  ISETP.LT.OR P1, PT, R199, 0x2a, P1 ;  /* 0x0000002ac700780c */ /* 0x000fe40000f21670 */
[----:B------:R-:W-:Y:S02]  /*c360*/  ISETP.GT.AND P4, PT, R198, 0x51, !P4 ;  /* 0x00000051c600780c */ /* 0x000fe40006784270 */
[----:B------:R-:W-:-:S02]  /*c370*/  FSEL R165, R165, -INF , !P1 ;  /* 0xff800000a5a57808 */ /* 0x000fc40004800000 */
[----:B------:R-:W-:Y:S02]  /*c380*/  LOP3.LUT P1, RZ, R17, 0x800, RZ, 0xc0, !PT ;  /* 0x0000080011ff7812 */ /* 0x000fe4000782c0ff */
[----:B0-----:R-:W-:Y:S02]  /*c390*/  FMNMX.FTZ R193, R5, R4, !PT ;  /* 0x0000000405c17209 */ /* 0x001fe40007810000 */
[C---:B------:R-:W-:Y:S02]  /*c3a0*/  ISETP.GT.AND P1, PT, R198.reuse, 0x30, !P1 ;  /* 0x00000030c600780c */ /* 0x040fe40004f24270 */
[C---:B------:R-:W-:Y:S01]  /*c3b0*/  ISETP.LT.OR P3, PT, R199.reuse, 0x51, P3 ;  /* 0x00000051c700780c */ /* 0x040fe20001f61670 */
[----:B------:R-:W0:Y:S01]  /*c3c0*/  SHFL.BFLY PT, R4, R193, 0x1, 0x1f ;  /* 0x0c201f00c1047f89 */ /* 0x000e2200000e0000 */
[----:B------:R-:W-:Y:S02]  /*c3d0*/  ISETP.LT.OR P1, PT, R199, 0x31, P1 ;  /* 0x00000031c700780c */ /* 0x000fe40000f21670 */
[----:B------:R-:W-:-:S02]  /*c3e0*/  ISETP.GT.AND P5, PT, R198, 0x58, !P5 ;  /* 0x00000058c600780c */ /* 0x000fc40006fa4270 */
[----:B------:R-:W-:Y:S02]  /*c3f0*/  FSEL R168, R168, -INF , !P1 ;  /* 0xff800000a8a87808 */ /* 0x000fe40004800000 */
[----:B------:R-:W-:Y:S02]  /*c400*/  LOP3.LUT P1, RZ, R17, 0x400, RZ, 0xc0, !PT ;  /* 0x0000040011ff7812 */ /* 0x000fe4000782c0ff */
[C---:B------:R-:W-:Y:S02]  /*c410*/  ISETP.LT.OR P4, PT, R199.reuse, 0x52, P4 ;  /* 0x00000052c700780c */ /* 0x040fe40002781670 */
[----:B------:R-:W-:Y:S02]  /*c420*/  ISETP.GT.AND P1, PT, R198, 0x31, !P1 ;  /* 0x00000031c600780c */ /* 0x000fe40004f24270 */
[----:B------:R-:W-:Y:S02]  /*c430*/  FSEL R184, R184, -INF , !P3 ;  /* 0xff800000b8b87808 */ /* 0x000fe40005800000 */
        /* <DEDUP_REMOVED lines=27> */
[C---:B------:R-:W-:Y:S02]  /*c5f0*/  ISETP.GT.AND P1, PT, R198.reuse, RZ, !P6 ;  /* 0x000000ffc600720c */ /* 0x040fe40007724270 */
[----:B------:R-:W-:Y:S02]  /*c600*/  LOP3.LUT P6, RZ, R17, 0x1, RZ, 0xc0, !PT ;  /* 0x0000000111ff7812 */ /* 0x000fe400078cc0ff */
[----:B------:R-:W-:Y:S02]  /*c610*/  ISETP.LT.OR P1, PT, R199, 0x1, P1 ;  /* 0x00000001c700780c */ /* 0x000fe40000f21670 */
[----:B------:R-:W-:Y:S02]  /*c620*/  ISETP.GT.AND P2, PT, R198, 0x59, !P6 ;  /* 0x00000059c600780c */ /* 0x000fe40007744270 */
[----:B------:R-:W-:-:S02]  /*c630*/  FSEL R10, R10, -INF , !P1 ;  /* 0xff8000000a0a7808 */ /* 0x000fc40004800000 */
[----:B------:R-:W-:Y:S02]  /*c640*/  FSETP.NEU.FTZ.AND P1, PT, R4, -INF , PT ;  /* 0xff8000000400780b */ /* 0x000fe40003f3d000 */
[----:B------:R-:W-:Y:S02]  /*c650*/  FMNMX.FTZ R196, R10, R9, !PT ;  /* 0x000000090ac47209 */ /* 0x000fe40007810000 */
[----:B------:R-:W-:Y:S02]  /*c660*/  FSEL R12, R12, RZ, P1 ;  /* 0x000000ff0c0c7208 */ /* 0x000fe40000800000 */
[----:B------:R-:W-:Y:S02]  /*c670*/  FMNMX.FTZ R5, R11, R196, !PT ;  /* 0x000000c40b057209 */ /* 0x000fe40007810000 */
[----:B------:R-:W-:Y:S01]  /*c680*/  ISETP.LT.OR P2, PT, R199, 0x5a, P2 ;  /* 0x0000005ac700780c */ /* 0x000fe20001741670 */
[--C-:B------:R-:W-:Y:S01]  /*c690*/  FFMA.FTZ R193, R13, UR10, -R12.reuse ;  /* 0x0000000a0dc17c23 */ /* 0x100fe2000801080c */
[----:B------:R-:W-:Y:S01]  /*c6a0*/  FMNMX.FTZ R204, R14, R5, !PT ;  /* 0x000000050ecc7209 */ /* 0x000fe20007810000 */
[--C-:B------:R-:W-:Y:S01]  /*c6b0*/  FFMA.FTZ R13, R20, UR10, -R12.reuse ;  /* 0x0000000a140d7c23 */ /* 0x100fe2000801080c */
[--C-:B------:R-:W-:Y:S01]  /*c6c0*/  FFMA.FTZ R187, R195, UR10, -R12.reuse ;  /* 0x0000000ac3bb7c23 */ /* 0x100fe2000801080c */
[--C-:B------:R-:W-:Y:S01]  /*c6d0*/  FFMA.FTZ R195, R21, UR10, -R12.reuse ;  /* 0x0000000a15c37c23 */ /* 0x100fe2000801080c */
[----:B------:R-:W-:Y:S01]  /*c6e0*/  FMNMX.FTZ R5, R15, R204, !PT ;  /* 0x000000cc0f057209 */ /* 0x000fe20007810000 */
[--C-:B------:R-:W-:Y:S01]  /*c6f0*/  FFMA.FTZ R21, R154, UR10, -R12.reuse ;  /* 0x0000000a9a157c23 */ /* 0x100fe2000801080c */
[----:B------:R0:W-:Y:S01]  /*c700*/  MUFU.EX2 R196, R193 ;  /* 0x000000c100c47308 */ /* 0x0001e20000000800 */
[----:B------:R-:W-:Y:S01]  /*c710*/  FSEL R191, R191, -INF , !P2 ;  /* 0xff800000bfbf7808 */ /* 0x000fe20005000000 */
[--C-:B------:R-:W-:Y:S01]  /*c720*/  FFMA.FTZ R214, R185, UR10, -R12.reuse ;  /* 0x0000000ab9d67c23 */ /* 0x100fe2000801080c */
[----:B------:R-:W-:Y:S01]  /*c730*/  FMNMX.FTZ R20, R152, R5, !PT ;  /* 0x0000000598147209 */ /* 0x000fe20007810000 */
[--C-:B------:R-:W-:Y:S01]  /*c740*/  FFMA.FTZ R163, R163, UR10, -R12.reuse ;  /* 0x0000000aa3a37c23 */ /* 0x100fe2000801080c */
[----:B------:R-:W-:Y:S01]  /*c750*/  FSEL R185, R4, RZ, P1 ;  /* 0x000000ff04b97208 */ /* 0x000fe20000800000 */
[--C-:B------:R-:W-:Y:S01]  /*c760*/  FFMA.FTZ R166, R166, UR10, -R12.reuse ;  /* 0x0000000aa6a67c23 */ /* 0x100fe2000801080c */
[----:B------:R-:W-:Y:S01]  /*c770*/  FMNMX.FTZ R5, R153, R20, !PT ;  /* 0x0000001499057209 */ /* 0x000fe20007810000 */
[----:B------:R-:W-:Y:S01]  /*c780*/  MUFU.EX2 R187, R187 ;  /* 0x000000bb00bb7308 */ /* 0x000fe20000000800 */
[--C-:B0-----:R-:W-:Y:S01]  /*c790*/  FFMA.FTZ R193, R155, UR10, -R12.reuse ;  /* 0x0000000a9bc17c23 */ /* 0x101fe2000801080c */
[----:B------:R-:W-:Y:S01]  /*c7a0*/  FFMA.FTZ R155, R158, UR10, -R12 ;  /* 0x0000000a9e9b7c23 */ /* 0x000fe2000801080c */
[----:B------:R-:W-:Y:S01]  /*c7b0*/  FMNMX.FTZ R204, R156, R5, !PT ;  /* 0x000000059ccc7209 */ /* 0x000fe20007810000 */
[----:B------:R-:W-:Y:S01]  /*c7c0*/  FADD.FTZ R8, -R185, R8 ;  /* 0x00000008b9087221 */ /* 0x000fe20000010100 */
[----:B------:R-:W-:-:S02]  /*c7d0*/  FFMA.FTZ R192, R192, UR10, -R12 ;  /* 0x0000000ac0c07c23 */ /* 0x000fc4000801080c */
[----:B------:R-:W-:Y:S01]  /*c7e0*/  FMNMX.FTZ R5, R157, R204, !PT ;  /* 0x000000cc9d057209 */ /* 0x000fe20007810000 */
[----:B------:R-:W-:Y:S01]  /*c7f0*/  FMUL.FTZ R8, R8, UR10 ;  /* 0x0000000a08087c20 */ /* 0x000fe20008410000 */
[----:B------:R-:W-:Y:S02]  /*c800*/  MUFU.EX2 R20, R195 ;  /* 0x000000c300147308 */ /* 0x000fe40000000800 */
[----:B------:R-:W-:-:S04]  /*c810*/  FMNMX.FTZ R154, R160, R5, !PT ;  /* 0x00000005a09a7209 */ /* 0x000fc80007810000 */
[----:B------:R-:W-:Y:S02]  /*c820*/  FMNMX.FTZ R5, R161, R154, !PT ;  /* 0x0000009aa1057209 */ /* 0x000fe40007810000 */
[----:B------:R-:W0:Y:S02]  /*c830*/  MUFU.EX2 R8, R8 ;  /* 0x0000000800087308 */ /* 0x000e240000000800 */
[----:B------:R-:W-:-:S04]  /*c840*/  FMNMX.FTZ R204, R164, R5, !PT ;  /* 0x00000005a4cc7209 */ /* 0x000fc80007810000 */
[----:B------:R-:W-:Y:S01]  /*c850*/  FMNMX.FTZ R5, R165, R204, !PT ;  /* 0x000000cca5057209 */ /* 0x000fe20007810000 */
[--C-:B------:R-:W-:Y:S01]  /*c860*/  FFMA.FTZ R204, R159, UR10, -R12.reuse ;  /* 0x0000000a9fcc7c23 */ /* 0x100fe2000801080c */
[----:B------:R-:W1:Y:S01]  /*c870*/  MUFU.EX2 R13, R13 ;  /* 0x0000000d000d7308 */ /* 0x000e620000000800 */
[----:B------:R-:W-:Y:S01]  /*c880*/  FFMA.FTZ R159, R162, UR10, -R12 ;  /* 0x0000000aa29f7c23 */ /* 0x000fe2000801080c */
[----:B------:R-:W-:-:S04]  /*c890*/  FMNMX.FTZ R158, R168, R5, !PT ;  /* 0x00000005a89e7209 */ /* 0x000fc80007810000 */
[----:B------:R-:W-:Y:S02]  /*c8a0*/  FMNMX.FTZ R5, R169, R158, !PT ;  /* 0x0000009ea9057209 */ /* 0x000fe40007810000 */
[----:B------:R-:W-:Y:S01]  /*c8b0*/  MUFU.EX2 R154, R193 ;  /* 0x000000c1009a7308 */ /* 0x000fe20000000800 */
[-C--:B0-----:R-:W-:Y:S01]  /*c8c0*/  FMUL.FTZ R24, R24, R8.reuse ;  /* 0x0000000818187220 */ /* 0x081fe20000410000 */
[----:B------:R-:W-:Y:S01]  /*c8d0*/  FMNMX.FTZ R158, R172, R5, !PT ;  /* 0x00000005ac9e7209 */ /* 0x000fe20007810000 */
[-C--:B------:R-:W-:Y:S01]  /*c8e0*/  FMUL.FTZ R25, R25, R8.reuse ;  /* 0x0000000819197220 */ /* 0x080fe20000410000 */
[-C--:B------:R-:W-:Y:S01]  /*c8f0*/  FMUL.FTZ R28, R28, R8.reuse ;  /* 0x000000081c1c7220 */ /* 0x080fe20000410000 */
[----:B------:R-:W-:Y:S01]  /*c900*/  FMUL.FTZ R29, R29, R8 ;  /* 0x000000081d1d7220 */ /* 0x000fe20000410000 */
[----:B------:R-:W-:Y:S01]  /*c910*/  FMNMX.FTZ R5, R173, R158, !PT ;  /* 0x0000009ead057209 */ /* 0x000fe20007810000 */
[-C--:B------:R-:W-:Y:S01]  /*c920*/  FMUL.FTZ R32, R32, R8.reuse ;  /* 0x0000000820207220 */ /* 0x080fe20000410000 */
[----:B------:R-:W0:Y:S01]  /*c930*/  MUFU.EX2 R21, R21 ;  /* 0x0000001500157308 */ /* 0x000e220000000800 */
[-C--:B------:R-:W-:Y:S01]  /*c940*/  FMUL.FTZ R33, R33, R8.reuse ;  /* 0x0000000821217220 */ /* 0x080fe20000410000 */
[----:B------:R-:W-:Y:S01]  /*c950*/  FMNMX.FTZ R158, R176, R5, !PT ;  /* 0x00000005b09e7209 */ /* 0x000fe20007810000 */
[-C--:B------:R-:W-:Y:S01]  /*c960*/  FMUL.FTZ R36, R36, R8.reuse ;  /* 0x0000000824247220 */ /* 0x080fe20000410000 */
[-C--:B------:R-:W-:Y:S01]  /*c970*/  FMUL.FTZ R37, R37, R8.reuse ;  /* 0x0000000825257220 */ /* 0x080fe20000410000 */
[----:B------:R-:W-:Y:S01]  /*c980*/  FMUL.FTZ R40, R40, R8 ;  /* 0x0000000828287220 */ /* 0x000fe20000410000 */
[----:B------:R-:W-:Y:S01]  /*c990*/  FMNMX.FTZ R5, R177, R158, !PT ;  /* 0x0000009eb1057209 */ /* 0x000fe20007810000 */
[-C--:B------:R-:W-:Y:S01]  /*c9a0*/  FMUL.FTZ R41, R41, R8.reuse ;  /* 0x0000000829297220 */ /* 0x080fe20000410000 */
[----:B------:R-:W2:Y:S01]  /*c9b0*/  MUFU.EX2 R155, R155 ;  /* 0x0000009b009b7308 */ /* 0x000ea20000000800 */
[-C--:B------:R-:W-:Y:S01]  /*c9c0*/  FMUL.FTZ R44, R44, R8.reuse ;  /* 0x000000082c2c7220 */ /* 0x080fe20000410000 */
[----:B------:R-:W-:Y:S01]  /*c9d0*/  FMNMX.FTZ R5, R180, R5, !PT ;  /* 0x00000005b4057209 */ /* 0x000fe20007810000 */
[-C--:B------:R-:W-:Y:S01]  /*c9e0*/  FMUL.FTZ R45, R45, R8.reuse ;  /* 0x000000082d2d7220 */ /* 0x080fe20000410000 */
[-C--:B------:R-:W-:Y:S01]  /*c9f0*/  FMUL.FTZ R48, R48, R8.reuse ;  /* 0x0000000830307220 */ /* 0x080fe20000410000 */
[-C--:B------:R-:W-:Y:S01]  /*ca00*/  FMUL.FTZ R49, R49, R8.reuse ;  /* 0x0000000831317220 */ /* 0x080fe20000410000 */
[----:B------:R-:W-:Y:S01]  /*ca10*/  FMNMX.FTZ R5, R182, R5, !PT ;  /* 0x00000005b6057209 */ /* 0x000fe20007810000 */
[-C--:B------:R-:W-:Y:S01]  /*ca20*/  FMUL.FTZ R52, R52, R8.reuse ;  /* 0x0000000834347220 */ /* 0x080fe20000410000 */
[----:B------:R-:W3:Y:S01]  /*ca30*/  MUFU.EX2 R204, R204 ;  /* 0x000000cc00cc7308 */ /* 0x000ee20000000800 */
[-C--:B------:R-:W-:Y:S01]  /*ca40*/  FMUL.FTZ R53, R53, R8.reuse ;  /* 0x0000000835357220 */ /* 0x080fe20000410000 */
[----:B------:R-:W-:Y:S01]  /*ca50*/  FMNMX.FTZ R5, R184, R5, !PT ;  /* 0x00000005b8057209 */ /* 0x000fe20007810000 */
[-C--:B------:R-:W-:Y:S01]  /*ca60*/  FMUL.FTZ R56, R56, R8.reuse ;  /* 0x0000000838387220 */ /* 0x080fe20000410000 */
[-C--:B------:R-:W-:Y:S01]  /*ca70*/  FMUL.FTZ R57, R57, R8.reuse ;  /* 0x0000000839397220 */ /* 0x080fe20000410000 */
[-C--:B------:R-:W-:Y:S01]  /*ca80*/  FMUL.FTZ R60, R60, R8.reuse ;  /* 0x000000083c3c7220 */ /* 0x080fe20000410000 */
[----:B------:R-:W-:Y:S01]  /*ca90*/  FMNMX.FTZ R158, R186, R5, !PT ;  /* 0x00000005ba9e7209 */ /* 0x000fe20007810000 */
[-C--:B------:R-:W-:Y:S01]  /*caa0*/  FMUL.FTZ R61, R61, R8.reuse ;  /* 0x000000083d3d7220 */ /* 0x080fe20000410000 */
[----:B------:R-:W-:Y:S01]  /*cab0*/  MUFU.EX2 R159, R159 ;  /* 0x0000009f009f7308 */ /* 0x000fe20000000800 */
[----:B------:R-:W-:Y:S01]  /*cac0*/  FMUL.FTZ R64, R64, R8 ;  /* 0x0000000840407220 */ /* 0x000fe20000410000 */
[----:B------:R-:W-:Y:S01]  /*cad0*/  FMNMX.FTZ R158, R189, R158, !PT ;  /* 0x0000009ebd9e7209 */ /* 0x000fe20007810000 */
[-C--:B------:R-:W-:Y:S01]  /*cae0*/  FMUL.FTZ R65, R65, R8.reuse ;  /* 0x0000000841417220 */ /* 0x080fe20000410000 */
[-C--:B------:R-:W-:Y:S01]  /*caf0*/  FMUL.FTZ R68, R68, R8.reuse ;  /* 0x0000000844447220 */ /* 0x080fe20000410000 */
[----:B------:R-:W-:Y:S01]  /*cb00*/  FMUL.FTZ R69, R69, R8 ;  /* 0x0000000845457220 */ /* 0x000fe20000410000 */
[----:B------:R-:W-:Y:S01]  /*cb10*/  FMNMX.FTZ R158, R191, R158, !PT ;  /* 0x0000009ebf9e7209 */ /* 0x000fe20007810000 */
[-C--:B------:R-:W-:Y:S01]  /*cb20*/  FMUL.FTZ R72, R72, R8.reuse ;  /* 0x0000000848487220 */ /* 0x080fe20000410000 */
[----:B------:R4:W5:Y:S01]  /*cb30*/  MUFU.EX2 R198, R163 ;  /* 0x000000a300c67308 */ /* 0x0009620000000800 */
[-C--:B------:R-:W-:Y:S01]  /*cb40*/  FMUL.FTZ R73, R73, R8.reuse ;  /* 0x0000000849497220 */ /* 0x080fe20000410000 */
[-C--:B------:R-:W-:Y:S01]  /*cb50*/  FMUL.FTZ R76, R76, R8.reuse ;  /* 0x000000084c4c7220 */ /* 0x080fe20000410000 */
[----:B------:R-:W1:Y:S01]  /*cb60*/  SHFL.BFLY PT, R5, R158, 0x2, 0x1f ;  /* 0x0c401f009e057f89 */ /* 0x000e6200000e0000 */
[-C--:B------:R-:W-:Y:S01]  /*cb70*/  FMUL.FTZ R77, R77, R8.reuse ;  /* 0x000000084d4d7220 */ /* 0x080fe20000410000 */
[-C--:B------:R-:W-:Y:S01]  /*cb80*/  FMUL.FTZ R80, R80, R8.reuse ;  /* 0x0000000850507220 */ /* 0x080fe20000410000 */
[-C--:B------:R-:W-:Y:S01]  /*cb90*/  FMUL.FTZ R81, R81, R8.reuse ;  /* 0x0000000851517220 */ /* 0x080fe20000410000 */
[-C--:B------:R-:W-:Y:S01]  /*cba0*/  FMUL.FTZ R84, R84, R8.reuse ;  /* 0x0000000854547220 */ /* 0x080fe20000410000 */
[----:B------:R-:W5:Y:S01]  /*cbb0*/  MUFU.EX2 R166, R166 ;  /* 0x000000a600a67308 */ /* 0x000f620000000800 */
[--C-:B----4-:R-:W-:Y:S01]  /*cbc0*/  FFMA.FTZ R163, R167, UR10, -R12.reuse ;  /* 0x0000000aa7a37c23 */ /* 0x110fe2000801080c */
[--C-:B------:R-:W-:Y:S01]  /*cbd0*/  FFMA.FTZ R167, R170, UR10, -R12.reuse ;  /* 0x0000000aaaa77c23 */ /* 0x100fe2000801080c */
[--C-:B------:R-:W-:Y:S01]  /*cbe0*/  FFMA.FTZ R170, R171, UR10, -R12.reuse ;  /* 0x0000000aabaa7c23 */ /* 0x100fe2000801080c */
[--C-:B------:R-:W-:Y:S01]  /*cbf0*/  FFMA.FTZ R171, R174, UR10, -R12.reuse ;  /* 0x0000000aaeab7c23 */ /* 0x100fe2000801080c */
[--C-:B------:R-:W-:Y:S01]  /*cc00*/  FFMA.FTZ R174, R175, UR10, -R12.reuse ;  /* 0x0000000aafae7c23 */ /* 0x100fe2000801080c */
[--C-:B------:R-:W-:Y:S01]  /*cc10*/  FFMA.FTZ R175, R178, UR10, -R12.reuse ;  /* 0x0000000ab2af7c23 */ /* 0x100fe2000801080c */
[--C-:B------:R-:W-:Y:S01]  /*cc20*/  FFMA.FTZ R178, R179, UR10, -R12.reuse ;  /* 0x0000000ab3b27c23 */ /* 0x100fe2000801080c */
[----:B------:R-:W4:Y:S01]  /*cc30*/  MUFU.EX2 R163, R163 ;  /* 0x000000a300a37308 */ /* 0x000f220000000800 */
[--C-:B------:R-:W-:Y:S01]  /*cc40*/  FFMA.FTZ R179, R183, UR10, -R12.reuse ;  /* 0x0000000ab7b37c23 */ /* 0x100fe2000801080c */
[--C-:B------:R-:W-:Y:S01]  /*cc50*/  FFMA.FTZ R183, R188, UR10, -R12.reuse ;  /* 0x0000000abcb77c23 */ /* 0x100fe2000801080c */
[--C-:B------:R-:W-:Y:S01]  /*cc60*/  FFMA.FTZ R188, R190, UR10, -R12.reuse ;  /* 0x0000000abebc7c23 */ /* 0x100fe2000801080c */
[----:B------:R-:W-:Y:S01]  /*cc70*/  FFMA.FTZ R12, R194, UR10, -R12 ;  /* 0x0000000ac20c7c23 */ /* 0x000fe2000801080c */
[-C--:B------:R-:W-:Y:S01]  /*cc80*/  FMUL.FTZ R85, R85, R8.reuse ;  /* 0x0000000855557220 */ /* 0x080fe20000410000 */
[-C--:B------:R-:W-:Y:S01]  /*cc90*/  FMUL.FTZ R88, R88, R8.reuse ;  /* 0x0000000858587220 */ /* 0x080fe20000410000 */
[-C--:B------:R-:W-:Y:S01]  /*cca0*/  FMUL.FTZ R89, R89, R8.reuse ;  /* 0x0000000859597220 */ /* 0x080fe20000410000 */
[----:B------:R-:W-:Y:S01]  /*ccb0*/  MUFU.EX2 R167, R167 ;  /* 0x000000a700a77308 */ /* 0x000fe20000000800 */
[-C--:B------:R-:W-:Y:S01]  /*ccc0*/  FMUL.FTZ R92, R92, R8.reuse ;  /* 0x000000085c5c7220 */ /* 0x080fe20000410000 */
[-C--:B------:R-:W-:Y:S01]  /*ccd0*/  FMUL.FTZ R93, R93, R8.reuse ;  /* 0x000000085d5d7220 */ /* 0x080fe20000410000 */
[----:B-1----:R-:W-:Y:S01]  /*cce0*/  FMNMX.FTZ R5, R158, R5, !PT ;  /* 0x000000059e057209 */ /* 0x002fe20007810000 */
[-C--:B------:R-:W-:Y:S01]  /*ccf0*/  FMUL.FTZ R96, R96, R8.reuse ;  /* 0x0000000860607220 */ /* 0x080fe20000410000 */
[-C--:B------:R-:W-:Y:S01]  /*cd00*/  FMUL.FTZ R97, R97, R8.reuse ;  /* 0x0000000861617220 */ /* 0x080fe20000410000 */
[-C--:B------:R-:W-:Y:S01]  /*cd10*/  FMUL.FTZ R100, R100, R8.reuse ;  /* 0x0000000864647220 */ /* 0x080fe20000410000 */
[-C--:B------:R-:W-:Y:S01]  /*cd20*/  FMUL.FTZ R101, R101, R8.reuse ;  /* 0x0000000865657220 */ /* 0x080fe20000410000 */
[----:B------:R-:W1:Y:S01]  /*cd30*/  SHFL.BFLY PT, R158, R5, 0x1, 0x1f ;  /* 0x0c201f00059e7f89 */ /* 0x000e6200000e0000 */
        /* <DEDUP_REMOVED lines=22> */
[----:B------:R-:W-:Y:S01]  /*cea0*/  FMUL.FTZ R141, R141, R8 ;  /* 0x000000088d8d7220 */ /* 0x000fe20000410000 */
[----:B-1----:R-:W-:Y:S01]  /*ceb0*/  FMNMX.FTZ R5, R5, R158, !PT ;  /* 0x0000009e05057209 */ /* 0x002fe20007810000 */
[----:B------:R-:W-:Y:S01]  /*cec0*/  MUFU.EX2 R175, R175 ;  /* 0x000000af00af7308 */ /* 0x000fe20000000800 */
[----:B------:R-:W-:Y:S01]  /*ced0*/  F2FP.F16.F32.PACK_AB R158, R20, R13 ;  /* 0x0000000d149e723e */ /* 0x000fe200000000ff */
[-C--:B------:R-:W-:Y:S01]  /*cee0*/  FMUL.FTZ R144, R144, R8.reuse ;  /* 0x0000000890907220 */ /* 0x080fe20000410000 */
[C---:B------:R-:W-:Y:S01]  /*cef0*/  FSETP.NEU.FTZ.AND P1, PT, R5.reuse, -INF , PT ;  /* 0xff8000000500780b */ /* 0x040fe20003f3d000 */
[----:B------:R-:W-:Y:S01]  /*cf00*/  FMUL.FTZ R195, R5, UR10 ;  /* 0x0000000a05c37c20 */ /* 0x000fe20008410000 */
[-C--:B------:R-:W-:Y:S01]  /*cf10*/  FMUL.FTZ R145, R145, R8.reuse ;  /* 0x0000000891917220 */ /* 0x080fe20000410000 */
[-C--:B------:R-:W-:Y:S01]  /*cf20*/  FMUL.FTZ R148, R148, R8.reuse ;  /* 0x0000000894947220 */ /* 0x080fe20000410000 */
[----:B------:R-:W-:Y:S01]  /*cf30*/  FMUL.FTZ R149, R149, R8 ;  /* 0x0000000895957220 */ /* 0x000fe20000410000 */
[----:B------:R-:W1:Y:S01]  /*cf40*/  MUFU.EX2 R178, R178 ;  /* 0x000000b200b27308 */ /* 0x000e620000000800 */
[----:B------:R-:W-:-:S05]  /*cf50*/  FSEL R195, R195, RZ, P1 ;  /* 0x000000ffc3c37208 */ /* 0x000fca0000800000 */
[--C-:B------:R-:W-:Y:S01]  /*cf60*/  FFMA.FTZ R193, R10, UR10, -R195.reuse ;  /* 0x0000000a0ac17c23 */ /* 0x100fe200080108c3 */
[----:B------:R-:W-:Y:S01]  /*cf70*/  FFMA.FTZ R10, R11, UR10, -R195 ;  /* 0x0000000a0b0a7c23 */ /* 0x000fe200080108c3 */
[----:B------:R-:W-:Y:S01]  /*cf80*/  FFMA.FTZ R11, R8, R2, R187 ;  /* 0x00000002080b7223 */ /* 0x000fe200000100bb */
[----:B------:R-:W-:Y:S01]  /*cf90*/  MUFU.EX2 R179, R179 ;  /* 0x000000b300b37308 */ /* 0x000fe20000000800 */
[--C-:B------:R-:W-:Y:S01]  /*cfa0*/  FFMA.FTZ R190, R157, UR10, -R195.reuse ;  /* 0x0000000a9dbe7c23 */ /* 0x100fe200080108c3 */
[----:B------:R-:W-:Y:S01]  /*cfb0*/  FFMA.FTZ R160, R160, UR10, -R195 ;  /* 0x0000000aa0a07c23 */ /* 0x000fe200080108c3 */
[----:B------:R-:W-:Y:S01]  /*cfc0*/  FADD.FTZ R2, R196, R11 ;  /* 0x0000000bc4027221 */ /* 0x000fe20000010000 */
        /* <DEDUP_REMOVED lines=10> */
[--C-:B------:R-:W-:Y:S01]  /*d070*/  FFMA.FTZ R161, R180, UR10, -R195.reuse ;  /* 0x0000000ab4a17c23 */ /* 0x100fe200080108c3 */
[----:B0-----:R-:W-:Y:S01]  /*d080*/  FADD.FTZ R15, R21, R2 ;  /* 0x00000002150f7221 */ /* 0x001fe20000010000 */
[----:B------:R-:W-:Y:S01]  /*d090*/  MUFU.EX2 R183, R183 ;  /* 0x000000b700b77308 */ /* 0x000fe20000000800 */
[--C-:B------:R-:W-:Y:S01]  /*d0a0*/  FFMA.FTZ R182, R182, UR10, -R195.reuse ;  /* 0x0000000ab6b67c23 */ /* 0x100fe200080108c3 */
[----:B------:R-:W-:Y:S01]  /*d0b0*/  FFMA.FTZ R184, R184, UR10, -R195 ;  /* 0x0000000ab8b87c23 */ /* 0x000fe200080108c3 */
[----:B------:R-:W-:Y:S01]  /*d0c0*/  FADD.FTZ R2, R154, R15 ;  /* 0x0000000f9a027221 */ /* 0x000fe20000010000 */
[--C-:B------:R-:W-:Y:S01]  /*d0d0*/  FFMA.FTZ R15, R152, UR10, -R195.reuse ;  /* 0x0000000a980f7c23 */ /* 0x100fe200080108c3 */
[--C-:B------:R-:W-:Y:S01]  /*d0e0*/  FFMA.FTZ R152, R153, UR10, -R195.reuse ;  /* 0x0000000a99987c23 */ /* 0x100fe200080108c3 */
[--C-:B------:R-:W-:Y:S01]  /*d0f0*/  FFMA.FTZ R186, R186, UR10, -R195.reuse ;  /* 0x0000000ababa7c23 */ /* 0x100fe200080108c3 */
[----:B--2---:R-:W-:Y:S01]  /*d100*/  FADD.FTZ R197, R155, R2 ;  /* 0x000000029bc57221 */ /* 0x004fe20000010000 */
[----:B------:R-:W-:Y:S01]  /*d110*/  MUFU.EX2 R188, R188 ;  /* 0x000000bc00bc7308 */ /* 0x000fe20000000800 */
[--C-:B------:R-:W-:Y:S01]  /*d120*/  FFMA.FTZ R189, R189, UR10, -R195.reuse ;  /* 0x0000000abdbd7c23 */ /* 0x100fe200080108c3 */
[----:B------:R-:W-:Y:S01]  /*d130*/  FFMA.FTZ R191, R191, UR10, -R195 ;  /* 0x0000000abfbf7c23 */ /* 0x000fe200080108c3 */
[----:B---3--:R-:W-:Y:S01]  /*d140*/  FADD.FTZ R2, R204, R197 ;  /* 0x000000c5cc027221 */ /* 0x008fe20000010000 */
[----:B-----5:R-:W-:-:S03]  /*d150*/  F2FP.F16.F32.PACK_AB R164, R198, R159 ;  /* 0x0000009fc6a4723e */ /* 0x020fc600000000ff */
[----:B------:R-:W-:Y:S01]  /*d160*/  FADD.FTZ R153, R159, R2 ;  /* 0x000000029f997221 */ /* 0x000fe20000010000 */
[----:B------:R-:W-:Y:S01]  /*d170*/  FSEL R2, R5, RZ, P1 ;  /* 0x000000ff05027208 */ /* 0x000fe20000800000 */
[----:B------:R0:W-:Y:S02]  /*d180*/  MUFU.EX2 R185, R192 ;  /* 0x000000c000b97308 */ /* 0x0001e40000000800 */
[----:B------:R-:W-:Y:S01]  /*d190*/  FADD.FTZ R197, R198, R153 ;  /* 0x00000099c6c57221 */ /* 0x000fe20000010000 */
[----:B------:R-:W-:Y:S01]  /*d1a0*/  FFMA.FTZ R153, R156, UR10, -R195 ;  /* 0x0000000a9c997c23 */ /* 0x000fe200080108c3 */
[----:B------:R-:W-:Y:S02]  /*d1b0*/  FADD.FTZ R2, -R2, R9 ;  /* 0x0000000902027221 */ /* 0x000fe40000010100 */
[----:B------:R-:W-:Y:S01]  /*d1c0*/  FADD.FTZ R156, R166, R197 ;  /* 0x000000c5a69c7221 */ /* 0x000fe20000010000 */
[--C-:B------:R-:W-:Y:S01]  /*d1d0*/  FFMA.FTZ R197, R165, UR10, -R195.reuse ;  /* 0x0000000aa5c57c23 */ /* 0x100fe200080108c3 */
[----:B------:R-:W2:Y:S01]  /*d1e0*/  MUFU.EX2 R12, R12 ;  /* 0x0000000c000c7308 */ /* 0x000ea20000000800 */
[----:B0-----:R-:W-:Y:S01]  /*d1f0*/  FFMA.FTZ R192, R168, UR10, -R195 ;  /* 0x0000000aa8c07c23 */ /* 0x001fe200080108c3 */
[----:B----4-:R-:W-:Y:S01]  /*d200*/  FADD.FTZ R156, R163, R156 ;  /* 0x0000009ca39c7221 */ /* 0x010fe20000010000 */
[----:B------:R-:W-:-:S02]  /*d210*/  F2FP.F16.F32.PACK_AB R168, R170, R167 ;  /* 0x000000a7aaa8723e */ /* 0x000fc400000000ff */
[----:B------:R-:W-:Y:S01]  /*d220*/  F2FP.F16.F32.PACK_AB R166, R163, R166 ;  /* 0x000000a6a3a6723e */ /* 0x000fe200000000ff */
[----:B------:R-:W-:Y:S02]  /*d230*/  FADD.FTZ R9, R167, R156 ;  /* 0x0000009ca7097221 */ /* 0x000fe40000010000 */
[----:B------:R0:W-:Y:S02]  /*d240*/  MUFU.EX2 R165, R160 ;  /* 0x000000a000a57308 */ /* 0x0001e40000000800 */
[----:B------:R-:W-:Y:S01]  /*d250*/  FADD.FTZ R156, R170, R9 ;  /* 0x00000009aa9c7221 */ /* 0x000fe20000010000 */
[----:B------:R-:W-:Y:S01]  /*d260*/  FFMA.FTZ R9, R172, UR10, -R195 ;  /* 0x0000000aac097c23 */ /* 0x000fe200080108c3 */
[----:B-1----:R-:W-:Y:S02]  /*d270*/  F2FP.F16.F32.PACK_AB R172, R178, R175 ;  /* 0x000000afb2ac723e */ /* 0x002fe400000000ff */
[----:B------:R-:W-:Y:S01]  /*d280*/  FADD.FTZ R157, R171, R156 ;  /* 0x0000009cab9d7221 */ /* 0x000fe20000010000 */
[----:B------:R-:W-:Y:S01]  /*d290*/  F2FP.F16.F32.PACK_AB R170, R174, R171 ;  /* 0x000000abaeaa723e */ /* 0x000fe200000000ff */
[----:B------:R-:W-:Y:S01]  /*d2a0*/  MUFU.EX2 R193, R193 ;  /* 0x000000c100c17308 */ /* 0x000fe20000000800 */
[----:B0-----:R-:W-:Y:S01]  /*d2b0*/  F2FP.F16.F32.PACK_AB R160, R154, R21 ;  /* 0x000000159aa0723e */ /* 0x001fe200000000ff */
[----:B------:R-:W-:Y:S01]  /*d2c0*/  FADD.FTZ R156, R174, R157 ;  /* 0x0000009dae9c7221 */ /* 0x000fe20000010000 */
[----:B------:R-:W-:Y:S01]  /*d2d0*/  FMUL.FTZ R154, R2, UR10 ;  /* 0x0000000a029a7c20 */ /* 0x000fe20008410000 */
[----:B------:R-:W-:Y:S01]  /*d2e0*/  FFMA.FTZ R157, R176, UR10, -R195 ;  /* 0x0000000ab09d7c23 */ /* 0x000fe200080108c3 */
[----:B------:R-:W-:Y:S01]  /*d2f0*/  F2FP.F16.F32.PACK_AB R174, R214, R179 ;  /* 0x000000b3d6ae723e */ /* 0x000fe200000000ff */
[----:B------:R-:W-:-:S02]  /*d300*/  FADD.FTZ R199, R175, R156 ;  /* 0x0000009cafc77221 */ /* 0x000fc40000010000 */
[----:B------:R-:W-:Y:S02]  /*d310*/  MUFU.EX2 R10, R10 ;  /* 0x0000000a000a7308 */ /* 0x000fe40000000800 */
[----:B------:R-:W-:Y:S01]  /*d320*/  FADD.FTZ R156, R178, R199 ;  /* 0x000000c7b29c7221 */ /* 0x000fe20000010000 */
[----:B--2---:R-:W-:-:S03]  /*d330*/  F2FP.F16.F32.PACK_AB R178, R12, R185 ;  /* 0x000000b90cb2723e */ /* 0x004fc600000000ff */
[----:B------:R-:W-:Y:S01]  /*d340*/  FADD.FTZ R195, R179, R156 ;  /* 0x0000009cb3c37221 */ /* 0x000fe20000010000 */
[----:B------:R-:W-:Y:S01]  /*d350*/  F2FP.F16.F32.PACK_AB R156, R196, R187 ;  /* 0x000000bbc49c723e */ /* 0x000fe200000000ff */
[----:B------:R-:W0:Y:S02]  /*d360*/  MUFU.EX2 R154, R154 ;  /* 0x0000009a009a7308 */ /* 0x000e240000000800 */
[----:B------:R-:W-:-:S04]  /*d370*/  FADD.FTZ R20, R214, R195 ;  /* 0x000000c3d6147221 */ /* 0x000fc80000010000 */
[----:B------:R-:W-:Y:S02]  /*d380*/  FADD.FTZ R21, R183, R20 ;  /* 0x00000014b7157221 */ /* 0x000fe40000010000 */
[----:B------:R-:W1:Y:S02]  /*d390*/  MUFU.EX2 R11, R11 ;  /* 0x0000000b000b7308 */ /* 0x000e640000000800 */
[----:B------:R-:W-:-:S04]  /*d3a0*/  FADD.FTZ R176, R188, R21 ;  /* 0x00000015bcb07221 */ /* 0x000fc80000010000 */
[----:B------:R-:W-:Y:S01]  /*d3b0*/  FADD.FTZ R21, R185, R176 ;  /* 0x000000b0b9157221 */ /* 0x000fe20000010000 */
[----:B------:R-:W-:Y:S01]  /*d3c0*/  F2FP.F16.F32.PACK_AB R176, R188, R183 ;  /* 0x000000b7bcb0723e */ /* 0x000fe200000000ff */
[----:B------:R-:W2:Y:S01]  /*d3d0*/  MUFU.EX2 R14, R14 ;  /* 0x0000000e000e7308 */ /* 0x000ea20000000800 */
[----:B0-----:R-:W-:Y:S01]  /*d3e0*/  FMUL.FTZ R26, R26, R154 ;  /* 0x0000009a1a1a7220 */ /* 0x001fe20000410000 */
[----:B------:R-:W-:Y:S01]  /*d3f0*/  FADD.FTZ R2, R12, R21 ;  /* 0x000000150c027221 */ /* 0x000fe20000010000 */
[----:B------:R-:W-:Y:S01]  /*d400*/  FFMA.FTZ R21, R154, R0, R193 ;  /* 0x000000009a157223 */ /* 0x000fe200000100c1 */
[-C--:B------:R-:W-:Y:S01]  /*d410*/  FMUL.FTZ R27, R27, R154.reuse ;  /* 0x0000009a1b1b7220 */ /* 0x080fe20000410000 */
[-C--:B------:R-:W-:Y:S01]  /*d420*/  FMUL.FTZ R30, R30, R154.reuse ;  /* 0x0000009a1e1e7220 */ /* 0x080fe20000410000 */
[-C--:B------:R-:W-:Y:S01]  /*d430*/  FMUL.FTZ R31, R31, R154.reuse ;  /* 0x0000009a1f1f7220 */ /* 0x080fe20000410000 */
[----:B------:R-:W-:Y:S01]  /*d440*/  FADD.FTZ R0, R10, R21 ;  /* 0x000000150a007221 */ /* 0x000fe20000010000 */
[----:B------:R-:W0:Y:S01]  /*d450*/  MUFU.EX2 R15, R15 ;  /* 0x0000000f000f7308 */ /* 0x000e220000000800 */
[-C--:B------:R-:W-:Y:S01]  /*d460*/  FMUL.FTZ R34, R34, R154.reuse ;  /* 0x0000009a22227220 */ /* 0x080fe20000410000 */
[-C--:B------:R-:W-:Y:S01]  /*d470*/  FMUL.FTZ R35, R35, R154.reuse ;  /* 0x0000009a23237220 */ /* 0x080fe20000410000 */
[----:B-1----:R-:W-:Y:S01]  /*d480*/  FADD.FTZ R21, R11, R0 ;  /* 0x000000000b157221 */ /* 0x002fe20000010000 */
        /* <DEDUP_REMOVED lines=28> */
[----:B------:R1:W3:Y:S01]  /*d650*/  MUFU.EX2 R180, R162 ;  /* 0x000000a200b47308 */ /* 0x0002e20000000800 */
        /* <DEDUP_REMOVED lines=9> */
[----:B-1----:R-:W-:Y:S01]  /*d6f0*/  F2FP.F16.F32.PACK_AB R162, R204, R155 ;  /* 0x0000009bcca2723e */ /* 0x002fe200000000ff */
[-C--:B------:R-:W-:Y:S01]  /*d700*/  FMUL.FTZ R91, R91, R154.reuse ;  /* 0x0000009a5b5b7220 */ /* 0x080fe20000410000 */
[----:B------:R-:W-:Y:S01]  /*d710*/  F2FP.F16.F32.PACK_AB R163, R190, R153 ;  /* 0x00000099bea3723e */ /* 0x000fe200000000ff */
[----:B------:R-:W-:Y:S01]  /*d720*/  FADD.FTZ R21, R165, R188 ;  /* 0x000000bca5157221 */ /* 0x000fe20000010000 */
[-C--:B------:R-:W-:Y:S01]  /*d730*/  FMUL.FTZ R94, R94, R154.reuse ;  /* 0x0000009a5e5e7220 */ /* 0x080fe20000410000 */
[-C--:B------:R-:W-:Y:S01]  /*d740*/  FMUL.FTZ R95, R95, R154.reuse ;  /* 0x0000009a5f5f7220 */ /* 0x080fe20000410000 */
[----:B------:R-:W0:Y:S01]  /*d750*/  MUFU.EX2 R20, R197 ;  /* 0x000000c500147308 */ /* 0x000e220000000800 */
[C---:B---3--:R-:W-:Y:S01]  /*d760*/  FADD.FTZ R188, R180.reuse, R21 ;  /* 0x00000015b4bc7221 */ /* 0x048fe20000010000 */
        /* <DEDUP_REMOVED lines=15> */
[C---:B0-----:R-:W-:Y:S01]  /*d860*/  FADD.FTZ R21, R20.reuse, R21 ;  /* 0x0000001514157221 */ /* 0x041fe20000010000 */
[----:B------:R-:W-:Y:S01]  /*d870*/  F2FP.F16.F32.PACK_AB R167, R20, R13 ;  /* 0x0000000d14a7723e */ /* 0x000fe200000000ff */
        /* <DEDUP_REMOVED lines=21> */
[----:B------:R2:W3:Y:S01]  /*d9d0*/  MUFU.EX2 R12, R157 ;  /* 0x0000009d000c7308 */ /* 0x0004e20000000800 */
[----:B0-----:R-:W-:Y:S01]  /*d9e0*/  FADD.FTZ R21, R9, R188 ;  /* 0x000000bc09157221 */ /* 0x001fe20000010000 */
[----:B------:R-:W-:-:S06]  /*d9f0*/  FMUL.FTZ R151, R151, R154 ;  /* 0x0000009a97977220 */ /* 0x000fcc0000410000 */
[----:B------:R-:W0:Y:S01]  /*da00*/  MUFU.EX2 R173, R177 ;  /* 0x000000b100ad7308 */ /* 0x000e220000000800 */
[C---:B-1----:R-:W-:Y:S01]  /*da10*/  FADD.FTZ R21, R0.reuse, R21 ;  /* 0x0000001500157221 */ /* 0x042fe20000010000 */
[----:B------:R-:W-:Y:S02]  /*da20*/  F2FP.F16.F32.PACK_AB R171, R0, R9 ;  /* 0x0000000900ab723e */ /* 0x000fe400000000ff */
[----:B--2---:R-:W-:-:S04]  /*da30*/  F2FP.F16.F32.PACK_AB R157, R10, R193 ;  /* 0x000000c10a9d723e */ /* 0x004fc800000000ff */
[----:B------:R1:W2:Y:S08]  /*da40*/  MUFU.EX2 R175, R161 ;  /* 0x000000a100af7308 */ /* 0x0002b00000000800 */
[----:B------:R-:W4:Y:S01]  /*da50*/  MUFU.EX2 R182, R182 ;  /* 0x000000b600b67308 */ /* 0x000f220000000800 */
[----:B-1----:R-:W-:-:S07]  /*da60*/  F2FP.F16.F32.PACK_AB R161, R152, R15 ;  /* 0x0000000f98a1723e */ /* 0x002fce00000000ff */
[----:B------:R3:W1:Y:S08]  /*da70*/  MUFU.EX2 R177, R184 ;  /* 0x000000b800b17308 */ /* 0x0006700000000800 */
[----:B------:R-:W5:Y:S01]  /*da80*/  MUFU.EX2 R186, R186 ;  /* 0x000000ba00ba7308 */ /* 0x000f620000000800 */
[----:B---3--:R-:W-:-:S04]  /*da90*/  FADD.FTZ R184, R12, R21 ;  /* 0x000000150cb87221 */ /* 0x008fc80000010000 */
[C---:B0-----:R-:W-:Y:S01]  /*daa0*/  FADD.FTZ R184, R173.reuse, R184 ;  /* 0x000000b8adb87221 */ /* 0x041fe20000010000 */
[----:B------:R-:W-:Y:S02]  /*dab0*/  F2FP.F16.F32.PACK_AB R173, R173, R12 ;  /* 0x0000000cadad723e */ /* 0x000fe400000000ff */
[----:B------:R-:W0:Y:S01]  /*dac0*/  MUFU.EX2 R179, R189 ;  /* 0x000000bd00b37308 */ /* 0x000e220000000800 */
[----:B--2---:R-:W-:Y:S01]  /*dad0*/  FADD.FTZ R21, R175, R184 ;  /* 0x000000b8af157221 */ /* 0x004fe20000010000 */
[----:B----4-:R-:W-:-:S03]  /*dae0*/  F2FP.F16.F32.PACK_AB R175, R182, R175 ;  /* 0x000000afb6af723e */ /* 0x010fc600000000ff */
[----:B------:R-:W-:-:S03]  /*daf0*/  FADD.FTZ R188, R182, R21 ;  /* 0x00000015b6bc7221 */ /* 0x000fc60000010000 */
[----:B------:R-:W2:Y:S01]  /*db00*/  MUFU.EX2 R184, R191 ;  /* 0x000000bf00b87308 */ /* 0x000ea20000000800 */
[----:B-1----:R-:W-:Y:S01]  /*db10*/  FADD.FTZ R11, R177, R188 ;  /* 0x000000bcb10b7221 */ /* 0x002fe20000010000 */
[----:B-----5:R-:W-:-:S03]  /*db20*/  F2FP.F16.F32.PACK_AB R177, R186, R177 ;  /* 0x000000b1bab1723e */ /* 0x020fc600000000ff */
[----:B------:R-:W-:-:S04]  /*db30*/  FADD.FTZ R8, R186, R11 ;  /* 0x0000000bba087221 */ /* 0x000fc80000010000 */
[----:B0-----:R-:W-:-:S04]  /*db40*/  FADD.FTZ R9, R179, R8 ;  /* 0x00000008b3097221 */ /* 0x001fc80000010000 */
[C---:B--2---:R-:W-:Y:S01]  /*db50*/  FADD.FTZ R0, R184.reuse, R9 ;  /* 0x00000009b8007221 */ /* 0x044fe20000010000 */
[----:B------:R-:W-:Y:S01]  /*db60*/  F2FP.F16.F32.PACK_AB R179, R184, R179 ;  /* 0x000000b3b8b3723e */ /* 0x000fe200000000ff */
[----:B------:R-:W-:Y:S06]  /*db70*/  @!P0 BRA `(.L_x_1822) ;  /* 0x0000000000048947 */ /* 0x000fec0003800000 */
[----:B------:R-:W-:Y:S01]  /*db80*/  BPT.TRAP 0x1 ;  /* 0x000000040000795c */ /* 0x000fe20000300000 */
.L_x_1822:
[----:B------:R0:W1:Y:S01]  /*db90*/  SYNCS.PHASECHK.TRANS64.TRYWAIT P1, [UR28+0x22850], R6 ;  /* 0x02285006ff0075a7 */ /* 0x000062000802015c */
[----:B------:R-:W-:Y:S05]  /*dba0*/  @!P0 BRA `(.L_x_1823) ;  /* 0x0000000000048947 */ /* 0x000fea0003800000 */
[----:B------:R-:W-:Y:S01]  /*dbb0*/  BPT.TRAP 0x1 ;  /* 0x000000040000795c */ /* 0x000fe20000300000 */
.L_x_1823:
[----:B-1----:R-:W-:Y:S05]  /*dbc0*/  @P1 BRA `(.L_x_1824) ;  /* 0x0000000000081947 */ /* 0x002fea0003800000 */
[----:B------:R-:W1:Y:S02]  /*dbd0*/  SYNCS.PHASECHK.TRANS64.TRYWAIT P1, [UR28+0x22850], R6 ;  /* 0x02285006ff0075a7 */ /* 0x000e64000802015c */
[----:B-1----:R-:W-:Y:S05]  /*dbe0*/  @!P1 BRA `(.L_x_1825) ;  /* 0x0000008400289947 */ /* 0x002fea0003800000 */
.L_x_1824:
        /* <DEDUP_REMOVED lines=49> */
.L_x_1809:
[----:B------:R-:W1:Y:S01]  /*df00*/  SHFL.BFLY PT, R3, R2, 0x2, 0x1f ;  /* 0x0c401f0002037f89 */ /* 0x000e6200000e0000 */
[----:B0-----:R-:W-:Y:S01]  /*df10*/  IMAD.MOV.U32 R8, RZ, RZ, RZ ;  /* 0x000000ffff087224 */ /* 0x001fe200078e00ff */
[----:B------:R-:W-:Y:S01]  /*df20*/  UIADD3 UR36, UR36, 0x1, URZ ;  /* 0x0000000124247890 */ /* 0x000fe2000fffe03f */
[----:B------:R0:W-:Y:S06]  /*df30*/  BAR.ARV R7, 0x100 ;  /* 0x000400070000751d */ /* 0x0001ec0000002000 */
[----:B------:R-:W-:Y:S02]  /*df40*/  UISETP.NE.AND UP0, UPT, UR36, 0x2, UPT ;  /* 0x000000022400788c */ /* 0x000fe4000bf05270 */
[----:B------:R-:W-:Y:S06]  /*df50*/  BAR.ARV 0x8, 0x180 ;  /* 0x0206000000007b1d */ /* 0x000fec0000002000 */
[----:B0-----:R-:W-:Y:S01]  /*df60*/  IMAD.U32 R7, RZ, RZ, UR10 ;  /* 0x0000000aff077e24 */ /* 0x001fe2000f8e00ff */
[----:B------:R-:W-:Y:S01]  /*df70*/  USEL UR4, URZ, 0x1, UP0 ;  /* 0x000000013f047887 */ /* 0x000fe20008000000 */
[----:B------:R-:W0:Y:S01]  /*df80*/  SHFL.BFLY PT, R9, R0, 0x2, 0x1f ;  /* 0x0c401f0000097f89 */ /* 0x000e2200000e0000 */
[----:B------:R-:W-:Y:S01]  /*df90*/  PLOP3.LUT P0, PT, PT, PT, PT, 0x8, 0x0 ;  /* 0x000000000000781c */ /* 0x000fe20003f0e170 */
[----:B------:R-:W-:Y:S01]  /*dfa0*/  UIADD3 UR38, UR38, 0x1, URZ ;  /* 0x0000000126267890 */ /* 0x000fe2000fffe03f */
[----:B-1----:R-:W-:Y:S01]  /*dfb0*/  FADD.FTZ R3, R3, R2 ;  /* 0x0000000203037221 */ /* 0x002fe20000010000 */
[----:B------:R-:W-:Y:S01]  /*dfc0*/  IMAD.MOV.U32 R2, RZ, RZ, -0x800000 ;  /* 0xff800000ff027424 */ /* 0x000fe200078e00ff */
[----:B------:R-:W-:-:S02]  /*dfd0*/  USEL UR36, UR36, URZ, UP0 ;  /* 0x0000003f24247287 */ /* 0x000fc40008000000 */
[----:B------:R-:W-:Y:S01]  /*dfe0*/  ULOP3.LUT UR37, UR37, UR4, URZ, 0x3c, !UPT ;  /* 0x0000000425257292 */ /* 0x000fe2000f8e3c3f */
[----:B------:R-:W1:Y:S01]  /*dff0*/  SHFL.BFLY PT, R6, R3, 0x1, 0x1f ;  /* 0x0c201f0003067f89 */ /* 0x000e6200000e0000 */
[----:B0-----:R-:W-:Y:S01]  /*e000*/  FADD.FTZ R9, R9, R0 ;  /* 0x0000000009097221 */ /* 0x001fe20000010000 */
[----:B------:R-:W-:Y:S02]  /*e010*/  IMAD.MOV.U32 R0, RZ, RZ, RZ ;  /* 0x000000ffff007224 */ /* 0x000fe400078e00ff */
[----:B-1----:R-:W-:Y:S01]  /*e020*/  FADD.FTZ R10, R3, R6 ;  /* 0x00000006030a7221 */ /* 0x002fe20000010000 */
[----:B------:R-:W-:Y:S01]  /*e030*/  IMAD.MOV.U32 R3, RZ, RZ, -0x800000 ;  /* 0xff800000ff037424 */ /* 0x000fe200078e00ff */
[----:B------:R-:W0:Y:S03]  /*e040*/  SHFL.BFLY PT, R6, R9, 0x1, 0x1f ;  /* 0x0c201f0009067f89 */ /* 0x000e2600000e0000 */
[----:B------:R-:W-:-:S13]  /*e050*/  FSETP.NE.FTZ.AND P1, PT, R10, RZ, PT ;  /* 0x000000ff0a00720b */ /* 0x000fda0003f35000 */
[----:B------:R-:W1:Y:S01]  /*e060*/  @P1 MUFU.RCP R8, R10 ;  /* 0x0000000a00081308 */ /* 0x000e620000001000 */
[----:B------:R-:W-:Y:S01]  /*e070*/  @P1 FMUL.FTZ R7, R7, 0.69314718246459960938 ;  /* 0x3f31721807071820 */ /* 0x000fe20000410000 */
[----:B0-----:R-:W-:Y:S01]  /*e080*/  FADD.FTZ R11, R9, R6 ;  /* 0x00000006090b7221 */ /* 0x001fe20000010000 */
[----:B------:R-:W-:-:S05]  /*e090*/  IMAD.U32 R9, RZ, RZ, UR10 ;  /* 0x0000000aff097e24 */ /* 0x000fca000f8e00ff */
[----:B------:R-:W0:Y:S01]  /*e0a0*/  @P1 MUFU.LG2 R6, R10 ;  /* 0x0000000a00061308 */ /* 0x000e220000000c00 */
[----:B------:R-:W-:Y:S01]  /*e0b0*/  FSETP.NE.FTZ.AND P2, PT, R11, RZ, PT ;  /* 0x000000ff0b00720b */ /* 0x000fe20003f55000 */
[-C--:B-1----:R-:W-:Y:S01]  /*e0c0*/  FMUL.FTZ R24, R24, R8.reuse ;  /* 0x0000000818187220 */ /* 0x082fe20000410000 */
        /* <DEDUP_REMOVED lines=63> */
[----:B------:R-:W1:Y:S01]  /*e4c0*/  @P2 MUFU.RCP R0, R11 ;  /* 0x0000000b00002308 */ /* 0x000e620000001000 */
[----:B------:R-:W-:Y:S01]  /*e4d0*/  @P2 FMUL.FTZ R9, R9, 0.69314718246459960938 ;  /* 0x3f31721809092820 */ /* 0x000fe20000410000 */
[----:B0-----:R-:W-:-:S04]  /*e4e0*/  @P1 FMUL.FTZ R6, R6, 0.69314718246459960938 ;  /* 0x3f31721806061820 */ /* 0x001fc80000410000 */
[----:B------:R-:W-:Y:S02]  /*e4f0*/  @P1 FFMA.FTZ R3, R7, R4, R6 ;  /* 0x0000000407031223 */ /* 0x000fe40000010006 */
[----:B------:R-:W0:Y:S01]  /*e500*/  @P2 MUFU.LG2 R8, R11 ;  /* 0x0000000b00082308 */ /* 0x000e220000000c00 */
        /* <DEDUP_REMOVED lines=66> */
.L_x_1756:
[----:B------:R-:W0:Y:S01]  /*e930*/  S2R R5, SR_CgaCtaId ;  /* 0x0000000000057919 */ /* 0x000e220000008800 */
[----:B------:R-:W-:Y:S01]  /*e940*/  MOV R204, 0x400 ;  /* 0x0000040000cc7802 */ /* 0x000fe20000000f00 */
[----:B------:R-:W-:Y:S01]  /*e950*/  BSSY B0, `(.L_x_1827) ;  /* 0x000028f000007945 */ /* 0x000fe20003800000 */
[----:B------:R-:W-:Y:S02]  /*e960*/  BAR.SYNC.DEFER_BLOCKING 0x5, 0x180 ;  /* 0x0146000000007b1d */ /* 0x000fe40000010000 */
[----:B0-----:R-:W-:-:S05]  /*e970*/  LEA R204, R5, R204, 0x18 ;  /* 0x000000cc05cc7211 */ /* 0x001fca00078ec0ff */
[----:B------:R-:W0:Y:S02]  /*e980*/  LDS R4, [R204+0x228d0] ;  /* 0x0228d000cc047984 */ /* 0x000e240000000800 */
[----:B0-----:R-:W-:Y:S01]  /*e990*/  R2UR UR4, R4 ;  /* 0x00000000040472ca */ /* 0x001fe200000e0000 */
[----:B------:R-:W-:Y:S06]  /*e9a0*/  BAR.ARV 0x4, 0x180 ;  /* 0x0106000000007b1d */ /* 0x000fec0000002000 */
[----:B------:R-:W-:Y:S08]  /*e9b0*/  @P0 BRA `(.L_x_1828) ;  /* 0x0000001c004c0947 */ /* 0x000ff00003800000 */
[----:B------:R-:W0:Y:S01]  /*e9c0*/  S2R R5, SR_SWINHI ;  /* 0x0000000000057919 */ /* 0x000e220000002f00 */
[----:B------:R-:W-:Y:S01]  /*e9d0*/  F2FP.F16.F32.PACK_AB R24, R25, R24 ;  /* 0x000000181918723e */ /* 0x000fe200000000ff */
[----:B------:R-:W-:Y:S01]  /*e9e0*/  USHF.R.S32.HI UR10, URZ, 0x1f, UR40 ;  /* 0x0000001f3f0a7899 */ /* 0x000fe20008011428 */
[----:B------:R-:W-:Y:S01]  /*e9f0*/  F2FP.F16.F32.PACK_AB R25, R40, R26 ;  /* 0x0000001a2819723e */ /* 0x000fe200000000ff */
[----:B------:R-:W-:Y:S01]  /*ea00*/  BAR.SYNC.DEFER_BLOCKING 0x1, 0x100 ;  /* 0x0044000000007b1d */ /* 0x000fe20000010000 */
[----:B------:R-:W-:Y:S01]  /*ea10*/  F2FP.F16.F32.PACK_AB R26, R29, R28 ;  /* 0x0000001c1d1a723e */ /* 0x000fe200000000ff */
[----:B------:R-:W-:Y:S01]  /*ea20*/  USHF.R.S32.HI UR12, URZ, 0x1f, UR42 ;  /* 0x0000001f3f0c7899 */ /* 0x000fe2000801142a */
[----:B------:R-:W-:Y:S02]  /*ea30*/  F2FP.F16.F32.PACK_AB R27, R27, R30 ;  /* 0x0000001e1b1b723e */ /* 0x000fe400000000ff */
[----:B------:R-:W-:Y:S01]  /*ea40*/  F2FP.F16.F32.PACK_AB R32, R33, R32 ;  /* 0x000000202120723e */ /* 0x000fe200000000ff */
[----:B------:R-:W-:Y:S01]  /*ea50*/  ULDC.64 UR8, c[0x0][0xb90] ;  /* 0x0002e40000087ab9 */ /* 0x000fe20000000a00 */
[----:B------:R-:W-:Y:S01]  /*ea60*/  F2FP.F16.F32.PACK_AB R33, R35, R34 ;  /* 0x000000222321723e */ /* 0x000fe200000000ff */
[----:B------:R-:W-:Y:S01]  /*ea70*/  UIMAD UR5, UR10, UR8, URZ ;  /* 0x000000080a0572a4 */ /* 0x000fe2000f8e023f */
[----:B------:R-:W-:Y:S01]  /*ea80*/  F2FP.F16.F32.PACK_AB R34, R37, R177 ;  /* 0x000000b12522723e */ /* 0x000fe200000000ff */
[----:B------:R-:W-:Y:S01]  /*ea90*/  VIADD R37, R22, UR43 ;  /* 0x0000002b16257c36 */ /* 0x000fe20008000000 */
[----:B------:R-:W-:Y:S01]  /*eaa0*/  F2FP.F16.F32.PACK_AB R35, R39, R38 ;  /* 0x000000262723723e */ /* 0x000fe200000000ff */
[----:B------:R-:W-:-:S02]  /*eab0*/  UIMAD.WIDE.U32 UR6, UR40, UR8, URZ ;  /* 0x00000008280672a5 */ /* 0x000fc4000f8e003f */
[----:B------:R-:W-:-:S03]  /*eac0*/  UIMAD UR5, UR40, UR9, UR5 ;  /* 0x00000009280572a4 */ /* 0x000fc6000f8e0205 */
[----:B------:R-:W-:Y:S01]  /*ead0*/  ULDC.64 UR8, c[0x0][0xb98] ;  /* 0x0002e60000087ab9 */ /* 0x000fe20000000a00 */
[----:B------:R-:W-:Y:S02]  /*eae0*/  UIADD3 UR7, UR7, UR5, URZ ;  /* 0x0000000507077290 */ /* 0x000fe4000fffe03f */
[----:B------:R-:W-:Y:S02]  /*eaf0*/  UIMAD UR5, UR12, UR8, URZ ;  /* 0x000000080c0572a4 */ /* 0x000fe4000f8e023f */
[----:B------:R-:W-:Y:S02]  /*eb00*/  UIMAD.WIDE.U32 UR6, UR42, UR8, UR6 ;  /* 0x000000082a0672a5 */ /* 0x000fe4000f8e0006 */
[----:B------:R-:W-:-:S03]  /*eb10*/  UIMAD UR5, UR42, UR9, UR5 ;  /* 0x000000092a0572a4 */ /* 0x000fc6000f8e0205 */
[----:B------:R-:W-:Y:S01]  /*eb20*/  ULDC.64 UR8, c[0x0][0xae8] ;  /* 0x0002ba0000087ab9 */ /* 0x000fe20000000a00 */
[----:B------:R-:W-:Y:S02]  /*eb30*/  MOV R168, R204 ;  /* 0x000000cc00a87202 */ /* 0x000fe40000000f00 */
[----:B0-----:R-:W-:Y:S01]  /*eb40*/  MOV R169, R5 ;  /* 0x0000000500a97202 */ /* 0x001fe20000000f00 */
[----:B------:R-:W-:Y:S02]  /*eb50*/  IMAD R5, R203, 0x40, R19 ;  /* 0x00000040cb057824 */ /* 0x000fe400078e0213 */
[----:B------:R-:W-:-:S04]  /*eb60*/  IMAD.WIDE R20, R208, 0x2, R168 ;  /* 0x00000002d0147825 */ /* 0x000fc800078e02a8 */
[----:B------:R-:W-:Y:S01]  /*eb70*/  IMAD.WIDE R168, R5, 0x2, R168 ;  /* 0x0000000205a87825 */ /* 0x000fe200078e02a8 */
[C---:B------:R-:W-:Y:S02]  /*eb80*/  IADD3 R7, P3, R20.reuse, 0xc060, RZ ;  /* 0x0000c06014077810 */ /* 0x040fe40007f7e0ff */
[C---:B------:R-:W-:Y:S02]  /*eb90*/  IADD3 R139, P4, R20.reuse, 0xc040, RZ ;  /* 0x0000c040148b7810 */ /* 0x040fe40007f9e0ff */
[----:B------:R-:W-:Y:S01]  /*eba0*/  LOP3.LUT R4, R7, 0x380, RZ, 0xc0, !PT ;  /* 0x0000038007047812 */ /* 0x000fe200078ec0ff */
[--C-:B------:R-:W-:Y:S01]  /*ebb0*/  IMAD.X R5, RZ, RZ, R21.reuse, P3 ;  /* 0x000000ffff057224 */ /* 0x100fe200018e0615 */
[----:B------:R-:W-:Y:S02]  /*ebc0*/  IADD3 R102, P2, R20, 0x8040, RZ ;  /* 0x0000804014667810 */ /* 0x000fe40007f5e0ff */
[----:B------:R-:W-:Y:S02]  /*ebd0*/  SHF.R.U64 R4, R4, 0x3, RZ ;  /* 0x0000000304047819 */ /* 0x000fe400000012ff */
[----:B------:R-:W-:Y:S01]  /*ebe0*/  LOP3.LUT R171, R20, 0x380, RZ, 0xc0, !PT ;  /* 0x0000038014ab7812 */ /* 0x000fe200078ec0ff */
[--C-:B------:R-:W-:Y:S01]  /*ebf0*/  IMAD.X R153, RZ, RZ, R21.reuse, P2 ;  /* 0x000000ffff997224 */ /* 0x100fe200010e0615 */
[----:B------:R-:W-:Y:S01]  /*ec00*/  LOP3.LUT R4, R4, R7, RZ, 0x3c, !PT ;  /* 0x0000000704047212 */ /* 0x000fe200078e3cff */
[----:B------:R-:W-:Y:S01]  /*ec10*/  IMAD.X R7, RZ, RZ, R21, P4 ;  /* 0x000000ffff077224 */ /* 0x000fe200020e0615 */
[----:B------:R-:W-:-:S02]  /*ec20*/  IADD3 R119, P4, R20, 0x8000, RZ ;  /* 0x0000800014777810 */ /* 0x000fc40007f9e0ff */
[----:B------:R-:W-:Y:S02]  /*ec30*/  SHF.R.U64 R171, R171, 0x3, RZ ;  /* 0x00000003abab7819 */ /* 0x000fe400000012ff */
[----:B------:R-:W-:Y:S01]  /*ec40*/  LOP3.LUT R16, R119, 0x380, RZ, 0xc0, !PT ;  /* 0x0000038077107812 */ /* 0x000fe200078ec0ff */
[--C-:B------:R-:W-:Y:S01]  /*ec50*/  IMAD.X R157, RZ, RZ, R21.reuse, P4 ;  /* 0x000000ffff9d7224 */ /* 0x100fe200020e0615 */
[----:B------:R-:W-:Y:S02]  /*ec60*/  IADD3 R107, P2, R20, 0x4000, RZ ;  /* 0x00004000146b7810 */ /* 0x000fe40007f5e0ff */
[----:B------:R-:W-:Y:S02]  /*ec70*/  SHF.R.U64 R16, R16, 0x3, RZ ;  /* 0x0000000310107819 */ /* 0x000fe400000012ff */
        /* <DEDUP_REMOVED lines=9> */
[----:B------:R-:W-:Y:S01]  /*ed10*/  LOP3.LUT R170, R171, R20, RZ, 0x3c, !PT ;  /* 0x00000014abaa7212 */ /* 0x000fe200078e3cff */
[--C-:B------:R-:W-:Y:S01]  /*ed20*/  IMAD.MOV.U32 R171, RZ, RZ, R21.reuse ;  /* 0x000000ffffab7224 */ /* 0x100fe200078e0015 */
[----:B------:R-:W-:Y:S01]  /*ed30*/  LOP3.LUT R156, R16, R119, RZ, 0x3c, !PT ;  /* 0x00000077109c7212 */ /* 0x000fe200078e3cff */
[--C-:B------:R-:W-:Y:S01]  /*ed40*/  IMAD.X R151, RZ, RZ, R21.reuse, P1 ;  /* 0x000000ffff977224 */ /* 0x100fe200008e0615 */
[----:B------:R-:W-:Y:S01]  /*ed50*/  IADD3 R119, P2, R168, 0x7000, RZ ;  /* 0x00007000a8777810 */ /* 0x000fe20007f5e0ff */
[----:B------:R-:W-:Y:S01]  /*ed60*/  IMAD.X R155, RZ, RZ, R21, P3 ;  /* 0x000000ffff9b7224 */ /* 0x000fe200018e0615 */
[----:B------:R-:W-:-:S02]  /*ed70*/  IADD3 R98, P5, R20, 0x4060, RZ ;  /* 0x0000406014627810 */ /* 0x000fc40007fbe0ff */
[C---:B------:R-:W-:Y:S02]  /*ed80*/  IADD3 R99, P6, R20.reuse, 0x40, RZ ;  /* 0x0000004014637810 */ /* 0x040fe40007fde0ff */
[C---:B------:R-:W-:Y:S01]  /*ed90*/  IADD3 R115, P0, R20.reuse, 0x4040, RZ ;  /* 0x0000404014737810 */ /* 0x040fe20007f1e0ff */
[--C-:B------:R-:W-:Y:S01]  /*eda0*/  IMAD.X R159, RZ, RZ, R21.reuse, P5 ;  /* 0x000000ffff9f7224 */ /* 0x100fe200028e0615 */
[C---:B------:R-:W-:Y:S01]  /*edb0*/  IADD3 R111, P1, R20.reuse, 0x4020, RZ ;  /* 0x00004020146f7810 */ /* 0x040fe20007f3e0ff */
[--C-:B------:R-:W-:Y:S01]  /*edc0*/  IMAD.X R161, RZ, RZ, R21.reuse, P6 ;  /* 0x000000ffffa17224 */ /* 0x100fe200030e0615 */
[----:B------:R-:W-:Y:S01]  /*edd0*/  IADD3 R103, P3, R20, 0x60, RZ ;  /* 0x0000006014677810 */ /* 0x000fe20007f7e0ff */
[--C-:B------:R-:W-:Y:S01]  /*ede0*/  IMAD.X R163, RZ, RZ, R21.reuse, P0 ;  /* 0x000000ffffa37224 */ /* 0x100fe200000e0615 */
[----:B------:R-:W-:Y:S01]  /*edf0*/  MOV R214, R170 ;  /* 0x000000aa00d67202 */ /* 0x000fe20000000f00 */
[--C-:B------:R-:W-:Y:S01]  /*ee00*/  IMAD.X R165, RZ, RZ, R21.reuse, P1 ;  /* 0x000000ffffa57224 */ /* 0x100fe200008e0615 */
[----:B------:R-:W-:Y:S01]  /*ee10*/  LOP3.LUT R12, R127, 0x380, RZ, 0xc0, !PT ;  /* 0x000003807f0c7812 */ /* 0x000fe200078ec0ff */
[----:B------:R-:W0:Y:S01]  /*ee20*/  LDC R171, c[0x0][0xbe8] ;  /* 0x0002fa00ffab7b82 */ /* 0x000e220000000800 */
[----:B------:R-:W-:Y:S01]  /*ee30*/  LOP3.LUT R118, R119, 0x380, RZ, 0xc0, !PT ;  /* 0x0000038077767812 */ /* 0x000fe200078ec0ff */
[----:B------:R-:W-:Y:S01]  /*ee40*/  IMAD.X R167, RZ, RZ, R21, P3 ;  /* 0x000000ffffa77224 */ /* 0x000fe200018e0615 */
[----:B------:R-:W-:Y:S01]  /*ee50*/  SHF.R.U64 R12, R12, 0x3, RZ ;  /* 0x000000030c0c7819 */ /* 0x000fe200000012ff */
[----:B------:R1:W-:Y:S01]  /*ee60*/  STSM.16.M88.4 [R214], R24 ;  /* 0x00000018d6007844 */ /* 0x0003e20000000200 */
[----:B------:R-:W-:-:S02]  /*ee70*/  LOP3.LUT R21, R102, 0x380, RZ, 0xc0, !PT ;  /* 0x0000038066157812 */ /* 0x000fc400078ec0ff */
[----:B------:R-:W-:Y:S02]  /*ee80*/  SHF.R.U64 R118, R118, 0x3, RZ ;  /* 0x0000000376767819 */ /* 0x000fe400000012ff */
[----:B------:R-:W-:Y:S02]  /*ee90*/  LOP3.LUT R14, R12, R127, RZ, 0x3c, !PT ;  /* 0x0000007f0c0e7212 */ /* 0x000fe400078e3cff */
[----:B------:R-:W-:Y:S02]  /*eea0*/  LOP3.LUT R20, R123, 0x380, RZ, 0xc0, !PT ;  /* 0x000003807b147812 */ /* 0x000fe400078ec0ff */
[----:B------:R-:W-:Y:S02]  /*eeb0*/  SHF.R.U64 R21, R21, 0x3, RZ ;  /* 0x0000000315157819 */ /* 0x000fe400000012ff */
[----:B------:R-:W-:Y:S01]  /*eec0*/  LOP3.LUT R118, R118, R119, RZ, 0x3c, !PT ;  /* 0x0000007776767212 */ /* 0x000fe200078e3cff */
[----:B------:R-:W-:Y:S01]  /*eed0*/  IMAD.X R119, RZ, RZ, R169, P2 ;  /* 0x000000ffff777224 */ /* 0x000fe200010e06a9 */
[----:B------:R-:W-:-:S02]  /*eee0*/  LOP3.LUT R12, R31, 0x380, RZ, 0xc0, !PT ;  /* 0x000003801f0c7812 */ /* 0x000fc400078ec0ff */
[----:B------:R-:W-:Y:S02]  /*eef0*/  IADD3 R147, P2, R168, 0xe000, RZ ;  /* 0x0000e000a8937810 */ /* 0x000fe40007f5e0ff */
[----:B------:R-:W-:Y:S02]  /*ef00*/  SHF.R.U64 R20, R20, 0x3, RZ ;  /* 0x0000000314147819 */ /* 0x000fe400000012ff */
[----:B------:R-:W-:Y:S02]  /*ef10*/  LOP3.LUT R152, R21, R102, RZ, 0x3c, !PT ;  /* 0x0000006615987212 */ /* 0x000fe400078e3cff */
[----:B------:R-:W-:Y:S02]  /*ef20*/  SHF.R.U64 R12, R12, 0x3, RZ ;  /* 0x000000030c0c7819 */ /* 0x000fe400000012ff */
[----:B------:R-:W-:Y:S02]  /*ef30*/  LOP3.LUT R21, R98, 0x380, RZ, 0xc0, !PT ;  /* 0x0000038062157812 */ /* 0x000fe400078ec0ff */
[----:B------:R-:W-:-:S02]  /*ef40*/  LOP3.LUT R146, R147, 0x380, RZ, 0xc0, !PT ;  /* 0x0000038093927812 */ /* 0x000fc400078ec0ff */
[----:B------:R-:W-:Y:S02]  /*ef50*/  LOP3.LUT R154, R20, R123, RZ, 0x3c, !PT ;  /* 0x0000007b149a7212 */ /* 0x000fe400078e3cff */
[----:B------:R-:W-:Y:S02]  /*ef60*/  LOP3.LUT R150, R12, R31, RZ, 0x3c, !PT ;  /* 0x0000001f0c967212 */ /* 0x000fe400078e3cff */
[----:B------:R-:W-:Y:S02]  /*ef70*/  LOP3.LUT R20, R115, 0x380, RZ, 0xc0, !PT ;  /* 0x0000038073147812 */ /* 0x000fe400078ec0ff */
[----:B------:R-:W-:Y:S02]  /*ef80*/  SHF.R.U64 R21, R21, 0x3, RZ ;  /* 0x0000000315157819 */ /* 0x000fe400000012ff */
[----:B------:R-:W-:Y:S02]  /*ef90*/  LOP3.LUT R12, R99, 0x380, RZ, 0xc0, !PT ;  /* 0x00000380630c7812 */ /* 0x000fe400078ec0ff */
[----:B------:R-:W-:-:S02]  /*efa0*/  LOP3.LUT R16, R111, 0x380, RZ, 0xc0, !PT ;  /* 0x000003806f107812 */ /* 0x000fc400078ec0ff */
[----:B------:R-:W-:Y:S02]  /*efb0*/  SHF.R.U64 R146, R146, 0x3, RZ ;  /* 0x0000000392927819 */ /* 0x000fe400000012ff */
[----:B------:R-:W-:Y:S02]  /*efc0*/  SHF.R.U64 R20, R20, 0x3, RZ ;  /* 0x0000000314147819 */ /* 0x000fe400000012ff */
[----:B------:R-:W-:Y:S02]  /*efd0*/  LOP3.LUT R158, R21, R98, RZ, 0x3c, !PT ;  /* 0x00000062159e7212 */ /* 0x000fe400078e3cff */
[----:B------:R-:W-:Y:S02]  /*efe0*/  SHF.R.U64 R12, R12, 0x3, RZ ;  /* 0x000000030c0c7819 */ /* 0x000fe400000012ff */
[----:B------:R-:W-:Y:S02]  /*eff0*/  SHF.R.U64 R16, R16, 0x3, RZ ;  /* 0x0000000310107819 */ /* 0x000fe400000012ff */
[----:B------:R-:W-:-:S02]  /*f000*/  IADD3 R21, P3, R168, 0x1000, RZ ;  /* 0x00001000a8157810 */ /* 0x000fc40007f7e0ff */
[----:B------:R-:W-:Y:S01]  /*f010*/  LOP3.LUT R146, R146, R147, RZ, 0x3c, !PT ;  /* 0x0000009392927212 */ /* 0x000fe200078e3cff */
[----:B------:R-:W-:Y:S01]  /*f020*/  IMAD.X R147, RZ, RZ, R169, P2 ;  /* 0x000000ffff937224 */ /* 0x000fe200010e06a9 */
[----:B0-----:R-:W-:Y:S02]  /*f030*/  ISETP.NE.AND P2, PT, R171, 0x1, PT ;  /* 0x00000001ab00780c */ /* 0x001fe40003f45270 */
[----:B------:R-:W-:Y:S02]  /*f040*/  LOP3.LUT R162, R20, R115, RZ, 0x3c, !PT ;  /* 0x0000007314a27212 */ /* 0x000fe400078e3cff */
[----:B------:R-:W-:Y:S02]  /*f050*/  LOP3.LUT R160, R12, R99, RZ, 0x3c, !PT ;  /* 0x000000630ca07212 */ /* 0x000fe400078e3cff */
[----:B------:R-:W-:Y:S02]  /*f060*/  LOP3.LUT R164, R16, R111, RZ, 0x3c, !PT ;  /* 0x0000006f10a47212 */ /* 0x000fe400078e3cff */
[----:B------:R-:W-:-:S02]  /*f070*/  LOP3.LUT R20, R21, 0x380, RZ, 0xc0, !PT ;  /* 0x0000038015147812 */ /* 0x000fc400078ec0ff */
[----:B------:R-:W-:Y:S02]  /*f080*/  LOP3.LUT R12, R107, 0x380, RZ, 0xc0, !PT ;  /* 0x000003806b0c7812 */ /* 0x000fe400078ec0ff */
[----:B------:R-:W-:Y:S01]  /*f090*/  LOP3.LUT R16, R103, 0x380, RZ, 0xc0, !PT ;  /* 0x0000038067107812 */ /* 0x000fe200078ec0ff */
[----:B-1----:R-:W0:Y:S01]  /*f0a0*/  @P2 LDC R24, c[0x0][0xbec] ;  /* 0x0002fb00ff182b82 */ /* 0x002e220000000800 */
[----:B------:R-:W-:Y:S02]  /*f0b0*/  SHF.R.U64 R20, R20, 0x3, RZ ;  /* 0x0000000314147819 */ /* 0x000fe400000012ff */
[----:B------:R-:W-:Y:S02]  /*f0c0*/  SHF.R.U64 R12, R12, 0x3, RZ ;  /* 0x000000030c0c7819 */ /* 0x000fe400000012ff */
[----:B------:R-:W-:Y:S02]  /*f0d0*/  SHF.R.U64 R16, R16, 0x3, RZ ;  /* 0x0000000310107819 */ /* 0x000fe400000012ff */
[----:B------:R-:W-:Y:S01]  /*f0e0*/  LOP3.LUT R20, R20, R21, RZ, 0x3c, !PT ;  /* 0x0000001514147212 */ /* 0x000fe200078e3cff */
[----:B------:R-:W-:Y:S01]  /*f0f0*/  IMAD.X R21, RZ, RZ, R169, P3 ;  /* 0x000000ffff157224 */ /* 0x000fe200018e06a9 */
[----:B------:R-:W-:Y:S01]  /*f100*/  LOP3.LUT R12, R12, R107, RZ, 0x3c, !PT ;  /* 0x0000006b0c0c7212 */ /* 0x000fe200078e3cff */
[----:B------:R-:W1:Y:S01]  /*f110*/  @P2 LDC R27, c[0x0][0xbf0] ;  /* 0x0002fc00ff1b2b82 */ /* 0x000e620000000800 */
[----:B------:R-:W-:-:S02]  /*f120*/  LOP3.LUT R166, R16, R103, RZ, 0x3c, !PT ;  /* 0x0000006710a67212 */ /* 0x000fc400078e3cff */
[C---:B------:R-:W-:Y:S02]  /*f130*/  IADD3 R99, P4, R168.reuse, 0x2000, RZ ;  /* 0x00002000a8637810 */ /* 0x040fe40007f9e0ff */
[C---:B------:R-:W-:Y:S02]  /*f140*/  IADD3 R103, P5, R168.reuse, 0x3000, RZ ;  /* 0x00003000a8677810 */ /* 0x040fe40007fbe0ff */
[C---:B------:R-:W-:Y:S02]  /*f150*/  IADD3 R107, P6, R168.reuse, 0x4000, RZ ;  /* 0x00004000a86b7810 */ /* 0x040fe40007fde0ff */
[C---:B------:R-:W-:Y:S02]  /*f160*/  IADD3 R111, P0, R168.reuse, 0x5000, RZ ;  /* 0x00005000a86f7810 */ /* 0x040fe40007f1e0ff */
[C---:B------:R-:W-:Y:S02]  /*f170*/  IADD3 R115, P1, R168.reuse, 0x6000, RZ ;  /* 0x00006000a8737810 */ /* 0x040fe40007f3e0ff */
[----:B------:R-:W-:Y:S01]  /*f180*/  IADD3 R123, P3, R168, 0x8000, RZ ;  /* 0x00008000a87b7810 */ /* 0x000fe20007f7e0ff */
[----:B0-----:R-:W-:Y:S01]  /*f190*/  @P2 IMAD.HI.U32 R24, R37, R24, RZ ;  /* 0x0000001825182227 */ /* 0x001fe200078e00ff */
[----:B------:R-:W-:-:S02]  /*f1a0*/  LOP3.LUT R98, R99, 0x380, RZ, 0xc0, !PT ;  /* 0x0000038063627812 */ /* 0x000fc400078ec0ff */
[----:B------:R-:W-:Y:S02]  /*f1b0*/  LOP3.LUT R102, R103, 0x380, RZ, 0xc0, !PT ;  /* 0x0000038067667812 */ /* 0x000fe400078ec0ff */
[----:B------:R-:W-:Y:S02]  /*f1c0*/  LOP3.LUT R106, R107, 0x380, RZ, 0xc0, !PT ;  /* 0x000003806b6a7812 */ /* 0x000fe400078ec0ff */
[----:B------:R-:W-:Y:S02]  /*f1d0*/  LOP3.LUT R110, R111, 0x380, RZ, 0xc0, !PT ;  /* 0x000003806f6e7812 */ /* 0x000fe400078ec0ff */
[----:B------:R-:W-:Y:S02]  /*f1e0*/  LOP3.LUT R114, R115, 0x380, RZ, 0xc0, !PT ;  /* 0x0000038073727812 */ /* 0x000fe400078ec0ff */
[----:B------:R-:W-:Y:S02]  /*f1f0*/  LOP3.LUT R122, R123, 0x380, RZ, 0xc0, !PT ;  /* 0x000003807b7a7812 */ /* 0x000fe400078ec0ff */
[----:B------:R-:W-:-:S02]  /*f200*/  LOP3.LUT R6, R139, 0x380, RZ, 0xc0, !PT ;  /* 0x000003808b067812 */ /* 0x000fc400078ec0ff */
[----:B------:R-:W-:Y:S02]  /*f210*/  LOP3.LUT R8, R135, 0x380, RZ, 0xc0, !PT ;  /* 0x0000038087087812 */ /* 0x000fe400078ec0ff */
[----:B------:R-:W-:Y:S02]  /*f220*/  LOP3.LUT R10, R131, 0x380, RZ, 0xc0, !PT ;  /* 0x00000380830a7812 */ /* 0x000fe400078ec0ff */
[----:B------:R-:W-:Y:S02]  /*f230*/  SHF.R.U64 R98, R98, 0x3, RZ ;  /* 0x0000000362627819 */ /* 0x000fe400000012ff */
[----:B------:R-:W-:Y:S02]  /*f240*/  SHF.R.U64 R102, R102, 0x3, RZ ;  /* 0x0000000366667819 */ /* 0x000fe400000012ff */
[----:B------:R-:W-:Y:S02]  /*f250*/  SHF.R.U64 R106, R106, 0x3, RZ ;  /* 0x000000036a6a7819 */ /* 0x000fe400000012ff */
[----:B------:R-:W-:-:S02]  /*f260*/  SHF.R.U64 R110, R110, 0x3, RZ ;  /* 0x000000036e6e7819 */ /* 0x000fc400000012ff */
[----:B------:R-:W-:Y:S02]  /*f270*/  SHF.R.U64 R114, R114, 0x3, RZ ;  /* 0x0000000372727819 */ /* 0x000fe400000012ff */
[----:B------:R-:W-:Y:S02]  /*f280*/  SHF.R.U64 R122, R122, 0x3, RZ ;  /* 0x000000037a7a7819 */ /* 0x000fe400000012ff */
        /* <DEDUP_REMOVED lines=15> */
[----:B------:R-:W-:-:S02]  /*f380*/  LOP3.LUT R6, R6, R139, RZ, 0x3c, !PT ;  /* 0x0000008b06067212 */ /* 0x000fc400078e3cff */
[----:B------:R-:W-:Y:S02]  /*f390*/  LOP3.LUT R8, R8, R135, RZ, 0x3c, !PT ;  /* 0x0000008708087212 */ /* 0x000fe400078e3cff */
[----:B------:R-:W-:Y:S02]  /*f3a0*/  LOP3.LUT R10, R10, R131, RZ, 0x3c, !PT ;  /* 0x000000830a0a7212 */ /* 0x000fe400078e3cff */
[C---:B------:R-:W-:Y:S02]  /*f3b0*/  IADD3 R127, P4, R168.reuse, 0x9000, RZ ;  /* 0x00009000a87f7810 */ /* 0x040fe40007f9e0ff */
[C---:B------:R-:W-:Y:S02]  /*f3c0*/  IADD3 R131, P5, R168.reuse, 0xa000, RZ ;  /* 0x0000a000a8837810 */ /* 0x040fe40007fbe0ff */
[C---:B------:R-:W-:Y:S02]  /*f3d0*/  IADD3 R135, P6, R168.reuse, 0xb000, RZ ;  /* 0x0000b000a8877810 */ /* 0x040fe40007fde0ff */
[----:B------:R-:W-:-:S02]  /*f3e0*/  IADD3 R139, P0, R168, 0xc000, RZ ;  /* 0x0000c000a88b7810 */ /* 0x000fc40007f1e0ff */
[C---:B------:R-:W-:Y:S02]  /*f3f0*/  IADD3 R143, P1, R168.reuse, 0xd000, RZ ;  /* 0x0000d000a88f7810 */ /* 0x040fe40007f3e0ff */
[----:B------:R-:W-:Y:S02]  /*f400*/  IADD3 R215, P3, R168, 0xf000, RZ ;  /* 0x0000f000a8d77810 */ /* 0x000fe40007f7e0ff */
[----:B------:R-:W-:Y:S02]  /*f410*/  LOP3.LUT R126, R127, 0x380, RZ, 0xc0, !PT ;  /* 0x000003807f7e7812 */ /* 0x000fe400078ec0ff */
[----:B------:R-:W-:Y:S01]  /*f420*/  LOP3.LUT R130, R131, 0x380, RZ, 0xc0, !PT ;  /* 0x0000038083827812 */ /* 0x000fe200078ec0ff */
[----:B------:R-:W-:Y:S01]  /*f430*/  IMAD.X R31, RZ, RZ, R169, P3 ;  /* 0x000000ffff1f7224 */ /* 0x000fe200018e06a9 */
[----:B------:R-:W-:Y:S02]  /*f440*/  LOP3.LUT R134, R135, 0x380, RZ, 0xc0, !PT ;  /* 0x0000038087867812 */ /* 0x000fe400078ec0ff */
[----:B------:R-:W-:-:S02]  /*f450*/  LOP3.LUT R138, R139, 0x380, RZ, 0xc0, !PT ;  /* 0x000003808b8a7812 */ /* 0x000fc400078ec0ff */
[----:B------:R-:W-:Y:S02]  /*f460*/  LOP3.LUT R142, R143, 0x380, RZ, 0xc0, !PT ;  /* 0x000003808f8e7812 */ /* 0x000fe400078ec0ff */
[----:B------:R-:W-:Y:S02]  /*f470*/  LOP3.LUT R29, R168, 0x380, RZ, 0xc0, !PT ;  /* 0x00000380a81d7812 */ /* 0x000fe400078ec0ff */
[----:B------:R-:W-:Y:S02]  /*f480*/  LOP3.LUT R16, R215, 0x380, RZ, 0xc0, !PT ;  /* 0x00000380d7107812 */ /* 0x000fe400078ec0ff */
[----:B------:R-:W-:Y:S02]  /*f490*/  SHF.R.U64 R126, R126, 0x3, RZ ;  /* 0x000000037e7e7819 */ /* 0x000fe400000012ff */
[----:B------:R-:W-:Y:S02]  /*f4a0*/  SHF.R.U64 R130, R130, 0x3, RZ ;  /* 0x0000000382827819 */ /* 0x000fe400000012ff */
[----:B------:R-:W-:-:S02]  /*f4b0*/  SHF.R.U64 R134, R134, 0x3, RZ ;  /* 0x0000000386867819 */ /* 0x000fc400000012ff */
[----:B------:R-:W-:Y:S02]  /*f4c0*/  SHF.R.U64 R138, R138, 0x3, RZ ;  /* 0x000000038a8a7819 */ /* 0x000fe400000012ff */
[----:B------:R-:W-:Y:S02]  /*f4d0*/  SHF.R.U64 R142, R142, 0x3, RZ ;  /* 0x000000038e8e7819 */ /* 0x000fe400000012ff */
[----:B------:R-:W-:Y:S02]  /*f4e0*/  SHF.R.U64 R29, R29, 0x3, RZ ;  /* 0x000000031d1d7819 */ /* 0x000fe400000012ff */
[----:B------:R-:W-:Y:S02]  /*f4f0*/  SHF.R.U64 R16, R16, 0x3, RZ ;  /* 0x0000000310107819 */ /* 0x000fe400000012ff */
[----:B------:R-:W-:Y:S02]  /*f500*/  MOV R150, R150 ;  /* 0x0000009600967202 */ /* 0x000fe40000000f00 */
        /* <DEDUP_REMOVED lines=11> */
[----:B------:R-:W-:Y:S01]  /*f5c0*/  IMAD.MOV.U32 R29, RZ, RZ, R169 ;  /* 0x000000ffff1d7224 */ /* 0x000fe200078e00a9 */
[----:B------:R-:W-:Y:S01]  /*f5d0*/  LOP3.LUT R30, R16, R215, RZ, 0x3c, !PT ;  /* 0x000000d7101e7212 */ /* 0x000fe200078e3cff */
[----:B------:R0:W-:Y:S01]  /*f5e0*/  STSM.16.M88.4 [R150], R32 ;  /* 0x0000002096007844 */ /* 0x0001e20000000200 */
[----:B------:R-:W-:-:S02]  /*f5f0*/  MOV R168, R4 ;  /* 0x0000000400a87202 */ /* 0x000fc40000000f00 */
[----:B------:R-:W-:Y:S02]  /*f600*/  MOV R16, R6 ;  /* 0x0000000600107202 */ /* 0x000fe40000000f00 */
[----:B------:R-:W-:Y:S02]  /*f610*/  MOV R40, R8 ;  /* 0x0000000800287202 */ /* 0x000fe40000000f00 */
[----:B------:R-:W-:Y:S02]  /*f620*/  MOV R169, R10 ;  /* 0x0000000a00a97202 */ /* 0x000fe40000000f00 */
[----:B------:R-:W-:Y:S02]  /*f630*/  MOV R160, R160 ;  /* 0x000000a000a07202 */ /* 0x000fe40000000f00 */
[----:B------:R-:W-:Y:S02]  /*f640*/  F2FP.F16.F32.PACK_AB R4, R41, R178 ;  /* 0x000000b22904723e */ /* 0x000fe400000000ff */
[----:B------:R-:W-:-:S02]  /*f650*/  F2FP.F16.F32.PACK_AB R5, R43, R42 ;  /* 0x0000002a2b05723e */ /* 0x000fc400000000ff */
[----:B------:R-:W-:Y:S01]  /*f660*/  F2FP.F16.F32.PACK_AB R6, R45, R179 ;  /* 0x000000b32d06723e */ /* 0x000fe200000000ff */
[----:B0-----:R-:W-:Y:S01]  /*f670*/  IMAD.MOV.U32 R32, RZ, RZ, R37 ;  /* 0x000000ffff207224 */ /* 0x001fe200078e0025 */
[----:B------:R-:W-:Y:S02]  /*f680*/  F2FP.F16.F32.PACK_AB R7, R47, R46 ;  /* 0x0000002e2f07723e */ /* 0x000fe400000000ff */
[----:B------:R-:W-:Y:S02]  /*f690*/  MOV R170, R14 ;  /* 0x0000000e00aa7202 */ /* 0x000fe40000000f00 */
[----:B------:R-:W-:Y:S01]  /*f6a0*/  MOV R166, R166 ;  /* 0x000000a600a67202 */ /* 0x000fe20000000f00 */
[----:B------:R0:W-:Y:S01]  /*f6b0*/  STSM.16.M88.4 [R160], R4 ;  /* 0x00000004a0007844 */ /* 0x0001e20000000200 */
[----:B------:R-:W-:Y:S02]  /*f6c0*/  F2FP.F16.F32.PACK_AB R8, R49, R180 ;  /* 0x000000b43108723e */ /* 0x000fe400000000ff */
[----:B------:R-:W-:-:S02]  /*f6d0*/  F2FP.F16.F32.PACK_AB R9, R51, R50 ;  /* 0x000000323309723e */ /* 0x000fc400000000ff */
[----:B------:R-:W-:Y:S02]  /*f6e0*/  F2FP.F16.F32.PACK_AB R10, R53, R181 ;  /* 0x000000b5350a723e */ /* 0x000fe400000000ff */
[----:B------:R-:W-:Y:S02]  /*f6f0*/  F2FP.F16.F32.PACK_AB R11, R55, R54 ;  /* 0x00000036370b723e */ /* 0x000fe400000000ff */
[----:B------:R-:W-:Y:S02]  /*f700*/  MOV R25, R12 ;  /* 0x0000000c00197202 */ /* 0x000fe40000000f00 */
[----:B------:R-:W-:Y:S01]  /*f710*/  F2FP.F16.F32.PACK_AB R12, R57, R182 ;  /* 0x000000b6390c723e */ /* 0x000fe200000000ff */
[----:B------:R2:W-:Y:S01]  /*f720*/  STSM.16.M88.4 [R166], R8 ;  /* 0x00000008a6007844 */ /* 0x0005e20000000200 */
[----:B------:R-:W-:Y:S02]  /*f730*/  F2FP.F16.F32.PACK_AB R13, R59, R58 ;  /* 0x0000003a3b0d723e */ /* 0x000fe400000000ff */
[----:B------:R-:W-:-:S02]  /*f740*/  F2FP.F16.F32.PACK_AB R14, R61, R183 ;  /* 0x000000b73d0e723e */ /* 0x000fc400000000ff */
[----:B------:R-:W-:Y:S02]  /*f750*/  F2FP.F16.F32.PACK_AB R15, R63, R62 ;  /* 0x0000003e3f0f723e */ /* 0x000fe400000000ff */
[----:B-1----:R-:W-:Y:S02]  /*f760*/  @P2 SHF.R.U32.HI R32, RZ, R27, R24 ;  /* 0x0000001bff202219 */ /* 0x002fe40000011618 */
[----:B------:R-:W-:Y:S01]  /*f770*/  MOV R164, R164 ;  /* 0x000000a400a47202 */ /* 0x000fe20000000f00 */
[----:B------:R1:W-:Y:S01]  /*f780*/  STSM.16.M88.4 [R25], R12 ;  /* 0x0000000c19007844 */ /* 0x0003e20000000200 */
[----:B0-----:R-:W-:Y:S01]  /*f790*/  F2FP.F16.F32.PACK_AB R4, R65, R184 ;  /* 0x000000b84104723e */ /* 0x001fe200000000ff */
[----:B------:R-:W-:Y:S01]  /*f7a0*/  IMAD.MOV R24, RZ, RZ, -R32 ;  /* 0x000000ffff187224 */ /* 0x000fe200078e0a20 */
[----:B------:R-:W-:Y:S02]  /*f7b0*/  F2FP.F16.F32.PACK_AB R5, R67, R66 ;  /* 0x000000424305723e */ /* 0x000fe400000000ff */
[----:B------:R-:W-:Y:S01]  /*f7c0*/  F2FP.F16.F32.PACK_AB R6, R69, R185 ;  /* 0x000000b94506723e */ /* 0x000fe200000000ff */
[----:B------:R-:W-:Y:S01]  /*f7d0*/  IMAD R33, R171, R24, R37 ;  /* 0x00000018ab217224 */ /* 0x000fe200078e0225 */
[----:B------:R-:W-:-:S02]  /*f7e0*/  F2FP.F16.F32.PACK_AB R7, R71, R70 ;  /* 0x000000464707723e */ /* 0x000fc400000000ff */
[----:B------:R-:W-:Y:S02]  /*f7f0*/  MOV R162, R162 ;  /* 0x000000a200a27202 */ /* 0x000fe40000000f00 */
[----:B--2---:R-:W-:Y:S01]  /*f800*/  F2FP.F16.F32.PACK_AB R8, R73, R186 ;  /* 0x000000ba4908723e */ /* 0x004fe200000000ff */
[----:B------:R-:W-:Y:S01]  /*f810*/  STSM.16.M88.4 [R164], R4 ;  /* 0x00000004a4007844 */ /* 0x000fe20000000200 */
[----:B------:R-:W-:Y:S02]  /*f820*/  F2FP.F16.F32.PACK_AB R9, R75, R74 ;  /* 0x0000004a4b09723e */ /* 0x000fe400000000ff */
[----:B------:R-:W-:Y:S02]  /*f830*/  F2FP.F16.F32.PACK_AB R10, R77, R187 ;  /* 0x000000bb4d0a723e */ /* 0x000fe400000000ff */
[----:B------:R-:W-:Y:S02]  /*f840*/  F2FP.F16.F32.PACK_AB R11, R79, R78 ;  /* 0x0000004e4f0b723e */ /* 0x000fe400000000ff */
[----:B------:R-:W-:-:S02]  /*f850*/  MOV R158, R158 ;  /* 0x0000009e009e7202 */ /* 0x000fc40000000f00 */
[----:B-1----:R-:W-:Y:S01]  /*f860*/  F2FP.F16.F32.PACK_AB R12, R81, R188 ;  /* 0x000000bc510c723e */ /* 0x002fe200000000ff */
[----:B------:R0:W-:Y:S01]  /*f870*/  STSM.16.M88.4 [R162], R8 ;  /* 0x00000008a2007844 */ /* 0x0001e20000000200 */
[----:B------:R-:W-:Y:S02]  /*f880*/  F2FP.F16.F32.PACK_AB R13, R83, R82 ;  /* 0x00000052530d723e */ /* 0x000fe400000000ff */
[----:B------:R-:W-:Y:S02]  /*f890*/  F2FP.F16.F32.PACK_AB R14, R85, R189 ;  /* 0x000000bd550e723e */ /* 0x000fe400000000ff */
[----:B------:R-:W-:Y:S02]  /*f8a0*/  F2FP.F16.F32.PACK_AB R15, R87, R86 ;  /* 0x00000056570f723e */ /* 0x000fe400000000ff */
[----:B------:R-:W-:Y:S02]  /*f8b0*/  MOV R156, R156 ;  /* 0x0000009c009c7202 */ /* 0x000fe40000000f00 */
[----:B------:R-:W-:Y:S01]  /*f8c0*/  F2FP.F16.F32.PACK_AB R24, R89, R190 ;  /* 0x000000be5918723e */ /* 0x000fe200000000ff */
[----:B------:R1:W-:Y:S01]  /*f8d0*/  STSM.16.M88.4 [R158], R12 ;  /* 0x0000000c9e007844 */ /* 0x0003e20000000200 */
[----:B------:R-:W-:-:S02]  /*f8e0*/  F2FP.F16.F32.PACK_AB R25, R91, R90 ;  /* 0x0000005a5b19723e */ /* 0x000fc400000000ff */
[----:B------:R-:W-:Y:S02]  /*f8f0*/  F2FP.F16.F32.PACK_AB R26, R93, R191 ;  /* 0x000000bf5d1a723e */ /* 0x000fe400000000ff */
[----:B------:R-:W-:Y:S01]  /*f900*/  F2FP.F16.F32.PACK_AB R27, R95, R94 ;  /* 0x0000005e5f1b723e */ /* 0x000fe200000000ff */
[----:B0-----:R-:W-:Y:S01]  /*f910*/  IMAD.U32 R10, RZ, RZ, UR5 ;  /* 0x00000005ff0a7e24 */ /* 0x001fe2000f8e00ff */
[----:B------:R-:W-:Y:S01]  /*f920*/  SHF.R.S32.HI R9, RZ, 0x1f, R32 ;  /* 0x0000001fff097819 */ /* 0x000fe20000011420 */
[----:B------:R-:W-:Y:S01]  /*f930*/  ULDC UR5, c[0x0][0xa88] ;  /* 0x0002a20000057ab9 */ /* 0x000fe20000000800 */
[----:B------:R-:W-:Y:S01]  /*f940*/  SHF.R.S32.HI R8, RZ, 0x1f, R33 ;  /* 0x0000001fff087819 */ /* 0x000fe20000011421 */
[----:B------:R0:W-:Y:S01]  /*f950*/  STSM.16.M88.4 [R156], R24 ;  /* 0x000000189c007844 */ /* 0x0001e20000000200 */
[----:B------:R-:W-:Y:S01]  /*f960*/  MOV R154, R154 ;  /* 0x0000009a009a7202 */ /* 0x000fe20000000f00 */
[----:B------:R-:W-:Y:S01]  /*f970*/  IMAD R41, R171, UR5, RZ ;  /* 0x00000005ab297c24 */ /* 0x000fe2000f8e02ff */
[----:B------:R-:W-:-:S02]  /*f980*/  F2FP.F16.F32.PACK_AB R4, R97, R192 ;  /* 0x000000c06104723e */ /* 0x000fc400000000ff */
[----:B------:R-:W-:Y:S01]  /*f990*/  F2FP.F16.F32.PACK_AB R5, R44, R36 ;  /* 0x000000242c05723e */ /* 0x000fe200000000ff */
[----:B-1----:R-:W-:Y:S01]  /*f9a0*/  VIADD R14, R207, UR43 ;  /* 0x0000002bcf0e7c36 */ /* 0x002fe20008000000 */
[----:B------:R-:W-:Y:S02]  /*f9b0*/  IADD3 R12, P0, R32, UR6, RZ ;  /* 0x00000006200c7c10 */ /* 0x000fe4000ff1e0ff */
[----:B------:R-:W-:Y:S02]  /*f9c0*/  F2FP.F16.F32.PACK_AB R6, R101, R193 ;  /* 0x000000c16506723e */ /* 0x000fe400000000ff */
[----:B------:R-:W-:Y:S01]  /*f9d0*/  IADD3.X R13, R9, UR7, R10, P0, !PT ;  /* 0x00000007090d7c10 */ /* 0x000fe200087fe40a */
[----:B------:R-:W-:Y:S01]  /*f9e0*/  ULDC.64 UR6, c[0x0][0xb88] ;  /* 0x0002e20000067ab9 */ /* 0x000fe20000000a00 */
[----:B------:R-:W-:Y:S01]  /*f9f0*/  F2FP.F16.F32.PACK_AB R7, R52, R48 ;  /* 0x000000303407723e */ /* 0x000fe200000000ff */
[----:B------:R-:W-:Y:S01]  /*fa00*/  IMAD R8, R8, UR6, RZ ;  /* 0x0000000608087c24 */ /* 0x000fe2000f8e02ff */
[----:B------:R-:W-:Y:S01]  /*fa10*/  LOP3.LUT P0, RZ, R205, 0x3, RZ, 0xc0, !PT ;  /* 0x00000003cdff7812 */ /* 0x000fe2000780c0ff */
[C---:B------:R-:W-:Y:S01]  /*fa20*/  IMAD.WIDE.U32 R12, R33.reuse, UR6, R12 ;  /* 0x00000006210c7c25 */ /* 0x040fe2000f8e000c */
[----:B------:R-:W-:Y:S01]  /*fa30*/  MOV R152, R152 ;  /* 0x0000009800987202 */ /* 0x000fe20000000f00 */
[----:B------:R1:W-:Y:S01]  /*fa40*/  STSM.16.M88.4 [R154], R4 ;  /* 0x000000049a007844 */ /* 0x0003e20000000200 */
[----:B------:R-:W-:Y:S01]  /*fa50*/  F2FP.F16.F32.PACK_AB R9, R60, R56 ;  /* 0x000000383c09723e */ /* 0x000fe200000000ff */
[----:B------:R-:W-:Y:S01]  /*fa60*/  IMAD R33, R33, UR7, R8 ;  /* 0x0000000721217c24 */ /* 0x000fe2000f8e0208 */
[----:B------:R-:W-:Y:S01]  /*fa70*/  ULDC.64 UR6, c[0x0][0xb50] ;  /* 0x0002d40000067ab9 */ /* 0x000fe20000000a00 */
[----:B------:R-:W-:-:S02]  /*fa80*/  F2FP.F16.F32.PACK_AB R8, R105, R194 ;  /* 0x000000c26908723e */ /* 0x000fc400000000ff */
[----:B0-----:R-:W-:Y:S02]  /*fa90*/  LEA R26, P3, R12, UR6, 0x2 ;  /* 0x000000060c1a7c11 */ /* 0x001fe4000f8610ff */
[----:B------:R-:W-:Y:S02]  /*faa0*/  F2FP.F16.F32.PACK_AB R10, R109, R195 ;  /* 0x000000c36d0a723e */ /* 0x000fe400000000ff */
[----:B------:R-:W-:Y:S01]  /*fab0*/  F2FP.F16.F32.PACK_AB R11, R68, R64 ;  /* 0x00000040440b723e */ /* 0x000fe200000000ff */
[----:B------:R-:W-:Y:S01]  /*fac0*/  SHFL.IDX PT, R42, R26, RZ, 0x1c1f ;  /* 0x001c1fff1a2a7589 */ /* 0x000fe200000e0000 */
[----:B------:R-:W-:Y:S02]  /*fad0*/  ISETP.GE.OR P1, PT, R14, R41, P0 ;  /* 0x000000290e00720c */ /* 0x000fe40000726670 */
[----:B------:R-:W-:Y:S01]  /*fae0*/  F2FP.F16.F32.PACK_AB R15, R116, R112 ;  /* 0x00000070740f723e */ /* 0x000fe200000000ff */
[----:B------:R0:W-:Y:S01]  /*faf0*/  STSM.16.M88.4 [R152], R8 ;  /* 0x0000000898007844 */ /* 0x0001e20000000200 */
[----:B-1----:R-:W-:Y:S01]  /*fb00*/  IMAD.IADD R5, R13, 0x1, R33 ;  /* 0x000000010d057824 */ /* 0x002fe200078e0221 */
[----:B------:R-:W-:Y:S01]  /*fb10*/  F2FP.F16.F32.PACK_AB R6, R117, R197 ;  /* 0x000000c57506723e */ /* 0x000fe200000000ff */
[----:B------:R-:W-:Y:S01]  /*fb20*/  VIADD R4, R14, 0x8 ;  /* 0x000000080e047836 */ /* 0x000fe20000000000 */
[----:B------:R-:W-:Y:S01]  /*fb30*/  F2FP.F16.F32.PACK_AB R7, R84, R80 ;  /* 0x000000505407723e */ /* 0x000fe200000000ff */
[----:B------:R1:W-:Y:S01]  /*fb40*/  SHFL.IDX PT, R48, R26, 0x1, 0x1c1f ;  /* 0x003c1f001a307f89 */ /* 0x0003e200000e0000 */
[----:B------:R-:W-:-:S02]  /*fb50*/  LEA.HI.X R27, R12, UR7, R5, 0x2, P3 ;  /* 0x000000070c1b7c11 */ /* 0x000fc400098f1405 */
[----:B------:R-:W-:Y:S02]  /*fb60*/  ISETP.GE.OR P0, PT, R4, R41, P0 ;  /* 0x000000290400720c */ /* 0x000fe40000706670 */
[----:B------:R-:W-:Y:S01]  /*fb70*/  F2FP.F16.F32.PACK_AB R4, R113, R196 ;  /* 0x000000c47104723e */ /* 0x000fe200000000ff */
[----:B------:R-:W2:Y:S01]  /*fb80*/  SHFL.IDX PT, R43, R27, RZ, 0x1c1f ;  /* 0x001c1fff1b2b7589 */ /* 0x000ea200000e0000 */
[----:B------:R-:W-:Y:S02]  /*fb90*/  F2FP.F16.F32.PACK_AB R5, R76, R72 ;  /* 0x000000484c05723e */ /* 0x000fe400000000ff */
[----:B------:R-:W-:Y:S01]  /*fba0*/  F2FP.F16.F32.PACK_AB R12, R129, R199 ;  /* 0x000000c7810c723e */ /* 0x000fe200000000ff */
[----:B------:R3:W4:Y:S01]  /*fbb0*/  SHFL.IDX PT, R49, R27, 0x1, 0x1c1f ;  /* 0x003c1f001b317f89 */ /* 0x00072200000e0000 */
[----:B0-----:R-:W-:Y:S02]  /*fbc0*/  F2FP.F16.F32.PACK_AB R8, R121, R198 ;  /* 0x000000c67908723e */ /* 0x001fe400000000ff */
[----:B------:R-:W-:Y:S01]  /*fbd0*/  F2FP.F16.F32.PACK_AB R9, R92, R88 ;  /* 0x000000585c09723e */ /* 0x000fe200000000ff */
[----:B------:R0:W-:Y:S01]  /*fbe0*/  STSM.16.M88.4 [R170], R4 ;  /* 0x00000004aa007844 */ /* 0x0001e20000000200 */
[----:B------:R-:W-:-:S02]  /*fbf0*/  F2FP.F16.F32.PACK_AB R10, R125, R124 ;  /* 0x0000007c7d0a723e */ /* 0x000fc400000000ff */
[----:B------:R-:W-:Y:S02]  /*fc00*/  F2FP.F16.F32.PACK_AB R11, R100, R96 ;  /* 0x00000060640b723e */ /* 0x000fe400000000ff */
[----:B------:R-:W-:Y:S02]  /*fc10*/  F2FP.F16.F32.PACK_AB R13, R108, R104 ;  /* 0x000000686c0d723e */ /* 0x000fe400000000ff */
[----:B------:R-:W-:Y:S01]  /*fc20*/  F2FP.F16.F32.PACK_AB R14, R133, R132 ;  /* 0x00000084850e723e */ /* 0x000fe200000000ff */
[----:B------:R-:W-:Y:S01]  /*fc30*/  STSM.16.M88.4 [R169], R8 ;  /* 0x00000008a9007844 */ /* 0x000fe20000000200 */
[----:B------:R-:W-:Y:S02]  /*fc40*/  F2FP.F16.F32.PACK_AB R24, R137, R136 ;  /* 0x000000888918723e */ /* 0x000fe400000000ff */
[----:B------:R-:W-:Y:S01]  /*fc50*/  F2FP.F16.F32.PACK_AB R25, R128, R120 ;  /* 0x000000788019723e */ /* 0x000fe200000000ff */
[----:B------:R-:W-:Y:S01]  /*fc60*/  STSM.16.M88.4 [R40], R12 ;  /* 0x0000000c28007844 */ /* 0x000fe20000000200 */
[----:B-1----:R-:W-:-:S02]  /*fc70*/  F2FP.F16.F32.PACK_AB R26, R141, R140 ;  /* 0x0000008c8d1a723e */ /* 0x002fc400000000ff */
[----:B---3--:R-:W-:Y:S01]  /*fc80*/  F2FP.F16.F32.PACK_AB R27, R173, R172 ;  /* 0x000000acad1b723e */ /* 0x008fe200000000ff */
[----:B0-----:R-:W0:Y:S01]  /*fc90*/  @P2 LDC R7, c[0x0][0xbf0] ;  /* 0x0002fc00ff072b82 */ /* 0x001e220000000800 */
[----:B------:R-:W-:Y:S02]  /*fca0*/  F2FP.F16.F32.PACK_AB R44, R145, R144 ;  /* 0x00000090912c723e */ /* 0x000fe400000000ff */
[----:B------:R-:W-:Y:S01]  /*fcb0*/  F2FP.F16.F32.PACK_AB R45, R175, R174 ;  /* 0x000000aeaf2d723e */ /* 0x000fe200000000ff */
[----:B------:R-:W-:Y:S01]  /*fcc0*/  STSM.16.M88.4 [R16], R24 ;  /* 0x0000001810007844 */ /* 0x000fe20000000200 */
[----:B------:R-:W-:Y:S02]  /*fcd0*/  F2FP.F16.F32.PACK_AB R46, R149, R148 ;  /* 0x00000094952e723e */ /* 0x000fe400000000ff */
[----:B------:R-:W-:-:S05]  /*fce0*/  F2FP.F16.F32.PACK_AB R47, R0, R176 ;  /* 0x000000b0002f723e */ /* 0x000fca00000000ff */
[----:B------:R-:W-:Y:S01]  /*fcf0*/  STSM.16.M88.4 [R168], R44 ;  /* 0x0000002ca8007844 */ /* 0x000fe20000000200 */
[----:B------:R-:W-:Y:S01]  /*fd00*/  BAR.SYNC.DEFER_BLOCKING 0x1, 0x100 ;  /* 0x0044000000007b1d */ /* 0x000fe20000010000 */
[----:B------:R-:W-:Y:S01]  /*fd10*/  IMAD R0, R202, 0x20, R203 ;  /* 0x00000020ca007824 */ /* 0x000fe200078e02cb */
[----:B------:R-:W-:-:S04]  /*fd20*/  UIMAD UR5, UR10, UR8, URZ ;  /* 0x000000080a0572a4 */ /* 0x000fc8000f8e023f */
[----:B--2---:R1:W-:Y:S01]  /*fd30*/  @!P1 ST.E desc[UR46][R42.64], R3 ;  /* 0x000000032a009985 */ /* 0x0043e2000c10192e */
[----:B------:R-:W-:Y:S01]  /*fd40*/  VIADD R6, R0, UR43 ;  /* 0x0000002b00067c36 */ /* 0x000fe20008000000 */
[----:B------:R-:W-:Y:S02]  /*fd50*/  UIMAD.WIDE.U32 UR6, UR40, UR8, URZ ;  /* 0x00000008280672a5 */ /* 0x000fe4000f8e003f */
[----:B------:R-:W-:Y:S01]  /*fd60*/  UIMAD UR5, UR40, UR9, UR5 ;  /* 0x00000009280572a4 */ /* 0x000fe2000f8e0205 */
[----:B------:R-:W-:Y:S01]  /*fd70*/  ULDC.64 UR10, c[0x0][0xaf0] ;  /* 0x0002bc00000a7ab9 */ /* 0x000fe20000000a00 */
[----:B----4-:R2:W-:Y:S01]  /*fd80*/  @!P0 ST.E desc[UR46][R48.64], R2 ;  /* 0x0000000230008985 */ /* 0x0105e2000c10192e */
[----:B-1----:R-:W1:Y:S01]  /*fd90*/  @P2 LDC R3, c[0x0][0xbec] ;  /* 0x0002fb00ff032b82 */ /* 0x002e620000000800 */
[----:B------:R-:W-:Y:S01]  /*fda0*/  UIMAD UR8, UR12, UR10, URZ ;  /* 0x0000000a0c0872a4 */ /* 0x000fe2000f8e023f */
[----:B------:R-:W-:Y:S01]  /*fdb0*/  IMAD.MOV.U32 R5, RZ, RZ, R6 ;  /* 0x000000ffff057224 */ /* 0x000fe200078e0006 */
[----:B------:R-:W-:Y:S01]  /*fdc0*/  UIADD3 UR7, UR7, UR5, URZ ;  /* 0x0000000507077290 */ /* 0x000fe2000fffe03f */
[----:B------:R3:W5:Y:S01]  /*fdd0*/  LD.E.128 R32, desc[UR46][R28.64] ;  /* 0x0000002e1c207980 */ /* 0x000762000c101d00 */
[----:B------:R-:W-:-:S02]  /*fde0*/  UIMAD UR5, UR42, UR11, UR8 ;  /* 0x0000000b2a0572a4 */ /* 0x000fc4000f8e0208 */
[----:B------:R-:W-:Y:S01]  /*fdf0*/  UIMAD.WIDE.U32 UR6, UR42, UR10, UR6 ;  /* 0x0000000a2a0672a5 */ /* 0x000fe2000f8e0006 */
[----:B------:R3:W5:Y:S01]  /*fe00*/  LD.E.128 R36, desc[UR46][R20.64] ;  /* 0x0000002e14247980 */ /* 0x000762000c101d00 */
[----:B------:R-:W-:Y:S02]  /*fe10*/  ULDC.64 UR8, c[0x0][0xae0] ;  /* 0x0002b80000087ab9 */ /* 0x000fe40000000a00 */
[----:B------:R-:W-:Y:S01]  /*fe20*/  UIADD3 UR5, UR7, UR5, URZ ;  /* 0x0000000507057290 */ /* 0x000fe2000fffe03f */
        /* <DEDUP_REMOVED lines=9> */
[----:B------:R-:W5:Y:S01]  /*fec0*/  LD.E.128 R116, desc[UR46][R118.64] ;  /* 0x0000002e76747980 */ /* 0x000f62000c101d00 */
[----:B------:R-:W-:Y:S02]  /*fed0*/  IMAD.U32 R3, RZ, RZ, UR7 ;  /* 0x00000007ff037e24 */ /* 0x000fe4000f8e00ff */
[----:B------:R-:W-:Y:S01]  /*fee0*/  IMAD R0, R0, UR8, RZ ;  /* 0x0000000800007c24 */ /* 0x000fe2000f8e02ff */
[----:B------:R-:W5:Y:S01]  /*fef0*/  LD.E.128 R120, desc[UR46][R122.64] ;  /* 0x0000002e7a787980 */ /* 0x000f62000c101d00 */
[----:B------:R-:W-:-:S02]  /*ff00*/  IMAD R171, R171, R4, R6 ;  /* 0x00000004abab7224 */ /* 0x000fc400078e0206 */
[----:B--2---:R-:W-:Y:S01]  /*ff10*/  IMAD.U32 R2, RZ, RZ, UR6 ;  /* 0x00000006ff027e24 */ /* 0x004fe2000f8e00ff */
[----:B------:R-:W5:Y:S01]  /*ff20*/  LD.E.128 R124, desc[UR46][R126.64] ;  /* 0x0000002e7e7c7980 */ /* 0x000f62000c101d00 */
[----:B------:R-:W-:Y:S01]  /*ff30*/  IMAD.U32 R3, RZ, RZ, UR5 ;  /* 0x00000005ff037e24 */ /* 0x000fe2000f8e00ff */
[----:B------:R-:W-:Y:S01]  /*ff40*/  ULDC.64 UR6, c[0x0][0xad8] ;  /* 0x0002b60000067ab9 */ /* 0x000fe20000000a00 */
[----:B------:R-:W-:Y:S01]  /*ff50*/  IMAD R7, R5, UR9, R0 ;  /* 0x0000000905077c24 */ /* 0x000fe2000f8e0200 */
[----:B------:R-:W5:Y:S01]  /*ff60*/  LD.E.128 R128, desc[UR46][R130.64] ;  /* 0x0000002e82807980 */ /* 0x000f62000c101d00 */
[----:B------:R-:W-:-:S03]  /*ff70*/  SHF.R.S32.HI R0, RZ, 0x1f, R171 ;  /* 0x0000001fff007819 */ /* 0x000fc600000114ab */
[----:B------:R-:W5:Y:S01]  /*ff80*/  LD.E.128 R132, desc[UR46][R134.64] ;  /* 0x0000002e86847980 */ /* 0x000f62000c101d00 */
[----:B------:R-:W-:-:S03]  /*ff90*/  IMAD.WIDE.U32 R2, R5, UR8, R2 ;  /* 0x0000000805027c25 */ /* 0x000fc6000f8e0002 */
[----:B------:R-:W5:Y:S04]  /*ffa0*/  LD.E.128 R136, desc[UR46][R138.64] ;  /* 0x0000002e8a887980 */ /* 0x000f68000c101d00 */
[----:B------:R-:W5:Y:S04]  /*ffb0*/  LD.E.128 R140, desc[UR46][R142.64] ;  /* 0x0000002e8e8c7980 */ /* 0x000f68000c101d00 */
[----:B------:R-:W5:Y:S04]  /*ffc0*/  LD.E.128 R144, desc[UR46][R146.64] ;  /* 0x0000002e92907980 */ /* 0x000f68000c101d00 */
[----:B------:R-:W5:Y:S01]  /*ffd0*/  LD.E.128 R28, desc[UR46][R30.64] ;  /* 0x0000002e1e1c7980 */ /* 0x000f62000c101d00 */
[----:B------:R-:W-:Y:S01]  /*ffe0*/  IMAD.IADD R3, R3, 0x1, R7 ;  /* 0x0000000103037824 */ /* 0x000fe200078e0207 */
[----:B------:R-:W-:Y:S01]  /*fff0*/  BSSY B1, `(.L_x_1829) ;  /* 0x000002b000017945 */ /* 0x000fe20003800000 */
[----:B------:R-:W-:Y:S01]  /*10000*/  IMAD R4, R0, UR6, RZ ;  /* 0x0000000600047c24 */ /* 0x000fe2000f8e02ff */
[----:B------:R-:W-:Y:S01]  /*10010*/  @!PT LDS RZ, [RZ] ;  /* 0x00000000fffff984 */ /* 0x000fe20000000800 */
[----:B------:R-:W-:Y:S01]  /*10020*/  @!PT LDS RZ, [RZ] ;  /* 0x00000000fffff984 */ /* 0x000fe20000000800 */
[----:B------:R-:W-:Y:S01]  /*10030*/  @!PT LDS RZ, [RZ] ;  /* 0x00000000fffff984 */ /* 0x000fe20000000800 */
[----:B------:R-:W-:Y:S01]  /*10040*/  @!PT LDS RZ, [RZ] ;  /* 0x00000000fffff984 */ /* 0x000fe20000000800 */
[----:B------:R0:W-:Y:S06]  /*10050*/  MEMBAR.ALL.CTA ;  /* 0x0000000000007992 */ /* 0x0001ec0000008000 */
[----:B0-----:R-:W0:Y:S01]  /*10060*/  FENCE.VIEW.ASYNC.S ;  /* 0x00000000000073c6 */ /* 0x001e220000000000 */
[----:B------:R-:W-:-:S02]  /*10070*/  VIADD R12, R203, UR43 ;  /* 0x0000002bcb0c7c36 */ /* 0x000fc40008000000 */
[C---:B------:R-:W-:Y:S02]  /*10080*/  IMAD R5, R171.reuse, UR7, R4 ;  /* 0x00000007ab057c24 */ /* 0x040fe4000f8e0204 */
[----:B------:R-:W-:Y:S01]  /*10090*/  IMAD.WIDE.U32 R2, R171, UR6, R2 ;  /* 0x00000006ab027c25 */ /* 0x000fe2000f8e0002 */
[CC--:B------:R-:W-:Y:S01]  /*100a0*/  ISETP.GE.AND P2, PT, R12.reuse, R41.reuse, PT ;  /* 0x000000290c00720c */ /* 0x0c0fe20003f46270 */
[----:B------:R-:W-:Y:S02]  /*100b0*/  ULDC.64 UR6, c[0x0][0xa80] ;  /* 0x0002a00000067ab9 */ /* 0x000fe40000000a00 */
[----:B------:R-:W-:Y:S01]  /*100c0*/  VIADD R0, R12, 0x20 ;  /* 0x000000200c007836 */ /* 0x000fe20000000000 */
[----:B------:R-:W-:Y:S01]  /*100d0*/  LEA R10, P3, R2, UR6, 0x1 ;  /* 0x00000006020a7c11 */ /* 0x000fe2000f8608ff */
[----:B------:R-:W-:Y:S02]  /*100e0*/  IMAD.IADD R3, R3, 0x1, R5 ;  /* 0x0000000103037824 */ /* 0x000fe400078e0205 */
[----:B------:R-:W-:Y:S01]  /*100f0*/  VIADD R204, R204, 0x22820 ;  /* 0x00022820cccc7836 */ /* 0x000fe20000000000 */
[----:B------:R-:W-:Y:S01]  /*10100*/  ISETP.GE.AND P1, PT, R0, R41, PT ;  /* 0x000000290000720c */ /* 0x000fe20003f26270 */
[----:B------:R-:W-:Y:S01]  /*10110*/  VIADD R0, R12, 0x40 ;  /* 0x000000400c007836 */ /* 0x000fe20000000000 */
[----:B------:R-:W-:Y:S01]  /*10120*/  LEA.HI.X R11, R2, UR7, R3, 0x1, P3 ;  /* 0x00000007020b7c11 */ /* 0x000fe200098f0c03 */
[----:B0-----:R3:W0:Y:S01]  /*10130*/  SHFL.IDX PT, R8, R10, RZ, 0x181f ;  /* 0x00181fff0a087589 */ /* 0x00162200000e0000 */
[----:B------:R-:W-:-:S02]  /*10140*/  PRMT R204, RZ, 0x654, R204 ;  /* 0x00000654ffcc7816 */ /* 0x000fc400000000cc */
[----:B------:R-:W-:Y:S02]  /*10150*/  ISETP.GE.AND P0, PT, R0, R41, PT ;  /* 0x000000290000720c */ /* 0x000fe40003f06270 */
[----:B------:R3:W1:Y:S01]  /*10160*/  SHFL.IDX PT, R0, R11, RZ, 0x181f ;  /* 0x00181fff0b007589 */ /* 0x00066200000e0000 */
[----:B------:R3:W-:Y:S01]  /*10170*/  SYNCS.ARRIVE.TRANS64.RED.A1T0 RZ, [R204+URZ], RZ ;  /* 0x000000ffccff79a7 */ /* 0x0007e2000810043f */
[----:B------:R-:W-:Y:S09]  /*10180*/  @P2 BRA `(.L_x_1830) ;  /* 0x0000000000442947 */ /* 0x000ff20003800000 */
        /* <DEDUP_REMOVED lines=17> */
.L_x_1830:
[----:B------:R-:W-:Y:S05]  /*102a0*/  BSYNC B1 ;  /* 0x0000000000017941 */ /* 0x000fea0003800000 */
.L_x_1829:
[----:B-1----:R1:W4:Y:S01]  /*102b0*/  SHFL.IDX PT, R0, R11, 0x1, 0x181f ;  /* 0x00381f000b007f89 */ /* 0x00232200000e0000 */
[----:B------:R-:W-:Y:S03]  /*102c0*/  BSSY B1, `(.L_x_1831) ;  /* 0x0000014000017945 */ /* 0x000fe60003800000 */
[----:B0-2---:R1:W0:Y:S01]  /*102d0*/  SHFL.IDX PT, R8, R10, 0x1, 0x181f ;  /* 0x00381f000a087f89 */ /* 0x00522200000e0000 */
        /* <DEDUP_REMOVED lines=11> */
[----:B-----5:R2:W-:Y:S01]  /*10390*/  @!P4 ST.E.128 desc[UR46][R2.64], R36 ;  /* 0x000000240200c985 */ /* 0x0205e2000c101d2e */
[----:B------:R-:W-:-:S02]  /*103a0*/  @!P1 LEA R8, P5, R201, R8, 0x1 ;  /* 0x00000008c9089211 */ /* 0x000fc400078a08ff */
[-C--:B------:R-:W-:Y:S01]  /*103b0*/  @!P2 LEA.HI.X R7, R23, R0.reuse, R210, 0x1, P6 ;  /* 0x000000001707a211 */ /* 0x080fe200030f0cd2 */
[----:B------:R2:W-:Y:S01]  /*103c0*/  @!P3 ST.E.128 desc[UR46][R4.64], R108 ;  /* 0x0000006c0400b985 */ /* 0x0005e2000c101d2e */
[----:B------:R-:W-:-:S03]  /*103d0*/  @!P1 LEA.HI.X R9, R201, R0, R209, 0x1, P5 ;  /* 0x00000000c9099211 */ /* 0x000fc600028f0cd1 */
[----:B------:R2:W-:Y:S04]  /*103e0*/  @!P2 ST.E.128 desc[UR46][R6.64], R124 ;  /* 0x0000007c0600a985 */ /* 0x0005e8000c101d2e */
[----:B------:R2:W-:Y:S02]  /*103f0*/  @!P1 ST.E.128 desc[UR46][R8.64], R140 ;  /* 0x0000008c08009985 */ /* 0x0005e4000c101d2e */
.L_x_1832:
[----:B------:R-:W-:Y:S05]  /*10400*/  BSYNC B1 ;  /* 0x0000000000017941 */ /* 0x000fea0003800000 */
.L_x_1831:
[----:B----4-:R4:W1:Y:S01]  /*10410*/  SHFL.IDX PT, R0, R11, 0x2, 0x181f ;  /* 0x00581f000b007f89 */ /* 0x01086200000e0000 */
        /* <DEDUP_REMOVED lines=11> */
[----:B-1----:R-:W-:Y:S02]  /*104d0*/  @!P3 LEA.HI.X R3, R19, R0, R212, 0x1, P6 ;  /* 0x000000001303b211 */ /* 0x002fe400030f0cd4 */
[----:B------:R-:W-:Y:S02]  /*104e0*/  @!P0 LEA R8, P6, R201, R8, 0x1 ;  /* 0x00000008c9088211 */ /* 0x000fe400078c08ff */
[-C--:B------:R-:W-:Y:S01]  /*104f0*/  @!P2 LEA.HI.X R5, R200, R0.reuse, R211, 0x1, P5 ;  /* 0x00000000c805a211 */ /* 0x080fe200028f0cd3 */
[----:B-----5:R2:W-:Y:S01]  /*10500*/  @!P3 ST.E.128 desc[UR46][R2.64], R96 ;  /* 0x000000600200b985 */ /* 0x0205e2000c101d2e */
[----:B------:R-:W-:-:S02]  /*10510*/  @!P1 LEA.HI.X R7, R23, R0, R210, 0x1, P4 ;  /* 0x0000000017079211 */ /* 0x000fc400020f0cd2 */
[----:B------:R-:W-:Y:S01]  /*10520*/  @!P0 LEA.HI.X R9, R201, R0, R209, 0x1, P6 ;  /* 0x00000000c9098211 */ /* 0x000fe200030f0cd1 */
[----:B------:R2:W-:Y:S04]  /*10530*/  @!P2 ST.E.128 desc[UR46][R4.64], R112 ;  /* 0x000000700400a985 */ /* 0x0005e8000c101d2e */
[----:B------:R2:W-:Y:S04]  /*10540*/  @!P1 ST.E.128 desc[UR46][R6.64], R128 ;  /* 0x0000008006009985 */ /* 0x0005e8000c101d2e */
[----:B------:R2:W-:Y:S02]  /*10550*/  @!P0 ST.E.128 desc[UR46][R8.64], R144 ;  /* 0x0000009008008985 */ /* 0x0005e4000c101d2e */
.L_x_1834:
[----:B------:R-:W-:Y:S05]  /*10560*/  BSYNC B1 ;  /* 0x0000000000017941 */ /* 0x000fea0003800000 */
.L_x_1833:
[----:B-1----:R-:W-:Y:S01]  /*10570*/  VIADD R0, R12, 0x60 ;  /* 0x000000600c007836 */ /* 0x002fe20000000000 */
[----:B0-2---:R0:W1:Y:S04]  /*10580*/  SHFL.IDX PT, R8, R11, 0x3, 0x181f ;  /* 0x00781f000b087f89 */ /* 0x00506800000e0000 */
[----:B------:R-:W-:Y:S01]  /*10590*/  ISETP.GE.AND P0, PT, R0, R41, PT ;  /* 0x000000290000720c */ /* 0x000fe20003f06270 */
[----:B---34-:R-:W2:-:S12]  /*105a0*/  SHFL.IDX PT, R10, R10, 0x3, 0x181f ;  /* 0x00781f000a0a7f89 */ /* 0x018e9800000e0000 */
[----:B0-----:R-:W-:Y:S05]  /*105b0*/  @P0 BRA `(.L_x_1835) ;  /* 0x0000000c00200947 */ /* 0x001fea0003800000 */
[----:B------:R-:W-:Y:S02]  /*105c0*/  ULDC UR5, c[0x0][0xac8] ;  /* 0x0002b20000057ab9 */ /* 0x000fe40000000800 */
[----:B------:R-:W-:Y:S02]  /*105d0*/  ISETP.GE.AND P3, PT, R19, UR5, PT ;  /* 0x0000000513007c0c */ /* 0x000fe4000bf66270 */
[----:B------:R-:W-:Y:S02]  /*105e0*/  ISETP.GE.AND P4, PT, R200, UR5, PT ;  /* 0x00000005c8007c0c */ /* 0x000fe4000bf86270 */
[----:B------:R-:W-:-:S09]  /*105f0*/  ISETP.GE.AND P5, PT, R23, UR5, PT ;  /* 0x0000000517007c0c */ /* 0x000fd2000bfa6270 */
[-C--:B--2---:R-:W-:Y:S02]  /*10600*/  @!P3 LEA R2, P0, R19, R10.reuse, 0x1 ;  /* 0x0000000a1302b211 */ /* 0x084fe400078008ff */
[CC--:B------:R-:W-:Y:S02]  /*10610*/  @!P4 LEA R4, P1, R200.reuse, R10.reuse, 0x1 ;  /* 0x0000000ac804c211 */ /* 0x0c0fe400078208ff */
[----:B------:R-:W-:Y:S02]  /*10620*/  @!P5 LEA R6, P2, R23, R10, 0x1 ;  /* 0x0000000a1706d211 */ /* 0x000fe400078408ff */
[-C--:B-1----:R-:W-:Y:S02]  /*10630*/  @!P3 LEA.HI.X R3, R19, R8.reuse, R212, 0x1, P0 ;  /* 0x000000081303b211 */ /* 0x082fe400000f0cd4 */
[-C--:B------:R-:W-:Y:S02]  /*10640*/  @!P4 LEA.HI.X R5, R200, R8.reuse, R211, 0x1, P1 ;  /* 0x00000008c805c211 */ /* 0x080fe400008f0cd3 */
[----:B------:R-:W-:Y:S01]  /*10650*/  @!P5 LEA.HI.X R7, R23, R8, R210, 0x1, P2 ;  /* 0x000000081707d211 */ /* 0x000fe200010f0cd2 */
[----:B-----5:R0:W-:Y:S01]  /*10660*/  @!P3 ST.E.128 desc[UR46][R2.64], R100 ;  /* 0x000000640200b985 */ /* 0x0201e2000c101d2e */
        /* <DEDUP_REMOVED lines=8> */
.L_x_1828:
[----:B------:R-:W0:Y:S01]  /*106f0*/  LDC R8, c[0x0][0xbe8] ;  /* 0x0002fa00ff087b82 */ /* 0x000e220000000800 */
[----:B------:R-:W-:Y:S01]  /*10700*/  ISETP.GE.AND P0, PT, R213, 0x80, PT ;  /* 0x00000080d500780c */ /* 0x000fe20003f06270 */
[----:B------:R-:W-:Y:S01]  /*10710*/  USHF.R.S32.HI UR8, URZ, 0x1f, UR40 ;  /* 0x0000001f3f087899 */ /* 0x000fe20008011428 */
[----:B------:R-:W-:Y:S01]  /*10720*/  BSSY B1, `(.L_x_1836) ;  /* 0x000002f000017945 */ /* 0x000fe20003800000 */
[----:B------:R-:W-:Y:S01]  /*10730*/  USHF.R.S32.HI UR9, URZ, 0x1f, UR42 ;  /* 0x0000001f3f097899 */ /* 0x000fe2000801142a */
[----:B------:R-:W-:Y:S01]  /*10740*/  IMAD R6, R202, 0x20, R203 ;  /* 0x00000020ca067824 */ /* 0x000fe200078e02cb */
[----:B0-----:R-:W-:-:S13]  /*10750*/  ISETP.NE.AND P1, PT, R8, 0x1, PT ;  /* 0x000000010800780c */ /* 0x001fda0003f25270 */
[----:B------:R-:W0:Y:S08]  /*10760*/  @P1 LDC R9, c[0x0][0xbec] ;  /* 0x0002fb00ff091b82 */ /* 0x000e300000000800 */
[----:B------:R-:W1:Y:S01]  /*10770*/  @P1 LDC R11, c[0x0][0xbf0] ;  /* 0x0002fc00ff0b1b82 */ /* 0x000e620000000800 */
[----:B------:R-:W-:Y:S05]  /*10780*/  @P0 BRA `(.L_x_1837) ;  /* 0x0000000000a00947 */ /* 0x000fea0003800000 */
[----:B------:R-:W2:Y:S01]  /*10790*/  S2R R0, SR_TID.X ;  /* 0x0000000000007919 */ /* 0x000ea20000002100 */
[----:B------:R-:W3:Y:S01]  /*107a0*/  LDC R3, c[0x0][0xbe8] ;  /* 0x0002fa00ff037b82 */ /* 0x000ee20000000800 */
[----:B------:R-:W-:Y:S01]  /*107b0*/  IMAD.U32 R4, RZ, RZ, UR43 ;  /* 0x0000002bff047e24 */ /* 0x000fe2000f8e00ff */
[----:B------:R-:W-:Y:S02]  /*107c0*/  ULDC UR5, c[0x0][0xa88] ;  /* 0x0002a20000057ab9 */ /* 0x000fe40000000800 */
[----:B---3--:R-:W-:Y:S02]  /*107d0*/  IMAD R5, R3, UR5, RZ ;  /* 0x0000000503057c24 */ /* 0x008fe4000f8e02ff */
[----:B--2---:R-:W-:-:S04]  /*107e0*/  IADD3 R4, R4, -0x80, R0 ;  /* 0xffffff8004047810 */ /* 0x004fc80007ffe000 */
[----:B------:R-:W-:-:S13]  /*107f0*/  ISETP.GE.AND P0, PT, R4, R5, PT ;  /* 0x000000050400720c */ /* 0x000fda0003f06270 */
[----:B------:R-:W-:Y:S05]  /*10800*/  @P0 BRA `(.L_x_1837) ;  /* 0x0000000000800947 */ /* 0x000fea0003800000 */
[----:B------:R-:W-:Y:S01]  /*10810*/  ISETP.NE.AND P0, PT, R3, 0x1, PT ;  /* 0x000000010300780c */ /* 0x000fe20003f05270 */
[----:B------:R-:W-:Y:S01]  /*10820*/  ULDC.64 UR10, c[0x0][0xb90] ;  /* 0x0002e400000a7ab9 */ /* 0x000fe20000000a00 */
[----:B------:R-:W-:Y:S01]  /*10830*/  IMAD.MOV.U32 R2, RZ, RZ, R4 ;  /* 0x000000ffff027224 */ /* 0x000fe200078e0004 */
[----:B------:R-:W-:Y:S02]  /*10840*/  UIMAD UR5, UR8, UR10, URZ ;  /* 0x0000000a080572a4 */ /* 0x000fe4000f8e023f */
[----:B------:R-:W-:Y:S02]  /*10850*/  UIMAD.WIDE.U32 UR6, UR40, UR10, URZ ;  /* 0x0000000a280672a5 */ /* 0x000fe4000f8e003f */
[----:B------:R-:W-:-:S03]  /*10860*/  UIMAD UR5, UR40, UR11, UR5 ;  /* 0x0000000b280572a4 */ /* 0x000fc6000f8e0205 */
[----:B------:R-:W-:Y:S01]  /*10870*/  ULDC.64 UR10, c[0x0][0xb98] ;  /* 0x0002e600000a7ab9 */ /* 0x000fe20000000a00 */
[----:B------:R-:W-:Y:S02]  /*10880*/  UIADD3 UR7, UR7, UR5, URZ ;  /* 0x0000000507077290 */ /* 0x000fe4000fffe03f */
[----:B------:R-:W2:Y:S01]  /*10890*/  @P0 LDC R5, c[0x0][0xbec] ;  /* 0x0002fb00ff050b82 */ /* 0x000ea20000000800 */
[----:B------:R-:W-:Y:S02]  /*108a0*/  UIMAD UR5, UR9, UR10, URZ ;  /* 0x0000000a090572a4 */ /* 0x000fe4000f8e023f */
[----:B------:R-:W-:Y:S02]  /*108b0*/  UIMAD.WIDE.U32 UR6, UR42, UR10, UR6 ;  /* 0x0000000a2a0672a5 */ /* 0x000fe4000f8e0006 */
[----:B------:R-:W-:-:S03]  /*108c0*/  UIMAD UR5, UR42, UR11, UR5 ;  /* 0x0000000b2a0572a4 */ /* 0x000fc6000f8e0205 */
[----:B------:R-:W3:Y:S01]  /*108d0*/  @P0 LDC R7, c[0x0][0xbf0] ;  /* 0x0002fc00ff070b82 */ /* 0x000ee20000000800 */
[----:B------:R-:W-:Y:S01]  /*108e0*/  ULDC.64 UR10, c[0x0][0xb88] ;  /* 0x0002e200000a7ab9 */ /* 0x000fe20000000a00 */
[----:B--2---:R-:W-:-:S05]  /*108f0*/  @P0 IMAD.HI.U32 R0, R4, R5, RZ ;  /* 0x0000000504000227 */ /* 0x004fca00078e00ff */
[----:B---3--:R-:W-:-:S05]  /*10900*/  @P0 SHF.R.U32.HI R2, RZ, R7, R0 ;  /* 0x00000007ff020219 */ /* 0x008fca0000011600 */
[----:B------:R-:W-:-:S04]  /*10910*/  IMAD.MOV R5, RZ, RZ, -R2 ;  /* 0x000000ffff057224 */ /* 0x000fc800078e0a02 */
[----:B------:R-:W-:Y:S01]  /*10920*/  IMAD R5, R3, R5, R4 ;  /* 0x0000000503057224 */ /* 0x000fe200078e0204 */
[----:B------:R-:W-:Y:S01]  /*10930*/  SHF.R.S32.HI R3, RZ, 0x1f, R2 ;  /* 0x0000001fff037819 */ /* 0x000fe20000011402 */
[----:B------:R-:W-:Y:S01]  /*10940*/  IMAD.U32 R4, RZ, RZ, UR5 ;  /* 0x00000005ff047e24 */ /* 0x000fe2000f8e00ff */
        /* <DEDUP_REMOVED lines=12> */
.L_x_1837:
[----:B------:R-:W-:Y:S05]  /*10a10*/  BSYNC B1 ;  /* 0x0000000000017941 */ /* 0x000fea0003800000 */
.L_x_1836:
[----:B------:R-:W-:Y:S01]  /*10a20*/  ULDC.64 UR10, c[0x0][0xae8] ;  /* 0x0002ba00000a7ab9 */ /* 0x000fe20000000a00 */
[----:B------:R-:W-:Y:S01]  /*10a30*/  VIADD R6, R6, UR43 ;  /* 0x0000002b06067c36 */ /* 0x000fe20008000000 */
[----:B------:R-:W-:Y:S01]  /*10a40*/  UIMAD UR5, UR8, UR10, URZ ;  /* 0x0000000a080572a4 */ /* 0x000fe2000f8e023f */
[----:B------:R-:W-:Y:S01]  /*10a50*/  BSSY B1, `(.L_x_1838) ;  /* 0x000003c000017945 */ /* 0x000fe20003800000 */
[----:B------:R-:W-:Y:S01]  /*10a60*/  UIMAD.WIDE.U32 UR6, UR40, UR10, URZ ;  /* 0x0000000a280672a5 */ /* 0x000fe2000f8e003f */
[----:B0-----:R-:W-:Y:S01]  /*10a70*/  @P1 IMAD.HI.U32 R0, R6, R9, RZ ;  /* 0x0000000906001227 */ /* 0x001fe200078e00ff */
[----:B------:R-:W-:-:S03]  /*10a80*/  UIMAD UR5, UR40, UR11, UR5 ;  /* 0x0000000b280572a4 */ /* 0x000fc6000f8e0205 */
[----:B------:R-:W-:Y:S01]  /*10a90*/  ULDC.64 UR10, c[0x0][0xaf0] ;  /* 0x0002bc00000a7ab9 */ /* 0x000fe20000000a00 */
[----:B------:R-:W-:Y:S01]  /*10aa0*/  UIADD3 UR7, UR7, UR5, URZ ;  /* 0x0000000507077290 */ /* 0x000fe2000fffe03f */
[----:B--2---:R-:W-:Y:S01]  /*10ab0*/  IMAD.MOV.U32 R5, RZ, RZ, R6 ;  /* 0x000000ffff057224 */ /* 0x004fe200078e0006 */
        /* <DEDUP_REMOVED lines=10> */
[----:B------:R-:W-:Y:S02]  /*10b60*/  IMAD R7, R8, R7, R6 ;  /* 0x0000000708077224 */ /* 0x000fe400078e0206 */
[----:B------:R-:W-:Y:S01]  /*10b70*/  IMAD.U32 R2, RZ, RZ, UR6 ;  /* 0x00000006ff027e24 */ /* 0x000fe2000f8e00ff */
[----:B------:R-:W-:Y:S01]  /*10b80*/  ULDC.64 UR6, c[0x0][0xad8] ;  /* 0x0002b60000067ab9 */ /* 0x000fe20000000a00 */
[----:B------:R-:W-:Y:S01]  /*10b90*/  IMAD.U32 R3, RZ, RZ, UR5 ;  /* 0x00000005ff037e24 */ /* 0x000fe2000f8e00ff */
[----:B------:R-:W-:Y:S01]  /*10ba0*/  ULDC UR5, c[0x0][0xa88] ;  /* 0x0002a20000057ab9 */ /* 0x000fe20000000800 */
[C---:B------:R-:W-:Y:S01]  /*10bb0*/  IMAD R9, R5.reuse, UR9, R0 ;  /* 0x0000000905097c24 */ /* 0x040fe2000f8e0200 */
[----:B------:R-:W-:Y:S01]  /*10bc0*/  SHF.R.S32.HI R0, RZ, 0x1f, R7 ;  /* 0x0000001fff007819 */ /* 0x000fe20000011407 */
[----:B------:R-:W-:-:S04]  /*10bd0*/  IMAD.WIDE.U32 R2, R5, UR8, R2 ;  /* 0x0000000805027c25 */ /* 0x000fc8000f8e0002 */
[----:B------:R-:W-:Y:S02]  /*10be0*/  IMAD.IADD R3, R3, 0x1, R9 ;  /* 0x0000000103037824 */ /* 0x000fe400078e0209 */
[----:B------:R-:W-:Y:S02]  /*10bf0*/  IMAD R4, R0, UR6, RZ ;  /* 0x0000000600047c24 */ /* 0x000fe4000f8e02ff */
[----:B------:R-:W-:Y:S02]  /*10c00*/  VIADD R6, R203, UR43 ;  /* 0x0000002bcb067c36 */ /* 0x000fe40008000000 */
[----:B------:R-:W-:Y:S02]  /*10c10*/  IMAD R9, R8, UR5, RZ ;  /* 0x0000000508097c24 */ /* 0x000fe4000f8e02ff */
[C---:B------:R-:W-:Y:S02]  /*10c20*/  IMAD R5, R7.reuse, UR7, R4 ;  /* 0x0000000707057c24 */ /* 0x040fe4000f8e0204 */
[----:B------:R-:W-:Y:S01]  /*10c30*/  IMAD.WIDE.U32 R2, R7, UR6, R2 ;  /* 0x0000000607027c25 */ /* 0x000fe2000f8e0002 */
[----:B------:R-:W-:Y:S01]  /*10c40*/  ISETP.GE.AND P2, PT, R6, R9, PT ;  /* 0x000000090600720c */ /* 0x000fe20003f46270 */
[----:B------:R-:W-:-:S02]  /*10c50*/  ULDC.64 UR6, c[0x0][0xa80] ;  /* 0x0002a00000067ab9 */ /* 0x000fc40000000a00 */
[----:B------:R-:W-:Y:S01]  /*10c60*/  VIADD R0, R6, 0x20 ;  /* 0x0000002006007836 */ /* 0x000fe20000000000 */
[----:B------:R-:W-:Y:S01]  /*10c70*/  LEA R4, P3, R2, UR6, 0x1 ;  /* 0x0000000602047c11 */ /* 0x000fe2000f8608ff */
[----:B------:R-:W-:-:S03]  /*10c80*/  IMAD.IADD R3, R3, 0x1, R5 ;  /* 0x0000000103037824 */ /* 0x000fc600078e0205 */
[-C--:B------:R-:W-:Y:S01]  /*10c90*/  ISETP.GE.AND P1, PT, R0, R9.reuse, PT ;  /* 0x000000090000720c */ /* 0x080fe20003f26270 */
[----:B------:R-:W-:Y:S01]  /*10ca0*/  VIADD R0, R6, 0x40 ;  /* 0x0000004006007836 */ /* 0x000fe20000000000 */
[----:B------:R-:W-:Y:S02]  /*10cb0*/  LEA.HI.X R5, R2, UR7, R3, 0x1, P3 ;  /* 0x0000000702057c11 */ /* 0x000fe400098f0c03 */
[----:B------:R0:W1:Y:S02]  /*10cc0*/  SHFL.IDX PT, R2, R4, RZ, 0x181f ;  /* 0x00181fff04027589 */ /* 0x00006400000e0000 */
[----:B------:R-:W-:Y:S02]  /*10cd0*/  ISETP.GE.AND P0, PT, R0, R9, PT ;  /* 0x000000090000720c */ /* 0x000fe40003f06270 */
[----:B------:R0:W2:Y:S01]  /*10ce0*/  SHFL.IDX PT, R0, R5, RZ, 0x181f ;  /* 0x00181fff05007589 */ /* 0x0000a200000e0000 */
[----:B------:R-:W-:Y:S10]  /*10cf0*/  @P2 BRA `(.L_x_1839) ;  /* 0x0000000000442947 */ /* 0x000ff40003800000 */
        /* <DEDUP_REMOVED lines=17> */
.L_x_1839:
[----:B------:R-:W-:Y:S05]  /*10e10*/  BSYNC B1 ;  /* 0x0000000000017941 */ /* 0x000fea0003800000 */
.L_x_1838:
[----:B--2---:R2:W4:Y:S01]  /*10e20*/  SHFL.IDX PT, R0, R5, 0x1, 0x181f ;  /* 0x00381f0005007f89 */ /* 0x00452200000e0000 */
[----:B------:R-:W-:Y:S03]  /*10e30*/  BSSY B1, `(.L_x_1840) ;  /* 0x0000014000017945 */ /* 0x000fe60003800000 */
[----:B-1-3--:R2:W1:Y:S01]  /*10e40*/  SHFL.IDX PT, R2, R4, 0x1, 0x181f ;  /* 0x00381f0004027f89 */ /* 0x00a46200000e0000 */
        /* <DEDUP_REMOVED lines=8> */
[----:B----4-:R-:W-:Y:S02]  /*10ed0*/  @!P4 LEA.HI.X R11, R19, R0, R212, 0x1, P6 ;  /* 0x00000000130bc211 */ /* 0x010fe400030f0cd4 */
        /* <DEDUP_REMOVED lines=9> */
.L_x_1841:
[----:B------:R-:W-:Y:S05]  /*10f70*/  BSYNC B1 ;  /* 0x0000000000017941 */ /* 0x000fea0003800000 */
.L_x_1840:
[----:B----4-:R4:W0:Y:S01]  /*10f80*/  SHFL.IDX PT, R0, R5, 0x2, 0x181f ;  /* 0x00581f0005007f89 */ /* 0x01082200000e0000 */
        /* <DEDUP_REMOVED lines=20> */
.L_x_1843:
[----:B------:R-:W-:Y:S05]  /*110d0*/  BSYNC B1 ;  /* 0x0000000000017941 */ /* 0x000fea0003800000 */
.L_x_1842:
[----:B---3--:R-:W-:Y:S01]  /*110e0*/  VIADD R3, R6, 0x60 ;  /* 0x0000006006037836 */ /* 0x008fe20000000000 */
[----:B0-----:R0:W3:Y:S04]  /*110f0*/  SHFL.IDX PT, R0, R5, 0x3, 0x181f ;  /* 0x00781f0005007f89 */ /* 0x0010e800000e0000 */
[----:B------:R-:W-:Y:S01]  /*11100*/  ISETP.GE.AND P0, PT, R3, R9, PT ;  /* 0x000000090300720c */ /* 0x000fe20003f06270 */
[----:B-1----:R0:W1:-:S12]  /*11110*/  SHFL.IDX PT, R2, R4, 0x3, 0x181f ;  /* 0x00781f0004027f89 */ /* 0x00205800000e0000 */
[----:B0-----:R-:W-:Y:S05]  /*11120*/  @P0 BRA `(.L_x_1835) ;  /* 0x0000000000440947 */ /* 0x001fea0003800000 */
[----:B------:R-:W-:Y:S02]  /*11130*/  ULDC UR5, c[0x0][0xac8] ;  /* 0x0002b20000057ab9 */ /* 0x000fe40000000800 */
[----:B------:R-:W-:Y:S02]  /*11140*/  ISETP.GE.AND P3, PT, R19, UR5, PT ;  /* 0x0000000513007c0c */ /* 0x000fe4000bf66270 */
[----:B------:R-:W-:Y:S02]  /*11150*/  ISETP.GE.AND P2, PT, R200, UR5, PT ;  /* 0x00000005c8007c0c */ /* 0x000fe4000bf46270 */
[----:B------:R-:W-:Y:S02]  /*11160*/  ISETP.GE.AND P1, PT, R23, UR5, PT ;  /* 0x0000000517007c0c */ /* 0x000fe4000bf26270 */
[----:B------:R-:W-:-:S07]  /*11170*/  ISETP.GE.AND P0, PT, R201, UR5, PT ;  /* 0x00000005c9007c0c */ /* 0x000fce000bf06270 */
[-C--:B-12-4-:R-:W-:Y:S02]  /*11180*/  @!P3 LEA R4, P6, R19, R2.reuse, 0x1 ;  /* 0x000000021304b211 */ /* 0x096fe400078c08ff */
[CC--:B------:R-:W-:Y:S02]  /*11190*/  @!P2 LEA R6, P5, R200.reuse, R2.reuse, 0x1 ;  /* 0x00000002c806a211 */ /* 0x0c0fe400078a08ff */
[----:B------:R-:W-:Y:S02]  /*111a0*/  @!P1 LEA R8, P4, R23, R2, 0x1 ;  /* 0x0000000217089211 */ /* 0x000fe400078808ff */
[----:B---3--:R-:W-:Y:S02]  /*111b0*/  @!P3 LEA.HI.X R5, R19, R0, R212, 0x1, P6 ;  /* 0x000000001305b211 */ /* 0x008fe400030f0cd4 */
        /* <DEDUP_REMOVED lines=8> */
.L_x_1835:
[----:B------:R-:W-:Y:S05]  /*11240*/  BSYNC B0 ;  /* 0x0000000000007941 */ /* 0x000fea0003800000 */
.L_x_1827:
[----:B------:R-:W-:Y:S02]  /*11250*/  ULDC UR5, c[0x0][0xc38] ;  /* 0x00030e0000057ab9 */ /* 0x000fe40000000800 */
[----:B------:R-:W-:-:S06]  /*11260*/  UISETP.GE.AND UP0, UPT, UR4, UR5, UPT ;  /* 0x000000050400728c */ /* 0x000fcc000bf06270 */
[----:B------:R-:W-:-:S13]  /*11270*/  PLOP3.LUT P0, PT, PT, PT, UP0, 0x80, 0x0 ;  /* 0x000000000000781c */ /* 0x000fda0003f0f008 */
[----:B------:R-:W-:Y:S05]  /*11280*/  @!P0 BRA `(.L_x_1844) ;  /* 0xfffffef800d88947 */ /* 0x000fea000383ffff */
[----:B------:R-:W-:Y:S05]  /*11290*/  EXIT ;  /* 0x000000000000794d */ /* 0x000fea0003800000 */
.L_x_1746:
[----:B------:R-:W-:-:S08]  /*112a0*/  NOP ;  /* 0x0000000000007918 */ /* 0x000fd00000000000 */
[----:B------:R-:W0:-:S00]  /*112b0*/  USETMAXREG.DEALLOC.CTAPOOL 0x18 ;  /* 0x00000018000079c8 */ /* 0x000e0000080e0500 */
[----:B0-----:R-:W-:-:S06]  /*112c0*/  LOP3.LUT R0, R0, 0x3, RZ, 0xc0, !PT ;  /* 0x0000000300007812 */ /* 0x001fcc00078ec0ff */
[----:B------:R-:W0:Y:S01]  /*112d0*/  S2UR UR6, SR_CTAID.X ;  /* 0x00000000000679c3 */ /* 0x000e220000002500 */
[----:B------:R-:W-:Y:S01]  /*112e0*/  LOP3.LUT R17, R17, 0xfffffffb, RZ, 0xc0, !PT ;  /* 0xfffffffb11117812 */ /* 0x000fe200078ec0ff */
[----:B------:R-:W-:Y:S01]  /*112f0*/  STL [R1+0x18], RZ ;  /* 0x000018ff01007387 */ /* 0x000fe20000100800 */
[----:B------:R-:W-:-:S03]  /*11300*/  IMAD.MOV.U32 R19, RZ, RZ, RZ ;  /* 0x000000ffff137224 */ /* 0x000fc600078e00ff */
[----:B------:R-:W1:Y:S02]  /*11310*/  SHFL.IDX PT, R0, R0, RZ, 0x1f ;  /* 0x00001fff00007589 */ /* 0x000e6400000e0000 */
[----:B-1----:R-:W-:Y:S02]  /*11320*/  ISETP.NE.AND P0, PT, R0, RZ, PT ;  /* 0x000000ff0000720c */ /* 0x002fe40003f05270 */
[----:B------:R-:W0:Y:S11]  /*11330*/  LDC R0, c[0x0][0xc38] ;  /* 0x00030e00ff007b82 */ /* 0x000e360000000800 */
[----:B------:R-:W-:Y:S01]  /*11340*/  @P0 LOP3.LUT R17, R17, 0x4, RZ, 0xfc, !PT ;  /* 0x0000000411110812 */ /* 0x000fe200078efcff */
[----:B------:R-:W-:Y:S06]  /*11350*/  @P0 BAR.ARV 0x4, 0x180 ;  /* 0x0106000000000b1d */ /* 0x000fec0000002000 */
[----:B0-----:R-:W-:Y:S01]  /*11360*/  ISETP.LE.AND P0, PT, R0, UR6, PT ;  /* 0x0000000600007c0c */ /* 0x001fe2000bf03270 */
[----:B------:R-:W-:-:S05]  /*11370*/  IMAD.MOV.U32 R0, RZ, RZ, 0x1 ;  /* 0x00000001ff007424 */ /* 0x000fca00078e00ff */
[----:B------:R0:W-:Y:S07]  /*11380*/  STL [R1+0x4], R0 ;  /* 0x0000040001007387 */ /* 0x0001ee0000100800 */
[----:B------:R-:W-:Y:S05]  /*11390*/  @P0 BRA `(.L_x_1845) ;  /* 0x00000044009c0947 */ /* 0x000fea0003800000 */
[----:B------:R-:W1:Y:S01]  /*113a0*/  S2R R5, SR_TID.X ;  /* 0x0000000000057919 */ /* 0x000e620000002100 */
[----:B------:R-:W2:Y:S01]  /*113b0*/  S2UR UR5, SR_CgaCtaId ;  /* 0x00000000000579c3 */ /* 0x000ea20000008800 */
[----:B------:R-:W-:Y:S01]  /*113c0*/  UMOV UR4, 0x400 ;  /* 0x0000040000047882 */ /* 0x000fe20000000000 */
[----:B------:R-:W-:Y:S01]  /*113d0*/  IMAD.MOV.U32 R19, RZ, RZ, RZ ;  /* 0x000000ffff137224 */ /* 0x000fe200078e00ff */
[----:B------:R-:W-:Y:S01]  /*113e0*/  ULDC UR42, c[0x0][0xc] ;  /* 0x00000300002a7ab9 */ /* 0x000fe20000000800 */
[----:B------:R-:W-:Y:S01]  /*113f0*/  ULDC.64 UR44, c[0x0][0x198] ;  /* 0x00006600002c7ab9 */ /* 0x000fe20000000a00 */
[----:B--2---:R-:W-:-:S06]  /*11400*/  ULEA UR4, UR5, UR4, 0x18 ;  /* 0x0000000405047291 */ /* 0x004fcc000f8ec03f */
[----:B------:R-:W-:Y:S01]  /*11410*/  IMAD.U32 R18, RZ, RZ, UR4 ;  /* 0x00000004ff127e24 */ /* 0x000fe2000f8e00ff */
[C---:B-1----:R-:W-:Y:S01]  /*11420*/  LOP3.LUT R4, R5.reuse, 0x7f, RZ, 0xc0, !PT ;  /* 0x0000007f05047812 */ /* 0x042fe200078ec0ff */
[----:B0-----:R-:W-:-:S05]  /*11430*/  IMAD.SHL.U32 R0, R5, 0x8, RZ ;  /* 0x0000000805007824 */ /* 0x001fca00078e00ff */
[----:B------:R-:W-:-:S04]  /*11440*/  LOP3.LUT R2, R0, 0x1f8, RZ, 0xc0, !PT ;  /* 0x000001f800027812 */ /* 0x000fc800078ec0ff */
[----:B------:R-:W-:Y:S01]  /*11450*/  LOP3.LUT R3, R2, 0x38, R5, 0x78, !PT ;  /* 0x0000003802037812 */ /* 0x000fe200078e7805 */
[----:B------:R-:W-:Y:S01]  /*11460*/  IMAD.SHL.U32 R2, R4, 0x8, RZ ;  /* 0x0000000804027824 */ /* 0x000fe200078e00ff */
[----:B------:R-:W-:-:S04]  /*11470*/  SHF.R.U32.HI R4, RZ, 0x3, R4 ;  /* 0x00000003ff047819 */ /* 0x000fc80000011604 */
[----:B------:R-:W-:Y:S01]  /*11480*/  LOP3.LUT R3, R3, 0x200, R2, 0xf8, !PT ;  /* 0x0000020003037812 */ /* 0x000fe200078ef802 */
[----:B------:R-:W-:-:S04]  /*11490*/  IMAD.SHL.U32 R2, R5, 0x10, RZ ;  /* 0x0000001005027824 */ /* 0x000fc800078e00ff */
[----:B------:R-:W-:Y:S01]  /*114a0*/  IMAD R3, R3, 0x2, R18 ;  /* 0x0000000203037824 */ /* 0x000fe200078e0212 */
[----:B------:R-:W-:Y:S01]  /*114b0*/  LOP3.LUT R0, R4, 0x70, R2, 0xf8, !PT ;  /* 0x0000007004007812 */ /* 0x000fe200078ef802 */
[----:B------:R-:W-:Y:S02]  /*114c0*/  IMAD.U32 R2, RZ, RZ, UR6 ;  /* 0x00000006ff027e24 */ /* 0x000fe4000f8e00ff */
[----:B------:R-:W-:Y:S01]  /*114d0*/  IMAD.MOV.U32 R0, RZ, RZ, 0x1 ;  /* 0x00000001ff007424 */ /* 0x000fe200078e00ff */
[----:B------:R0:W-:Y:S04]  /*114e0*/  STL [R1+0x10], R3 ;  /* 0x0000100301007387 */ /* 0x0001e80000100800 */
[----:B------:R0:W-:Y:S04]  /*114f0*/  STL [R1+0xc], R2 ;  /* 0x00000c0201007387 */ /* 0x0001e80000100800 */
[----:B------:R0:W-:Y:S04]  /*11500*/  STL [R1+0x18], RZ ;  /* 0x000018ff01007387 */ /* 0x0001e80000100800 */
[----:B------:R0:W-:Y:S02]  /*11510*/  STL [R1+0x4], R0 ;  /* 0x0000040001007387 */ /* 0x0001e40000100800 */
.L_x_1941:
[----:B0-2---:R-:W2:Y:S01]  /*11520*/  LDL R0, [R1+0xc] ;  /* 0x00000c0001007983 */ /* 0x005ea20000100800 */
[----:B------:R-:W-:Y:S02]  /*11530*/  ULDC UR8, c[0x0][0xc60] ;  /* 0x0003180000087ab9 */ /* 0x000fe40000000800 */
[----:B------:R-:W-:-:S11]  /*11540*/  UISETP.NE.AND UP0, UPT, UR8, 0x1, UPT ;  /* 0x000000010800788c */ /* 0x000fd6000bf05270 */
[----:B------:R-:W-:Y:S01]  /*11550*/  @UP0 ULDC UR4, c[0x0][0xc64] ;  /* 0x0003190000040ab9 */ /* 0x000fe20000000800 */
[----:B------:R-:W-:Y:S01]  /*11560*/  @UP0 ULDC UR9, c[0x0][0xc68] ;  /* 0x00031a0000090ab9 */ /* 0x000fe20000000800 */
[C---:B--2---:R-:W-:Y:S02]  /*11570*/  R2UR UR7, R0.reuse ;  /* 0x00000000000772ca */ /* 0x044fe400000e0000 */
[----:B------:R-:W-:-:S11]  /*11580*/  R2UR UR6, R0 ;  /* 0x00000000000672ca */ /* 0x000fd600000e0000 */
[----:B------:R-:W-:-:S04]  /*11590*/  UIMAD.WIDE.U32 UR4, UR7, UR4, URZ ;  /* 0x00000004070472a5 */ /* 0x000fc8000f8e003f */
[----:B------:R-:W-:-:S03]  /*115a0*/  @UP0 USHF.R.U32.HI UR7, URZ, UR9, UR5 ;  /* 0x000000093f070299 */ /* 0x000fc60008011605 */
[----:B------:R-:W-:Y:S02]  /*115b0*/  ULDC UR4, c[0x0][0xc78] ;  /* 0x00031e0000047ab9 */ /* 0x000fe40000000800 */
[----:B------:R-:W-:Y:S02]  /*115c0*/  UISETP.GE.AND UP0, UPT, UR7, UR4, UPT ;  /* 0x000000040700728c */ /* 0x000fe4000bf06270 */
[----:B------:R-:W-:-:S04]  /*115d0*/  UIADD3 UR4, -UR7, URZ, URZ ;  /* 0x0000003f07047290 */ /* 0x000fc8000fffe13f */
[----:B------:R-:W-:Y:S01]  /*115e0*/  PLOP3.LUT P0, PT, PT, PT, UP0, 0x80, 0x0 ;  /* 0x000000000000781c */ /* 0x000fe20003f0f008 */
[----:B------:R-:W-:-:S12]  /*115f0*/  UIMAD UR8, UR8, UR4, UR6 ;  /* 0x00000004080872a4 */ /* 0x000fd8000f8e0206 */
[----:B-1----:R-:W-:Y:S05]  /*11600*/  @!P0 BRA `(.L_x_1846) ;  /* 0x0000000000208947 */ /* 0x002fea0003800000 */
        /* <DEDUP_REMOVED lines=8> */
.L_x_1846:
[----:B------:R-:W-:Y:S01]  /*11690*/  ULDC UR9, c[0x0][0xc54] ;  /* 0x0003150000097ab9 */ /* 0x000fe20000000800 */
[----:B------:R-:W-:Y:S01]  /*116a0*/  UMOV UR6, UR8 ;  /* 0x0000000800067c82 */ /* 0x000fe20008000000 */
[----:B------:R-:W-:-:S11]  /*116b0*/  UISETP.NE.AND UP0, UPT, UR9, 0x1, UPT ;  /* 0x000000010900788c */ /* 0x000fd6000bf05270 */
[----:B------:R-:W-:Y:S02]  /*116c0*/  @UP0 ULDC.64 UR10, c[0x0][0xc58] ;  /* 0x00031600000a0ab9 */ /* 0x000fe40000000a00 */
[----:B------:R-:W-:-:S04]  /*116d0*/  UIMAD.WIDE.U32 UR4, UR8, UR10, URZ ;  /* 0x0000000a080472a5 */ /* 0x000fc8000f8e003f */
[----:B------:R-:W-:-:S04]  /*116e0*/  @UP0 USHF.R.U32.HI UR6, URZ, UR11, UR5 ;  /* 0x0000000b3f060299 */ /* 0x000fc80008011605 */
[----:B------:R-:W-:-:S12]  /*116f0*/  UIMAD UR4, UR6, UR9, URZ ;  /* 0x00000009060472a4 */ /* 0x000fd8000f8e023f */
.L_x_1847:
[----:B------:R-:W-:Y:S02]  /*11700*/  UIADD3 UR4, UR8, -UR4, URZ ;  /* 0x8000000408047290 */ /* 0x000fe4000fffe03f */
[----:B------:R-:W-:Y:S01]  /*11710*/  ULOP3.LUT UR5, URZ, UR6, URZ, 0x33, !UPT ;  /* 0x000000063f057292 */ /* 0x000fe2000f8e333f */
[----:B------:R-:W-:Y:S01]  /*11720*/  ULDC UR14, c[0x0][0xc48] ;  /* 0x00031200000e7ab9 */ /* 0x000fe20000000800 */
[----:B------:R-:W-:Y:S01]  /*11730*/  ULDC UR8, c[0x0][0x448] ;  /* 0x0001120000087ab9 */ /* 0x000fe20000000800 */
[----:B------:R-:W-:Y:S01]  /*11740*/  ULDC UR40, c[0x0][0xc3c] ;  /* 0x00030f0000287ab9 */ /* 0x000fe20000000800 */
[----:B------:R-:W-:Y:S02]  /*11750*/  UISETP.NE.AND UP2, UPT, UR14, 0x1, UPT ;  /* 0x000000010e00788c */ /* 0x000fe4000bf45270 */
[----:B------:R-:W-:Y:S02]  /*11760*/  UISETP.NE.AND UP1, UPT, UR8, 0x1, UPT ;  /* 0x000000010800788c */ /* 0x000fe4000bf25270 */
[----:B------:R-:W-:Y:S01]  /*11770*/  UIADD3 UR40, UR5, UR40, URZ ;  /* 0x0000002805287290 */ /* 0x000fe2000fffe03f */
[----:B------:R-:W-:Y:S01]  /*11780*/  ULDC.64 UR10, c[0x0][0x418] ;  /* 0x00010600000a7ab9 */ /* 0x000fe20000000a00 */
[----:B------:R-:W-:Y:S01]  /*11790*/  ULDC UR13, c[0x0][0xc54] ;  /* 0x00031500000d7ab9 */ /* 0x000fe20000000800 */
[----:B------:R-:W-:-:S02]  /*117a0*/  UISETP.NE.U32.AND UP0, UPT, UR10, URZ, UPT ;  /* 0x0000003f0a00728c */ /* 0x000fc4000bf05070 */
[----:B------:R-:W-:Y:S02]  /*117b0*/  UIMAD UR13, UR7, UR13, UR4 ;  /* 0x0000000d070d72a4 */ /* 0x000fe4000f8e0204 */
[----:B------:R-:W-:Y:S01]  /*117c0*/  USHF.L.U32 UR40, UR40, 0x7, URZ ;  /* 0x0000000728287899 */ /* 0x000fe2000800063f */
[----:B------:R-:W-:Y:S01]  /*117d0*/  ULDC.64 UR4, c[0x0][0x9e0] ;  /* 0x0002780000047ab9 */ /* 0x000fe20000000a00 */
[----:B------:R-:W-:Y:S02]  /*117e0*/  UISETP.NE.AND.EX UP0, UPT, UR11, URZ, UPT, UP0 ;  /* 0x0000003f0b00728c */ /* 0x000fe4000bf05300 */
[----:B------:R-:W-:Y:S02]  /*117f0*/  UISETP.GE.AND UP3, UPT, UR5, 0x1, UPT ;  /* 0x000000010500788c */ /* 0x000fe4000bf66270 */
[----:B------:R-:W-:Y:S01]  /*11800*/  UIADD3 UR12, UR40, 0x7f, URZ ;  /* 0x0000007f280c7890 */ /* 0x000fe2000fffe03f */
[----:B------:R-:W-:Y:S01]  /*11810*/  ULDC UR10, c[0x0][0x424] ;  /* 0x00010900000a7ab9 */ /* 0x000fe20000000800 */
[----:B------:R-:W-:Y:S01]  /*11820*/  ULDC UR6, c[0x0][0x288] ;  /* 0x0000a20000067ab9 */ /* 0x000fe20000000800 */
[----:B------:R-:W-:Y:S01]  /*11830*/  @UP2 ULDC UR8, c[0x0][0xc4c] ;  /* 0x0003130000082ab9 */ /* 0x000fe20000000800 */
[----:B------:R-:W-:Y:S01]  /*11840*/  @UP1 ULDC UR11, c[0x0][0x44c] ;  /* 0x00011300000b1ab9 */ /* 0x000fe20000000800 */
[----:B------:R-:W-:Y:S01]  /*11850*/  USEL UR15, UR10, 0x1, UP0 ;  /* 0x000000010a0f7887 */ /* 0x000fe20008000000 */
[----:B------:R-:W-:Y:S01]  /*11860*/  PLOP3.LUT P1, PT, PT, PT, UP3, 0x80, 0x0 ;  /* 0x000000000000781c */ /* 0x000fe20003f2f038 */
[----:B------:R-:W-:-:S02]  /*11870*/  UIADD3 UR16, -UR6, 0x1, URZ ;  /* 0x0000000106107890 */ /* 0x000fc4000fffe13f */
[----:B------:R-:W-:Y:S02]  /*11880*/  UIMAD.WIDE.U32 UR8, UR13, UR8, URZ ;  /* 0x000000080d0872a5 */ /* 0x000fe4000f8e003f */
[----:B------:R-:W-:Y:S01]  /*11890*/  UIMAD.WIDE.U32 UR10, UR12, UR11, URZ ;  /* 0x0000000b0c0a72a5 */ /* 0x000fe2000f8e003f */
[----:B------:R-:W-:Y:S01]  /*118a0*/  ULDC UR7, c[0x0][0x2f0] ;  /* 0x0000bc0000077ab9 */ /* 0x000fe20000000800 */
[----:B------:R-:W-:Y:S01]  /*118b0*/  @UP2 ULDC UR17, c[0x0][0xc50] ;  /* 0x0003140000112ab9 */ /* 0x000fe20000000800 */
[----:B------:R-:W-:Y:S01]  /*118c0*/  @UP1 ULDC UR18, c[0x0][0x450] ;  /* 0x0001140000121ab9 */ /* 0x000fe20000000800 */
[----:B------:R-:W-:Y:S01]  /*118d0*/  UMOV UR43, UR13 ;  /* 0x0000000d002b7c82 */ /* 0x000fe20008000000 */
[----:B------:R-:W-:Y:S02]  /*118e0*/  UIMAD UR16, UR15, UR7, UR16 ;  /* 0x000000070f1072a4 */ /* 0x000fe4000f8e0210 */
[----:B------:R-:W-:Y:S02]  /*118f0*/  @UP2 USHF.R.U32.HI UR43, URZ, UR17, UR9 ;  /* 0x000000113f2b2299 */ /* 0x000fe40008011609 */
[----:B------:R-:W-:-:S02]  /*11900*/  @UP1 USHF.R.U32.HI UR12, URZ, UR18, UR11 ;  /* 0x000000123f0c1299 */ /* 0x000fc4000801160b */
[----:B------:R-:W-:Y:S02]  /*11910*/  UIADD3 UR36, -UR43, URZ, URZ ;  /* 0x0000003f2b247290 */ /* 0x000fe4000fffe13f */
[----:B------:R-:W-:Y:S02]  /*11920*/  UIADD3 UR12, UR16, UR12, URZ ;  /* 0x0000000c100c7290 */ /* 0x000fe4000fffe03f */
[----:B------:R-:W-:Y:S02]  /*11930*/  UIMAD UR36, UR14, UR36, UR13 ;  /* 0x000000240e2472a4 */ /* 0x000fe4000f8e020d */
[----:B------:R-:W-:Y:S01]  /*11940*/  UIADD3 UR4, UR12, UR4, URZ ;  /* 0x000000040c047290 */ /* 0x000fe2000fffe03f */
[----:B------:R-:W-:Y:S11]  /*11950*/  @!P1 BRA `(.L_x_1848) ;  /* 0x0000000000449947 */ /* 0x000ff60003800000 */
[----:B------:R-:W-:Y:S01]  /*11960*/  ISETP.LT.AND P0, PT, RZ, UR12, PT ;  /* 0x0000000cff007c0c */ /* 0x000fe2000bf01270 */
[----:B------:R-:W-:-:S12]  /*11970*/  UIADD3 UR10, UR12, -0x1, URZ ;  /* 0xffffffff0c0a7890 */ /* 0x000fd8000fffe03f */
[----:B------:R-:W-:Y:S05]  /*11980*/  @P0 BRA `(.L_x_1849) ;  /* 0x00000000001c0947 */ /* 0x000fea0003800000 */
[----:B------:R-:W-:Y:S02]  /*11990*/  UISETP.NE.AND UP0, UPT, UR5, 0x1, UPT ;  /* 0x000000010500788c */ /* 0x000fe4000bf05270 */
[----:B------:R-:W-:-:S09]  /*119a0*/  UIADD3 UR10, -UR12, URZ, URZ ;  /* 0x0000003f0c0a7290 */ /* 0x000fd2000fffe13f */
[----:B------:R-:W-:Y:S02]  /*119b0*/  @UP0 ULDC.64 UR12, c[0x0][0x9e8] ;  /* 0x00027a00000c0ab9 */ /* 0x000fe40000000a00 */
[----:B------:R-:W-:-:S04]  /*119c0*/  UIMAD.WIDE.U32 UR8, UR10, UR12, URZ ;  /* 0x0000000c0a0872a5 */ /* 0x000fc8000f8e003f */
[----:B------:R-:W-:-:S04]  /*119d0*/  @UP0 USHF.R.U32.HI UR10, URZ, UR13, UR9 ;  /* 0x0000000d3f0a0299 */ /* 0x000fc80008011609 */
[----:B------:R-:W-:Y:S01]  /*119e0*/  ULOP3.LUT UR10, URZ, UR10, URZ, 0x33, !UPT ;  /* 0x0000000a3f0a7292 */ /* 0x000fe2000f8e333f */
[----:B------:R-:W-:Y:S11]  /*119f0*/  BRA `(.L_x_1850) ;  /* 0x0000000000107947 */ /* 0x000ff60003800000 */
.L_x_1849:
[----:B------:R-:W-:-:S11]  /*11a00*/  UISETP.NE.AND UP0, UPT, UR5, 0x1, UPT ;  /* 0x000000010500788c */ /* 0x000fd6000bf05270 */
[----:B------:R-:W-:Y:S02]  /*11a10*/  @UP0 ULDC.64 UR12, c[0x0][0x9e8] ;  /* 0x00027a00000c0ab9 */ /* 0x000fe40000000a00 */
[----:B------:R-:W-:-:S04]  /*11a20*/  UIMAD.WIDE.U32 UR8, UR10, UR12, URZ ;  /* 0x0000000c0a0872a5 */ /* 0x000fc8000f8e003f */
[----:B------:R-:W-:-:S12]  /*11a30*/  @UP0 USHF.R.U32.HI UR10, URZ, UR13, UR9 ;  /* 0x0000000d3f0a0299 */ /* 0x000fd80008011609 */
.L_x_1850:
[----:B------:R-:W-:-:S04]  /*11a40*/  UIMAD UR10, UR10, UR5, UR5 ;  /* 0x000000050a0a72a4 */ /* 0x000fc8000f8e0205 */
[----:B------:R-:W-:-:S04]  /*11a50*/  UISETP.LT.AND UP0, UPT, UR4, UR10, UPT ;  /* 0x0000000a0400728c */ /* 0x000fc8000bf01270 */
[----:B------:R-:W-:-:S12]  /*11a60*/  USEL UR4, UR4, UR10, UP0 ;  /* 0x0000000a04047287 */ /* 0x000fd80008000000 */
.L_x_1848:
[----:B------:R-:W-:Y:S02]  /*11a70*/  UIMAD UR8, UR15, UR7, 0x5f ;  /* 0x0000005f0f0874a4 */ /* 0x000fe4000f8e0207 */
[----:B------:R-:W-:Y:S02]  /*11a80*/  UIADD3 UR10, UR4, 0x5f, URZ ;  /* 0x0000005f040a7890 */ /* 0x000fe4000fffe03f */
[----:B------:R-:W-:Y:S02]  /*11a90*/  UIMAD.WIDE UR8, UR8, 0x2aaaaaab, URZ ;  /* 0x2aaaaaab080878a5 */ /* 0x000fe4000f8e023f */
[----:B------:R-:W-:Y:S01]  /*11aa0*/  UIMAD.WIDE UR10, UR10, 0x2aaaaaab, URZ ;  /* 0x2aaaaaab0a0a78a5 */ /* 0x000fe2000f8e023f */
[----:B------:R-:W-:Y:S01]  /*11ab0*/  @UP1 ULDC UR12, c[0x0][0x44c] ;  /* 0x00011300000c1ab9 */ /* 0x000fe20000000800 */
[----:B------:R-:W-:Y:S02]  /*11ac0*/  UIMAD UR7, UR15, UR7, -UR6 ;  /* 0x000000070f0772a4 */ /* 0x000fe4000f8e0a06 */
[----:B------:R-:W-:-:S02]  /*11ad0*/  UIMAD.WIDE.U32 UR12, UR40, UR12, URZ ;  /* 0x0000000c280c72a5 */ /* 0x000fc4000f8e003f */
[----:B------:R-:W-:Y:S02]  /*11ae0*/  USHF.R.U32.HI UR6, URZ, 0x1f, UR9 ;  /* 0x0000001f3f067899 */ /* 0x000fe40008011609 */
[----:B------:R-:W-:Y:S01]  /*11af0*/  USHF.R.U32.HI UR4, URZ, 0x1f, UR11 ;  /* 0x0000001f3f047899 */ /* 0x000fe2000801160b */
[----:B------:R-:W-:Y:S01]  /*11b00*/  @UP1 ULDC UR16, c[0x0][0x450] ;  /* 0x0001140000101ab9 */ /* 0x000fe20000000800 */
[----:B------:R-:W-:Y:S01]  /*11b10*/  UMOV UR14, UR40 ;  /* 0x00000028000e7c82 */ /* 0x000fe20008000000 */
[----:B------:R-:W-:Y:S02]  /*11b20*/  @UP1 USHF.R.U32.HI UR14, URZ, UR16, UR13 ;  /* 0x000000103f0e1299 */ /* 0x000fe4000801160d */
[----:B------:R-:W-:Y:S02]  /*11b30*/  ULEA.HI.SX32 UR9, UR9, UR6, 0x1c ;  /* 0x0000000609097291 */ /* 0x000fe4000f8fe23f */
[----:B------:R-:W-:Y:S02]  /*11b40*/  ULEA.HI.SX32 UR4, UR11, UR4, 0x1c ;  /* 0x000000040b047291 */ /* 0x000fe4000f8fe23f */
[----:B------:R-:W-:-:S02]  /*11b50*/  UIADD3 UR6, UR7, UR14, URZ ;  /* 0x0000000e07067290 */ /* 0x000fc4000fffe03f */
[----:B------:R-:W-:Y:S01]  /*11b60*/  UISETP.LT.AND UP0, UPT, UR9, UR4, UPT ;  /* 0x000000040900728c */ /* 0x000fe2000bf01270 */
[----:B------:R-:W-:Y:S02]  /*11b70*/  ULDC UR8, c[0x0][0x9dc] ;  /* 0x0002770000087ab9 */ /* 0x000fe40000000800 */
[----:B------:R-:W-:Y:S02]  /*11b80*/  UIADD3 UR8, UR6, -UR8, URZ ;  /* 0x8000000806087290 */ /* 0x000fe4000fffe03f */
[----:B------:R-:W-:Y:S01]  /*11b90*/  USEL UR39, UR9, UR4, UP0 ;  /* 0x0000000409277287 */ /* 0x000fe20008000000 */
[----:B------:R-:W-:Y:S11]  /*11ba0*/  @!P1 BRA `(.L_x_1851) ;  /* 0x0000000000489947 */ /* 0x000ff60003800000 */
[----:B------:R-:W-:Y:S02]  /*11bb0*/  UMOV UR4, UR6 ;  /* 0x0000000600047c82 */ /* 0x000fe40008000000 */
        /* <DEDUP_REMOVED lines=10> */
.L_x_1852:
[----:B------:R-:W-:-:S11]  /*11c60*/  UISETP.NE.AND UP0, UPT, UR5, 0x1, UPT ;  /* 0x000000010500788c */ /* 0x000fd6000bf05270 */
[----:B------:R-:W-:Y:S02]  /*11c70*/  @UP0 ULDC.64 UR10, c[0x0][0x9e8] ;  /* 0x00027a00000a0ab9 */ /* 0x000fe40000000a00 */
[----:B------:R-:W-:-:S04]  /*11c80*/  UIMAD.WIDE.U32 UR6, UR4, UR10, URZ ;  /* 0x0000000a040672a5 */ /* 0x000fc8000f8e003f */
[----:B------:R-:W-:-:S12]  /*11c90*/  @UP0 USHF.R.U32.HI UR4, URZ, UR11, UR7 ;  /* 0x0000000b3f040299 */ /* 0x000fd80008011607 */
.L_x_1853:
[----:B------:R-:W-:-:S04]  /*11ca0*/  UIMAD UR4, UR4, UR5, URZ ;  /* 0x00000005040472a4 */ /* 0x000fc8000f8e023f */
[----:B------:R-:W-:-:S04]  /*11cb0*/  UISETP.LT.AND UP0, UPT, UR8, UR4, UPT ;  /* 0x000000040800728c */ /* 0x000fc8000bf01270 */
[----:B------:R-:W-:-:S12]  /*11cc0*/  USEL UR8, UR8, UR4, !UP0 ;  /* 0x0000000408087287 */ /* 0x000fd8000c000000 */
.L_x_1851:
[----:B------:R-:W-:Y:S01]  /*11cd0*/  UIMAD.WIDE UR4, UR8, 0x2aaaaaab, URZ ;  /* 0x2aaaaaab080478a5 */ /* 0x000fe2000f8e023f */
[----:B------:R-:W-:Y:S03]  /*11ce0*/  BSSY B7, `(.L_x_1854) ;  /* 0x00003b6000077945 */ /* 0x000fe60003800000 */
[----:B------:R-:W-:-:S04]  /*11cf0*/  USHF.R.U32.HI UR4, URZ, 0x1f, UR5 ;  /* 0x0000001f3f047899 */ /* 0x000fc80008011605 */
[----:B------:R-:W-:-:S04]  /*11d00*/  ULEA.HI.SX32 UR4, UR5, UR4, 0x1c ;  /* 0x0000000405047291 */ /* 0x000fc8000f8fe23f */
[----:B------:R-:W-:-:S04]  /*11d10*/  UISETP.LT.AND UP0, UPT, URZ, UR4, UPT ;  /* 0x000000043f00728c */ /* 0x000fc8000bf01270 */
[----:B------:R-:W-:-:S04]  /*11d20*/  USEL UR38, URZ, UR4, !UP0 ;  /* 0x000000043f267287 */ /* 0x000fc8000c000000 */
[----:B------:R-:W-:-:S06]  /*11d30*/  UISETP.GT.AND UP0, UPT, UR39, UR38, UPT ;  /* 0x000000262700728c */ /* 0x000fcc000bf04270 */
[----:B------:R-:W-:-:S13]  /*11d40*/  PLOP3.LUT P0, PT, PT, PT, UP0, 0x80, 0x0 ;  /* 0x000000000000781c */ /* 0x000fda0003f0f008 */
        /* <DEDUP_REMOVED lines=11> */
[----:B-1----:R-:W2:Y:S01]  /*11e00*/  @P1 ATOMG.E.ADD.STRONG.GPU PT, R3, desc[UR46][R2.64], R5 ;  /* 0x00000005020319a8 */ /* 0x002ea200081ee1ee */
[----:B------:R-:W0:Y:S02]  /*11e10*/  S2R R4, SR_LTMASK ;  /* 0x0000000000047919 */ /* 0x000e240000003900 */
[----:B0-----:R-:W-:-:S04]  /*11e20*/  LOP3.LUT R4, R4, UR4, RZ, 0xc0, !PT ;  /* 0x0000000404047c12 */ /* 0x001fc8000f8ec0ff */
[----:B------:R-:W0:Y:S01]  /*11e30*/  POPC R7, R4 ;  /* 0x0000000400077309 */ /* 0x000e220000000000 */
[----:B--2---:R-:W0:Y:S02]  /*11e40*/  SHFL.IDX PT, R0, R3, R0, 0x1f ;  /* 0x00001f0003007589 */ /* 0x004e2400000e0000 */
[----:B0-----:R-:W-:-:S05]  /*11e50*/  IADD3 R0, R0, UR42, R7 ;  /* 0x0000002a00007c10 */ /* 0x001fca000fffe007 */
[----:B------:R4:W-:Y:S01]  /*11e60*/  STL [R1+0xc], R0 ;  /* 0x00000c0001007387 */ /* 0x0009e20000100800 */
[----:B------:R-:W-:Y:S05]  /*11e70*/  BRA `(.L_x_1856) ;  /* 0x0000003800707947 */ /* 0x000fea0003800000 */
.L_x_1855:
[----:B------:R-:W-:Y:S01]  /*11e80*/  VIADD R0, R18, 0x1c400 ;  /* 0x0001c40012007836 */ /* 0x000fe20000000000 */
[----:B------:R-:W-:Y:S04]  /*11e90*/  BSSY B6, `(.L_x_1857) ;  /* 0x0000013000067945 */ /* 0x000fe80003800000 */
[----:B------:R-:W-:-:S13]  /*11ea0*/  LOP3.LUT P0, RZ, R0, 0x3ff, RZ, 0xc0, !PT ;  /* 0x000003ff00ff7812 */ /* 0x000fda000780c0ff */
[----:B------:R-:W-:Y:S05]  /*11eb0*/  @!P0 BRA `(.L_x_1858) ;  /* 0x0000000000408947 */ /* 0x000fea0003800000 */
        /* <DEDUP_REMOVED lines=16> */
.L_x_1858:
[----:B------:R-:W-:Y:S05]  /*11fc0*/  BSYNC B6 ;  /* 0x0000000000067941 */ /* 0x000fea0003800000 */
.L_x_1857:
        /* <DEDUP_REMOVED lines=20> */
.L_x_1861:
        /* <DEDUP_REMOVED lines=15> */
.L_x_1860:
[----:B------:R-:W-:Y:S05]  /*12200*/  BSYNC B6 ;  /* 0x0000000000067941 */ /* 0x000fea0003800000 */
.L_x_1859:
[----:B------:R-:W-:Y:S01]  /*12210*/  ULDC.64 UR4, c[0x0][0x9f8] ;  /* 0x00027e0000047ab9 */ /* 0x000fe20000000a00 */
[----:B------:R-:W-:Y:S01]  /*12220*/  IMAD.U32 R7, RZ, RZ, UR43 ;  /* 0x0000002bff077e24 */ /* 0x000fe2000f8e00ff */
[----:B------:R-:W-:-:S04]  /*12230*/  UISETP.NE.U32.AND UP0, UPT, UR4, URZ, UPT ;  /* 0x0000003f0400728c */ /* 0x000fc8000bf05070 */
[----:B------:R-:W-:-:S06]  /*12240*/  UISETP.NE.AND.EX UP0, UPT, UR5, URZ, UPT, UP0 ;  /* 0x0000003f0500728c */ /* 0x000fcc000bf05300 */
[----:B------:R-:W-:-:S05]  /*12250*/  PLOP3.LUT P0, PT, PT, PT, UP0, 0x80, 0x0 ;  /* 0x000000000000781c */ /* 0x000fca0003f0f008 */
[----:B------:R-:W-:Y:S02]  /*12260*/  @UP0 ULDC.64 UR4, c[0x0][0x9f8] ;  /* 0x00027e0000040ab9 */ /* 0x000fe40000000a00 */
[----:B------:R-:W-:-:S06]  /*12270*/  @UP0 UIMAD.WIDE UR4, UR43, 0x4, UR4 ;  /* 0x000000042b0408a5 */ /* 0x000fcc000f8e0204 */
[----:B------:R-:W-:Y:S02]  /*12280*/  IMAD.U32 R2, RZ, RZ, UR4 ;  /* 0x00000004ff027e24 */ /* 0x000fe4000f8e00ff */
[----:B------:R-:W-:-:S05]  /*12290*/  IMAD.U32 R3, RZ, RZ, UR5 ;  /* 0x00000005ff037e24 */ /* 0x000fca000f8e00ff */
[----:B------:R0:W2:Y:S01]  /*122a0*/  @P0 LDG.E R7, desc[UR46][R2.64] ;  /* 0x0000002e02070981 */ /* 0x0000a2000c1e1900 */
[----:B------:R-:W-:Y:S01]  /*122b0*/  UMOV UR4, 0xffffffff ;  /* 0xffffffff00047882 */ /* 0x000fe20000000000 */
[----:B------:R-:W-:Y:S01]  /*122c0*/  IMAD.U32 R0, RZ, RZ, UR39 ;  /* 0x00000027ff007e24 */ /* 0x000fe2000f8e00ff */
[----:B------:R-:W-:Y:S01]  /*122d0*/  LOP3.LUT R17, R17, 0xfffffffe, RZ, 0xc0, !PT ;  /* 0xfffffffe11117812 */ /* 0x000fe200078ec0ff */
[----:B------:R-:W1:Y:S02]  /*122e0*/  S2R R4, SR_TID.X ;  /* 0x0000000000047919 */ /* 0x000e640000002100 */
[----:B------:R-:W-:Y:S01]  /*122f0*/  VIADD R0, R0, 0xffffffff ;  /* 0xffffffff00007836 */ /* 0x000fe20000000000 */
[----:B0-----:R-:W0:Y:S02]  /*12300*/  LDC.64 R2, c[0x0][0x418] ;  /* 0x00010600ff027b82 */ /* 0x001e240000000a00 */
[----:B0-----:R-:W-:Y:S02]  /*12310*/  ISETP.NE.U32.AND P0, PT, R2, RZ, PT ;  /* 0x000000ff0200720c */ /* 0x001fe40003f05070 */
[----:B-1----:R-:W-:-:S02]  /*12320*/  SHF.R.U32.HI R4, RZ, 0x5, R4 ;  /* 0x00000005ff047819 */ /* 0x002fc40000011604 */
[----:B------:R-:W-:Y:S02]  /*12330*/  ISETP.NE.AND.EX P1, PT, R3, RZ, PT, P0 ;  /* 0x000000ff0300720c */ /* 0x000fe40003f25300 */
[----:B------:R-:W-:-:S11]  /*12340*/  LOP3.LUT R4, R4, 0x3, RZ, 0xc0, !PT ;  /* 0x0000000304047812 */ /* 0x000fd600078ec0ff */
[----:B------:R-:W-:Y:S02]  /*12350*/  @P1 LOP3.LUT R17, R17, 0x1, RZ, 0xfc, !PT ;  /* 0x0000000111111812 */ /* 0x000fe400078efcff */
[----:B--2---:R-:W-:Y:S01]  /*12360*/  SHF.R.S32.HI R8, RZ, 0x1f, R7 ;  /* 0x0000001fff087819 */ /* 0x004fe20000011407 */
[----:B------:R0:W-:Y:S01]  /*12370*/  STL [R1], R7 ;  /* 0x0000000701007387 */ /* 0x0001e20000100800 */
[----:B------:R-:W-:-:S03]  /*12380*/  SEL R16, R7, RZ, !P1 ;  /* 0x000000ff07107207 */ /* 0x000fc60004800000 */
[----:B------:R0:W-:Y:S01]  /*12390*/  STL [R1+0x8], R8 ;  /* 0x0000080801007387 */ /* 0x0001e20000100800 */
[----:B------:R-:W-:Y:S05]  /*123a0*/  BRA.DIV UR4, `(.L_x_1862) ;  /* 0x0000003e044c7947 */ /* 0x000fea000b800000 */
[----:B------:R1:W2:Y:S02]  /*123b0*/  SHFL.IDX PT, R14, R4, RZ, 0x1f ;  /* 0x00001fff040e7589 */ /* 0x0002a400000e0000 */
.L_x_1956:
[----:B------:R3:W-:Y:S01]  /*123c0*/  STL [R1+0x14], R0 ;  /* 0x0000140001007387 */ /* 0x0007e20000100800 */
[----:B--2---:R-:W-:Y:S02]  /*123d0*/  ISETP.NE.AND P0, PT, R14, RZ, PT ;  /* 0x000000ff0e00720c */ /* 0x004fe40003f05270 */
[----:B------:R-:W-:Y:S02]  /*123e0*/  PLOP3.LUT P2, PT, PT, PT, PT, 0x8, 0x0 ;  /* 0x000000000000781c */ /* 0x000fe40003f4e170 */
[----:B------:R-:W-:-:S11]  /*123f0*/  LOP3.LUT R17, R17, 0xfffffffd, RZ, 0xc0, !PT ;  /* 0xfffffffd11117812 */ /* 0x000fd600078ec0ff */
[----:B------:R-:W-:Y:S01]  /*12400*/  @P2 LOP3.LUT R17, R17, 0x2, RZ, 0xfc, !PT ;  /* 0x0000000211112812 */ /* 0x000fe200078efcff */
[----:B---3--:R-:W-:Y:S06]  /*12410*/  @P0 BRA `(.L_x_1863) ;  /* 0x0000000000f00947 */ /* 0x008fec0003800000 */
[----:B------:R-:W-:-:S03]  /*12420*/  UMOV UR4, 0xffffffff ;  /* 0xffffffff00047882 */ /* 0x000fc60000000000 */
[----:B------:R-:W-:Y:S05]  /*12430*/  BRA.DIV UR4, `(.L_x_1864) ;  /* 0x0000003e04487947 */ /* 0x000fea000b800000 */
[----:B------:R-:W-:-:S13]  /*12440*/  ELECT P6, URZ, PT ;  /* 0x00000000003f782f */ /* 0x000fda00038c0000 */
.L_x_1959:
[----:B------:R-:W-:Y:S05]  /*12450*/  @!P6 BRA `(.L_x_1863) ;  /* 0x0000000000e0e947 */ /* 0x000fea0003800000 */
[----:B------:R-:W-:Y:S01]  /*12460*/  IMAD.MOV.U32 R16, RZ, RZ, R7 ;  /* 0x000000ffff107224 */ /* 0x000fe200078e0007 */
[----:B------:R-:W-:Y:S06]  /*12470*/  @!P1 BRA `(.L_x_1865) ;  /* 0x00000000004c9947 */ /* 0x000fec0003800000 */
[----:B------:R-:W-:Y:S01]  /*12480*/  IMAD.MOV.U32 R9, RZ, RZ, R0 ;  /* 0x000000ffff097224 */ /* 0x000fe200078e0000 */
[----:B------:R-:W-:Y:S01]  /*12490*/  ULDC.64 UR4, c[0x0][0x428] ;  /* 0x00010a0000047ab9 */ /* 0x000fe20000000a00 */
[----:B------:R-:W2:Y:S02]  /*124a0*/  LDC R0, c[0x0][0x43c] ;  /* 0x00010f00ff007b82 */ /* 0x000ea40000000800 */
[----:B--2---:R-:W-:-:S13]  /*124b0*/  ISETP.NE.AND P0, PT, R0, 0x1, PT ;  /* 0x000000010000780c */ /* 0x004fda0003f05270 */
[----:B-1----:R-:W1:Y:S02]  /*124c0*/  @P0 LDC.64 R4, c[0x0][0x440] ;  /* 0x00011000ff040b82 */ /* 0x002e640000000a00 */
[----:B-1----:R-:W-:-:S04]  /*124d0*/  @P0 IMAD.HI.U32 R6, R9, R4, RZ ;  /* 0x0000000409060227 */ /* 0x002fc800078e00ff */
[----:B------:R-:W-:Y:S01]  /*124e0*/  IMAD.MOV.U32 R4, RZ, RZ, R9 ;  /* 0x000000ffff047224 */ /* 0x000fe200078e0009 */
[----:B------:R-:W-:-:S05]  /*124f0*/  @P0 SHF.R.U32.HI R4, RZ, R5, R6 ;  /* 0x00000005ff040219 */ /* 0x000fca0000011606 */
[----:B------:R-:W-:-:S04]  /*12500*/  IMAD.MOV R5, RZ, RZ, -R4 ;  /* 0x000000ffff057224 */ /* 0x000fc800078e0a04 */
[----:B------:R-:W-:Y:S01]  /*12510*/  IMAD R9, R0, R5, R9 ;  /* 0x0000000500097224 */ /* 0x000fe200078e0209 */
[----:B------:R-:W-:Y:S01]  /*12520*/  SHF.R.S32.HI R5, RZ, 0x1f, R4 ;  /* 0x0000001fff057819 */ /* 0x000fe20000011404 */
[----:B------:R-:W-:-:S03]  /*12530*/  IMAD R0, R8, UR4, RZ ;  /* 0x0000000408007c24 */ /* 0x000fc6000f8e02ff */
[----:B------:R2:W-:Y:S01]  /*12540*/  STL [R1+0x14], R9 ;  /* 0x0000140901007387 */ /* 0x0005e20000100800 */
[----:B------:R-:W-:-:S04]  /*12550*/  IMAD.WIDE.U32 R4, R7, UR4, R4 ;  /* 0x0000000407047c25 */ /* 0x000fc8000f8e0004 */
[----:B------:R-:W-:Y:S01]  /*12560*/  IMAD R0, R7, UR5, R0 ;  /* 0x0000000507007c24 */ /* 0x000fe2000f8e0200 */
[----:B------:R-:W-:-:S03]  /*12570*/  LEA R2, P0, R4, R2, 0x2 ;  /* 0x0000000204027211 */ /* 0x000fc600078010ff */
[----:B------:R-:W-:-:S05]  /*12580*/  IMAD.IADD R0, R5, 0x1, R0 ;  /* 0x0000000105007824 */ /* 0x000fca00078e0200 */
[----:B------:R-:W-:-:S05]  /*12590*/  LEA.HI.X R3, R4, R3, R0, 0x2, P0 ;  /* 0x0000000304037211 */ /* 0x000fca00000f1400 */
[----:B------:R2:W5:Y:S02]  /*125a0*/  LDG.E R16, desc[UR46][R2.64] ;  /* 0x0000002e02107981 */ /* 0x000564000c1e1900 */
.L_x_1865:
[----:B------:R-:W3:Y:S01]  /*125b0*/  LDL R0, [R1+0x4] ;  /* 0x0000040001007983 */ /* 0x000ee20000100800 */
[----:B--2---:R-:W-:Y:S01]  /*125c0*/  IMAD R3, R19, 0x8, R18 ;  /* 0x0000000813037824 */ /* 0x004fe200078e0212 */
[----:B0-----:R-:W0:Y:S02]  /*125d0*/  S2R R7, SR_TID.X ;  /* 0x0000000000077919 */ /* 0x001e240000002100 */
[----:B0-----:R-:W-:-:S04]  /*125e0*/  LOP3.LUT R7, R7, 0x7f, RZ, 0xc0, !PT ;  /* 0x0000007f07077812 */ /* 0x001fc800078ec0ff */
[----:B------:R-:W-:Y:S02]  /*125f0*/  ISETP.NE.AND P1, PT, R7, RZ, PT ;  /* 0x000000ff0700720c */ /* 0x000fe40003f25270 */
[----:B---3--:R-:W-:-:S04]  /*12600*/  SHF.L.U32 R0, R0, 0x1f, RZ ;  /* 0x0000001f00007819 */ /* 0x008fc800000006ff */
[----:B------:R-:W0:Y:S02]  /*12610*/  SYNCS.PHASECHK.TRANS64.TRYWAIT P0, [R3+URZ+0x22840], R0 ;  /* 0x02284000030075a7 */ /* 0x000e24000800017f */
[----:B0-----:R-:W-:Y:S05]  /*12620*/  @!P0 BRA `(.L_x_1866) ;  /* 0x0000003800ec8947 */ /* 0x001fea0003800000 */
.L_x_1960:
        /* <DEDUP_REMOVED lines=8> */
.L_x_1867:
[----:B------:R-:W2:Y:S01]  /*126b0*/  LDL R2, [R1+0x14] ;  /* 0x0000140001027983 */ /* 0x000ea20000100800 */
[----:B0-----:R-:W-:Y:S01]  /*126c0*/  IMAD R0, R19, 0x3000, R18 ;  /* 0x0000300013007824 */ /* 0x001fe200078e0212 */
[----:B------:R-:W-:Y:S01]  /*126d0*/  R2UR UR33, R3 ;  /* 0x00000000032172ca */ /* 0x000fe200000e0000 */
[----:B------:R-:W-:Y:S01]  /*126e0*/  UIADD3 UR4, UP0, UR44, 0x370, URZ ;  /* 0x000003702c047890 */ /* 0x000fe2000ff1e03f */
[----:B-----5:R-:W-:Y:S01]  /*126f0*/  R2UR UR37, R16 ;  /* 0x00000000102572ca */ /* 0x020fe200000e0000 */
[----:B------:R-:W-:Y:S01]  /*12700*/  UMOV UR6, 0x0 ;  /* 0x0000000000067882 */ /* 0x000fe20000000000 */
[----:B------:R-:W-:Y:S01]  /*12710*/  R2UR UR32, R0 ;  /* 0x00000000002072ca */ /* 0x000fe200000e0000 */
[----:B------:R-:W-:Y:S01]  /*12720*/  UIADD3.X UR5, URZ, UR45, URZ, UP0, !UPT ;  /* 0x0000002d3f057290 */ /* 0x000fe200087fe43f */
[----:B------:R-:W-:Y:S01]  /*12730*/  PLOP3.LUT P0, PT, PT, PT, PT, 0x80, 0x0 ;  /* 0x000000000000781c */ /* 0x000fe20003f0f070 */
[----:B------:R-:W-:Y:S01]  /*12740*/  UMOV UR7, 0x14f00000 ;  /* 0x14f0000000077882 */ /* 0x000fe20000000000 */
[----:B------:R-:W-:Y:S01]  /*12750*/  UMOV UR34, URZ ;  /* 0x0000003f00227c82 */ /* 0x000fe20008000000 */
[----:B------:R-:W-:-:S04]  /*12760*/  LOP3.LUT R17, R17, 0xfffffffd, RZ, 0xc0, !PT ;  /* 0xfffffffd11117812 */ /* 0x000fc800078ec0ff */
[----:B------:R-:W-:-:S04]  /*12770*/  UIADD3 UR33, UR33, 0x22830, URZ ;  /* 0x0002283021217890 */ /* 0x000fc8000fffe03f */
[----:B------:R-:W-:Y:S02]  /*12780*/  UIADD3 UR32, UR32, 0x1c400, URZ ;  /* 0x0001c40020207890 */ /* 0x000fe4000fffe03f */
[----:B------:R-:W-:Y:S02]  /*12790*/  @P0 LOP3.LUT R17, R17, 0x2, RZ, 0xfc, !PT ;  /* 0x0000000211110812 */ /* 0x000fe400078efcff */
[----:B--2---:R-:W-:-:S13]  /*127a0*/  R2UR UR35, R2 ;  /* 0x00000000022372ca */ /* 0x004fda00000e0000 */
[----:B------:R-:W-:-:S09]  /*127b0*/  UIMAD UR35, UR35, 0x60, URZ ;  /* 0x00000060232378a4 */ /* 0x000fd2000f8e023f */
[----:B------:R2:W-:Y:S02]  /*127c0*/  UTMALDG.4D [UR32], [UR4], desc[UR6] ;  /* 0x00000620040075b4 */ /* 0x0005e40008019000 */
[----:B--2---:R-:W-:Y:S01]  /*127d0*/  NOP ;  /* 0x0000000000007918 */ /* 0x004fe20000000000 */
.L_x_1863:
[----:B------:R-:W-:Y:S01]  /*127e0*/  VIADD R0, R18, 0x18400 ;  /* 0x0001840012007836 */ /* 0x000fe20000000000 */
[----:B------:R-:W-:Y:S05]  /*127f0*/  WARPSYNC.ALL ;  /* 0x0000000000007948 */ /* 0x000fea0003800000 */
[----:B------:R-:W-:Y:S01]  /*12800*/  BAR.SYNC.DEFER_BLOCKING 0x8, 0x180 ;  /* 0x0206000000007b1d */ /* 0x000fe20000010000 */
[----:B------:R-:W-:-:S05]  /*12810*/  LOP3.LUT P0, RZ, R0, 0x3ff, RZ, 0xc0, !PT ;  /* 0x000003ff00ff7812 */ /* 0x000fca000780c0ff */
[----:B------:R-:W-:Y:S08]  /*12820*/  BSSY B6, `(.L_x_1868) ;  /* 0x0000012000067945 */ /* 0x000ff00003800000 */
[----:B------:R-:W-:Y:S05]  /*12830*/  @!P0 BRA `(.L_x_1869) ;  /* 0x0000000000408947 */ /* 0x000fea0003800000 */
[----:B------:R-:W-:Y:S01]  /*12840*/  MOV R2, 0x0 ;  /* 0x0000000000027802 */ /* 0x000fe20000000f00 */
[----:B------:R-:W-:Y:S01]  /*12850*/  ULDC.64 UR6, c[0x4][0x98] ;  /* 0x0100260000067ab9 */ /* 0x000fe20000000a00 */
[----:B------:R-:W-:Y:S01]  /*12860*/  ULDC.64 UR8, c[0x4][0xa0] ;  /* 0x0100280000087ab9 */ /* 0x000fe20000000a00 */
[----:B------:R-:W-:Y:S01]  /*12870*/  ULDC.64 UR4, c[0x4][0x20] ;  /* 0x0100080000047ab9 */ /* 0x000fe20000000a00 */
[----:B-1----:R-:W-:Y:S02]  /*12880*/  IMAD.U32 R4, RZ, RZ, UR6 ;  /* 0x00000006ff047e24 */ /* 0x002fe4000f8e00ff */
[----:B------:R-:W1:Y:S01]  /*12890*/  LDC.64 R2, c[0x4][R2] ;  /* 0x0100000002027b82 */ /* 0x000e620000000a00 */
[----:B------:R-:W-:Y:S02]  /*128a0*/  IMAD.U32 R5, RZ, RZ, UR7 ;  /* 0x00000007ff057e24 */ /* 0x000fe4000f8e00ff */
[----:B------:R-:W-:Y:S02]  /*128b0*/  IMAD.U32 R6, RZ, RZ, UR8 ;  /* 0x00000008ff067e24 */ /* 0x000fe4000f8e00ff */
[----:B0-----:R-:W-:-:S02]  /*128c0*/  IMAD.U32 R7, RZ, RZ, UR9 ;  /* 0x00000009ff077e24 */ /* 0x001fc4000f8e00ff */
[----:B------:R-:W-:Y:S02]  /*128d0*/  IMAD.U32 R10, RZ, RZ, UR4 ;  /* 0x00000004ff0a7e24 */ /* 0x000fe4000f8e00ff */
[----:B------:R-:W-:Y:S02]  /*128e0*/  IMAD.U32 R11, RZ, RZ, UR5 ;  /* 0x00000005ff0b7e24 */ /* 0x000fe4000f8e00ff */
[----:B------:R-:W-:Y:S02]  /*128f0*/  IMAD.MOV.U32 R8, RZ, RZ, 0x70 ;  /* 0x00000070ff087424 */ /* 0x000fe400078e00ff */
[----:B------:R-:W-:Y:S02]  /*12900*/  IMAD.MOV.U32 R12, RZ, RZ, 0x1 ;  /* 0x00000001ff0c7424 */ /* 0x000fe400078e00ff */
[----:B------:R-:W-:-:S07]  /*12910*/  IMAD.MOV.U32 R13, RZ, RZ, RZ ;  /* 0x000000ffff0d7224 */ /* 0x000fce00078e00ff */
[----:B------:R-:W-:-:S07]  /*12920*/  LEPC R20, `(.L_x_1869) ;  /* 0x000000001014794e */ /* 0x000fce0000000000 */
[----:B-1----:R-:W-:Y:S05]  /*12930*/  CALL.ABS.NOINC R2 ;  /* 0x0000000002007343 */ /* 0x002fea0003c00000 */
.L_x_1869:
[----:B------:R-:W-:Y:S05]  /*12940*/  BSYNC B6 ;  /* 0x0000000000067941 */ /* 0x000fea0003800000 */
.L_x_1868:
[----:B------:R2:W5:Y:S01]  /*12950*/  LDL R10, [R1+0x10] ;  /* 0x00001000010a7983 */ /* 0x0005620000100800 */
[----:B0-----:R-:W0:Y:S01]  /*12960*/  LDC R7, c[0x0][0x448] ;  /* 0x00011200ff077b82 */ /* 0x001e220000000800 */
[----:B------:R-:W3:Y:S01]  /*12970*/  S2R R2, SR_TID.X ;  /* 0x0000000000027919 */ /* 0x000ee20000002100 */
[----:B------:R-:W-:Y:S01]  /*12980*/  USHF.R.S32.HI UR4, URZ, 0x1f, UR36 ;  /* 0x0000001f3f047899 */ /* 0x000fe20008011424 */
[----:B------:R-:W-:Y:S01]  /*12990*/  ULDC.64 UR8, c[0x0][0x2d8] ;  /* 0x0000b60000087ab9 */ /* 0x000fe20000000a00 */
[----:B0-----:R-:W-:Y:S02]  /*129a0*/  ISETP.NE.AND P0, PT, R7, 0x1, PT ;  /* 0x000000010700780c */ /* 0x001fe40003f05270 */
[C---:B---3--:R-:W-:Y:S01]  /*129b0*/  LOP3.LUT R0, R2.reuse, 0x7f, RZ, 0xc0, !PT ;  /* 0x0000007f02007812 */ /* 0x048fe200078ec0ff */
[----:B------:R-:W-:-:S10]  /*129c0*/  IMAD.SHL.U32 R2, R2, 0x10, RZ ;  /* 0x0000001002027824 */ /* 0x000fd400078e00ff */
[----:B------:R-:W0:Y:S01]  /*129d0*/  @P0 LDC R3, c[0x0][0x44c] ;  /* 0x00011300ff030b82 */ /* 0x000e220000000800 */
[----:B------:R-:W-:-:S04]  /*129e0*/  SHF.R.U32.HI R0, RZ, 0x3, R0 ;  /* 0x00000003ff007819 */ /* 0x000fc80000011600 */
[----:B------:R-:W-:-:S03]  /*129f0*/  LOP3.LUT R2, R0, 0x70, R2, 0xf8, !PT ;  /* 0x0000007000027812 */ /* 0x000fc600078ef802 */
[----:B------:R-:W3:Y:S01]  /*12a00*/  @P0 LDC R0, c[0x0][0x450] ;  /* 0x00011400ff000b82 */ /* 0x000ee20000000800 */
[----:B------:R-:W-:Y:S01]  /*12a10*/  UIMAD UR6, UR4, UR8, URZ ;  /* 0x00000008040672a4 */ /* 0x000fe2000f8e023f */
[----:B------:R-:W-:Y:S01]  /*12a20*/  VIADD R2, R2, UR40 ;  /* 0x0000002802027c36 */ /* 0x000fe20008000000 */
[----:B------:R-:W-:Y:S02]  /*12a30*/  UIMAD.WIDE.U32 UR4, UR36, UR8, URZ ;  /* 0x00000008240472a5 */ /* 0x000fe4000f8e003f */
[----:B------:R-:W-:Y:S01]  /*12a40*/  UIMAD UR6, UR36, UR9, UR6 ;  /* 0x00000009240672a4 */ /* 0x000fe2000f8e0206 */
[----:B------:R-:W-:Y:S01]  /*12a50*/  IMAD.MOV.U32 R6, RZ, RZ, R2 ;  /* 0x000000ffff067224 */ /* 0x000fe200078e0002 */
[----:B------:R-:W-:Y:S02]  /*12a60*/  USHF.R.S32.HI UR7, URZ, 0x1f, UR43 ;  /* 0x0000001f3f077899 */ /* 0x000fe4000801142b */
[----:B------:R-:W-:Y:S01]  /*12a70*/  UIADD3 UR5, UR5, UR6, URZ ;  /* 0x0000000605057290 */ /* 0x000fe2000fffe03f */
[----:B------:R-:W-:Y:S01]  /*12a80*/  ULDC.64 UR8, c[0x0][0x2e0] ;  /* 0x0000b80000087ab9 */ /* 0x000fe20000000a00 */
[----:B0-----:R-:W-:-:S02]  /*12a90*/  @P0 IMAD.HI.U32 R3, R2, R3, RZ ;  /* 0x0000000302030227 */ /* 0x001fc400078e00ff */
[----:B------:R-:W-:Y:S01]  /*12aa0*/  UIMAD.WIDE.U32 UR4, UR43, UR8, UR4 ;  /* 0x000000082b0472a5 */ /* 0x000fe2000f8e0004 */
[----:B------:R-:W0:Y:S01]  /*12ab0*/  S2R R9, SR_TID.X ;  /* 0x0000000000097919 */ /* 0x000e220000002100 */
[----:B------:R-:W-:Y:S01]  /*12ac0*/  UIMAD UR6, UR7, UR8, URZ ;  /* 0x00000008070672a4 */ /* 0x000fe2000f8e023f */
[----:B---3--:R-:W-:-:S03]  /*12ad0*/  @P0 SHF.R.U32.HI R6, RZ, R0, R3 ;  /* 0x00000000ff060219 */ /* 0x008fc60000011603 */
[----:B------:R-:W-:Y:S01]  /*12ae0*/  UIMAD UR6, UR43, UR9, UR6 ;  /* 0x000000092b0672a4 */ /* 0x000fe2000f8e0206 */
[----:B-1----:R-:W-:Y:S02]  /*12af0*/  IMAD.U32 R4, RZ, RZ, UR4 ;  /* 0x00000004ff047e24 */ /* 0x002fe4000f8e00ff */
[----:B------:R-:W-:Y:S01]  /*12b00*/  IMAD.MOV R0, RZ, RZ, -R6 ;  /* 0x000000ffff007224 */ /* 0x000fe200078e0a06 */
[----:B------:R-:W-:-:S03]  /*12b10*/  UIADD3 UR6, UR5, UR6, URZ ;  /* 0x0000000605067290 */ /* 0x000fc6000fffe03f */
[----:B------:R-:W-:Y:S02]  /*12b20*/  IMAD R0, R7, R0, R2 ;  /* 0x0000000007007224 */ /* 0x000fe400078e0202 */
[----:B------:R-:W-:Y:S01]  /*12b30*/  IMAD.MOV.U32 R2, RZ, RZ, R4 ;  /* 0x000000ffff027224 */ /* 0x000fe200078e0004 */
[----:B------:R-:W-:Y:S01]  /*12b40*/  SHF.R.S32.HI R4, RZ, 0x1f, R6 ;  /* 0x0000001fff047819 */ /* 0x000fe20000011406 */
[----:B------:R-:W-:Y:S01]  /*12b50*/  IMAD.U32 R5, RZ, RZ, UR5 ;  /* 0x00000005ff057e24 */ /* 0x000fe2000f8e00ff */
[----:B------:R-:W-:Y:S01]  /*12b60*/  ULDC.64 UR4, c[0x0][0x2d0] ;  /* 0x0000b40000047ab9 */ /* 0x000fe20000000a00 */
[----:B------:R-:W-:Y:S01]  /*12b70*/  IMAD.U32 R3, RZ, RZ, UR6 ;  /* 0x00000006ff037e24 */ /* 0x000fe2000f8e00ff */
[----:B------:R-:W-:Y:S01]  /*12b80*/  ULDC UR6, c[0x0][0x2b8] ;  /* 0x0000ae0000067ab9 */ /* 0x000fe20000000800 */
[----:B------:R-:W-:Y:S02]  /*12b90*/  IMAD R4, R4, UR4, RZ ;  /* 0x0000000404047c24 */ /* 0x000fe4000f8e02ff */
[----:B------:R-:W-:-:S04]  /*12ba0*/  IMAD.WIDE.U32 R2, R6, UR4, R2 ;  /* 0x0000000406027c25 */ /* 0x000fc8000f8e0002 */
[----:B------:R-:W-:Y:S01]  /*12bb0*/  IMAD R4, R6, UR5, R4 ;  /* 0x0000000506047c24 */ /* 0x000fe2000f8e0204 */
[----:B------:R-:W-:-:S03]  /*12bc0*/  ULDC.64 UR4, c[0x0][0x2c8] ;  /* 0x0000b20000047ab9 */ /* 0x000fc60000000a00 */
[----:B------:R-:W-:Y:S01]  /*12bd0*/  IMAD.IADD R3, R3, 0x1, R4 ;  /* 0x0000000103037824 */ /* 0x000fe200078e0204 */
[----:B------:R-:W-:Y:S01]  /*12be0*/  SHF.R.S32.HI R4, RZ, 0x1f, R0 ;  /* 0x0000001fff047819 */ /* 0x000fe20000011400 */
[----:B0-----:R-:W-:-:S04]  /*12bf0*/  IMAD.SHL.U32 R8, R9, 0x8, RZ ;  /* 0x0000000809087824 */ /* 0x001fc800078e00ff */
[----:B------:R-:W-:Y:S02]  /*12c00*/  IMAD R4, R4, UR4, RZ ;  /* 0x0000000404047c24 */ /* 0x000fe4000f8e02ff */
[----:B------:R-:W-:-:S04]  /*12c10*/  IMAD.WIDE.U32 R2, R0, UR4, R2 ;  /* 0x0000000400027c25 */ /* 0x000fc8000f8e0002 */
[----:B------:R-:W-:Y:S01]  /*12c20*/  IMAD R5, R0, UR5, R4 ;  /* 0x0000000500057c24 */ /* 0x000fe2000f8e0204 */
[----:B------:R-:W-:Y:S01]  /*12c30*/  ULDC.64 UR4, c[0x0][0x280] ;  /* 0x0000a00000047ab9 */ /* 0x000fe20000000a00 */
[----:B------:R-:W-:Y:S02]  /*12c40*/  LOP3.LUT R8, R8, 0x38, RZ, 0xc0, !PT ;  /* 0x0000003808087812 */ /* 0x000fe400078ec0ff */
[----:B------:R-:W-:Y:S01]  /*12c50*/  IMAD.IADD R4, R3, 0x1, R5 ;  /* 0x0000000103047824 */ /* 0x000fe200078e0205 */
[----:B------:R-:W-:Y:S01]  /*12c60*/  LEA R0, P1, R2, UR4, 0x1 ;  /* 0x0000000402007c11 */ /* 0x000fe2000f8208ff */
[----:B------:R-:W-:Y:S01]  /*12c70*/  UMOV UR4, 0xffffffff ;  /* 0xffffffff00047882 */ /* 0x000fe20000000000 */
[----:B------:R-:W-:Y:S02]  /*12c80*/  ISETP.GE.AND P0, PT, R8, UR6, PT ;  /* 0x0000000608007c0c */ /* 0x000fe4000bf06270 */
[----:B------:R-:W-:Y:S01]  /*12c90*/  LEA.HI.X R4, R2, UR5, R4, 0x1, P1 ;  /* 0x0000000502047c11 */ /* 0x000fe200088f0c04 */
[----:B--2---:R-:W-:Y:S10]  /*12ca0*/  BRA.DIV UR4, `(.L_x_1870) ;  /* 0x0000003604607947 */ /* 0x004ff4000b800000 */
[----:B------:R-:W0:Y:S01]  /*12cb0*/  S2R R5, SR_TID.X ;  /* 0x0000000000057919 */ /* 0x000e220000002100 */
[----:B------:R-:W-:Y:S02]  /*12cc0*/  ULDC UR4, c[0x0][0x288] ;  /* 0x0000a20000047ab9 */ /* 0x000fe40000000800 */
[----:B------:R-:W-:Y:S01]  /*12cd0*/  IMAD R3, R7, UR4, RZ ;  /* 0x0000000407037c24 */ /* 0x000fe2000f8e02ff */
[----:B------:R-:W1:Y:S01]  /*12ce0*/  S2R R8, SR_TID.X ;  /* 0x0000000000087919 */ /* 0x000e620000002100 */
[----:B------:R-:W2:Y:S04]  /*12cf0*/  SHFL.IDX PT, R6, R0, RZ, 0x181f ;  /* 0x00181fff00067589 */ /* 0x000ea800000e0000 */
[----:B------:R-:W-:Y:S04]  /*12d00*/  SHFL.IDX PT, R9, R0, 0x1, 0x181f ;  /* 0x00381f0000097f89 */ /* 0x000fe800000e0000 */
[----:B------:R-:W-:Y:S01]  /*12d10*/  SHFL.IDX PT, R14, R0, 0x7, 0x181f ;  /* 0x00f81f00000e7f89 */ /* 0x000fe200000e0000 */
[----:B0-----:R-:W-:-:S04]  /*12d20*/  LOP3.LUT R5, R5, 0x7f, RZ, 0xc0, !PT ;  /* 0x0000007f05057812 */ /* 0x001fc800078ec0ff */
[----:B------:R-:W-:Y:S01]  /*12d30*/  SHF.R.U32.HI R5, RZ, 0x3, R5 ;  /* 0x00000003ff057819 */ /* 0x000fe20000011605 */
[----:B-1----:R-:W-:Y:S02]  /*12d40*/  IMAD.SHL.U32 R11, R8, 0x8, RZ ;  /* 0x00000008080b7824 */ /* 0x002fe400078e00ff */
[----:B------:R-:W-:Y:S02]  /*12d50*/  SHFL.IDX PT, R8, R4, 0x1, 0x181f ;  /* 0x00381f0004087f89 */ /* 0x000fe400000e0000 */
[----:B------:R-:W-:Y:S01]  /*12d60*/  VIADD R2, R5, UR40 ;  /* 0x0000002805027c36 */ /* 0x000fe20008000000 */
[----:B------:R-:W-:-:S03]  /*12d70*/  LOP3.LUT R11, R11, 0x38, RZ, 0xc0, !PT ;  /* 0x000000380b0b7812 */ /* 0x000fc600078ec0ff */
[C---:B------:R-:W-:Y:S01]  /*12d80*/  VIADD R5, R2.reuse, 0x10 ;  /* 0x0000001002057836 */ /* 0x040fe20000000000 */
[----:B------:R-:W-:-:S04]  /*12d90*/  ISETP.GE.AND P3, PT, R2, R3, PT ;  /* 0x000000030200720c */ /* 0x000fc80003f66270 */
[----:B------:R-:W-:Y:S02]  /*12da0*/  ISETP.GE.AND P1, PT, R5, R3, PT ;  /* 0x000000030500720c */ /* 0x000fe40003f26270 */
[----:B------:R-:W0:Y:S07]  /*12db0*/  SHFL.IDX PT, R5, R4, RZ, 0x181f ;  /* 0x00181fff04057589 */ /* 0x000e2e00000e0000 */
[----:B--2---:R-:W-:-:S05]  /*12dc0*/  @!P3 LEA R6, P2, R11, R6, 0x1 ;  /* 0x000000060b06b211 */ /* 0x004fca00078408ff */
[----:B0-----:R-:W-:-:S04]  /*12dd0*/  @!P3 IMAD.X R5, RZ, RZ, R5, P2 ;  /* 0x000000ffff05b224 */ /* 0x001fc800010e0605 */
[----:B------:R-:W-:Y:S02]  /*12de0*/  @!P3 IMAD.MOV.U32 R7, RZ, RZ, R5 ;  /* 0x000000ffff07b224 */ /* 0x000fe400078e0005 */
[----:B------:R-:W-:-:S03]  /*12df0*/  VIADD R5, R2, 0x20 ;  /* 0x0000002002057836 */ /* 0x000fc60000000000 */
[----:B-----5:R0:W-:Y:S02]  /*12e00*/  @!P3 LDGSTS.E.BYPASS.LTC128B.128 [R10+0x18400], desc[UR46][R6.64], !P0 ;  /* 0x18400000060abfae */ /* 0x0201e4000c101d6e */
[----:B0-----:R-:W-:-:S05]  /*12e10*/  @!P1 LEA R6, P2, R11, R9, 0x1 ;  /* 0x000000090b069211 */ /* 0x001fca00078408ff */
[----:B------:R-:W-:-:S05]  /*12e20*/  @!P1 IMAD.X R7, RZ, RZ, R8, P2 ;  /* 0x000000ffff079224 */ /* 0x000fca00010e0608 */
[----:B------:R0:W-:Y:S01]  /*12e30*/  @!P1 LDGSTS.E.BYPASS.LTC128B.128 [R10+0x18c00], desc[UR46][R6.64], !P0 ;  /* 0x18c00000060a9fae */ /* 0x0001e2000c101d6e */
[----:B------:R-:W-:-:S03]  /*12e40*/  ISETP.GE.AND P1, PT, R5, R3, PT ;  /* 0x000000030500720c */ /* 0x000fc60003f26270 */
[----:B------:R-:W-:Y:S04]  /*12e50*/  SHFL.IDX PT, R5, R4, 0x2, 0x181f ;  /* 0x00581f0004057f89 */ /* 0x000fe800000e0000 */
[----:B0-----:R-:W0:Y:S06]  /*12e60*/  SHFL.IDX PT, R6, R0, 0x2, 0x181f ;  /* 0x00581f0000067f89 */ /* 0x001e2c00000e0000 */
[----:B0-----:R-:W-:-:S05]  /*12e70*/  @!P1 LEA R6, P2, R11, R6, 0x1 ;  /* 0x000000060b069211 */ /* 0x001fca00078408ff */
[----:B------:R-:W-:-:S04]  /*12e80*/  @!P1 IMAD.X R5, RZ, RZ, R5, P2 ;  /* 0x000000ffff059224 */ /* 0x000fc800010e0605 */
[----:B------:R-:W-:Y:S02]  /*12e90*/  @!P1 IMAD.MOV.U32 R7, RZ, RZ, R5 ;  /* 0x000000ffff079224 */ /* 0x000fe400078e0005 */
[----:B------:R-:W-:-:S03]  /*12ea0*/  VIADD R5, R2, 0x30 ;  /* 0x0000003002057836 */ /* 0x000fc60000000000 */
[----:B------:R0:W-:Y:S02]  /*12eb0*/  @!P1 LDGSTS.E.BYPASS.LTC128B.128 [R10+0x19400], desc[UR46][R6.64], !P0 ;  /* 0x19400000060a9fae */ /* 0x0001e4000c101d6e */
[----:B------:R-:W-:Y:S02]  /*12ec0*/  ISETP.GE.AND P1, PT, R5, R3, PT ;  /* 0x000000030500720c */ /* 0x000fe40003f26270 */
[----:B------:R-:W-:Y:S04]  /*12ed0*/  SHFL.IDX PT, R5, R4, 0x3, 0x181f ;  /* 0x00781f0004057f89 */ /* 0x000fe800000e0000 */
[----:B0-----:R-:W0:Y:S07]  /*12ee0*/  SHFL.IDX PT, R6, R0, 0x3, 0x181f ;  /* 0x00781f0000067f89 */ /* 0x001e2e00000e0000 */
        /* <DEDUP_REMOVED lines=23> */
[----:B------:R-:W-:Y:S04]  /*13060*/  SHFL.IDX PT, R4, R4, 0x7, 0x181f ;  /* 0x00f81f0004047f89 */ /* 0x000fe800000e0000 */
[----:B0-----:R-:W0:Y:S03]  /*13070*/  SHFL.IDX PT, R6, R0, 0x6, 0x181f ;  /* 0x00d81f0000067f89 */ /* 0x001e2600000e0000 */
[----:B0-----:R-:W-:-:S05]  /*13080*/  @!P1 LEA R6, P2, R11, R6, 0x1 ;  /* 0x000000060b069211 */ /* 0x001fca00078408ff */
[----:B------:R-:W-:-:S04]  /*13090*/  @!P1 IMAD.X R5, RZ, RZ, R5, P2 ;  /* 0x000000ffff059224 */ /* 0x000fc800010e0605 */
[----:B------:R-:W-:-:S05]  /*130a0*/  @!P1 IMAD.MOV.U32 R7, RZ, RZ, R5 ;  /* 0x000000ffff079224 */ /* 0x000fca00078e0005 */
[----:B------:R0:W-:Y:S02]  /*130b0*/  @!P1 LDGSTS.E.BYPASS.LTC128B.128 [R10+0x1b400], desc[UR46][R6.64], !P0 ;  /* 0x1b400000060a9fae */ /* 0x0001e4000c101d6e */
.L_x_1977:
[----:B------:R-:W1:Y:S01]  /*130c0*/  S2R R0, SR_TID.X ;  /* 0x0000000000007919 */ /* 0x000e620000002100 */
[----:B------:R-:W-:-:S05]  /*130d0*/  VIADD R2, R2, 0x70 ;  /* 0x0000007002027836 */ /* 0x000fca0000000000 */
[----:B------:R-:W-:Y:S01]  /*130e0*/  ISETP.GE.AND P1, PT, R2, R3, PT ;  /* 0x000000030200720c */ /* 0x000fe20003f26270 */
[----:B-1----:R-:W-:-:S05]  /*130f0*/  IMAD.SHL.U32 R0, R0, 0x8, RZ ;  /* 0x0000000800007824 */ /* 0x002fca00078e00ff */
[----:B------:R-:W-:-:S07]  /*13100*/  LOP3.LUT R0, R0, 0x38, RZ, 0xc0, !PT ;  /* 0x0000003800007812 */ /* 0x000fce00078ec0ff */
[----:B------:R-:W-:-:S05]  /*13110*/  @!P1 LEA R2, P2, R0, R14, 0x1 ;  /* 0x0000000e00029211 */ /* 0x000fca00078408ff */
[----:B------:R-:W-:-:S05]  /*13120*/  @!P1 IMAD.X R3, RZ, RZ, R4, P2 ;  /* 0x000000ffff039224 */ /* 0x000fca00010e0604 */
[----:B------:R-:W-:Y:S01]  /*13130*/  @!PT LDS RZ, [RZ] ;  /* 0x00000000fffff984 */ /* 0x000fe20000000800 */
[----:B------:R-:W-:Y:S01]  /*13140*/  @!PT LDS RZ, [RZ] ;  /* 0x00000000fffff984 */ /* 0x000fe20000000800 */
[----:B------:R-:W-:Y:S01]  /*13150*/  @!PT LDS RZ, [RZ] ;  /* 0x00000000fffff984 */ /* 0x000fe20000000800 */
[----:B------:R1:W-:Y:S01]  /*13160*/  @!P1 LDGSTS.E.BYPASS.LTC128B.128 [R10+0x1bc00], desc[UR46][R2.64], !P0 ;  /* 0x1bc00000020a9fae */ /* 0x0003e2000c101d6e */
[----:B------:R-:W-:Y:S01]  /*13170*/  PLOP3.LUT P0, PT, PT, PT, PT, 0x80, 0x0 ;  /* 0x000000000000781c */ /* 0x000fe20003f0f070 */
[----:B------:R-:W-:-:S12]  /*13180*/  NOP ;  /* 0x0000000000007918 */ /* 0x000fd80000000000 */
.L_x_1871:
[----:B------:R-:W-:Y:S02]  /*13190*/  PLOP3.LUT P1, PT, P1, P0, PT, 0xa2, 0x0 ;  /* 0x000000000000781c */ /* 0x000fe40000f21472 */
[----:B------:R-:W-:-:S08]  /*131a0*/  @P0 R2UR P1, UR4, R18 ;  /* 0x00000000120402ca */ /* 0x000fd00000020000 */
[----:B------:R-:W-:-:S05]  /*131b0*/  @P0 PLOP3.LUT P0, PT, P1, PT, PT, 0x80, 0x0 ;  /* 0x000000000000081c */ /* 0x000fca0000f0f070 */
[----:B------:R-:W-:Y:S01]  /*131c0*/  @!P1 SYNCS.ARRIVE.TRANS64.RED.A0T1 RZ, [UR4+0x22800], RZ ;  /* 0x022800ffffff99a7 */ /* 0x000fe20008200404 */
[----:B------:R-:W-:Y:S07]  /*131d0*/  @!P1 ARRIVES.LDGSTSBAR.64.TRANSCNT [UR4+0x22800] ;  /* 0x02280000ff0099b0 */ /* 0x000fee0008000a84 */
[----:B------:R-:W-:Y:S05]  /*131e0*/  @P0 BRA.U.ANY `(.L_x_1871) ;  /* 0xfffffffd00e80947 */ /* 0x000fea000393ffff */
[----:B-1----:R-:W2:Y:S02]  /*131f0*/  LDL.LU R2, [R1+0x18] ;  /* 0x0000180001027983 */ /* 0x002ea40000300800 */
        /* <DEDUP_REMOVED lines=10> */
[----:B-12---:R-:W-:Y:S05]  /*132a0*/  @!P0 BRA `(.L_x_1873) ;  /* 0x0000003800688947 */ /* 0x006fea0003800000 */
.L_x_1978:
[----:B------:R-:W-:Y:S05]  /*132b0*/  BSYNC B0 ;  /* 0x0000000000007941 */ /* 0x000fea0003800000 */
.L_x_1872:
[----:B------:R-:W-:Y:S01]  /*132c0*/  LOP3.LUT P0, RZ, R17, 0x2, RZ, 0xc0, !PT ;  /* 0x0000000211ff7812 */ /* 0x000fe2000780c0ff */
[----:B------:R-:W-:-:S12]  /*132d0*/  BSSY B0, `(.L_x_1874) ;  /* 0x0000058000007945 */ /* 0x000fd80003800000 */
[----:B------:R-:W-:Y:S05]  /*132e0*/  @!P0 BRA `(.L_x_1875) ;  /* 0x0000000400588947 */ /* 0x000fea0003800000 */
[----:B------:R-:W1:Y:S01]  /*132f0*/  LDL R4, [R1+0x4] ;  /* 0x0000040001047983 */ /* 0x000e620000100800 */
[----:B------:R-:W2:Y:S02]  /*13300*/  S2R R0, SR_TID.X ;  /* 0x0000000000007919 */ /* 0x000ea40000002100 */
[----:B--2---:R-:W-:Y:S01]  /*13310*/  LOP3.LUT R2, R0, 0x7f, RZ, 0xc0, !PT ;  /* 0x0000007f00027812 */ /* 0x004fe200078ec0ff */
[----:B------:R-:W-:Y:S01]  /*13320*/  IMAD R0, R19, 0x8, R18 ;  /* 0x0000000813007824 */ /* 0x000fe200078e0212 */
[----:B------:R-:W-:Y:S02]  /*13330*/  BSSY B1, `(.L_x_1876) ;  /* 0x0000005000017945 */ /* 0x000fe40003800000 */
[----:B------:R-:W-:Y:S02]  /*13340*/  ISETP.NE.AND P1, PT, R2, RZ, PT ;  /* 0x000000ff0200720c */ /* 0x000fe40003f25270 */
[----:B-1----:R-:W-:-:S04]  /*13350*/  SHF.L.U32 R3, R4, 0x1f, RZ ;  /* 0x0000001f04037819 */ /* 0x002fc800000006ff */
[----:B------:R-:W1:Y:S02]  /*13360*/  SYNCS.PHASECHK.TRANS64.TRYWAIT P0, [R0+URZ+0x22860], R3 ;  /* 0x02286003000075a7 */ /* 0x000e64000800017f */
[----:B-1----:R-:W-:Y:S05]  /*13370*/  @!P0 BRA `(.L_x_1877) ;  /* 0x0000003800488947 */ /* 0x002fea0003800000 */
.L_x_1979:
[----:B------:R-:W-:Y:S05]  /*13380*/  BSYNC B1 ;  /* 0x0000000000017941 */ /* 0x000fea0003800000 */
.L_x_1876:
[----:B------:R-:W-:Y:S04]  /*13390*/  BSSY B1, `(.L_x_1878) ;  /* 0x0000009000017945 */ /* 0x000fe80003800000 */
[----:B------:R-:W-:Y:S05]  /*133a0*/  @P1 BRA `(.L_x_1879) ;  /* 0x00000000001c1947 */ /* 0x000fea0003800000 */
[----:B------:R-:W2:Y:S01]  /*133b0*/  S2R R2, SR_TID.X ;  /* 0x0000000000027919 */ /* 0x000ea20000002100 */
[----:B-1----:R-:W-:-:S04]  /*133c0*/  IMAD.MOV.U32 R3, RZ, RZ, 0xc000 ;  /* 0x0000c000ff037424 */ /* 0x002fc800078e00ff */
[----:B------:R3:W-:Y:S01]  /*133d0*/  SYNCS.ARRIVE.TRANS64 RZ, [R0+URZ+0x22850], R3 ;  /* 0x0228500300ff79a7 */ /* 0x0007e2000800003f */
[----:B--2---:R-:W-:-:S04]  /*133e0*/  LOP3.LUT R2, R2, 0x1f, RZ, 0xc0, !PT ;  /* 0x0000001f02027812 */ /* 0x004fc800078ec0ff */
[----:B------:R-:W-:-:S13]  /*133f0*/  ISETP.NE.AND P0, PT, R2, RZ, PT ;  /* 0x000000ff0200720c */ /* 0x000fda0003f05270 */
[----:B---3--:R-:W-:Y:S05]  /*13400*/  @!P0 BRA `(.L_x_1879) ;  /* 0x0000000000048947 */ /* 0x008fea0003800000 */
[----:B------:R-:W-:Y:S01]  /*13410*/  BPT.TRAP 0x1 ;  /* 0x000000040000795c */ /* 0x000fe20000300000 */
.L_x_1879:
[----:B------:R-:W-:Y:S05]  /*13420*/  BSYNC B1 ;  /* 0x0000000000017941 */ /* 0x000fea0003800000 */
.L_x_1878:
[----:B------:R-:W2:Y:S01]  /*13430*/  LDL.LU R2, [R1+0x14] ;  /* 0x0000140001027983 */ /* 0x000ea20000300800 */
[----:B-1----:R-:W-:Y:S01]  /*13440*/  IMAD R3, R19, 0xc000, R18 ;  /* 0x0000c00013037824 */ /* 0x002fe200078e0212 */
[----:B------:R-:W-:Y:S01]  /*13450*/  UIADD3 UR4, UP0, UR44, 0x470, URZ ;  /* 0x000004702c047890 */ /* 0x000fe2000ff1e03f */
[----:B------:R-:W-:Y:S01]  /*13460*/  PLOP3.LUT P0, PT, PT, PT, PT, 0x80, 0x0 ;  /* 0x000000000000781c */ /* 0x000fe20003f0f070 */
[----:B------:R-:W-:Y:S01]  /*13470*/  VIADD R0, R0, 0x22850 ;  /* 0x0002285000007836 */ /* 0x000fe20000000000 */
[----:B------:R-:W-:Y:S01]  /*13480*/  UMOV UR6, 0x0 ;  /* 0x0000000000067882 */ /* 0x000fe20000000000 */
[----:B------:R-:W-:Y:S01]  /*13490*/  VIADD R4, R3, 0x400 ;  /* 0x0000040003047836 */ /* 0x000fe20000000000 */
[----:B------:R-:W-:Y:S01]  /*134a0*/  UIADD3.X UR5, URZ, UR45, URZ, UP0, !UPT ;  /* 0x0000002d3f057290 */ /* 0x000fe200087fe43f */
[----:B------:R-:W-:Y:S01]  /*134b0*/  UMOV UR7, 0x14f00000 ;  /* 0x14f0000000077882 */ /* 0x000fe20000000000 */
[----:B------:R-:W-:Y:S01]  /*134c0*/  UMOV UR10, URZ ;  /* 0x0000003f000a7c82 */ /* 0x000fe20008000000 */
[----:B--2---:R-:W-:-:S09]  /*134d0*/  IMAD R2, R2, 0x60, RZ ;  /* 0x0000006002027824 */ /* 0x004fd200078e02ff */
.L_x_1880:
[----:B------:R-:W-:-:S13]  /*134e0*/  @P0 ELECT P1, URZ, PT ;  /* 0x00000000003f082f */ /* 0x000fda0003820000 */
[----:B------:R-:W-:Y:S01]  /*134f0*/  @P1 R2UR UR13, R16 ;  /* 0x00000000100d12ca */ /* 0x000fe200000e0000 */
[----:B------:R-:W-:Y:S01]  /*13500*/  UMOV UR12, UR36 ;  /* 0x00000024000c7c82 */ /* 0x000fe20008000000 */
[----:B------:R-:W-:Y:S02]  /*13510*/  @P1 R2UR UR11, R2 ;  /* 0x00000000020b12ca */ /* 0x000fe400000e0000 */
[----:B------:R-:W-:Y:S02]  /*13520*/  @P1 R2UR UR9, R0 ;  /* 0x00000000000912ca */ /* 0x000fe400000e0000 */
[----:B------:R-:W-:Y:S02]  /*13530*/  @P1 R2UR UR8, R4 ;  /* 0x00000000040812ca */ /* 0x000fe400000e0000 */
[----:B------:R-:W-:Y:S02]  /*13540*/  @P1 PLOP3.LUT P0, PT, P1, PT, PT, 0x8, 0x0 ;  /* 0x000000000000181c */ /* 0x000fe40000f0e170 */
[----:B------:R-:W-:-:S09]  /*13550*/  PLOP3.LUT P1, PT, PT, PT, PT, 0x8, 0x0 ;  /* 0x000000000000781c */ /* 0x000fd20003f2e170 */
[----:B------:R1:W-:Y:S02]  /*13560*/  UTMALDG.4D [UR8], [UR4], desc[UR6] ;  /* 0x00000608040075b4 */ /* 0x0003e40008019000 */
[----:B-1----:R-:W-:Y:S05]  /*13570*/  @P0 BRA.U.ANY `(.L_x_1880) ;  /* 0xfffffffd00d80947 */ /* 0x002fea000393ffff */
[----:B------:R-:W-:Y:S01]  /*13580*/  PLOP3.LUT P0, PT, PT, PT, PT, 0x80, 0x0 ;  /* 0x000000000000781c */ /* 0x000fe20003f0f070 */
[----:B------:R-:W-:Y:S01]  /*13590*/  VIADD R4, R3, 0x3400 ;  /* 0x0000340003047836 */ /* 0x000fe20000000000 */
[----:B------:R-:W-:Y:S01]  /*135a0*/  UMOV UR6, 0x0 ;  /* 0x0000000000067882 */ /* 0x000fe20000000000 */
[----:B------:R-:W-:Y:S01]  /*135b0*/  UMOV UR7, 0x14f00000 ;  /* 0x14f0000000077882 */ /* 0x000fe20000000000 */
[----:B------:R-:W-:-:S09]  /*135c0*/  UMOV UR10, 0x40 ;  /* 0x00000040000a7882 */ /* 0x000fd20000000000 */
.L_x_1881:
        /* <DEDUP_REMOVED lines=15> */
.L_x_1882:
        /* <DEDUP_REMOVED lines=15> */
.L_x_1883:
        /* <DEDUP_REMOVED lines=9> */
[----:B--2---:R-:W-:Y:S05]  /*13840*/  @P0 BRA.U.ANY `(.L_x_1883) ;  /* 0xfffffffd00d80947 */ /* 0x004fea000393ffff */
.L_x_1875:
[----:B------:R-:W-:Y:S05]  /*13850*/  BSYNC B0 ;  /* 0x0000000000007941 */ /* 0x000fea0003800000 */
.L_x_1874:
[----:B------:R-:W-:-:S04]  /*13860*/  UIADD3 UR4, UR39, -0x2, URZ ;  /* 0xfffffffe27047890 */ /* 0x000fc8000fffe03f */
[----:B------:R-:W-:-:S06]  /*13870*/  UISETP.GE.AND UP0, UPT, UR4, UR38, UPT ;  /* 0x000000260400728c */ /* 0x000fcc000bf06270 */
[----:B------:R-:W-:-:S13]  /*13880*/  PLOP3.LUT P0, PT, PT, PT, UP0, 0x80, 0x0 ;  /* 0x000000000000781c */ /* 0x000fda0003f0f008 */
[----:B------:R-:W-:Y:S05]  /*13890*/  @!P0 BRA `(.L_x_1884) ;  /* 0x0000001c00808947 */ /* 0x000fea0003800000 */
[----:B-1----:R-:W-:Y:S01]  /*138a0*/  IMAD R3, RZ, RZ, -UR39 ;  /* 0x80000027ff037e24 */ /* 0x002fe2000f8e02ff */
[----:B0-----:R-:W-:-:S04]  /*138b0*/  LOP3.LUT R6, RZ, UR38, RZ, 0x33, !PT ;  /* 0x00000026ff067c12 */ /* 0x001fc8000f8e33ff */
[----:B------:R-:W-:-:S05]  /*138c0*/  VIADDMNMX R6, R3, 0x1, R6, !PT ;  /* 0x0000000103067846 */ /* 0x000fca0007800106 */
[----:B------:R-:W-:-:S05]  /*138d0*/  VIADD R0, R6, UR39 ;  /* 0x0000002706007c36 */ /* 0x000fca0008000000 */
[----:B------:R-:W-:-:S04]  /*138e0*/  LOP3.LUT R0, R0, 0x1, RZ, 0xc0, !PT ;  /* 0x0000000100007812 */ /* 0x000fc800078ec0ff */
[----:B------:R-:W-:Y:S01]  /*138f0*/  ISETP.NE.U32.AND P0, PT, R0, 0x1, PT ;  /* 0x000000010000780c */ /* 0x000fe20003f05070 */
[----:B------:R-:W-:-:S12]  /*13900*/  IMAD.U32 R0, RZ, RZ, UR4 ;  /* 0x00000004ff007e24 */ /* 0x000fd8000f8e00ff */
[----:B------:R-:W-:Y:S05]  /*13910*/  @P0 BRA `(.L_x_1885) ;  /* 0x00000008006c0947 */ /* 0x000fea0003800000 */
[----:B------:R-:W2:Y:S01]  /*13920*/  LDL.LU R8, [R1+0x4] ;  /* 0x0000040001087983 */ /* 0x000ea20000300800 */
[----:B------:R-:W-:Y:S01]  /*13930*/  VIADD R19, R19, 0x1 ;  /* 0x0000000113137836 */ /* 0x000fe20000000000 */
[----:B------:R-:W-:Y:S01]  /*13940*/  LOP3.LUT P2, RZ, R17, 0x2, RZ, 0xc0, !PT ;  /* 0x0000000211ff7812 */ /* 0x000fe2000784c0ff */
[----:B------:R-:W-:Y:S03]  /*13950*/  BSSY B0, `(.L_x_1886) ;  /* 0x0000095000007945 */ /* 0x000fe60003800000 */
[----:B------:R-:W-:-:S04]  /*13960*/  ISETP.NE.AND P0, PT, R19, 0x2, PT ;  /* 0x000000021300780c */ /* 0x000fc80003f05270 */
[----:B------:R-:W-:Y:S02]  /*13970*/  SEL R2, RZ, 0x1, P0 ;  /* 0x00000001ff027807 */ /* 0x000fe40000000000 */
[----:B------:R-:W-:Y:S02]  /*13980*/  SEL R19, R19, RZ, P0 ;  /* 0x000000ff13137207 */ /* 0x000fe40000000000 */
[----:B--2---:R-:W-:-:S05]  /*13990*/  LOP3.LUT R8, R8, R2, RZ, 0x3c, !PT ;  /* 0x0000000208087212 */ /* 0x004fca00078e3cff */
[----:B------:R0:W-:Y:S01]  /*139a0*/  STL [R1+0x4], R8 ;  /* 0x0000040801007387 */ /* 0x0001e20000100800 */
[----:B------:R-:W-:Y:S05]  /*139b0*/  @!P2 BRA `(.L_x_1887) ;  /* 0x000000080038a947 */ /* 0x000fea0003800000 */
[----:B------:R-:W-:-:S13]  /*139c0*/  LOP3.LUT P2, RZ, R17, 0x1, RZ, 0xc0, !PT ;  /* 0x0000000111ff7812 */ /* 0x000fda000784c0ff */
[----:B------:R-:W-:Y:S05]  /*139d0*/  @!P2 BRA `(.L_x_1888) ;  /* 0x000000000050a947 */ /* 0x000fea0003800000 */
[----:B------:R-:W2:Y:S01]  /*139e0*/  LDL R7, [R1+0x8] ;  /* 0x0000080001077983 */ /* 0x000ea20000100800 */
[----:B------:R-:W1:Y:S03]  /*139f0*/  LDC R5, c[0x0][0x43c] ;  /* 0x00010f00ff057b82 */ /* 0x000e660000000800 */
[----:B------:R-:W3:Y:S01]  /*13a00*/  LDL R9, [R1] ;  /* 0x0000000001097983 */ /* 0x000ee20000100800 */
[----:B------:R-:W-:Y:S01]  /*13a10*/  IMAD.MOV.U32 R4, RZ, RZ, R0 ;  /* 0x000000ffff047224 */ /* 0x000fe200078e0000 */
[----:B------:R-:W-:Y:S01]  /*13a20*/  ULDC.64 UR4, c[0x0][0x428] ;  /* 0x00010a0000047ab9 */ /* 0x000fe20000000a00 */
[----:B-1----:R-:W-:-:S13]  /*13a30*/  ISETP.NE.AND P0, PT, R5, 0x1, PT ;  /* 0x000000010500780c */ /* 0x002fda0003f05270 */
[----:B------:R-:W1:Y:S02]  /*13a40*/  @P0 LDC.64 R2, c[0x0][0x440] ;  /* 0x00011000ff020b82 */ /* 0x000e640000000a00 */
[----:B-1----:R-:W-:-:S05]  /*13a50*/  @P0 IMAD.HI.U32 R2, R0, R2, RZ ;  /* 0x0000000200020227 */ /* 0x002fca00078e00ff */
[----:B------:R-:W-:-:S05]  /*13a60*/  @P0 SHF.R.U32.HI R4, RZ, R3, R2 ;  /* 0x00000003ff040219 */ /* 0x000fca0000011602 */
[----:B------:R-:W-:-:S04]  /*13a70*/  IMAD.MOV R2, RZ, RZ, -R4 ;  /* 0x000000ffff027224 */ /* 0x000fc800078e0a04 */
[----:B------:R-:W-:Y:S01]  /*13a80*/  IMAD R0, R5, R2, R0 ;  /* 0x0000000205007224 */ /* 0x000fe200078e0200 */
[----:B------:R-:W-:Y:S01]  /*13a90*/  SHF.R.S32.HI R5, RZ, 0x1f, R4 ;  /* 0x0000001fff057819 */ /* 0x000fe20000011404 */
[----:B------:R-:W1:Y:S01]  /*13aa0*/  LDC.64 R2, c[0x0][0x418] ;  /* 0x00010600ff027b82 */ /* 0x000e620000000a00 */
[----:B--2---:R-:W-:-:S04]  /*13ab0*/  IMAD R7, R7, UR4, RZ ;  /* 0x0000000407077c24 */ /* 0x004fc8000f8e02ff */
[C---:B---3--:R-:W-:Y:S02]  /*13ac0*/  IMAD R7, R9.reuse, UR5, R7 ;  /* 0x0000000509077c24 */ /* 0x048fe4000f8e0207 */
[----:B------:R-:W-:-:S04]  /*13ad0*/  IMAD.WIDE.U32 R4, R9, UR4, R4 ;  /* 0x0000000409047c25 */ /* 0x000fc8000f8e0004 */
[----:B------:R-:W-:Y:S01]  /*13ae0*/  IMAD.IADD R7, R7, 0x1, R5 ;  /* 0x0000000107077824 */ /* 0x000fe200078e0205 */
[----:B-1----:R-:W-:-:S04]  /*13af0*/  LEA R2, P0, R4, R2, 0x2 ;  /* 0x0000000204027211 */ /* 0x002fc800078010ff */
[----:B------:R-:W-:-:S05]  /*13b00*/  LEA.HI.X R3, R4, R3, R7, 0x2, P0 ;  /* 0x0000000304037211 */ /* 0x000fca00000f1407 */
[----:B------:R1:W5:Y:S04]  /*13b10*/  LDG.E R16, desc[UR46][R2.64] ;  /* 0x0000002e02107981 */ /* 0x000368000c1e1900 */
.L_x_1888:
[----:B-1----:R-:W1:Y:S01]  /*13b20*/  S2R R2, SR_TID.X ;  /* 0x0000000000027919 */ /* 0x002e620000002100 */
[----:B------:R-:W-:Y:S01]  /*13b30*/  IMAD R4, R19, 0x8, R18 ;  /* 0x0000000813047824 */ /* 0x000fe200078e0212 */
[----:B------:R-:W-:Y:S01]  /*13b40*/  BSSY B1, `(.L_x_1889) ;  /* 0x0000006000017945 */ /* 0x000fe20003800000 */
[----:B-1----:R-:W-:Y:S02]  /*13b50*/  LOP3.LUT R3, R2, 0x7f, RZ, 0xc0, !PT ;  /* 0x0000007f02037812 */ /* 0x002fe400078ec0ff */
[----:B------:R-:W-:Y:S02]  /*13b60*/  SHF.L.U32 R2, R8, 0x1f, RZ ;  /* 0x0000001f08027819 */ /* 0x000fe400000006ff */
[----:B------:R-:W-:Y:S02]  /*13b70*/  ISETP.NE.AND P1, PT, R3, RZ, PT ;  /* 0x000000ff0300720c */ /* 0x000fe40003f25270 */
[----:B------:R-:W1:Y:S02]  /*13b80*/  SYNCS.PHASECHK.TRANS64.TRYWAIT P0, [R4+URZ+0x22840], R2 ;  /* 0x02284002040075a7 */ /* 0x000e64000800017f */
[----:B-1----:R-:W-:Y:S09]  /*13b90*/  @!P0 BRA `(.L_x_1890) ;  /* 0x0000003000548947 */ /* 0x002ff20003800000 */
.L_x_1980:
[----:B------:R-:W-:Y:S05]  /*13ba0*/  BSYNC B1 ;  /* 0x0000000000017941 */ /* 0x000fea0003800000 */
.L_x_1889:
        /* <DEDUP_REMOVED lines=9> */
.L_x_1892:
[----:B------:R-:W-:Y:S05]  /*13c40*/  BSYNC B1 ;  /* 0x0000000000017941 */ /* 0x000fea0003800000 */
.L_x_1891:
[----:B------:R-:W-:Y:S01]  /*13c50*/  IMAD.MOV.U32 R7, RZ, RZ, RZ ;  /* 0x000000ffff077224 */ /* 0x000fe200078e00ff */
[----:B------:R-:W-:Y:S01]  /*13c60*/  UIADD3 UR4, UP0, UR44, 0x370, URZ ;  /* 0x000003702c047890 */ /* 0x000fe2000ff1e03f */
[----:B------:R-:W-:Y:S01]  /*13c70*/  IMAD R3, R19, 0x3000, R18 ;  /* 0x0000300013037824 */ /* 0x000fe200078e0212 */
[----:B------:R-:W-:Y:S01]  /*13c80*/  PLOP3.LUT P0, PT, PT, PT, PT, 0x80, 0x0 ;  /* 0x000000000000781c */ /* 0x000fe20003f0f070 */
[----:B------:R-:W-:Y:S01]  /*13c90*/  IMAD R5, R0, 0x60, RZ ;  /* 0x0000006000057824 */ /* 0x000fe200078e02ff */
[----:B------:R-:W-:Y:S01]  /*13ca0*/  R2UR UR10, R7 ;  /* 0x00000000070a72ca */ /* 0x000fe200000e0000 */
[----:B------:R-:W-:Y:S01]  /*13cb0*/  VIADD R0, R3, 0x1c400 ;  /* 0x0001c40003007836 */ /* 0x000fe20000000000 */
[----:B------:R-:W-:Y:S01]  /*13cc0*/  UIADD3.X UR5, URZ, UR45, URZ, UP0, !UPT ;  /* 0x0000002d3f057290 */ /* 0x000fe200087fe43f */
[----:B------:R-:W-:Y:S01]  /*13cd0*/  VIADD R3, R4, 0x22830 ;  /* 0x0002283004037836 */ /* 0x000fe20000000000 */
[----:B------:R-:W-:Y:S01]  /*13ce0*/  UMOV UR6, 0x0 ;  /* 0x0000000000067882 */ /* 0x000fe20000000000 */
[----:B------:R-:W-:-:S10]  /*13cf0*/  UMOV UR7, 0x14f00000 ;  /* 0x14f0000000077882 */ /* 0x000fd40000000000 */
.L_x_1893:
[----:B------:R-:W-:-:S13]  /*13d00*/  @P0 ELECT P2, URZ, PT ;  /* 0x00000000003f082f */ /* 0x000fda0003840000 */
[----:B-----5:R-:W-:Y:S01]  /*13d10*/  @P2 R2UR UR13, R16 ;  /* 0x00000000100d22ca */ /* 0x020fe200000e0000 */
        /* <DEDUP_REMOVED lines=8> */
[----:B------:R-:W2:Y:S01]  /*13da0*/  SYNCS.PHASECHK.TRANS64.TRYWAIT P0, [R4+URZ+0x22860], R2 ;  /* 0x02286002040075a7 */ /* 0x000ea2000800017f */
[----:B------:R-:W-:Y:S04]  /*13db0*/  BSSY B1, `(.L_x_1894) ;  /* 0x0000002000017945 */ /* 0x000fe80003800000 */
[----:B--2---:R-:W-:Y:S05]  /*13dc0*/  @!P0 BRA `(.L_x_1895) ;  /* 0x0000002c00dc8947 */ /* 0x004fea0003800000 */
.L_x_1981:
[----:B------:R-:W-:Y:S05]  /*13dd0*/  BSYNC B1 ;  /* 0x0000000000017941 */ /* 0x000fea0003800000 */
.L_x_1894:
[----:B------:R-:W-:Y:S01]  /*13de0*/  BSSY B1, `(.L_x_1896) ;  /* 0x000000b000017945 */ /* 0x000fe20003800000 */
[----:B-12---:R-:W-:Y:S02]  /*13df0*/  IMAD.MOV.U32 R2, RZ, RZ, 0x0 ;  /* 0x00000000ff027424 */ /* 0x006fe400078e00ff */
[----:B------:R-:W-:Y:S01]  /*13e00*/  IMAD.MOV.U32 R3, RZ, RZ, 0x14f00000 ;  /* 0x14f00000ff037424 */ /* 0x000fe200078e00ff */
[----:B------:R-:W-:Y:S06]  /*13e10*/  @P1 BRA `(.L_x_1897) ;  /* 0x00000000001c1947 */ /* 0x000fec0003800000 */
[----:B------:R-:W0:Y:S02]  /*13e20*/  S2R R0, SR_TID.X ;  /* 0x0000000000007919 */ /* 0x000e240000002100 */
[----:B0-----:R-:W-:Y:S01]  /*13e30*/  LOP3.LUT R8, R0, 0x1f, RZ, 0xc0, !PT ;  /* 0x0000001f00087812 */ /* 0x001fe200078ec0ff */
[----:B------:R-:W-:-:S03]  /*13e40*/  IMAD.MOV.U32 R0, RZ, RZ, 0xc000 ;  /* 0x0000c000ff007424 */ /* 0x000fc600078e00ff */
[----:B------:R-:W-:Y:S01]  /*13e50*/  ISETP.NE.AND P0, PT, R8, RZ, PT ;  /* 0x000000ff0800720c */ /* 0x000fe20003f05270 */
[----:B------:R1:W-:-:S12]  /*13e60*/  SYNCS.ARRIVE.TRANS64 RZ, [R4+URZ+0x22850], R0 ;  /* 0x0228500004ff79a7 */ /* 0x0003d8000800003f */
[----:B-1----:R-:W-:Y:S05]  /*13e70*/  @!P0 BRA `(.L_x_1897) ;  /* 0x0000000000048947 */ /* 0x002fea0003800000 */
[----:B------:R-:W-:Y:S01]  /*13e80*/  BPT.TRAP 0x1 ;  /* 0x000000040000795c */ /* 0x000fe20000300000 */
.L_x_1897:
[----:B------:R-:W-:Y:S05]  /*13e90*/  BSYNC B1 ;  /* 0x0000000000017941 */ /* 0x000fea0003800000 */
.L_x_1896:
        /* <DEDUP_REMOVED lines=9> */
.L_x_1898:
        /* <DEDUP_REMOVED lines=10> */
[----:B------:R-:W-:Y:S01]  /*13fd0*/  R2UR UR6, R2 ;  /* 0x00000000020672ca */ /* 0x000fe200000e0000 */
[----:B------:R-:W-:Y:S01]  /*13fe0*/  VIADD R7, R0, 0x3400 ;  /* 0x0000340000077836 */ /* 0x000fe20000000000 */
[----:B------:R-:W-:Y:S01]  /*13ff0*/  R2UR UR7, R3 ;  /* 0x00000000030772ca */ /* 0x000fe200000e0000 */
[----:B------:R-:W-:Y:S01]  /*14000*/  UMOV UR10, 0x40 ;  /* 0x00000040000a7882 */ /* 0x000fe20000000000 */
[----:B------:R-:W-:-:S13]  /*14010*/  PLOP3.LUT P0, PT, PT, PT, PT, 0x80, 0x0 ;  /* 0x000000000000781c */ /* 0x000fda0003f0f070 */
.L_x_1899:
        /* <DEDUP_REMOVED lines=15> */
.L_x_1900:
        /* <DEDUP_REMOVED lines=15> */
.L_x_1901:
        /* <DEDUP_REMOVED lines=10> */
.L_x_1887:
[----:B------:R-:W-:Y:S05]  /*142a0*/  BSYNC B0 ;  /* 0x0000000000007941 */ /* 0x000fea0003800000 */
.L_x_1886:
[----:B------:R-:W-:-:S06]  /*142b0*/  UIADD3 UR4, UR39, -0x3, URZ ;  /* 0xfffffffd27047890 */ /* 0x000fcc000fffe03f */
[----:B------:R-:W-:-:S07]  /*142c0*/  IMAD.U32 R0, RZ, RZ, UR4 ;  /* 0x00000004ff007e24 */ /* 0x000fce000f8e00ff */
.L_x_1885:
[----:B------:R-:W-:Y:S01]  /*142d0*/  ULOP3.LUT UR4, URZ, UR39, URZ, 0x33, !UPT ;  /* 0x000000273f047292 */ /* 0x000fe2000f8e333f */
[----:B------:R-:W-:Y:S01]  /*142e0*/  VIADD R6, R6, 0xfffffffe ;  /* 0xfffffffe06067836 */ /* 0x000fe20000000000 */
[----:B------:R-:W-:Y:S04]  /*142f0*/  BSSY B0, `(.L_x_1884) ;  /* 0x000013a000007945 */ /* 0x000fe80003800000 */
[----:B------:R-:W-:-:S13]  /*14300*/  ISETP.NE.AND P0, PT, R6, UR4, PT ;  /* 0x0000000406007c0c */ /* 0x000fda000bf05270 */
[----:B------:R-:W-:Y:S05]  /*14310*/  @!P0 BRA `(.L_x_1902) ;  /* 0x0000001000dc8947 */ /* 0x000fea0003800000 */
.L_x_1935:
[----:B------:R-:W2:Y:S01]  /*14320*/  LDL.LU R2, [R1+0x4] ;  /* 0x0000040001027983 */ /* 0x000ea20000300800 */
[----:B------:R-:W-:Y:S01]  /*14330*/  LOP3.LUT P1, RZ, R17, 0x2, RZ, 0xc0, !PT ;  /* 0x0000000211ff7812 */ /* 0x000fe2000782c0ff */
[----:B------:R-:W-:Y:S01]  /*14340*/  VIADD R6, R19, 0x1 ;  /* 0x0000000113067836 */ /* 0x000fe20000000000 */
[----:B------:R-:W-:Y:S05]  /*14350*/  YIELD ;  /* 0x0000000000007946 */ /* 0x000fea0003800000 */
[----:B------:R-:W-:Y:S01]  /*14360*/  ISETP.NE.AND P0, PT, R6, 0x2, PT ;  /* 0x000000020600780c */ /* 0x000fe20003f05270 */
[----:B------:R-:W-:Y:S03]  /*14370*/  BSSY B1, `(.L_x_1903) ;  /* 0x0000094000017945 */ /* 0x000fe60003800000 */
[----:B------:R-:W-:-:S02]  /*14380*/  SEL R7, RZ, 0x1, P0 ;  /* 0x00000001ff077807 */ /* 0x000fc40000000000 */
[----:B------:R-:W-:Y:S02]  /*14390*/  SEL R6, R6, RZ, P0 ;  /* 0x000000ff06067207 */ /* 0x000fe40000000000 */
[----:B--2---:R-:W-:Y:S01]  /*143a0*/  LOP3.LUT R7, R2, R7, RZ, 0x3c, !PT ;  /* 0x0000000702077212 */ /* 0x004fe200078e3cff */
[----:B------:R-:W-:Y:S06]  /*143b0*/  @!P1 BRA `(.L_x_1904) ;  /* 0x00000008003c9947 */ /* 0x000fec0003800000 */
[----:B------:R-:W-:Y:S01]  /*143c0*/  LOP3.LUT P1, RZ, R17, 0x1, RZ, 0xc0, !PT ;  /* 0x0000000111ff7812 */ /* 0x000fe2000782c0ff */
[----:B0-----:R-:W-:-:S12]  /*143d0*/  IMAD.MOV.U32 R8, RZ, RZ, R0 ;  /* 0x000000ffff087224 */ /* 0x001fd800078e0000 */
[----:B------:R-:W-:Y:S05]  /*143e0*/  @!P1 BRA `(.L_x_1905) ;  /* 0x0000000000509947 */ /* 0x000fea0003800000 */
[----:B------:R-:W2:Y:S01]  /*143f0*/  LDL R10, [R1+0x8] ;  /* 0x00000800010a7983 */ /* 0x000ea20000100800 */
[----:B------:R-:W0:Y:S01]  /*14400*/  LDC R5, c[0x0][0x43c] ;  /* 0x00010f00ff057b82 */ /* 0x000e220000000800 */
[----:B------:R-:W-:Y:S02]  /*14410*/  ULDC.64 UR4, c[0x0][0x428] ;  /* 0x00010a0000047ab9 */ /* 0x000fe40000000a00 */
[----:B------:R-:W3:Y:S01]  /*14420*/  LDL R9, [R1] ;  /* 0x0000000001097983 */ /* 0x000ee20000100800 */
        /* <DEDUP_REMOVED lines=16> */
.L_x_1905:
[----:B------:R-:W1:Y:S01]  /*14530*/  S2R R2, SR_TID.X ;  /* 0x0000000000027919 */ /* 0x000e620000002100 */
[----:B0-----:R-:W-:Y:S01]  /*14540*/  IMAD R4, R6, 0x8, R18 ;  /* 0x0000000806047824 */ /* 0x001fe200078e0212 */
[----:B------:R-:W-:Y:S01]  /*14550*/  BSSY B2, `(.L_x_1906) ;  /* 0x0000006000027945 */ /* 0x000fe20003800000 */
[----:B-1----:R-:W-:Y:S02]  /*14560*/  LOP3.LUT R3, R2, 0x7f, RZ, 0xc0, !PT ;  /* 0x0000007f02037812 */ /* 0x002fe400078ec0ff */
[----:B------:R-:W-:Y:S02]  /*14570*/  SHF.L.U32 R2, R7, 0x1f, RZ ;  /* 0x0000001f07027819 */ /* 0x000fe400000006ff */
[----:B------:R-:W-:Y:S02]  /*14580*/  ISETP.NE.AND P1, PT, R3, RZ, PT ;  /* 0x000000ff0300720c */ /* 0x000fe40003f25270 */
[----:B------:R-:W0:Y:S02]  /*14590*/  SYNCS.PHASECHK.TRANS64.TRYWAIT P0, [R4+URZ+0x22840], R2 ;  /* 0x02284002040075a7 */ /* 0x000e24000800017f */
[----:B0-----:R-:W-:Y:S09]  /*145a0*/  @!P0 BRA `(.L_x_1907) ;  /* 0x0000002400f88947 */ /* 0x001ff20003800000 */
.L_x_1982:
[----:B------:R-:W-:Y:S05]  /*145b0*/  BSYNC B2 ;  /* 0x0000000000027941 */ /* 0x000fea0003800000 */
.L_x_1906:
        /* <DEDUP_REMOVED lines=9> */
.L_x_1909:
[----:B------:R-:W-:Y:S05]  /*14650*/  BSYNC B2 ;  /* 0x0000000000027941 */ /* 0x000fea0003800000 */
.L_x_1908:
        /* <DEDUP_REMOVED lines=11> */
.L_x_1910:
        /* <DEDUP_REMOVED lines=10> */
[----:B------:R-:W1:Y:S01]  /*147b0*/  SYNCS.PHASECHK.TRANS64.TRYWAIT P0, [R4+URZ+0x22860], R2 ;  /* 0x02286002040075a7 */ /* 0x000e62000800017f */
[----:B------:R-:W-:Y:S04]  /*147c0*/  BSSY B2, `(.L_x_1911) ;  /* 0x0000002000027945 */ /* 0x000fe80003800000 */
[----:B-1----:R-:W-:Y:S05]  /*147d0*/  @!P0 BRA `(.L_x_1912) ;  /* 0x0000002400808947 */ /* 0x002fea0003800000 */
.L_x_1983:
[----:B------:R-:W-:Y:S05]  /*147e0*/  BSYNC B2 ;  /* 0x0000000000027941 */ /* 0x000fea0003800000 */
.L_x_1911:
        /* <DEDUP_REMOVED lines=11> */
.L_x_1914:
[----:B------:R-:W-:Y:S05]  /*148a0*/  BSYNC B2 ;  /* 0x0000000000027941 */ /* 0x000fea0003800000 */
.L_x_1913:
[----:B------:R-:W-:Y:S01]  /*148b0*/  R2UR UR6, R2 ;  /* 0x00000000020672ca */ /* 0x000fe200000e0000 */
[----:B------:R-:W-:Y:S01]  /*148c0*/  UIADD3 UR4, UP0, UR44, 0x470, URZ ;  /* 0x000004702c047890 */ /* 0x000fe2000ff1e03f */
[----:B------:R-:W-:Y:S01]  /*148d0*/  R2UR UR7, R3 ;  /* 0x00000000030772ca */ /* 0x000fe200000e0000 */
[----:B------:R-:W-:Y:S01]  /*148e0*/  VIADD R4, R4, 0x22850 ;  /* 0x0002285004047836 */ /* 0x000fe20000000000 */
[----:B------:R-:W-:Y:S01]  /*148f0*/  R2UR UR10, R5 ;  /* 0x00000000050a72ca */ /* 0x000fe200000e0000 */
[----:B------:R-:W-:Y:S01]  /*14900*/  IMAD R5, R6, 0xc000, R18 ;  /* 0x0000c00006057824 */ /* 0x000fe200078e0212 */
[----:B------:R-:W-:Y:S01]  /*14910*/  PLOP3.LUT P0, PT, PT, PT, PT, 0x80, 0x0 ;  /* 0x000000000000781c */ /* 0x000fe20003f0f070 */
[----:B------:R-:W-:Y:S02]  /*14920*/  UIADD3.X UR5, URZ, UR45, URZ, UP0, !UPT ;  /* 0x0000002d3f057290 */ /* 0x000fe400087fe43f */
[----:B------:R-:W-:-:S10]  /*14930*/  VIADD R9, R5, 0x400 ;  /* 0x0000040005097836 */ /* 0x000fd40000000000 */
.L_x_1915:
        /* <DEDUP_REMOVED lines=15> */
.L_x_1916:
        /* <DEDUP_REMOVED lines=15> */
.L_x_1917:
        /* <DEDUP_REMOVED lines=15> */
.L_x_1918:
        /* <DEDUP_REMOVED lines=10> */
.L_x_1904:
[----:B------:R-:W-:Y:S05]  /*14cb0*/  BSYNC B1 ;  /* 0x0000000000017941 */ /* 0x000fea0003800000 */
.L_x_1903:
[----:B------:R-:W-:Y:S01]  /*14cc0*/  VIADD R6, R6, 0x1 ;  /* 0x0000000106067836 */ /* 0x000fe20000000000 */
[----:B------:R-:W-:Y:S01]  /*14cd0*/  LOP3.LUT P2, RZ, R17, 0x2, RZ, 0xc0, !PT ;  /* 0x0000000211ff7812 */ /* 0x000fe2000784c0ff */
[----:B------:R-:W-:Y:S03]  /*14ce0*/  BSSY B1, `(.L_x_1919) ;  /* 0x0000097000017945 */ /* 0x000fe60003800000 */
[----:B------:R-:W-:-:S04]  /*14cf0*/  ISETP.NE.AND P0, PT, R6, 0x2, PT ;  /* 0x000000020600780c */ /* 0x000fc80003f05270 */
[----:B------:R-:W-:Y:S02]  /*14d00*/  SEL R2, RZ, 0x1, P0 ;  /* 0x00000001ff027807 */ /* 0x000fe40000000000 */
[----:B------:R-:W-:Y:S01]  /*14d10*/  SEL R19, R6, RZ, P0 ;  /* 0x000000ff06137207 */ /* 0x000fe20000000000 */
[----:B------:R-:W-:Y:S01]  /*14d20*/  VIADD R6, R0, 0xffffffff ;  /* 0xffffffff00067836 */ /* 0x000fe20000000000 */
[----:B0-----:R-:W-:-:S05]  /*14d30*/  LOP3.LUT R8, R7, R2, RZ, 0x3c, !PT ;  /* 0x0000000207087212 */ /* 0x001fca00078e3cff */
[----:B------:R0:W-:Y:S01]  /*14d40*/  STL [R1+0x4], R8 ;  /* 0x0000040801007387 */ /* 0x0001e20000100800 */
[----:B------:R-:W-:Y:S05]  /*14d50*/  @!P2 BRA `(.L_x_1920) ;  /* 0x00000008003ca947 */ /* 0x000fea0003800000 */
[----:B------:R-:W-:Y:S01]  /*14d60*/  LOP3.LUT P2, RZ, R17, 0x1, RZ, 0xc0, !PT ;  /* 0x0000000111ff7812 */ /* 0x000fe2000784c0ff */
[----:B------:R-:W-:-:S12]  /*14d70*/  IMAD.MOV.U32 R7, RZ, RZ, R6 ;  /* 0x000000ffff077224 */ /* 0x000fd800078e0006 */
        /* <DEDUP_REMOVED lines=21> */
.L_x_1921:
[----:B------:R-:W2:Y:S01]  /*14ed0*/  S2R R2, SR_TID.X ;  /* 0x0000000000027919 */ /* 0x000ea20000002100 */
[----:B-1----:R-:W-:Y:S01]  /*14ee0*/  IMAD R4, R19, 0x8, R18 ;  /* 0x0000000813047824 */ /* 0x002fe200078e0212 */
[----:B------:R-:W-:Y:S01]  /*14ef0*/  BSSY B2, `(.L_x_1922) ;  /* 0x0000006000027945 */ /* 0x000fe20003800000 */
[----:B--2---:R-:W-:Y:S02]  /*14f00*/  LOP3.LUT R3, R2, 0x7f, RZ, 0xc0, !PT ;  /* 0x0000007f02037812 */ /* 0x004fe400078ec0ff */
[----:B------:R-:W-:Y:S02]  /*14f10*/  SHF.L.U32 R2, R8, 0x1f, RZ ;  /* 0x0000001f08027819 */ /* 0x000fe400000006ff */
[----:B------:R-:W-:Y:S02]  /*14f20*/  ISETP.NE.AND P1, PT, R3, RZ, PT ;  /* 0x000000ff0300720c */ /* 0x000fe40003f25270 */
[----:B------:R-:W1:Y:S02]  /*14f30*/  SYNCS.PHASECHK.TRANS64.TRYWAIT P0, [R4+URZ+0x22840], R2 ;  /* 0x02284002040075a7 */ /* 0x000e64000800017f */
[----:B-1----:R-:W-:Y:S09]  /*14f40*/  @!P0 BRA `(.L_x_1923) ;  /* 0x0000001c00b88947 */ /* 0x002ff20003800000 */
.L_x_1984:
[----:B------:R-:W-:Y:S05]  /*14f50*/  BSYNC B2 ;  /* 0x0000000000027941 */ /* 0x000fea0003800000 */
.L_x_1922:
        /* <DEDUP_REMOVED lines=9> */
.L_x_1925:
[----:B------:R-:W-:Y:S05]  /*14ff0*/  BSYNC B2 ;  /* 0x0000000000027941 */ /* 0x000fea0003800000 */
.L_x_1924:
        /* <DEDUP_REMOVED lines=8> */
[----:B0-----:R-:W-:Y:S01]  /*15080*/  VIADD R8, R4, 0x22830 ;  /* 0x0002283004087836 */ /* 0x001fe20000000000 */
[----:B------:R-:W-:Y:S01]  /*15090*/  UMOV UR6, 0x0 ;  /* 0x0000000000067882 */ /* 0x000fe20000000000 */
[----:B------:R-:W-:-:S10]  /*150a0*/  UMOV UR7, 0x14f00000 ;  /* 0x14f0000000077882 */ /* 0x000fd40000000000 */
.L_x_1926:
        /* <DEDUP_REMOVED lines=10> */
[----:B------:R-:W0:Y:S01]  /*15150*/  SYNCS.PHASECHK.TRANS64.TRYWAIT P0, [R4+URZ+0x22860], R2 ;  /* 0x02286002040075a7 */ /* 0x000e22000800017f */
[----:B------:R-:W-:Y:S04]  /*15160*/  BSSY B2, `(.L_x_1927) ;  /* 0x0000002000027945 */ /* 0x000fe80003800000 */
[----:B0-----:R-:W-:Y:S05]  /*15170*/  @!P0 BRA `(.L_x_1928) ;  /* 0x0000001c00408947 */ /* 0x001fea0003800000 */
.L_x_1985:
[----:B------:R-:W-:Y:S05]  /*15180*/  BSYNC B2 ;  /* 0x0000000000027941 */ /* 0x000fea0003800000 */
.L_x_1927:
        /* <DEDUP_REMOVED lines=11> */
.L_x_1930:
[----:B------:R-:W-:Y:S05]  /*15240*/  BSYNC B2 ;  /* 0x0000000000027941 */ /* 0x000fea0003800000 */
.L_x_1929:
        /* <DEDUP_REMOVED lines=9> */
.L_x_1931:
        /* <DEDUP_REMOVED lines=15> */
.L_x_1932:
        /* <DEDUP_REMOVED lines=15> */
.L_x_1933:
        /* <DEDUP_REMOVED lines=15> */
.L_x_1934:
        /* <DEDUP_REMOVED lines=10> */
.L_x_1920:
[----:B------:R-:W-:Y:S05]  /*15650*/  BSYNC B1 ;  /* 0x0000000000017941 */ /* 0x000fea0003800000 */
.L_x_1919:
[----:B------:R-:W-:Y:S01]  /*15660*/  ISETP.GT.AND P0, PT, R6, UR38, PT ;  /* 0x0000002606007c0c */ /* 0x000fe2000bf04270 */
[----:B------:R-:W-:-:S12]  /*15670*/  VIADD R0, R0, 0xfffffffe ;  /* 0xfffffffe00007836 */ /* 0x000fd80000000000 */
[----:B------:R-:W-:Y:S05]  /*15680*/  @P0 BRA `(.L_x_1935) ;  /* 0xffffffec00240947 */ /* 0x000fea000383ffff */
.L_x_1902:
[----:B------:R-:W-:Y:S05]  /*15690*/  BSYNC B0 ;  /* 0x0000000000007941 */ /* 0x000fea0003800000 */
.L_x_1884:
[----:B------:R-:W2:Y:S01]  /*156a0*/  LDL.LU R2, [R1+0x4] ;  /* 0x0000040001027983 */ /* 0x000ea20000300800 */
[----:B------:R-:W3:Y:S01]  /*156b0*/  S2R R0, SR_TID.X ;  /* 0x0000000000007919 */ /* 0x000ee20000002100 */
[----:B------:R-:W-:-:S05]  /*156c0*/  VIADD R19, R19, 0x1 ;  /* 0x0000000113137836 */ /* 0x000fca0000000000 */
[----:B------:R-:W-:Y:S02]  /*156d0*/  ISETP.NE.AND P1, PT, R19, 0x2, PT ;  /* 0x000000021300780c */ /* 0x000fe40003f25270 */
[----:B---3--:R-:W-:-:S04]  /*156e0*/  LOP3.LUT R0, R0, 0x7f, RZ, 0xc0, !PT ;  /* 0x0000007f00007812 */ /* 0x008fc800078ec0ff */
[----:B------:R-:W-:Y:S02]  /*156f0*/  ISETP.NE.AND P0, PT, R0, RZ, PT ;  /* 0x000000ff0000720c */ /* 0x000fe40003f05270 */
[----:B------:R-:W-:Y:S01]  /*15700*/  SEL R0, RZ, 0x1, P1 ;  /* 0x00000001ff007807 */ /* 0x000fe20000800000 */
[----:B------:R-:W-:Y:S03]  /*15710*/  BSSY B0, `(.L_x_1936) ;  /* 0x0000011000007945 */ /* 0x000fe60003800000 */
[----:B--2---:R-:W-:-:S05]  /*15720*/  LOP3.LUT R2, R2, R0, RZ, 0x3c, !PT ;  /* 0x0000000002027212 */ /* 0x004fca00078e3cff */
[----:B------:R2:W-:Y:S02]  /*15730*/  STL [R1+0x4], R2 ;  /* 0x0000040201007387 */ /* 0x0005e40000100800 */
[----:B------:R-:W-:Y:S05]  /*15740*/  @P0 BRA `(.L_x_1937) ;  /* 0x0000000000340947 */ /* 0x000fea0003800000 */
[----:B------:R-:W3:Y:S01]  /*15750*/  S2R R5, SR_LANEID ;  /* 0x0000000000057919 */ /* 0x000ee20000000000 */
[----:B------:R-:W-:Y:S01]  /*15760*/  VOTEU.ANY UR4, UPT, PT ;  /* 0x0000000000047886 */ /* 0x000fe200038e0100 */
[----:B-12---:R-:W1:Y:S01]  /*15770*/  LDC.64 R2, c[0x0][0xc80] ;  /* 0x00032000ff027b82 */ /* 0x006e620000000a00 */
[----:B------:R-:W3:Y:S02]  /*15780*/  FLO.U32 R0, UR4 ;  /* 0x0000000400007d00 */ /* 0x000ee400080e0000 */
[----:B---3--:R-:W-:-:S06]  /*15790*/  ISETP.EQ.U32.AND P2, PT, R0, R5, PT ;  /* 0x000000050000720c */ /* 0x008fcc0003f42070 */
[----:B------:R-:W1:Y:S07]  /*157a0*/  POPC R5, UR4 ;  /* 0x0000000400057d09 */ /* 0x000e6e0008000000 */
[----:B-1----:R-:W2:Y:S01]  /*157b0*/  @P2 ATOMG.E.ADD.STRONG.GPU PT, R3, desc[UR46][R2.64], R5 ;  /* 0x00000005020329a8 */ /* 0x002ea200081ee1ee */
[----:B------:R-:W1:Y:S02]  /*157c0*/  S2R R4, SR_LTMASK ;  /* 0x0000000000047919 */ /* 0x000e640000003900 */
[----:B-1----:R-:W-:-:S04]  /*157d0*/  LOP3.LUT R4, R4, UR4, RZ, 0xc0, !PT ;  /* 0x0000000404047c12 */ /* 0x002fc8000f8ec0ff */
[----:B0-----:R-:W0:Y:S01]  /*157e0*/  POPC R7, R4 ;  /* 0x0000000400077309 */ /* 0x001e220000000000 */
[----:B--2---:R-:W0:Y:S02]  /*157f0*/  SHFL.IDX PT, R0, R3, R0, 0x1f ;  /* 0x00001f0003007589 */ /* 0x004e2400000e0000 */
[----:B0-----:R-:W-:-:S05]  /*15800*/  IADD3 R0, R0, UR42, R7 ;  /* 0x0000002a00007c10 */ /* 0x001fca000fffe007 */
[----:B------:R3:W-:Y:S02]  /*15810*/  STL [R1+0xc], R0 ;  /* 0x00000c0001007387 */ /* 0x0007e40000100800 */
.L_x_1937:
[----:B------:R-:W-:Y:S05]  /*15820*/  BSYNC B0 ;  /* 0x0000000000007941 */ /* 0x000fea0003800000 */
.L_x_1936:
[----:B------:R-:W-:-:S07]  /*15830*/  SEL R19, R19, RZ, P1 ;  /* 0x000000ff13137207 */ /* 0x000fce0000800000 */
.L_x_1856:
[----:B------:R-:W-:Y:S05]  /*15840*/  BSYNC B7 ;  /* 0x0000000000077941 */ /* 0x000fea0003800000 */
.L_x_1854:
[----:B--2---:R2:W5:Y:S01]  /*15850*/  LDL R2, [R1+0xc] ;  /* 0x00000c0001027983 */ /* 0x0045620000100800 */
[----:B------:R-:W-:-:S13]  /*15860*/  LOP3.LUT P1, RZ, R17, 0x4, RZ, 0xc0, !PT ;  /* 0x0000000411ff7812 */ /* 0x000fda000782c0ff */
[----:B--2---:R-:W-:Y:S05]  /*15870*/  @!P1 BRA `(.L_x_1938) ;  /* 0x0000000000289947 */ /* 0x004fea0003800000 */
[----:B------:R-:W-:Y:S05]  /*15880*/  WARPSYNC.ALL ;  /* 0x0000000000007948 */ /* 0x000fea0003800000 */
[----:B------:R-:W2:Y:S08]  /*15890*/  S2UR UR5, SR_CgaCtaId ;  /* 0x00000000000579c3 */ /* 0x000eb00000008800 */
[----:B------:R-:W-:Y:S06]  /*158a0*/  BAR.SYNC.DEFER_BLOCKING 0x5, 0x180 ;  /* 0x0146000000007b1d */ /* 0x000fec0000010000 */
[----:B------:R-:W-:-:S02]  /*158b0*/  UMOV UR4, 0x400 ;  /* 0x0000040000047882 */ /* 0x000fc40000000000 */
[----:B--2---:R-:W-:-:S06]  /*158c0*/  ULEA UR4, UR5, UR4, 0x18 ;  /* 0x0000000405047291 */ /* 0x004fcc000f8ec03f */
[----:B-1----:R-:W-:-:S05]  /*158d0*/  IMAD.U32 R18, RZ, RZ, UR4 ;  /* 0x00000004ff127e24 */ /* 0x002fca000f8e00ff */
[----:B-----5:R-:W1:Y:S04]  /*158e0*/  LDS R2, [R18+0x228d0] ;  /* 0x0228d00012027984 */ /* 0x020e680000000800 */
[----:B-1----:R1:W-:Y:S01]  /*158f0*/  STL [R1+0xc], R2 ;  /* 0x00000c0201007387 */ /* 0x0023e20000100800 */
[----:B------:R-:W-:Y:S06]  /*15900*/  BAR.ARV 0x4, 0x180 ;  /* 0x0106000000007b1d */ /* 0x000fec0000002000 */
[----:B------:R-:W-:Y:S05]  /*15910*/  BRA `(.L_x_1939) ;  /* 0x00000000002c7947 */ /* 0x000fea0003800000 */
.L_x_1938:
[----:B------:R-:W-:-:S03]  /*15920*/  UMOV UR4, 0xffffffff ;  /* 0xffffffff00047882 */ /* 0x000fc60000000000 */
[----:B------:R-:W-:Y:S05]  /*15930*/  BRA.DIV UR4, `(.L_x_1940) ;  /* 0x0000001604647947 */ /* 0x000fea000b800000 */
[----:B-----5:R2:W0:Y:S02]  /*15940*/  SHFL.IDX PT, R14, R2, RZ, 0x1f ;  /* 0x00001fff020e7589 */ /* 0x02042400000e0000 */
.L_x_1988:
[----:B-1----:R-:W1:Y:S01]  /*15950*/  @!P0 S2R R3, SR_CgaCtaId ;  /* 0x0000000000038919 */ /* 0x002e620000008800 */
[----:B------:R-:W-:Y:S05]  /*15960*/  WARPSYNC.ALL ;  /* 0x0000000000007948 */ /* 0x000fea0003800000 */
[----:B------:R-:W-:Y:S01]  /*15970*/  BAR.SYNC.DEFER_BLOCKING 0x4, 0x180 ;  /* 0x0106000000007b1d */ /* 0x000fe20000010000 */
[----:B---34-:R-:W-:-:S05]  /*15980*/  @!P0 MOV R0, 0x400 ;  /* 0x0000040000008802 */ /* 0x018fca0000000f00 */
[----:B0-----:R0:W-:Y:S01]  /*15990*/  STL [R1+0xc], R14 ;  /* 0x00000c0e01007387 */ /* 0x0011e20000100800 */
[----:B-1----:R-:W-:-:S05]  /*159a0*/  @!P0 LEA R18, R3, R0, 0x18 ;  /* 0x0000000003128211 */ /* 0x002fca00078ec0ff */
[----:B------:R0:W-:Y:S01]  /*159b0*/  @!P0 STS [R18+0x228d0], R2 ;  /* 0x0228d00212008388 */ /* 0x0001e20000000800 */
[----:B------:R-:W-:Y:S06]  /*159c0*/  BAR.ARV 0x5, 0x180 ;  /* 0x0146000000007b1d */ /* 0x000fec0000002000 */
.L_x_1939:
[----:B---34-:R-:W3:Y:S01]  /*159d0*/  LDL R0, [R1+0xc] ;  /* 0x00000c0001007983 */ /* 0x018ee20000100800 */
[----:B------:R-:W-:Y:S02]  /*159e0*/  ULDC UR4, c[0x0][0xc38] ;  /* 0x00030e0000047ab9 */ /* 0x000fe40000000800 */
[----:B---3--:R-:W-:-:S13]  /*159f0*/  ISETP.GE.AND P0, PT, R0, UR4, PT ;  /* 0x0000000400007c0c */ /* 0x008fda000bf06270 */
[----:B------:R-:W-:Y:S05]  /*15a00*/  @!P0 BRA `(.L_x_1941) ;  /* 0xffffffb800c48947 */ /* 0x000fea000383ffff */
.L_x_1845:
[----:B0-----:R-:W3:Y:S01]  /*15a10*/  LDL.LU R0, [R1+0x18] ;  /* 0x0000180001007983 */ /* 0x001ee20000300800 */
[----:B------:R-:W-:Y:S01]  /*15a20*/  BSSY B0, `(.L_x_1942) ;  /* 0x000000b000007945 */ /* 0x000fe20003800000 */
[----:B------:R-:W0:Y:S01]  /*15a30*/  S2R R5, SR_CgaCtaId ;  /* 0x0000000000057919 */ /* 0x000e220000008800 */
[----:B---3--:R-:W-:-:S05]  /*15a40*/  VIADD R0, R0, 0x1 ;  /* 0x0000000100007836 */ /* 0x008fca0000000000 */
[----:B-12---:R-:W-:-:S04]  /*15a50*/  LEA.HI R2, R0, R0, RZ, 0x1 ;  /* 0x0000000000027211 */ /* 0x006fc800078f08ff */
[----:B------:R-:W-:-:S05]  /*15a60*/  LOP3.LUT R3, R2, 0xfffffffe, RZ, 0xc0, !PT ;  /* 0xfffffffe02037812 */ /* 0x000fca00078ec0ff */
[----:B------:R-:W-:Y:S01]  /*15a70*/  IMAD.IADD R3, R0, 0x1, -R3 ;  /* 0x0000000100037824 */ /* 0x000fe200078e0a03 */
[----:B------:R-:W-:-:S04]  /*15a80*/  MOV R0, 0x400 ;  /* 0x0000040000007802 */ /* 0x000fc80000000f00 */
[----:B0-----:R-:W-:Y:S02]  /*15a90*/  LEA R0, R5, R0, 0x18 ;  /* 0x0000000005007211 */ /* 0x001fe400078ec0ff */
[----:B------:R-:W-:-:S04]  /*15aa0*/  SHF.L.U32 R3, R3, 0x1f, RZ ;  /* 0x0000001f03037819 */ /* 0x000fc800000006ff */
[----:B------:R-:W0:Y:S02]  /*15ab0*/  SYNCS.PHASECHK.TRANS64.TRYWAIT P0, [R0+URZ+0x22820], R3 ;  /* 0x02282003000075a7 */ /* 0x000e24000800017f */
[----:B0-----:R-:W-:Y:S05]  /*15ac0*/  @!P0 BRA `(.L_x_1943) ;  /* 0x0000001400288947 */ /* 0x001fea0003800000 */
.L_x_1989:
[----:B------:R-:W-:Y:S05]  /*15ad0*/  BSYNC B0 ;  /* 0x0000000000007941 */ /* 0x000fea0003800000 */
.L_x_1942:
[----:B------:R-:W-:-:S03]  /*15ae0*/  UMOV UR4, 0xffffffff ;  /* 0xffffffff00047882 */ /* 0x000fc60000000000 */
[----:B------:R-:W-:Y:S05]  /*15af0*/  BRA.DIV UR4, `(.L_x_1944) ;  /* 0x0000001604307947 */ /* 0x000fea000b800000 */
[----:B------:R-:W1:Y:S02]  /*15b00*/  S2R R2, SR_TID.X ;  /* 0x0000000000027919 */ /* 0x000e640000002100 */
[----:B-1----:R-:W-:-:S04]  /*15b10*/  SHF.R.U32.HI R2, RZ, 0x5, R2 ;  /* 0x00000005ff027819 */ /* 0x002fc80000011602 */
[----:B------:R-:W-:-:S05]  /*15b20*/  LOP3.LUT R2, R2, 0x3, RZ, 0xc0, !PT ;  /* 0x0000000302027812 */ /* 0x000fca00078ec0ff */
[----:B------:R1:W2:Y:S02]  /*15b30*/  SHFL.IDX PT, R14, R2, RZ, 0x1f ;  /* 0x00001fff020e7589 */ /* 0x0002a400000e0000 */
.L_x_1992:
[----:B--2---:R-:W-:Y:S01]  /*15b40*/  ISETP.NE.AND P0, PT, R14, RZ, PT ;  /* 0x000000ff0e00720c */ /* 0x004fe20003f05270 */
[----:B------:R-:W-:-:S12]  /*15b50*/  BSSY B0, `(.L_x_1945) ;  /* 0x0000025000007945 */ /* 0x000fd80003800000 */
[----:B------:R-:W-:Y:S05]  /*15b60*/  @P0 BRA `(.L_x_1946) ;  /* 0x00000000008c0947 */ /* 0x000fea0003800000 */
[----:B------:R-:W-:-:S03]  /*15b70*/  UMOV UR4, 0xffffffff ;  /* 0xffffffff00047882 */ /* 0x000fc60000000000 */
[----:B------:R-:W-:Y:S05]  /*15b80*/  BRA.DIV UR4, `(.L_x_1947) ;  /* 0x0000001604407947 */ /* 0x000fea000b800000 */
[----:B------:R-:W-:-:S13]  /*15b90*/  ELECT P6, URZ, PT ;  /* 0x00000000003f782f */ /* 0x000fda00038c0000 */
.L_x_1995:
[----:B------:R-:W-:Y:S05]  /*15ba0*/  @!P6 BRA `(.L_x_1946) ;  /* 0x00000000007ce947 */ /* 0x000fea0003800000 */
[----:B------:R-:W-:-:S06]  /*15bb0*/  ULOP3.LUT UR4, UR41, 0x2, URZ, 0xfc, !UPT ;  /* 0x0000000229047892 */ /* 0x000fcc000f8efc3f */
[----:B-1----:R-:W-:-:S05]  /*15bc0*/  IMAD.U32 R2, RZ, RZ, UR4 ;  /* 0x00000004ff027e24 */ /* 0x002fca000f8e00ff */
[----:B------:R-:W-:-:S13]  /*15bd0*/  ISETP.NE.AND P2, PT, R2, 0x3, PT ;  /* 0x000000030200780c */ /* 0x000fda0003f45270 */
[----:B------:R-:W-:Y:S05]  /*15be0*/  @!P2 BRA `(.L_x_1948) ;  /* 0x000000000004a947 */ /* 0x000fea0003800000 */
[----:B------:R-:W-:Y:S01]  /*15bf0*/  BPT.TRAP 0x1 ;  /* 0x000000040000795c */ /* 0x000fe20000300000 */
.L_x_1948:
[----:B------:R-:W2:Y:S01]  /*15c00*/  LDL.LU R7, [R1+0x4] ;  /* 0x0000040001077983 */ /* 0x000ea20000300800 */
[----:B------:R-:W-:Y:S02]  /*15c10*/  VIADD R2, R0, 0x22840 ;  /* 0x0002284000027836 */ /* 0x000fe40000000000 */
[C---:B0-----:R-:W-:Y:S02]  /*15c20*/  VIADD R3, R19.reuse, 0x1 ;  /* 0x0000000113037836 */ /* 0x041fe40000000000 */
[----:B------:R-:W-:-:S03]  /*15c30*/  IMAD R6, R19, 0x8, R2 ;  /* 0x0000000813067824 */ /* 0x000fc600078e0202 */
[----:B------:R-:W-:-:S04]  /*15c40*/  ISETP.NE.AND P1, PT, R3, 0x2, PT ;  /* 0x000000020300780c */ /* 0x000fc80003f25270 */
[----:B------:R-:W-:Y:S02]  /*15c50*/  SEL R4, RZ, 0x1, P1 ;  /* 0x00000001ff047807 */ /* 0x000fe40000800000 */
[----:B------:R-:W-:Y:S02]  /*15c60*/  SEL R3, R3, RZ, P1 ;  /* 0x000000ff03037207 */ /* 0x000fe40000800000 */
[C---:B--2---:R-:W-:Y:S02]  /*15c70*/  SHF.L.U32 R5, R7.reuse, 0x1f, RZ ;  /* 0x0000001f07057819 */ /* 0x044fe400000006ff */
[----:B------:R-:W-:Y:S01]  /*15c80*/  LOP3.LUT R4, R7, R4, RZ, 0x3c, !PT ;  /* 0x0000000407047212 */ /* 0x000fe200078e3cff */
[----:B------:R-:W-:Y:S01]  /*15c90*/  IMAD R7, R3, 0x8, R2 ;  /* 0x0000000803077824 */ /* 0x000fe200078e0202 */
[----:B------:R-:W0:Y:S02]  /*15ca0*/  SYNCS.PHASECHK.TRANS64.TRYWAIT P0, [R6+URZ], R5 ;  /* 0x00000005060075a7 */ /* 0x000e24000800017f */
[----:B------:R-:W-:Y:S01]  /*15cb0*/  SHF.L.U32 R2, R4, 0x1f, RZ ;  /* 0x0000001f04027819 */ /* 0x000fe200000006ff */
[----:B0-----:R-:W-:Y:S06]  /*15cc0*/  @!P0 BRA `(.L_x_1949) ;  /* 0x0000001400108947 */ /* 0x001fec0003800000 */
.L_x_1996:
[----:B------:R-:W1:Y:S02]  /*15cd0*/  SYNCS.PHASECHK.TRANS64.TRYWAIT P0, [R7+URZ], R2 ;  /* 0x00000002070075a7 */ /* 0x000e64000800017f */
[----:B-1----:R-:W-:Y:S05]  /*15ce0*/  @!P0 BRA `(.L_x_1950) ;  /* 0x00000014001c8947 */ /* 0x002fea0003800000 */
.L_x_1997:
[----:B------:R-:W-:Y:S05]  /*15cf0*/  @!P2 BRA `(.L_x_1951) ;  /* 0x000000000004a947 */ /* 0x000fea0003800000 */
[----:B------:R-:W-:Y:S01]  /*15d00*/  BPT.TRAP 0x1 ;  /* 0x000000040000795c */ /* 0x000fe20000300000 */
.L_x_1951:
[----:B------:R-:W-:-:S04]  /*15d10*/  VIADD R0, R0, 0x22860 ;  /* 0x0002286000007836 */ /* 0x000fc80000000000 */
[----:B------:R-:W-:-:S04]  /*15d20*/  IMAD R4, R19, 0x8, R0 ;  /* 0x0000000813047824 */ /* 0x000fc800078e0200 */
[----:B------:R-:W2:Y:S02]  /*15d30*/  SYNCS.PHASECHK.TRANS64.TRYWAIT P0, [R4+URZ], R5 ;  /* 0x00000005040075a7 */ /* 0x000ea4000800017f */
[----:B--2---:R-:W-:Y:S05]  /*15d40*/  @!P0 BRA `(.L_x_1952) ;  /* 0x0000001400188947 */ /* 0x004fea0003800000 */
.L_x_1998:
[----:B------:R-:W-:-:S07]  /*15d50*/  IMAD R3, R3, 0x8, R0 ;  /* 0x0000000803037824 */ /* 0x000fce00078e0200 */
.L_x_1953:
[----:B---3--:R3:W4:Y:S02]  /*15d60*/  SYNCS.PHASECHK.TRANS64.TRYWAIT P0, [R3+URZ], R2 ;  /* 0x00000002030075a7 */ /* 0x008724000800017f */
[----:B----4-:R-:W-:Y:S05]  /*15d70*/  @!P0 NANOSLEEP.SYNCS 0x989680 ;  /* 0x009896800000895d */ /* 0x010fea0003900000 */
[----:B------:R-:W4:Y:S02]  /*15d80*/  @!P0 SYNCS.PHASECHK.TRANS64 P0, [R3+URZ], R2 ;  /* 0x00000002030085a7 */ /* 0x000f24000800007f */
[----:B----4-:R-:W-:Y:S05]  /*15d90*/  @!P0 BRA `(.L_x_1953) ;  /* 0xfffffffc00f08947 */ /* 0x010fea000383ffff */
.L_x_1946:
[----:B------:R-:W-:Y:S05]  /*15da0*/  BSYNC B0 ;  /* 0x0000000000007941 */ /* 0x000fea0003800000 */
.L_x_1945:
[----:B------:R-:W-:Y:S05]  /*15db0*/  EXIT ;  /* 0x000000000000794d */ /* 0x000fea0003800000 */
.L_x_1758:
[----:B0-----:R0:W1:Y:S02]  /*15dc0*/  SYNCS.PHASECHK.TRANS64.TRYWAIT P0, [R3+URZ+0x22800], R0 ;  /* 0x02280000030075a7 */ /* 0x001064000800017f */
[----:B-1----:R-:W-:Y:S05]  /*15dd0*/  @!P0 NANOSLEEP.SYNCS 0x989680 ;  /* 0x009896800000895d */ /* 0x002fea0003900000 */
[----:B------:R-:W1:Y:S02]  /*15de0*/  @!P0 SYNCS.PHASECHK.TRANS64 P0, [R3+URZ+0x22800], R0 ;  /* 0x02280000030085a7 */ /* 0x000e64000800007f */
[----:B-1----:R-:W-:Y:S05]  /*15df0*/  @!P0 BRA `(.L_x_1758) ;  /* 0xfffffffc00f08947 */ /* 0x002fea000383ffff */
[----:B------:R-:W-:Y:S05]  /*15e00*/  BRA `(.L_x_1954) ;  /* 0xfffffebc00b07947 */ /* 0x000fea000383ffff */
.L_x_1762:
[----:B-1----:R-:W-:-:S04]  /*15e10*/  IMAD.U32 R5, RZ, RZ, UR23 ;  /* 0x00000017ff057e24 */ /* 0x002fc8000f8e00ff */
[----:B------:R1:W2:Y:S03]  /*15e20*/  SYNCS.PHASECHK.TRANS64.TRYWAIT P1, [R5+URZ+0x22830], R10 ;  /* 0x0228300a050075a7 */ /* 0x0002a6000802017f */
[----:B--2---:R-:W-:Y:S05]  /*15e30*/  @!P1 NANOSLEEP.SYNCS 0x989680 ;  /* 0x009896800000995d */ /* 0x004fea0003900000 */
[----:B------:R-:W2:Y:S02]  /*15e40*/  @!P1 SYNCS.PHASECHK.TRANS64 P1, [R5+URZ+0x22830], R10 ;  /* 0x0228300a050095a7 */ /* 0x000ea4000802007f */
[----:B--2---:R-:W-:Y:S05]  /*15e50*/  @!P1 BRA `(.L_x_1762) ;  /* 0xfffffffc00ec9947 */ /* 0x004fea000383ffff */
[----:B------:R-:W-:Y:S05]  /*15e60*/  BRA `(.L_x_1761) ;  /* 0xfffffebc00d87947 */ /* 0x000fea000383ffff */
.L_x_1774:
[----:B-1----:R-:W-:-:S04]  /*15e70*/  IMAD.U32 R11, RZ, RZ, UR23 ;  /* 0x00000017ff0b7e24 */ /* 0x002fc8000f8e00ff */
[----:B------:R1:W2:Y:S03]  /*15e80*/  SYNCS.PHASECHK.TRANS64.TRYWAIT P1, [R11+URZ+0x22850], R10 ;  /* 0x0228500a0b0075a7 */ /* 0x0002a6000802017f */
[----:B--2---:R-:W-:Y:S05]  /*15e90*/  @!P1 NANOSLEEP.SYNCS 0x989680 ;  /* 0x009896800000995d */ /* 0x004fea0003900000 */
[----:B------:R-:W2:Y:S02]  /*15ea0*/  @!P1 SYNCS.PHASECHK.TRANS64 P1, [R11+URZ+0x22850], R10 ;  /* 0x0228500a0b0095a7 */ /* 0x000ea4000802007f */
[----:B--2---:R-:W-:Y:S05]  /*15eb0*/  @!P1 BRA `(.L_x_1774) ;  /* 0xfffffffc00ec9947 */ /* 0x004fea000383ffff */
[----:B------:R-:W-:Y:S05]  /*15ec0*/  BRA `(.L_x_1773) ;  /* 0xfffffee800187947 */ /* 0x000fea000383ffff */
.L_x_1782:
[----:B-1----:R-:W-:-:S04]  /*15ed0*/  IMAD.U32 R7, RZ, RZ, UR28 ;  /* 0x0000001cff077e24 */ /* 0x002fc8000f8e00ff */
[----:B------:R1:W2:Y:S03]  /*15ee0*/  SYNCS.PHASECHK.TRANS64.TRYWAIT P1, [R7+URZ+0x22830], R8 ;  /* 0x02283008070075a7 */ /* 0x0002a6000802017f */
[----:B--2---:R-:W-:Y:S05]  /*15ef0*/  @!P1 NANOSLEEP.SYNCS 0x989680 ;  /* 0x009896800000995d */ /* 0x004fea0003900000 */
[----:B------:R-:W2:Y:S02]  /*15f00*/  @!P1 SYNCS.PHASECHK.TRANS64 P1, [R7+URZ+0x22830], R8 ;  /* 0x02283008070095a7 */ /* 0x000ea4000802007f */
[----:B--2---:R-:W-:Y:S05]  /*15f10*/  @!P1 BRA `(.L_x_1782) ;  /* 0xfffffffc00ec9947 */ /* 0x004fea000383ffff */
[----:B------:R-:W-:Y:S05]  /*15f20*/  BRA `(.L_x_1781) ;  /* 0xfffffeec00ac7947 */ /* 0x000fea000383ffff */
.L_x_1794:
[----:B-1----:R1:W2:Y:S02]  /*15f30*/  SYNCS.PHASECHK.TRANS64.TRYWAIT P1, [R177+URZ+0x22850], R8 ;  /* 0x02285008b10075a7 */ /* 0x0022a4000802017f */
[----:B--2---:R-:W-:Y:S05]  /*15f40*/  @!P1 NANOSLEEP.SYNCS 0x989680 ;  /* 0x009896800000995d */ /* 0x004fea0003900000 */
[----:B------:R-:W2:Y:S02]  /*15f50*/  @!P1 SYNCS.PHASECHK.TRANS64 P1, [R177+URZ+0x22850], R8 ;  /* 0x02285008b10095a7 */ /* 0x000ea4000802007f */
[----:B--2---:R-:W-:Y:S05]  /*15f60*/  @!P1 BRA `(.L_x_1794) ;  /* 0xfffffffc00f09947 */ /* 0x004fea000383ffff */
[----:B------:R-:W-:Y:S05]  /*15f70*/  BRA `(.L_x_1793) ;  /* 0xffffff1c00f87947 */ /* 0x000fea000383ffff */
.L_x_1803:
[----:B-1----:R-:W-:-:S04]  /*15f80*/  IMAD.U32 R4, RZ, RZ, UR26 ;  /* 0x0000001aff047e24 */ /* 0x002fc8000f8e00ff */
[----:B------:R1:W2:Y:S03]  /*15f90*/  SYNCS.PHASECHK.TRANS64.TRYWAIT P2, [R4+URZ+0x22830], R3 ;  /* 0x02283003040075a7 */ /* 0x0002a6000804017f */
[----:B--2---:R-:W-:Y:S05]  /*15fa0*/  @!P2 NANOSLEEP.SYNCS 0x989680 ;  /* 0x009896800000a95d */ /* 0x004fea0003900000 */
[----:B------:R-:W2:Y:S02]  /*15fb0*/  @!P2 SYNCS.PHASECHK.TRANS64 P2, [R4+URZ+0x22830], R3 ;  /* 0x022830030400a5a7 */ /* 0x000ea4000804007f */
[----:B--2---:R-:W-:Y:S05]  /*15fc0*/  @!P2 BRA `(.L_x_1803) ;  /* 0xfffffffc00eca947 */ /* 0x004fea000383ffff */
[----:B------:R-:W-:Y:S05]  /*15fd0*/  BRA `(.L_x_1802) ;  /* 0xffffff2400bc7947 */ /* 0x000fea000383ffff */
.L_x_1807:
[----:B-1----:R1:W2:Y:S02]  /*15fe0*/  SYNCS.PHASECHK.TRANS64.TRYWAIT P2, [R178+URZ+0x22850], R3 ;  /* 0x02285003b20075a7 */ /* 0x0022a4000804017f */
[----:B--2---:R-:W-:Y:S05]  /*15ff0*/  @!P2 NANOSLEEP.SYNCS 0x989680 ;  /* 0x009896800000a95d */ /* 0x004fea0003900000 */
[----:B------:R-:W2:Y:S02]  /*16000*/  @!P2 SYNCS.PHASECHK.TRANS64 P2, [R178+URZ+0x22850], R3 ;  /* 0x02285003b200a5a7 */ /* 0x000ea4000804007f */
[----:B--2---:R-:W-:Y:S05]  /*16010*/  @!P2 BRA `(.L_x_1807) ;  /* 0xfffffffc00f0a947 */ /* 0x004fea000383ffff */
[----:B------:R-:W-:Y:S05]  /*16020*/  BRA `(.L_x_1806) ;  /* 0xffffff4400607947 */ /* 0x000fea000383ffff */
.L_x_1813:
[----:B-1----:R-:W-:-:S04]  /*16030*/  IMAD.U32 R5, RZ, RZ, UR28 ;  /* 0x0000001cff057e24 */ /* 0x002fc8000f8e00ff */
[----:B------:R1:W2:Y:S03]  /*16040*/  SYNCS.PHASECHK.TRANS64.TRYWAIT P1, [R5+URZ+0x22830], R6 ;  /* 0x02283006050075a7 */ /* 0x0002a6000802017f */
[----:B--2---:R-:W-:Y:S05]  /*16050*/  @!P1 NANOSLEEP.SYNCS 0x989680 ;  /* 0x009896800000995d */ /* 0x004fea0003900000 */
[----:B------:R-:W2:Y:S02]  /*16060*/  @!P1 SYNCS.PHASECHK.TRANS64 P1, [R5+URZ+0x22830], R6 ;  /* 0x02283006050095a7 */ /* 0x000ea4000802007f */
[----:B--2---:R-:W-:Y:S05]  /*16070*/  @!P1 BRA `(.L_x_1813) ;  /* 0xfffffffc00ec9947 */ /* 0x004fea000383ffff */
[----:B------:R-:W-:Y:S05]  /*16080*/  BRA `(.L_x_1812) ;  /* 0xffffff4800787947 */ /* 0x000fea000383ffff */
.L_x_1825:
[----:B-1----:R1:W2:Y:S02]  /*16090*/  SYNCS.PHASECHK.TRANS64.TRYWAIT P1, [R181+URZ+0x22850], R6 ;  /* 0x02285006b50075a7 */ /* 0x0022a4000802017f */
[----:B--2---:R-:W-:Y:S05]  /*160a0*/  @!P1 NANOSLEEP.SYNCS 0x989680 ;  /* 0x009896800000995d */ /* 0x004fea0003900000 */
[----:B------:R-:W2:Y:S02]  /*160b0*/  @!P1 SYNCS.PHASECHK.TRANS64 P1, [R181+URZ+0x22850], R6 ;  /* 0x02285006b50095a7 */ /* 0x000ea4000802007f */
[----:B--2---:R-:W-:Y:S05]  /*160c0*/  @!P1 BRA `(.L_x_1825) ;  /* 0xfffffffc00f09947 */ /* 0x004fea000383ffff */
[----:B------:R-:W-:Y:S05]  /*160d0*/  BRA `(.L_x_1824) ;  /* 0xffffff7800c47947 */ /* 0x000fea000383ffff */
.L_x_1862:
[----:B------:R-:W-:Y:S02]  /*160e0*/  IMAD.MOV.U32 R13, RZ, RZ, R4 ;  /* 0x000000ffff0d7224 */ /* 0x000fe400078e0004 */
[----:B------:R-:W-:Y:S02]  /*160f0*/  IMAD.MOV.U32 R12, RZ, RZ, RZ ;  /* 0x000000ffff0c7224 */ /* 0x000fe400078e00ff */
[----:B------:R-:W-:Y:S02]  /*16100*/  IMAD.MOV.U32 R11, RZ, RZ, 0x1f ;  /* 0x0000001fff0b7424 */ /* 0x000fe400078e00ff */
[----:B------:R-:W-:-:S07]  /*16110*/  IMAD.MOV.U32 R15, RZ, RZ, -0x1 ;  /* 0xffffffffff0f7424 */ /* 0x000fce00078e00ff */
[----:B0-----:R-:W-:Y:S05]  /*16120*/  WARPSYNC.COLLECTIVE R15, `(.L_x_1955) ;  /* 0x000000000f087348 */ /* 0x001fea0003c00000 */
[----:B------:R1:W2:Y:S02]  /*16130*/  SHFL.IDX P6, R14, R13, R12, R11 ;  /* 0x0000000c0d0e7389 */ /* 0x0002a400000c000b */
[----:B012---:R-:W-:Y:S01]  /*16140*/  ENDCOLLECTIVE ;  /* 0x000000000000791b */ /* 0x007fe20003800000 */
.L_x_1955:
[----:B------:R-:W-:Y:S05]  /*16150*/  BRA `(.L_x_1956) ;  /* 0xffffffc000987947 */ /* 0x000fea000383ffff */
.L_x_1864:
[----:B------:R-:W-:Y:S01]  /*16160*/  BSSY B0, `(.L_x_1957) ;  /* 0x0000006000007945 */ /* 0x000fe20003800000 */
[----:B------:R-:W-:-:S07]  /*16170*/  IMAD.MOV.U32 R15, RZ, RZ, -0x1 ;  /* 0xffffffffff0f7424 */ /* 0x000fce00078e00ff */
[----:B01----:R-:W-:Y:S05]  /*16180*/  WARPSYNC.COLLECTIVE R15, `(.L_x_1958) ;  /* 0x000000000f0c7348 */ /* 0x003fea0003c00000 */
[----:B------:R-:W-:Y:S02]  /*16190*/  ELECT P6, UR62, PT ;  /* 0x00000000003e782f */ /* 0x000fe400038c0000 */
[----:B------:R-:W-:Y:S01]  /*161a0*/  MOV R14, UR62 ;  /* 0x0000003e000e7c02 */ /* 0x000fe20008000f00 */
[----:B01----:R-:W-:Y:S10]  /*161b0*/  ENDCOLLECTIVE ;  /* 0x000000000000791b */ /* 0x003ff40003800000 */
.L_x_1958:
[----:B------:R-:W-:Y:S05]  /*161c0*/  BSYNC B0 ;  /* 0x0000000000007941 */ /* 0x000fea0003800000 */
.L_x_1957:
[----:B------:R-:W-:Y:S05]  /*161d0*/  BRA `(.L_x_1959) ;  /* 0xffffffc0009c7947 */ /* 0x000fea000383ffff */
.L_x_1866:
[----:B0-----:R0:W2:Y:S02]  /*161e0*/  SYNCS.PHASECHK.TRANS64.TRYWAIT P0, [R3+URZ+0x22840], R0 ;  /* 0x02284000030075a7 */ /* 0x0010a4000800017f */
[----:B--2---:R-:W-:Y:S05]  /*161f0*/  @!P0 NANOSLEEP.SYNCS 0x989680 ;  /* 0x009896800000895d */ /* 0x004fea0003900000 */
[----:B------:R-:W2:Y:S02]  /*16200*/  @!P0 SYNCS.PHASECHK.TRANS64 P0, [R3+URZ+0x22840], R0 ;  /* 0x02284000030085a7 */ /* 0x000ea4000800007f */
[----:B--2---:R-:W-:Y:S05]  /*16210*/  @!P0 BRA `(.L_x_1866) ;  /* 0xfffffffc00f08947 */ /* 0x004fea000383ffff */
[----:B------:R-:W-:Y:S05]  /*16220*/  BRA `(.L_x_1960) ;  /* 0xffffffc400007947 */ /* 0x000fea000383ffff */
.L_x_1870:
[----:B------:R-:W-:Y:S01]  /*16230*/  IMAD.MOV.U32 R13, RZ, RZ, R4 ;  /* 0x000000ffff0d7224 */ /* 0x000fe200078e0004 */
[----:B------:R-:W-:Y:S01]  /*16240*/  LOP3.LUT R9, R9, 0x7f, RZ, 0xc0, !PT ;  /* 0x0000007f09097812 */ /* 0x000fe200078ec0ff */
[----:B------:R-:W-:Y:S02]  /*16250*/  IMAD.MOV.U32 R12, RZ, RZ, RZ ;  /* 0x000000ffff0c7224 */ /* 0x000fe400078e00ff */
[----:B------:R-:W-:Y:S01]  /*16260*/  IMAD.MOV.U32 R11, RZ, RZ, 0x181f ;  /* 0x0000181fff0b7424 */ /* 0x000fe200078e00ff */
[----:B------:R-:W-:Y:S01]  /*16270*/  SHF.R.U32.HI R9, RZ, 0x3, R9 ;  /* 0x00000003ff097819 */ /* 0x000fe20000011609 */
[----:B------:R-:W-:-:S04]  /*16280*/  IMAD.MOV.U32 R15, RZ, RZ, -0x1 ;  /* 0xffffffffff0f7424 */ /* 0x000fc800078e00ff */
[----:B------:R-:W-:-:S07]  /*16290*/  VIADD R2, R9, UR40 ;  /* 0x0000002809027c36 */ /* 0x000fce0008000000 */
[----:B-----5:R-:W-:Y:S05]  /*162a0*/  WARPSYNC.COLLECTIVE R15, `(.L_x_1961) ;  /* 0x000000000f087348 */ /* 0x020fea0003c00000 */
[----:B------:R0:W1:Y:S02]  /*162b0*/  SHFL.IDX P6, R14, R13, R12, R11 ;  /* 0x0000000c0d0e7389 */ /* 0x00006400000c000b */
[----:B01---5:R-:W-:Y:S01]  /*162c0*/  ENDCOLLECTIVE ;  /* 0x000000000000791b */ /* 0x023fe20003800000 */
.L_x_1961:
[----:B------:R-:W0:Y:S01]  /*162d0*/  S2R R9, SR_TID.X ;  /* 0x0000000000097919 */ /* 0x000e220000002100 */
[----:B------:R-:W-:Y:S02]  /*162e0*/  IMAD.MOV.U32 R13, RZ, RZ, R0 ;  /* 0x000000ffff0d7224 */ /* 0x000fe400078e0000 */
[----:B------:R-:W-:-:S07]  /*162f0*/  IMAD.MOV.U32 R5, RZ, RZ, R14 ;  /* 0x000000ffff057224 */ /* 0x000fce00078e000e */
[----:B0-----:R-:W-:Y:S05]  /*16300*/  WARPSYNC.COLLECTIVE R15, `(.L_x_1962) ;  /* 0x000000000f087348 */ /* 0x001fea0003c00000 */
[----:B------:R1:W2:Y:S02]  /*16310*/  SHFL.IDX P6, R14, R13, R12, R11 ;  /* 0x0000000c0d0e7389 */ /* 0x0002a400000c000b */
[----:B012---:R-:W-:Y:S01]  /*16320*/  ENDCOLLECTIVE ;  /* 0x000000000000791b */ /* 0x007fe20003800000 */
.L_x_1962:
[----:B------:R-:W-:Y:S02]  /*16330*/  ULDC UR4, c[0x0][0x288] ;  /* 0x0000a20000047ab9 */ /* 0x000fe40000000800 */
[----:B------:R-:W-:-:S05]  /*16340*/  IMAD R3, R7, UR4, RZ ;  /* 0x0000000407037c24 */ /* 0x000fca000f8e02ff */
[----:B------:R-:W-:Y:S01]  /*16350*/  ISETP.GE.AND P1, PT, R2, R3, PT ;  /* 0x000000030200720c */ /* 0x000fe20003f26270 */
[----:B------:R-:W-:Y:S02]  /*16360*/  IMAD.MOV.U32 R13, RZ, RZ, R4 ;  /* 0x000000ffff0d7224 */ /* 0x000fe400078e0004 */
[----:B------:R-:W-:Y:S02]  /*16370*/  IMAD.MOV.U32 R12, RZ, RZ, 0x1 ;  /* 0x00000001ff0c7424 */ /* 0x000fe400078e00ff */
[----:B------:R-:W-:-:S08]  /*16380*/  IMAD.MOV.U32 R6, RZ, RZ, R14 ;  /* 0x000000ffff067224 */ /* 0x000fd000078e000e */
[----:B------:R-:W-:Y:S05]  /*16390*/  WARPSYNC.COLLECTIVE R15, `(.L_x_1963) ;  /* 0x000000000f087348 */ /* 0x000fea0003c00000 */
[----:B------:R0:W1:Y:S02]  /*163a0*/  SHFL.IDX P6, R14, R13, R12, R11 ;  /* 0x0000000c0d0e7389 */ /* 0x00006400000c000b */
[----:B01----:R-:W-:Y:S01]  /*163b0*/  ENDCOLLECTIVE ;  /* 0x000000000000791b */ /* 0x003fe20003800000 */
.L_x_1963:
[----:B------:R-:W-:-:S05]  /*163c0*/  @!P1 LEA R6, P2, R8, R6, 0x1 ;  /* 0x0000000608069211 */ /* 0x000fca00078408ff */
[----:B------:R-:W-:-:S04]  /*163d0*/  @!P1 IMAD.X R5, RZ, RZ, R5, P2 ;  /* 0x000000ffff059224 */ /* 0x000fc800010e0605 */
[----:B------:R-:W-:Y:S02]  /*163e0*/  @!P1 IMAD.MOV.U32 R7, RZ, RZ, R5 ;  /* 0x000000ffff079224 */ /* 0x000fe400078e0005 */
[----:B------:R-:W-:Y:S02]  /*163f0*/  IMAD.MOV.U32 R13, RZ, RZ, R0 ;  /* 0x000000ffff0d7224 */ /* 0x000fe400078e0000 */
[C---:B------:R-:W-:Y:S01]  /*16400*/  VIADD R5, R2.reuse, 0x10 ;  /* 0x0000001002057836 */ /* 0x040fe20000000000 */
[----:B------:R-:W-:Y:S01]  /*16410*/  @!PT LDS RZ, [RZ] ;  /* 0x00000000fffff984 */ /* 0x000fe20000000800 */
[----:B------:R-:W-:Y:S01]  /*16420*/  @!PT LDS RZ, [RZ] ;  /* 0x00000000fffff984 */ /* 0x000fe20000000800 */
[----:B------:R-:W-:Y:S01]  /*16430*/  @!PT LDS RZ, [RZ] ;  /* 0x00000000fffff984 */ /* 0x000fe20000000800 */
[----:B------:R0:W-:Y:S04]  /*16440*/  @!P1 LDGSTS.E.BYPASS.LTC128B.128 [R10+0x18400], desc[UR46][R6.64], !P0 ;  /* 0x18400000060a9fae */ /* 0x0001e8000c101d6e */
[----:B------:R-:W-:Y:S01]  /*16450*/  ISETP.GE.AND P1, PT, R5, R3, PT ;  /* 0x000000030500720c */ /* 0x000fe20003f26270 */
[----:B------:R-:W-:-:S02]  /*16460*/  VIADD R5, R2, 0x20 ;  /* 0x0000002002057836 */ /* 0x000fc40000000000 */
[----:B------:R-:W-:-:S10]  /*16470*/  IMAD.MOV.U32 R8, RZ, RZ, R14 ;  /* 0x000000ffff087224 */ /* 0x000fd400078e000e */
[----:B0-----:R-:W-:Y:S05]  /*16480*/  WARPSYNC.COLLECTIVE R15, `(.L_x_1964) ;  /* 0x000000000f087348 */ /* 0x001fea0003c00000 */
[----:B------:R1:W2:Y:S02]  /*16490*/  SHFL.IDX P6, R14, R13, R12, R11 ;  /* 0x0000000c0d0e7389 */ /* 0x0002a400000c000b */
[----:B012---:R-:W-:Y:S01]  /*164a0*/  ENDCOLLECTIVE ;  /* 0x000000000000791b */ /* 0x007fe20003800000 */
.L_x_1964:
[----:B------:R-:W-:-:S05]  /*164b0*/  IMAD.SHL.U32 R7, R9, 0x8, RZ ;  /* 0x0000000809077824 */ /* 0x000fca00078e00ff */
[----:B------:R-:W-:Y:S01]  /*164c0*/  LOP3.LUT R7, R7, 0x38, RZ, 0xc0, !PT ;  /* 0x0000003807077812 */ /* 0x000fe200078ec0ff */
[----:B------:R-:W-:Y:S02]  /*164d0*/  IMAD.MOV.U32 R13, RZ, RZ, R4 ;  /* 0x000000ffff0d7224 */ /* 0x000fe400078e0004 */
[----:B------:R-:W-:Y:S02]  /*164e0*/  IMAD.MOV.U32 R12, RZ, RZ, 0x2 ;  /* 0x00000002ff0c7424 */ /* 0x000fe400078e00ff */
[----:B------:R-:W-:-:S07]  /*164f0*/  IMAD.MOV.U32 R9, RZ, RZ, R14 ;  /* 0x000000ffff097224 */ /* 0x000fce00078e000e */
[----:B------:R-:W-:Y:S05]  /*16500*/  WARPSYNC.COLLECTIVE R15, `(.L_x_1965) ;  /* 0x000000000f087348 */ /* 0x000fea0003c00000 */
[----:B------:R0:W1:Y:S02]  /*16510*/  SHFL.IDX P6, R14, R13, R12, R11 ;  /* 0x0000000c0d0e7389 */ /* 0x00006400000c000b */
[----:B01----:R-:W-:Y:S01]  /*16520*/  ENDCOLLECTIVE ;  /* 0x000000000000791b */ /* 0x003fe20003800000 */
.L_x_1965:
[----:B------:R-:W-:Y:S02]  /*16530*/  @!P1 LEA R6, P2, R7, R9, 0x1 ;  /* 0x0000000907069211 */ /* 0x000fe400078408ff */
[----:B------:R-:W0:Y:S03]  /*16540*/  S2R R9, SR_TID.X ;  /* 0x0000000000097919 */ /* 0x000e260000002100 */
[----:B------:R-:W-:Y:S02]  /*16550*/  @!P1 IMAD.X R7, RZ, RZ, R8, P2 ;  /* 0x000000ffff079224 */ /* 0x000fe400010e0608 */
[----:B------:R-:W-:-:S03]  /*16560*/  VIADD R8, R2, 0x60 ;  /* 0x0000006002087836 */ /* 0x000fc60000000000 */
[----:B------:R-:W-:Y:S01]  /*16570*/  @!PT LDS RZ, [RZ] ;  /* 0x00000000fffff984 */ /* 0x000fe20000000800 */
[----:B------:R-:W-:Y:S01]  /*16580*/  @!PT LDS RZ, [RZ] ;  /* 0x00000000fffff984 */ /* 0x000fe20000000800 */
[----:B------:R-:W-:Y:S01]  /*16590*/  @!PT LDS RZ, [RZ] ;  /* 0x00000000fffff984 */ /* 0x000fe20000000800 */
[----:B------:R1:W-:Y:S01]  /*165a0*/  @!P1 LDGSTS.E.BYPASS.LTC128B.128 [R10+0x18c00], desc[UR46][R6.64], !P0 ;  /* 0x18c00000060a9fae */ /* 0x0003e2000c101d6e */
[----:B------:R-:W-:Y:S01]  /*165b0*/  IMAD.MOV.U32 R13, RZ, RZ, R0 ;  /* 0x000000ffff0d7224 */ /* 0x000fe200078e0000 */
[----:B------:R-:W-:Y:S01]  /*165c0*/  ISETP.GE.AND P1, PT, R5, R3, PT ;  /* 0x000000030500720c */ /* 0x000fe20003f26270 */
[----:B------:R-:W-:-:S12]  /*165d0*/  IMAD.MOV.U32 R5, RZ, RZ, R14 ;  /* 0x000000ffff057224 */ /* 0x000fd800078e000e */
[----:B01----:R-:W-:Y:S05]  /*165e0*/  WARPSYNC.COLLECTIVE R15, `(.L_x_1966) ;  /* 0x000000000f087348 */ /* 0x003fea0003c00000 */
[----:B------:R2:W3:Y:S02]  /*165f0*/  SHFL.IDX P6, R14, R13, R12, R11 ;  /* 0x0000000c0d0e7389 */ /* 0x0004e400000c000b */
[----:B0123--:R-:W-:Y:S01]  /*16600*/  ENDCOLLECTIVE ;  /* 0x000000000000791b */ /* 0x00ffe20003800000 */
.L_x_1966:
[----:B------:R-:W-:Y:S02]  /*16610*/  IMAD.SHL.U32 R9, R9, 0x8, RZ ;  /* 0x0000000809097824 */ /* 0x000fe400078e00ff */
[----:B------:R-:W-:Y:S02]  /*16620*/  IMAD.MOV.U32 R13, RZ, RZ, R4 ;  /* 0x000000ffff0d7224 */ /* 0x000fe400078e0004 */
[----:B------:R-:W-:Y:S01]  /*16630*/  IMAD.MOV.U32 R12, RZ, RZ, 0x3 ;  /* 0x00000003ff0c7424 */ /* 0x000fe200078e00ff */
[----:B------:R-:W-:Y:S01]  /*16640*/  LOP3.LUT R9, R9, 0x38, RZ, 0xc0, !PT ;  /* 0x0000003809097812 */ /* 0x000fe200078ec0ff */
[----:B------:R-:W-:-:S07]  /*16650*/  IMAD.MOV.U32 R6, RZ, RZ, R14 ;  /* 0x000000ffff067224 */ /* 0x000fce00078e000e */
[----:B------:R-:W-:Y:S05]  /*16660*/  WARPSYNC.COLLECTIVE R15, `(.L_x_1967) ;  /* 0x000000000f087348 */ /* 0x000fea0003c00000 */
[----:B------:R0:W1:Y:S02]  /*16670*/  SHFL.IDX P6, R14, R13, R12, R11 ;  /* 0x0000000c0d0e7389 */ /* 0x00006400000c000b */
[----:B01----:R-:W-:Y:S01]  /*16680*/  ENDCOLLECTIVE ;  /* 0x000000000000791b */ /* 0x003fe20003800000 */
.L_x_1967:
[----:B------:R-:W-:-:S05]  /*16690*/  @!P1 LEA R6, P2, R9, R6, 0x1 ;  /* 0x0000000609069211 */ /* 0x000fca00078408ff */
[----:B------:R-:W-:-:S04]  /*166a0*/  @!P1 IMAD.X R5, RZ, RZ, R5, P2 ;  /* 0x000000ffff059224 */ /* 0x000fc800010e0605 */
[----:B------:R-:W-:Y:S02]  /*166b0*/  @!P1 IMAD.MOV.U32 R7, RZ, RZ, R5 ;  /* 0x000000ffff079224 */ /* 0x000fe400078e0005 */
[----:B------:R-:W-:Y:S02]  /*166c0*/  VIADD R5, R2, 0x30 ;  /* 0x0000003002057836 */ /* 0x000fe40000000000 */
[----:B------:R-:W-:Y:S01]  /*166d0*/  IMAD.MOV.U32 R13, RZ, RZ, R0 ;  /* 0x000000ffff0d7224 */ /* 0x000fe200078e0000 */
[----:B------:R-:W-:Y:S01]  /*166e0*/  @!PT LDS RZ, [RZ] ;  /* 0x00000000fffff984 */ /* 0x000fe20000000800 */
[----:B------:R-:W-:Y:S01]  /*166f0*/  @!PT LDS RZ, [RZ] ;  /* 0x00000000fffff984 */ /* 0x000fe20000000800 */
[----:B------:R-:W-:Y:S01]  /*16700*/  @!PT LDS RZ, [RZ] ;  /* 0x00000000fffff984 */ /* 0x000fe20000000800 */
[----:B------:R0:W-:Y:S02]  /*16710*/  @!P1 LDGSTS.E.BYPASS.LTC128B.128 [R10+0x19400], desc[UR46][R6.64], !P0 ;  /* 0x19400000060a9fae */ /* 0x0001e4000c101d6e */
[----:B------:R-:W-:Y:S01]  /*16720*/  ISETP.GE.AND P1, PT, R5, R3, PT ;  /* 0x000000030500720c */ /* 0x000fe20003f26270 */
[----:B------:R-:W-:-:S12]  /*16730*/  IMAD.MOV.U32 R5, RZ, RZ, R14 ;  /* 0x000000ffff057224 */ /* 0x000fd800078e000e */
[----:B0-----:R-:W-:Y:S05]  /*16740*/  WARPSYNC.COLLECTIVE R15, `(.L_x_1968) ;  /* 0x000000000f087348 */ /* 0x001fea0003c00000 */
[----:B------:R1:W2:Y:S02]  /*16750*/  SHFL.IDX P6, R14, R13, R12, R11 ;  /* 0x0000000c0d0e7389 */ /* 0x0002a400000c000b */
[----:B012---:R-:W-:Y:S01]  /*16760*/  ENDCOLLECTIVE ;  /* 0x000000000000791b */ /* 0x007fe20003800000 */
.L_x_1968:
[----:B------:R-:W-:Y:S02]  /*16770*/  IMAD.MOV.U32 R13, RZ, RZ, R4 ;  /* 0x000000ffff0d7224 */ /* 0x000fe400078e0004 */
[----:B------:R-:W-:Y:S02]  /*16780*/  IMAD.MOV.U32 R12, RZ, RZ, 0x4 ;  /* 0x00000004ff0c7424 */ /* 0x000fe400078e00ff */
[----:B------:R-:W-:-:S07]  /*16790*/  IMAD.MOV.U32 R6, RZ, RZ, R14 ;  /* 0x000000ffff067224 */ /* 0x000fce00078e000e */
[----:B------:R-:W-:Y:S05]  /*167a0*/  WARPSYNC.COLLECTIVE R15, `(.L_x_1969) ;  /* 0x000000000f087348 */ /* 0x000fea0003c00000 */
[----:B------:R0:W1:Y:S02]  /*167b0*/  SHFL.IDX P6, R14, R13, R12, R11 ;  /* 0x0000000c0d0e7389 */ /* 0x00006400000c000b */
[----:B01----:R-:W-:Y:S01]  /*167c0*/  ENDCOLLECTIVE ;  /* 0x000000000000791b */ /* 0x003fe20003800000 */
.L_x_1969:
        /* <DEDUP_REMOVED lines=14> */
.L_x_1970:
[----:B------:R-:W-:Y:S02]  /*168b0*/  IMAD.MOV.U32 R13, RZ, RZ, R4 ;  /* 0x000000ffff0d7224 */ /* 0x000fe400078e0004 */
[----:B------:R-:W-:Y:S02]  /*168c0*/  IMAD.MOV.U32 R12, RZ, RZ, 0x5 ;  /* 0x00000005ff0c7424 */ /* 0x000fe400078e00ff */
[----:B------:R-:W-:-:S07]  /*168d0*/  IMAD.MOV.U32 R6, RZ, RZ, R14 ;  /* 0x000000ffff067224 */ /* 0x000fce00078e000e */
[----:B------:R-:W-:Y:S05]  /*168e0*/  WARPSYNC.COLLECTIVE R15, `(.L_x_1971) ;  /* 0x000000000f087348 */ /* 0x000fea0003c00000 */
[----:B------:R0:W1:Y:S02]  /*168f0*/  SHFL.IDX P6, R14, R13, R12, R11 ;  /* 0x0000000c0d0e7389 */ /* 0x00006400000c000b */
[----:B01----:R-:W-:Y:S01]  /*16900*/  ENDCOLLECTIVE ;  /* 0x000000000000791b */ /* 0x003fe20003800000 */
.L_x_1971:
        /* <DEDUP_REMOVED lines=14> */
.L_x_1972:
[----:B------:R-:W-:Y:S02]  /*169f0*/  IMAD.MOV.U32 R13, RZ, RZ, R4 ;  /* 0x000000ffff0d7224 */ /* 0x000fe400078e0004 */
[----:B------:R-:W-:Y:S02]  /*16a00*/  IMAD.MOV.U32 R12, RZ, RZ, 0x6 ;  /* 0x00000006ff0c7424 */ /* 0x000fe400078e00ff */
[----:B------:R-:W-:-:S07]  /*16a10*/  IMAD.MOV.U32 R6, RZ, RZ, R14 ;  /* 0x000000ffff067224 */ /* 0x000fce00078e000e */
[----:B------:R-:W-:Y:S05]  /*16a20*/  WARPSYNC.COLLECTIVE R15, `(.L_x_1973) ;  /* 0x000000000f087348 */ /* 0x000fea0003c00000 */
[----:B------:R0:W1:Y:S02]  /*16a30*/  SHFL.IDX P6, R14, R13, R12, R11 ;  /* 0x0000000c0d0e7389 */ /* 0x00006400000c000b */
[----:B01----:R-:W-:Y:S01]  /*16a40*/  ENDCOLLECTIVE ;  /* 0x000000000000791b */ /* 0x003fe20003800000 */
.L_x_1973:
[----:B------:R-:W-:-:S05]  /*16a50*/  @!P1 LEA R6, P2, R9, R6, 0x1 ;  /* 0x0000000609069211 */ /* 0x000fca00078408ff */
[----:B------:R-:W-:-:S04]  /*16a60*/  @!P1 IMAD.X R5, RZ, RZ, R5, P2 ;  /* 0x000000ffff059224 */ /* 0x000fc800010e0605 */
[----:B------:R-:W-:Y:S02]  /*16a70*/  @!P1 IMAD.MOV.U32 R7, RZ, RZ, R5 ;  /* 0x000000ffff079224 */ /* 0x000fe400078e0005 */
[----:B------:R-:W-:-:S03]  /*16a80*/  IMAD.MOV.U32 R13, RZ, RZ, R0 ;  /* 0x000000ffff0d7224 */ /* 0x000fc600078e0000 */
[----:B------:R-:W-:Y:S01]  /*16a90*/  @!PT LDS RZ, [RZ] ;  /* 0x00000000fffff984 */ /* 0x000fe20000000800 */
[----:B------:R-:W-:Y:S01]  /*16aa0*/  @!PT LDS RZ, [RZ] ;  /* 0x00000000fffff984 */ /* 0x000fe20000000800 */
[----:B------:R-:W-:Y:S01]  /*16ab0*/  @!PT LDS RZ, [RZ] ;  /* 0x00000000fffff984 */ /* 0x000fe20000000800 */
[----:B------:R0:W-:Y:S01]  /*16ac0*/  @!P1 LDGSTS.E.BYPASS.LTC128B.128 [R10+0x1ac00], desc[UR46][R6.64], !P0 ;  /* 0x1ac00000060a9fae */ /* 0x0001e2000c101d6e */
[----:B------:R-:W-:Y:S01]  /*16ad0*/  ISETP.GE.AND P1, PT, R8, R3, PT ;  /* 0x000000030800720c */ /* 0x000fe20003f26270 */
[----:B------:R-:W-:-:S12]  /*16ae0*/  IMAD.MOV.U32 R5, RZ, RZ, R14 ;  /* 0x000000ffff057224 */ /* 0x000fd800078e000e */
[----:B0-----:R-:W-:Y:S05]  /*16af0*/  WARPSYNC.COLLECTIVE R15, `(.L_x_1974) ;  /* 0x000000000f087348 */ /* 0x001fea0003c00000 */
[----:B------:R1:W2:Y:S02]  /*16b00*/  SHFL.IDX P6, R14, R13, R12, R11 ;  /* 0x0000000c0d0e7389 */ /* 0x0002a400000c000b */
[----:B012---:R-:W-:Y:S01]  /*16b10*/  ENDCOLLECTIVE ;  /* 0x000000000000791b */ /* 0x007fe20003800000 */
.L_x_1974:
[----:B------:R-:W-:Y:S02]  /*16b20*/  IMAD.MOV.U32 R13, RZ, RZ, R4 ;  /* 0x000000ffff0d7224 */ /* 0x000fe400078e0004 */
[----:B------:R-:W-:Y:S02]  /*16b30*/  IMAD.MOV.U32 R12, RZ, RZ, 0x7 ;  /* 0x00000007ff0c7424 */ /* 0x000fe400078e00ff */
[----:B------:R-:W-:-:S07]  /*16b40*/  IMAD.MOV.U32 R6, RZ, RZ, R14 ;  /* 0x000000ffff067224 */ /* 0x000fce00078e000e */
[----:B------:R-:W-:Y:S05]  /*16b50*/  WARPSYNC.COLLECTIVE R15, `(.L_x_1975) ;  /* 0x000000000f087348 */ /* 0x000fea0003c00000 */
[----:B------:R0:W1:Y:S02]  /*16b60*/  SHFL.IDX P6, R14, R13, R12, R11 ;  /* 0x0000000c0d0e7389 */ /* 0x00006400000c000b */
[----:B01----:R-:W-:Y:S01]  /*16b70*/  ENDCOLLECTIVE ;  /* 0x000000000000791b */ /* 0x003fe20003800000 */
.L_x_1975:
        /* <DEDUP_REMOVED lines=12> */
.L_x_1976:
[----:B------:R-:W-:Y:S05]  /*16c40*/  BRA `(.L_x_1977) ;  /* 0xffffffc4001c7947 */ /* 0x000fea000383ffff */
.L_x_1873:
[----:B-1----:R1:W2:Y:S02]  /*16c50*/  SYNCS.PHASECHK.TRANS64.TRYWAIT P0, [R18+URZ+0x22820], R3 ;  /* 0x02282003120075a7 */ /* 0x0022a4000800017f */
[----:B--2---:R-:W-:Y:S05]  /*16c60*/  @!P0 NANOSLEEP.SYNCS 0x989680 ;  /* 0x009896800000895d */ /* 0x004fea0003900000 */
[----:B------:R-:W2:Y:S02]  /*16c70*/  @!P0 SYNCS.PHASECHK.TRANS64 P0, [R18+URZ+0x22820], R3 ;  /* 0x02282003120085a7 */ /* 0x000ea4000800007f */
[----:B--2---:R-:W-:Y:S05]  /*16c80*/  @!P0 BRA `(.L_x_1873) ;  /* 0xfffffffc00f08947 */ /* 0x004fea000383ffff */
[----:B------:R-:W-:Y:S05]  /*16c90*/  BRA `(.L_x_1978) ;  /* 0xffffffc400847947 */ /* 0x000fea000383ffff */
.L_x_1877:
[----:B-1----:R1:W2:Y:S02]  /*16ca0*/  SYNCS.PHASECHK.TRANS64.TRYWAIT P0, [R0+URZ+0x22860], R3 ;  /* 0x02286003000075a7 */ /* 0x0022a4000800017f */
[----:B--2---:R-:W-:Y:S05]  /*16cb0*/  @!P0 NANOSLEEP.SYNCS 0x989680 ;  /* 0x009896800000895d */ /* 0x004fea0003900000 */
[----:B------:R-:W2:Y:S02]  /*16cc0*/  @!P0 SYNCS.PHASECHK.TRANS64 P0, [R0+URZ+0x22860], R3 ;  /* 0x02286003000085a7 */ /* 0x000ea4000800007f */
[----:B--2---:R-:W-:Y:S05]  /*16cd0*/  @!P0 BRA `(.L_x_1877) ;  /* 0xfffffffc00f08947 */ /* 0x004fea000383ffff */
[----:B------:R-:W-:Y:S05]  /*16ce0*/  BRA `(.L_x_1979) ;  /* 0xffffffc400a47947 */ /* 0x000fea000383ffff */
.L_x_1890:
[----:B-1----:R1:W2:Y:S02]  /*16cf0*/  SYNCS.PHASECHK.TRANS64.TRYWAIT P0, [R4+URZ+0x22840], R2 ;  /* 0x02284002040075a7 */ /* 0x0022a4000800017f */
[----:B--2---:R-:W-:Y:S05]  /*16d00*/  @!P0 NANOSLEEP.SYNCS 0x989680 ;  /* 0x009896800000895d */ /* 0x004fea0003900000 */
[----:B------:R-:W2:Y:S02]  /*16d10*/  @!P0 SYNCS.PHASECHK.TRANS64 P0, [R4+URZ+0x22840], R2 ;  /* 0x02284002040085a7 */ /* 0x000ea4000800007f */
[----:B--2---:R-:W-:Y:S05]  /*16d20*/  @!P0 BRA `(.L_x_1890) ;  /* 0xfffffffc00f08947 */ /* 0x004fea000383ffff */
[----:B------:R-:W-:Y:S05]  /*16d30*/  BRA `(.L_x_1980) ;  /* 0xffffffcc00987947 */ /* 0x000fea000383ffff */
.L_x_1895:
[----:B--2---:R2:W3:Y:S02]  /*16d40*/  SYNCS.PHASECHK.TRANS64.TRYWAIT P0, [R4+URZ+0x22860], R2 ;  /* 0x02286002040075a7 */ /* 0x0044e4000800017f */
[----:B---3--:R-:W-:Y:S05]  /*16d50*/  @!P0 NANOSLEEP.SYNCS 0x989680 ;  /* 0x009896800000895d */ /* 0x008fea0003900000 */
[----:B------:R-:W3:Y:S02]  /*16d60*/  @!P0 SYNCS.PHASECHK.TRANS64 P0, [R4+URZ+0x22860], R2 ;  /* 0x02286002040085a7 */ /* 0x000ee4000800007f */
[----:B---3--:R-:W-:Y:S05]  /*16d70*/  @!P0 BRA `(.L_x_1895) ;  /* 0xfffffffc00f08947 */ /* 0x008fea000383ffff */
[----:B------:R-:W-:Y:S05]  /*16d80*/  BRA `(.L_x_1981) ;  /* 0xffffffd000107947 */ /* 0x000fea000383ffff */
.L_x_1907:
[----:B0-----:R0:W1:Y:S02]  /*16d90*/  SYNCS.PHASECHK.TRANS64.TRYWAIT P0, [R4+URZ+0x22840], R2 ;  /* 0x02284002040075a7 */ /* 0x001064000800017f */
[----:B-1----:R-:W-:Y:S05]  /*16da0*/  @!P0 NANOSLEEP.SYNCS 0x989680 ;  /* 0x009896800000895d */ /* 0x002fea0003900000 */
[----:B------:R-:W1:Y:S02]  /*16db0*/  @!P0 SYNCS.PHASECHK.TRANS64 P0, [R4+URZ+0x22840], R2 ;  /* 0x02284002040085a7 */ /* 0x000e64000800007f */
[----:B-1----:R-:W-:Y:S05]  /*16dc0*/  @!P0 BRA `(.L_x_1907) ;  /* 0xfffffffc00f08947 */ /* 0x002fea000383ffff */
[----:B------:R-:W-:Y:S05]  /*16dd0*/  BRA `(.L_x_1982) ;  /* 0xffffffd400f47947 */ /* 0x000fea000383ffff */
.L_x_1912:
[----:B-1----:R1:W2:Y:S02]  /*16de0*/  SYNCS.PHASECHK.TRANS64.TRYWAIT P0, [R4+URZ+0x22860], R2 ;  /* 0x02286002040075a7 */ /* 0x0022a4000800017f */
[----:B--2---:R-:W-:Y:S05]  /*16df0*/  @!P0 NANOSLEEP.SYNCS 0x989680 ;  /* 0x009896800000895d */ /* 0x004fea0003900000 */
[----:B------:R-:W2:Y:S02]  /*16e00*/  @!P0 SYNCS.PHASECHK.TRANS64 P0, [R4+URZ+0x22860], R2 ;  /* 0x02286002040085a7 */ /* 0x000ea4000800007f */
[----:B--2---:R-:W-:Y:S05]  /*16e10*/  @!P0 BRA `(.L_x_1912) ;  /* 0xfffffffc00f08947 */ /* 0x004fea000383ffff */
[----:B------:R-:W-:Y:S05]  /*16e20*/  BRA `(.L_x_1983) ;  /* 0xffffffd8006c7947 */ /* 0x000fea000383ffff */
.L_x_1923:
[----:B-1----:R1:W2:Y:S02]  /*16e30*/  SYNCS.PHASECHK.TRANS64.TRYWAIT P0, [R4+URZ+0x22840], R2 ;  /* 0x02284002040075a7 */ /* 0x0022a4000800017f */
[----:B--2---:R-:W-:Y:S05]  /*16e40*/  @!P0 NANOSLEEP.SYNCS 0x989680 ;  /* 0x009896800000895d */ /* 0x004fea0003900000 */
[----:B------:R-:W2:Y:S02]  /*16e50*/  @!P0 SYNCS.PHASECHK.TRANS64 P0, [R4+URZ+0x22840], R2 ;  /* 0x02284002040085a7 */ /* 0x000ea4000800007f */
[----:B--2---:R-:W-:Y:S05]  /*16e60*/  @!P0 BRA `(.L_x_1923) ;  /* 0xfffffffc00f08947 */ /* 0x004fea000383ffff */
[----:B------:R-:W-:Y:S05]  /*16e70*/  BRA `(.L_x_1984) ;  /* 0xffffffe000347947 */ /* 0x000fea000383ffff */
.L_x_1928:
[----:B0-----:R0:W2:Y:S02]  /*16e80*/  SYNCS.PHASECHK.TRANS64.TRYWAIT P0, [R4+URZ+0x22860], R2 ;  /* 0x02286002040075a7 */ /* 0x0010a4000800017f */
[----:B--2---:R-:W-:Y:S05]  /*16e90*/  @!P0 NANOSLEEP.SYNCS 0x989680 ;  /* 0x009896800000895d */ /* 0x004fea0003900000 */
[----:B------:R-:W2:Y:S02]  /*16ea0*/  @!P0 SYNCS.PHASECHK.TRANS64 P0, [R4+URZ+0x22860], R2 ;  /* 0x02286002040085a7 */ /* 0x000ea4000800007f */
[----:B--2---:R-:W-:Y:S05]  /*16eb0*/  @!P0 BRA `(.L_x_1928) ;  /* 0xfffffffc00f08947 */ /* 0x004fea000383ffff */
[----:B------:R-:W-:Y:S05]  /*16ec0*/  BRA `(.L_x_1985) ;  /* 0xffffffe000ac7947 */ /* 0x000fea000383ffff */
.L_x_1940:
[----:B------:R-:W-:Y:S01]  /*16ed0*/  BSSY B0, `(.L_x_1986) ;  /* 0x0000008000007945 */ /* 0x000fe20003800000 */
[----:B-----5:R-:W-:Y:S02]  /*16ee0*/  IMAD.MOV.U32 R13, RZ, RZ, R2 ;  /* 0x000000ffff0d7224 */ /* 0x020fe400078e0002 */
[----:B------:R-:W-:Y:S02]  /*16ef0*/  IMAD.MOV.U32 R12, RZ, RZ, RZ ;  /* 0x000000ffff0c7224 */ /* 0x000fe400078e00ff */
[----:B------:R-:W-:Y:S02]  /*16f00*/  IMAD.MOV.U32 R11, RZ, RZ, 0x1f ;  /* 0x0000001fff0b7424 */ /* 0x000fe400078e00ff */
[----:B------:R-:W-:-:S07]  /*16f10*/  IMAD.MOV.U32 R15, RZ, RZ, -0x1 ;  /* 0xffffffffff0f7424 */ /* 0x000fce00078e00ff */
[----:B01-34-:R-:W-:Y:S05]  /*16f20*/  WARPSYNC.COLLECTIVE R15, `(.L_x_1987) ;  /* 0x000000000f087348 */ /* 0x01bfea0003c00000 */
[----:B------:R2:W0:Y:S02]  /*16f30*/  SHFL.IDX P6, R14, R13, R12, R11 ;  /* 0x0000000c0d0e7389 */ /* 0x00042400000c000b */
[----:B01234-:R-:W-:Y:S01]  /*16f40*/  ENDCOLLECTIVE ;  /* 0x000000000000791b */ /* 0x01ffe20003800000 */
.L_x_1987:
[----:B------:R-:W-:Y:S05]  /*16f50*/  BSYNC B0 ;  /* 0x0000000000007941 */ /* 0x000fea0003800000 */
.L_x_1986:
[----:B------:R-:W-:Y:S05]  /*16f60*/  BRA `(.L_x_1988) ;  /* 0xffffffe800787947 */ /* 0x000fea000383ffff */
.L_x_1943:
[----:B0-----:R0:W1:Y:S02]  /*16f70*/  SYNCS.PHASECHK.TRANS64.TRYWAIT P0, [R0+URZ+0x22820], R3 ;  /* 0x02282003000075a7 */ /* 0x001064000800017f */
[----:B-1----:R-:W-:Y:S05]  /*16f80*/  @!P0 NANOSLEEP.SYNCS 0x989680 ;  /* 0x009896800000895d */ /* 0x002fea0003900000 */
[----:B------:R-:W1:Y:S02]  /*16f90*/  @!P0 SYNCS.PHASECHK.TRANS64 P0, [R0+URZ+0x22820], R3 ;  /* 0x02282003000085a7 */ /* 0x000e64000800007f */
[----:B-1----:R-:W-:Y:S05]  /*16fa0*/  @!P0 BRA `(.L_x_1943) ;  /* 0xfffffffc00f08947 */ /* 0x002fea000383ffff */
[----:B------:R-:W-:Y:S05]  /*16fb0*/  BRA `(.L_x_1989) ;  /* 0xffffffe800c47947 */ /* 0x000fea000383ffff */
.L_x_1944:
        /* <DEDUP_REMOVED lines=8> */
[----:B0-----:R-:W-:Y:S05]  /*17040*/  WARPSYNC.COLLECTIVE R15, `(.L_x_1991) ;  /* 0x000000000f087348 */ /* 0x001fea0003c00000 */
[----:B------:R1:W2:Y:S02]  /*17050*/  SHFL.IDX P6, R14, R13, R12, R11 ;  /* 0x0000000c0d0e7389 */ /* 0x0002a400000c000b */
[----:B012---:R-:W-:Y:S01]  /*17060*/  ENDCOLLECTIVE ;  /* 0x000000000000791b */ /* 0x007fe20003800000 */
.L_x_1991:
[----:B------:R-:W-:Y:S05]  /*17070*/  BSYNC B0 ;  /* 0x0000000000007941 */ /* 0x000fea0003800000 */
.L_x_1990:
[----:B------:R-:W-:Y:S05]  /*17080*/  BRA `(.L_x_1992) ;  /* 0xffffffe800ac7947 */ /* 0x000fea000383ffff */
.L_x_1947:
[----:B------:R-:W-:Y:S01]  /*17090*/  BSSY B1, `(.L_x_1993) ;  /* 0x0000006000017945 */ /* 0x000fe20003800000 */
[----:B------:R-:W-:-:S07]  /*170a0*/  IMAD.MOV.U32 R15, RZ, RZ, -0x1 ;  /* 0xffffffffff0f7424 */ /* 0x000fce00078e00ff */
[----:B01----:R-:W-:Y:S05]  /*170b0*/  WARPSYNC.COLLECTIVE R15, `(.L_x_1994) ;  /* 0x000000000f0c7348 */ /* 0x003fea0003c00000 */
[----:B------:R-:W-:Y:S02]  /*170c0*/  ELECT P6, UR62, PT ;  /* 0x00000000003e782f */ /* 0x000fe400038c0000 */
[----:B------:R-:W-:Y:S01]  /*170d0*/  MOV R14, UR62 ;  /* 0x0000003e000e7c02 */ /* 0x000fe20008000f00 */
[----:B01----:R-:W-:Y:S10]  /*170e0*/  ENDCOLLECTIVE ;  /* 0x000000000000791b */ /* 0x003ff40003800000 */
.L_x_1994:
[----:B------:R-:W-:Y:S05]  /*170f0*/  BSYNC B1 ;  /* 0x0000000000017941 */ /* 0x000fea0003800000 */
.L_x_1993:
[----:B------:R-:W-:Y:S05]  /*17100*/  BRA `(.L_x_1995) ;  /* 0xffffffe800a47947 */ /* 0x000fea000383ffff */
.L_x_1949:
[----:B0-----:R0:W1:Y:S02]  /*17110*/  SYNCS.PHASECHK.TRANS64.TRYWAIT P0, [R6+URZ], R5 ;  /* 0x00000005060075a7 */ /* 0x001064000800017f */
[----:B-1----:R-:W-:Y:S05]  /*17120*/  @!P0 NANOSLEEP.SYNCS 0x989680 ;  /* 0x009896800000895d */ /* 0x002fea0003900000 */
[----:B------:R-:W1:Y:S02]  /*17130*/  @!P0 SYNCS.PHASECHK.TRANS64 P0, [R6+URZ], R5 ;  /* 0x00000005060085a7 */ /* 0x000e64000800007f */
[----:B-1----:R-:W-:Y:S05]  /*17140*/  @!P0 BRA `(.L_x_1949) ;  /* 0xfffffffc00f08947 */ /* 0x002fea000383ffff */
[----:B------:R-:W-:Y:S05]  /*17150*/  BRA `(.L_x_1996) ;  /* 0xffffffe800dc7947 */ /* 0x000fea000383ffff */
.L_x_1950:
[----:B-1----:R1:W2:Y:S02]  /*17160*/  SYNCS.PHASECHK.TRANS64.TRYWAIT P0, [R7+URZ], R2 ;  /* 0x00000002070075a7 */ /* 0x0022a4000800017f */
[----:B--2---:R-:W-:Y:S05]  /*17170*/  @!P0 NANOSLEEP.SYNCS 0x989680 ;  /* 0x009896800000895d */ /* 0x004fea0003900000 */
[----:B------:R-:W2:Y:S02]  /*17180*/  @!P0 SYNCS.PHASECHK.TRANS64 P0, [R7+URZ], R2 ;  /* 0x00000002070085a7 */ /* 0x000ea4000800007f */
[----:B--2---:R-:W-:Y:S05]  /*17190*/  @!P0 BRA `(.L_x_1950) ;  /* 0xfffffffc00f08947 */ /* 0x004fea000383ffff */
[----:B------:R-:W-:Y:S05]  /*171a0*/  BRA `(.L_x_1997) ;  /* 0xffffffe800d07947 */ /* 0x000fea000383ffff */
.L_x_1952:
[----:B--2---:R2:W3:Y:S02]  /*171b0*/  SYNCS.PHASECHK.TRANS64.TRYWAIT P0, [R4+URZ], R5 ;  /* 0x00000005040075a7 */ /* 0x0044e4000800017f */
[----:B---3--:R-:W-:Y:S05]  /*171c0*/  @!P0 NANOSLEEP.SYNCS 0x989680 ;  /* 0x009896800000895d */ /* 0x008fea0003900000 */
[----:B------:R-:W3:Y:S02]  /*171d0*/  @!P0 SYNCS.PHASECHK.TRANS64 P0, [R4+URZ], R5 ;  /* 0x00000005040085a7 */ /* 0x000ee4000800007f */
[----:B---3--:R-:W-:Y:S05]  /*171e0*/  @!P0 BRA `(.L_x_1952) ;  /* 0xfffffffc00f08947 */ /* 0x008fea000383ffff */
[----:B------:R-:W-:Y:S05]  /*171f0*/  BRA `(.L_x_1998) ;  /* 0xffffffe800d47947 */ /* 0x000fea000383ffff */
.L_x_1999:
        /* <DEDUP_REMOVED lines=16> */
.L_x_6036:


//--------------------- .text._ZN7cutlass13device_kernelIN5flash11enable_sm90INS1_16FlashAttnFwdSm90INS1_25CollectiveMainloopFwdSm90ILi2EN4cute5tupleIJNS5_1CILi1EEES8_S8_EEENS6_IJNS7_ILi128EEENS7_ILi96EEENS7_ILi64EEEEEELi256ENS_6half_tEfNS_4arch4Sm90ELb0ELb1ELb1ELb0ELb0ELb0ELb1ELb1ELb0ELb1ELb0ELb0EEENS1_21CollectiveEpilogueFwdINS6_IJSA_NS7_ILi256EEESB_EEES9_SE_SG_Li256ELb0ELb1ELb0ELb0EEENS1_30DynamicPersistentTileSchedulerILi256ELi128ELb0ELb1ELb1EEEEEEEEEvNT_6ParamsE --------------------------
	.section	.text._ZN7cutlass13device_kernelIN5flash11enable_sm90INS1_16FlashAttnFwdSm90INS1_25CollectiveMainloopFwdSm90ILi2EN4cute5tupleIJNS5_1CILi1EEES8_S8_EEENS6_IJNS7_ILi128EEENS7_ILi96EEENS7_ILi64EEEEEELi256ENS_6half_tEfNS_4arch4Sm90ELb0ELb1ELb1ELb0ELb0ELb0ELb1ELb1ELb0ELb1ELb0ELb0EEENS1_21CollectiveEpilogueFwdINS6_IJSA_NS7_ILi256EEESB_EEES9_SE_SG_Li256ELb0ELb1ELb0ELb0EEENS1_30DynamicPersistentTileSchedulerILi256ELi128ELb0ELb1ELb1EEEEEEEEEvNT_6ParamsE,"ax",@progbits
	.align	128
.text._ZN7cutlass13device_kernelIN5flash11enable_sm90INS1_16FlashAttnFwdSm90INS1_25CollectiveMainloopFwdSm90ILi2EN4cute5tupleIJNS5_1CILi1EEES8_S8_EEENS6_IJNS7_ILi128EEENS7_ILi96EEENS7_ILi64EEEEEELi256ENS_6half_tEfNS_4arch4Sm90ELb0ELb1ELb1ELb0ELb0ELb0ELb1ELb1ELb0ELb1ELb0ELb0EEENS1_21CollectiveEpilogueFwdINS6_IJSA_NS7_ILi256EEESB_EEES9_SE_SG_Li256ELb0ELb1ELb0ELb0EEENS1_30DynamicPersistentTileSchedulerILi256ELi128ELb0ELb1ELb1EEEEEEEEEvNT_6ParamsE:
        .type           _ZN7cutlass13device_kernelIN5flash11enable_sm90INS1_16FlashAttnFwdSm90INS1_25CollectiveMainloopFwdSm90ILi2EN4cute5tupleIJNS5_1CILi1EEES8_S8_EEENS6_IJNS7_ILi128EEENS7_ILi96EEENS7_ILi64EEEEEELi256ENS_6half_tEfNS_4arch4Sm90ELb0ELb1ELb1ELb0ELb0ELb0ELb1ELb1ELb0ELb1ELb0ELb0EEENS1_21CollectiveEpilogueFwdINS6_IJSA_NS7_ILi256EEESB_EEES9_SE_SG_Li256ELb0ELb1ELb0ELb0EEENS1_30DynamicPersistentTileSchedulerILi256ELi128ELb0ELb1ELb1EEEEEEEEEvNT_6ParamsE,@function
        .size           _ZN7cutlass13device_kernelIN5flash11enable_sm90INS1_16FlashAttnFwdSm90INS1_25CollectiveMainloopFwdSm90ILi2EN4cute5tupleIJNS5_1CILi1EEES8_S8_EEENS6_IJNS7_ILi128EEENS7_ILi96EEENS7_ILi64EEEEEELi256ENS_6half_tEfNS_4arch4Sm90ELb0ELb1ELb1ELb0ELb0ELb0ELb1ELb1ELb0ELb1ELb0ELb0EEENS1_21CollectiveEpilogueFwdINS6_IJSA_NS7_ILi256EEESB_EEES9_SE_SG_Li256ELb0ELb1ELb0ELb0EEENS1_30DynamicPersistentTileSchedulerILi256ELi128ELb0ELb1ELb1EEEEEEEEEvNT_6ParamsE,(.L_x_6037 - _ZN7cutlass13device_kernelIN5flash11enable_sm90INS1_16FlashAttnFwdSm90INS1_25CollectiveMainloopFwdSm90ILi2EN4cute5tupleIJNS5_1CILi1EEES8_S8_EEENS6_IJNS7_ILi128EEENS7_ILi96EEENS7_ILi64EEEEEELi256ENS_6half_tEfNS_4arch4Sm90ELb0ELb1ELb1ELb0ELb0ELb0ELb1ELb1ELb0ELb1ELb0ELb0EEENS1_21CollectiveEpilogueFwdINS6_IJSA_NS7_ILi256EEESB_EEES9_SE_SG_Li256ELb0ELb1ELb0ELb0EEENS1_30DynamicPersistentTileSchedulerILi256ELi128ELb0ELb1ELb1EEEEEEEEEvNT_6ParamsE)
        .other          _ZN7cutlass13device_kernelIN5flash11enable_sm90INS1_16FlashAttnFwdSm90INS1_25CollectiveMainloopFwdSm90ILi2EN4cute5tupleIJNS5_1CILi1EEES8_S8_EEENS6_IJNS7_ILi128EEENS7_ILi96EEENS7_ILi64EEEEEELi256ENS_6half_tEfNS_4arch4Sm90ELb0ELb1ELb1ELb0ELb0ELb0ELb1ELb1ELb0ELb1ELb0ELb0EEENS1_21CollectiveEpilogueFwdINS6_IJSA_NS7_ILi256EEESB_EEES9_SE_SG_Li256ELb0ELb1ELb0ELb0EEENS1_30DynamicPersistentTileSchedulerILi256ELi128ELb0ELb1ELb1EEEEEEEEEvNT_6ParamsE,@"STO_CUDA_ENTRY STV_DEFAULT"
_ZN7cutlass13device_kernelIN5flash11enable_sm90INS1_16FlashAttnFwdSm90INS1_25CollectiveMainloopFwdSm90ILi2EN4cute5tupleIJNS5_1CILi1EEES8_S8_EEENS6_IJNS7_ILi128EEENS7_ILi96EEENS7_ILi64EEEEEELi256ENS_6half_tEfNS_4arch4Sm90ELb0ELb1ELb1ELb0ELb0ELb0ELb1ELb1ELb0ELb1ELb0ELb0EEENS1_21CollectiveEpilogueFwdINS6_IJSA_NS7_ILi256EEESB_EEES9_SE_SG_Li256ELb0ELb1ELb0ELb0EEENS1_30DynamicPersistentTileSchedulerILi256ELi128ELb0ELb1ELb1EEEEEEEEEvNT_6ParamsE:
[----:B------:R-:W0:Y:S02]  /*0000*/  LDC R1, c[0x0][0x28] ;  /* 0x00000a00ff017b82 */ /* 0x000e240000000800 */
[----:B0-----:R-:W-:Y:S01]  /*0010*/  VIADD R1, R1, 0xfffffb40 ;  /* 0xfffffb4001017836 */ /* 0x001fe20000000000 */
[----:B------:R-:W0:Y:S01]  /*0020*/  S2R R3, SR_TID.X ;  /* 0x0000000000037919 */ /* 0x000e220000002100 */
[----:B------:R-:W-:Y:S01]  /*0030*/  ELECT P0, URZ, PT ;  /* 0x00000000003f782f */ /* 0x000fe20003800000 */
[----:B------:R-:W-:Y:S01]  /*0040*/  BSSY B0, `(.L_x_2000) ;  /* 0x0000012000007945 */ /* 0x000fe20003800000 */
[----:B------:R-:W-:Y:S02]  /*0050*/  ULDC UR4, c[0x0][0x20] ;  /* 0x0000080000047ab9 */ /* 0x000fe40000000800 */
[----:B------:R-:W-:Y:S01]  /*0060*/  IADD3 R16, P1, R1, UR4, RZ ;  /* 0x0000000401107c10 */ /* 0x000fe2000ff3e0ff */
[----:B------:R-:W-:-:S04]  /*0070*/  ULDC UR4, c[0x0][0x24] ;  /* 0x0000090000047ab9 */ /* 0x000fc80000000800 */
[----:B------:R-:W-:Y:S01]  /*0080*/  IMAD.X R17, RZ, RZ, UR4, P1 ;  /* 0x00000004ff117e24 */ /* 0x000fe200088e06ff */
        /* <DEDUP_REMOVED lines=13> */
.L_x_2001:
[----:B------:R-:W-:Y:S05]  /*0160*/  BSYNC B0 ;  /* 0x0000000000007941 */ /* 0x000fea0003800000 */
.L_x_2000:
        /* <DEDUP_REMOVED lines=43> */
.L_x_2002:
        /* <DEDUP_REMOVED lines=22> */
.L_x_2003:
        /* <DEDUP_REMOVED lines=18> */
.L_x_2004:
        /* <DEDUP_REMOVED lines=22> */
.L_x_2005:
        /* <DEDUP_REMOVED lines=22> */
.L_x_2006:
[----:B------:R-:W-:Y:S01]  /*0960*/  IADD3 R2, P0, R16, 0x70, RZ ;  /* 0x0000007010027810 */ /* 0x000fe20007f1e0ff */
[----:B------:R-:W-:Y:S01]  /*0970*/  UMOV UR41, 0x1 ;  /* 0x0000000100297882 */ /* 0x000fe20000000000 */
[----:B------:R-:W-:Y:S01]  /*0980*/  PLOP3.LUT P1, PT, PT, PT, UP0, 0x80, 0x0 ;  /* 0x000000000000781c */ /* 0x000fe20003f2f008 */
[----:B------:R-:W-:Y:S01]  /*0990*/  NOP ;  /* 0x0000000000007918 */ /* 0x000fe20000000000 */
[----:B------:R-:W-:Y:S01]  /*09a0*/  USEL UR41, UR41, 0x2, !UP0 ;  /* 0x0000000229297887 */ /* 0x000fe2000c000000 */
[----:B------:R4:W-:Y:S01]  /*09b0*/  STL [R1+0x474], R2 ;  /* 0x0004740201007387 */ /* 0x0009e20000100800 */
[----:B------:R-:W-:Y:S01]  /*09c0*/  ULDC.64 UR48, c[0x0][0x208] ;  /* 0x0000820000307ab9 */ /* 0x000fe20000000a00 */
[----:B----4-:R-:W-:-:S05]  /*09d0*/  IMAD.X R2, RZ, RZ, R17, P0 ;  /* 0x000000ffff027224 */ /* 0x010fca00000e0611 */
[----:B------:R4:W-:Y:S01]  /*09e0*/  STL [R1+0x470], R2 ;  /* 0x0004700201007387 */ /* 0x0009e20000100800 */
[----:B0123--:R-:W-:Y:S06]  /*09f0*/  BAR.SYNC.DEFER_BLOCKING 0x0 ;  /* 0x0000000000007b1d */ /* 0x00ffec0000010000 */
[----:B------:R-:W-:Y:S05]  /*0a00*/  @!P1 BRA `(.L_x_2007) ;  /* 0x0000021c00ac9947 */ /* 0x000fea0003800000 */
.L_x_2008:
[----:B------:R-:W-:-:S08]  /*0a10*/  NOP ;  /* 0x0000000000007918 */ /* 0x000fd00000000000 */
[----:B------:R-:W0:Y:S02]  /*0a20*/  USETMAXREG.TRY_ALLOC.CTAPOOL UP0, 0xf0 ;  /* 0x000000f0000079c8 */ /* 0x000e240008000600 */
[----:B0-----:R-:W-:-:S13]  /*0a30*/  PLOP3.LUT P0, PT, PT, PT, UP0, 0x80, 0x0 ;  /* 0x000000000000781c */ /* 0x001fda0003f0f008 */
[----:B------:R-:W-:Y:S05]  /*0a40*/  @!P0 BRA `(.L_x_2008) ;  /* 0xfffffffc00f08947 */ /* 0x000fea000383ffff */
[----:B------:R-:W0:Y:S08]  /*0a50*/  S2UR UR5, SR_CTAID.X ;  /* 0x00000000000579c3 */ /* 0x000e300000002500 */
[----:B------:R-:W-:Y:S08]  /*0a60*/  BAR.ARV 0x4, 0x180 ;  /* 0x0106000000007b1d */ /* 0x000ff00000002000 */
[----:B------:R-:W-:Y:S08]  /*0a70*/  BAR.ARV 0x8, 0x180 ;  /* 0x0206000000007b1d */ /* 0x000ff00000002000 */
[----:B------:R-:W0:Y:S01]  /*0a80*/  LDC R0, c[0x0][0xd38] ;  /* 0x00034e00ff007b82 */ /* 0x000e220000000800 */
[----:B------:R-:W-:Y:S01]  /*0a90*/  ISETP.NE.AND P0, PT, R10, 0x1, PT ;  /* 0x000000010a00780c */ /* 0x000fe20003f05270 */
[----:B------:R1:W-:-:S12]  /*0aa0*/  STL.64 [R1+0x218], RZ ;  /* 0x000218ff01007387 */ /* 0x0003d80000100a00 */
[----:B------:R-:W-:Y:S06]  /*0ab0*/  @!P0 BAR.ARV 0x9, 0x100 ;  /* 0x0244000000008b1d */ /* 0x000fec0000002000 */
[C---:B------:R-:W-:Y:S02]  /*0ac0*/  IADD3 R208, P1, R16.reuse, 0x218, RZ ;  /* 0x0000021810d07810 */ /* 0x040fe40007f3e0ff */
[----:B------:R-:W-:Y:S01]  /*0ad0*/  IADD3 R222, P2, R16, 0x224, RZ ;  /* 0x0000022410de7810 */ /* 0x000fe20007f5e0ff */
[----:B------:R1:W-:Y:S01]  /*0ae0*/  STL [R1+0x220], RZ ;  /* 0x000220ff01007387 */ /* 0x0003e20000100800 */
[----:B0-----:R-:W-:Y:S01]  /*0af0*/  ISETP.LE.AND P0, PT, R0, UR5, PT ;  /* 0x0000000500007c0c */ /* 0x001fe2000bf03270 */
[----:B------:R-:W-:-:S02]  /*0b00*/  IMAD.X R209, RZ, RZ, R17, P1 ;  /* 0x000000ffffd17224 */ /* 0x000fc400008e0611 */
[----:B------:R1:W-:Y:S01]  /*0b10*/  STL [R1+0x224], RZ ;  /* 0x000224ff01007387 */ /* 0x0003e20000100800 */
[----:B------:R-:W-:-:S09]  /*0b20*/  IMAD.X R221, RZ, RZ, R17, P2 ;  /* 0x000000ffffdd7224 */ /* 0x000fd200010e0611 */
[----:B-1----:R-:W-:Y:S05]  /*0b30*/  @P0 EXIT ;  /* 0x000000000000094d */ /* 0x002fea0003800000 */
[----:B----4-:R-:W0:Y:S01]  /*0b40*/  S2R R2, SR_TID.X ;  /* 0x0000000000027919 */ /* 0x010e220000002100 */
[----:B------:R-:W1:Y:S01]  /*0b50*/  S2UR UR6, SR_CgaCtaId ;  /* 0x00000000000679c3 */ /* 0x000e620000008800 */
[----:B------:R-:W-:Y:S01]  /*0b60*/  UMOV UR44, 0x400 ;  /* 0x00000400002c7882 */ /* 0x000fe20000000000 */
[----:B------:R-:W-:Y:S01]  /*0b70*/  IMAD.MOV.U32 R179, RZ, RZ, 0x2 ;  /* 0x00000002ffb37424 */ /* 0x000fe200078e00ff */
[C---:B------:R-:W-:Y:S01]  /*0b80*/  IADD3 R204, -R10.reuse, 0xb, RZ ;  /* 0x0000000b0acc7810 */ /* 0x040fe20007ffe1ff */
[----:B------:R-:W-:-:S04]  /*0b90*/  VIADD R205, R10, 0x8 ;  /* 0x000000080acd7836 */ /* 0x000fc80000000000 */
[----:B------:R-:W2:Y:S01]  /*0ba0*/  S2UR UR4, SR_SWINHI ;  /* 0x00000000000479c3 */ /* 0x000ea20000002f00 */
[----:B-1----:R-:W-:Y:S01]  /*0bb0*/  ULEA UR44, UR6, UR44, 0x18 ;  /* 0x0000002c062c7291 */ /* 0x002fe2000f8ec03f */
[----:B0-----:R-:W-:-:S06]  /*0bc0*/  VIADD R202, R2, 0xffffff80 ;  /* 0xffffff8002ca7836 */ /* 0x001fcc0000000000 */
[----:B------:R-:W-:Y:S01]  /*0bd0*/  UMOV UR36, UR44 ;  /* 0x0000002c00247c82 */ /* 0x000fe20008000000 */
[----:B--2---:R-:W-:Y:S01]  /*0be0*/  UMOV UR37, UR4 ;  /* 0x0000000400257c82 */ /* 0x004fe20008000000 */
[----:B------:R-:W-:Y:S01]  /*0bf0*/  UMOV UR4, UR5 ;  /* 0x0000000500047c82 */ /* 0x000fe20008000000 */
[----:B------:R-:W-:-:S04]  /*0c00*/  SHF.R.S32.HI R11, RZ, 0x1f, R202 ;  /* 0x0000001fff0b7819 */ /* 0x000fc800000114ca */
[CC--:B------:R-:W-:Y:S02]  /*0c10*/  LEA.HI R0, R11.reuse, R202.reuse, RZ, 0x7 ;  /* 0x000000ca0b007211 */ /* 0x0c0fe400078f38ff */
[CC--:B------:R-:W-:Y:S02]  /*0c20*/  LEA.HI R2, R11.reuse, R202.reuse, RZ, 0x4 ;  /* 0x000000ca0b027211 */ /* 0x0c0fe400078f20ff */
[----:B------:R-:W-:Y:S02]  /*0c30*/  LOP3.LUT R3, R0, 0xffffff80, RZ, 0xc0, !PT ;  /* 0xffffff8000037812 */ /* 0x000fe400078ec0ff */
[----:B------:R-:W-:Y:S02]  /*0c40*/  LEA.HI R4, R11, R202, RZ, 0x5 ;  /* 0x000000ca0b047211 */ /* 0x000fe400078f28ff */
[----:B------:R-:W-:Y:S01]  /*0c50*/  SHF.R.S32.HI R7, RZ, 0x4, R2 ;  /* 0x00000004ff077819 */ /* 0x000fe20000011402 */
[----:B------:R-:W-:Y:S01]  /*0c60*/  IMAD.IADD R210, R202, 0x1, -R3 ;  /* 0x00000001cad27824 */ /* 0x000fe200078e0a03 */
[----:B------:R-:W-:Y:S01]  /*0c70*/  LOP3.LUT R5, R2, 0x3fffff0, RZ, 0xc0, !PT ;  /* 0x03fffff002057812 */ /* 0x000fe200078ec0ff */
[----:B------:R-:W-:Y:S01]  /*0c80*/  IMAD.SHL.U32 R4, R4, 0x20, RZ ;  /* 0x0000002004047824 */ /* 0x000fe200078e00ff */
[----:B------:R-:W-:-:S02]  /*0c90*/  LEA.HI R2, R2, R7, RZ, 0x1 ;  /* 0x0000000702027211 */ /* 0x000fc400078f08ff */
[----:B------:R-:W-:Y:S01]  /*0ca0*/  SHF.R.S32.HI R3, RZ, 0x1f, R210 ;  /* 0x0000001fff037819 */ /* 0x000fe200000114d2 */
[----:B------:R-:W-:Y:S01]  /*0cb0*/  IMAD.IADD R5, R202, 0x1, -R5 ;  /* 0x00000001ca057824 */ /* 0x000fe200078e0a05 */
[----:B------:R-:W-:Y:S02]  /*0cc0*/  LOP3.LUT R4, R4, 0xfffffc00, RZ, 0xc0, !PT ;  /* 0xfffffc0004047812 */ /* 0x000fe400078ec0ff */
[----:B------:R-:W-:Y:S02]  /*0cd0*/  LOP3.LUT R2, R2, 0x1ffffffe, RZ, 0xc0, !PT ;  /* 0x1ffffffe02027812 */ /* 0x000fe400078ec0ff */
[----:B------:R-:W-:Y:S01]  /*0ce0*/  LEA.HI R12, R3, R210, RZ, 0x2 ;  /* 0x000000d2030c7211 */ /* 0x000fe200078f10ff */
[----:B------:R-:W-:Y:S01]  /*0cf0*/  IMAD R4, R5, 0x40, R4 ;  /* 0x0000004005047824 */ /* 0x000fe200078e0204 */
[----:B------:R-:W-:Y:S01]  /*0d00*/  LEA.HI R6, R11, R202, RZ, 0x2 ;  /* 0x000000ca0b067211 */ /* 0x000fe200078f10ff */
[----:B------:R-:W-:Y:S01]  /*0d10*/  IMAD.IADD R7, R7, 0x1, -R2 ;  /* 0x0000000107077824 */ /* 0x000fe200078e0a02 */
[----:B------:R-:W-:-:S02]  /*0d20*/  SHF.R.S32.HI R2, RZ, 0x2, R12 ;  /* 0x00000002ff027819 */ /* 0x000fc4000001140c */
[----:B------:R-:W-:Y:S01]  /*0d30*/  SHF.R.S32.HI R5, RZ, 0x1f, R12 ;  /* 0x0000001fff057819 */ /* 0x000fe2000001140c */
[----:B------:R-:W-:Y:S01]  /*0d40*/  IMAD R4, R7, 0x8, R4 ;  /* 0x0000000807047824 */ /* 0x000fe200078e0204 */
[----:B------:R-:W-:Y:S02]  /*0d50*/  LEA.HI R3, R3, R210, RZ, 0x5 ;  /* 0x000000d203037211 */ /* 0x000fe400078f28ff */
[----:B------:R-:W-:Y:S01]  /*0d60*/  LEA.HI R5, R5, R2, RZ, 0x3 ;  /* 0x0000000205057211 */ /* 0x000fe200078f18ff */
[----:B------:R-:W-:Y:S01]  /*0d70*/  IMAD.WIDE R178, R4, R179, UR36 ;  /* 0x0000002404b27e25 */ /* 0x000fe2000f8e02b3 */
[----:B------:R-:W-:Y:S02]  /*0d80*/  LOP3.LUT R9, R6, 0xfffffffc, RZ, 0xc0, !PT ;  /* 0xfffffffc06097812 */ /* 0x000fe400078ec0ff */
[----:B------:R-:W-:Y:S02]  /*0d90*/  LOP3.LUT R5, R5, 0xfffffff8, RZ, 0xc0, !PT ;  /* 0xfffffff805057812 */ /* 0x000fe400078ec0ff */
[----:B------:R-:W-:Y:S01]  /*0da0*/  SHF.R.S32.HI R3, RZ, 0x5, R3 ;  /* 0x00000005ff037819 */ /* 0x000fe20000011403 */
[----:B------:R-:W-:Y:S01]  /*0db0*/  IMAD.IADD R9, R202, 0x1, -R9 ;  /* 0x00000001ca097824 */ /* 0x000fe200078e0a09 */
[----:B------:R-:W-:Y:S01]  /*0dc0*/  IADD3 R19, P0, R178, 0x20, RZ ;  /* 0x00000020b2137810 */ /* 0x000fe20007f1e0ff */
[----:B------:R-:W-:Y:S01]  /*0dd0*/  IMAD.IADD R2, R2, 0x1, -R5 ;  /* 0x0000000102027824 */ /* 0x000fe200078e0a05 */
[----:B------:R-:W-:-:S02]  /*0de0*/  LEA.HI R11, R11, R202, RZ, 0x3 ;  /* 0x000000ca0b0b7211 */ /* 0x000fc400078f18ff */
[----:B------:R-:W-:Y:S01]  /*0df0*/  LEA.HI R6, R9, R9, RZ, 0x1 ;  /* 0x0000000909067211 */ /* 0x000fe200078f08ff */
[----:B------:R-:W-:Y:S01]  /*0e00*/  IMAD R13, R3, 0x10, R2 ;  /* 0x00000010030d7824 */ /* 0x000fe200078e0202 */
[----:B------:R-:W-:Y:S01]  /*0e10*/  LOP3.LUT R2, R19, 0x380, RZ, 0xc0, !PT ;  /* 0x0000038013027812 */ /* 0x000fe200078ec0ff */
[----:B------:R-:W-:Y:S01]  /*0e20*/  IMAD.X R3, RZ, RZ, R179, P0 ;  /* 0x000000ffff037224 */ /* 0x000fe200000e06b3 */
[----:B------:R-:W-:Y:S02]  /*0e30*/  LOP3.LUT R6, R6, 0x1ffffffe, RZ, 0xc0, !PT ;  /* 0x1ffffffe06067812 */ /* 0x000fe400078ec0ff */
[----:B------:R-:W-:Y:S02]  /*0e40*/  SHF.R.U64 R2, R2, 0x3, RZ ;  /* 0x0000000302027819 */ /* 0x000fe400000012ff */
[----:B------:R-:W-:Y:S01]  /*0e50*/  SHF.R.S32.HI R225, RZ, 0x7, R0 ;  /* 0x00000007ffe17819 */ /* 0x000fe20000011400 */
[----:B------:R-:W-:Y:S01]  /*0e60*/  IMAD.IADD R15, R9, 0x1, -R6 ;  /* 0x00000001090f7824 */ /* 0x000fe200078e0a06 */
[----:B------:R-:W-:-:S02]  /*0e70*/  LOP3.LUT R2, R2, R19, RZ, 0x3c, !PT ;  /* 0x0000001302027212 */ /* 0x000fc400078e3cff */
[C---:B------:R-:W-:Y:S02]  /*0e80*/  IADD3 R5, P1, R178.reuse, 0x40, RZ ;  /* 0x00000040b2057810 */ /* 0x040fe40007f3e0ff */
[----:B------:R-:W-:Y:S02]  /*0e90*/  MOV R231, R2 ;  /* 0x0000000200e77202 */ /* 0x000fe40000000f00 */
[----:B------:R-:W-:Y:S02]  /*0ea0*/  LOP3.LUT R3, R11, 0xfffffff8, RZ, 0xc0, !PT ;  /* 0xfffffff80b037812 */ /* 0x000fe400078ec0ff */
[C---:B------:R-:W-:Y:S02]  /*0eb0*/  IADD3 R7, P2, R178.reuse, 0x60, RZ ;  /* 0x00000060b2077810 */ /* 0x040fe40007f5e0ff */
[----:B------:R-:W-:Y:S01]  /*0ec0*/  IADD3 R9, P3, R178, 0xc060, RZ ;  /* 0x0000c060b2097810 */ /* 0x000fe20007f7e0ff */
[----:B------:R-:W-:Y:S01]  /*0ed0*/  IMAD.IADD R3, R202, 0x1, -R3 ;  /* 0x00000001ca037824 */ /* 0x000fe200078e0a03 */
[----:B------:R-:W-:-:S02]  /*0ee0*/  LEA.HI R0, R0, R225, RZ, 0x1 ;  /* 0x000000e100007211 */ /* 0x000fc400078f08ff */
[----:B------:R-:W-:Y:S01]  /*0ef0*/  LOP3.LUT R4, R5, 0x380, RZ, 0xc0, !PT ;  /* 0x0000038005047812 */ /* 0x000fe200078ec0ff */
[----:B------:R-:W-:Y:S01]  /*0f00*/  IMAD.SHL.U32 R190, R3, 0x8, RZ ;  /* 0x0000000803be7824 */ /* 0x000fe200078e00ff */
[----:B------:R-:W-:Y:S02]  /*0f10*/  SHF.R.S32.HI R206, RZ, 0x3, R11 ;  /* 0x00000003ffce7819 */ /* 0x000fe4000001140b */
[----:B------:R-:W-:Y:S01]  /*0f20*/  LOP3.LUT R6, R7, 0x380, RZ, 0xc0, !PT ;  /* 0x0000038007067812 */ /* 0x000fe200078ec0ff */
[----:B------:R-:W-:Y:S01]  /*0f30*/  VIADD R192, R190, 0x40 ;  /* 0x00000040bec07836 */ /* 0x000fe20000000000 */
[----:B------:R-:W-:Y:S01]  /*0f40*/  LOP3.LUT R8, R9, 0x380, RZ, 0xc0, !PT ;  /* 0x0000038009087812 */ /* 0x000fe200078ec0ff */
[----:B------:R-:W-:Y:S01]  /*0f50*/  IMAD R207, R3, 0x20, R206 ;  /* 0x0000002003cf7824 */ /* 0x000fe200078e02ce */
[----:B------:R-:W-:Y:S01]  /*0f60*/  LOP3.LUT R0, R0, 0x3fffffe, RZ, 0xc0, !PT ;  /* 0x03fffffe00007812 */ /* 0x000fe200078ec0ff */
[----:B------:R-:W-:Y:S01]  /*0f70*/  VIADD R191, R190, 0x80 ;  /* 0x00000080bebf7836 */ /* 0x000fe20000000000 */
[----:B------:R-:W-:Y:S01]  /*0f80*/  SHF.R.U64 R4, R4, 0x3, RZ ;  /* 0x0000000304047819 */ /* 0x000fe200000012ff */
[----:B------:R-:W-:Y:S01]  /*0f90*/  VIADD R193, R190, 0xc0 ;  /* 0x000000c0bec17836 */ /* 0x000fe20000000000 */
[----:B------:R-:W-:Y:S01]  /*0fa0*/  SHF.R.U64 R6, R6, 0x3, RZ ;  /* 0x0000000306067819 */ /* 0x000fe200000012ff */
[----:B------:R-:W-:Y:S01]  /*0fb0*/  IMAD.IADD R0, R225, 0x1, -R0 ;  /* 0x00000001e1007824 */ /* 0x000fe200078e0a00 */
[----:B------:R-:W-:-:S02]  /*0fc0*/  SHF.R.U64 R8, R8, 0x3, RZ ;  /* 0x0000000308087819 */ /* 0x000fc400000012ff */
[----:B------:R-:W-:Y:S01]  /*0fd0*/  LOP3.LUT R3, R12, 0x7ffffffc, RZ, 0xc0, !PT ;  /* 0x7ffffffc0c037812 */ /* 0x000fe200078ec0ff */
[----:B------:R-:W-:Y:S01]  /*0fe0*/  IMAD R200, R0, 0x40, R13 ;  /* 0x0000004000c87824 */ /* 0x000fe200078e020d */
[----:B------:R-:W-:Y:S01]  /*0ff0*/  LOP3.LUT R4, R4, R5, RZ, 0x3c, !PT ;  /* 0x0000000504047212 */ /* 0x000fe200078e3cff */
[--C-:B------:R-:W-:Y:S01]  /*1000*/  IMAD.X R5, RZ, RZ, R179.reuse, P1 ;  /* 0x000000ffff057224 */ /* 0x100fe200008e06b3 */
[----:B------:R-:W-:Y:S01]  /*1010*/  LOP3.LUT R6, R6, R7, RZ, 0x3c, !PT ;  /* 0x0000000706067212 */ /* 0x000fe200078e3cff */
[--C-:B------:R-:W-:Y:S01]  /*1020*/  IMAD.X R7, RZ, RZ, R179.reuse, P2 ;  /* 0x000000ffff077224 */ /* 0x100fe200010e06b3 */
[----:B------:R-:W-:Y:S01]  /*1030*/  LOP3.LUT R8, R8, R9, RZ, 0x3c, !PT ;  /* 0x0000000908087212 */ /* 0x000fe200078e3cff */
[----:B------:R-:W-:Y:S01]  /*1040*/  IMAD.X R9, RZ, RZ, R179, P3 ;  /* 0x000000ffff097224 */ /* 0x000fe200018e06b3 */
[----:B------:R-:W-:Y:S01]  /*1050*/  IADD3 R22, P0, R16, 0x13c, RZ ;  /* 0x0000013c10167810 */ /* 0x000fe20007f1e0ff */
[----:B------:R-:W-:Y:S01]  /*1060*/  IMAD.IADD R3, R210, 0x1, -R3 ;  /* 0x00000001d2037824 */ /* 0x000fe200078e0a03 */
[----:B------:R-:W-:Y:S01]  /*1070*/  IADD3 R224, P1, R16, 0x230, RZ ;  /* 0x0000023010e07810 */ /* 0x000fe20007f3e0ff */
[----:B------:R-:W-:Y:S01]  /*1080*/  IMAD R232, R15, 0x8, R200 ;  /* 0x000000080fe87824 */ /* 0x000fe200078e02c8 */
[----:B------:R-:W-:Y:S01]  /*1090*/  MOV R230, R4 ;  /* 0x0000000400e67202 */ /* 0x000fe20000000f00 */
[--C-:B------:R-:W-:Y:S01]  /*10a0*/  IMAD.X R23, RZ, RZ, R17.reuse, P0 ;  /* 0x000000ffff177224 */ /* 0x100fe200000e0611 */
[----:B------:R-:W-:Y:S01]  /*10b0*/  MOV R227, R6 ;  /* 0x0000000600e37202 */ /* 0x000fe20000000f00 */
[----:B------:R-:W-:Y:S01]  /*10c0*/  IMAD.X R223, RZ, RZ, R17, P1 ;  /* 0x000000ffffdf7224 */ /* 0x000fe200008e0611 */
[----:B------:R-:W-:Y:S01]  /*10d0*/  MOV R226, R8 ;  /* 0x0000000800e27202 */ /* 0x000fe20000000f00 */
[----:B------:R-:W-:Y:S01]  /*10e0*/  IMAD.SHL.U32 R201, R3, 0x2, RZ ;  /* 0x0000000203c97824 */ /* 0x000fe200078e00ff */
[----:B------:R-:W-:-:S02]  /*10f0*/  SHF.R.S32.HI R199, RZ, 0x1f, R190 ;  /* 0x0000001fffc77819 */ /* 0x000fc400000114be */
[----:B------:R-:W-:Y:S02]  /*1100*/  SHF.R.S32.HI R198, RZ, 0x1f, R192 ;  /* 0x0000001fffc67819 */ /* 0x000fe400000114c0 */
[----:B------:R-:W-:Y:S02]  /*1110*/  SHF.R.S32.HI R197, RZ, 0x1f, R191 ;  /* 0x0000001fffc57819 */ /* 0x000fe400000114bf */
[----:B------:R-:W-:-:S07]  /*1120*/  SHF.R.S32.HI R196, RZ, 0x1f, R193 ;  /* 0x0000001fffc47819 */ /* 0x000fce00000114c1 */
.L_x_2131:
        /* <DEDUP_REMOVED lines=12> */
[----:B01234-:R-:W-:Y:S05]  /*11f0*/  @!P0 BRA `(.L_x_2009) ;  /* 0x0000000000208947 */ /* 0x01ffea0003800000 */
        /* <DEDUP_REMOVED lines=8> */
.L_x_2009:
[----:B------:R-:W-:Y:S01]  /*1280*/  ULDC UR7, c[0x0][0xd54] ;  /* 0x0003550000077ab9 */ /* 0x000fe20000000800 */
[----:B------:R-:W-:Y:S01]  /*1290*/  UMOV UR6, UR9 ;  /* 0x0000000900067c82 */ /* 0x000fe20008000000 */
[----:B------:R-:W-:-:S11]  /*12a0*/  UISETP.NE.AND UP0, UPT, UR7, 0x1, UPT ;  /* 0x000000010700788c */ /* 0x000fd6000bf05270 */
[----:B------:R-:W-:Y:S02]  /*12b0*/  @UP0 ULDC.64 UR10, c[0x0][0xd58] ;  /* 0x00035600000a0ab9 */ /* 0x000fe40000000a00 */
[----:B------:R-:W-:-:S04]  /*12c0*/  UIMAD.WIDE.U32 UR4, UR9, UR10, URZ ;  /* 0x0000000a090472a5 */ /* 0x000fc8000f8e003f */
[----:B------:R-:W-:-:S04]  /*12d0*/  @UP0 USHF.R.U32.HI UR6, URZ, UR11, UR5 ;  /* 0x0000000b3f060299 */ /* 0x000fc80008011605 */
[----:B------:R-:W-:-:S12]  /*12e0*/  UIMAD UR4, UR6, UR7, URZ ;  /* 0x00000007060472a4 */ /* 0x000fd8000f8e023f */
.L_x_2010:
[----:B------:R-:W0:Y:S01]  /*12f0*/  S2R R0, SR_TID.X ;  /* 0x0000000000007919 */ /* 0x000e220000002100 */
[----:B------:R-:W-:Y:S01]  /*1300*/  ULOP3.LUT UR5, URZ, UR6, URZ, 0x33, !UPT ;  /* 0x000000063f057292 */ /* 0x000fe2000f8e333f */
[----:B------:R-:W-:Y:S01]  /*1310*/  IMAD.MOV.U32 R2, RZ, RZ, 0x3000 ;  /* 0x00003000ff027424 */ /* 0x000fe200078e00ff */
[----:B------:R-:W-:Y:S01]  /*1320*/  UIADD3 UR6, UP2, UR36, 0x32450, URZ ;  /* 0x0003245024067890 */ /* 0x000fe2000ff5e03f */
[----:B------:R-:W-:Y:S01]  /*1330*/  IMAD.U32 R3, RZ, RZ, UR41 ;  /* 0x00000029ff037e24 */ /* 0x000fe2000f8e00ff */
[----:B------:R-:W-:Y:S01]  /*1340*/  ULDC UR39, c[0x0][0xd3c] ;  /* 0x00034f0000277ab9 */ /* 0x000fe20000000800 */
[----:B------:R-:W-:Y:S01]  /*1350*/  UIADD3 UR7, UP0, UR36, 0x32430, URZ ;  /* 0x0003243024077890 */ /* 0x000fe2000ff1e03f */
[----:B------:R-:W-:Y:S01]  /*1360*/  IMAD.MOV.U32 R5, RZ, RZ, 0x100 ;  /* 0x00000100ff057424 */ /* 0x000fe200078e00ff */
[----:B------:R-:W-:Y:S01]  /*1370*/  UIADD3 UR39, UR5, UR39, URZ ;  /* 0x0000002705277290 */ /* 0x000fe2000fffe03f */
[----:B------:R1:W-:Y:S01]  /*1380*/  STL.64 [R1+0x18], R2 ;  /* 0x0000180201007387 */ /* 0x0003e20000100a00 */
[----:B------:R-:W-:Y:S01]  /*1390*/  UIADD3.X UR5, URZ, UR37, URZ, UP2, !UPT ;  /* 0x000000253f057290 */ /* 0x000fe200097fe43f */
[----:B------:R-:W-:Y:S01]  /*13a0*/  IMAD.MOV.U32 R6, RZ, RZ, 0x1 ;  /* 0x00000001ff067424 */ /* 0x000fe200078e00ff */
[----:B------:R-:W-:Y:S01]  /*13b0*/  UIADD3 UR10, UP1, UR36, 0x32440, URZ ;  /* 0x00032440240a7890 */ /* 0x000fe2000ff3e03f */
[----:B------:R-:W-:Y:S01]  /*13c0*/  IMAD.MOV.U32 R7, RZ, RZ, RZ ;  /* 0x000000ffff077224 */ /* 0x000fe200078e00ff */
[----:B------:R-:W-:Y:S01]  /*13d0*/  UIADD3 UR11, UP3, UR36, 0x32460, URZ ;  /* 0x00032460240b7890 */ /* 0x000fe2000ff7e03f */
[----:B------:R-:W-:Y:S01]  /*13e0*/  IMAD.MOV.U32 R8, RZ, RZ, 0xc000 ;  /* 0x0000c000ff087424 */ /* 0x000fe200078e00ff */
[----:B------:R-:W-:Y:S01]  /*13f0*/  UIADD3 UR4, UR9, -UR4, URZ ;  /* 0x8000000409047290 */ /* 0x000fe2000fffe03f */
[----:B------:R-:W-:Y:S01]  /*1400*/  IMAD.U32 R9, RZ, RZ, UR41 ;  /* 0x00000029ff097e24 */ /* 0x000fe2000f8e00ff */
[----:B------:R-:W-:Y:S01]  /*1410*/  UIADD3.X UR12, URZ, UR37, URZ, UP3, !UPT ;  /* 0x000000253f0c7290 */ /* 0x000fe20009ffe43f */
[----:B------:R-:W-:Y:S01]  /*1420*/  IMAD.MOV.U32 R11, RZ, RZ, 0x100 ;  /* 0x00000100ff0b7424 */ /* 0x000fe200078e00ff */
[----:B------:R-:W-:Y:S01]  /*1430*/  ULDC UR42, c[0x0][0xd48] ;  /* 0x00035200002a7ab9 */ /* 0x000fe20000000800 */
[----:B-1----:R-:W-:Y:S01]  /*1440*/  IMAD.U32 R3, RZ, RZ, UR5 ;  /* 0x00000005ff037e24 */ /* 0x002fe2000f8e00ff */
[----:B------:R-:W-:Y:S01]  /*1450*/  UIADD3.X UR5, URZ, UR37, URZ, UP0, !UPT ;  /* 0x000000253f057290 */ /* 0x000fe200087fe43f */
[----:B------:R-:W-:Y:S01]  /*1460*/  IMAD.U32 R2, RZ, RZ, UR6 ;  /* 0x00000006ff027e24 */ /* 0x000fe2000f8e00ff */
[----:B------:R-:W-:Y:S01]  /*1470*/  UIADD3.X UR6, URZ, UR37, URZ, UP1, !UPT ;  /* 0x000000253f067290 */ /* 0x000fe20008ffe43f */
[----:B------:R-:W-:Y:S01]  /*1480*/  IMAD.U32 R12, RZ, RZ, UR11 ;  /* 0x0000000bff0c7e24 */ /* 0x000fe2000f8e00ff */
[----:B------:R-:W-:Y:S01]  /*1490*/  UISETP.NE.AND UP2, UPT, UR42, 0x1, UPT ;  /* 0x000000012a00788c */ /* 0x000fe2000bf45270 */
[----:B------:R-:W-:Y:S01]  /*14a0*/  IMAD.U32 R13, RZ, RZ, UR12 ;  /* 0x0000000cff0d7e24 */ /* 0x000fe2000f8e00ff */
[----:B------:R-:W-:Y:S01]  /*14b0*/  ULDC UR12, c[0x0][0xd54] ;  /* 0x00035500000c7ab9 */ /* 0x000fe20000000800 */
[----:B------:R-:W-:Y:S01]  /*14c0*/  IMAD.MOV.U32 R18, RZ, RZ, 0x1 ;  /* 0x00000001ff127424 */ /* 0x000fe200078e00ff */
[----:B------:R-:W-:Y:S01]  /*14d0*/  UIMAD UR12, UR8, UR12, UR4 ;  /* 0x0000000c080c72a4 */ /* 0x000fe2000f8e0204 */
[----:B------:R-:W-:Y:S01]  /*14e0*/  IMAD.MOV.U32 R19, RZ, RZ, RZ ;  /* 0x000000ffff137224 */ /* 0x000fe200078e00ff */
[----:B0-----:R-:W-:Y:S01]  /*14f0*/  LOP3.LUT R0, R0, 0x7f, RZ, 0xc0, !PT ;  /* 0x0000007f00007812 */ /* 0x001fe200078ec0ff */
[----:B------:R-:W-:Y:S01]  /*1500*/  IMAD.U32 R14, RZ, RZ, UR39 ;  /* 0x00000027ff0e7e24 */ /* 0x000fe2000f8e00ff */
[----:B------:R-:W-:Y:S01]  /*1510*/  USHF.L.U32 UR39, UR39, 0x7, URZ ;  /* 0x0000000727277899 */ /* 0x000fe2000800063f */
[----:B------:R-:W-:Y:S01]  /*1520*/  STL.128 [R1+0x440], RZ ;  /* 0x000440ff01007387 */ /* 0x000fe20000100c00 */
[----:B------:R-:W-:Y:S01]  /*1530*/  ISETP.NE.AND P0, PT, R0, RZ, PT ;  /* 0x000000ff0000720c */ /* 0x000fe20003f05270 */
[----:B------:R-:W-:Y:S01]  /*1540*/  ULDC UR45, c[0x0][0x424] ;  /* 0x00010900002d7ab9 */ /* 0x000fe20000000800 */
[----:B------:R-:W0:Y:S01]  /*1550*/  LDC R0, c[0x0][0xa80] ;  /* 0x0002a000ff007b82 */ /* 0x000e220000000800 */
[----:B------:R-:W-:Y:S01]  /*1560*/  STL.64 [R1+0x60], R18 ;  /* 0x0000601201007387 */ /* 0x000fe20000100a00 */
[----:B------:R-:W-:Y:S01]  /*1570*/  SEL R4, RZ, 0x1, P0 ;  /* 0x00000001ff047807 */ /* 0x000fe20000000000 */
[----:B------:R-:W-:Y:S01]  /*1580*/  ULDC UR11, c[0x0][0x2f0] ;  /* 0x0000bc00000b7ab9 */ /* 0x000fe20000000800 */
[----:B------:R-:W-:Y:S01]  /*1590*/  ULDC UR46, c[0x0][0x288] ;  /* 0x0000a200002e7ab9 */ /* 0x000fe20000000800 */
[----:B------:R-:W-:Y:S01]  /*15a0*/  STL [R1+0x70], R14 ;  /* 0x0000700e01007387 */ /* 0x000fe20000100800 */
[----:B------:R-:W-:Y:S01]  /*15b0*/  @UP2 ULDC UR13, c[0x0][0xd50] ;  /* 0x00035400000d2ab9 */ /* 0x000fe20000000800 */
[----:B------:R-:W-:Y:S01]  /*15c0*/  IMAD.MOV.U32 R10, RZ, RZ, R4 ;  /* 0x000000ffff0a7224 */ /* 0x000fe200078e0004 */
[----:B------:R-:W-:Y:S01]  /*15d0*/  UMOV UR38, UR12 ;  /* 0x0000000c00267c82 */ /* 0x000fe20008000000 */
[----:B------:R1:W-:Y:S01]  /*15e0*/  STL.128 [R1+0x20], R4 ;  /* 0x0000200401007387 */ /* 0x0003e20000100c00 */
[----:B------:R-:W-:-:S02]  /*15f0*/  IADD3 R32, P0, R16, 0x440, RZ ;  /* 0x0000044010207810 */ /* 0x000fc40007f1e0ff */
[----:B------:R-:W-:Y:S01]  /*1600*/  IADD3 R44, P1, R16, 0x38, RZ ;  /* 0x00000038102c7810 */ /* 0x000fe20007f3e0ff */
[----:B------:R2:W-:Y:S02]  /*1610*/  STL.128 [R1+0x50], R8 ;  /* 0x0000500801007387 */ /* 0x0005e40000100c00 */
[--C-:B------:R-:W-:Y:S02]  /*1620*/  IMAD.X R47, RZ, RZ, R17.reuse, P0 ;  /* 0x000000ffff2f7224 */ /* 0x100fe400000e0611 */
[----:B------:R3:W-:Y:S01]  /*1630*/  STL.128 [R1+0x450], RZ ;  /* 0x000450ff01007387 */ /* 0x0007e20000100c00 */
[----:B------:R-:W-:-:S03]  /*1640*/  IMAD.X R45, RZ, RZ, R17, P1 ;  /* 0x000000ffff2d7224 */ /* 0x000fc600008e0611 */
[----:B------:R3:W-:Y:S01]  /*1650*/  STL.128 [R1+0x230], RZ ;  /* 0x000230ff01007387 */ /* 0x0007e20000100c00 */
[----:B-1----:R-:W-:Y:S01]  /*1660*/  IMAD.U32 R5, RZ, RZ, UR5 ;  /* 0x00000005ff057e24 */ /* 0x002fe2000f8e00ff */
[----:B------:R-:W-:Y:S01]  /*1670*/  ULDC UR5, c[0x0][0x448] ;  /* 0x0001120000057ab9 */ /* 0x000fe20000000800 */
[----:B------:R-:W-:Y:S01]  /*1680*/  IMAD.U32 R4, RZ, RZ, UR7 ;  /* 0x00000007ff047e24 */ /* 0x000fe2000f8e00ff */
[----:B------:R-:W-:Y:S01]  /*1690*/  UISETP.NE.AND UP1, UPT, UR5, 0x1, UPT ;  /* 0x000000010500788c */ /* 0x000fe2000bf25270 */
[----:B--2---:R-:W-:Y:S01]  /*16a0*/  IMAD.MOV.U32 R9, RZ, RZ, R3 ;  /* 0x000000ffff097224 */ /* 0x004fe200078e0003 */
[----:B0-----:R3:W-:Y:S01]  /*16b0*/  STL [R1+0x460], R0 ;  /* 0x0004600001007387 */ /* 0x0017e20000100800 */
[----:B------:R-:W-:Y:S01]  /*16c0*/  IMAD.U32 R3, RZ, RZ, UR6 ;  /* 0x00000006ff037e24 */ /* 0x000fe2000f8e00ff */
[----:B------:R-:W-:Y:S01]  /*16d0*/  ULDC.64 UR6, c[0x0][0x418] ;  /* 0x0001060000067ab9 */ /* 0x000fe20000000a00 */
[----:B------:R-:W-:Y:S01]  /*16e0*/  IMAD.MOV.U32 R8, RZ, RZ, R2 ;  /* 0x000000ffff087224 */ /* 0x000fe200078e0002 */
[----:B------:R-:W-:Y:S01]  /*16f0*/  UISETP.NE.U32.AND UP0, UPT, UR6, URZ, UPT ;  /* 0x0000003f0600728c */ /* 0x000fe2000bf05070 */
[----:B------:R-:W-:Y:S01]  /*1700*/  IMAD.MOV.U32 R10, RZ, RZ, R12 ;  /* 0x000000ffff0a7224 */ /* 0x000fe200078e000c */
[----:B------:R-:W-:Y:S01]  /*1710*/  ULDC.64 UR4, c[0x0][0xad8] ;  /* 0x0002b60000047ab9 */ /* 0x000fe20000000a00 */
[----:B------:R-:W-:Y:S01]  /*1720*/  IMAD.MOV.U32 R11, RZ, RZ, R13 ;  /* 0x000000ffff0b7224 */ /* 0x000fe200078e000d */
[----:B------:R-:W-:Y:S01]  /*1730*/  UISETP.NE.AND.EX UP0, UPT, UR7, URZ, UPT, UP0 ;  /* 0x0000003f0700728c */ /* 0x000fe2000bf05300 */
[----:B------:R-:W-:Y:S01]  /*1740*/  IMAD.U32 R2, RZ, RZ, UR10 ;  /* 0x0000000aff027e24 */ /* 0x000fe2000f8e00ff */
[----:B------:R-:W-:Y:S01]  /*1750*/  UISETP.GE.AND UP3, UPT, UR5, 0x1, UPT ;  /* 0x000000010500788c */ /* 0x000fe2000bf66270 */
[----:B------:R3:W-:Y:S01]  /*1760*/  STL.64 [R1+0x8], R4 ;  /* 0x0000080401007387 */ /* 0x0007e20000100a00 */
[----:B------:R-:W-:-:S02]  /*1770*/  UIADD3 UR10, UR39, 0x7f, URZ ;  /* 0x0000007f270a7890 */ /* 0x000fc4000fffe03f */
[----:B------:R-:W-:Y:S01]  /*1780*/  USEL UR45, UR45, 0x1, UP0 ;  /* 0x000000012d2d7887 */ /* 0x000fe20008000000 */
[----:B------:R3:W-:Y:S01]  /*1790*/  STL.128 [R1+0x40], R8 ;  /* 0x0000400801007387 */ /* 0x0007e20000100c00 */
[----:B------:R-:W-:Y:S01]  /*17a0*/  @UP2 ULDC UR6, c[0x0][0xd4c] ;  /* 0x0003530000062ab9 */ /* 0x000fe20000000800 */
[----:B------:R-:W-:Y:S01]  /*17b0*/  @UP1 ULDC UR8, c[0x0][0x44c] ;  /* 0x0001130000081ab9 */ /* 0x000fe20000000800 */
[----:B------:R-:W-:Y:S01]  /*17c0*/  UIMAD.WIDE.U32 UR6, UR12, UR6, URZ ;  /* 0x000000060c0672a5 */ /* 0x000fe2000f8e003f */
[----:B------:R3:W-:Y:S01]  /*17d0*/  STL.64 [R1+0x68], R10 ;  /* 0x0000680a01007387 */ /* 0x0007e20000100a00 */
[----:B------:R-:W-:Y:S01]  /*17e0*/  UIMAD.WIDE.U32 UR8, UR10, UR8, URZ ;  /* 0x000000080a0872a5 */ /* 0x000fe2000f8e003f */
[----:B------:R-:W-:Y:S01]  /*17f0*/  PLOP3.LUT P2, PT, PT, PT, UP3, 0x80, 0x0 ;  /* 0x000000000000781c */ /* 0x000fe20003f4f038 */
[----:B------:R-:W-:Y:S01]  /*1800*/  UIMAD UR45, UR45, UR11, URZ ;  /* 0x0000000b2d2d72a4 */ /* 0x000fe2000f8e023f */
[----:B------:R3:W-:Y:S01]  /*1810*/  STL.64 [R1+0x10], R2 ;  /* 0x0000100201007387 */ /* 0x0007e20000100a00 */
[----:B------:R-:W-:Y:S01]  /*1820*/  @UP1 ULDC UR14, c[0x0][0x450] ;  /* 0x00011400000e1ab9 */ /* 0x000fe20000000800 */
[----:B------:R-:W-:-:S02]  /*1830*/  @UP2 USHF.R.U32.HI UR38, URZ, UR13, UR7 ;  /* 0x0000000d3f262299 */ /* 0x000fc40008011607 */
[----:B------:R3:W-:Y:S01]  /*1840*/  STL.64 [R1+0x30], R2 ;  /* 0x0000300201007387 */ /* 0x0007e20000100a00 */
[----:B------:R-:W-:Y:S02]  /*1850*/  UIADD3 UR40, UR45, 0x1, -UR46 ;  /* 0x000000012d287890 */ /* 0x000fe4000fffe82e */
[----:B------:R-:W-:Y:S01]  /*1860*/  @UP1 USHF.R.U32.HI UR10, URZ, UR14, UR9 ;  /* 0x0000000e3f0a1299 */ /* 0x000fe20008011609 */
[----:B------:R3:W-:Y:S01]  /*1870*/  STL.128 [R1+0x240], RZ ;  /* 0x000240ff01007387 */ /* 0x0007e20000100c00 */
[----:B------:R-:W-:Y:S02]  /*1880*/  UIADD3 UR6, -UR38, URZ, URZ ;  /* 0x0000003f26067290 */ /* 0x000fe4000fffe13f */
[----:B------:R-:W-:Y:S01]  /*1890*/  UIADD3 UR10, UR40, UR10, URZ ;  /* 0x0000000a280a7290 */ /* 0x000fe2000fffe03f */
[----:B------:R3:W-:Y:S01]  /*18a0*/  STL.128 [R1+0x250], RZ ;  /* 0x000250ff01007387 */ /* 0x0007e20000100c00 */
[----:B------:R-:W-:Y:S02]  /*18b0*/  UIMAD UR42, UR42, UR6, UR12 ;  /* 0x000000062a2a72a4 */ /* 0x000fe4000f8e020c */
[----:B------:R-:W-:Y:S01]  /*18c0*/  UIADD3 UR4, UR10, UR4, URZ ;  /* 0x000000040a047290 */ /* 0x000fe2000fffe03f */
[----:B------:R3:W-:Y:S04]  /*18d0*/  STL.128 [R1+0x260], RZ ;  /* 0x000260ff01007387 */ /* 0x0007e80000100c00 */
        /* <DEDUP_REMOVED lines=28> */
[----:B------:R3:W-:Y:S04]  /*1aa0*/  STL.64 [R1], RZ ;  /* 0x000000ff01007387 */ /* 0x0007e80000100a00 */
[----:B------:R3:W-:Y:S01]  /*1ab0*/  STL.64 [R1+0x38], RZ ;  /* 0x000038ff01007387 */ /* 0x0007e20000100a00 */
[----:B------:R-:W-:Y:S05]  /*1ac0*/  @!P2 BRA `(.L_x_2011) ;  /* 0x000000000044a947 */ /* 0x000fea0003800000 */
        /* <DEDUP_REMOVED lines=10> */
.L_x_2012:
[----:B------:R-:W-:-:S11]  /*1b70*/  UISETP.NE.AND UP0, UPT, UR5, 0x1, UPT ;  /* 0x000000010500788c */ /* 0x000fd6000bf05270 */
[----:B------:R-:W-:Y:S02]  /*1b80*/  @UP0 ULDC.64 UR10, c[0x0][0xae0] ;  /* 0x0002b800000a0ab9 */ /* 0x000fe40000000a00 */
[----:B------:R-:W-:-:S04]  /*1b90*/  UIMAD.WIDE.U32 UR6, UR8, UR10, URZ ;  /* 0x0000000a080672a5 */ /* 0x000fc8000f8e003f */
[----:B------:R-:W-:-:S12]  /*1ba0*/  @UP0 USHF.R.U32.HI UR8, URZ, UR11, UR7 ;  /* 0x0000000b3f080299 */ /* 0x000fd80008011607 */
.L_x_2013:
[----:B------:R-:W-:-:S04]  /*1bb0*/  UIMAD UR8, UR8, UR5, UR5 ;  /* 0x00000005080872a4 */ /* 0x000fc8000f8e0205 */
[----:B------:R-:W-:-:S04]  /*1bc0*/  UISETP.LT.AND UP0, UPT, UR4, UR8, UPT ;  /* 0x000000080400728c */ /* 0x000fc8000bf01270 */
[----:B------:R-:W-:-:S12]  /*1bd0*/  USEL UR4, UR4, UR8, UP0 ;  /* 0x0000000804047287 */ /* 0x000fd80008000000 */
.L_x_2011:
[----:B------:R-:W-:Y:S02]  /*1be0*/  UIADD3 UR6, UR45, 0x5f, URZ ;  /* 0x0000005f2d067890 */ /* 0x000fe4000fffe03f */
[----:B------:R-:W-:Y:S02]  /*1bf0*/  UIADD3 UR8, UR4, 0x5f, URZ ;  /* 0x0000005f04087890 */ /* 0x000fe4000fffe03f */
[----:B------:R-:W-:Y:S02]  /*1c00*/  UIMAD.WIDE UR6, UR6, 0x2aaaaaab, URZ ;  /* 0x2aaaaaab060678a5 */ /* 0x000fe4000f8e023f */
[----:B------:R-:W-:Y:S01]  /*1c10*/  UIMAD.WIDE UR8, UR8, 0x2aaaaaab, URZ ;  /* 0x2aaaaaab080878a5 */ /* 0x000fe2000f8e023f */
[----:B------:R-:W-:Y:S01]  /*1c20*/  @UP1 ULDC UR10, c[0x0][0x44c] ;  /* 0x00011300000a1ab9 */ /* 0x000fe20000000800 */
[----:B------:R-:W-:Y:S02]  /*1c30*/  USHF.R.U32.HI UR4, URZ, 0x1f, UR7 ;  /* 0x0000001f3f047899 */ /* 0x000fe40008011607 */
[----:B------:R-:W-:-:S02]  /*1c40*/  UIMAD.WIDE.U32 UR10, UR39, UR10, URZ ;  /* 0x0000000a270a72a5 */ /* 0x000fc4000f8e003f */
[----:B------:R-:W-:Y:S01]  /*1c50*/  USHF.R.U32.HI UR6, URZ, 0x1f, UR9 ;  /* 0x0000001f3f067899 */ /* 0x000fe20008011609 */
[----:B------:R-:W-:Y:S01]  /*1c60*/  @UP1 ULDC UR13, c[0x0][0x450] ;  /* 0x00011400000d1ab9 */ /* 0x000fe20000000800 */
[----:B------:R-:W-:Y:S01]  /*1c70*/  UMOV UR12, UR39 ;  /* 0x00000027000c7c82 */ /* 0x000fe20008000000 */
[----:B------:R-:W-:Y:S02]  /*1c80*/  UIADD3 UR46, UR45, -UR46, URZ ;  /* 0x8000002e2d2e7290 */ /* 0x000fe4000fffe03f */
        /* <DEDUP_REMOVED lines=20> */
.L_x_2015:
[----:B------:R-:W-:-:S11]  /*1dd0*/  UISETP.NE.AND UP0, UPT, UR5, 0x1, UPT ;  /* 0x000000010500788c */ /* 0x000fd6000bf05270 */
[----:B------:R-:W-:Y:S02]  /*1de0*/  @UP0 ULDC.64 UR10, c[0x0][0xae0] ;  /* 0x0002b800000a0ab9 */ /* 0x000fe40000000a00 */
[----:B------:R-:W-:-:S04]  /*1df0*/  UIMAD.WIDE.U32 UR6, UR4, UR10, URZ ;  /* 0x0000000a040672a5 */ /* 0x000fc8000f8e003f */
[----:B------:R-:W-:-:S12]  /*1e00*/  @UP0 USHF.R.U32.HI UR4, URZ, UR11, UR7 ;  /* 0x0000000b3f040299 */ /* 0x000fd80008011607 */
.L_x_2016:
[----:B------:R-:W-:-:S04]  /*1e10*/  UIMAD UR4, UR4, UR5, URZ ;  /* 0x00000005040472a4 */ /* 0x000fc8000f8e023f */
[----:B------:R-:W-:-:S04]  /*1e20*/  UISETP.LT.AND UP0, UPT, UR8, UR4, UPT ;  /* 0x000000040800728c */ /* 0x000fc8000bf01270 */
[----:B------:R-:W-:-:S12]  /*1e30*/  USEL UR8, UR8, UR4, !UP0 ;  /* 0x0000000408087287 */ /* 0x000fd8000c000000 */
.L_x_2014:
[----:B------:R-:W-:Y:S01]  /*1e40*/  UIMAD.WIDE UR4, UR8, 0x2aaaaaab, URZ ;  /* 0x2aaaaaab080478a5 */ /* 0x000fe2000f8e023f */
[----:B------:R-:W-:-:S03]  /*1e50*/  PLOP3.LUT P0, PT, PT, PT, PT, 0x80, 0x0 ;  /* 0x000000000000781c */ /* 0x000fc60003f0f070 */
[----:B------:R-:W-:-:S04]  /*1e60*/  USHF.R.U32.HI UR4, URZ, 0x1f, UR5 ;  /* 0x0000001f3f047899 */ /* 0x000fc80008011605 */
[----:B------:R-:W-:-:S04]  /*1e70*/  ULEA.HI.SX32 UR4, UR5, UR4, 0x1c ;  /* 0x0000000405047291 */ /* 0x000fc8000f8fe23f */
[----:B------:R-:W-:-:S04]  /*1e80*/  UISETP.LT.AND UP0, UPT, URZ, UR4, UPT ;  /* 0x000000043f00728c */ /* 0x000fc8000bf01270 */
[----:B------:R-:W-:-:S04]  /*1e90*/  USEL UR43, URZ, UR4, !UP0 ;  /* 0x000000043f2b7287 */ /* 0x000fc8000c000000 */
[----:B------:R-:W-:-:S06]  /*1ea0*/  UISETP.GT.AND UP0, UPT, UR47, UR43, UPT ;  /* 0x0000002b2f00728c */ /* 0x000fcc000bf04270 */
[----:B------:R-:W-:-:S13]  /*1eb0*/  PLOP3.LUT P1, PT, PT, PT, UP0, 0x80, 0x0 ;  /* 0x000000000000781c */ /* 0x000fda0003f2f008 */
[----:B------:R-:W-:Y:S05]  /*1ec0*/  @!P1 BRA `(.L_x_2017) ;  /* 0x000001e0000c9947 */ /* 0x000fea0003800000 */
[----:B---3--:R-:W0:Y:S01]  /*1ed0*/  SHFL.IDX PT, R0, R225, RZ, 0x1f ;  /* 0x00001fffe1007589 */ /* 0x008e2200000e0000 */
[----:B------:R-:W-:Y:S01]  /*1ee0*/  UIADD3 UR6, UR44, 0x18400, URZ ;  /* 0x000184002c067890 */ /* 0x000fe2000fffe03f */
[----:B------:R-:W-:Y:S01]  /*1ef0*/  IMAD.MOV.U32 R12, RZ, RZ, 0x1 ;  /* 0x00000001ff0c7424 */ /* 0x000fe200078e00ff */
[----:B------:R-:W-:Y:S01]  /*1f00*/  UIADD3 UR5, UR44, 0x400, URZ ;  /* 0x000004002c057890 */ /* 0x000fe2000fffe03f */
[----:B------:R-:W-:Y:S01]  /*1f10*/  IMAD.MOV.U32 R4, RZ, RZ, 0x1 ;  /* 0x00000001ff047424 */ /* 0x000fe200078e00ff */
[----:B------:R-:W-:Y:S01]  /*1f20*/  UIADD3 UR4, UR44, 0x1c400, URZ ;  /* 0x0001c4002c047890 */ /* 0x000fe2000fffe03f */
[----:B------:R-:W-:Y:S01]  /*1f30*/  IMAD.MOV.U32 R5, RZ, RZ, RZ ;  /* 0x000000ffff057224 */ /* 0x000fe200078e00ff */
[----:B------:R-:W-:Y:S01]  /*1f40*/  USHF.R.U32.HI UR5, URZ, 0x4, UR5 ;  /* 0x000000043f057899 */ /* 0x000fe20008011605 */
[----:B------:R-:W-:Y:S01]  /*1f50*/  IMAD.MOV.U32 R6, RZ, RZ, 0x1 ;  /* 0x00000001ff067424 */ /* 0x000fe200078e00ff */
[----:B------:R-:W-:Y:S01]  /*1f60*/  USHF.R.U32.HI UR4, URZ, 0x4, UR4 ;  /* 0x000000043f047899 */ /* 0x000fe20008011604 */
[----:B------:R-:W-:Y:S01]  /*1f70*/  IMAD.MOV.U32 R7, RZ, RZ, RZ ;  /* 0x000000ffff077224 */ /* 0x000fe200078e00ff */
[----:B------:R-:W-:Y:S01]  /*1f80*/  ULOP3.LUT UR5, UR5, 0x3fff, URZ, 0xc0, !UPT ;  /* 0x00003fff05057892 */ /* 0x000fe2000f8ec03f */
[----:B------:R-:W-:Y:S01]  /*1f90*/  IMAD.MOV.U32 R13, RZ, RZ, RZ ;  /* 0x000000ffff0d7224 */ /* 0x000fe200078e00ff */
[----:B------:R-:W-:Y:S01]  /*1fa0*/  ULOP3.LUT UR4, UR4, 0x3fff, URZ, 0xc0, !UPT ;  /* 0x00003fff04047892 */ /* 0x000fe2000f8ec03f */
[----:B------:R-:W-:Y:S01]  /*1fb0*/  IMAD.MOV.U32 R9, RZ, RZ, 0x40000040 ;  /* 0x40000040ff097424 */ /* 0x000fe200078e00ff */
[----:B------:R-:W-:Y:S01]  /*1fc0*/  ULOP3.LUT UR7, UR5, 0x3000000, URZ, 0xfc, !UPT ;  /* 0x0300000005077892 */ /* 0x000fe2000f8efc3f */
[----:B------:R1:W-:Y:S01]  /*1fd0*/  STL.128 [R1+0x80], R4 ;  /* 0x0000800401007387 */ /* 0x0003e20000100c00 */
[----:B------:R-:W-:Y:S01]  /*1fe0*/  ULOP3.LUT UR4, UR4, 0x10000, URZ, 0xfc, !UPT ;  /* 0x0001000004047892 */ /* 0x000fe2000f8efc3f */
[----:B------:R-:W-:Y:S01]  /*1ff0*/  IMAD.MOV.U32 R11, RZ, RZ, 0x40000040 ;  /* 0x40000040ff0b7424 */ /* 0x000fe200078e00ff */
[----:B------:R-:W-:Y:S01]  /*2000*/  ULOP3.LUT UR5, UR5, 0x10000, URZ, 0xfc, !UPT ;  /* 0x0001000005057892 */ /* 0x000fe2000f8efc3f */
[----:B------:R2:W-:Y:S01]  /*2010*/  STL.64 [R1+0x90], R12 ;  /* 0x0000900c01007387 */ /* 0x0005e20000100a00 */
[----:B------:R-:W-:Y:S01]  /*2020*/  IMAD.U32 R10, RZ, RZ, UR7 ;  /* 0x00000007ff0a7e24 */ /* 0x000fe2000f8e00ff */
[----:B------:R-:W-:Y:S01]  /*2030*/  IADD3 R28, P1, R16, 0xa0, RZ ;  /* 0x000000a0101c7810 */ /* 0x000fe20007f3e0ff */
[----:B------:R-:W-:Y:S01]  /*2040*/  IMAD.U32 R8, RZ, RZ, UR4 ;  /* 0x00000004ff087e24 */ /* 0x000fe2000f8e00ff */
[----:B0-----:R-:W-:Y:S01]  /*2050*/  LEA.HI R2, R0, R0, RZ, 0x1 ;  /* 0x0000000000027211 */ /* 0x001fe200078f08ff */
[----:B------:R-:W-:Y:S01]  /*2060*/  IMAD.U32 R14, RZ, RZ, UR5 ;  /* 0x00000005ff0e7e24 */ /* 0x000fe2000f8e00ff */
[----:B------:R-:W-:Y:S01]  /*2070*/  ULOP3.LUT UP0, URZ, UR6, 0x1bf, URZ, 0xc0, !UPT ;  /* 0x000001bf063f7892 */ /* 0x000fe2000f80c03f */
[----:B------:R-:W-:Y:S01]  /*2080*/  IMAD.MOV.U32 R15, RZ, RZ, 0x40000040 ;  /* 0x40000040ff0f7424 */ /* 0x000fe200078e00ff */
[----:B------:R-:W-:Y:S01]  /*2090*/  LOP3.LUT R3, R2, 0x7fffe, RZ, 0xc0, !PT ;  /* 0x0007fffe02037812 */ /* 0x000fe200078ec0ff */
[----:B------:R0:W-:Y:S01]  /*20a0*/  STL.128 [R1+0xa0], R8 ;  /* 0x0000a00801007387 */ /* 0x0001e20000100c00 */
[----:B------:R-:W-:Y:S01]  /*20b0*/  IMAD.X R43, RZ, RZ, R17, P1 ;  /* 0x000000ffff2b7224 */ /* 0x000fe200008e0611 */
[----:B------:R-:W-:Y:S01]  /*20c0*/  IADD3 R30, P5, R16, 0x118, RZ ;  /* 0x00000118101e7810 */ /* 0x000fe20007fbe0ff */
[----:B-1----:R-:W-:Y:S01]  /*20d0*/  IMAD.MOV.U32 R5, RZ, RZ, 0x40000040 ;  /* 0x40000040ff057424 */ /* 0x002fe200078e00ff */
[----:B------:R0:W-:Y:S01]  /*20e0*/  STL.64 [R1+0x78], RZ ;  /* 0x000078ff01007387 */ /* 0x0001e20000100a00 */
[----:B------:R-:W-:Y:S01]  /*20f0*/  IMAD.IADD R3, R0, 0x1, -R3 ;  /* 0x0000000100037824 */ /* 0x000fe200078e0a03 */
[----:B------:R-:W-:Y:S01]  /*2100*/  PLOP3.LUT P1, PT, PT, PT, UP0, 0x80, 0x0 ;  /* 0x000000000000781c */ /* 0x000fe20003f2f008 */
[----:B--2---:R-:W-:Y:S01]  /*2110*/  IMAD.MOV.U32 R13, RZ, RZ, 0x40000040 ;  /* 0x40000040ff0d7424 */ /* 0x004fe200078e00ff */
[----:B------:R0:W-:Y:S01]  /*2120*/  STL.128 [R1+0xb0], RZ ;  /* 0x0000b0ff01007387 */ /* 0x0001e20000100c00 */
[C---:B------:R-:W-:Y:S01]  /*2130*/  IADD3 R29, P6, R16.reuse, 0x110, RZ ;  /* 0x00000110101d7810 */ /* 0x040fe20007fde0ff */
[--C-:B------:R-:W-:Y:S01]  /*2140*/  IMAD.X R31, RZ, RZ, R17.reuse, P5 ;  /* 0x000000ffff1f7224 */ /* 0x100fe200028e0611 */
[----:B------:R-:W-:Y:S01]  /*2150*/  LEA R3, R3, UR6, 0xd ;  /* 0x0000000603037c11 */ /* 0x000fe2000f8e68ff */
[----:B------:R0:W-:Y:S01]  /*2160*/  STL.128 [R1+0xc0], RZ ;  /* 0x0000c0ff01007387 */ /* 0x0001e20000100c00 */
[----:B------:R-:W-:Y:S01]  /*2170*/  IADD3 R24, P0, R16, 0xa8, RZ ;  /* 0x000000a810187810 */ /* 0x000fe20007f1e0ff */
[----:B------:R-:W-:Y:S01]  /*2180*/  IMAD.X R42, RZ, RZ, R17, P6 ;  /* 0x000000ffff2a7224 */ /* 0x000fe200030e0611 */
[----:B------:R-:W-:Y:S01]  /*2190*/  SHF.R.U32.HI R0, RZ, 0x4, R3 ;  /* 0x00000004ff007819 */ /* 0x000fe20000011603 */
[----:B------:R-:W-:Y:S01]  /*21a0*/  VIADD R2, R3, 0xa000 ;  /* 0x0000a00003027836 */ /* 0x000fe20000000000 */
[----:B------:R0:W-:Y:S01]  /*21b0*/  STL.128 [R1+0xd0], RZ ;  /* 0x0000d0ff01007387 */ /* 0x0001e20000100c00 */
[----:B------:R-:W-:Y:S01]  /*21c0*/  IMAD.X R25, RZ, RZ, R17, P0 ;  /* 0x000000ffff197224 */ /* 0x000fe200000e0611 */
[----:B------:R-:W-:-:S02]  /*21d0*/  LOP3.LUT R0, R0, 0x3fff, RZ, 0xc0, !PT ;  /* 0x00003fff00007812 */ /* 0x000fc400078ec0ff */
[----:B------:R-:W-:Y:S01]  /*21e0*/  SHF.R.U32.HI R2, RZ, 0x4, R2 ;  /* 0x00000004ff027819 */ /* 0x000fe20000011602 */
[----:B------:R0:W-:Y:S01]  /*21f0*/  STL.128 [R1+0xe0], RZ ;  /* 0x0000e0ff01007387 */ /* 0x0001e20000100c00 */
[----:B------:R-:W-:Y:S02]  /*2200*/  LOP3.LUT R4, R0, 0x10000, RZ, 0xfc, !PT ;  /* 0x0001000000047812 */ /* 0x000fe400078efcff */
[----:B------:R-:W-:Y:S01]  /*2210*/  LOP3.LUT R2, R2, 0x3fff, RZ, 0xc0, !PT ;  /* 0x00003fff02027812 */ /* 0x000fe200078ec0ff */
[----:B------:R0:W-:Y:S01]  /*2220*/  STL.128 [R1+0xf0], RZ ;  /* 0x0000f0ff01007387 */ /* 0x0001e20000100c00 */
[----:B------:R-:W-:Y:S02]  /*2230*/  IADD3 R27, P2, R16, 0x98, RZ ;  /* 0x00000098101b7810 */ /* 0x000fe40007f5e0ff */
[----:B------:R-:W-:Y:S01]  /*2240*/  LOP3.LUT R2, R2, 0x10000, RZ, 0xfc, !PT ;  /* 0x0001000002027812 */ /* 0x000fe200078efcff */
[----:B------:R0:W-:Y:S01]  /*2250*/  STL.64 [R1+0x98], R4 ;  /* 0x0000980401007387 */ /* 0x0001e20000100a00 */
[C---:B------:R-:W-:Y:S01]  /*2260*/  IADD3 R19, P3, R16.reuse, 0x90, RZ ;  /* 0x0000009010137810 */ /* 0x040fe20007f7e0ff */
[--C-:B------:R-:W-:Y:S01]  /*2270*/  IMAD.X R40, RZ, RZ, R17.reuse, P2 ;  /* 0x000000ffff287224 */ /* 0x100fe200010e0611 */
[C---:B------:R-:W-:Y:S01]  /*2280*/  IADD3 R26, P4, R16.reuse, 0x88, RZ ;  /* 0x00000088101a7810 */ /* 0x040fe20007f9e0ff */
[----:B------:R-:W-:Y:S01]  /*2290*/  IMAD.MOV.U32 R12, RZ, RZ, R2 ;  /* 0x000000ffff0c7224 */ /* 0x000fe200078e0002 */
[----:B------:R0:W-:Y:S01]  /*22a0*/  STL.128 [R1+0x100], RZ ;  /* 0x000100ff01007387 */ /* 0x0001e20000100c00 */
[C---:B------:R-:W-:Y:S01]  /*22b0*/  IADD3 R18, P5, R16.reuse, 0x80, RZ ;  /* 0x0000008010127810 */ /* 0x040fe20007fbe0ff */
[--C-:B------:R-:W-:Y:S01]  /*22c0*/  IMAD.X R38, RZ, RZ, R17.reuse, P3 ;  /* 0x000000ffff267224 */ /* 0x100fe200018e0611 */
[C---:B------:R-:W-:Y:S01]  /*22d0*/  IADD3 R34, P6, R16.reuse, 0x78, RZ ;  /* 0x0000007810227810 */ /* 0x040fe20007fde0ff */
[----:B------:R0:W-:Y:S01]  /*22e0*/  STL.128 [R1+0x110], R12 ;  /* 0x0001100c01007387 */ /* 0x0001e20000100c00 */
[----:B------:R-:W-:Y:S01]  /*22f0*/  IADD3 R36, P0, R16, 0xb0, RZ ;  /* 0x000000b010247810 */ /* 0x000fe20007f1e0ff */
[----:B------:R-:W-:-:S02]  /*2300*/  IMAD.X R41, RZ, RZ, R17, P4 ;  /* 0x000000ffff297224 */ /* 0x000fc400020e0611 */
[--C-:B------:R-:W-:Y:S02]  /*2310*/  IMAD.X R39, RZ, RZ, R17.reuse, P5 ;  /* 0x000000ffff277224 */ /* 0x100fe400028e0611 */
[--C-:B------:R-:W-:Y:S02]  /*2320*/  IMAD.X R35, RZ, RZ, R17.reuse, P6 ;  /* 0x000000ffff237224 */ /* 0x100fe400030e0611 */
[----:B------:R-:W-:Y:S01]  /*2330*/  IMAD.X R37, RZ, RZ, R17, P0 ;  /* 0x000000ffff257224 */ /* 0x000fe200000e0611 */
[----:B------:R-:W-:Y:S06]  /*2340*/  @!P1 BRA `(.L_x_2018) ;  /* 0x0000000000409947 */ /* 0x000fec0003800000 */
[----:B------:R-:W-:Y:S01]  /*2350*/  MOV R0, 0x0 ;  /* 0x0000000000007802 */ /* 0x000fe20000000f00 */
[----:B------:R-:W-:Y:S01]  /*2360*/  ULDC.64 UR4, c[0x4][0x98] ;  /* 0x0100260000047ab9 */ /* 0x000fe20000000a00 */
[----:B------:R-:W-:Y:S01]  /*2370*/  ULDC.64 UR6, c[0x4][0x38] ;  /* 0x01000e0000067ab9 */ /* 0x000fe20000000a00 */
[----:B0-----:R-:W-:Y:S01]  /*2380*/  IMAD.U32 R4, RZ, RZ, UR4 ;  /* 0x00000004ff047e24 */ /* 0x001fe2000f8e00ff */
        /* <DEDUP_REMOVED lines=12> */
.L_x_2018:
[----:B------:R-:W1:Y:S01]  /*2450*/  S2R R20, SR_TID.X ;  /* 0x0000000000147919 */ /* 0x000e620000002100 */
[----:B0-----:R-:W0:Y:S01]  /*2460*/  LDC R15, c[0x0][0x288] ;  /* 0x0000a200ff0f7b82 */ /* 0x001e220000000800 */
[----:B------:R-:W-:Y:S01]  /*2470*/  IADD3 R8, P0, R16, 0x120, RZ ;  /* 0x0000012010087810 */ /* 0x000fe20007f1e0ff */
[----:B------:R-:W-:Y:S01]  /*2480*/  ULDC UR4, c[0x0][0x20] ;  /* 0x0000080000047ab9 */ /* 0x000fe20000000800 */
[----:B------:R-:W-:Y:S01]  /*2490*/  IMAD.U32 R13, RZ, RZ, UR45 ;  /* 0x0000002dff0d7e24 */ /* 0x000fe2000f8e00ff */
[----:B------:R-:W-:Y:S01]  /*24a0*/  STL.64 [R1+0x130], R34 ;  /* 0x0001302201007387 */ /* 0x000fe20000100a00 */
[----:B------:R-:W-:Y:S02]  /*24b0*/  VIADD R194, R22, -UR4 ;  /* 0x8000000416c27c36 */ /* 0x000fe40008000000 */
[----:B------:R-:W-:Y:S01]  /*24c0*/  IMAD.X R9, RZ, RZ, R17, P0 ;  /* 0x000000ffff097224 */ /* 0x000fe200000e0611 */
[----:B------:R-:W2:Y:S01]  /*24d0*/  LDC.64 R10, c[0x0][0xad0] ;  /* 0x0002b400ff0a7b82 */ /* 0x000ea20000000a00 */
[----:B------:R-:W-:Y:S04]  /*24e0*/  STL.64 [R1+0x120], R200 ;  /* 0x000120c801007387 */ /* 0x000fe80000100a00 */
[----:B------:R-:W-:Y:S03]  /*24f0*/  STL.64 [R1+0x128], R8 ;  /* 0x0001280801007387 */ /* 0x000fe60000100a00 */
[----:B------:R-:W3:Y:S01]  /*2500*/  LDC.64 R4, c[0x0][0xad8] ;  /* 0x0002b600ff047b82 */ /* 0x000ee20000000a00 */
[----:B------:R-:W-:Y:S04]  /*2510*/  STL.U8 [R1+0x138], RZ ;  /* 0x000138ff01007387 */ /* 0x000fe80000100000 */
[----:B------:R4:W-:Y:S03]  /*2520*/  STL [R194+0x8], R13 ;  /* 0x0000080dc2007387 */ /* 0x0009e60000100800 */
[----:B------:R-:W5:Y:S01]  /*2530*/  LDC.64 R2, c[0x0][0xae0] ;  /* 0x0002b800ff027b82 */ /* 0x000f620000000a00 */
[----:B0-----:R0:W-:Y:S04]  /*2540*/  STL [R194+0x4], R15 ;  /* 0x0000040fc2007387 */ /* 0x0011e80000100800 */
[----:B------:R0:W-:Y:S01]  /*2550*/  STL [R194+0x14], RZ ;  /* 0x000014ffc2007387 */ /* 0x0001e20000100800 */
[----:B-1----:R-:W-:-:S02]  /*2560*/  VIADD R202, R20, 0xffffff80 ;  /* 0xffffff8014ca7836 */ /* 0x002fc40000000000 */
[----:B------:R-:W1:Y:S01]  /*2570*/  LDC.64 R6, c[0x0][0x448] ;  /* 0x00011200ff067b82 */ /* 0x000e620000000a00 */
[----:B--2---:R0:W-:Y:S04]  /*2580*/  STL [R194+0xc], R11 ;  /* 0x00000c0bc2007387 */ /* 0x0041e80000100800 */
[----:B------:R0:W-:Y:S03]  /*2590*/  STL [R194], R202 ;  /* 0x000000cac2007387 */ /* 0x0001e60000100800 */
[----:B------:R-:W2:Y:S01]  /*25a0*/  LDC R233, c[0x0][0x450] ;  /* 0x00011400ffe97b82 */ /* 0x000ea20000000800 */
[----:B---3--:R0:W-:Y:S04]  /*25b0*/  STL [R194+0x10], R4 ;  /* 0x00001004c2007387 */ /* 0x0081e80000100800 */
[----:B------:R0:W-:Y:S04]  /*25c0*/  STL [R194+0x18], R5 ;  /* 0x00001805c2007387 */ /* 0x0001e80000100800 */
[----:B-----5:R0:W-:Y:S04]  /*25d0*/  STL [R194+0x1c], R2 ;  /* 0x00001c02c2007387 */ /* 0x0201e80000100800 */
[----:B------:R0:W-:Y:S04]  /*25e0*/  STL [R194+0x20], R3 ;  /* 0x00002003c2007387 */ /* 0x0001e80000100800 */
[----:B-1----:R0:W-:Y:S04]  /*25f0*/  STL [R194+0x24], R6 ;  /* 0x00002406c2007387 */ /* 0x0021e80000100800 */
[----:B------:R0:W-:Y:S04]  /*2600*/  STL [R194+0x28], R7 ;  /* 0x00002807c2007387 */ /* 0x0001e80000100800 */
[----:B--2---:R0:W-:Y:S04]  /*2610*/  STL [R194+0x2c], R233 ;  /* 0x00002ce9c2007387 */ /* 0x0041e80000100800 */
[----:B----4-:R-:W2:Y:S01]  /*2620*/  LDL R13, [R1+0x224] ;  /* 0x00022400010d7983 */ /* 0x010ea20000100800 */
[----:B------:R-:W-:Y:S01]  /*2630*/  IADD3 R8, P0, R16, 0x16c, RZ ;  /* 0x0000016c10087810 */ /* 0x000fe20007f1e0ff */
[----:B------:R-:W-:Y:S02]  /*2640*/  BSSY B0, `(.L_x_2019) ;  /* 0x000000a000007945 */ /* 0x000fe40003800000 */
[----:B------:R0:W-:Y:S02]  /*2650*/  STL [R1+0x16c], R10 ;  /* 0x00016c0a01007387 */ /* 0x0001e40000100800 */
[----:B------:R-:W-:-:S05]  /*2660*/  IMAD.X R9, RZ, RZ, R17, P0 ;  /* 0x000000ffff097224 */ /* 0x000fca00000e0611 */
[----:B------:R0:W-:Y:S01]  /*2670*/  STL.64 [R1+0x170], R8 ;  /* 0x0001700801007387 */ /* 0x0001e20000100a00 */
[----:B--2---:R-:W-:-:S04]  /*2680*/  LEA.HI R0, R13, R13, RZ, 0x1 ;  /* 0x0000000d0d007211 */ /* 0x004fc800078f08ff */
[----:B------:R-:W-:-:S05]  /*2690*/  LOP3.LUT R0, R0, 0xfffffffe, RZ, 0xc0, !PT ;  /* 0xfffffffe00007812 */ /* 0x000fca00078ec0ff */
[----:B------:R-:W-:-:S05]  /*26a0*/  IMAD.IADD R0, R13, 0x1, -R0 ;  /* 0x000000010d007824 */ /* 0x000fca00078e0a00 */
[----:B------:R-:W-:-:S04]  /*26b0*/  SHF.L.U32 R0, R0, 0x1f, RZ ;  /* 0x0000001f00007819 */ /* 0x000fc800000006ff */
[----:B------:R-:W1:Y:S02]  /*26c0*/  SYNCS.PHASECHK.TRANS64.TRYWAIT P0, [UR44+0x32400], R0 ;  /* 0x03240000ff0075a7 */ /* 0x000e64000800016c */
[----:B01----:R-:W-:Y:S05]  /*26d0*/  @!P0 BRA `(.L_x_2020) ;  /* 0x0000025800948947 */ /* 0x003fea0003800000 */
.L_x_2247:
[----:B------:R-:W-:Y:S05]  /*26e0*/  BSYNC B0 ;  /* 0x0000000000007941 */ /* 0x000fea0003800000 */
.L_x_2019:
[----:B------:R-:W2:Y:S04]  /*26f0*/  LDL R33, [R1+0x1c] ;  /* 0x00001c0001217983 */ /* 0x000ea80000100800 */
[----:B------:R1:W5:Y:S01]  /*2700*/  LDL.64 R20, [R1+0x218] ;  /* 0x0002180001147983 */ /* 0x0003620000100a00 */
[----:B------:R-:W-:Y:S01]  /*2710*/  IMAD.U32 R10, RZ, RZ, UR36 ;  /* 0x00000024ff0a7e24 */ /* 0x000fe2000f8e00ff */
[C---:B------:R-:W-:Y:S01]  /*2720*/  IADD3 R14, P0, R16.reuse, 0x138, RZ ;  /* 0x00000138100e7810 */ /* 0x040fe20007f1e0ff */
[----:B------:R-:W-:Y:S01]  /*2730*/  IMAD.U32 R11, RZ, RZ, UR37 ;  /* 0x00000025ff0b7e24 */ /* 0x000fe2000f8e00ff */
[C---:B0-----:R-:W-:Y:S01]  /*2740*/  IADD3 R0, P1, R16.reuse, 0x430, RZ ;  /* 0x0000043010007810 */ /* 0x041fe20007f3e0ff */
[----:B------:R-:W-:Y:S01]  /*2750*/  IMAD.MOV.U32 R8, RZ, RZ, R28 ;  /* 0x000000ffff087224 */ /* 0x000fe200078e001c */
[----:B------:R-:W-:Y:S01]  /*2760*/  STL.64 [R1+0x210], R24 ;  /* 0x0002101801007387 */ /* 0x000fe20000100a00 */
[----:B------:R-:W-:Y:S01]  /*2770*/  IMAD.MOV.U32 R9, RZ, RZ, R43 ;  /* 0x000000ffff097224 */ /* 0x000fe200078e002b */
[----:B------:R-:W-:Y:S05]  /*2780*/  WARPSYNC.ALL ;  /* 0x0000000000007948 */ /* 0x000fea0003800000 */
[----:B------:R0:W-:Y:S01]  /*2790*/  STL.128 [R1+0x1a0], R8 ;  /* 0x0001a00801007387 */ /* 0x0001e20000100c00 */
[----:B------:R-:W-:Y:S01]  /*27a0*/  IMAD.X R15, RZ, RZ, R17, P0 ;  /* 0x000000ffff0f7224 */ /* 0x000fe200000e0611 */
[----:B------:R-:W-:Y:S01]  /*27b0*/  BSSY B0, `(.L_x_2021) ;  /* 0x000002e000007945 */ /* 0x000fe20003800000 */
[----:B------:R-:W-:Y:S01]  /*27c0*/  IMAD.MOV.U32 R12, RZ, RZ, R18 ;  /* 0x000000ffff0c7224 */ /* 0x000fe200078e0012 */
[----:B------:R1:W-:Y:S01]  /*27d0*/  BAR.SYNC.DEFER_BLOCKING R205, 0x100 ;  /* 0x000400cd0000751d */ /* 0x0003e20000010000 */
[----:B------:R-:W-:Y:S01]  /*27e0*/  IMAD.MOV.U32 R13, RZ, RZ, R39 ;  /* 0x000000ffff0d7224 */ /* 0x000fe200078e0027 */
[----:B------:R-:W-:-:S04]  /*27f0*/  IADD3 R18, P0, R16, 0x170, RZ ;  /* 0x0000017010127810 */ /* 0x000fc80007f1e0ff */
[----:B------:R3:W-:Y:S01]  /*2800*/  STL.128 [R1+0x180], R12 ;  /* 0x0001800c01007387 */ /* 0x0007e20000100c00 */
[----:B0-----:R-:W-:-:S03]  /*2810*/  IMAD.MOV.U32 R10, RZ, RZ, R44 ;  /* 0x000000ffff0a7224 */ /* 0x001fc600078e002c */
[----:B------:R-:W-:Y:S01]  /*2820*/  STL.64 [R1+0x178], R208 ;  /* 0x000178d001007387 */ /* 0x000fe20000100a00 */
[----:B------:R-:W-:Y:S02]  /*2830*/  IMAD.MOV.U32 R11, RZ, RZ, R45 ;  /* 0x000000ffff0b7224 */ /* 0x000fe400078e002d */
[----:B------:R-:W-:Y:S02]  /*2840*/  IMAD.MOV.U32 R8, RZ, RZ, R222 ;  /* 0x000000ffff087224 */ /* 0x000fe400078e00de */
[----:B------:R-:W-:-:S05]  /*2850*/  IMAD.MOV.U32 R9, RZ, RZ, R221 ;  /* 0x000000ffff097224 */ /* 0x000fca00078e00dd */
[----:B------:R0:W-:Y:S01]  /*2860*/  STL.128 [R1+0x1b0], R8 ;  /* 0x0001b00801007387 */ /* 0x0001e20000100c00 */
[----:B---3--:R-:W-:Y:S02]  /*2870*/  IMAD.X R15, RZ, RZ, R17, P0 ;  /* 0x000000ffff0f7224 */ /* 0x008fe400000e0611 */
[----:B------:R-:W-:Y:S02]  /*2880*/  IMAD.MOV.U32 R14, RZ, RZ, R224 ;  /* 0x000000ffff0e7224 */ /* 0x000fe400078e00e0 */
[----:B0-----:R-:W-:Y:S02]  /*2890*/  IMAD.MOV.U32 R8, RZ, RZ, R19 ;  /* 0x000000ffff087224 */ /* 0x001fe400078e0013 */
[----:B------:R-:W-:Y:S02]  /*28a0*/  IMAD.MOV.U32 R9, RZ, RZ, R38 ;  /* 0x000000ffff097224 */ /* 0x000fe400078e0026 */
[----:B------:R-:W-:Y:S02]  /*28b0*/  IMAD.MOV.U32 R10, RZ, RZ, R29 ;  /* 0x000000ffff0a7224 */ /* 0x000fe400078e001d */
[----:B------:R-:W-:-:S02]  /*28c0*/  IMAD.MOV.U32 R11, RZ, RZ, R42 ;  /* 0x000000ffff0b7224 */ /* 0x000fc400078e002a */
[--C-:B------:R-:W-:Y:S01]  /*28d0*/  IMAD.X R19, RZ, RZ, R17.reuse, P1 ;  /* 0x000000ffff137224 */ /* 0x100fe200008e0611 */
[----:B------:R-:W-:Y:S02]  /*28e0*/  IADD3 R12, P1, R16, 0x128, RZ ;  /* 0x00000128100c7810 */ /* 0x000fe40007f3e0ff */
[----:B------:R0:W-:Y:S03]  /*28f0*/  STL.128 [R1+0x1c0], R8 ;  /* 0x0001c00801007387 */ /* 0x0001e60000100c00 */
[----:B------:R-:W-:Y:S02]  /*2900*/  IMAD.X R13, RZ, RZ, R17, P1 ;  /* 0x000000ffff0d7224 */ /* 0x000fe400008e0611 */
[----:B0-----:R-:W-:Y:S02]  /*2910*/  IMAD.MOV.U32 R8, RZ, RZ, R30 ;  /* 0x000000ffff087224 */ /* 0x001fe400078e001e */
[----:B------:R-:W-:-:S02]  /*2920*/  IMAD.MOV.U32 R9, RZ, RZ, R31 ;  /* 0x000000ffff097224 */ /* 0x000fc400078e001f */
[----:B------:R-:W-:Y:S02]  /*2930*/  IMAD.MOV.U32 R10, RZ, RZ, R0 ;  /* 0x000000ffff0a7224 */ /* 0x000fe400078e0000 */
[----:B------:R-:W-:Y:S02]  /*2940*/  IMAD.MOV.U32 R11, RZ, RZ, R19 ;  /* 0x000000ffff0b7224 */ /* 0x000fe400078e0013 */
[----:B------:R-:W-:-:S03]  /*2950*/  IMAD.MOV.U32 R19, RZ, RZ, R40 ;  /* 0x000000ffff137224 */ /* 0x000fc600078e0028 */
[----:B------:R0:W-:Y:S02]  /*2960*/  STL.128 [R1+0x1d0], R8 ;  /* 0x0001d00801007387 */ /* 0x0001e40000100c00 */
[----:B0-----:R-:W-:Y:S02]  /*2970*/  IMAD.MOV.U32 R10, RZ, RZ, R32 ;  /* 0x000000ffff0a7224 */ /* 0x001fe400078e0020 */
[----:B------:R-:W-:Y:S02]  /*2980*/  IMAD.MOV.U32 R11, RZ, RZ, R47 ;  /* 0x000000ffff0b7224 */ /* 0x000fe400078e002f */
[----:B------:R-:W-:Y:S02]  /*2990*/  IMAD.MOV.U32 R8, RZ, RZ, R18 ;  /* 0x000000ffff087224 */ /* 0x000fe400078e0012 */
[----:B------:R-:W-:Y:S02]  /*29a0*/  IMAD.MOV.U32 R9, RZ, RZ, R15 ;  /* 0x000000ffff097224 */ /* 0x000fe400078e000f */
[----:B------:R-:W-:-:S02]  /*29b0*/  IMAD.MOV.U32 R15, RZ, RZ, R223 ;  /* 0x000000ffff0f7224 */ /* 0x000fc400078e00df */
[----:B------:R-:W-:Y:S01]  /*29c0*/  IMAD.MOV.U32 R18, RZ, RZ, R27 ;  /* 0x000000ffff127224 */ /* 0x000fe200078e001b */
[----:B------:R0:W-:Y:S04]  /*29d0*/  STL.128 [R1+0x1e0], R8 ;  /* 0x0001e00801007387 */ /* 0x0001e80000100c00 */
[----:B------:R1:W-:Y:S04]  /*29e0*/  STL.128 [R1+0x1f0], R12 ;  /* 0x0001f00c01007387 */ /* 0x0003e80000100c00 */
[----:B------:R1:W-:Y:S01]  /*29f0*/  STL.128 [R1+0x190], R16 ;  /* 0x0001901001007387 */ /* 0x0003e20000100c00 */
[----:B0-----:R-:W-:-:S02]  /*2a00*/  IMAD.MOV.U32 R8, RZ, RZ, R26 ;  /* 0x000000ffff087224 */ /* 0x001fc400078e001a */
[----:B------:R-:W-:Y:S02]  /*2a10*/  IMAD.MOV.U32 R9, RZ, RZ, R41 ;  /* 0x000000ffff097224 */ /* 0x000fe400078e0029 */
[----:B------:R-:W-:Y:S02]  /*2a20*/  IMAD.MOV.U32 R10, RZ, RZ, R36 ;  /* 0x000000ffff0a7224 */ /* 0x000fe400078e0024 */
[----:B------:R-:W-:-:S05]  /*2a30*/  IMAD.MOV.U32 R11, RZ, RZ, R37 ;  /* 0x000000ffff0b7224 */ /* 0x000fca00078e0025 */
[----:B------:R1:W-:Y:S01]  /*2a40*/  STL.128 [R1+0x200], R8 ;  /* 0x0002000801007387 */ /* 0x0003e20000100c00 */
[----:B--2---:R-:W-:-:S04]  /*2a50*/  LOP3.LUT R0, R33, 0x1, RZ, 0xfc, !PT ;  /* 0x0000000121007812 */ /* 0x004fc800078efcff */
[----:B------:R-:W-:-:S13]  /*2a60*/  ISETP.NE.AND P1, PT, R0, 0x3, PT ;  /* 0x000000030000780c */ /* 0x000fda0003f25270 */
[----:B-1----:R-:W-:Y:S05]  /*2a70*/  @!P1 BRA `(.L_x_2022) ;  /* 0x0000000000049947 */ /* 0x002fea0003800000 */
[----:B------:R-:W-:Y:S01]  /*2a80*/  BPT.TRAP 0x1 ;  /* 0x000000040000795c */ /* 0x000fe20000300000 */
.L_x_2022:
[----:B------:R-:W-:Y:S05]  /*2a90*/  BSYNC B0 ;  /* 0x0000000000007941 */ /* 0x000fea0003800000 */
.L_x_2021:
[----:B------:R-:W2:Y:S01]  /*2aa0*/  LDL.64 R8, [R1+0x8] ;  /* 0x0000080001087983 */ /* 0x000ea20000100a00 */
[----:B-----5:R-:W-:Y:S01]  /*2ab0*/  SHF.L.U32 R21, R21, 0x1f, RZ ;  /* 0x0000001f15157819 */ /* 0x020fe200000006ff */
[----:B------:R-:W-:Y:S01]  /*2ac0*/  BSSY B0, `(.L_x_2023) ;  /* 0x0000006000007945 */ /* 0x000fe20003800000 */
[----:B--2---:R-:W-:-:S05]  /*2ad0*/  MOV R9, R8 ;  /* 0x0000000800097202 */ /* 0x004fca0000000f00 */
[----:B------:R-:W-:-:S04]  /*2ae0*/  IMAD R20, R20, 0x8, R9 ;  /* 0x0000000814147824 */ /* 0x000fc800078e0209 */
[----:B------:R0:W1:Y:S01]  /*2af0*/  SYNCS.PHASECHK.TRANS64.TRYWAIT P0, [R20+URZ], R21 ;  /* 0x00000015140075a7 */ /* 0x000062000800017f */
[----:B------:R-:W-:Y:S05]  /*2b00*/  @!P1 BRA `(.L_x_2024) ;  /* 0x0000000000049947 */ /* 0x000fea0003800000 */
[----:B------:R-:W-:Y:S01]  /*2b10*/  BPT.TRAP 0x1 ;  /* 0x000000040000795c */ /* 0x000fe20000300000 */
.L_x_2024:
[----:B------:R-:W-:Y:S05]  /*2b20*/  BSYNC B0 ;  /* 0x0000000000007941 */ /* 0x000fea0003800000 */
.L_x_2023:
[----:B------:R-:W-:Y:S04]  /*2b30*/  BSSY B0, `(.L_x_2025) ;  /* 0x0000004000007945 */ /* 0x000fe80003800000 */
[----:B-1----:R-:W-:Y:S05]  /*2b40*/  @P0 BRA `(.L_x_2026) ;  /* 0x0000000000080947 */ /* 0x002fea0003800000 */
[----:B------:R-:W1:Y:S02]  /*2b50*/  SYNCS.PHASECHK.TRANS64.TRYWAIT P0, [R20+URZ], R21 ;  /* 0x00000015140075a7 */ /* 0x000e64000800017f */
[----:B-1----:R-:W-:Y:S05]  /*2b60*/  @!P0 BRA `(.L_x_2027) ;  /* 0x0000025400888947 */ /* 0x002fea0003800000 */
.L_x_2026:
[----:B------:R-:W-:Y:S05]  /*2b70*/  BSYNC B0 ;  /* 0x0000000000007941 */ /* 0x000fea0003800000 */
.L_x_2025:
[----:B------:R-:W2:Y:S04]  /*2b80*/  LDL R13, [R1+0x218] ;  /* 0x00021800010d7983 */ /* 0x000ea80000100800 */
[----:B------:R-:W2:Y:S01]  /*2b90*/  LDL.64 R8, [R1+0xa0] ;  /* 0x0000a00001087983 */ /* 0x000ea20000100a00 */
[----:B------:R-:W-:Y:S05]  /*2ba0*/  WARPSYNC.ALL ;  /* 0x0000000000007948 */ /* 0x000fea0003800000 */
[----:B------:R-:W3:Y:S04]  /*2bb0*/  LDL.64 R24, [R1+0x98] ;  /* 0x0000980001187983 */ /* 0x000ee80000100a00 */
[----:B------:R-:W4:Y:S04]  /*2bc0*/  LDL.64 R10, [R1+0x98] ;  /* 0x00009800010a7983 */ /* 0x000f280000100a00 */
[----:B------:R-:W5:Y:S01]  /*2bd0*/  LDL.64 R14, [R1+0x98] ;  /* 0x00009800010e7983 */ /* 0x000f620000100a00 */
[----:B--2---:R-:W-:-:S03]  /*2be0*/  IMAD R8, R13, 0x300, R8 ;  /* 0x000003000d087824 */ /* 0x004fc600078e0208 */
[----:B------:R-:W2:Y:S01]  /*2bf0*/  LDL.64 R18, [R1+0x98] ;  /* 0x0000980001127983 */ /* 0x000ea20000100a00 */
[----:B------:R-:W-:Y:S02]  /*2c00*/  R2UR UR7, R9 ;  /* 0x00000000090772ca */ /* 0x000fe400000e0000 */
[C---:B------:R-:W-:Y:S01]  /*2c10*/  R2UR UR6, R8.reuse ;  /* 0x00000000080672ca */ /* 0x040fe200000e0000 */
[----:B01----:R-:W2:Y:S01]  /*2c20*/  LDL R20, [R1+0x224] ;  /* 0x0002240001147983 */ /* 0x003ea20000100800 */
[----:B------:R-:W-:Y:S01]  /*2c30*/  VIADD R12, R8, 0x2 ;  /* 0x00000002080c7836 */ /* 0x000fe20000000000 */
[----:B------:R-:W-:Y:S01]  /*2c40*/  BSSY B0, `(.L_x_2028) ;  /* 0x000002e000007945 */ /* 0x000fe20003800000 */
[----:B------:R-:W-:Y:S01]  /*2c50*/  IMAD.MOV.U32 R13, RZ, RZ, R9 ;  /* 0x000000ffff0d7224 */ /* 0x000fe200078e0009 */
[----:B------:R0:W-:Y:S01]  /*2c60*/  STL [R1+0x80], RZ ;  /* 0x000080ff01007387 */ /* 0x0001e20000100800 */
[----:B---3--:R-:W-:Y:S02]  /*2c70*/  R2UR UR4, R24 ;  /* 0x00000000180472ca */ /* 0x008fe400000e0000 */
[----:B------:R-:W-:-:S02]  /*2c80*/  R2UR UR5, R25 ;  /* 0x00000000190572ca */ /* 0x000fc400000e0000 */
[----:B------:R-:W-:Y:S01]  /*2c90*/  WARPGROUP.ARRIVE ;  /* 0x00000000000079c5 */ /* 0x000fe20000000000 */
[----:B----4-:R-:W-:Y:S02]  /*2ca0*/  VIADD R10, R10, 0x2 ;  /* 0x000000020a0a7836 */ /* 0x010fe40000000000 */
[----:B-----5:R-:W-:Y:S02]  /*2cb0*/  VIADD R14, R14, 0x4 ;  /* 0x000000040e0e7836 */ /* 0x020fe40000000000 */
[----:B--2---:R-:W-:-:S06]  /*2cc0*/  VIADD R18, R18, 0x6 ;  /* 0x0000000612127836 */ /* 0x004fcc0000000000 */
[----:B------:R-:W-:Y:S01]  /*2cd0*/  HGMMA.64x96x16.F32 R24, gdesc[UR4], RZ, !UPT, gsb0 ;  /* 0x01600000041879f0 */ /* 0x000fe2000c0008ff */
[----:B------:R-:W-:Y:S02]  /*2ce0*/  R2UR UR6, R12 ;  /* 0x000000000c0672ca */ /* 0x000fe400000e0000 */
[----:B------:R-:W-:Y:S02]  /*2cf0*/  R2UR UR7, R13 ;  /* 0x000000000d0772ca */ /* 0x000fe400000e0000 */
[----:B------:R-:W-:Y:S01]  /*2d00*/  R2UR UR4, R10 ;  /* 0x000000000a0472ca */ /* 0x000fe200000e0000 */
[----:B------:R-:W-:Y:S01]  /*2d10*/  VIADD R10, R8, 0x4 ;  /* 0x00000004080a7836 */ /* 0x000fe20000000000 */
[----:B------:R-:W-:Y:S01]  /*2d20*/  R2UR UR5, R11 ;  /* 0x000000000b0572ca */ /* 0x000fe200000e0000 */
[----:B------:R-:W-:Y:S01]  /*2d30*/  IMAD.MOV.U32 R11, RZ, RZ, R9 ;  /* 0x000000ffff0b7224 */ /* 0x000fe200078e0009 */
[----:B------:R-:W-:Y:S01]  /*2d40*/  LEA.HI R0, R20, R20, RZ, 0x1 ;  /* 0x0000001414007211 */ /* 0x000fe200078f08ff */
[----:B------:R-:W-:Y:S01]  /*2d50*/  VIADD R8, R8, 0x6 ;  /* 0x0000000608087836 */ /* 0x000fe20000000000 */
[----:B------:R-:W-:-:S02]  /*2d60*/  WARPGROUP.DEPBAR.LE gsb0, 0x0 ;  /* 0x00008000000079c5 */ /* 0x000fc40000010000 */
[----:B------:R-:W-:-:S07]  /*2d70*/  WARPGROUP.ARRIVE ;  /* 0x00000000000079c5 */ /* 0x000fce0000000000 */
[----:B------:R-:W-:Y:S01]  /*2d80*/  HGMMA.64x96x16.F32 R24, gdesc[UR4], R24, gsb0 ;  /* 0x01600000041879f0 */ /* 0x000fe20008000818 */
[----:B------:R-:W-:Y:S02]  /*2d90*/  R2UR UR6, R10 ;  /* 0x000000000a0672ca */ /* 0x000fe400000e0000 */
[----:B------:R-:W-:Y:S02]  /*2da0*/  R2UR UR7, R11 ;  /* 0x000000000b0772ca */ /* 0x000fe400000e0000 */
[----:B------:R-:W-:Y:S02]  /*2db0*/  R2UR UR4, R14 ;  /* 0x000000000e0472ca */ /* 0x000fe400000e0000 */
[----:B------:R-:W-:Y:S01]  /*2dc0*/  R2UR UR5, R15 ;  /* 0x000000000f0572ca */ /* 0x000fe200000e0000 */
[----:B------:R-:W-:Y:S02]  /*2dd0*/  WARPGROUP.DEPBAR.LE gsb0, 0x0 ;  /* 0x00008000000079c5 */ /* 0x000fe40000010000 */
[----:B------:R-:W-:-:S10]  /*2de0*/  WARPGROUP.ARRIVE ;  /* 0x00000000000079c5 */ /* 0x000fd40000000000 */
[----:B------:R-:W-:Y:S01]  /*2df0*/  HGMMA.64x96x16.F32 R24, gdesc[UR4], R24, gsb0 ;  /* 0x01600000041879f0 */ /* 0x000fe20008000818 */
[----:B------:R-:W-:Y:S02]  /*2e00*/  R2UR UR6, R8 ;  /* 0x00000000080672ca */ /* 0x000fe400000e0000 */
[----:B------:R-:W-:Y:S02]  /*2e10*/  R2UR UR7, R9 ;  /* 0x00000000090772ca */ /* 0x000fe400000e0000 */
[----:B------:R-:W-:Y:S02]  /*2e20*/  R2UR UR4, R18 ;  /* 0x00000000120472ca */ /* 0x000fe400000e0000 */
[----:B------:R-:W-:Y:S02]  /*2e30*/  R2UR UR5, R19 ;  /* 0x00000000130572ca */ /* 0x000fe400000e0000 */
[----:B------:R-:W-:Y:S01]  /*2e40*/  LOP3.LUT R9, R0, 0xfffffffe, RZ, 0xc0, !PT ;  /* 0xfffffffe00097812 */ /* 0x000fe200078ec0ff */
[----:B------:R-:W-:-:S04]  /*2e50*/  IMAD.MOV.U32 R0, RZ, RZ, 0x1 ;  /* 0x00000001ff007424 */ /* 0x000fc800078e00ff */
[----:B------:R-:W-:Y:S01]  /*2e60*/  IMAD.IADD R8, R20, 0x1, -R9 ;  /* 0x0000000114087824 */ /* 0x000fe200078e0a09 */
[----:B------:R0:W-:Y:S04]  /*2e70*/  STL [R1+0x80], R0 ;  /* 0x0000800001007387 */ /* 0x0001e80000100800 */
[----:B------:R-:W-:Y:S01]  /*2e80*/  SHF.L.U32 R8, R8, 0x1f, RZ ;  /* 0x0000001f08087819 */ /* 0x000fe200000006ff */
[----:B------:R0:W-:Y:S04]  /*2e90*/  STL [R1+0x80], R0 ;  /* 0x0000800001007387 */ /* 0x0001e80000100800 */
[----:B------:R0:W-:Y:S04]  /*2ea0*/  STL [R1+0x80], R0 ;  /* 0x0000800001007387 */ /* 0x0001e80000100800 */
[----:B------:R0:W-:Y:S01]  /*2eb0*/  STL [R1+0x80], R0 ;  /* 0x0000800001007387 */ /* 0x0001e20000100800 */
[----:B------:R-:W-:-:S02]  /*2ec0*/  WARPGROUP.DEPBAR.LE gsb0, 0x0 ;  /* 0x00008000000079c5 */ /* 0x000fc40000010000 */
[----:B------:R-:W-:-:S06]  /*2ed0*/  WARPGROUP.ARRIVE ;  /* 0x00000000000079c5 */ /* 0x000fcc0000000000 */
[----:B------:R-:W-:Y:S03]  /*2ee0*/  HGMMA.64x96x16.F32 R24, gdesc[UR4], R24, gsb0 ;  /* 0x01600000041879f0 */ /* 0x000fe60008000818 */
[----:B------:R-:W-:Y:S02]  /*2ef0*/  WARPGROUP.DEPBAR.LE gsb0, 0x0 ;  /* 0x00008000000079c5 */ /* 0x000fe40000010000 */
[----:B------:R-:W1:Y:S02]  /*2f00*/  SYNCS.PHASECHK.TRANS64.TRYWAIT P0, [UR44+0x32410], R8 ;  /* 0x03241008ff0075a7 */ /* 0x000e64000800016c */
[----:B01----:R-:W-:Y:S05]  /*2f10*/  @!P0 BRA `(.L_x_2029) ;  /* 0x0000025000b08947 */ /* 0x003fea0003800000 */
.L_x_2248:
[----:B------:R-:W-:Y:S05]  /*2f20*/  BSYNC B0 ;  /* 0x0000000000007941 */ /* 0x000fea0003800000 */
.L_x_2028:
[----:B------:R-:W2:Y:S04]  /*2f30*/  LDL R10, [R1+0x54] ;  /* 0x00005400010a7983 */ /* 0x000ea80000100800 */
[----:B0-----:R0:W5:Y:S01]  /*2f40*/  LDL.64 R8, [R1+0x218] ;  /* 0x0002180001087983 */ /* 0x0011620000100a00 */
[----:B------:R-:W-:Y:S01]  /*2f50*/  BSSY B0, `(.L_x_2030) ;  /* 0x0000005000007945 */ /* 0x000fe20003800000 */
[----:B--2---:R-:W-:-:S04]  /*2f60*/  LOP3.LUT R10, R10, 0x1, RZ, 0xfc, !PT ;  /* 0x000000010a0a7812 */ /* 0x004fc800078efcff */
[----:B------:R-:W-:-:S13]  /*2f70*/  ISETP.NE.AND P1, PT, R10, 0x3, PT ;  /* 0x000000030a00780c */ /* 0x000fda0003f25270 */
[----:B0-----:R-:W-:Y:S05]  /*2f80*/  @!P1 BRA `(.L_x_2031) ;  /* 0x0000000000049947 */ /* 0x001fea0003800000 */
[----:B------:R-:W-:Y:S01]  /*2f90*/  BPT.TRAP 0x1 ;  /* 0x000000040000795c */ /* 0x000fe20000300000 */
.L_x_2031:
[----:B------:R-:W-:Y:S05]  /*2fa0*/  BSYNC B0 ;  /* 0x0000000000007941 */ /* 0x000fea0003800000 */
.L_x_2030:
        /* <DEDUP_REMOVED lines=8> */
.L_x_2033:
[----:B------:R-:W-:Y:S05]  /*3030*/  BSYNC B0 ;  /* 0x0000000000007941 */ /* 0x000fea0003800000 */
.L_x_2032:
[----:B------:R-:W-:Y:S04]  /*3040*/  BSSY B0, `(.L_x_2034) ;  /* 0x0000004000007945 */ /* 0x000fe80003800000 */
[----:B-1----:R-:W-:Y:S05]  /*3050*/  @P0 BRA `(.L_x_2035) ;  /* 0x0000000000080947 */ /* 0x002fea0003800000 */
[----:B------:R-:W1:Y:S02]  /*3060*/  SYNCS.PHASECHK.TRANS64.TRYWAIT P0, [R8+URZ], R9 ;  /* 0x00000009080075a7 */ /* 0x000e64000800017f */
[----:B-1----:R-:W-:Y:S05]  /*3070*/  @!P0 BRA `(.L_x_2036) ;  /* 0x0000025000708947 */ /* 0x002fea0003800000 */
.L_x_2035:
[----:B------:R-:W-:Y:S05]  /*3080*/  BSYNC B0 ;  /* 0x0000000000007941 */ /* 0x000fea0003800000 */
.L_x_2034:
[----:B------:R-:W2:Y:S04]  /*3090*/  LDL R13, [R1+0x218] ;  /* 0x00021800010d7983 */ /* 0x000ea80000100800 */
[----:B01----:R-:W2:Y:S04]  /*30a0*/  LDL.64 R8, [R1+0x118] ;  /* 0x0001180001087983 */ /* 0x003ea80000100a00 */
[----:B------:R-:W3:Y:S04]  /*30b0*/  LDL R12, [R1+0x90] ;  /* 0x00009000010c7983 */ /* 0x000ee80000100800 */
[----:B------:R-:W4:Y:S04]  /*30c0*/  LDL.64 R10, [R1+0x110] ;  /* 0x00011000010a7983 */ /* 0x000f280000100a00 */
[----:B------:R-:W5:Y:S04]  /*30d0*/  LDL.64 R14, [R1+0x110] ;  /* 0x00011000010e7983 */ /* 0x000f680000100a00 */
[----:B------:R-:W5:Y:S04]  /*30e0*/  LDL.64 R18, [R1+0x110] ;  /* 0x0001100001127983 */ /* 0x000f680000100a00 */
[----:B------:R-:W5:Y:S01]  /*30f0*/  LDL.64 R20, [R1+0x110] ;  /* 0x0001100001147983 */ /* 0x000f620000100a00 */
[----:B------:R-:W-:Y:S05]  /*3100*/  WARPSYNC.ALL ;  /* 0x0000000000007948 */ /* 0x000fea0003800000 */
[----:B------:R-:W-:Y:S01]  /*3110*/  WARPGROUP.ARRIVE ;  /* 0x00000000000079c5 */ /* 0x000fe20000000000 */
[----:B--2---:R-:W-:Y:S01]  /*3120*/  IMAD R8, R13, 0xc00, R8 ;  /* 0x00000c000d087824 */ /* 0x004fe200078e0208 */
[----:B------:R-:W-:-:S02]  /*3130*/  R2UR UR7, R9 ;  /* 0x00000000090772ca */ /* 0x000fc400000e0000 */
[----:B---3--:R-:W-:Y:S02]  /*3140*/  ISETP.NE.U32.AND P0, PT, R12, RZ, PT ;  /* 0x000000ff0c00720c */ /* 0x008fe40003f05070 */
[----:B------:R-:W-:Y:S01]  /*3150*/  R2UR UR6, R8 ;  /* 0x00000000080672ca */ /* 0x000fe200000e0000 */
[----:B------:R-:W2:Y:S01]  /*3160*/  LDL.64 R12, [R1+0x110] ;  /* 0x00011000010c7983 */ /* 0x000ea20000100a00 */
[----:B----4-:R-:W-:Y:S02]  /*3170*/  R2UR UR4, R10 ;  /* 0x000000000a0472ca */ /* 0x010fe400000e0000 */
[----:B------:R-:W-:-:S07]  /*3180*/  R2UR UR5, R11 ;  /* 0x000000000b0572ca */ /* 0x000fce00000e0000 */
[----:B------:R-:W-:-:S06]  /*3190*/  VOTEU.ANY UP0, P0 ;  /* 0x00000000003f7886 */ /* 0x000fcc0000000100 */
[----:B------:R-:W-:Y:S01]  /*31a0*/  HGMMA.64x96x16.F32 R24, gdesc[UR4], R24, UP0, gsb0 ;  /* 0x01600000041879f0 */ /* 0x000fe2000b800818 */
[----:B-----5:R-:W-:Y:S02]  /*31b0*/  VIADD R14, R14, 0x2 ;  /* 0x000000020e0e7836 */ /* 0x020fe40000000000 */
[----:B------:R-:W-:Y:S02]  /*31c0*/  VIADD R10, R8, 0x2 ;  /* 0x00000002080a7836 */ /* 0x000fe40000000000 */
[----:B------:R-:W-:Y:S01]  /*31d0*/  IMAD.MOV.U32 R11, RZ, RZ, R9 ;  /* 0x000000ffff0b7224 */ /* 0x000fe200078e0009 */
[----:B------:R-:W-:Y:S02]  /*31e0*/  R2UR UR4, R14 ;  /* 0x000000000e0472ca */ /* 0x000fe400000e0000 */
[----:B------:R-:W-:Y:S02]  /*31f0*/  R2UR UR6, R10 ;  /* 0x000000000a0672ca */ /* 0x000fe400000e0000 */
[----:B------:R-:W-:-:S02]  /*3200*/  R2UR UR7, R11 ;  /* 0x000000000b0772ca */ /* 0x000fc400000e0000 */
[----:B------:R-:W-:Y:S02]  /*3210*/  R2UR UR5, R15 ;  /* 0x000000000f0572ca */ /* 0x000fe400000e0000 */
[----:B------:R-:W3:Y:S01]  /*3220*/  LDL.64 R14, [R1+0x110] ;  /* 0x00011000010e7983 */ /* 0x000ee20000100a00 */
[----:B------:R-:W-:Y:S02]  /*3230*/  WARPGROUP.DEPBAR.LE gsb0, 0x0 ;  /* 0x00008000000079c5 */ /* 0x000fe40000010000 */
[----:B------:R-:W-:-:S08]  /*3240*/  WARPGROUP.ARRIVE ;  /* 0x00000000000079c5 */ /* 0x000fd00000000000 */
[----:B------:R-:W-:Y:S01]  /*3250*/  HGMMA.64x96x16.F32 R24, gdesc[UR4], R24, gsb0 ;  /* 0x01600000041879f0 */ /* 0x000fe20008000818 */
[----:B------:R-:W-:Y:S02]  /*3260*/  VIADD R18, R18, 0x4 ;  /* 0x0000000412127836 */ /* 0x000fe40000000000 */
[----:B------:R-:W-:Y:S02]  /*3270*/  VIADD R10, R8, 0x4 ;  /* 0x00000004080a7836 */ /* 0x000fe40000000000 */
[----:B------:R-:W-:Y:S01]  /*3280*/  IMAD.MOV.U32 R11, RZ, RZ, R9 ;  /* 0x000000ffff0b7224 */ /* 0x000fe200078e0009 */
[----:B------:R-:W-:Y:S02]  /*3290*/  R2UR UR4, R18 ;  /* 0x00000000120472ca */ /* 0x000fe400000e0000 */
[----:B------:R-:W-:Y:S02]  /*32a0*/  R2UR UR6, R10 ;  /* 0x000000000a0672ca */ /* 0x000fe400000e0000 */
[----:B------:R-:W-:-:S02]  /*32b0*/  R2UR UR7, R11 ;  /* 0x000000000b0772ca */ /* 0x000fc400000e0000 */
[----:B------:R-:W-:Y:S02]  /*32c0*/  R2UR UR5, R19 ;  /* 0x00000000130572ca */ /* 0x000fe400000e0000 */
[----:B------:R-:W4:Y:S01]  /*32d0*/  LDL.64 R18, [R1+0x110] ;  /* 0x0001100001127983 */ /* 0x000f220000100a00 */
        /* <DEDUP_REMOVED lines=10> */
[----:B------:R-:W5:Y:S01]  /*3380*/  LDL.64 R20, [R1+0x110] ;  /* 0x0001100001147983 */ /* 0x000f620000100a00 */
[----:B------:R-:W-:Y:S02]  /*3390*/  WARPGROUP.DEPBAR.LE gsb0, 0x0 ;  /* 0x00008000000079c5 */ /* 0x000fe40000010000 */
[----:B------:R-:W-:-:S08]  /*33a0*/  WARPGROUP.ARRIVE ;  /* 0x00000000000079c5 */ /* 0x000fd00000000000 */
[----:B------:R-:W-:Y:S01]  /*33b0*/  HGMMA.64x96x16.F32 R24, gdesc[UR4], R24, gsb0 ;  /* 0x01600000041879f0 */ /* 0x000fe20008000818 */
[----:B--2---:R-:W-:Y:S02]  /*33c0*/  VIADD R12, R12, 0x400 ;  /* 0x000004000c0c7836 */ /* 0x004fe40000000000 */
[----:B------:R-:W-:Y:S02]  /*33d0*/  VIADD R10, R8, 0x300 ;  /* 0x00000300080a7836 */ /* 0x000fe40000000000 */
[----:B------:R-:W-:Y:S01]  /*33e0*/  IMAD.MOV.U32 R11, RZ, RZ, R9 ;  /* 0x000000ffff0b7224 */ /* 0x000fe200078e0009 */
[----:B------:R-:W-:Y:S02]  /*33f0*/  R2UR UR4, R12 ;  /* 0x000000000c0472ca */ /* 0x000fe400000e0000 */
[----:B------:R-:W-:Y:S02]  /*3400*/  R2UR UR6, R10 ;  /* 0x000000000a0672ca */ /* 0x000fe400000e0000 */
[----:B------:R-:W-:-:S02]  /*3410*/  R2UR UR7, R11 ;  /* 0x000000000b0772ca */ /* 0x000fc400000e0000 */
[----:B------:R-:W-:Y:S02]  /*3420*/  R2UR UR5, R13 ;  /* 0x000000000d0572ca */ /* 0x000fe400000e0000 */
[----:B------:R-:W2:Y:S01]  /*3430*/  LDL.64 R12, [R1+0x110] ;  /* 0x00011000010c7983 */ /* 0x000ea20000100a00 */
[----:B------:R-:W-:Y:S02]  /*3440*/  WARPGROUP.DEPBAR.LE gsb0, 0x0 ;  /* 0x00008000000079c5 */ /* 0x000fe40000010000 */
[----:B------:R-:W-:-:S08]  /*3450*/  WARPGROUP.ARRIVE ;  /* 0x00000000000079c5 */ /* 0x000fd00000000000 */
[----:B------:R-:W-:Y:S01]  /*3460*/  HGMMA.64x96x16.F32 R24, gdesc[UR4], R24, gsb0 ;  /* 0x01600000041879f0 */ /* 0x000fe20008000818 */
[----:B---3--:R-:W-:Y:S02]  /*3470*/  VIADD R14, R14, 0x402 ;  /* 0x000004020e0e7836 */ /* 0x008fe40000000000 */
        /* <DEDUP_REMOVED lines=10> */
[----:B----4-:R-:W-:Y:S02]  /*3520*/  VIADD R18, R18, 0x404 ;  /* 0x0000040412127836 */ /* 0x010fe40000000000 */
        /* <DEDUP_REMOVED lines=10> */
[----:B-----5:R-:W-:Y:S02]  /*35d0*/  VIADD R20, R20, 0x406 ;  /* 0x0000040614147836 */ /* 0x020fe40000000000 */
        /* <DEDUP_REMOVED lines=60> */
[----:B------:R-:W-:Y:S01]  /*39a0*/  R2UR UR5, R13 ;  /* 0x000000000d0572ca */ /* 0x000fe200000e0000 */
[----:B------:R-:W0:Y:S01]  /*39b0*/  S2R R72, SR_TID.X ;  /* 0x0000000000487919 */ /* 0x000e220000002100 */
[----:B---3--:R-:W-:Y:S01]  /*39c0*/  VIADD R14, R14, 0xc02 ;  /* 0x00000c020e0e7836 */ /* 0x008fe20000000000 */
[----:B------:R-:W-:Y:S02]  /*39d0*/  WARPGROUP.DEPBAR.LE gsb0, 0x0 ;  /* 0x00008000000079c5 */ /* 0x000fe40000010000 */
[----:B------:R-:W-:-:S08]  /*39e0*/  WARPGROUP.ARRIVE ;  /* 0x00000000000079c5 */ /* 0x000fd00000000000 */
[----:B------:R-:W-:Y:S01]  /*39f0*/  HGMMA.64x96x16.F32 R24, gdesc[UR4], R24, gsb0 ;  /* 0x01600000041879f0 */ /* 0x000fe20008000818 */
[----:B0-----:R-:W-:-:S04]  /*3a00*/  LOP3.LUT R72, R72, 0x7f, RZ, 0xc0, !PT ;  /* 0x0000007f48487812 */ /* 0x001fc800078ec0ff */
[----:B------:R-:W-:Y:S01]  /*3a10*/  ISETP.NE.AND P0, PT, R72, RZ, PT ;  /* 0x000000ff4800720c */ /* 0x000fe20003f05270 */
[----:B------:R-:W-:Y:S02]  /*3a20*/  VIADD R10, R8, 0x902 ;  /* 0x00000902080a7836 */ /* 0x000fe40000000000 */
[----:B------:R-:W-:Y:S01]  /*3a30*/  IMAD.MOV.U32 R11, RZ, RZ, R9 ;  /* 0x000000ffff0b7224 */ /* 0x000fe200078e0009 */
[----:B------:R-:W-:-:S09]  /*3a40*/  R2UR UR4, R14 ;  /* 0x000000000e0472ca */ /* 0x000fd200000e0000 */
[----:B------:R-:W2:Y:S04]  /*3a50*/  @!P0 LDL.64 R72, [R1+0x30] ;  /* 0x0000300001488983 */ /* 0x000ea80000100a00 */
[----:B------:R-:W3:Y:S01]  /*3a60*/  @!P0 LDL R74, [R1+0x218] ;  /* 0x00021800014a8983 */ /* 0x000ee20000100800 */
[----:B------:R-:W-:Y:S02]  /*3a70*/  R2UR UR6, R10 ;  /* 0x000000000a0672ca */ /* 0x000fe400000e0000 */
[----:B------:R-:W-:Y:S02]  /*3a80*/  R2UR UR7, R11 ;  /* 0x000000000b0772ca */ /* 0x000fe400000e0000 */
[----:B------:R-:W-:Y:S01]  /*3a90*/  R2UR UR5, R15 ;  /* 0x000000000f0572ca */ /* 0x000fe200000e0000 */
[----:B------:R-:W-:-:S02]  /*3aa0*/  WARPGROUP.DEPBAR.LE gsb0, 0x0 ;  /* 0x00008000000079c5 */ /* 0x000fc40000010000 */
[----:B------:R-:W-:-:S10]  /*3ab0*/  WARPGROUP.ARRIVE ;  /* 0x00000000000079c5 */ /* 0x000fd40000000000 */
[----:B------:R-:W-:Y:S01]  /*3ac0*/  HGMMA.64x96x16.F32 R24, gdesc[UR4], R24, gsb0 ;  /* 0x01600000041879f0 */ /* 0x000fe20008000818 */
[----:B----4-:R-:W-:Y:S02]  /*3ad0*/  VIADD R18, R18, 0xc04 ;  /* 0x00000c0412127836 */ /* 0x010fe40000000000 */
[----:B------:R-:W-:Y:S02]  /*3ae0*/  VIADD R10, R8, 0x904 ;  /* 0x00000904080a7836 */ /* 0x000fe40000000000 */
[----:B------:R-:W-:Y:S01]  /*3af0*/  IMAD.MOV.U32 R11, RZ, RZ, R9 ;  /* 0x000000ffff0b7224 */ /* 0x000fe200078e0009 */
[----:B------:R-:W-:Y:S02]  /*3b00*/  R2UR UR4, R18 ;  /* 0x00000000120472ca */ /* 0x000fe400000e0000 */
[----:B------:R-:W-:Y:S02]  /*3b10*/  R2UR UR6, R10 ;  /* 0x000000000a0672ca */ /* 0x000fe400000e0000 */
[----:B------:R-:W-:-:S02]  /*3b20*/  R2UR UR7, R11 ;  /* 0x000000000b0772ca */ /* 0x000fc400000e0000 */
[----:B------:R-:W-:Y:S01]  /*3b30*/  R2UR UR5, R19 ;  /* 0x00000000130572ca */ /* 0x000fe200000e0000 */
[----:B------:R-:W-:Y:S01]  /*3b40*/  VIADD R8, R8, 0x906 ;  /* 0x0000090608087836 */ /* 0x000fe20000000000 */
[----:B------:R-:W-:Y:S02]  /*3b50*/  WARPGROUP.DEPBAR.LE gsb0, 0x0 ;  /* 0x00008000000079c5 */ /* 0x000fe40000010000 */
[----:B------:R-:W-:-:S09]  /*3b60*/  WARPGROUP.ARRIVE ;  /* 0x00000000000079c5 */ /* 0x000fd20000000000 */
[----:B------:R-:W-:Y:S01]  /*3b70*/  HGMMA.64x96x16.F32 R24, gdesc[UR4], R24, gsb0 ;  /* 0x01600000041879f0 */ /* 0x000fe20008000818 */
[----:B-----5:R-:W-:Y:S01]  /*3b80*/  VIADD R20, R20, 0xc06 ;  /* 0x00000c0614147836 */ /* 0x020fe20000000000 */
[----:B------:R-:W-:Y:S02]  /*3b90*/  R2UR UR6, R8 ;  /* 0x00000000080672ca */ /* 0x000fe400000e0000 */
[----:B------:R-:W-:Y:S02]  /*3ba0*/  R2UR UR7, R9 ;  /* 0x00000000090772ca */ /* 0x000fe400000e0000 */
[----:B------:R-:W-:Y:S02]  /*3bb0*/  R2UR UR4, R20 ;  /* 0x00000000140472ca */ /* 0x000fe400000e0000 */
[----:B------:R-:W-:Y:S01]  /*3bc0*/  R2UR UR5, R21 ;  /* 0x00000000150572ca */ /* 0x000fe200000e0000 */
[----:B------:R-:W-:Y:S04]  /*3bd0*/  STL [R1+0x90], R0 ;  /* 0x0000900001007387 */ /* 0x000fe80000100800 */
[----:B------:R-:W-:Y:S01]  /*3be0*/  STL [R1+0x90], R0 ;  /* 0x0000900001007387 */ /* 0x000fe20000100800 */
[----:B------:R-:W-:-:S02]  /*3bf0*/  WARPGROUP.DEPBAR.LE gsb0, 0x0 ;  /* 0x00008000000079c5 */ /* 0x000fc40000010000 */
[----:B------:R-:W-:-:S06]  /*3c00*/  WARPGROUP.ARRIVE ;  /* 0x00000000000079c5 */ /* 0x000fcc0000000000 */
[----:B------:R-:W-:Y:S01]  /*3c10*/  HGMMA.64x96x16.F32 R24, gdesc[UR4], R24, gsb0 ;  /* 0x01600000041879f0 */ /* 0x000fe20008000818 */
[----:B--2---:R-:W-:Y:S01]  /*3c20*/  @!P0 MOV R73, R72 ;  /* 0x0000004800498202 */ /* 0x004fe20000000f00 */
[----:B------:R-:W-:Y:S04]  /*3c30*/  STL [R1+0x90], R0 ;  /* 0x0000900001007387 */ /* 0x000fe80000100800 */
[----:B------:R-:W-:Y:S01]  /*3c40*/  STL [R1+0x90], R0 ;  /* 0x0000900001007387 */ /* 0x000fe20000100800 */
[----:B---3--:R-:W-:-:S03]  /*3c50*/  @!P0 IMAD R74, R74, 0x8, R73 ;  /* 0x000000084a4a8824 */ /* 0x008fc600078e0249 */
[----:B------:R-:W-:Y:S04]  /*3c60*/  STL [R1+0x90], R0 ;  /* 0x0000900001007387 */ /* 0x000fe80000100800 */
[----:B------:R-:W-:Y:S04]  /*3c70*/  STL [R1+0x90], R0 ;  /* 0x0000900001007387 */ /* 0x000fe80000100800 */
[----:B------:R-:W-:Y:S04]  /*3c80*/  STL [R1+0x90], R0 ;  /* 0x0000900001007387 */ /* 0x000fe80000100800 */
[----:B------:R-:W-:Y:S04]  /*3c90*/  STL [R1+0x90], R0 ;  /* 0x0000900001007387 */ /* 0x000fe80000100800 */
[----:B------:R-:W-:Y:S01]  /*3ca0*/  STL [R1+0x90], R0 ;  /* 0x0000900001007387 */ /* 0x000fe20000100800 */
[----:B------:R-:W-:-:S03]  /*3cb0*/  @!P0 PRMT R8, RZ, 0x654, R74 ;  /* 0x00000654ff088816 */ /* 0x000fc6000000004a */
[----:B------:R-:W-:Y:S04]  /*3cc0*/  STL [R1+0x90], R0 ;  /* 0x0000900001007387 */ /* 0x000fe80000100800 */
[----:B------:R-:W-:Y:S04]  /*3cd0*/  STL [R1+0x90], R0 ;  /* 0x0000900001007387 */ /* 0x000fe80000100800 */
[----:B------:R-:W-:Y:S04]  /*3ce0*/  STL [R1+0x90], R0 ;  /* 0x0000900001007387 */ /* 0x000fe80000100800 */
[----:B------:R-:W-:Y:S04]  /*3cf0*/  STL [R1+0x90], R0 ;  /* 0x0000900001007387 */ /* 0x000fe80000100800 */
[----:B------:R-:W-:Y:S04]  /*3d00*/  STL [R1+0x90], R0 ;  /* 0x0000900001007387 */ /* 0x000fe80000100800 */
[----:B------:R-:W-:Y:S04]  /*3d10*/  STL [R1+0x90], R0 ;  /* 0x0000900001007387 */ /* 0x000fe80000100800 */
[----:B------:R-:W-:Y:S01]  /*3d20*/  STL [R1+0x90], R0 ;  /* 0x0000900001007387 */ /* 0x000fe20000100800 */
[----:B------:R-:W-:-:S02]  /*3d30*/  WARPGROUP.DEPBAR.LE gsb0, 0x0 ;  /* 0x00008000000079c5 */ /* 0x000fc40000010000 */
[----:B------:R0:W-:Y:S06]  /*3d40*/  BAR.ARV R204, 0x100 ;  /* 0x000400cc0000751d */ /* 0x0001ec0000002000 */
[----:B------:R1:W-:Y:S01]  /*3d50*/  @!P0 SYNCS.ARRIVE.TRANS64.RED.A1T0 RZ, [R8+URZ], RZ ;  /* 0x000000ff08ff89a7 */ /* 0x0003e2000810043f */
[----:B------:R-:W2:Y:S04]  /*3d60*/  LDL.64 R14, [R1+0x170] ;  /* 0x00017000010e7983 */ /* 0x000ea80000100a00 */
[----:B------:R-:W3:Y:S04]  /*3d70*/  LDL R18, [R194] ;  /* 0x00000000c2127983 */ /* 0x000ee80000100800 */
[----:B-1----:R-:W4:Y:S04]  /*3d80*/  LDL R8, [R194+0x24] ;  /* 0x00002400c2087983 */ /* 0x002f280000100800 */
[----:B------:R-:W5:Y:S04]  /*3d90*/  LDL R19, [R1+0x70] ;  /* 0x0000700001137983 */ /* 0x000f680000100800 */
[----:B------:R-:W5:Y:S04]  /*3da0*/  LDL R10, [R194+0x18] ;  /* 0x00001800c20a7983 */ /* 0x000f680000100800 */
[----:B------:R-:W5:Y:S04]  /*3db0*/  LDL R9, [R194+0x4] ;  /* 0x00000400c2097983 */ /* 0x000f680000100800 */
[----:B------:R-:W5:Y:S04]  /*3dc0*/  LDL R13, [R194+0xc] ;  /* 0x00000c00c20d7983 */ /* 0x000f680000100800 */
[----:B------:R-:W5:Y:S04]  /*3dd0*/  LDL R11, [R194+0x10] ;  /* 0x00001000c20b7983 */ /* 0x000f680000100800 */
[----:B------:R-:W5:Y:S04]  /*3de0*/  LDL R12, [R194+0x14] ;  /* 0x00001400c20c7983 */ /* 0x000f680000100800 */
[----:B--2---:R3:W2:Y:S01]  /*3df0*/  LD.E R14, desc[UR48][R14.64] ;  /* 0x000000300e0e7980 */ /* 0x0046a2000c101900 */
[----:B----4-:R-:W-:-:S03]  /*3e00*/  ISETP.NE.AND P1, PT, R8, 0x1, PT ;  /* 0x000000010800780c */ /* 0x010fc60003f25270 */
[----:B------:R-:W4:Y:S10]  /*3e10*/  LDL R8, [R194+0x8] ;  /* 0x00000800c2087983 */ /* 0x000f340000100800 */
[----:B------:R-:W4:Y:S04]  /*3e20*/  @P1 LDL R20, [R194+0x28] ;  /* 0x00002800c2141983 */ /* 0x000f280000100800 */
[----:B------:R-:W4:Y:S01]  /*3e30*/  @P1 LDL R21, [R194+0x2c] ;  /* 0x00002c00c2151983 */ /* 0x000f220000100800 */
[----:B---3--:R-:W-:Y:S01]  /*3e40*/  SHF.R.S32.HI R15, RZ, 0x1f, R18 ;  /* 0x0000001fff0f7819 */ /* 0x008fe20000011412 */
[----:B------:R-:W-:Y:S01]  /*3e50*/  UMOV UR4, 0xffffffa0 ;  /* 0xffffffa000047882 */ /* 0x000fe20000000000 */
[----:B-----5:R-:W-:Y:S01]  /*3e60*/  ISETP.GE.AND P2, PT, R10, 0x1, PT ;  /* 0x000000010a00780c */ /* 0x020fe20003f46270 */
[----:B------:R-:W-:Y:S01]  /*3e70*/  UIMAD UR4, UR47, UR4, 0x60 ;  /* 0x000000602f0474a4 */ /* 0x000fe2000f8e0204 */
[----:B------:R-:W-:Y:S01]  /*3e80*/  LOP3.LUT R13, RZ, R13, RZ, 0x33, !PT ;  /* 0x0000000dff0d7212 */ /* 0x000fe200078e33ff */
[----:B------:R-:W-:Y:S01]  /*3e90*/  BSSY B0, `(.L_x_2037) ;  /* 0x00000a8000007945 */ /* 0x000fe20003800000 */
[----:B--2---:R-:W-:Y:S01]  /*3ea0*/  FMUL.FTZ R109, R25, R14 ;  /* 0x0000000e196d7220 */ /* 0x004fe20000410000 */
[----:B------:R-:W-:Y:S01]  /*3eb0*/  LEA.HI R25, R15, R18, RZ, 0x7 ;  /* 0x000000120f197211 */ /* 0x000fe200078f38ff */
[----:B------:R-:W-:-:S03]  /*3ec0*/  FMUL.FTZ R97, R27, R14 ;  /* 0x0000000e1b617220 */ /* 0x000fc60000410000 */
[----:B------:R-:W-:Y:S01]  /*3ed0*/  LOP3.LUT R27, R25, 0xffffff80, RZ, 0xc0, !PT ;  /* 0xffffff80191b7812 */ /* 0x000fe200078ec0ff */
[----:B------:R-:W-:-:S04]  /*3ee0*/  FMUL.FTZ R157, R26, R14 ;  /* 0x0000000e1a9d7220 */ /* 0x000fc80000410000 */
[----:B------:R-:W-:Y:S02]  /*3ef0*/  IMAD.IADD R27, R18, 0x1, -R27 ;  /* 0x00000001121b7824 */ /* 0x000fe400078e0a1b */
[----:B------:R-:W-:Y:S01]  /*3f00*/  FMUL.FTZ R99, R29, R14 ;  /* 0x0000000e1d637220 */ /* 0x000fe20000410000 */
[----:B------:R-:W-:Y:S02]  /*3f10*/  LEA.HI R29, R15, R18, RZ, 0x2 ;  /* 0x000000120f1d7211 */ /* 0x000fe400078f10ff */
[----:B------:R-:W-:Y:S01]  /*3f20*/  SHF.R.S32.HI R26, RZ, 0x1f, R27 ;  /* 0x0000001fff1a7819 */ /* 0x000fe2000001141b */
[-C--:B------:R-:W-:Y:S01]  /*3f30*/  FMUL.FTZ R105, R28, R14.reuse ;  /* 0x0000000e1c697220 */ /* 0x080fe20000410000 */
[----:B------:R-:W-:Y:S02]  /*3f40*/  LOP3.LUT R29, R29, 0xfffffffc, RZ, 0xc0, !PT ;  /* 0xfffffffc1d1d7812 */ /* 0x000fe400078ec0ff */
[----:B------:R-:W-:Y:S01]  /*3f50*/  LEA.HI R28, R26, R27, RZ, 0x2 ;  /* 0x0000001b1a1c7211 */ /* 0x000fe200078f10ff */
[----:B------:R-:W-:-:S03]  /*3f60*/  FMUL.FTZ R159, R30, R14 ;  /* 0x0000000e1e9f7220 */ /* 0x000fc60000410000 */
[--C-:B------:R-:W-:Y:S02]  /*3f70*/  SHF.R.S32.HI R15, RZ, 0x2, R28.reuse ;  /* 0x00000002ff0f7819 */ /* 0x100fe4000001141c */
[----:B------:R-:W-:Y:S01]  /*3f80*/  SHF.R.S32.HI R30, RZ, 0x1f, R28 ;  /* 0x0000001fff1e7819 */ /* 0x000fe2000001141c */
[----:B------:R-:W-:Y:S01]  /*3f90*/  IMAD.IADD R29, R18, 0x1, -R29 ;  /* 0x00000001121d7824 */ /* 0x000fe200078e0a1d */
[----:B------:R-:W-:Y:S02]  /*3fa0*/  SHF.R.S32.HI R18, RZ, 0x7, R25 ;  /* 0x00000007ff127819 */ /* 0x000fe40000011419 */
[----:B------:R-:W-:Y:S02]  /*3fb0*/  LEA.HI R30, R30, R15, RZ, 0x3 ;  /* 0x0000000f1e1e7211 */ /* 0x000fe400078f18ff */
[----:B------:R-:W-:Y:S02]  /*3fc0*/  LEA.HI R26, R26, R27, RZ, 0x5 ;  /* 0x0000001b1a1a7211 */ /* 0x000fe400078f28ff */
[----:B------:R-:W-:-:S02]  /*3fd0*/  LOP3.LUT R30, R30, 0xfffffff8, RZ, 0xc0, !PT ;  /* 0xfffffff81e1e7812 */ /* 0x000fc400078ec0ff */
[----:B------:R-:W-:Y:S02]  /*3fe0*/  LEA.HI R25, R25, R18, RZ, 0x1 ;  /* 0x0000001219197211 */ /* 0x000fe400078f08ff */
[----:B------:R-:W-:Y:S01]  /*3ff0*/  SHF.R.S32.HI R26, RZ, 0x5, R26 ;  /* 0x00000005ff1a7819 */ /* 0x000fe2000001141a */
[----:B------:R-:W-:Y:S01]  /*4000*/  IMAD.IADD R30, R15, 0x1, -R30 ;  /* 0x000000010f1e7824 */ /* 0x000fe200078e0a1e */
[----:B------:R-:W-:Y:S02]  /*4010*/  LOP3.LUT R25, R25, 0x3fffffe, RZ, 0xc0, !PT ;  /* 0x03fffffe19197812 */ /* 0x000fe400078ec0ff */
[----:B------:R-:W-:Y:S01]  /*4020*/  LEA.HI R15, R29, R29, RZ, 0x1 ;  /* 0x0000001d1d0f7211 */ /* 0x000fe200078f08ff */
[----:B------:R-:W-:Y:S02]  /*4030*/  IMAD R19, R19, 0x8, R26 ;  /* 0x0000000813137824 */ /* 0x000fe400078e021a */
[----:B------:R-:W-:Y:S01]  /*4040*/  IMAD.IADD R25, R18, 0x1, -R25 ;  /* 0x0000000112197824 */ /* 0x000fe200078e0a19 */
[----:B------:R-:W-:Y:S01]  /*4050*/  LOP3.LUT R18, R15, 0x1ffffffe, RZ, 0xc0, !PT ;  /* 0x1ffffffe0f127812 */ /* 0x000fe200078ec0ff */
[----:B------:R-:W-:-:S04]  /*4060*/  IMAD.U32 R30, R19, 0x10, R30 ;  /* 0x00000010131e7824 */ /* 0x000fc800078e001e */
[----:B------:R-:W-:Y:S02]  /*4070*/  IMAD.IADD R18, R29, 0x1, -R18 ;  /* 0x000000011d127824 */ /* 0x000fe400078e0a12 */
[----:B------:R-:W-:-:S04]  /*4080*/  IMAD R25, R25, 0x40, R30 ;  /* 0x0000004019197824 */ /* 0x000fc800078e021e */
[----:B------:R-:W-:-:S04]  /*4090*/  IMAD R25, R18, 0x8, R25 ;  /* 0x0000000812197824 */ /* 0x000fc800078e0219 */
[----:B----4-:R-:W-:-:S05]  /*40a0*/  @P1 IMAD.HI.U32 R20, R25, R20, RZ ;  /* 0x0000001419141227 */ /* 0x010fca00078e00ff */
[----:B------:R-:W-:Y:S01]  /*40b0*/  @P1 SHF.R.U32.HI R25, RZ, R21, R20 ;  /* 0x00000015ff191219 */ /* 0x000fe20000011614 */
[----:B------:R-:W-:Y:S01]  /*40c0*/  IMAD.U32 R15, RZ, RZ, UR47 ;  /* 0x0000002fff0f7e24 */ /* 0x000fe2000f8e00ff */
[----:B------:R-:W-:-:S03]  /*40d0*/  LOP3.LUT R28, R28, 0x7ffffffc, RZ, 0xc0, !PT ;  /* 0x7ffffffc1c1c7812 */ /* 0x000fc600078ec0ff */
[----:B------:R-:W1:Y:S01]  /*40e0*/  SHFL.IDX PT, R18, R25, RZ, 0x1c1f ;  /* 0x001c1fff19127589 */ /* 0x000e6200000e0000 */
[----:B------:R-:W-:Y:S02]  /*40f0*/  IMAD R15, R15, -0x60, R8 ;  /* 0xffffffa00f0f7824 */ /* 0x000fe400078e0208 */
        /* <DEDUP_REMOVED lines=42> */
[----:B------:R-:W-:-:S02]  /*43a0*/  IMAD.IADD R28, R27, 0x1, -R28 ;  /* 0x000000011b1c7824 */ /* 0x000fc400078e0a1c */
[C---:B------:R-:W-:Y:S01]  /*43b0*/  VIADD R19, R15.reuse, 0x61 ;  /* 0x000000610f137836 */ /* 0x040fe20000000000 */
[----:B------:R-:W2:Y:S03]  /*43c0*/  MUFU.TANH R24, R24 ;  /* 0x0000001800187308 */ /* 0x000ea60000002400 */
[----:B------:R-:W-:Y:S02]  /*43d0*/  IMAD R14, R28, -0x2, R19 ;  /* 0xfffffffe1c0e7824 */ /* 0x000fe400078e0213 */
[----:B------:R-:W-:-:S03]  /*43e0*/  VIADD R15, R15, 0x60 ;  /* 0x000000600f0f7836 */ /* 0x000fc60000000000 */
[----:B------:R-:W3:Y:S01]  /*43f0*/  MUFU.TANH R109, R109 ;  /* 0x0000006d006d7308 */ /* 0x000ee20000002400 */
[----:B------:R-:W-:Y:S02]  /*4400*/  IMAD.IADD R14, R14, 0x1, -R9 ;  /* 0x000000010e0e7824 */ /* 0x000fe400078e0a09 */
[----:B------:R-:W-:-:S05]  /*4410*/  IMAD.U32 R21, RZ, RZ, UR4 ;  /* 0x00000004ff157e24 */ /* 0x000fca000f8e00ff */
[----:B------:R-:W4:Y:S01]  /*4420*/  MUFU.TANH R157, R157 ;  /* 0x0000009d009d7308 */ /* 0x000f220000002400 */
[----:B------:R-:W-:-:S07]  /*4430*/  IMAD R15, R28, -0x2, R15 ;  /* 0xfffffffe1c0f7824 */ /* 0x000fce00078e020f */
[----:B------:R-:W0:Y:S01]  /*4440*/  MUFU.TANH R97, R97 ;  /* 0x0000006100617308 */ /* 0x000e220000002400 */
[----:B------:R-:W-:-:S07]  /*4450*/  IMAD.IADD R20, R14, 0x1, R11 ;  /* 0x000000010e147824 */ /* 0x000fce00078e020b */
        /* <DEDUP_REMOVED lines=44> */
[----:B------:R-:W-:-:S02]  /*4720*/  IMAD.IADD R19, R14, 0x1, R13 ;  /* 0x000000010e137824 */ /* 0x000fc400078e020d */
[----:B------:R-:W-:Y:S02]  /*4730*/  IMAD R28, R28, -0x2, R21 ;  /* 0xfffffffe1c1c7824 */ /* 0x000fe400078e0215 */
[----:B------:R-:W-:Y:S01]  /*4740*/  VIADD R21, R12, UR4 ;  /* 0x000000040c157c36 */ /* 0x000fe20008000000 */
[----:B-1----:R-:W-:Y:S01]  /*4750*/  VIADDMNMX R11, R18, R20, R15, PT ;  /* 0x00000014120b7246 */ /* 0x002fe2000380010f */
[----:B------:R-:W-:Y:S01]  /*4760*/  IMAD.IADD R12, R19, 0x1, R18 ;  /* 0x00000001130c7824 */ /* 0x000fe200078e0212 */
[----:B--234-:R-:W-:Y:S06]  /*4770*/  @!P2 BRA `(.L_x_2038) ;  /* 0x000000000064a947 */ /* 0x01cfec0003800000 */
[----:B------:R-:W-:Y:S01]  /*4780*/  IADD3 R13, -R9, R8, R18 ;  /* 0x00000008090d7210 */ /* 0x000fe20007ffe112 */
[----:B------:R-:W-:Y:S03]  /*4790*/  BSSY B1, `(.L_x_2039) ;  /* 0x0000014000017945 */ /* 0x000fe60003800000 */
[----:B------:R-:W-:-:S13]  /*47a0*/  ISETP.GT.AND P1, PT, R13, -0x1, PT ;  /* 0xffffffff0d00780c */ /* 0x000fda0003f24270 */
[----:B------:R-:W-:Y:S05]  /*47b0*/  @P1 BRA `(.L_x_2040) ;  /* 0x00000000002c1947 */ /* 0x000fea0003800000 */
[----:B------:R-:W-:Y:S01]  /*47c0*/  ISETP.NE.AND P1, PT, R10, 0x1, PT ;  /* 0x000000010a00780c */ /* 0x000fe20003f25270 */
[----:B------:R-:W-:Y:S01]  /*47d0*/  BSSY B2, `(.L_x_2041) ;  /* 0x0000007000027945 */ /* 0x000fe20003800000 */
[----:B------:R-:W-:-:S11]  /*47e0*/  LOP3.LUT R13, RZ, R13, RZ, 0x33, !PT ;  /* 0x0000000dff0d7212 */ /* 0x000fd600078e33ff */
[----:B------:R-:W-:Y:S05]  /*47f0*/  @!P1 BRA `(.L_x_2042) ;  /* 0x0000000000109947 */ /* 0x000fea0003800000 */
[----:B------:R-:W2:Y:S04]  /*4800*/  LDL R14, [R194+0x1c] ;  /* 0x00001c00c20e7983 */ /* 0x000ea80000100800 */
[----:B------:R-:W3:Y:S01]  /*4810*/  LDL R18, [R194+0x20] ;  /* 0x00002000c2127983 */ /* 0x000ee20000100800 */
[----:B--2---:R-:W-:-:S05]  /*4820*/  IMAD.HI.U32 R13, R13, R14, RZ ;  /* 0x0000000e0d0d7227 */ /* 0x004fca00078e00ff */
[----:B---3--:R-:W-:-:S07]  /*4830*/  SHF.R.U32.HI R13, RZ, R18, R13 ;  /* 0x00000012ff0d7219 */ /* 0x008fce000001160d */
.L_x_2042:
[----:B------:R-:W-:Y:S05]  /*4840*/  BSYNC B2 ;  /* 0x0000000000027941 */ /* 0x000fea0003800000 */
.L_x_2041:
[----:B------:R-:W-:Y:S01]  /*4850*/  LOP3.LUT R13, RZ, R13, RZ, 0x33, !PT ;  /* 0x0000000dff0d7212 */ /* 0x000fe200078e33ff */
[----:B------:R-:W-:Y:S06]  /*4860*/  BRA `(.L_x_2043) ;  /* 0x0000000000187947 */ /* 0x000fec0003800000 */
.L_x_2040:
[----:B------:R-:W-:-:S13]  /*4870*/  ISETP.NE.AND P1, PT, R10, 0x1, PT ;  /* 0x000000010a00780c */ /* 0x000fda0003f25270 */
[----:B------:R-:W-:Y:S05]  /*4880*/  @!P1 BRA `(.L_x_2043) ;  /* 0x0000000000109947 */ /* 0x000fea0003800000 */
[----:B------:R-:W2:Y:S04]  /*4890*/  LDL R14, [R194+0x1c] ;  /* 0x00001c00c20e7983 */ /* 0x000ea80000100800 */
[----:B------:R-:W3:Y:S01]  /*48a0*/  LDL R18, [R194+0x20] ;  /* 0x00002000c2127983 */ /* 0x000ee20000100800 */
[----:B--2---:R-:W-:-:S05]  /*48b0*/  IMAD.HI.U32 R13, R13, R14, RZ ;  /* 0x0000000e0d0d7227 */ /* 0x004fca00078e00ff */
[----:B---3--:R-:W-:-:S07]  /*48c0*/  SHF.R.U32.HI R13, RZ, R18, R13 ;  /* 0x00000012ff0d7219 */ /* 0x008fce000001160d */
.L_x_2043:
[----:B------:R-:W-:Y:S05]  /*48d0*/  BSYNC B1 ;  /* 0x0000000000017941 */ /* 0x000fea0003800000 */
.L_x_2039:
[----:B------:R-:W-:-:S05]  /*48e0*/  IMAD R13, R10, R13, R28 ;  /* 0x0000000d0a0d7224 */ /* 0x000fca00078e021c */
[----:B------:R-:W-:Y:S02]  /*48f0*/  VIMNMX R12, R12, R13, !PT ;  /* 0x0000000d0c0c7248 */ /* 0x000fe40007fe0100 */
[----:B------:R-:W-:-:S07]  /*4900*/  VIADDMNMX R11, R13, R10, R11, PT ;  /* 0x0000000a0d0b7246 */ /* 0x000fce000380010b */
.L_x_2038:
[----:B------:R-:W-:Y:S05]  /*4910*/  BSYNC B0 ;  /* 0x0000000000007941 */ /* 0x000fea0003800000 */
.L_x_2037:
[C---:B------:R-:W-:Y:S01]  /*4920*/  ISETP.GE.AND P1, PT, R21.reuse, 0x2, PT ;  /* 0x000000021500780c */ /* 0x040fe20003f26270 */
[----:B------:R-:W1:Y:S01]  /*4930*/  SHFL.IDX PT, R14, R25, 0x1, 0x1c1f ;  /* 0x003c1f00190e7f89 */ /* 0x000e6200000e0000 */
[C---:B------:R-:W-:Y:S01]  /*4940*/  ISETP.GE.AND P5, PT, R21.reuse, 0xa, PT ;  /* 0x0000000a1500780c */ /* 0x040fe20003fa6270 */
[----:B------:R-:W-:Y:S01]  /*4950*/  BSSY B0, `(.L_x_2044) ;  /* 0x000008f000007945 */ /* 0x000fe20003800000 */
[----:B------:R-:W-:Y:S02]  /*4960*/  ISETP.GT.AND P3, PT, R12, 0x1, !P1 ;  /* 0x000000010c00780c */ /* 0x000fe40004f64270 */
[----:B------:R-:W-:Y:S02]  /*4970*/  ISETP.GE.AND P2, PT, R21, 0x9, PT ;  /* 0x000000091500780c */ /* 0x000fe40003f46270 */
[----:B------:R-:W-:Y:S02]  /*4980*/  ISETP.LT.OR P3, PT, R11, 0x2, P3 ;  /* 0x000000020b00780c */ /* 0x000fe40001f61670 */
[----:B------:R-:W-:-:S02]  /*4990*/  P2R R18, PR, RZ, 0x20 ;  /* 0x00000020ff127803 */ /* 0x000fc40000000000 */
[----:B------:R-:W-:Y:S02]  /*49a0*/  FSEL R109, R109, -INF , !P3 ;  /* 0xff8000006d6d7808 */ /* 0x000fe40005800000 */
[C---:B------:R-:W-:Y:S02]  /*49b0*/  ISETP.GT.AND P3, PT, R12.reuse, 0x9, !P5 ;  /* 0x000000090c00780c */ /* 0x040fe40006f64270 */
[----:B------:R-:W-:Y:S02]  /*49c0*/  ISETP.GT.AND P4, PT, R12, 0x8, !P2 ;  /* 0x000000080c00780c */ /* 0x000fe40005784270 */
[----:B------:R-:W-:Y:S02]  /*49d0*/  ISETP.LT.OR P3, PT, R11, 0xa, P3 ;  /* 0x0000000a0b00780c */ /* 0x000fe40001f61670 */
[----:B------:R-:W-:Y:S02]  /*49e0*/  ISETP.GE.AND P5, PT, R21, 0x11, PT ;  /* 0x000000111500780c */ /* 0x000fe40003fa6270 */
[----:B0-----:R-:W-:-:S02]  /*49f0*/  FSEL R99, R99, -INF , !P3 ;  /* 0xff80000063637808 */ /* 0x001fc40005800000 */
[----:B------:R-:W-:Y:S02]  /*4a00*/  ISETP.LT.OR P4, PT, R11, 0x9, P4 ;  /* 0x000000090b00780c */ /* 0x000fe40002781670 */
[----:B------:R-:W-:Y:S02]  /*4a10*/  ISETP.GT.AND P3, PT, R12, 0x10, !P5 ;  /* 0x000000100c00780c */ /* 0x000fe40006f64270 */
[----:B------:R-:W-:Y:S02]  /*4a20*/  FSEL R105, R105, -INF , !P4 ;  /* 0xff80000069697808 */ /* 0x000fe40006000000 */
        /* <DEDUP_REMOVED lines=21> */
[----:B------:R-:W-:Y:S02]  /*4b80*/  ISETP.GE.AND P4, PT, R21, 0x22, PT ;  /* 0x000000221500780c */ /* 0x000fe40003f86270 */
        /* <DEDUP_REMOVED lines=11> */
[C---:B------:R-:W-:Y:S02]  /*4c40*/  ISETP.GT.AND P3, PT, R12.reuse, 0x29, !P4 ;  /* 0x000000290c00780c */ /* 0x040fe40006764270 */
        /* <DEDUP_REMOVED lines=42> */
[----:B------:R-:W-:Y:S02]  /*4ef0*/  P2R R26, PR, RZ, 0x20 ;  /* 0x00000020ff1a7803 */ /* 0x000fe40000000000 */
        /* <DEDUP_REMOVED lines=14> */
[----:B------:R-:W-:Y:S02]  /*4fe0*/  P2R R13, PR, RZ, 0x40 ;  /* 0x00000040ff0d7803 */ /* 0x000fe40000000000 */
[----:B------:R-:W-:-:S04]  /*4ff0*/  ISETP.GT.AND P6, PT, R12, RZ, !P6 ;  /* 0x000000ff0c00720c */ /* 0x000fc800077c4270 */
[----:B------:R-:W-:-:S04]  /*5000*/  ISETP.LT.OR P6, PT, R11, 0x1, P6 ;  /* 0x000000010b00780c */ /* 0x000fc800037c1670 */
[----:B------:R-:W-:Y:S02]  /*5010*/  FSEL R113, R24, -INF , !P6 ;  /* 0xff80000018717808 */ /* 0x000fe40007000000 */
[----:B------:R-:W-:-:S04]  /*5020*/  ISETP.GE.AND P6, PT, R21, 0x5a, PT ;  /* 0x0000005a1500780c */ /* 0x000fc80003fc6270 */
[----:B------:R-:W-:Y:S02]  /*5030*/  P2R R21, PR, RZ, 0x40 ;  /* 0x00000040ff157803 */ /* 0x000fe40000000000 */
[----:B------:R-:W-:Y:S01]  /*5040*/  ISETP.GT.AND P6, PT, R12, 0x59, !P6 ;  /* 0x000000590c00780c */ /* 0x000fe200077c4270 */
[----:B-1----:R-:W-:-:S03]  /*5050*/  IMAD.IADD R12, R19, 0x1, R14 ;  /* 0x00000001130c7824 */ /* 0x002fc600078e020e */
[----:B------:R-:W-:Y:S02]  /*5060*/  ISETP.LT.OR P6, PT, R11, 0x5a, P6 ;  /* 0x0000005a0b00780c */ /* 0x000fe400037c1670 */
[----:B------:R-:W-:Y:S02]  /*5070*/  VIADDMNMX R11, R14, R20, R15, PT ;  /* 0x000000140e0b7246 */ /* 0x000fe4000380010f */
[----:B------:R-:W-:Y:S02]  /*5080*/  FSEL R211, R69, -INF , !P6 ;  /* 0xff80000045d37808 */ /* 0x000fe40007000000 */
[----:B------:R-:W-:-:S13]  /*5090*/  ISETP.GE.AND P6, PT, R10, 0x1, PT ;  /* 0x000000010a00780c */ /* 0x000fda0003fc6270 */
[----:B------:R-:W-:Y:S05]  /*50a0*/  @!P6 BRA `(.L_x_2045) ;  /* 0x000000000064e947 */ /* 0x000fea0003800000 */
        /* <DEDUP_REMOVED lines=12> */
.L_x_2049:
[----:B------:R-:W-:Y:S05]  /*5170*/  BSYNC B2 ;  /* 0x0000000000027941 */ /* 0x000fea0003800000 */
.L_x_2048:
[----:B------:R-:W-:Y:S01]  /*5180*/  LOP3.LUT R9, RZ, R9, RZ, 0x33, !PT ;  /* 0x00000009ff097212 */ /* 0x000fe200078e33ff */
[----:B------:R-:W-:Y:S06]  /*5190*/  BRA `(.L_x_2050) ;  /* 0x0000000000187947 */ /* 0x000fec0003800000 */
.L_x_2047:
[----:B------:R-:W-:-:S13]  /*51a0*/  ISETP.NE.AND P6, PT, R10, 0x1, PT ;  /* 0x000000010a00780c */ /* 0x000fda0003fc5270 */
[----:B------:R-:W-:Y:S05]  /*51b0*/  @!P6 BRA `(.L_x_2050) ;  /* 0x000000000010e947 */ /* 0x000fea0003800000 */
[----:B------:R-:W2:Y:S04]  /*51c0*/  LDL R8, [R194+0x1c] ;  /* 0x00001c00c2087983 */ /* 0x000ea80000100800 */
[----:B------:R-:W3:Y:S01]  /*51d0*/  LDL R14, [R194+0x20] ;  /* 0x00002000c20e7983 */ /* 0x000ee20000100800 */
[----:B--2---:R-:W-:-:S05]  /*51e0*/  IMAD.HI.U32 R9, R9, R8, RZ ;  /* 0x0000000809097227 */ /* 0x004fca00078e00ff */
[----:B---3--:R-:W-:-:S07]  /*51f0*/  SHF.R.U32.HI R9, RZ, R14, R9 ;  /* 0x0000000eff097219 */ /* 0x008fce0000011609 */
.L_x_2050:
[----:B------:R-:W-:Y:S05]  /*5200*/  BSYNC B1 ;  /* 0x0000000000017941 */ /* 0x000fea0003800000 */
.L_x_2046:
[----:B------:R-:W-:-:S05]  /*5210*/  IMAD R9, R10, R9, R28 ;  /* 0x000000090a097224 */ /* 0x000fca00078e021c */
[----:B------:R-:W-:Y:S02]  /*5220*/  VIADDMNMX R11, R9, R10, R11, PT ;  /* 0x0000000a090b7246 */ /* 0x000fe4000380010b */
[----:B------:R-:W-:-:S07]  /*5230*/  VIMNMX R12, R12, R9, !PT ;  /* 0x000000090c0c7248 */ /* 0x000fce0007fe0100 */
.L_x_2045:
[----:B------:R-:W-:Y:S05]  /*5240*/  BSYNC B0 ;  /* 0x0000000000007941 */ /* 0x000fea0003800000 */
.L_x_2044:
[C---:B------:R-:W-:Y:S01]  /*5250*/  ISETP.GT.AND P1, PT, R12.reuse, 0x1, !P1 ;  /* 0x000000010c00780c */ /* 0x040fe20004f24270 */
[----:B------:R-:W2:Y:S01]  /*5260*/  LDL R220, [R1+0x2b8] ;  /* 0x0002b80001dc7983 */ /* 0x000ea20000100800 */
[----:B------:R-:W-:Y:S02]  /*5270*/  ISETP.GT.AND P2, PT, R12, 0x8, !P2 ;  /* 0x000000080c00780c */ /* 0x000fe40005744270 */
[C---:B------:R-:W-:Y:S01]  /*5280*/  ISETP.LT.OR P1, PT, R11.reuse, 0x2, P1 ;  /* 0x000000020b00780c */ /* 0x040fe20000f21670 */
[----:B------:R-:W3:Y:S01]  /*5290*/  LDL R15, [R1+0x460] ;  /* 0x00046000010f7983 */ /* 0x000ee20000100800 */
[----:B------:R-:W-:Y:S02]  /*52a0*/  ISETP.LT.OR P2, PT, R11, 0x9, P2 ;  /* 0x000000090b00780c */ /* 0x000fe40001741670 */
[----:B------:R-:W-:Y:S01]  /*52b0*/  FSEL R97, R97, -INF , !P1 ;  /* 0xff80000061617808 */ /* 0x000fe20004800000 */
[----:B------:R-:W4:Y:S01]  /*52c0*/  LDL R156, [R1+0x2ac] ;  /* 0x0002ac00019c7983 */ /* 0x000f220000100800 */
[----:B------:R-:W-:-:S02]  /*52d0*/  ISETP.NE.AND P1, PT, R18, RZ, PT ;  /* 0x000000ff1200720c */ /* 0x000fc40003f25270 */
[----:B------:R-:W-:Y:S01]  /*52e0*/  FSEL R159, R159, -INF , !P2 ;  /* 0xff8000009f9f7808 */ /* 0x000fe20005000000 */
[----:B------:R-:W5:Y:S01]  /*52f0*/  LDL R18, [R1+0x33c] ;  /* 0x00033c0001127983 */ /* 0x000f620000100800 */
[----:B------:R-:W-:Y:S02]  /*5300*/  ISETP.GT.AND P1, PT, R12, 0x9, !P1 ;  /* 0x000000090c00780c */ /* 0x000fe40004f24270 */
[----:B------:R-:W-:Y:S01]  /*5310*/  ISETP.NE.AND P2, PT, R29, RZ, PT ;  /* 0x000000ff1d00720c */ /* 0x000fe20003f45270 */
[----:B------:R-:W4:Y:S01]  /*5320*/  LDL R158, [R1+0x2b0] ;  /* 0x0002b000019e7983 */ /* 0x000f220000100800 */
[----:B------:R-:W-:Y:S02]  /*5330*/  ISETP.LT.OR P1, PT, R11, 0xa, P1 ;  /* 0x0000000a0b00780c */ /* 0x000fe40000f21670 */
[----:B------:R-:W-:Y:S01]  /*5340*/  ISETP.NE.AND P6, PT, R30, RZ, PT ;  /* 0x000000ff1e00720c */ /* 0x000fe20003fc5270 */
[----:B------:R-:W4:Y:S01]  /*5350*/  LDL R160, [R1+0x2b4] ;  /* 0x0002b40001a07983 */ /* 0x000f220000100800 */
[----:B------:R-:W-:-:S02]  /*5360*/  FSEL R91, R91, -INF , !P1 ;  /* 0xff8000005b5b7808 */ /* 0x000fc40004800000 */
[----:B------:R-:W-:Y:S01]  /*5370*/  ISETP.NE.AND P1, PT, R26, RZ, PT ;  /* 0x000000ff1a00720c */ /* 0x000fe20003f25270 */
[----:B------:R-:W4:Y:S01]  /*5380*/  LDL R19, [R1+0x2bc] ;  /* 0x0002bc0001137983 */ /* 0x000f220000100800 */
[----:B------:R-:W-:Y:S02]  /*5390*/  FMNMX.FTZ R10, R113, R109, !PT ;  /* 0x0000006d710a7209 */ /* 0x000fe40007810000 */
[----:B------:R-:W-:Y:S01]  /*53a0*/  ISETP.GT.AND P1, PT, R12, 0x10, !P1 ;  /* 0x000000100c00780c */ /* 0x000fe20004f24270 */
[----:B------:R-:W4:Y:S01]  /*53b0*/  LDL R25, [R1+0x2c4] ;  /* 0x0002c40001197983 */ /* 0x000f220000100800 */
[----:B------:R-:W-:Y:S02]  /*53c0*/  FMNMX.FTZ R10, R105, R10, !PT ;  /* 0x0000000a690a7209 */ /* 0x000fe40007810000 */
[----:B------:R-:W-:Y:S01]  /*53d0*/  ISETP.LT.OR P1, PT, R11, 0x11, P1 ;  /* 0x000000110b00780c */ /* 0x000fe20000f21670 */
[----:B------:R-:W4:Y:S01]  /*53e0*/  LDL R20, [R1+0x374] ;  /* 0x0003740001147983 */ /* 0x000f220000100800 */
[----:B------:R-:W-:-:S02]  /*53f0*/  FMNMX.FTZ R10, R99, R10, !PT ;  /* 0x0000000a630a7209 */ /* 0x000fc40007810000 */
[----:B------:R-:W-:Y:S01]  /*5400*/  FSEL R164, R164, -INF , !P1 ;  /* 0xff800000a4a47808 */ /* 0x000fe20004800000 */
[----:B------:R-:W4:Y:S01]  /*5410*/  LDL R87, [R1+0x218] ;  /* 0x0002180001577983 */ /* 0x000f220000100800 */
[----:B------:R-:W-:Y:S02]  /*5420*/  ISETP.NE.AND P1, PT, R27, RZ, PT ;  /* 0x000000ff1b00720c */ /* 0x000fe40003f25270 */
[C---:B------:R-:W-:Y:S01]  /*5430*/  ISETP.GT.AND P3, PT, R12.reuse, 0x50, !P3 ;  /* 0x000000500c00780c */ /* 0x040fe20005f64270 */
[----:B------:R-:W4:Y:S01]  /*5440*/  LDL R152, [R1+0x2a4] ;  /* 0x0002a40001987983 */ /* 0x000f220000100800 */
[C---:B------:R-:W-:Y:S02]  /*5450*/  ISETP.GT.AND P1, PT, R12.reuse, 0x11, !P1 ;  /* 0x000000110c00780c */ /* 0x040fe40004f24270 */
[----:B------:R-:W-:Y:S01]  /*5460*/  ISETP.GT.AND P4, PT, R12, 0x51, !P4 ;  /* 0x000000510c00780c */ /* 0x000fe20006784270 */
[----:B------:R-:W4:Y:S01]  /*5470*/  LDL R154, [R1+0x2a8] ;  /* 0x0002a800019a7983 */ /* 0x000f220000100800 */
[----:B------:R-:W-:-:S02]  /*5480*/  ISETP.LT.OR P1, PT, R11, 0x12, P1 ;  /* 0x000000120b00780c */ /* 0x000fc40000f21670 */
[----:B------:R-:W-:Y:S01]  /*5490*/  ISETP.LT.OR P3, PT, R11, 0x51, P3 ;  /* 0x000000510b00780c */ /* 0x000fe20001f61670 */
[----:B------:R-:W4:Y:S01]  /*54a0*/  LDL R89, [R1+0x230] ;  /* 0x0002300001597983 */ /* 0x000f220000100800 */
[----:B------:R-:W-:Y:S02]  /*54b0*/  FSEL R174, R174, -INF , !P1 ;  /* 0xff800000aeae7808 */ /* 0x000fe40004800000 */
[----:B------:R-:W-:Y:S01]  /*54c0*/  ISETP.GT.AND P1, PT, R12, 0x18, !P2 ;  /* 0x000000180c00780c */ /* 0x000fe20005724270 */
[----:B------:R-:W4:Y:S01]  /*54d0*/  LDL R111, [R1+0x234] ;  /* 0x00023400016f7983 */ /* 0x000f220000100800 */
[----:B------:R-:W-:Y:S02]  /*54e0*/  ISETP.NE.AND P2, PT, R13, RZ, PT ;  /* 0x000000ff0d00720c */ /* 0x000fe40003f45270 */
[----:B------:R-:W-:Y:S01]  /*54f0*/  ISETP.LT.OR P1, PT, R11, 0x19, P1 ;  /* 0x000000190b00780c */ /* 0x000fe20000f21670 */
[----:B------:R-:W4:Y:S01]  /*5500*/  LDL R115, [R1+0x238] ;  /* 0x0002380001737983 */ /* 0x000f220000100800 */
[----:B------:R-:W-:-:S02]  /*5510*/  FMNMX.FTZ R13, R161, R10, !PT ;  /* 0x0000000aa10d7209 */ /* 0x000fc40007810000 */
[----:B------:R-:W-:Y:S01]  /*5520*/  FSEL R175, R175, -INF , !P1 ;  /* 0xff800000afaf7808 */ /* 0x000fe20004800000 */
[----:B------:R-:W4:Y:S01]  /*5530*/  LDL R117, [R1+0x23c] ;  /* 0x00023c0001757983 */ /* 0x000f220000100800 */
[----:B------:R-:W-:Y:S02]  /*5540*/  ISETP.GT.AND P1, PT, R12, 0x19, !P6 ;  /* 0x000000190c00780c */ /* 0x000fe40007724270 */
[----:B------:R-:W-:Y:S01]  /*5550*/  ISETP.NE.AND P6, PT, R40, RZ, PT ;  /* 0x000000ff2800720c */ /* 0x000fe20003fc5270 */
[----:B------:R-:W4:Y:S01]  /*5560*/  LDL R93, [R1+0x240] ;  /* 0x00024000015d7983 */ /* 0x000f220000100800 */
[----:B------:R-:W-:Y:S02]  /*5570*/  ISETP.LT.OR P1, PT, R11, 0x1a, P1 ;  /* 0x0000001a0b00780c */ /* 0x000fe40000f21670 */
[----:B------:R-:W-:Y:S01]  /*5580*/  ISETP.GT.AND P5, PT, R12, 0x58, !P5 ;  /* 0x000000580c00780c */ /* 0x000fe20006fa4270 */
[----:B------:R-:W4:Y:S01]  /*5590*/  LDL R119, [R1+0x244] ;  /* 0x0002440001777983 */ /* 0x000f220000100800 */
[----:B------:R-:W-:-:S02]  /*55a0*/  FSEL R228, R228, -INF , !P1 ;  /* 0xff800000e4e47808 */ /* 0x000fc40004800000 */
[----:B------:R-:W-:Y:S01]  /*55b0*/  ISETP.NE.AND P1, PT, R31, RZ, PT ;  /* 0x000000ff1f00720c */ /* 0x000fe20003f25270 */
[----:B------:R-:W4:Y:S01]  /*55c0*/  LDL R121, [R1+0x248] ;  /* 0x0002480001797983 */ /* 0x000f220000100800 */
[C---:B------:R-:W-:Y:S02]  /*55d0*/  ISETP.LT.OR P4, PT, R11.reuse, 0x52, P4 ;  /* 0x000000520b00780c */ /* 0x040fe40002781670 */
[----:B------:R-:W-:Y:S01]  /*55e0*/  ISETP.GT.AND P1, PT, R12, 0x20, !P1 ;  /* 0x000000200c00780c */ /* 0x000fe20004f24270 */
[----:B------:R-:W4:Y:S01]  /*55f0*/  LDL R123, [R1+0x24c] ;  /* 0x00024c00017b7983 */ /* 0x000f220000100800 */
[----:B------:R-:W-:Y:S02]  /*5600*/  FSEL R170, R170, -INF , !P3 ;  /* 0xff800000aaaa7808 */ /* 0x000fe40005800000 */
[C---:B------:R-:W-:Y:S01]  /*5610*/  ISETP.LT.OR P1, PT, R11.reuse, 0x21, P1 ;  /* 0x000000210b00780c */ /* 0x040fe20000f21670 */
[----:B------:R-:W4:Y:S01]  /*5620*/  LDL R95, [R1+0x250] ;  /* 0x00025000015f7983 */ /* 0x000f220000100800 */
[----:B------:R-:W-:-:S02]  /*5630*/  ISETP.LT.OR P5, PT, R11, 0x59, P5 ;  /* 0x000000590b00780c */ /* 0x000fc40002fa1670 */
[----:B------:R-:W-:Y:S01]  /*5640*/  FSEL R181, R181, -INF , !P1 ;  /* 0xff800000b5b57808 */ /* 0x000fe20004800000 */
[----:B------:R-:W4:Y:S01]  /*5650*/  LDL R125, [R1+0x254] ;  /* 0x00025400017d7983 */ /* 0x000f220000100800 */
[----:B------:R-:W-:Y:S02]  /*5660*/  ISETP.NE.AND P1, PT, R32, RZ, PT ;  /* 0x000000ff2000720c */ /* 0x000fe40003f25270 */
[----:B------:R-:W-:Y:S01]  /*5670*/  FSEL R171, R171, -INF , !P4 ;  /* 0xff800000abab7808 */ /* 0x000fe20006000000 */
[----:B------:R-:W4:Y:S01]  /*5680*/  LDL R127, [R1+0x258] ;  /* 0x00025800017f7983 */ /* 0x000f220000100800 */
[----:B------:R-:W-:Y:S02]  /*5690*/  ISETP.GT.AND P1, PT, R12, 0x21, !P1 ;  /* 0x000000210c00780c */ /* 0x000fe40004f24270 */
[----:B------:R-:W-:Y:S01]  /*56a0*/  FSEL R172, R172, -INF , !P5 ;  /* 0xff800000acac7808 */ /* 0x000fe20006800000 */
[----:B------:R-:W4:Y:S01]  /*56b0*/  LDL R129, [R1+0x25c] ;  /* 0x00025c0001817983 */ /* 0x000f220000100800 */
[----:B------:R-:W-:-:S03]  /*56c0*/  ISETP.LT.OR P1, PT, R11, 0x22, P1 ;  /* 0x000000220b00780c */ /* 0x000fc60000f21670 */
[----:B------:R-:W4:Y:S01]  /*56d0*/  LDL R101, [R1+0x260] ;  /* 0x0002600001657983 */ /* 0x000f220000100800 */
[----:B------:R-:W-:Y:S02]  /*56e0*/  FSEL R182, R182, -INF , !P1 ;  /* 0xff800000b6b67808 */ /* 0x000fe40004800000 */
[----:B------:R-:W-:Y:S01]  /*56f0*/  ISETP.NE.AND P1, PT, R33, RZ, PT ;  /* 0x000000ff2100720c */ /* 0x000fe20003f25270 */
[----:B------:R-:W4:Y:S03]  /*5700*/  LDL R131, [R1+0x264] ;  /* 0x0002640001837983 */ /* 0x000f260000100800 */
[----:B------:R-:W-:Y:S01]  /*5710*/  ISETP.GT.AND P1, PT, R12, 0x28, !P1 ;  /* 0x000000280c00780c */ /* 0x000fe20004f24270 */
[----:B------:R-:W4:Y:S03]  /*5720*/  LDL R133, [R1+0x268] ;  /* 0x0002680001857983 */ /* 0x000f260000100800 */
[----:B------:R-:W-:Y:S01]  /*5730*/  ISETP.LT.OR P1, PT, R11, 0x29, P1 ;  /* 0x000000290b00780c */ /* 0x000fe20000f21670 */
[----:B------:R-:W4:Y:S03]  /*5740*/  LDL R135, [R1+0x26c] ;  /* 0x00026c0001877983 */ /* 0x000f260000100800 */
[----:B------:R-:W-:Y:S01]  /*5750*/  FSEL R183, R183, -INF , !P1 ;  /* 0xff800000b7b77808 */ /* 0x000fe20004800000 */
[----:B------:R-:W4:Y:S01]  /*5760*/  LDL R103, [R1+0x270] ;  /* 0x0002700001677983 */ /* 0x000f220000100800 */
[----:B------:R-:W-:-:S03]  /*5770*/  ISETP.NE.AND P1, PT, R34, RZ, PT ;  /* 0x000000ff2200720c */ /* 0x000fc60003f25270 */
[----:B------:R-:W4:Y:S01]  /*5780*/  LDL R128, [R1+0x274] ;  /* 0x0002740001807983 */ /* 0x000f220000100800 */
[----:B------:R-:W-:-:S03]  /*5790*/  ISETP.GT.AND P1, PT, R12, 0x29, !P1 ;  /* 0x000000290c00780c */ /* 0x000fc60004f24270 */
        /* <DEDUP_REMOVED lines=42> */
[----:B------:R-:W-:-:S02]  /*5a40*/  ISETP.GT.AND P1, PT, R12, RZ, !P2 ;  /* 0x000000ff0c00720c */ /* 0x000fc40005724270 */
[----:B------:R-:W-:Y:S01]  /*5a50*/  ISETP.NE.AND P2, PT, R42, RZ, PT ;  /* 0x000000ff2a00720c */ /* 0x000fe20003f45270 */
[----:B------:R-:W4:Y:S01]  /*5a60*/  LDL R45, [R1+0x2ec] ;  /* 0x0002ec00012d7983 */ /* 0x000f220000100800 */
[----:B------:R-:W-:Y:S02]  /*5a70*/  ISETP.LT.OR P1, PT, R11, 0x1, P1 ;  /* 0x000000010b00780c */ /* 0x000fe40000f21670 */
[C---:B------:R-:W-:Y:S01]  /*5a80*/  ISETP.GT.AND P2, PT, R12.reuse, 0x49, !P2 ;  /* 0x000000490c00780c */ /* 0x040fe20005744270 */
[----:B------:R-:W4:Y:S01]  /*5a90*/  LDL R47, [R1+0x2f0] ;  /* 0x0002f000012f7983 */ /* 0x000f220000100800 */
[----:B------:R-:W-:Y:S02]  /*5aa0*/  FSEL R157, R157, -INF , !P1 ;  /* 0xff8000009d9d7808 */ /* 0x000fe40004800000 */
[----:B------:R-:W-:Y:S01]  /*5ab0*/  ISETP.GT.AND P1, PT, R12, 0x41, !P6 ;  /* 0x000000410c00780c */ /* 0x000fe20007724270 */
[----:B------:R-:W4:Y:S01]  /*5ac0*/  LDL R49, [R1+0x2f4] ;  /* 0x0002f40001317983 */ /* 0x000f220000100800 */
[----:B------:R-:W-:-:S02]  /*5ad0*/  FMNMX.FTZ R8, R157, R97, !PT ;  /* 0x000000619d087209 */ /* 0x000fc40007810000 */
[----:B------:R-:W-:Y:S01]  /*5ae0*/  ISETP.LT.OR P1, PT, R11, 0x42, P1 ;  /* 0x000000420b00780c */ /* 0x000fe20000f21670 */
[----:B------:R-:W4:Y:S01]  /*5af0*/  LDL R51, [R1+0x2f8] ;  /* 0x0002f80001337983 */ /* 0x000f220000100800 */
[----:B------:R-:W-:Y:S02]  /*5b00*/  FMNMX.FTZ R8, R159, R8, !PT ;  /* 0x000000089f087209 */ /* 0x000fe40007810000 */
[----:B------:R-:W-:Y:S01]  /*5b10*/  FSEL R167, R167, -INF , !P1 ;  /* 0xff800000a7a77808 */ /* 0x000fe20004800000 */
[----:B------:R-:W4:Y:S01]  /*5b20*/  LDL R53, [R1+0x2fc] ;  /* 0x0002fc0001357983 */ /* 0x000f220000100800 */
[----:B------:R-:W-:Y:S02]  /*5b30*/  FMNMX.FTZ R9, R91, R8, !PT ;  /* 0x000000085b097209 */ /* 0x000fe40007810000 */
[----:B------:R-:W-:Y:S01]  /*5b40*/  FMNMX.FTZ R8, R162, R13, !PT ;  /* 0x0000000da2087209 */ /* 0x000fe20007810000 */
[----:B------:R-:W4:Y:S01]  /*5b50*/  LDL R55, [R1+0x300] ;  /* 0x0003000001377983 */ /* 0x000f220000100800 */
[----:B------:R-:W-:-:S02]  /*5b60*/  FMNMX.FTZ R9, R164, R9, !PT ;  /* 0x00000009a4097209 */ /* 0x000fc40007810000 */
[----:B------:R-:W-:Y:S01]  /*5b70*/  FMNMX.FTZ R8, R163, R8, !PT ;  /* 0x00000008a3087209 */ /* 0x000fe20007810000 */
[----:B------:R-:W4:Y:S01]  /*5b80*/  LDL R57, [R1+0x304] ;  /* 0x0003040001397983 */ /* 0x000f220000100800 */
[----:B------:R-:W-:Y:S02]  /*5b90*/  FMNMX.FTZ R10, R174, R9, !PT ;  /* 0x00000009ae0a7209 */ /* 0x000fe40007810000 */
[----:B------:R-:W-:Y:S01]  /*5ba0*/  FMNMX.FTZ R8, R229, R8, !PT ;  /* 0x00000008e5087209 */ /* 0x000fe20007810000 */
[----:B------:R-:W4:Y:S01]  /*5bb0*/  LDL R59, [R1+0x308] ;  /* 0x00030800013b7983 */ /* 0x000f220000100800 */
[----:B------:R-:W-:Y:S02]  /*5bc0*/  FMNMX.FTZ R9, R175, R10, !PT ;  /* 0x0000000aaf097209 */ /* 0x000fe40007810000 */
[----:B------:R-:W-:Y:S01]  /*5bd0*/  ISETP.NE.AND P1, PT, R41, RZ, PT ;  /* 0x000000ff2900720c */ /* 0x000fe20003f25270 */
        /* <DEDUP_REMOVED lines=25> */
[----:B------:R-:W-:Y:S02]  /*5d70*/  ISETP.GT.AND P1, PT, R12, 0x48, !P1 ;  /* 0x000000480c00780c */ /* 0x000fe40004f24270 */
[----:B------:R-:W-:Y:S01]  /*5d80*/  FMNMX.FTZ R13, R217, R10, !PT ;  /* 0x0000000ad90d7209 */ /* 0x000fe20007810000 */
[----:B------:R-:W4:Y:S01]  /*5d90*/  LDL R77, [R1+0x32c] ;  /* 0x00032c00014d7983 */ /* 0x000f220000100800 */
[----:B------:R-:W-:-:S02]  /*5da0*/  FMNMX.FTZ R9, R212, R9, !PT ;  /* 0x00000009d4097209 */ /* 0x000fc40007810000 */
[C---:B------:R-:W-:Y:S01]  /*5db0*/  ISETP.LT.OR P1, PT, R11.reuse, 0x49, P1 ;  /* 0x000000490b00780c */ /* 0x040fe20000f21670 */
[----:B------:R-:W4:Y:S01]  /*5dc0*/  LDL R79, [R1+0x330] ;  /* 0x00033000014f7983 */ /* 0x000f220000100800 */
[----:B------:R-:W-:Y:S02]  /*5dd0*/  FMNMX.FTZ R8, R166, R13, !PT ;  /* 0x0000000da6087209 */ /* 0x000fe40007810000 */
[----:B------:R-:W-:Y:S01]  /*5de0*/  FMNMX.FTZ R10, R218, R9, !PT ;  /* 0x00000009da0a7209 */ /* 0x000fe20007810000 */
[----:B------:R-:W4:Y:S01]  /*5df0*/  LDL R81, [R1+0x334] ;  /* 0x0003340001517983 */ /* 0x000f220000100800 */
[----:B------:R-:W-:Y:S02]  /*5e00*/  ISETP.LT.OR P2, PT, R11, 0x4a, P2 ;  /* 0x0000004a0b00780c */ /* 0x000fe40001741670 */
[----:B------:R-:W-:Y:S01]  /*5e10*/  FSEL R168, R168, -INF , !P1 ;  /* 0xff800000a8a87808 */ /* 0x000fe20004800000 */
[----:B------:R-:W4:Y:S01]  /*5e20*/  LDL R83, [R1+0x338] ;  /* 0x0003380001537983 */ /* 0x000f220000100800 */
[----:B------:R-:W-:-:S02]  /*5e30*/  FMNMX.FTZ R9, R167, R8, !PT ;  /* 0x00000008a7097209 */ /* 0x000fc40007810000 */
[----:B------:R-:W-:Y:S01]  /*5e40*/  FMNMX.FTZ R10, R195, R10, !PT ;  /* 0x0000000ac30a7209 */ /* 0x000fe20007810000 */
[----:B------:R-:W4:Y:S01]  /*5e50*/  LDL R122, [R1+0x340] ;  /* 0x00034000017a7983 */ /* 0x000f220000100800 */
[----:B------:R-:W-:Y:S02]  /*5e60*/  FSEL R169, R169, -INF , !P2 ;  /* 0xff800000a9a97808 */ /* 0x000fe40005000000 */
[----:B------:R-:W-:Y:S01]  /*5e70*/  FMNMX.FTZ R8, R168, R9, !PT ;  /* 0x00000009a8087209 */ /* 0x000fe20007810000 */
[----:B------:R-:W4:Y:S01]  /*5e80*/  LDL R124, [R1+0x344] ;  /* 0x00034400017c7983 */ /* 0x000f220000100800 */
[----:B------:R-:W-:Y:S02]  /*5e90*/  FMNMX.FTZ R9, R213, R10, !PT ;  /* 0x0000000ad5097209 */ /* 0x000fe40007810000 */
[----:B------:R-:W-:Y:S01]  /*5ea0*/  ISETP.NE.AND P6, PT, R21, RZ, PT ;  /* 0x000000ff1500720c */ /* 0x000fe20003fc5270 */
[----:B------:R-:W4:Y:S01]  /*5eb0*/  LDL R126, [R1+0x348] ;  /* 0x00034800017e7983 */ /* 0x000f220000100800 */
[----:B------:R-:W-:-:S02]  /*5ec0*/  FMNMX.FTZ R13, R169, R8, !PT ;  /* 0x00000008a90d7209 */ /* 0x000fc40007810000 */
[----:B------:R-:W-:Y:S01]  /*5ed0*/  FMNMX.FTZ R9, R214, R9, !PT ;  /* 0x00000009d6097209 */ /* 0x000fe20007810000 */
[----:B------:R-:W5:Y:S01]  /*5ee0*/  LDL R21, [R1+0x2c0] ;  /* 0x0002c00001157983 */ /* 0x000f620000100800 */
[----:B------:R-:W-:Y:S02]  /*5ef0*/  ISETP.GT.AND P6, PT, R12, 0x59, !P6 ;  /* 0x000000590c00780c */ /* 0x000fe400077c4270 */
[----:B------:R-:W-:Y:S01]  /*5f00*/  FMNMX.FTZ R8, R170, R13, !PT ;  /* 0x0000000daa087209 */ /* 0x000fe20007810000 */
[----:B------:R-:W4:Y:S01]  /*5f10*/  LDL R114, [R1+0x34c] ;  /* 0x00034c0001727983 */ /* 0x000f220000100800 */
[----:B------:R-:W-:Y:S02]  /*5f20*/  FMNMX.FTZ R10, R216, R9, !PT ;  /* 0x00000009d80a7209 */ /* 0x000fe40007810000 */
[----:B------:R-:W-:Y:S01]  /*5f30*/  ISETP.LT.OR P6, PT, R11, 0x5a, P6 ;  /* 0x0000005a0b00780c */ /* 0x000fe200037c1670 */
[----:B------:R-:W4:Y:S01]  /*5f40*/  LDL R116, [R1+0x350] ;  /* 0x0003500001747983 */ /* 0x000f220000100800 */
[----:B------:R-:W-:-:S02]  /*5f50*/  FMNMX.FTZ R9, R171, R8, !PT ;  /* 0x00000008ab097209 */ /* 0x000fc40007810000 */
[----:B------:R-:W-:Y:S01]  /*5f60*/  FSEL R173, R173, -INF , !P6 ;  /* 0xff800000adad7808 */ /* 0x000fe20007000000 */
[----:B------:R-:W4:Y:S01]  /*5f70*/  LDL R118, [R1+0x354] ;  /* 0x0003540001767983 */ /* 0x000f220000100800 */
[----:B------:R-:W-:Y:S02]  /*5f80*/  FMNMX.FTZ R10, R215, R10, !PT ;  /* 0x0000000ad70a7209 */ /* 0x000fe40007810000 */
[----:B------:R-:W-:Y:S01]  /*5f90*/  FMNMX.FTZ R8, R172, R9, !PT ;  /* 0x00000009ac087209 */ /* 0x000fe20007810000 */
[----:B------:R-:W4:Y:S01]  /*5fa0*/  LDL R120, [R1+0x358] ;  /* 0x0003580001787983 */ /* 0x000f220000100800 */
[----:B------:R-:W-:Y:S02]  /*5fb0*/  FMNMX.FTZ R10, R211, R10, !PT ;  /* 0x0000000ad30a7209 */ /* 0x000fe40007810000 */
[----:B------:R-:W-:Y:S01]  /*5fc0*/  FMNMX.FTZ R11, R173, R8, !PT ;  /* 0x00000008ad0b7209 */ /* 0x000fe20007810000 */
[----:B------:R-:W4:Y:S04]  /*5fd0*/  LDL R108, [R1+0x35c] ;  /* 0x00035c00016c7983 */ /* 0x000f280000100800 */
[----:B------:R-:W-:Y:S04]  /*5fe0*/  STL.64 [R1+0x440], R10 ;  /* 0x0004400a01007387 */ /* 0x000fe80000100a00 */
[----:B------:R-:W2:Y:S04]  /*5ff0*/  LDL R107, [R1+0x444] ;  /* 0x00044400016b7983 */ /* 0x000ea80000100800 */
[----:B------:R-:W0:Y:S04]  /*6000*/  SHFL.BFLY PT, R9, R10, 0x2, 0x1f ;  /* 0x0c401f000a097f89 */ /* 0x000e2800000e0000 */
[----:B------:R-:W4:Y:S04]  /*6010*/  LDL R110, [R1+0x360] ;  /* 0x00036000016e7983 */ /* 0x000f280000100800 */
[----:B------:R-:W4:Y:S04]  /*6020*/  LDL R112, [R1+0x364] ;  /* 0x0003640001707983 */ /* 0x000f280000100800 */
[----:B------:R-:W4:Y:S04]  /*6030*/  LDL R102, [R1+0x368] ;  /* 0x0003680001667983 */ /* 0x000f280000100800 */
[----:B------:R-:W4:Y:S04]  /*6040*/  LDL R104, [R1+0x36c] ;  /* 0x00036c0001687983 */ /* 0x000f280000100800 */
[----:B------:R-:W4:Y:S01]  /*6050*/  LDL R106, [R1+0x370] ;  /* 0x00037000016a7983 */ /* 0x000f220000100800 */
[----:B0-----:R-:W-:-:S03]  /*6060*/  FMNMX.FTZ R12, R10, R9, !PT ;  /* 0x000000090a0c7209 */ /* 0x001fc60007810000 */
[----:B------:R-:W4:Y:S04]  /*6070*/  LDL R98, [R1+0x378] ;  /* 0x0003780001627983 */ /* 0x000f280000100800 */
        /* <DEDUP_REMOVED lines=8> */
[----:B------:R0:W-:Y:S04]  /*6100*/  STL [R1+0x440], R14 ;  /* 0x0004400e01007387 */ /* 0x0001e80000100800 */
[----:B------:R-:W3:Y:S04]  /*6110*/  LDL R85, [R1+0x440] ;  /* 0x0004400001557983 */ /* 0x000ee80000100800 */
[----:B------:R-:W4:Y:S04]  /*6120*/  LDL.64 R8, [R1+0xa8] ;  /* 0x0000a80001087983 */ /* 0x000f280000100a00 */
[----:B------:R-:W4:Y:S04]  /*6130*/  LDL R90, [R1+0x394] ;  /* 0x00039400015a7983 */ /* 0x000f280000100800 */
        /* <DEDUP_REMOVED lines=31> */
[----:B0-----:R-:W4:Y:S04]  /*6330*/  LDL R14, [R1+0x42c] ;  /* 0x00042c00010e7983 */ /* 0x001f280000100800 */
[----:B------:R-:W4:Y:S04]  /*6340*/  LDL R234, [R1+0x414] ;  /* 0x0004140001ea7983 */ /* 0x000f280000100800 */
[----:B------:R-:W4:Y:S04]  /*6350*/  LDL R236, [R1+0x418] ;  /* 0x0004180001ec7983 */ /* 0x000f280000100800 */
[----:B------:R-:W4:Y:S04]  /*6360*/  LDL R235, [R1+0x41c] ;  /* 0x00041c0001eb7983 */ /* 0x000f280000100800 */
[----:B--2---:R-:W0:Y:S02]  /*6370*/  SHFL.BFLY PT, R10, R107, 0x2, 0x1f ;  /* 0x0c401f006b0a7f89 */ /* 0x004e2400000e0000 */
[----:B0-----:R-:W-:-:S05]  /*6380*/  FMNMX.FTZ R10, R10, R107, !PT ;  /* 0x0000006b0a0a7209 */ /* 0x001fca0007810000 */
[----:B------:R-:W0:Y:S02]  /*6390*/  SHFL.BFLY PT, R11, R10, 0x1, 0x1f ;  /* 0x0c201f000a0b7f89 */ /* 0x000e2400000e0000 */
[----:B0-----:R-:W-:Y:S02]  /*63a0*/  FMNMX.FTZ R12, R10, R11, !PT ;  /* 0x0000000b0a0c7209 */ /* 0x001fe40007810000 */
[----:B------:R-:W2:Y:S04]  /*63b0*/  LDL R10, [R1+0x424] ;  /* 0x00042400010a7983 */ /* 0x000ea80000100800 */
[----:B------:R-:W2:Y:S04]  /*63c0*/  LDL R11, [R1+0x428] ;  /* 0x00042800010b7983 */ /* 0x000ea80000100800 */
[----:B------:R0:W-:Y:S01]  /*63d0*/  STL [R1+0x2b8], R220 ;  /* 0x0002b8dc01007387 */ /* 0x0001e20000100800 */
[----:B---3--:R-:W-:Y:S01]  /*63e0*/  FSETP.NEU.FTZ.AND P1, PT, R85, -INF , PT ;  /* 0xff8000005500780b */ /* 0x008fe20003f3d000 */
[----:B0-----:R-:W-:-:S02]  /*63f0*/  FMUL.FTZ R220, R15, R85 ;  /* 0x000000550fdc7220 */ /* 0x001fc40000410000 */
[----:B-----5:R0:W-:Y:S03]  /*6400*/  STL [R1+0x2c0], R21 ;  /* 0x0002c01501007387 */ /* 0x0201e60000100800 */
[----:B------:R-:W-:Y:S01]  /*6410*/  FSEL R220, R220, RZ, P1 ;  /* 0x000000ffdcdc7208 */ /* 0x000fe20000800000 */
[----:B------:R1:W-:Y:S04]  /*6420*/  STL [R1+0x33c], R18 ;  /* 0x00033c1201007387 */ /* 0x0003e80000100800 */
[----:B0-----:R-:W-:Y:S01]  /*6430*/  FFMA.FTZ R21, R113, R15, -R220 ;  /* 0x0000000f71157223 */ /* 0x001fe200000108dc */
[----:B------:R-:W-:-:S03]  /*6440*/  FSETP.NEU.FTZ.AND P1, PT, R12, -INF , PT ;  /* 0xff8000000c00780b */ /* 0x000fc60003f3d000 */
[----:B-1----:R0:W-:Y:S02]  /*6450*/  MUFU.EX2 R18, R21 ;  /* 0x0000001500127308 */ /* 0x0021e40000000800 */
[-C--:B0-----:R-:W-:Y:S01]  /*6460*/  FMUL.FTZ R21, R12, R15.reuse ;  /* 0x0000000f0c157220 */ /* 0x081fe20000410000 */
[----:B----4-:R0:W-:Y:S04]  /*6470*/  STL [R1+0x2ac], R156 ;  /* 0x0002ac9c01007387 */ /* 0x0101e80000100800 */
[----:B------:R-:W-:Y:S01]  /*6480*/  FSEL R21, R21, RZ, P1 ;  /* 0x000000ff15157208 */ /* 0x000fe20000800000 */
[----:B------:R1:W-:Y:S04]  /*6490*/  STL [R1+0x2b0], R158 ;  /* 0x0002b09e01007387 */ /* 0x0003e80000100800 */
[----:B------:R3:W-:Y:S01]  /*64a0*/  STL [R1+0x2b4], R160 ;  /* 0x0002b4a001007387 */ /* 0x0007e20000100800 */
[-C--:B0-----:R-:W-:Y:S01]  /*64b0*/  FFMA.FTZ R156, R99, R15.reuse, -R220 ;  /* 0x0000000f639c7223 */ /* 0x081fe200000108dc */
[-CC-:B------:R-:W-:Y:S01]  /*64c0*/  FFMA.FTZ R157, R157, R15.reuse, -R21.reuse ;  /* 0x0000000f9d9d7223 */ /* 0x180fe20000010815 */
[-CC-:B------:R-:W-:Y:S01]  /*64d0*/  FFMA.FTZ R159, R159, R15.reuse, -R21.reuse ;  /* 0x0000000f9f9f7223 */ /* 0x180fe20000010815 */
[----:B------:R0:W-:Y:S01]  /*64e0*/  STL [R1+0x2bc], R19 ;  /* 0x0002bc1301007387 */ /* 0x0001e20000100800 */
[----:B-1----:R-:W-:-:S03]  /*64f0*/  FFMA.FTZ R158, R97, R15, -R21 ;  /* 0x0000000f619e7223 */ /* 0x002fc60000010815 */
[----:B------:R1:W-:Y:S01]  /*6500*/  STL [R1+0x2c4], R25 ;  /* 0x0002c41901007387 */ /* 0x0003e20000100800 */
[-C--:B---3--:R-:W-:Y:S01]  /*6510*/  FFMA.FTZ R160, R91, R15.reuse, -R21 ;  /* 0x0000000f5ba07223 */ /* 0x088fe20000010815 */
[-CC-:B0-----:R-:W-:Y:S02]  /*6520*/  FFMA.FTZ R19, R109, R15.reuse, -R220.reuse ;  /* 0x0000000f6d137223 */ /* 0x181fe400000108dc */
[----:B------:R0:W-:Y:S01]  /*6530*/  STL [R1+0x374], R20 ;  /* 0x0003741401007387 */ /* 0x0001e20000100800 */
[----:B-1----:R-:W-:Y:S01]  /*6540*/  FFMA.FTZ R25, R105, R15, -R220 ;  /* 0x0000000f69197223 */ /* 0x002fe200000108dc */
[----:B------:R-:W-:Y:S08]  /*6550*/  MUFU.EX2 R156, R156 ;  /* 0x0000009c009c7308 */ /* 0x000ff00000000800 */
[----:B------:R-:W-:Y:S08]  /*6560*/  MUFU.EX2 R19, R19 ;  /* 0x0000001300137308 */ /* 0x000ff00000000800 */
[----:B0-----:R-:W-:Y:S08]  /*6570*/  MUFU.EX2 R20, R25 ;  /* 0x0000001900147308 */ /* 0x001ff00000000800 */
[----:B------:R-:W-:Y:S08]  /*6580*/  MUFU.EX2 R157, R157 ;  /* 0x0000009d009d7308 */ /* 0x000ff00000000800 */
[----:B------:R-:W0:Y:S08]  /*6590*/  MUFU.EX2 R158, R158 ;  /* 0x0000009e009e7308 */ /* 0x000e300000000800 */
[----:B------:R-:W-:Y:S08]  /*65a0*/  MUFU.EX2 R159, R159 ;  /* 0x0000009f009f7308 */ /* 0x000ff00000000800 */
[----:B------:R-:W1:Y:S01]  /*65b0*/  MUFU.EX2 R160, R160 ;  /* 0x000000a000a07308 */ /* 0x000e620000000800 */
[----:B------:R-:W-:Y:S01]  /*65c0*/  IMAD R8, R87, 0xc00, R8 ;  /* 0x00000c0057087824 */ /* 0x000fe200078e0208 */
[----:B------:R3:W-:Y:S01]  /*65d0*/  STL [R1+0x2e0], R39 ;  /* 0x0002e02701007387 */ /* 0x0007e20000100800 */
[----:B------:R-:W-:-:S03]  /*65e0*/  R2UR UR7, R9 ;  /* 0x00000000090772ca */ /* 0x000fc600000e0000 */
[----:B------:R4:W-:Y:S01]  /*65f0*/  STL [R1+0x3ec], R38 ;  /* 0x0003ec2601007387 */ /* 0x0009e20000100800 */
[----:B------:R-:W-:Y:S02]  /*6600*/  R2UR UR6, R8 ;  /* 0x00000000080672ca */ /* 0x000fe400000e0000 */
[----:B0-----:R-:W-:Y:S01]  /*6610*/  F2FP.F16.F32.PACK_AB R153, R158, R157 ;  /* 0x0000009d9e99723e */ /* 0x001fe200000000ff */
[----:B------:R0:W-:Y:S01]  /*6620*/  STL [R1+0x2a4], R152 ;  /* 0x0002a49801007387 */ /* 0x0001e20000100800 */
[----:B---3--:R-:W-:-:S03]  /*6630*/  IMAD.MOV.U32 R39, RZ, RZ, R9 ;  /* 0x000000ffff277224 */ /* 0x008fc600078e0009 */
[----:B------:R3:W-:Y:S01]  /*6640*/  STL [R1+0x2a8], R154 ;  /* 0x0002a89a01007387 */ /* 0x0007e20000100800 */
[----:B----4-:R-:W-:Y:S01]  /*6650*/  VIADD R38, R8, 0x80 ;  /* 0x0000008008267836 */ /* 0x010fe20000000000 */
[----:B-1----:R-:W-:Y:S02]  /*6660*/  F2FP.F16.F32.PACK_AB R155, R160, R159 ;  /* 0x0000009fa09b723e */ /* 0x002fe400000000ff */
[----:B0-----:R-:W-:Y:S01]  /*6670*/  F2FP.F16.F32.PACK_AB R152, R19, R18 ;  /* 0x000000121398723e */ /* 0x001fe200000000ff */
[----:B------:R-:W-:Y:S01]  /*6680*/  STL [R1+0x230], R89 ;  /* 0x0002305901007387 */ /* 0x000fe20000100800 */
[----:B---3--:R-:W-:-:S03]  /*6690*/  F2FP.F16.F32.PACK_AB R154, R156, R20 ;  /* 0x000000149c9a723e */ /* 0x008fc600000000ff */
[----:B------:R-:W-:Y:S01]  /*66a0*/  STL [R1+0x234], R111 ;  /* 0x0002346f01007387 */ /* 0x000fe20000100800 */
[----:B------:R-:W-:Y:S02]  /*66b0*/  R2UR UR10, R38 ;  /* 0x00000000260a72ca */ /* 0x000fe400000e0000 */
[----:B------:R-:W-:Y:S01]  /*66c0*/  R2UR UR11, R39 ;  /* 0x00000000270b72ca */ /* 0x000fe200000e0000 */
[----:B------:R-:W-:Y:S04]  /*66d0*/  STL [R1+0x238], R115 ;  /* 0x0002387301007387 */ /* 0x000fe80000100800 */
        /* <DEDUP_REMOVED lines=104> */
[----:B------:R0:W-:Y:S01]  /*6d60*/  STL [R1+0x410], R30 ;  /* 0x0004101e01007387 */ /* 0x0001e20000100800 */
[----:B------:R1:W-:Y:S06]  /*6d70*/  BAR.SYNC.DEFER_BLOCKING R205, 0x100 ;  /* 0x000400cd0000751d */ /* 0x0003ec0000010000 */
[----:B0-----:R-:W-:-:S06]  /*6d80*/  WARPGROUP.ARRIVE ;  /* 0x00000000000079c5 */ /* 0x001fcc0000000000 */
[----:B------:R-:W-:Y:S01]  /*6d90*/  HGMMA.64x256x16.F32 R24, R152, gdesc[UR4].tnspB, RZ, !UPT, gsb0 ;  /* 0x43e0000498187df0 */ /* 0x000fe2000c0008ff */
        /* <DEDUP_REMOVED lines=8> */
[----:B------:R0:W-:Y:S01]  /*6e20*/  STL [R1+0x420], R13 ;  /* 0x0004200d01007387 */ /* 0x0001e20000100800 */
[----:B------:R-:W-:Y:S03]  /*6e30*/  MUFU.EX2 R161, R161 ;  /* 0x000000a100a17308 */ /* 0x000fe60000000800 */
[----:B------:R3:W-:Y:S05]  /*6e40*/  STL [R1+0x42c], R14 ;  /* 0x00042c0e01007387 */ /* 0x0007ea0000100800 */
[----:B------:R-:W4:Y:S08]  /*6e50*/  MUFU.EX2 R162, R162 ;  /* 0x000000a200a27308 */ /* 0x000f300000000800 */
[----:B------:R-:W-:Y:S08]  /*6e60*/  MUFU.EX2 R163, R163 ;  /* 0x000000a300a37308 */ /* 0x000ff00000000800 */
[----:B0-----:R-:W0:Y:S08]  /*6e70*/  MUFU.EX2 R13, R229 ;  /* 0x000000e5000d7308 */ /* 0x001e300000000800 */
[----:B------:R-:W-:Y:S08]  /*6e80*/  MUFU.EX2 R164, R164 ;  /* 0x000000a400a47308 */ /* 0x000ff00000000800 */
[----:B------:R-:W5:Y:S08]  /*6e90*/  MUFU.EX2 R174, R174 ;  /* 0x000000ae00ae7308 */ /* 0x000f700000000800 */
[----:B------:R-:W-:Y:S08]  /*6ea0*/  MUFU.EX2 R175, R175 ;  /* 0x000000af00af7308 */ /* 0x000ff00000000800 */
[----:B---3--:R-:W3:Y:S01]  /*6eb0*/  MUFU.EX2 R14, R228 ;  /* 0x000000e4000e7308 */ /* 0x008ee20000000800 */
[----:B------:R-:W-:Y:S04]  /*6ec0*/  STL [R1+0x414], R234 ;  /* 0x000414ea01007387 */ /* 0x000fe80000100800 */
[----:B------:R-:W-:Y:S04]  /*6ed0*/  STL [R1+0x418], R236 ;  /* 0x000418ec01007387 */ /* 0x000fe80000100800 */
[----:B------:R-:W-:Y:S04]  /*6ee0*/  STL [R1+0x41c], R235 ;  /* 0x00041ceb01007387 */ /* 0x000fe80000100800 */
[----:B--2---:R-:W-:Y:S04]  /*6ef0*/  STL [R1+0x424], R10 ;  /* 0x0004240a01007387 */ /* 0x004fe80000100800 */
[----:B------:R-:W-:Y:S01]  /*6f00*/  STL [R1+0x428], R11 ;  /* 0x0004280b01007387 */ /* 0x000fe20000100800 */
[-CC-:B------:R-:W-:Y:S01]  /*6f10*/  FFMA.FTZ R165, R165, R15.reuse, -R220.reuse ;  /* 0x0000000fa5a57223 */ /* 0x180fe200000108dc */
[-CC-:B------:R-:W-:Y:S01]  /*6f20*/  FFMA.FTZ R176, R176, R15.reuse, -R220.reuse ;  /* 0x0000000fb0b07223 */ /* 0x180fe200000108dc */
[-CC-:B------:R-:W-:Y:S01]  /*6f30*/  FFMA.FTZ R177, R177, R15.reuse, -R220.reuse ;  /* 0x0000000fb1b17223 */ /* 0x180fe200000108dc */
[-C--:B------:R-:W-:Y:S01]  /*6f40*/  FFMA.FTZ R180, R180, R15.reuse, -R220 ;  /* 0x0000000fb4b47223 */ /* 0x080fe200000108dc */
[-CC-:B------:R-:W-:Y:S01]  /*6f50*/  FFMA.FTZ R181, R181, R15.reuse, -R21.reuse ;  /* 0x0000000fb5b57223 */ /* 0x180fe20000010815 */
[-CC-:B------:R-:W-:Y:S01]  /*6f60*/  FFMA.FTZ R182, R182, R15.reuse, -R21.reuse ;  /* 0x0000000fb6b67223 */ /* 0x180fe20000010815 */
[-CC-:B------:R-:W-:Y:S01]  /*6f70*/  FFMA.FTZ R183, R183, R15.reuse, -R21.reuse ;  /* 0x0000000fb7b77223 */ /* 0x180fe20000010815 */
[----:B------:R-:W-:Y:S01]  /*6f80*/  FFMA.FTZ R184, R184, R15, -R21 ;  /* 0x0000000fb8b87223 */ /* 0x000fe20000010815 */
[----:B------:R-:W-:Y:S08]  /*6f90*/  MUFU.EX2 R165, R165 ;  /* 0x000000a500a57308 */ /* 0x000ff00000000800 */
[----:B------:R-:W2:Y:S08]  /*6fa0*/  MUFU.EX2 R176, R176 ;  /* 0x000000b000b07308 */ /* 0x000eb00000000800 */
[----:B------:R-:W-:Y:S01]  /*6fb0*/  MUFU.EX2 R177, R177 ;  /* 0x000000b100b17308 */ /* 0x000fe20000000800 */
[----:B------:R-:W-:-:S02]  /*6fc0*/  WARPGROUP.DEPBAR.LE gsb0, 0x0 ;  /* 0x00008000000079c5 */ /* 0x000fc40000010000 */
[----:B----4-:R-:W-:Y:S02]  /*6fd0*/  F2FP.F16.F32.PACK_AB R152, R162, R161 ;  /* 0x000000a1a298723e */ /* 0x010fe400000000ff */
[----:B0-----:R-:W-:Y:S02]  /*6fe0*/  F2FP.F16.F32.PACK_AB R154, R13, R163 ;  /* 0x000000a30d9a723e */ /* 0x001fe400000000ff */
[----:B-----5:R-:W-:Y:S02]  /*6ff0*/  F2FP.F16.F32.PACK_AB R153, R174, R164 ;  /* 0x000000a4ae99723e */ /* 0x020fe400000000ff */
[----:B---3--:R-:W-:Y:S01]  /*7000*/  F2FP.F16.F32.PACK_AB R155, R14, R175 ;  /* 0x000000af0e9b723e */ /* 0x008fe200000000ff */
[----:B------:R-:W-:Y:S04]  /*7010*/  STL.128 [R1+0x230], R24 ;  /* 0x0002301801007387 */ /* 0x000fe80000100c00 */
        /* <DEDUP_REMOVED lines=30> */
[----:B------:R0:W-:Y:S02]  /*7200*/  STL.128 [R1+0x420], R148 ;  /* 0x0004209401007387 */ /* 0x0001e40000100c00 */
[----:B0-----:R-:W-:-:S06]  /*7210*/  WARPGROUP.ARRIVE ;  /* 0x00000000000079c5 */ /* 0x001fcc0000000000 */
[----:B------:R-:W-:Y:S01]  /*7220*/  HGMMA.64x256x16.F32 R24, R152, gdesc[UR8].tnspB, R24, gsb0 ;  /* 0x43e0000898187df0 */ /* 0x000fe20008000818 */
[----:B------:R-:W0:Y:S08]  /*7230*/  MUFU.EX2 R180, R180 ;  /* 0x000000b400b47308 */ /* 0x000e300000000800 */
[----:B------:R-:W-:Y:S08]  /*7240*/  MUFU.EX2 R181, R181 ;  /* 0x000000b500b57308 */ /* 0x000ff00000000800 */
[----:B------:R-:W3:Y:S08]  /*7250*/  MUFU.EX2 R182, R182 ;  /* 0x000000b600b67308 */ /* 0x000ef00000000800 */
[----:B------:R-:W-:Y:S08]  /*7260*/  MUFU.EX2 R183, R183 ;  /* 0x000000b700b77308 */ /* 0x000ff00000000800 */
[----:B------:R-:W4:Y:S01]  /*7270*/  MUFU.EX2 R184, R184 ;  /* 0x000000b800b87308 */ /* 0x000f220000000800 */
[----:B------:R-:W-:-:S02]  /*7280*/  VIADD R10, R8, 0x100 ;  /* 0x00000100080a7836 */ /* 0x000fc40000000000 */
[----:B------:R-:W-:-:S03]  /*7290*/  IMAD.MOV.U32 R11, RZ, RZ, R9 ;  /* 0x000000ffff0b7224 */ /* 0x000fc600078e0009 */
[----:B------:R-:W-:Y:S02]  /*72a0*/  R2UR UR6, R10 ;  /* 0x000000000a0672ca */ /* 0x000fe400000e0000 */
[----:B------:R-:W-:Y:S01]  /*72b0*/  R2UR UR7, R11 ;  /* 0x000000000b0772ca */ /* 0x000fe200000e0000 */
[----:B------:R-:W-:Y:S02]  /*72c0*/  IMAD.MOV.U32 R11, RZ, RZ, R9 ;  /* 0x000000ffff0b7224 */ /* 0x000fe400078e0009 */
[-CC-:B------:R-:W-:Y:S01]  /*72d0*/  FFMA.FTZ R219, R219, R15.reuse, -R220.reuse ;  /* 0x0000000fdbdb7223 */ /* 0x180fe200000108dc */
[-CC-:B------:R-:W-:Y:S01]  /*72e0*/  FFMA.FTZ R185, R185, R15.reuse, -R220.reuse ;  /* 0x0000000fb9b97223 */ /* 0x180fe200000108dc */
[-CC-:B------:R-:W-:Y:S01]  /*72f0*/  FFMA.FTZ R187, R187, R15.reuse, -R220.reuse ;  /* 0x0000000fbbbb7223 */ /* 0x180fe200000108dc */
[-C--:B------:R-:W-:Y:S01]  /*7300*/  FFMA.FTZ R189, R189, R15.reuse, -R220 ;  /* 0x0000000fbdbd7223 */ /* 0x080fe200000108dc */
[-CC-:B------:R-:W-:Y:S01]  /*7310*/  FFMA.FTZ R203, R203, R15.reuse, -R21.reuse ;  /* 0x0000000fcbcb7223 */ /* 0x180fe20000010815 */
[-CC-:B------:R-:W-:Y:S01]  /*7320*/  FFMA.FTZ R186, R186, R15.reuse, -R21.reuse ;  /* 0x0000000fbaba7223 */ /* 0x180fe20000010815 */
[----:B------:R-:W-:Y:S01]  /*7330*/  FFMA.FTZ R188, R188, R15, -R21 ;  /* 0x0000000fbcbc7223 */ /* 0x000fe20000010815 */
[----:B------:R-:W-:Y:S08]  /*7340*/  MUFU.EX2 R219, R219 ;  /* 0x000000db00db7308 */ /* 0x000ff00000000800 */
[----:B------:R-:W5:Y:S08]  /*7350*/  MUFU.EX2 R185, R185 ;  /* 0x000000b900b97308 */ /* 0x000f700000000800 */
[----:B------:R-:W-:Y:S08]  /*7360*/  MUFU.EX2 R187, R187 ;  /* 0x000000bb00bb7308 */ /* 0x000ff00000000800 */
[----:B------:R-:W1:Y:S08]  /*7370*/  MUFU.EX2 R189, R189 ;  /* 0x000000bd00bd7308 */ /* 0x000e700000000800 */
[----:B------:R-:W-:Y:S08]  /*7380*/  MUFU.EX2 R203, R203 ;  /* 0x000000cb00cb7308 */ /* 0x000ff00000000800 */
[----:B------:R-:W1:Y:S08]  /*7390*/  MUFU.EX2 R186, R186 ;  /* 0x000000ba00ba7308 */ /* 0x000e700000000800 */
[----:B------:R-:W-:Y:S01]  /*73a0*/  MUFU.EX2 R188, R188 ;  /* 0x000000bc00bc7308 */ /* 0x000fe20000000800 */
[----:B------:R-:W-:Y:S01]  /*73b0*/  VIADD R10, R8, 0x180 ;  /* 0x00000180080a7836 */ /* 0x000fe20000000000 */
[----:B------:R-:W-:-:S02]  /*73c0*/  WARPGROUP.DEPBAR.LE gsb0, 0x0 ;  /* 0x00008000000079c5 */ /* 0x000fc40000010000 */
[----:B--2---:R-:W-:Y:S02]  /*73d0*/  F2FP.F16.F32.PACK_AB R152, R176, R165 ;  /* 0x000000a5b098723e */ /* 0x004fe400000000ff */
[----:B0-----:R-:W-:Y:S02]  /*73e0*/  F2FP.F16.F32.PACK_AB R154, R180, R177 ;  /* 0x000000b1b49a723e */ /* 0x001fe400000000ff */
[----:B---3--:R-:W-:Y:S02]  /*73f0*/  F2FP.F16.F32.PACK_AB R153, R182, R181 ;  /* 0x000000b5b699723e */ /* 0x008fe400000000ff */
[----:B----4-:R-:W-:Y:S01]  /*7400*/  F2FP.F16.F32.PACK_AB R155, R184, R183 ;  /* 0x000000b7b89b723e */ /* 0x010fe200000000ff */
        /* <DEDUP_REMOVED lines=34> */
[----:B------:R-:W-:Y:S01]  /*7630*/  R2UR UR7, R11 ;  /* 0x000000000b0772ca */ /* 0x000fe200000e0000 */
[-C--:B------:R-:W-:Y:S01]  /*7640*/  FFMA.FTZ R11, R212, R15.reuse, -R220 ;  /* 0x0000000fd40b7223 */ /* 0x080fe200000108dc */
[----:B------:R-:W-:-:S06]  /*7650*/  FFMA.FTZ R212, R217, R15, -R21 ;  /* 0x0000000fd9d47223 */ /* 0x000fcc0000010815 */
[----:B------:R-:W0:Y:S01]  /*7660*/  MUFU.EX2 R212, R212 ;  /* 0x000000d400d47308 */ /* 0x000e220000000800 */
[----:B------:R-:W-:Y:S01]  /*7670*/  R2UR UR6, R10 ;  /* 0x000000000a0672ca */ /* 0x000fe200000e0000 */
[-CC-:B------:R-:W-:Y:S01]  /*7680*/  FFMA.FTZ R10, R195, R15.reuse, -R220.reuse ;  /* 0x0000000fc30a7223 */ /* 0x180fe200000108dc */
[-CC-:B------:R-:W-:Y:S01]  /*7690*/  FFMA.FTZ R213, R213, R15.reuse, -R220.reuse ;  /* 0x0000000fd5d57223 */ /* 0x180fe200000108dc */
[-C--:B------:R-:W-:Y:S01]  /*76a0*/  FFMA.FTZ R218, R218, R15.reuse, -R220 ;  /* 0x0000000fdada7223 */ /* 0x080fe200000108dc */
[----:B------:R-:W-:-:S03]  /*76b0*/  FFMA.FTZ R166, R166, R15, -R21 ;  /* 0x0000000fa6a67223 */ /* 0x000fc60000010815 */
[----:B------:R2:W-:Y:S01]  /*76c0*/  MUFU.EX2 R217, R10 ;  /* 0x0000000a00d97308 */ /* 0x0005e20000000800 */
[-CC-:B------:R-:W-:Y:S01]  /*76d0*/  FFMA.FTZ R168, R168, R15.reuse, -R21.reuse ;  /* 0x0000000fa8a87223 */ /* 0x180fe20000010815 */
[-CC-:B------:R-:W-:Y:S01]  /*76e0*/  FFMA.FTZ R169, R169, R15.reuse, -R21.reuse ;  /* 0x0000000fa9a97223 */ /* 0x180fe20000010815 */
[-CC-:B------:R-:W-:Y:S01]  /*76f0*/  FFMA.FTZ R214, R214, R15.reuse, -R220.reuse ;  /* 0x0000000fd6d67223 */ /* 0x180fe200000108dc */
[-CC-:B------:R-:W-:Y:S01]  /*7700*/  FFMA.FTZ R216, R216, R15.reuse, -R220.reuse ;  /* 0x0000000fd8d87223 */ /* 0x180fe200000108dc */
[-CC-:B------:R-:W-:Y:S01]  /*7710*/  FFMA.FTZ R215, R215, R15.reuse, -R220.reuse ;  /* 0x0000000fd7d77223 */ /* 0x180fe200000108dc */
[----:B--2---:R-:W-:Y:S02]  /*7720*/  VIADD R10, R8, 0x200 ;  /* 0x00000200080a7836 */ /* 0x004fe40000000000 */
[-CC-:B------:R-:W-:Y:S01]  /*7730*/  FFMA.FTZ R170, R170, R15.reuse, -R21.reuse ;  /* 0x0000000faaaa7223 */ /* 0x180fe20000010815 */
[-CC-:B------:R-:W-:Y:S01]  /*7740*/  FFMA.FTZ R171, R171, R15.reuse, -R21.reuse ;  /* 0x0000000fabab7223 */ /* 0x180fe20000010815 */
[-C--:B------:R-:W-:Y:S01]  /*7750*/  FFMA.FTZ R172, R172, R15.reuse, -R21 ;  /* 0x0000000facac7223 */ /* 0x080fe20000010815 */
[----:B------:R-:W-:Y:S01]  /*7760*/  FFMA.FTZ R220, R211, R15, -R220 ;  /* 0x0000000fd3dc7223 */ /* 0x000fe200000108dc */
[----:B------:R2:W-:Y:S08]  /*7770*/  MUFU.EX2 R195, R11 ;  /* 0x0000000b00c37308 */ /* 0x0005f00000000800 */
[----:B------:R-:W3:Y:S08]  /*7780*/  MUFU.EX2 R211, R218 ;  /* 0x000000da00d37308 */ /* 0x000ef00000000800 */
[----:B------:R-:W4:Y:S01]  /*7790*/  MUFU.EX2 R213, R213 ;  /* 0x000000d500d57308 */ /* 0x000f220000000800 */
[----:B--2---:R-:W-:Y:S01]  /*77a0*/  IMAD.MOV.U32 R11, RZ, RZ, R9 ;  /* 0x000000ffff0b7224 */ /* 0x004fe200078e0009 */
[----:B------:R-:W-:-:S02]  /*77b0*/  WARPGROUP.DEPBAR.LE gsb0, 0x0 ;  /* 0x00008000000079c5 */ /* 0x000fc40000010000 */
[----:B-----5:R-:W-:Y:S02]  /*77c0*/  F2FP.F16.F32.PACK_AB R152, R185, R219 ;  /* 0x000000dbb998723e */ /* 0x020fe400000000ff */
[----:B-1----:R-:W-:Y:S02]  /*77d0*/  F2FP.F16.F32.PACK_AB R154, R189, R187 ;  /* 0x000000bbbd9a723e */ /* 0x002fe400000000ff */
[----:B------:R-:W-:Y:S02]  /*77e0*/  F2FP.F16.F32.PACK_AB R153, R186, R203 ;  /* 0x000000cbba99723e */ /* 0x000fe400000000ff */
[----:B0-----:R-:W-:Y:S01]  /*77f0*/  F2FP.F16.F32.PACK_AB R155, R212, R188 ;  /* 0x000000bcd49b723e */ /* 0x001fe200000000ff */
        /* <DEDUP_REMOVED lines=34> */
[----:B------:R-:W-:Y:S02]  /*7a20*/  R2UR UR6, R10 ;  /* 0x000000000a0672ca */ /* 0x000fe400000e0000 */
[----:B------:R-:W-:Y:S01]  /*7a30*/  MUFU.EX2 R10, R169 ;  /* 0x000000a9000a7308 */ /* 0x000fe20000000800 */
[----:B------:R-:W-:Y:S01]  /*7a40*/  R2UR UR7, R11 ;  /* 0x000000000b0772ca */ /* 0x000fe200000e0000 */
[----:B------:R-:W-:-:S06]  /*7a50*/  FADD.FTZ R158, R157, R158 ;  /* 0x0000009e9d9e7221 */ /* 0x000fcc0000010000 */
[----:B------:R-:W-:Y:S08]  /*7a60*/  MUFU.EX2 R214, R214 ;  /* 0x000000d600d67308 */ /* 0x000ff00000000800 */
[----:B------:R-:W-:Y:S08]  /*7a70*/  MUFU.EX2 R11, R216 ;  /* 0x000000d8000b7308 */ /* 0x000ff00000000800 */
[----:B------:R-:W-:Y:S08]  /*7a80*/  MUFU.EX2 R215, R215 ;  /* 0x000000d700d77308 */ /* 0x000ff00000000800 */
[----:B------:R-:W-:Y:S08]  /*7a90*/  MUFU.EX2 R220, R220 ;  /* 0x000000dc00dc7308 */ /* 0x000ff00000000800 */
[----:B------:R-:W-:Y:S08]  /*7aa0*/  MUFU.EX2 R170, R170 ;  /* 0x000000aa00aa7308 */ /* 0x000ff00000000800 */
[----:B------:R-:W-:Y:S08]  /*7ab0*/  MUFU.EX2 R171, R171 ;  /* 0x000000ab00ab7308 */ /* 0x000ff00000000800 */
[----:B------:R-:W-:Y:S01]  /*7ac0*/  MUFU.EX2 R172, R172 ;  /* 0x000000ac00ac7308 */ /* 0x000fe20000000800 */
[----:B------:R-:W-:Y:S01]  /*7ad0*/  VIADD R8, R8, 0x280 ;  /* 0x0000028008087836 */ /* 0x000fe20000000000 */
[----:B------:R-:W-:-:S02]  /*7ae0*/  WARPGROUP.DEPBAR.LE gsb0, 0x0 ;  /* 0x00008000000079c5 */ /* 0x000fc40000010000 */
[----:B------:R-:W-:Y:S01]  /*7af0*/  FADD.FTZ R153, R18, R19 ;  /* 0x0000001312997221 */ /* 0x000fe20000010000 */
[-CC-:B------:R-:W-:Y:S01]  /*7b00*/  FFMA.FTZ R19, R167, R15.reuse, -R21.reuse ;  /* 0x0000000fa7137223 */ /* 0x180fe20000010815 */
[----:B------:R-:W-:Y:S02]  /*7b10*/  FFMA.FTZ R21, R173, R15, -R21 ;  /* 0x0000000fad157223 */ /* 0x000fe40000010815 */
[----:B------:R-:W-:Y:S08]  /*7b20*/  MUFU.EX2 R18, R166 ;  /* 0x000000a600127308 */ /* 0x000ff00000000800 */
[----:B------:R-:W0:Y:S08]  /*7b30*/  MUFU.EX2 R19, R19 ;  /* 0x0000001300137308 */ /* 0x000e300000000800 */
[----:B------:R-:W1:Y:S01]  /*7b40*/  MUFU.EX2 R15, R168 ;  /* 0x000000a8000f7308 */ /* 0x000e620000000800 */
[----:B------:R-:W-:Y:S01]  /*7b50*/  FADD.FTZ R153, R20, R153 ;  /* 0x0000009914997221 */ /* 0x000fe20000010000 */
[----:B---3--:R-:W-:-:S02]  /*7b60*/  F2FP.F16.F32.PACK_AB R152, R211, R195 ;  /* 0x000000c3d398723e */ /* 0x008fc400000000ff */
[----:B----4-:R-:W-:Y:S01]  /*7b70*/  F2FP.F16.F32.PACK_AB R154, R213, R217 ;  /* 0x000000d9d59a723e */ /* 0x010fe200000000ff */
[----:B------:R-:W-:Y:S01]  /*7b80*/  FADD.FTZ R156, R156, R153 ;  /* 0x000000999c9c7221 */ /* 0x000fe20000010000 */
[----:B------:R-:W-:Y:S01]  /*7b90*/  STL.128 [R1+0x230], R24 ;  /* 0x0002301801007387 */ /* 0x000fe20000100c00 */
[----:B0-----:R-:W-:-:S03]  /*7ba0*/  F2FP.F16.F32.PACK_AB R153, R19, R18 ;  /* 0x000000121399723e */ /* 0x001fc600000000ff */
[----:B------:R-:W-:Y:S04]  /*7bb0*/  STL.128 [R1+0x240], R28 ;  /* 0x0002401c01007387 */ /* 0x000fe80000100c00 */
[----:B------:R-:W-:Y:S01]  /*7bc0*/  STL.128 [R1+0x250], R32 ;  /* 0x0002502001007387 */ /* 0x000fe20000100c00 */
[----:B-1----:R-:W-:-:S03]  /*7bd0*/  F2FP.F16.F32.PACK_AB R155, R10, R15 ;  /* 0x0000000f0a9b723e */ /* 0x002fc600000000ff */
        /* <DEDUP_REMOVED lines=31> */
[----:B------:R0:W1:Y:S01]  /*7dd0*/  MUFU.EX2 R157, R21 ;  /* 0x00000015009d7308 */ /* 0x0000620000000800 */
[----:B------:R-:W-:Y:S02]  /*7de0*/  R2UR UR6, R8 ;  /* 0x00000000080672ca */ /* 0x000fe400000e0000 */
[----:B------:R-:W-:Y:S01]  /*7df0*/  R2UR UR7, R9 ;  /* 0x00000000090772ca */ /* 0x000fe200000e0000 */
[----:B------:R-:W-:Y:S01]  /*7e00*/  FADD.FTZ R159, R159, R158 ;  /* 0x0000009e9f9f7221 */ /* 0x000fe20000010000 */
[----:B------:R-:W2:Y:S03]  /*7e10*/  @!P0 LDL.64 R8, [R1+0x68] ;  /* 0x0000680001088983 */ /* 0x000ea60000100a00 */
[----:B------:R-:W-:Y:S01]  /*7e20*/  FADD.FTZ R159, R160, R159 ;  /* 0x0000009fa09f7221 */ /* 0x000fe20000010000 */
[----:B0-----:R-:W3:Y:S03]  /*7e30*/  @!P0 LDL R21, [R1+0x218] ;  /* 0x0002180001158983 */ /* 0x001ee60000100800 */
[----:B------:R-:W-:Y:S01]  /*7e40*/  FADD.FTZ R159, R164, R159 ;  /* 0x0000009fa49f7221 */ /* 0x000fe20000010000 */
[----:B------:R-:W-:-:S03]  /*7e50*/  FADD.FTZ R161, R161, R156 ;  /* 0x0000009ca1a17221 */ /* 0x000fc60000010000 */
[----:B------:R-:W-:Y:S01]  /*7e60*/  FADD.FTZ R174, R174, R159 ;  /* 0x0000009faeae7221 */ /* 0x000fe20000010000 */
[----:B------:R-:W-:-:S03]  /*7e70*/  FADD.FTZ R156, R162, R161 ;  /* 0x000000a1a29c7221 */ /* 0x000fc60000010000 */
[----:B------:R-:W-:Y:S01]  /*7e80*/  FADD.FTZ R175, R175, R174 ;  /* 0x000000aeafaf7221 */ /* 0x000fe20000010000 */
[----:B------:R-:W-:Y:S02]  /*7e90*/  WARPGROUP.DEPBAR.LE gsb0, 0x0 ;  /* 0x00008000000079c5 */ /* 0x000fe40000010000 */
[----:B------:R-:W-:Y:S02]  /*7ea0*/  F2FP.F16.F32.PACK_AB R152, R11, R214 ;  /* 0x000000d60b98723e */ /* 0x000fe400000000ff */
[----:B------:R-:W-:Y:S02]  /*7eb0*/  F2FP.F16.F32.PACK_AB R154, R220, R215 ;  /* 0x000000d7dc9a723e */ /* 0x000fe400000000ff */
[----:B------:R-:W-:Y:S02]  /*7ec0*/  F2FP.F16.F32.PACK_AB R153, R171, R170 ;  /* 0x000000aaab99723e */ /* 0x000fe400000000ff */
[----:B-1----:R-:W-:Y:S01]  /*7ed0*/  F2FP.F16.F32.PACK_AB R155, R157, R172 ;  /* 0x000000ac9d9b723e */ /* 0x002fe200000000ff */
        /* <DEDUP_REMOVED lines=34> */
[----:B------:R-:W-:Y:S01]  /*8100*/  FADD.FTZ R156, R163, R156 ;  /* 0x0000009ca39c7221 */ /* 0x000fe20000010000 */
[----:B------:R-:W-:-:S03]  /*8110*/  FADD.FTZ R14, R14, R175 ;  /* 0x000000af0e0e7221 */ /* 0x000fc60000010000 */
        /* <DEDUP_REMOVED lines=9> */
[----:B------:R-:W-:Y:S02]  /*81b0*/  WARPGROUP.DEPBAR.LE gsb0, 0x0 ;  /* 0x00008000000079c5 */ /* 0x000fe40000010000 */
        /* <DEDUP_REMOVED lines=23> */
[----:B------:R0:W-:Y:S04]  /*8330*/  STL.128 [R1+0x3a0], R116 ;  /* 0x0003a07401007387 */ /* 0x0001e80000100c00 */
        /* <DEDUP_REMOVED lines=8> */
[----:B------:R-:W4:Y:S04]  /*83c0*/  LDL R155, [R1+0x230] ;  /* 0x00023000019b7983 */ /* 0x000f280000100800 */
[----:B------:R-:W5:Y:S04]  /*83d0*/  LDL R153, [R1+0x234] ;  /* 0x0002340001997983 */ /* 0x000f680000100800 */
[----:B0-----:R-:W5:Y:S04]  /*83e0*/  LDL R117, [R1+0x238] ;  /* 0x0002380001757983 */ /* 0x001f680000100800 */
[----:B------:R-:W5:Y:S04]  /*83f0*/  LDL R115, [R1+0x23c] ;  /* 0x00023c0001737983 */ /* 0x000f680000100800 */
        /* <DEDUP_REMOVED lines=59> */
[----:B-1----:R-:W5:Y:S04]  /*87b0*/  LDL R150, [R1+0x32c] ;  /* 0x00032c0001967983 */ /* 0x002f680000100800 */
        /* <DEDUP_REMOVED lines=63> */
[----:B------:R-:W5:Y:S01]  /*8bb0*/  LDL R24, [R1+0x42c] ;  /* 0x00042c0001187983 */ /* 0x000f620000100800 */
        /* <DEDUP_REMOVED lines=17> */
[----:B------:R-:W-:Y:S01]  /*8cd0*/  FADD.FTZ R170, R170, R15 ;  /* 0x0000000faaaa7221 */ /* 0x000fe20000010000 */
[----:B--2---:R-:W-:Y:S02]  /*8ce0*/  @!P0 MOV R8, R8 ;  /* 0x0000000800088202 */ /* 0x004fe40000000f00 */
[----:B------:R-:W-:Y:S01]  /*8cf0*/  FADD.FTZ R214, R11, R214 ;  /* 0x000000d60bd67221 */ /* 0x000fe20000010000 */
[----:B------:R-:W-:Y:S02]  /*8d00*/  FADD.FTZ R171, R171, R170 ;  /* 0x000000aaabab7221 */ /* 0x000fe40000010000 */
[----:B---3--:R-:W-:Y:S02]  /*8d10*/  @!P0 IMAD R21, R21, 0x8, R8 ;  /* 0x0000000815158824 */ /* 0x008fe400078e0208 */
[----:B------:R-:W-:Y:S01]  /*8d20*/  FADD.FTZ R215, R215, R214 ;  /* 0x000000d6d7d77221 */ /* 0x000fe20000010000 */
[----:B------:R-:W-:Y:S01]  /*8d30*/  FADD.FTZ R172, R172, R171 ;  /* 0x000000abacac7221 */ /* 0x000fe20000010000 */
[----:B------:R-:W-:Y:S02]  /*8d40*/  STL [R1+0x88], RZ ;  /* 0x000088ff01007387 */ /* 0x000fe40000100800 */
[----:B------:R-:W-:Y:S01]  /*8d50*/  FADD.FTZ R10, R220, R215 ;  /* 0x000000d7dc0a7221 */ /* 0x000fe20000010000 */
[----:B------:R-:W-:Y:S01]  /*8d60*/  FADD.FTZ R11, R157, R172 ;  /* 0x000000ac9d0b7221 */ /* 0x000fe20000010000 */
[----:B------:R-:W-:Y:S01]  /*8d70*/  STL [R1+0x88], R0 ;  /* 0x0000880001007387 */ /* 0x000fe20000100800 */
[----:B------:R-:W-:-:S03]  /*8d80*/  @!P0 PRMT R21, RZ, 0x654, R21 ;  /* 0x00000654ff158816 */ /* 0x000fc60000000015 */
[----:B------:R-:W-:Y:S04]  /*8d90*/  STL [R1+0x88], R0 ;  /* 0x0000880001007387 */ /* 0x000fe80000100800 */
[----:B------:R-:W-:Y:S04]  /*8da0*/  STL [R1+0x88], R0 ;  /* 0x0000880001007387 */ /* 0x000fe80000100800 */
[----:B------:R-:W-:Y:S04]  /*8db0*/  STL [R1+0x88], R0 ;  /* 0x0000880001007387 */ /* 0x000fe80000100800 */
[----:B------:R-:W-:Y:S04]  /*8dc0*/  STL [R1+0x88], R0 ;  /* 0x0000880001007387 */ /* 0x000fe80000100800 */
[----:B------:R0:W-:Y:S04]  /*8dd0*/  STL [R1+0x88], R0 ;  /* 0x0000880001007387 */ /* 0x0001e80000100800 */
[----:B------:R-:W-:Y:S04]  /*8de0*/  STL [R1+0x444], R12 ;  /* 0x0004440c01007387 */ /* 0x000fe80000100800 */
[----:B------:R1:W-:Y:S04]  /*8df0*/  STL.64 [R1+0x450], R10 ;  /* 0x0004500a01007387 */ /* 0x0003e80000100a00 */
[----:B----4-:R2:W-:Y:S04]  /*8e00*/  STL [R1+0x230], R155 ;  /* 0x0002309b01007387 */ /* 0x0105e80000100800 */
[----:B-----5:R2:W-:Y:S04]  /*8e10*/  STL [R1+0x234], R153 ;  /* 0x0002349901007387 */ /* 0x0205e80000100800 */
[----:B------:R2:W-:Y:S04]  /*8e20*/  STL [R1+0x238], R117 ;  /* 0x0002387501007387 */ /* 0x0005e80000100800 */
        /* <DEDUP_REMOVED lines=124> */
[----:B------:R2:W-:Y:S01]  /*95f0*/  STL [R1+0x42c], R24 ;  /* 0x00042c1801007387 */ /* 0x0005e20000100800 */
[----:B------:R2:W-:Y:S03]  /*9600*/  @!P0 SYNCS.ARRIVE.TRANS64.RED.A1T0 RZ, [R21+URZ], RZ ;  /* 0x000000ff15ff89a7 */ /* 0x0005e6000810043f */
[----:B0-----:R-:W3:Y:S01]  /*9610*/  LDL R0, [R1+0x70] ;  /* 0x0000700001007983 */ /* 0x001ee20000100800 */
[----:B------:R-:W-:Y:S01]  /*9620*/  ISETP.NE.AND P1, PT, R6, 0x1, PT ;  /* 0x000000010600780c */ /* 0x000fe20003f25270 */
[----:B------:R-:W-:-:S06]  /*9630*/  UIADD3 UR47, UR47, -0x2, URZ ;  /* 0xfffffffe2f2f7890 */ /* 0x000fcc000fffe03f */
[----:B-1----:R-:W-:Y:S02]  /*9640*/  IMAD.U32 R10, RZ, RZ, UR47 ;  /* 0x0000002fff0a7e24 */ /* 0x002fe4000f8e00ff */
[----:B---3--:R-:W-:-:S04]  /*9650*/  IMAD.SHL.U32 R0, R0, 0x80, RZ ;  /* 0x0000008000007824 */ /* 0x008fc800078e00ff */
[----:B------:R-:W-:-:S04]  /*9660*/  @P1 IMAD.HI.U32 R8, R0, R7, RZ ;  /* 0x0000000700081227 */ /* 0x000fc800078e00ff */
[----:B------:R-:W-:Y:S01]  /*9670*/  IMAD.MOV.U32 R6, RZ, RZ, R0 ;  /* 0x000000ffff067224 */ /* 0x000fe200078e0000 */
[----:B------:R-:W-:Y:S02]  /*9680*/  @P1 SHF.R.U32.HI R6, RZ, R233, R8 ;  /* 0x000000e9ff061219 */ /* 0x000fe40000011608 */
[----:B------:R-:W-:-:S03]  /*9690*/  ISETP.GE.AND P1, PT, R5, 0x1, PT ;  /* 0x000000010500780c */ /* 0x000fc60003f26270 */
[----:B------:R-:W-:-:S04]  /*96a0*/  VIADD R7, R6, UR46 ;  /* 0x0000002e06077c36 */ /* 0x000fc80008000000 */
[----:B------:R-:W-:-:S06]  /*96b0*/  IMAD.IADD R4, R7, 0x1, R4 ;  /* 0x0000000107047824 */ /* 0x000fcc00078e0204 */
[----:B--2---:R-:W-:Y:S05]  /*96c0*/  @!P1 BRA `(.L_x_2051) ;  /* 0x0000000000409947 */ /* 0x004fea0003800000 */
[C---:B------:R-:W-:Y:S01]  /*96d0*/  ISETP.GT.AND P1, PT, R7.reuse, RZ, PT ;  /* 0x000000ff0700720c */ /* 0x040fe20003f24270 */
[----:B------:R-:W-:Y:S01]  /*96e0*/  BSSY B0, `(.L_x_2052) ;  /* 0x000000c000007945 */ /* 0x000fe20003800000 */
[----:B------:R-:W-:-:S11]  /*96f0*/  VIADD R6, R7, 0xffffffff ;  /* 0xffffffff07067836 */ /* 0x000fd60000000000 */
[----:B------:R-:W-:Y:S05]  /*9700*/  @P1 BRA `(.L_x_2053) ;  /* 0x0000000000181947 */ /* 0x000fea0003800000 */
[----:B------:R-:W-:Y:S01]  /*9710*/  ISETP.NE.AND P1, PT, R5, 0x1, PT ;  /* 0x000000010500780c */ /* 0x000fe20003f25270 */
[----:B------:R-:W-:-:S12]  /*9720*/  IMAD.MOV R7, RZ, RZ, -R7 ;  /* 0x000000ffff077224 */ /* 0x000fd800078e0a07 */
[----:B------:R-:W-:-:S05]  /*9730*/  @P1 IMAD.HI.U32 R2, R7, R2, RZ ;  /* 0x0000000207021227 */ /* 0x000fca00078e00ff */
[----:B------:R-:W-:-:S04]  /*9740*/  @P1 SHF.R.U32.HI R7, RZ, R3, R2 ;  /* 0x00000003ff071219 */ /* 0x000fc80000011602 */
[----:B------:R-:W-:Y:S01]  /*9750*/  LOP3.LUT R6, RZ, R7, RZ, 0x33, !PT ;  /* 0x00000007ff067212 */ /* 0x000fe200078e33ff */
[----:B------:R-:W-:Y:S06]  /*9760*/  BRA `(.L_x_2054) ;  /* 0x00000000000c7947 */ /* 0x000fec0003800000 */
.L_x_2053:
[----:B------:R-:W-:-:S13]  /*9770*/  ISETP.NE.AND P1, PT, R5, 0x1, PT ;  /* 0x000000010500780c */ /* 0x000fda0003f25270 */
[----:B------:R-:W-:-:S05]  /*9780*/  @P1 IMAD.HI.U32 R2, R6, R2, RZ ;  /* 0x0000000206021227 */ /* 0x000fca00078e00ff */
[----:B------:R-:W-:-:S07]  /*9790*/  @P1 SHF.R.U32.HI R6, RZ, R3, R2 ;  /* 0x00000003ff061219 */ /* 0x000fce0000011602 */
.L_x_2054:
[----:B------:R-:W-:Y:S05]  /*97a0*/  BSYNC B0 ;  /* 0x0000000000007941 */ /* 0x000fea0003800000 */
.L_x_2052:
[----:B------:R-:W-:-:S05]  /*97b0*/  IMAD R5, R6, R5, R5 ;  /* 0x0000000506057224 */ /* 0x000fca00078e0205 */
[----:B------:R-:W-:-:S07]  /*97c0*/  VIMNMX R4, R4, R5, PT ;  /* 0x0000000504047248 */ /* 0x000fce0003fe0100 */
.L_x_2051:
[----:B------:R-:W-:Y:S01]  /*97d0*/  IMAD.HI R4, R4, 0x2aaaaaab, RZ ;  /* 0x2aaaaaab04047827 */ /* 0x000fe200078e02ff */
[----:B------:R-:W-:Y:S04]  /*97e0*/  BSSY B2, `(.L_x_2055) ;  /* 0x0000012000027945 */ /* 0x000fe80003800000 */
[----:B------:R-:W-:-:S04]  /*97f0*/  SHF.R.U32.HI R3, RZ, 0x1f, R4 ;  /* 0x0000001fff037819 */ /* 0x000fc80000011604 */
[----:B------:R-:W-:-:S04]  /*9800*/  LEA.HI.SX32 R3, R4, R3, 0x1c ;  /* 0x0000000304037211 */ /* 0x000fc800078fe2ff */
[----:B------:R-:W-:-:S04]  /*9810*/  VIMNMX R189, R3, UR43, !PT ;  /* 0x0000002b03bd7c48 */ /* 0x000fc8000ffe0100 */
[----:B------:R-:W-:-:S13]  /*9820*/  ISETP.GE.AND P1, PT, R10, R189, PT ;  /* 0x000000bd0a00720c */ /* 0x000fda0003f26270 */
[----:B------:R-:W-:Y:S05]  /*9830*/  @!P1 BRA `(.L_x_2056) ;  /* 0x0000000000309947 */ /* 0x000fea0003800000 */
[----:B------:R-:W-:Y:S01]  /*9840*/  BSSY B1, `(.L_x_2057) ;  /* 0x0000009000017945 */ /* 0x000fe20003800000 */
.L_x_2059:
[----:B------:R-:W-:Y:S01]  /*9850*/  BSSY B0, `(.L_x_2058) ;  /* 0x0000004000007945 */ /* 0x000fe20003800000 */
[----:B------:R-:W-:Y:S01]  /*9860*/  VIADD R0, R16, 0x178 ;  /* 0x0000017810007836 */ /* 0x000fe20000000000 */
[----:B------:R-:W-:-:S07]  /*9870*/  MOV R211, 0x9890 ;  /* 0x0000989000d37802 */ /* 0x000fce0000000f00 */
[----:B------:R-:W-:Y:S05]  /*9880*/  CALL.REL.NOINC `($_ZN7cutlass13device_kernelIN5flash11enable_sm90INS1_16FlashAttnFwdSm90INS1_25CollectiveMainloopFwdSm90ILi2EN4cute5tupleIJNS5_1CILi1EEES8_S8_EEENS6_IJNS7_ILi128EEENS7_ILi96EEENS7_ILi64EEEEEELi256ENS_6half_tEfNS_4arch4Sm90ELb0ELb1ELb1ELb0ELb0ELb0ELb1ELb1ELb0ELb1ELb0ELb0EEENS1_21CollectiveEpilogueFwdINS6_IJSA_NS7_ILi256EEESB_EEES9_SE_SG_Li256ELb0ELb1ELb0ELb0EEENS1_30DynamicPersistentTileSchedulerILi256ELi128ELb0ELb1ELb1EEEEEEEEEvNT_6ParamsE$_ZZN5flash25CollectiveMainloopFwdSm90ILi2EN4cute5tupleIJNS1_1CILi1EEES4_S4_EEENS2_IJNS3_ILi128EEENS3_ILi96EEENS3_ILi64EEEEEELi256EN7cutlass6half_tEfNSA_4arch4Sm90ELb0ELb1ELb1ELb0ELb0ELb0ELb1ELb1ELb0ELb1ELb0ELb0EE3mmaINS_16FlashAttnFwdSm90ISE_NS_21CollectiveEpilogueFwdINS2_IJS6_NS3_ILi256EEES7_EEES5_SB_SD_Li256ELb0ELb1ELb0ELb0EEENS_30DynamicPersistentTileSchedulerILi256ELi128ELb0ELb1ELb1EEEE13SharedStorageENS1_6TensorINS1_11ArrayEngineIfLm128EEENS1_6LayoutINS2_IJNS2_IJNS3_ILi2EEEST_NS3_ILi32EEEEEES4_S4_EEENS2_IJNS2_IJS4_ST_NS3_ILi4EEEEEENS3_ILi0EEESZ_EEEEEEENS_7SoftmaxILi2ELi0EEEEEbRKNSE_6ParamsENSA_25PipelineTmaAsyncNoClusterILi2ENSA_16PipelineTmaAsyncILi2EEEEES1B_RNSA_13PipelineStateILj2EEERT0_RT1_iRiRKNS_16SeqlenInfoQKNewKILb0ELb0EEENS2_IJiiiiEEERT_ENKUliT_T0_T1_E_clIZSF_ISO_S12_S14_EbS17_S1B_S1B_S1E_S1G_S1I_iS1J_S1N_S1O_S1Q_EUlRS1R_iE1_NS3_ILb0EEENS3_ILb1EEEEEDaiS1R_S1S_S1T_) ;  /* 0x0000020800a07944 */ /* 0x000fea0003c00000 */
[----:B------:R-:W-:Y:S05]  /*9890*/  BSYNC B0 ;  /* 0x0000000000007941 */ /* 0x000fea0003800000 */
.L_x_2058:
[C---:B------:R-:W-:Y:S01]  /*98a0*/  ISETP.GT.AND P1, PT, R10.reuse, R189, PT ;  /* 0x000000bd0a00720c */ /* 0x040fe20003f24270 */
[----:B------:R-:W-:-:S12]  /*98b0*/  VIADD R10, R10, 0xffffffff ;  /* 0xffffffff0a0a7836 */ /* 0x000fd80000000000 */
[----:B------:R-:W-:Y:S05]  /*98c0*/  @P1 BRA `(.L_x_2059) ;  /* 0xfffffffc00e01947 */ /* 0x000fea000383ffff */
[----:B------:R-:W-:Y:S05]  /*98d0*/  BSYNC B1 ;  /* 0x0000000000017941 */ /* 0x000fea0003800000 */
.L_x_2057:
[----:B------:R-:W2:Y:S02]  /*98e0*/  LDL R0, [R1+0x70] ;  /* 0x0000700001007983 */ /* 0x000ea40000100800 */
[----:B--2---:R-:W-:-:S07]  /*98f0*/  IMAD.SHL.U32 R0, R0, 0x80, RZ ;  /* 0x0000008000007824 */ /* 0x004fce00078e00ff */
.L_x_2056:
[----:B------:R-:W-:Y:S05]  /*9900*/  BSYNC B2 ;  /* 0x0000000000027941 */ /* 0x000fea0003800000 */
.L_x_2055:
[----:B------:R-:W0:Y:S01]  /*9910*/  LDC R2, c[0x0][0x448] ;  /* 0x00011200ff027b82 */ /* 0x000e220000000800 */
[----:B------:R-:W-:Y:S01]  /*9920*/  VIADD R0, R0, 0x7f ;  /* 0x0000007f00007836 */ /* 0x000fe20000000000 */
[----:B------:R-:W-:-:S06]  /*9930*/  ULDC UR4, c[0x0][0xad4] ;  /* 0x0002b50000047ab9 */ /* 0x000fcc0000000800 */
[----:B------:R-:W1:Y:S01]  /*9940*/  LDC R7, c[0x0][0xadc] ;  /* 0x0002b700ff077b82 */ /* 0x000e620000000800 */
[----:B0-----:R-:W-:-:S13]  /*9950*/  ISETP.NE.AND P1, PT, R2, 0x1, PT ;  /* 0x000000010200780c */ /* 0x001fda0003f25270 */
[----:B------:R-:W0:Y:S08]  /*9960*/  @P1 LDC R3, c[0x0][0x44c] ;  /* 0x00011300ff031b82 */ /* 0x000e300000000800 */
[----:B------:R-:W2:Y:S01]  /*9970*/  @P1 LDC R5, c[0x0][0x450] ;  /* 0x00011400ff051b82 */ /* 0x000ea20000000800 */
[----:B0-----:R-:W-:-:S05]  /*9980*/  @P1 IMAD.HI.U32 R2, R0, R3, RZ ;  /* 0x0000000300021227 */ /* 0x001fca00078e00ff */
[----:B--2---:R-:W-:Y:S02]  /*9990*/  @P1 SHF.R.U32.HI R0, RZ, R5, R2 ;  /* 0x00000005ff001219 */ /* 0x004fe40000011602 */
[----:B-1----:R-:W-:-:S03]  /*99a0*/  ISETP.GE.AND P1, PT, R7, 0x1, PT ;  /* 0x000000010700780c */ /* 0x002fc60003f26270 */
[----:B------:R-:W-:-:S04]  /*99b0*/  VIADD R0, R0, UR40 ;  /* 0x0000002800007c36 */ /* 0x000fc80008000000 */
[----:B------:R-:W-:-:S06]  /*99c0*/  VIADD R2, R0, -UR4 ;  /* 0x8000000400027c36 */ /* 0x000fcc0008000000 */
[----:B------:R-:W-:Y:S05]  /*99d0*/  @!P1 BRA `(.L_x_2060) ;  /* 0x0000000000449947 */ /* 0x000fea0003800000 */
[----:B------:R-:W-:Y:S01]  /*99e0*/  ISETP.GT.AND P1, PT, R0, -0x1, PT ;  /* 0xffffffff0000780c */ /* 0x000fe20003f24270 */
[----:B------:R-:W-:-:S12]  /*99f0*/  BSSY B0, `(.L_x_2061) ;  /* 0x000000d000007945 */ /* 0x000fd80003800000 */
        /* <DEDUP_REMOVED lines=8> */
.L_x_2062:
[----:B------:R-:W-:-:S13]  /*9a80*/  ISETP.NE.AND P1, PT, R7, 0x1, PT ;  /* 0x000000010700780c */ /* 0x000fda0003f25270 */
[----:B------:R-:W0:Y:S02]  /*9a90*/  @P1 LDC.64 R4, c[0x0][0xae0] ;  /* 0x0002b800ff041b82 */ /* 0x000e240000000a00 */
[----:B0-----:R-:W-:-:S05]  /*9aa0*/  @P1 IMAD.HI.U32 R4, R0, R4, RZ ;  /* 0x0000000400041227 */ /* 0x001fca00078e00ff */
[----:B------:R-:W-:-:S07]  /*9ab0*/  @P1 SHF.R.U32.HI R0, RZ, R5, R4 ;  /* 0x00000005ff001219 */ /* 0x000fce0000011604 */
.L_x_2063:
[----:B------:R-:W-:Y:S05]  /*9ac0*/  BSYNC B0 ;  /* 0x0000000000007941 */ /* 0x000fea0003800000 */
.L_x_2061:
[----:B------:R-:W-:-:S05]  /*9ad0*/  IMAD R3, R0, R7, RZ ;  /* 0x0000000700037224 */ /* 0x000fca00078e02ff */
[----:B------:R-:W-:-:S07]  /*9ae0*/  VIMNMX R2, R2, R3, !PT ;  /* 0x0000000302027248 */ /* 0x000fce0007fe0100 */
.L_x_2060:
[----:B------:R-:W-:-:S04]  /*9af0*/  VIADD R2, R2, 0x5f ;  /* 0x0000005f02027836 */ /* 0x000fc80000000000 */
[----:B------:R-:W-:-:S05]  /*9b00*/  IMAD.HI R2, R2, 0x2aaaaaab, RZ ;  /* 0x2aaaaaab02027827 */ /* 0x000fca00078e02ff */
[----:B------:R-:W-:-:S04]  /*9b10*/  SHF.R.U32.HI R3, RZ, 0x1f, R2 ;  /* 0x0000001fff037819 */ /* 0x000fc80000011602 */
[----:B------:R-:W-:-:S04]  /*9b20*/  LEA.HI.SX32 R2, R2, R3, 0x1c ;  /* 0x0000000302027211 */ /* 0x000fc800078fe2ff */
[----:B------:R-:W-:-:S04]  /*9b30*/  VIMNMX R2, R2, UR43, !PT ;  /* 0x0000002b02027c48 */ /* 0x000fc8000ffe0100 */
[----:B------:R-:W-:-:S13]  /*9b40*/  ISETP.GE.AND P1, PT, R10, R2, PT ;  /* 0x000000020a00720c */ /* 0x000fda0003f26270 */
[----:B------:R-:W-:Y:S05]  /*9b50*/  @!P1 BRA `(.L_x_2064) ;  /* 0x0000009c00749947 */ /* 0x000fea0003800000 */
.L_x_2081:
[----:B0-----:R-:W2:Y:S04]  /*9b60*/  LD.E R3, desc[UR48][R16.64+0x218] ;  /* 0x0002183010037980 */ /* 0x001ea8000c101900 */
[----:B-1----:R-:W3:Y:S01]  /*9b70*/  LD.E R0, desc[UR48][R16.64+0x220] ;  /* 0x0002203010007980 */ /* 0x002ee2000c101900 */
[----:B--2---:R-:W-:-:S05]  /*9b80*/  VIADD R3, R3, 0x1 ;  /* 0x0000000103037836 */ /* 0x004fca0000000000 */
[----:B------:R-:W-:-:S13]  /*9b90*/  ISETP.NE.AND P2, PT, R3, 0x2, PT ;  /* 0x000000020300780c */ /* 0x000fda0003f45270 */
[----:B------:R0:W5:Y:S04]  /*9ba0*/  @P2 LD.E R9, desc[UR48][R16.64+0x21c] ;  /* 0x00021c3010092980 */ /* 0x000168000c101900 */
[----:B------:R-:W2:Y:S01]  /*9bb0*/  @!P2 LD.E R4, desc[UR48][R16.64+0x21c] ;  /* 0x00021c301004a980 */ /* 0x000ea2000c101900 */
[----:B---3--:R-:W-:-:S03]  /*9bc0*/  VIADD R7, R0, 0x1 ;  /* 0x0000000100077836 */ /* 0x008fc60000000000 */
[----:B------:R1:W-:Y:S04]  /*9bd0*/  ST.E desc[UR48][R16.64+0x218], R3 ;  /* 0x0002180310007985 */ /* 0x0003e8000c101930 */
[----:B------:R0:W-:Y:S04]  /*9be0*/  ST.E desc[UR48][R16.64+0x220], R7 ;  /* 0x0002200710007985 */ /* 0x0001e8000c101930 */
[----:B------:R0:W-:Y:S01]  /*9bf0*/  @!P2 ST.E desc[UR48][R16.64+0x218], RZ ;  /* 0x000218ff1000a985 */ /* 0x0001e2000c101930 */
[----:B--2---:R-:W-:-:S05]  /*9c00*/  @!P2 LOP3.LUT R9, R4, 0x1, RZ, 0x3c, !PT ;  /* 0x000000010409a812 */ /* 0x004fca00078e3cff */
[----:B------:R0:W-:Y:S04]  /*9c10*/  @!P2 ST.E desc[UR48][R16.64+0x21c], R9 ;  /* 0x00021c091000a985 */ /* 0x0001e8000c101930 */
[----:B------:R-:W2:Y:S04]  /*9c20*/  LDL.64 R20, [R1+0x190] ;  /* 0x0001900001147983 */ /* 0x000ea80000100a00 */
[----:B--2---:R-:W2:Y:S01]  /*9c30*/  LD.E R0, desc[UR48][R20.64+0x1c] ;  /* 0x00001c3014007980 */ /* 0x004ea2000c101900 */
[----:B------:R-:W-:Y:S01]  /*9c40*/  IMAD.MOV.U32 R5, RZ, RZ, R10 ;  /* 0x000000ffff057224 */ /* 0x000fe200078e000a */
[----:B------:R-:W-:Y:S05]  /*9c50*/  YIELD ;  /* 0x0000000000007946 */ /* 0x000fea0003800000 */
[----:B------:R-:W-:Y:S01]  /*9c60*/  BSSY B0, `(.L_x_2065) ;  /* 0x0000008000007945 */ /* 0x000fe20003800000 */
[----:B------:R-:W-:Y:S01]  /*9c70*/  VIADD R10, R10, 0xffffffff ;  /* 0xffffffff0a0a7836 */ /* 0x000fe20000000000 */
[----:B------:R-:W-:Y:S01]  /*9c80*/  ISETP.GT.AND P1, PT, R5, R2, PT ;  /* 0x000000020500720c */ /* 0x000fe20003f24270 */
[----:B-1----:R-:W-:Y:S01]  /*9c90*/  @!P2 IMAD.MOV.U32 R3, RZ, RZ, RZ ;  /* 0x000000ffff03a224 */ /* 0x002fe200078e00ff */
[----:B--2---:R-:W-:-:S04]  /*9ca0*/  LOP3.LUT R0, R0, 0x1, RZ, 0xfc, !PT ;  /* 0x0000000100007812 */ /* 0x004fc800078efcff */
[----:B------:R-:W-:-:S13]  /*9cb0*/  ISETP.NE.AND P3, PT, R0, 0x3, PT ;  /* 0x000000030000780c */ /* 0x000fda0003f65270 */
[----:B0-----:R-:W-:Y:S05]  /*9cc0*/  @!P3 BRA `(.L_x_2066) ;  /* 0x000000000004b947 */ /* 0x001fea0003800000 */
[----:B------:R-:W-:Y:S01]  /*9cd0*/  BPT.TRAP 0x1 ;  /* 0x000000040000795c */ /* 0x000fe20000300000 */
.L_x_2066:
[----:B------:R-:W-:Y:S05]  /*9ce0*/  BSYNC B0 ;  /* 0x0000000000007941 */ /* 0x000fea0003800000 */
.L_x_2065:
[----:B------:R-:W2:Y:S01]  /*9cf0*/  LD.E.64 R4, desc[UR48][R20.64+0x8] ;  /* 0x0000083014047980 */ /* 0x000ea2000c101b00 */
[----:B-----5:R-:W-:Y:S02]  /*9d00*/  SHF.L.U32 R8, R9, 0x1f, RZ ;  /* 0x0000001f09087819 */ /* 0x020fe400000006ff */
[----:B--2---:R-:W-:-:S05]  /*9d10*/  MOV R4, R4 ;  /* 0x0000000400047202 */ /* 0x004fca0000000f00 */
[----:B------:R-:W-:-:S04]  /*9d20*/  IMAD R3, R3, 0x8, R4 ;  /* 0x0000000803037824 */ /* 0x000fc800078e0204 */
[----:B------:R0:W1:Y:S01]  /*9d30*/  SYNCS.PHASECHK.TRANS64.TRYWAIT P2, [R3+URZ], R8 ;  /* 0x00000008030075a7 */ /* 0x000062000804017f */
[----:B------:R-:W2:Y:S04]  /*9d40*/  LD.E R4, desc[UR48][R20.64+0x1c] ;  /* 0x00001c3014047980 */ /* 0x000ea8000c101900 */
[----:B------:R0:W5:Y:S04]  /*9d50*/  LD.E R0, desc[UR48][R16.64+0x218] ;  /* 0x0002183010007980 */ /* 0x000168000c101900 */
[----:B------:R0:W5:Y:S01]  /*9d60*/  LD.E R6, desc[UR48][R16.64+0x21c] ;  /* 0x00021c3010067980 */ /* 0x000162000c101900 */
[----:B------:R-:W-:Y:S01]  /*9d70*/  BSSY B0, `(.L_x_2067) ;  /* 0x0000005000007945 */ /* 0x000fe20003800000 */
[----:B--2---:R-:W-:-:S04]  /*9d80*/  LOP3.LUT R4, R4, 0x1, RZ, 0xfc, !PT ;  /* 0x0000000104047812 */ /* 0x004fc800078efcff */
[----:B------:R-:W-:-:S13]  /*9d90*/  ISETP.NE.AND P3, PT, R4, 0x3, PT ;  /* 0x000000030400780c */ /* 0x000fda0003f65270 */
[----:B01----:R-:W-:Y:S05]  /*9da0*/  @!P3 BRA `(.L_x_2068) ;  /* 0x000000000004b947 */ /* 0x003fea0003800000 */
[----:B------:R-:W-:Y:S01]  /*9db0*/  BPT.TRAP 0x1 ;  /* 0x000000040000795c */ /* 0x000fe20000300000 */
.L_x_2068:
[----:B------:R-:W-:Y:S05]  /*9dc0*/  BSYNC B0 ;  /* 0x0000000000007941 */ /* 0x000fea0003800000 */
.L_x_2067:
[----:B------:R-:W-:Y:S04]  /*9dd0*/  BSSY B0, `(.L_x_2069) ;  /* 0x0000008000007945 */ /* 0x000fe80003800000 */
[----:B------:R-:W-:Y:S05]  /*9de0*/  @P2 BRA `(.L_x_2070) ;  /* 0x0000000000182947 */ /* 0x000fea0003800000 */
[----:B------:R-:W2:Y:S01]  /*9df0*/  LD.E.64 R4, desc[UR48][R20.64+0x8] ;  /* 0x0000083014047980 */ /* 0x000ea2000c101b00 */
[----:B-----5:R-:W-:Y:S02]  /*9e00*/  SHF.L.U32 R3, R6, 0x1f, RZ ;  /* 0x0000001f06037819 */ /* 0x020fe400000006ff */
[----:B--2---:R-:W-:-:S05]  /*9e10*/  MOV R5, R4 ;  /* 0x0000000400057202 */ /* 0x004fca0000000f00 */
[----:B------:R-:W-:-:S04]  /*9e20*/  IMAD R0, R0, 0x8, R5 ;  /* 0x0000000800007824 */ /* 0x000fc800078e0205 */
[----:B------:R-:W0:Y:S02]  /*9e30*/  SYNCS.PHASECHK.TRANS64.TRYWAIT P2, [R0+URZ], R3 ;  /* 0x00000003000075a7 */ /* 0x000e24000804017f */
[----:B0-----:R-:W-:Y:S05]  /*9e40*/  @!P2 BRA `(.L_x_2071) ;  /* 0x000001e40010a947 */ /* 0x001fea0003800000 */
.L_x_2070:
[----:B------:R-:W-:Y:S05]  /*9e50*/  BSYNC B0 ;  /* 0x0000000000007941 */ /* 0x000fea0003800000 */
.L_x_2069:
[----:B------:R-:W2:Y:S04]  /*9e60*/  LD.E R5, desc[UR48][R16.64+0x218] ;  /* 0x0002183010057980 */ /* 0x000ea8000c101900 */
[----:B------:R-:W2:Y:S01]  /*9e70*/  LDL.64 R8, [R1+0xa0] ;  /* 0x0000a00001087983 */ /* 0x000ea20000100a00 */
[----:B------:R-:W-:Y:S05]  /*9e80*/  WARPSYNC.ALL ;  /* 0x0000000000007948 */ /* 0x000fea0003800000 */
[----:B------:R-:W3:Y:S04]  /*9e90*/  LDL.64 R18, [R1+0x98] ;  /* 0x0000980001127983 */ /* 0x000ee80000100a00 */
[----:B-----5:R-:W4:Y:S04]  /*9ea0*/  LDL.64 R6, [R1+0x98] ;  /* 0x0000980001067983 */ /* 0x020f280000100a00 */
[----:B------:R-:W4:Y:S01]  /*9eb0*/  LDL.64 R12, [R1+0x98] ;  /* 0x00009800010c7983 */ /* 0x000f220000100a00 */
[----:B--2---:R-:W-:-:S03]  /*9ec0*/  IMAD R4, R5, 0x300, R8 ;  /* 0x0000030005047824 */ /* 0x004fc600078e0208 */
[----:B------:R-:W2:Y:S01]  /*9ed0*/  LDL.64 R14, [R1+0x98] ;  /* 0x00009800010e7983 */ /* 0x000ea20000100a00 */
[----:B------:R-:W-:Y:S01]  /*9ee0*/  IMAD.MOV.U32 R5, RZ, RZ, R9 ;  /* 0x000000ffff057224 */ /* 0x000fe200078e0009 */
[C---:B------:R-:W-:Y:S01]  /*9ef0*/  R2UR UR6, R4.reuse ;  /* 0x00000000040672ca */ /* 0x040fe200000e0000 */
[----:B------:R-:W-:Y:S01]  /*9f00*/  WARPGROUP.ARRIVE ;  /* 0x00000000000079c5 */ /* 0x000fe20000000000 */
[----:B------:R-:W2:Y:S02]  /*9f10*/  LDL R11, [R1+0x54] ;  /* 0x00005400010b7983 */ /* 0x000ea40000100800 */
[----:B------:R-:W-:Y:S01]  /*9f20*/  R2UR UR7, R5 ;  /* 0x00000000050772ca */ /* 0x000fe200000e0000 */
[----:B------:R-:W-:Y:S02]  /*9f30*/  VIADD R8, R4, 0x2 ;  /* 0x0000000204087836 */ /* 0x000fe40000000000 */
[----:B0-----:R-:W-:Y:S01]  /*9f40*/  IMAD.MOV.U32 R0, RZ, RZ, 0x1 ;  /* 0x00000001ff007424 */ /* 0x001fe200078e00ff */
[----:B------:R0:W-:Y:S04]  /*9f50*/  STL [R1+0x80], RZ ;  /* 0x000080ff01007387 */ /* 0x0001e80000100800 */
[----:B------:R0:W-:Y:S04]  /*9f60*/  STL [R1+0x80], R0 ;  /* 0x0000800001007387 */ /* 0x0001e80000100800 */
[----:B------:R0:W-:Y:S04]  /*9f70*/  STL [R1+0x80], R0 ;  /* 0x0000800001007387 */ /* 0x0001e80000100800 */
[----:B------:R0:W-:Y:S04]  /*9f80*/  STL [R1+0x80], R0 ;  /* 0x0000800001007387 */ /* 0x0001e80000100800 */
[----:B------:R0:W-:Y:S01]  /*9f90*/  STL [R1+0x80], R0 ;  /* 0x0000800001007387 */ /* 0x0001e20000100800 */
[----:B---3--:R-:W-:-:S02]  /*9fa0*/  R2UR UR4, R18 ;  /* 0x00000000120472ca */ /* 0x008fc400000e0000 */
[----:B------:R-:W-:-:S13]  /*9fb0*/  R2UR UR5, R19 ;  /* 0x00000000130572ca */ /* 0x000fda00000e0000 */
[----:B------:R-:W-:Y:S01]  /*9fc0*/  HGMMA.64x96x16.F32 R24, gdesc[UR4], RZ, !UPT, gsb0 ;  /* 0x01600000041879f0 */ /* 0x000fe2000c0008ff */
[----:B----4-:R-:W-:Y:S01]  /*9fd0*/  VIADD R6, R6, 0x2 ;  /* 0x0000000206067836 */ /* 0x010fe20000000000 */
[----:B------:R-:W-:Y:S02]  /*9fe0*/  R2UR UR6, R8 ;  /* 0x00000000080672ca */ /* 0x000fe400000e0000 */
[----:B------:R-:W-:Y:S02]  /*9ff0*/  R2UR UR7, R9 ;  /* 0x00000000090772ca */ /* 0x000fe400000e0000 */
[----:B------:R-:W-:Y:S02]  /*a000*/  R2UR UR4, R6 ;  /* 0x00000000060472ca */ /* 0x000fe400000e0000 */
[----:B------:R-:W-:Y:S01]  /*a010*/  R2UR UR5, R7 ;  /* 0x00000000070572ca */ /* 0x000fe200000e0000 */
[----:B------:R-:W-:Y:S02]  /*a020*/  VIADD R12, R12, 0x4 ;  /* 0x000000040c0c7836 */ /* 0x000fe40000000000 */
[----:B------:R-:W-:-:S02]  /*a030*/  VIADD R6, R4, 0x4 ;  /* 0x0000000404067836 */ /* 0x000fc40000000000 */
[----:B------:R-:W-:Y:S01]  /*a040*/  IMAD.MOV.U32 R7, RZ, RZ, R9 ;  /* 0x000000ffff077224 */ /* 0x000fe200078e0009 */
[----:B------:R-:W-:Y:S02]  /*a050*/  WARPGROUP.DEPBAR.LE gsb0, 0x0 ;  /* 0x00008000000079c5 */ /* 0x000fe40000010000 */
[----:B------:R0:W5:Y:S04]  /*a060*/  LD.E R3, desc[UR48][R16.64+0x218] ;  /* 0x0002183010037980 */ /* 0x000168000c101900 */
[----:B------:R0:W5:Y:S01]  /*a070*/  LD.E R5, desc[UR48][R16.64+0x21c] ;  /* 0x00021c3010057980 */ /* 0x000162000c101900 */
[----:B------:R-:W-:-:S06]  /*a080*/  WARPGROUP.ARRIVE ;  /* 0x00000000000079c5 */ /* 0x000fcc0000000000 */
[----:B------:R-:W-:Y:S01]  /*a090*/  HGMMA.64x96x16.F32 R24, gdesc[UR4], R24, gsb0 ;  /* 0x01600000041879f0 */ /* 0x000fe20008000818 */
[----:B------:R-:W-:Y:S02]  /*a0a0*/  R2UR UR6, R6 ;  /* 0x00000000060672ca */ /* 0x000fe400000e0000 */
[----:B------:R-:W-:Y:S02]  /*a0b0*/  R2UR UR7, R7 ;  /* 0x00000000070772ca */ /* 0x000fe400000e0000 */
[----:B------:R-:W-:Y:S02]  /*a0c0*/  R2UR UR4, R12 ;  /* 0x000000000c0472ca */ /* 0x000fe400000e0000 */
[----:B------:R-:W-:Y:S01]  /*a0d0*/  R2UR UR5, R13 ;  /* 0x000000000d0572ca */ /* 0x000fe200000e0000 */
[----:B------:R-:W-:Y:S02]  /*a0e0*/  VIADD R6, R4, 0x6 ;  /* 0x0000000604067836 */ /* 0x000fe40000000000 */
[----:B--2---:R-:W-:-:S02]  /*a0f0*/  VIADD R14, R14, 0x6 ;  /* 0x000000060e0e7836 */ /* 0x004fc40000000000 */
[----:B------:R-:W-:Y:S01]  /*a100*/  IMAD.MOV.U32 R7, RZ, RZ, R9 ;  /* 0x000000ffff077224 */ /* 0x000fe200078e0009 */
[----:B------:R-:W-:Y:S02]  /*a110*/  WARPGROUP.DEPBAR.LE gsb0, 0x0 ;  /* 0x00008000000079c5 */ /* 0x000fe40000010000 */
[----:B------:R-:W-:-:S06]  /*a120*/  WARPGROUP.ARRIVE ;  /* 0x00000000000079c5 */ /* 0x000fcc0000000000 */
[----:B------:R-:W-:Y:S01]  /*a130*/  HGMMA.64x96x16.F32 R24, gdesc[UR4], R24, gsb0 ;  /* 0x01600000041879f0 */ /* 0x000fe20008000818 */
[----:B------:R-:W-:Y:S02]  /*a140*/  R2UR UR6, R6 ;  /* 0x00000000060672ca */ /* 0x000fe400000e0000 */
[----:B------:R-:W-:Y:S02]  /*a150*/  R2UR UR7, R7 ;  /* 0x00000000070772ca */ /* 0x000fe400000e0000 */
[----:B------:R-:W-:Y:S02]  /*a160*/  R2UR UR4, R14 ;  /* 0x000000000e0472ca */ /* 0x000fe400000e0000 */
[----:B------:R-:W-:Y:S02]  /*a170*/  R2UR UR5, R15 ;  /* 0x000000000f0572ca */ /* 0x000fe400000e0000 */
[----:B------:R-:W-:-:S04]  /*a180*/  LOP3.LUT R11, R11, 0x1, RZ, 0xfc, !PT ;  /* 0x000000010b0b7812 */ /* 0x000fc800078efcff */
[----:B------:R-:W-:Y:S01]  /*a190*/  ISETP.NE.AND P3, PT, R11, 0x3, PT ;  /* 0x000000030b00780c */ /* 0x000fe20003f65270 */
[----:B------:R-:W-:Y:S02]  /*a1a0*/  WARPGROUP.DEPBAR.LE gsb0, 0x0 ;  /* 0x00008000000079c5 */ /* 0x000fe40000010000 */
[----:B------:R-:W-:-:S06]  /*a1b0*/  WARPGROUP.ARRIVE ;  /* 0x00000000000079c5 */ /* 0x000fcc0000000000 */
[----:B------:R-:W-:Y:S01]  /*a1c0*/  HGMMA.64x96x16.F32 R24, gdesc[UR4], R24, gsb0 ;  /* 0x01600000041879f0 */ /* 0x000fe20008000818 */
[----:B------:R-:W-:Y:S02]  /*a1d0*/  BSSY B0, `(.L_x_2072) ;  /* 0x0000004000007945 */ /* 0x000fe40003800000 */
[----:B------:R-:W-:Y:S02]  /*a1e0*/  WARPGROUP.DEPBAR.LE gsb0, 0x0 ;  /* 0x00008000000079c5 */ /* 0x000fe40000010000 */
[----:B0-----:R-:W-:Y:S05]  /*a1f0*/  @!P3 BRA `(.L_x_2073) ;  /* 0x000000000004b947 */ /* 0x001fea0003800000 */
[----:B------:R-:W-:Y:S01]  /*a200*/  BPT.TRAP 0x1 ;  /* 0x000000040000795c */ /* 0x000fe20000300000 */
.L_x_2073:
[----:B------:R-:W-:Y:S05]  /*a210*/  BSYNC B0 ;  /* 0x0000000000007941 */ /* 0x000fea0003800000 */
.L_x_2072:
[----:B------:R-:W2:Y:S01]  /*a220*/  LDL.64 R6, [R1+0x40] ;  /* 0x0000400001067983 */ /* 0x000ea20000100a00 */
[----:B-----5:R-:W-:Y:S02]  /*a230*/  SHF.L.U32 R8, R5, 0x1f, RZ ;  /* 0x0000001f05087819 */ /* 0x020fe400000006ff */
[----:B--2---:R-:W-:-:S05]  /*a240*/  MOV R6, R6 ;  /* 0x0000000600067202 */ /* 0x004fca0000000f00 */
[----:B------:R-:W-:-:S04]  /*a250*/  IMAD R3, R3, 0x8, R6 ;  /* 0x0000000803037824 */ /* 0x000fc800078e0206 */
[----:B------:R0:W1:Y:S01]  /*a260*/  SYNCS.PHASECHK.TRANS64.TRYWAIT P2, [R3+URZ], R8 ;  /* 0x00000008030075a7 */ /* 0x000062000804017f */
[----:B------:R0:W5:Y:S04]  /*a270*/  LD.E R4, desc[UR48][R16.64+0x218] ;  /* 0x0002183010047980 */ /* 0x000168000c101900 */
[----:B------:R0:W5:Y:S01]  /*a280*/  LD.E R5, desc[UR48][R16.64+0x21c] ;  /* 0x00021c3010057980 */ /* 0x000162000c101900 */
[----:B------:R-:W-:Y:S04]  /*a290*/  BSSY B0, `(.L_x_2074) ;  /* 0x0000003000007945 */ /* 0x000fe80003800000 */
[----:B------:R-:W-:Y:S05]  /*a2a0*/  @!P3 BRA `(.L_x_2075) ;  /* 0x000000000004b947 */ /* 0x000fea0003800000 */
[----:B------:R-:W-:Y:S01]  /*a2b0*/  BPT.TRAP 0x1 ;  /* 0x000000040000795c */ /* 0x000fe20000300000 */
.L_x_2075:
[----:B------:R-:W-:Y:S05]  /*a2c0*/  BSYNC B0 ;  /* 0x0000000000007941 */ /* 0x000fea0003800000 */
.L_x_2074:
[----:B------:R-:W-:Y:S04]  /*a2d0*/  BSSY B0, `(.L_x_2076) ;  /* 0x0000006000007945 */ /* 0x000fe80003800000 */
[----:B-1----:R-:W-:Y:S05]  /*a2e0*/  @P2 BRA `(.L_x_2077) ;  /* 0x0000000000102947 */ /* 0x002fea0003800000 */
[----:B-----5:R-:W-:Y:S01]  /*a2f0*/  IMAD R4, R4, 0x8, R6 ;  /* 0x0000000804047824 */ /* 0x020fe200078e0206 */
[----:B------:R-:W-:-:S04]  /*a300*/  SHF.L.U32 R5, R5, 0x1f, RZ ;  /* 0x0000001f05057819 */ /* 0x000fc800000006ff */
[----:B------:R-:W1:Y:S02]  /*a310*/  SYNCS.PHASECHK.TRANS64.TRYWAIT P2, [R4+URZ], R5 ;  /* 0x00000005040075a7 */ /* 0x000e64000804017f */
[----:B-1----:R-:W-:Y:S05]  /*a320*/  @!P2 BRA `(.L_x_2078) ;  /* 0x000001dc00eca947 */ /* 0x002fea0003800000 */
.L_x_2077:
[----:B------:R-:W-:Y:S05]  /*a330*/  BSYNC B0 ;  /* 0x0000000000007941 */ /* 0x000fea0003800000 */
.L_x_2076:
[----:B------:R-:W2:Y:S04]  /*a340*/  LD.E R11, desc[UR48][R16.64+0x218] ;  /* 0x00021830100b7980 */ /* 0x000ea8000c101900 */
[----:B------:R-:W2:Y:S04]  /*a350*/  LDL.64 R6, [R1+0x118] ;  /* 0x0001180001067983 */ /* 0x000ea80000100a00 */
[----:B0-----:R-:W3:Y:S04]  /*a360*/  LDL R3, [R1+0x90] ;  /* 0x0000900001037983 */ /* 0x001ee80000100800 */
[----:B-1---5:R-:W4:Y:S04]  /*a370*/  LDL.64 R4, [R1+0x110] ;  /* 0x0001100001047983 */ /* 0x022f280000100a00 */
[----:B------:R-:W4:Y:S04]  /*a380*/  LDL.64 R8, [R1+0x110] ;  /* 0x0001100001087983 */ /* 0x000f280000100a00 */
[----:B------:R-:W4:Y:S04]  /*a390*/  LDL.64 R12, [R1+0x110] ;  /* 0x00011000010c7983 */ /* 0x000f280000100a00 */
[----:B------:R-:W4:Y:S01]  /*a3a0*/  LDL.64 R14, [R1+0x110] ;  /* 0x00011000010e7983 */ /* 0x000f220000100a00 */
[----:B------:R-:W-:Y:S05]  /*a3b0*/  WARPSYNC.ALL ;  /* 0x0000000000007948 */ /* 0x000fea0003800000 */
[----:B------:R-:W-:Y:S01]  /*a3c0*/  WARPGROUP.ARRIVE ;  /* 0x00000000000079c5 */ /* 0x000fe20000000000 */
[----:B------:R-:W4:Y:S01]  /*a3d0*/  LDL.64 R18, [R1+0x110] ;  /* 0x0001100001127983 */ /* 0x000f220000100a00 */
[----:B--2---:R-:W-:Y:S01]  /*a3e0*/  IMAD R6, R11, 0xc00, R6 ;  /* 0x00000c000b067824 */ /* 0x004fe200078e0206 */
[----:B------:R-:W-:-:S02]  /*a3f0*/  R2UR UR7, R7 ;  /* 0x00000000070772ca */ /* 0x000fc400000e0000 */
[----:B---3--:R-:W-:Y:S02]  /*a400*/  ISETP.NE.U32.AND P2, PT, R3, RZ, PT ;  /* 0x000000ff0300720c */ /* 0x008fe40003f45070 */
[----:B------:R-:W-:Y:S02]  /*a410*/  R2UR UR6, R6 ;  /* 0x00000000060672ca */ /* 0x000fe400000e0000 */
[----:B----4-:R-:W-:Y:S02]  /*a420*/  R2UR UR4, R4 ;  /* 0x00000000040472ca */ /* 0x010fe400000e0000 */
[----:B------:R-:W-:-:S07]  /*a430*/  R2UR UR5, R5 ;  /* 0x00000000050572ca */ /* 0x000fce00000e0000 */
[----:B------:R-:W-:-:S06]  /*a440*/  VOTEU.ANY UP0, P2 ;  /* 0x00000000003f7886 */ /* 0x000fcc0001000100 */
[----:B------:R-:W-:Y:S01]  /*a450*/  HGMMA.64x96x16.F32 R24, gdesc[UR4], R24, UP0, gsb0 ;  /* 0x01600000041879f0 */ /* 0x000fe2000b800818 */
[----:B------:R-:W-:Y:S02]  /*a460*/  VIADD R8, R8, 0x2 ;  /* 0x0000000208087836 */ /* 0x000fe40000000000 */
        /* <DEDUP_REMOVED lines=126> */
[----:B------:R-:W-:Y:S01]  /*ac50*/  R2UR UR5, R19 ;  /* 0x00000000130572ca */ /* 0x000fe200000e0000 */
[----:B--2---:R-:W-:Y:S01]  /*ac60*/  VIADD R8, R8, 0xc02 ;  /* 0x00000c0208087836 */ /* 0x004fe20000000000 */
[----:B------:R-:W-:Y:S02]  /*ac70*/  WARPGROUP.DEPBAR.LE gsb0, 0x0 ;  /* 0x00008000000079c5 */ /* 0x000fe40000010000 */
[----:B------:R-:W-:-:S09]  /*ac80*/  WARPGROUP.ARRIVE ;  /* 0x00000000000079c5 */ /* 0x000fd20000000000 */
[----:B------:R-:W-:Y:S01]  /*ac90*/  HGMMA.64x96x16.F32 R24, gdesc[UR4], R24, gsb0 ;  /* 0x01600000041879f0 */ /* 0x000fe20008000818 */
[----:B------:R-:W-:Y:S02]  /*aca0*/  VIADD R4, R6, 0x902 ;  /* 0x0000090206047836 */ /* 0x000fe40000000000 */
[----:B------:R-:W-:Y:S01]  /*acb0*/  IMAD.MOV.U32 R5, RZ, RZ, R7 ;  /* 0x000000ffff057224 */ /* 0x000fe200078e0007 */
[----:B------:R-:W-:Y:S02]  /*acc0*/  R2UR UR4, R8 ;  /* 0x00000000080472ca */ /* 0x000fe400000e0000 */
[----:B------:R-:W-:Y:S02]  /*acd0*/  R2UR UR6, R4 ;  /* 0x00000000040672ca */ /* 0x000fe400000e0000 */
[----:B------:R-:W-:Y:S02]  /*ace0*/  R2UR UR7, R5 ;  /* 0x00000000050772ca */ /* 0x000fe400000e0000 */
[----:B------:R-:W-:Y:S01]  /*acf0*/  R2UR UR5, R9 ;  /* 0x00000000090572ca */ /* 0x000fe200000e0000 */
[----:B---3--:R-:W-:-:S02]  /*ad00*/  VIADD R12, R12, 0xc04 ;  /* 0x00000c040c0c7836 */ /* 0x008fc40000000000 */
[----:B------:R-:W-:Y:S01]  /*ad10*/  VIADD R4, R6, 0x904 ;  /* 0x0000090406047836 */ /* 0x000fe20000000000 */
[----:B------:R-:W-:Y:S02]  /*ad20*/  WARPGROUP.DEPBAR.LE gsb0, 0x0 ;  /* 0x00008000000079c5 */ /* 0x000fe40000010000 */
[----:B------:R-:W-:-:S07]  /*ad30*/  WARPGROUP.ARRIVE ;  /* 0x00000000000079c5 */ /* 0x000fce0000000000 */
[----:B------:R-:W-:Y:S01]  /*ad40*/  HGMMA.64x96x16.F32 R24, gdesc[UR4], R24, gsb0 ;  /* 0x01600000041879f0 */ /* 0x000fe20008000818 */
[----:B------:R-:W-:Y:S01]  /*ad50*/  IMAD.MOV.U32 R5, RZ, RZ, R7 ;  /* 0x000000ffff057224 */ /* 0x000fe200078e0007 */
[----:B------:R-:W-:Y:S02]  /*ad60*/  R2UR UR6, R4 ;  /* 0x00000000040672ca */ /* 0x000fe400000e0000 */
[----:B------:R-:W-:Y:S02]  /*ad70*/  R2UR UR4, R12 ;  /* 0x000000000c0472ca */ /* 0x000fe400000e0000 */
[----:B------:R-:W-:Y:S02]  /*ad80*/  R2UR UR7, R5 ;  /* 0x00000000050772ca */ /* 0x000fe400000e0000 */
[----:B------:R-:W-:Y:S01]  /*ad90*/  R2UR UR5, R13 ;  /* 0x000000000d0572ca */ /* 0x000fe200000e0000 */
[----:B----4-:R-:W-:Y:S02]  /*ada0*/  VIADD R14, R14, 0xc06 ;  /* 0x00000c060e0e7836 */ /* 0x010fe40000000000 */
[----:B------:R-:W-:-:S02]  /*adb0*/  VIADD R4, R6, 0x906 ;  /* 0x0000090606047836 */ /* 0x000fc40000000000 */
[----:B------:R-:W-:Y:S01]  /*adc0*/  IMAD.MOV.U32 R5, RZ, RZ, R7 ;  /* 0x000000ffff057224 */ /* 0x000fe200078e0007 */
[----:B------:R-:W-:Y:S02]  /*add0*/  WARPGROUP.DEPBAR.LE gsb0, 0x0 ;  /* 0x00008000000079c5 */ /* 0x000fe40000010000 */
[----:B------:R-:W-:-:S06]  /*ade0*/  WARPGROUP.ARRIVE ;  /* 0x00000000000079c5 */ /* 0x000fcc0000000000 */
[----:B------:R-:W-:Y:S01]  /*adf0*/  HGMMA.64x96x16.F32 R24, gdesc[UR4], R24, gsb0 ;  /* 0x01600000041879f0 */ /* 0x000fe20008000818 */
        /* <DEDUP_REMOVED lines=25> */
[----:B------:R-:W2:Y:S04]  /*af90*/  @!P0 LD.E.64 R20, desc[UR48][R20.64+0x30] ;  /* 0x0000303014148980 */ /* 0x000ea8000c101b00 */
[----:B------:R-:W3:Y:S01]  /*afa0*/  @!P0 LD.E R3, desc[UR48][R16.64+0x218] ;  /* 0x0002183010038980 */ /* 0x000ee2000c101900 */
[----:B--2---:R-:W-:-:S05]  /*afb0*/  @!P0 MOV R4, R20 ;  /* 0x0000001400048202 */ /* 0x004fca0000000f00 */
[----:B---3--:R-:W-:-:S05]  /*afc0*/  @!P0 IMAD R3, R3, 0x8, R4 ;  /* 0x0000000803038824 */ /* 0x008fca00078e0204 */
[----:B------:R-:W-:-:S04]  /*afd0*/  @!P0 PRMT R3, RZ, 0x654, R3 ;  /* 0x00000654ff038816 */ /* 0x000fc80000000003 */
[----:B------:R1:W-:Y:S01]  /*afe0*/  @!P0 SYNCS.ARRIVE.TRANS64.RED.A1T0 RZ, [R3+URZ], RZ ;  /* 0x000000ff03ff89a7 */ /* 0x0003e2000810043f */
[----:B------:R-:W2:Y:S04]  /*aff0*/  LDL.64 R12, [R1+0x170] ;  /* 0x00017000010c7983 */ /* 0x000ea80000100a00 */
[----:B------:R-:W3:Y:S04]  /*b000*/  LD.E.64 R4, desc[UR48][R16.64+0x440] ;  /* 0x0004403010047980 */ /* 0x000ee8000c101b00 */
[----:B------:R-:W4:Y:S04]  /*b010*/  LD.E R20, desc[UR48][R16.64+0x460] ;  /* 0x0004603010147980 */ /* 0x000f28000c101900 */
        /* <DEDUP_REMOVED lines=52> */
[----:B--2---:R-:W2:Y:S02]  /*b360*/  LD.E R9, desc[UR48][R12.64] ;  /* 0x000000300c097980 */ /* 0x004ea4000c101900 */
[-C--:B--2---:R-:W-:Y:S01]  /*b370*/  FMUL.FTZ R7, R24, R9.reuse ;  /* 0x0000000918077220 */ /* 0x084fe20000410000 */
[-C--:B------:R-:W-:Y:S01]  /*b380*/  FMUL.FTZ R8, R25, R9.reuse ;  /* 0x0000000919087220 */ /* 0x080fe20000410000 */
[-C--:B------:R-:W-:Y:S01]  /*b390*/  FMUL.FTZ R11, R28, R9.reuse ;  /* 0x000000091c0b7220 */ /* 0x080fe20000410000 */
[-C--:B------:R-:W-:Y:S01]  /*b3a0*/  FMUL.FTZ R13, R29, R9.reuse ;  /* 0x000000091d0d7220 */ /* 0x080fe20000410000 */
[-C--:B------:R-:W-:Y:S01]  /*b3b0*/  FMUL.FTZ R19, R32, R9.reuse ;  /* 0x0000000920137220 */ /* 0x080fe20000410000 */
[-C--:B------:R-:W-:Y:S01]  /*b3c0*/  FMUL.FTZ R99, R33, R9.reuse ;  /* 0x0000000921637220 */ /* 0x080fe20000410000 */
[----:B------:R-:W3:Y:S01]  /*b3d0*/  MUFU.TANH R7, R7 ;  /* 0x0000000700077308 */ /* 0x000ee20000002400 */
[-C--:B------:R-:W-:Y:S01]  /*b3e0*/  FMUL.FTZ R101, R36, R9.reuse ;  /* 0x0000000924657220 */ /* 0x080fe20000410000 */
[-C--:B------:R-:W-:Y:S01]  /*b3f0*/  FMUL.FTZ R105, R37, R9.reuse ;  /* 0x0000000925697220 */ /* 0x080fe20000410000 */
[-C--:B------:R-:W-:Y:S01]  /*b400*/  FMUL.FTZ R109, R40, R9.reuse ;  /* 0x00000009286d7220 */ /* 0x080fe20000410000 */
[-C--:B------:R-:W-:Y:S01]  /*b410*/  FMUL.FTZ R111, R41, R9.reuse ;  /* 0x00000009296f7220 */ /* 0x080fe20000410000 */
[-C--:B------:R-:W-:Y:S01]  /*b420*/  FMUL.FTZ R115, R44, R9.reuse ;  /* 0x000000092c737220 */ /* 0x080fe20000410000 */
[-C--:B------:R-:W-:Y:S01]  /*b430*/  FMUL.FTZ R121, R45, R9.reuse ;  /* 0x000000092d797220 */ /* 0x080fe20000410000 */
[-C--:B------:R-:W-:Y:S01]  /*b440*/  FMUL.FTZ R123, R48, R9.reuse ;  /* 0x00000009307b7220 */ /* 0x080fe20000410000 */
[----:B------:R-:W2:Y:S01]  /*b450*/  MUFU.TANH R8, R8 ;  /* 0x0000000800087308 */ /* 0x000ea20000002400 */
[-C--:B------:R-:W-:Y:S01]  /*b460*/  FMUL.FTZ R125, R49, R9.reuse ;  /* 0x00000009317d7220 */ /* 0x080fe20000410000 */
[-C--:B------:R-:W-:Y:S01]  /*b470*/  FMUL.FTZ R113, R52, R9.reuse ;  /* 0x0000000934717220 */ /* 0x080fe20000410000 */
[-C--:B------:R-:W-:Y:S01]  /*b480*/  FMUL.FTZ R119, R53, R9.reuse ;  /* 0x0000000935777220 */ /* 0x080fe20000410000 */
[-C--:B------:R-:W-:Y:S01]  /*b490*/  FMUL.FTZ R117, R56, R9.reuse ;  /* 0x0000000938757220 */ /* 0x080fe20000410000 */
[-C--:B------:R-:W-:Y:S01]  /*b4a0*/  FMUL.FTZ R107, R57, R9.reuse ;  /* 0x00000009396b7220 */ /* 0x080fe20000410000 */
[-C--:B------:R-:W-:Y:S01]  /*b4b0*/  FMUL.FTZ R97, R60, R9.reuse ;  /* 0x000000093c617220 */ /* 0x080fe20000410000 */
[-C--:B------:R-:W-:Y:S01]  /*b4c0*/  FMUL.FTZ R103, R61, R9.reuse ;  /* 0x000000093d677220 */ /* 0x080fe20000410000 */
[----:B------:R-:W0:Y:S01]  /*b4d0*/  MUFU.TANH R11, R11 ;  /* 0x0000000b000b7308 */ /* 0x000e220000002400 */
[----:B---3--:R-:W-:Y:S01]  /*b4e0*/  FMNMX.FTZ R15, R7, R4, !PT ;  /* 0x00000004070f7209 */ /* 0x008fe20007810000 */
[-C--:B------:R-:W-:Y:S01]  /*b4f0*/  FMUL.FTZ R6, R26, R9.reuse ;  /* 0x000000091a067220 */ /* 0x080fe20000410000 */
[-C--:B-1----:R-:W-:Y:S01]  /*b500*/  FMUL.FTZ R3, R27, R9.reuse ;  /* 0x000000091b037220 */ /* 0x082fe20000410000 */
[-C--:B------:R-:W-:Y:S01]  /*b510*/  FMUL.FTZ R29, R30, R9.reuse ;  /* 0x000000091e1d7220 */ /* 0x080fe20000410000 */
[-C--:B------:R-:W-:Y:S01]  /*b520*/  FMUL.FTZ R21, R46, R9.reuse ;  /* 0x000000092e157220 */ /* 0x080fe20000410000 */
[-C--:B------:R-:W-:Y:S01]  /*b530*/  FMUL.FTZ R73, R47, R9.reuse ;  /* 0x000000092f497220 */ /* 0x080fe20000410000 */
[----:B------:R-:W-:Y:S01]  /*b540*/  FMUL.FTZ R75, R50, R9 ;  /* 0x00000009324b7220 */ /* 0x000fe20000410000 */
[----:B------:R-:W1:Y:S01]  /*b550*/  MUFU.TANH R13, R13 ;  /* 0x0000000d000d7308 */ /* 0x000e620000002400 */
[----:B--2---:R-:W-:Y:S01]  /*b560*/  FMNMX.FTZ R12, R8, R15, !PT ;  /* 0x0000000f080c7209 */ /* 0x004fe20007810000 */
[-C--:B------:R-:W-:Y:S01]  /*b570*/  FMUL.FTZ R77, R51, R9.reuse ;  /* 0x00000009334d7220 */ /* 0x080fe20000410000 */
[-C--:B------:R-:W-:Y:S01]  /*b580*/  FMUL.FTZ R79, R54, R9.reuse ;  /* 0x00000009364f7220 */ /* 0x080fe20000410000 */
[-C--:B------:R-:W-:Y:S01]  /*b590*/  FMUL.FTZ R81, R55, R9.reuse ;  /* 0x0000000937517220 */ /* 0x080fe20000410000 */
[-C--:B------:R-:W-:Y:S01]  /*b5a0*/  FMUL.FTZ R83, R58, R9.reuse ;  /* 0x000000093a537220 */ /* 0x080fe20000410000 */
[-C--:B------:R-:W-:Y:S01]  /*b5b0*/  FMUL.FTZ R85, R59, R9.reuse ;  /* 0x000000093b557220 */ /* 0x080fe20000410000 */
[-C--:B------:R-:W-:Y:S01]  /*b5c0*/  FMUL.FTZ R87, R62, R9.reuse ;  /* 0x000000093e577220 */ /* 0x080fe20000410000 */
[----:B------:R-:W2:Y:S01]  /*b5d0*/  MUFU.TANH R19, R19 ;  /* 0x0000001300137308 */ /* 0x000ea20000002400 */
[----:B0-----:R-:W-:Y:S01]  /*b5e0*/  FMNMX.FTZ R12, R11, R12, !PT ;  /* 0x0000000c0b0c7209 */ /* 0x001fe20007810000 */
[-C--:B------:R-:W-:Y:S01]  /*b5f0*/  FMUL.FTZ R33, R35, R9.reuse ;  /* 0x0000000923217220 */ /* 0x080fe20000410000 */
[-C--:B------:R-:W-:Y:S01]  /*b600*/  FMUL.FTZ R89, R63, R9.reuse ;  /* 0x000000093f597220 */ /* 0x080fe20000410000 */
[-C--:B------:R-:W-:Y:S01]  /*b610*/  FMUL.FTZ R91, R66, R9.reuse ;  /* 0x00000009425b7220 */ /* 0x080fe20000410000 */
[-C--:B------:R-:W-:Y:S01]  /*b620*/  FMUL.FTZ R93, R67, R9.reuse ;  /* 0x00000009435d7220 */ /* 0x080fe20000410000 */
[-C--:B------:R-:W-:Y:S01]  /*b630*/  FMUL.FTZ R95, R70, R9.reuse ;  /* 0x00000009465f7220 */ /* 0x080fe20000410000 */
[-C--:B------:R-:W-:Y:S01]  /*b640*/  FMUL.FTZ R71, R71, R9.reuse ;  /* 0x0000000947477220 */ /* 0x080fe20000410000 */
[----:B------:R-:W0:Y:S01]  /*b650*/  MUFU.TANH R99, R99 ;  /* 0x0000006300637308 */ /* 0x000e220000002400 */
[----:B-1----:R-:W-:Y:S01]  /*b660*/  FMNMX.FTZ R12, R13, R12, !PT ;  /* 0x0000000c0d0c7209 */ /* 0x002fe20007810000 */
[----:B------:R-:W3:Y:S04]  /*b670*/  LD.E R24, desc[UR48][R16.64+0x42c] ;  /* 0x00042c3010187980 */ /* 0x000ee8000c101900 */
[----:B------:R-:W3:Y:S02]  /*b680*/  LD.E R28, desc[UR48][R16.64+0x234] ;  /* 0x00023430101c7980 */ /* 0x000ee4000c101900 */
[----:B------:R-:W1:Y:S01]  /*b690*/  MUFU.TANH R101, R101 ;  /* 0x0000006500657308 */ /* 0x000e620000002400 */
[----:B--2---:R-:W-:Y:S01]  /*b6a0*/  FMNMX.FTZ R12, R19, R12, !PT ;  /* 0x0000000c130c7209 */ /* 0x004fe20007810000 */
[----:B------:R-:W-:Y:S01]  /*b6b0*/  FMUL.FTZ R37, R34, R9 ;  /* 0x0000000922257220 */ /* 0x000fe20000410000 */
[----:B------:R-:W2:Y:S04]  /*b6c0*/  LD.E R36, desc[UR48][R16.64+0x254] ;  /* 0x0002543010247980 */ /* 0x000ea8000c101900 */
[----:B------:R-:W2:Y:S01]  /*b6d0*/  LD.E R32, desc[UR48][R16.64+0x244] ;  /* 0x0002443010207980 */ /* 0x000ea2000c101900 */
[----:B------:R-:W4:Y:S01]  /*b6e0*/  MUFU.TANH R105, R105 ;  /* 0x0000006900697308 */ /* 0x000f220000002400 */
[----:B0-----:R-:W-:-:S02]  /*b6f0*/  FMNMX.FTZ R12, R99, R12, !PT ;  /* 0x0000000c630c7209 */ /* 0x001fc40007810000 */
[----:B------:R-:W2:Y:S05]  /*b700*/  LD.E R40, desc[UR48][R16.64+0x260] ;  /* 0x0002603010287980 */ /* 0x000eaa000c101900 */
[----:B------:R-:W0:Y:S01]  /*b710*/  MUFU.TANH R109, R109 ;  /* 0x0000006d006d7308 */ /* 0x000e220000002400 */
[----:B-1----:R-:W-:Y:S01]  /*b720*/  FMNMX.FTZ R12, R101, R12, !PT ;  /* 0x0000000c650c7209 */ /* 0x002fe20007810000 */
[----:B------:R-:W-:Y:S01]  /*b730*/  FMUL.FTZ R41, R68, R9 ;  /* 0x0000000944297220 */ /* 0x000fe20000410000 */
[----:B------:R-:W2:Y:S05]  /*b740*/  LD.E R44, desc[UR48][R16.64+0x280] ;  /* 0x00028030102c7980 */ /* 0x000eaa000c101900 */
[----:B------:R-:W1:Y:S01]  /*b750*/  MUFU.TANH R111, R111 ;  /* 0x0000006f006f7308 */ /* 0x000e620000002400 */
[----:B----4-:R-:W-:-:S07]  /*b760*/  FMNMX.FTZ R12, R105, R12, !PT ;  /* 0x0000000c690c7209 */ /* 0x010fce0007810000 */
[----:B------:R-:W4:Y:S01]  /*b770*/  MUFU.TANH R115, R115 ;  /* 0x0000007300737308 */ /* 0x000f220000002400 */
[----:B0-----:R-:W-:Y:S01]  /*b780*/  FMNMX.FTZ R12, R109, R12, !PT ;  /* 0x0000000c6d0c7209 */ /* 0x001fe20007810000 */
[----:B------:R-:W-:Y:S01]  /*b790*/  FMUL.FTZ R45, R69, R9 ;  /* 0x00000009452d7220 */ /* 0x000fe20000410000 */
[----:B------:R-:W2:Y:S05]  /*b7a0*/  LD.E R48, desc[UR48][R16.64+0x284] ;  /* 0x0002843010307980 */ /* 0x000eaa000c101900 */
[----:B------:R-:W0:Y:S01]  /*b7b0*/  MUFU.TANH R121, R121 ;  /* 0x0000007900797308 */ /* 0x000e220000002400 */
[----:B-1----:R-:W-:-:S07]  /*b7c0*/  FMNMX.FTZ R12, R111, R12, !PT ;  /* 0x0000000c6f0c7209 */ /* 0x002fce0007810000 */
[----:B------:R-:W1:Y:S01]  /*b7d0*/  MUFU.TANH R123, R123 ;  /* 0x0000007b007b7308 */ /* 0x000e620000002400 */
[----:B----4-:R-:W-:Y:S01]  /*b7e0*/  FMNMX.FTZ R12, R115, R12, !PT ;  /* 0x0000000c730c7209 */ /* 0x010fe20007810000 */
[----:B------:R-:W-:Y:S01]  /*b7f0*/  FMUL.FTZ R49, R42, R9 ;  /* 0x000000092a317220 */ /* 0x000fe20000410000 */
[----:B------:R-:W4:Y:S05]  /*b800*/  LD.E R52, desc[UR48][R16.64+0x2a0] ;  /* 0x0002a03010347980 */ /* 0x000f2a000c101900 */
[----:B------:R-:W1:Y:S01]  /*b810*/  MUFU.TANH R125, R125 ;  /* 0x0000007d007d7308 */ /* 0x000e620000002400 */
[----:B0-----:R-:W-:-:S07]  /*b820*/  FMNMX.FTZ R12, R121, R12, !PT ;  /* 0x0000000c790c7209 */ /* 0x001fce0007810000 */
[----:B------:R-:W0:Y:S01]  /*b830*/  MUFU.TANH R113, R113 ;  /* 0x0000007100717308 */ /* 0x000e220000002400 */
[----:B-1----:R-:W-:Y:S01]  /*b840*/  FMNMX.FTZ R12, R123, R12, !PT ;  /* 0x0000000c7b0c7209 */ /* 0x002fe20007810000 */
[----:B------:R-:W-:Y:S01]  /*b850*/  FMUL.FTZ R53, R65, R9 ;  /* 0x0000000941357220 */ /* 0x000fe20000410000 */
[----:B------:R-:W4:Y:S05]  /*b860*/  LD.E R56, desc[UR48][R16.64+0x2a4] ;  /* 0x0002a43010387980 */ /* 0x000f2a000c101900 */
[----:B------:R-:W1:Y:S01]  /*b870*/  MUFU.TANH R119, R119 ;  /* 0x0000007700777308 */ /* 0x000e620000002400 */
[----:B------:R-:W-:-:S07]  /*b880*/  FMNMX.FTZ R12, R125, R12, !PT ;  /* 0x0000000c7d0c7209 */ /* 0x000fce0007810000 */
[----:B------:R-:W1:Y:S01]  /*b890*/  MUFU.TANH R117, R117 ;  /* 0x0000007500757308 */ /* 0x000e620000002400 */
[----:B0-----:R-:W-:Y:S01]  /*b8a0*/  FMNMX.FTZ R12, R113, R12, !PT ;  /* 0x0000000c710c7209 */ /* 0x001fe20007810000 */
[----:B------:R-:W-:Y:S01]  /*b8b0*/  FMUL.FTZ R57, R64, R9 ;  /* 0x0000000940397220 */ /* 0x000fe20000410000 */
[----:B------:R-:W4:Y:S05]  /*b8c0*/  LD.E R60, desc[UR48][R16.64+0x2b0] ;  /* 0x0002b030103c7980 */ /* 0x000f2a000c101900 */
[----:B------:R-:W0:Y:S01]  /*b8d0*/  MUFU.TANH R107, R107 ;  /* 0x0000006b006b7308 */ /* 0x000e220000002400 */
[----:B-1----:R-:W-:-:S07]  /*b8e0*/  FMNMX.FTZ R12, R119, R12, !PT ;  /* 0x0000000c770c7209 */ /* 0x002fce0007810000 */
[----:B------:R-:W1:Y:S01]  /*b8f0*/  MUFU.TANH R97, R97 ;  /* 0x0000006100617308 */ /* 0x000e620000002400 */
[----:B------:R-:W-:-:S07]  /*b900*/  FMNMX.FTZ R12, R117, R12, !PT ;  /* 0x0000000c750c7209 */ /* 0x000fce0007810000 */
[----:B------:R-:W1:Y:S01]  /*b910*/  MUFU.TANH R103, R103 ;  /* 0x0000006700677308 */ /* 0x000e620000002400 */
[----:B0-----:R-:W-:Y:S01]  /*b920*/  FMNMX.FTZ R12, R107, R12, !PT ;  /* 0x0000000c6b0c7209 */ /* 0x001fe20007810000 */
[-C--:B------:R-:W-:Y:S01]  /*b930*/  FMUL.FTZ R27, R31, R9.reuse ;  /* 0x000000091f1b7220 */ /* 0x080fe20000410000 */
[-C--:B------:R-:W-:Y:S01]  /*b940*/  FMUL.FTZ R61, R43, R9.reuse ;  /* 0x000000092b3d7220 */ /* 0x080fe20000410000 */
[----:B------:R-:W3:Y:S04]  /*b950*/  LD.E R26, desc[UR48][R16.64+0x424] ;  /* 0x00042430101a7980 */ /* 0x000ee8000c101900 */
[----:B------:R-:W0:Y:S01]  /*b960*/  MUFU.TANH R57, R57 ;  /* 0x0000003900397308 */ /* 0x000e220000002400 */
[----:B-1----:R-:W-:Y:S01]  /*b970*/  FMNMX.FTZ R12, R97, R12, !PT ;  /* 0x0000000c610c7209 */ /* 0x002fe20007810000 */
[----:B------:R-:W2:Y:S06]  /*b980*/  LD.E R30, desc[UR48][R16.64+0x240] ;  /* 0x00024030101e7980 */ /* 0x000eac000c101900 */
[----:B------:R-:W-:Y:S08]  /*b990*/  MUFU.TANH R6, R6 ;  /* 0x0000000600067308 */ /* 0x000ff00000002400 */
[----:B------:R-:W-:Y:S08]  /*b9a0*/  MUFU.TANH R3, R3 ;  /* 0x0000000300037308 */ /* 0x000ff00000002400 */
[----:B------:R-:W-:Y:S01]  /*b9b0*/  MUFU.TANH R29, R29 ;  /* 0x0000001d001d7308 */ /* 0x000fe20000002400 */
[-C--:B------:R-:W-:Y:S01]  /*b9c0*/  FMUL.FTZ R35, R39, R9.reuse ;  /* 0x0000000927237220 */ /* 0x080fe20000410000 */
[----:B------:R-:W4:Y:S04]  /*b9d0*/  LD.E R34, desc[UR48][R16.64+0x250] ;  /* 0x0002503010227980 */ /* 0x000f28000c101900 */
[----:B------:R-:W4:Y:S02]  /*b9e0*/  LD.E R46, desc[UR48][R16.64+0x264] ;  /* 0x00026430102e7980 */ /* 0x000f24000c101900 */
[----:B------:R-:W1:Y:S01]  /*b9f0*/  MUFU.TANH R53, R53 ;  /* 0x0000003500357308 */ /* 0x000e620000002400 */
[----:B------:R-:W-:Y:S01]  /*ba00*/  FMNMX.FTZ R12, R103, R12, !PT ;  /* 0x0000000c670c7209 */ /* 0x000fe20007810000 */
[----:B------:R-:W4:Y:S04]  /*ba10*/  LD.E R54, desc[UR48][R16.64+0x290] ;  /* 0x0002903010367980 */ /* 0x000f28000c101900 */
[----:B------:R-:W4:Y:S02]  /*ba20*/  LD.E R50, desc[UR48][R16.64+0x294] ;  /* 0x0002943010327980 */ /* 0x000f24000c101900 */
[----:B------:R-:W1:Y:S01]  /*ba30*/  MUFU.TANH R41, R41 ;  /* 0x0000002900297308 */ /* 0x000e620000002400 */
[----:B0-----:R-:W-:Y:S01]  /*ba40*/  FMNMX.FTZ R12, R57, R12, !PT ;  /* 0x0000000c390c7209 */ /* 0x001fe20007810000 */
[----:B------:R-:W4:Y:S04]  /*ba50*/  LD.E R58, desc[UR48][R16.64+0x2c0] ;  /* 0x0002c030103a7980 */ /* 0x000f28000c101900 */
[----:B------:R-:W4:Y:S02]  /*ba60*/  LD.E R62, desc[UR48][R16.64+0x2c4] ;  /* 0x0002c430103e7980 */ /* 0x000f24000c101900 */
[----:B------:R-:W0:Y:S01]  /*ba70*/  MUFU.TANH R45, R45 ;  /* 0x0000002d002d7308 */ /* 0x000e220000002400 */
[----:B-1----:R-:W-:Y:S01]  /*ba80*/  FMNMX.FTZ R12, R53, R12, !PT ;  /* 0x0000000c350c7209 */ /* 0x002fe20007810000 */
[----:B------:R-:W-:Y:S01]  /*ba90*/  FMUL.FTZ R31, R38, R9 ;  /* 0x00000009261f7220 */ /* 0x000fe20000410000 */
[----:B------:R-:W4:Y:S04]  /*baa0*/  LD.E R42, desc[UR48][R16.64+0x270] ;  /* 0x00027030102a7980 */ /* 0x000f28000c101900 */
[----:B------:R-:W4:Y:S01]  /*bab0*/  LD.E R38, desc[UR48][R16.64+0x274] ;  /* 0x0002743010267980 */ /* 0x000f22000c101900 */
[----:B------:R-:W-:Y:S01]  /*bac0*/  FMNMX.FTZ R12, R41, R12, !PT ;  /* 0x0000000c290c7209 */ /* 0x000fe20007810000 */
[----:B------:R-:W1:Y:S02]  /*bad0*/  MUFU.TANH R27, R27 ;  /* 0x0000001b001b7308 */ /* 0x000e640000002400 */
[----:B------:R-:W4:Y:S04]  /*bae0*/  LD.E R64, desc[UR48][R16.64+0x2b4] ;  /* 0x0002b43010407980 */ /* 0x000f28000c101900 */
[----:B------:R-:W4:Y:S01]  /*baf0*/  LD.E R66, desc[UR48][R16.64+0x2d0] ;  /* 0x0002d03010427980 */ /* 0x000f22000c101900 */
[----:B0-----:R-:W-:Y:S01]  /*bb00*/  FMNMX.FTZ R15, R45, R12, !PT ;  /* 0x0000000c2d0f7209 */ /* 0x001fe20007810000 */
[----:B------:R-:W0:Y:S02]  /*bb10*/  MUFU.TANH R37, R37 ;  /* 0x0000002500257308 */ /* 0x000e240000002400 */
[----:B------:R-:W4:Y:S04]  /*bb20*/  LD.E R68, desc[UR48][R16.64+0x2e0] ;  /* 0x0002e03010447980 */ /* 0x000f28000c101900 */
[----:B------:R-:W1:Y:S02]  /*bb30*/  SHFL.BFLY PT, R12, R15, 0x2, 0x1f ;  /* 0x0c401f000f0c7f89 */ /* 0x000e6400000e0000 */
[----:B------:R-:W0:Y:S02]  /*bb40*/  MUFU.TANH R33, R33 ;  /* 0x0000002100217308 */ /* 0x000e240000002400 */
[----:B------:R-:W4:Y:S04]  /*bb50*/  LD.E R70, desc[UR48][R16.64+0x2f4] ;  /* 0x0002f43010467980 */ /* 0x000f28000c101900 */
[----:B------:R-:W4:Y:S02]  /*bb60*/  LD.E R43, desc[UR48][R16.64+0x268] ;  /* 0x00026830102b7980 */ /* 0x000f24000c101900 */
[----:B------:R-:W0:Y:S02]  /*bb70*/  MUFU.TANH R31, R31 ;  /* 0x0000001f001f7308 */ /* 0x000e240000002400 */
[----:B------:R-:W4:Y:S04]  /*bb80*/  LD.E R55, desc[UR48][R16.64+0x298] ;  /* 0x0002983010377980 */ /* 0x000f28000c101900 */
[----:B------:R-:W4:Y:S02]  /*bb90*/  LD.E R51, desc[UR48][R16.64+0x2ac] ;  /* 0x0002ac3010337980 */ /* 0x000f24000c101900 */
[----:B------:R-:W-:Y:S02]  /*bba0*/  MUFU.TANH R49, R49 ;  /* 0x0000003100317308 */ /* 0x000fe40000002400 */
[----:B------:R-:W4:Y:S01]  /*bbb0*/  LD.E R69, desc[UR48][R16.64+0x2bc] ;  /* 0x0002bc3010457980 */ /* 0x000f22000c101900 */
[----:B-1----:R-:W-:-:S03]  /*bbc0*/  FMNMX.FTZ R14, R15, R12, !PT ;  /* 0x0000000c0f0e7209 */ /* 0x002fc60007810000 */
[----:B------:R-:W4:Y:S01]  /*bbd0*/  LD.E R67, desc[UR48][R16.64+0x2c8] ;  /* 0x0002c83010437980 */ /* 0x000f22000c101900 */
[----:B------:R-:W-:Y:S01]  /*bbe0*/  FMNMX.FTZ R12, R6, R5, !PT ;  /* 0x00000005060c7209 */ /* 0x000fe20007810000 */
[----:B------:R-:W-:Y:S02]  /*bbf0*/  MUFU.TANH R21, R21 ;  /* 0x0000001500157308 */ /* 0x000fe40000002400 */
[----:B------:R-:W4:Y:S01]  /*bc00*/  LD.E R59, desc[UR48][R16.64+0x2cc] ;  /* 0x0002cc30103b7980 */ /* 0x000f22000c101900 */
[----:B------:R-:W-:-:S03]  /*bc10*/  FMNMX.FTZ R12, R3, R12, !PT ;  /* 0x0000000c030c7209 */ /* 0x000fc60007810000 */
[----:B------:R-:W4:Y:S01]  /*bc20*/  LD.E R65, desc[UR48][R16.64+0x2d8] ;  /* 0x0002d83010417980 */ /* 0x000f22000c101900 */
[----:B------:R-:W-:Y:S01]  /*bc30*/  FMNMX.FTZ R12, R29, R12, !PT ;  /* 0x0000000c1d0c7209 */ /* 0x000fe20007810000 */
[----:B------:R-:W1:Y:S02]  /*bc40*/  MUFU.TANH R35, R35 ;  /* 0x0000002300237308 */ /* 0x000e640000002400 */
[----:B------:R-:W4:Y:S01]  /*bc50*/  LD.E R63, desc[UR48][R16.64+0x2dc] ;  /* 0x0002dc30103f7980 */ /* 0x000f22000c101900 */
[----:B------:R-:W-:-:S04]  /*bc60*/  FMNMX.FTZ R12, R27, R12, !PT ;  /* 0x0000000c1b0c7209 */ /* 0x000fc80007810000 */
[----:B0-----:R-:W-:Y:S01]  /*bc70*/  FMNMX.FTZ R12, R37, R12, !PT ;  /* 0x0000000c250c7209 */ /* 0x001fe20007810000 */
[----:B------:R-:W0:Y:S03]  /*bc80*/  MUFU.TANH R61, R61 ;  /* 0x0000003d003d7308 */ /* 0x000e260000002400 */
[----:B------:R-:W-:-:S04]  /*bc90*/  FMNMX.FTZ R12, R33, R12, !PT ;  /* 0x0000000c210c7209 */ /* 0x000fc80007810000 */
[----:B------:R-:W-:Y:S01]  /*bca0*/  FMNMX.FTZ R12, R31, R12, !PT ;  /* 0x0000000c1f0c7209 */ /* 0x000fe20007810000 */
[----:B------:R-:W0:Y:S03]  /*bcb0*/  MUFU.TANH R73, R73 ;  /* 0x0000004900497308 */ /* 0x000e260000002400 */
[----:B-1----:R-:W-:-:S04]  /*bcc0*/  FMNMX.FTZ R12, R35, R12, !PT ;  /* 0x0000000c230c7209 */ /* 0x002fc80007810000 */
[----:B------:R-:W-:Y:S01]  /*bcd0*/  FMNMX.FTZ R12, R49, R12, !PT ;  /* 0x0000000c310c7209 */ /* 0x000fe20007810000 */
[----:B------:R-:W1:Y:S03]  /*bce0*/  MUFU.TANH R75, R75 ;  /* 0x0000004b004b7308 */ /* 0x000e660000002400 */
[----:B0-----:R-:W-:-:S05]  /*bcf0*/  FMNMX.FTZ R12, R61, R12, !PT ;  /* 0x0000000c3d0c7209 */ /* 0x001fca0007810000 */
[----:B------:R-:W0:Y:S01]  /*bd00*/  MUFU.TANH R77, R77 ;  /* 0x0000004d004d7308 */ /* 0x000e220000002400 */
[----:B------:R-:W-:-:S07]  /*bd10*/  FMNMX.FTZ R12, R21, R12, !PT ;  /* 0x0000000c150c7209 */ /* 0x000fce0007810000 */
[----:B------:R-:W0:Y:S01]  /*bd20*/  MUFU.TANH R79, R79 ;  /* 0x0000004f004f7308 */ /* 0x000e220000002400 */
[----:B------:R-:W-:-:S07]  /*bd30*/  FMNMX.FTZ R12, R73, R12, !PT ;  /* 0x0000000c490c7209 */ /* 0x000fce0007810000 */
[----:B------:R-:W0:Y:S01]  /*bd40*/  MUFU.TANH R81, R81 ;  /* 0x0000005100517308 */ /* 0x000e220000002400 */
[----:B-1----:R-:W-:-:S07]  /*bd50*/  FMNMX.FTZ R12, R75, R12, !PT ;  /* 0x0000000c4b0c7209 */ /* 0x002fce0007810000 */
[----:B------:R-:W1:Y:S01]  /*bd60*/  MUFU.TANH R83, R83 ;  /* 0x0000005300537308 */ /* 0x000e620000002400 */
[----:B0-----:R-:W-:-:S07]  /*bd70*/  FMNMX.FTZ R12, R77, R12, !PT ;  /* 0x0000000c4d0c7209 */ /* 0x001fce0007810000 */
        /* <DEDUP_REMOVED lines=13> */
[----:B-1----:R-:W-:-:S04]  /*be50*/  FMNMX.FTZ R12, R91, R12, !PT ;  /* 0x0000000c5b0c7209 */ /* 0x002fc80007810000 */
[----:B0-----:R-:W-:-:S04]  /*be60*/  FMNMX.FTZ R12, R93, R12, !PT ;  /* 0x0000000c5d0c7209 */ /* 0x001fc80007810000 */
[----:B------:R-:W-:Y:S01]  /*be70*/  FMNMX.FTZ R12, R95, R12, !PT ;  /* 0x0000000c5f0c7209 */ /* 0x000fe20007810000 */
[----:B------:R-:W0:Y:S03]  /*be80*/  SHFL.BFLY PT, R25, R14, 0x1, 0x1f ;  /* 0x0c201f000e197f89 */ /* 0x000e2600000e0000 */
[----:B------:R-:W-:-:S05]  /*be90*/  FMNMX.FTZ R9, R71, R12, !PT ;  /* 0x0000000c47097209 */ /* 0x000fca0007810000 */
[----:B------:R-:W-:Y:S04]  /*bea0*/  ST.E desc[UR48][R16.64+0x444], R9 ;  /* 0x0004440910007985 */ /* 0x000fe8000c101930 */
[----:B------:R-:W3:Y:S04]  /*beb0*/  LD.E R12, desc[UR48][R16.64+0x444] ;  /* 0x00044430100c7980 */ /* 0x000ee8000c101900 */
[----:B------:R1:W-:Y:S01]  /*bec0*/  ST.E desc[UR48][R16.64+0x440], R15 ;  /* 0x0004400f10007985 */ /* 0x0003e2000c101930 */
[----:B0-----:R-:W-:-:S03]  /*bed0*/  FMNMX.FTZ R25, R14, R25, !PT ;  /* 0x000000190e197209 */ /* 0x001fc60007810000 */
[----:B------:R-:W2:Y:S04]  /*bee0*/  LD.E R14, desc[UR48][R16.64+0x454] ;  /* 0x00045430100e7980 */ /* 0x000ea8000c101900 */
[----:B------:R-:W-:Y:S04]  /*bef0*/  ST.E desc[UR48][R16.64+0x440], R25 ;  /* 0x0004401910007985 */ /* 0x000fe8000c101930 */
[----:B------:R-:W4:Y:S04]  /*bf00*/  LD.E R39, desc[UR48][R16.64+0x440] ;  /* 0x0004403010277980 */ /* 0x000f28000c101900 */
[----:B-1----:R-:W2:Y:S04]  /*bf10*/  LD.E R15, desc[UR48][R16.64+0x450] ;  /* 0x00045030100f7980 */ /* 0x002ea8000c101900 */
[----:B---3--:R-:W0:Y:S01]  /*bf20*/  SHFL.BFLY PT, R9, R12, 0x2, 0x1f ;  /* 0x0c401f000c097f89 */ /* 0x008e2200000e0000 */
[----:B----4-:R-:W-:Y:S01]  /*bf30*/  FMUL.FTZ R88, R39, R20 ;  /* 0x0000001427587220 */ /* 0x010fe20000410000 */
[----:B0-----:R-:W-:-:S03]  /*bf40*/  FMNMX.FTZ R9, R12, R9, !PT ;  /* 0x000000090c097209 */ /* 0x001fc60007810000 */
[-CC-:B------:R-:W-:Y:S02]  /*bf50*/  FFMA.FTZ R153, R8, R20.reuse, -R88.reuse ;  /* 0x0000001408997223 */ /* 0x180fe40000010858 */
[----:B------:R-:W0:Y:S01]  /*bf60*/  SHFL.BFLY PT, R8, R9, 0x1, 0x1f ;  /* 0x0c201f0009087f89 */ /* 0x000e2200000e0000 */
[----:B------:R-:W-:Y:S01]  /*bf70*/  FADD.FTZ R25, R4, -R39 ;  /* 0x8000002704197221 */ /* 0x000fe20000010000 */
[-CC-:B------:R-:W-:Y:S01]  /*bf80*/  FFMA.FTZ R152, R7, R20.reuse, -R88.reuse ;  /* 0x0000001407987223 */ /* 0x180fe20000010858 */
[-CC-:B------:R-:W-:Y:S01]  /*bf90*/  FFMA.FTZ R155, R11, R20.reuse, -R88.reuse ;  /* 0x000000140b9b7223 */ /* 0x180fe20000010858 */
[-CC-:B------:R-:W-:Y:S01]  /*bfa0*/  FFMA.FTZ R154, R13, R20.reuse, -R88.reuse ;  /* 0x000000140d9a7223 */ /* 0x180fe20000010858 */
[-C--:B------:R-:W-:Y:S01]  /*bfb0*/  FMUL.FTZ R25, R25, R20.reuse ;  /* 0x0000001419197220 */ /* 0x080fe20000410000 */
[-CC-:B------:R-:W-:Y:S01]  /*bfc0*/  FFMA.FTZ R7, R19, R20.reuse, -R88.reuse ;  /* 0x0000001413077223 */ /* 0x180fe20000010858 */
[-CC-:B------:R-:W-:Y:S01]  /*bfd0*/  FFMA.FTZ R182, R99, R20.reuse, -R88.reuse ;  /* 0x0000001463b67223 */ /* 0x180fe20000010858 */
[----:B------:R-:W-:Y:S01]  /*bfe0*/  MUFU.EX2 R152, R152 ;  /* 0x0000009800987308 */ /* 0x000fe20000000800 */
[-CC-:B------:R-:W-:Y:S01]  /*bff0*/  FFMA.FTZ R175, R101, R20.reuse, -R88.reuse ;  /* 0x0000001465af7223 */ /* 0x180fe20000010858 */
[----:B------:R-:W-:Y:S01]  /*c000*/  FFMA.FTZ R180, R105, R20, -R88 ;  /* 0x0000001469b47223 */ /* 0x000fe20000010858 */
[----:B0-----:R-:W-:-:S05]  /*c010*/  FMNMX.FTZ R47, R9, R8, !PT ;  /* 0x00000008092f7209 */ /* 0x001fca0007810000 */
[----:B------:R-:W2:Y:S01]  /*c020*/  MUFU.EX2 R25, R25 ;  /* 0x0000001900197308 */ /* 0x000ea20000000800 */
[-CC-:B------:R-:W-:Y:S01]  /*c030*/  FFMA.FTZ R172, R109, R20.reuse, -R88.reuse ;  /* 0x000000146dac7223 */ /* 0x180fe20000010858 */
[-CC-:B------:R-:W-:Y:S01]  /*c040*/  FFMA.FTZ R169, R111, R20.reuse, -R88.reuse ;  /* 0x000000146fa97223 */ /* 0x180fe20000010858 */
[-CC-:B------:R-:W-:Y:S01]  /*c050*/  FFMA.FTZ R167, R115, R20.reuse, -R88.reuse ;  /* 0x0000001473a77223 */ /* 0x180fe20000010858 */
[-C--:B------:R-:W-:Y:S01]  /*c060*/  FMUL.FTZ R166, R47, R20.reuse ;  /* 0x000000142fa67220 */ /* 0x080fe20000410000 */
[----:B------:R-:W-:Y:S01]  /*c070*/  FADD.FTZ R5, R5, -R47 ;  /* 0x8000002f05057221 */ /* 0x000fe20000010000 */
[-CC-:B------:R-:W-:Y:S01]  /*c080*/  FFMA.FTZ R170, R121, R20.reuse, -R88.reuse ;  /* 0x0000001479aa7223 */ /* 0x180fe20000010858 */
[-C--:B------:R-:W-:Y:S01]  /*c090*/  FFMA.FTZ R164, R123, R20.reuse, -R88 ;  /* 0x000000147ba47223 */ /* 0x080fe20000010858 */
[-CC-:B------:R-:W-:Y:S01]  /*c0a0*/  FFMA.FTZ R185, R6, R20.reuse, -R166.reuse ;  /* 0x0000001406b97223 */ /* 0x180fe200000108a6 */
[----:B------:R-:W-:Y:S01]  /*c0b0*/  FMUL.FTZ R5, R20, R5 ;  /* 0x0000000514057220 */ /* 0x000fe20000410000 */
[-C--:B------:R-:W-:Y:S01]  /*c0c0*/  FFMA.FTZ R188, R3, R20.reuse, -R166 ;  /* 0x0000001403bc7223 */ /* 0x080fe200000108a6 */
        /* <DEDUP_REMOVED lines=10> */
[-C--:B------:R-:W-:Y:S01]  /*c170*/  FFMA.FTZ R9, R45, R20.reuse, -R88 ;  /* 0x000000142d097223 */ /* 0x080fe20000010858 */
[----:B------:R-:W-:Y:S01]  /*c180*/  MUFU.EX2 R185, R185 ;  /* 0x000000b900b97308 */ /* 0x000fe20000000800 */
[-CC-:B------:R-:W-:Y:S01]  /*c190*/  FFMA.FTZ R6, R29, R20.reuse, -R166.reuse ;  /* 0x000000141d067223 */ /* 0x180fe200000108a6 */
[----:B------:R-:W-:-:S06]  /*c1a0*/  FFMA.FTZ R183, R27, R20, -R166 ;  /* 0x000000141bb77223 */ /* 0x000fcc00000108a6 */
[----:B------:R-:W-:Y:S01]  /*c1b0*/  MUFU.EX2 R153, R153 ;  /* 0x0000009900997308 */ /* 0x000fe20000000800 */
[-CC-:B------:R-:W-:Y:S01]  /*c1c0*/  FFMA.FTZ R181, R37, R20.reuse, -R166.reuse ;  /* 0x0000001425b57223 */ /* 0x180fe200000108a6 */
[----:B------:R-:W3:Y:S04]  /*c1d0*/  LD.E R4, desc[UR48][R16.64+0x230] ;  /* 0x0002303010047980 */ /* 0x000ee8000c101900 */
[----:B------:R-:W4:Y:S02]  /*c1e0*/  LD.E R39, desc[UR48][R16.64+0x278] ;  /* 0x0002783010277980 */ /* 0x000f24000c101900 */
[----:B------:R-:W0:Y:S01]  /*c1f0*/  MUFU.EX2 R88, R5 ;  /* 0x0000000500587308 */ /* 0x000e220000000800 */
[----:B------:R-:W-:-:S07]  /*c200*/  FFMA.FTZ R186, R33, R20, -R166 ;  /* 0x0000001421ba7223 */ /* 0x000fce00000108a6 */
[----:B------:R-:W-:Y:S01]  /*c210*/  MUFU.EX2 R155, R155 ;  /* 0x0000009b009b7308 */ /* 0x000fe20000000800 */
[-CC-:B------:R-:W-:Y:S01]  /*c220*/  FFMA.FTZ R171, R21, R20.reuse, -R166.reuse ;  /* 0x0000001415ab7223 */ /* 0x180fe200000108a6 */
[-CC-:B------:R-:W-:Y:S01]  /*c230*/  FFMA.FTZ R163, R79, R20.reuse, -R166.reuse ;  /* 0x000000144fa37223 */ /* 0x180fe200000108a6 */
[-CC-:B------:R-:W-:Y:S01]  /*c240*/  FFMA.FTZ R177, R31, R20.reuse, -R166.reuse ;  /* 0x000000141fb17223 */ /* 0x180fe200000108a6 */
[----:B------:R-:W-:-:S04]  /*c250*/  FFMA.FTZ R184, R35, R20, -R166 ;  /* 0x0000001423b87223 */ /* 0x000fc800000108a6 */
        /* <DEDUP_REMOVED lines=8> */
[----:B------:R-:W1:Y:S01]  /*c2e0*/  MUFU.EX2 R188, R188 ;  /* 0x000000bc00bc7308 */ /* 0x000e620000000800 */
[-CC-:B------:R-:W-:Y:S01]  /*c2f0*/  FFMA.FTZ R125, R81, R20.reuse, -R166.reuse ;  /* 0x00000014517d7223 */ /* 0x180fe200000108a6 */
[-CC-:B------:R-:W-:Y:S01]  /*c300*/  FFMA.FTZ R158, R89, R20.reuse, -R166.reuse ;  /* 0x00000014599e7223 */ /* 0x180fe200000108a6 */
[-CC-:B------:R-:W-:Y:S01]  /*c310*/  FFMA.FTZ R109, R91, R20.reuse, -R166.reuse ;  /* 0x000000145b6d7223 */ /* 0x180fe200000108a6 */
[-CC-:B------:R-:W-:Y:S01]  /*c320*/  FFMA.FTZ R93, R93, R20.reuse, -R166.reuse ;  /* 0x000000145d5d7223 */ /* 0x180fe200000108a6 */
[-CC-:B------:R-:W-:Y:S01]  /*c330*/  FFMA.FTZ R3, R95, R20.reuse, -R166.reuse ;  /* 0x000000145f037223 */ /* 0x180fe200000108a6 */
[----:B------:R-:W4:Y:S02]  /*c340*/  LD.E R101, desc[UR48][R16.64+0x348] ;  /* 0x0003483010657980 */ /* 0x000f24000c101900 */
[----:B------:R-:W1:Y:S01]  /*c350*/  MUFU.EX2 R6, R6 ;  /* 0x0000000600067308 */ /* 0x000e620000000800 */
[-CC-:B------:R-:W-:Y:S01]  /*c360*/  FFMA.FTZ R21, R87, R20.reuse, -R166.reuse ;  /* 0x0000001457157223 */ /* 0x180fe200000108a6 */
[----:B------:R-:W-:Y:S01]  /*c370*/  FFMA.FTZ R79, R71, R20, -R166 ;  /* 0x00000014474f7223 */ /* 0x000fe200000108a6 */
[----:B--2---:R-:W-:Y:S01]  /*c380*/  FFMA.FTZ R20, R25, R15, R152 ;  /* 0x0000000f19147223 */ /* 0x004fe20000010098 */
[----:B------:R-:W2:Y:S04]  /*c390*/  LD.E R105, desc[UR48][R16.64+0x358] ;  /* 0x0003583010697980 */ /* 0x000ea8000c101900 */
[----:B------:R-:W1:Y:S01]  /*c3a0*/  MUFU.EX2 R183, R183 ;  /* 0x000000b700b77308 */ /* 0x000e620000000800 */
[----:B0-----:R-:W-:Y:S01]  /*c3b0*/  FFMA.FTZ R15, R88, R14, R185 ;  /* 0x0000000e580f7223 */ /* 0x001fe200000100b9 */
[----:B------:R-:W-:Y:S01]  /*c3c0*/  FADD.FTZ R20, R153, R20 ;  /* 0x0000001499147221 */ /* 0x000fe20000010000 */
[----:B------:R-:W2:Y:S05]  /*c3d0*/  LD.E R99, desc[UR48][R16.64+0x368] ;  /* 0x0003683010637980 */ /* 0x000eaa000c101900 */
[----:B------:R-:W0:Y:S01]  /*c3e0*/  MUFU.EX2 R7, R7 ;  /* 0x0000000700077308 */ /* 0x000e220000000800 */
[----:B-1----:R-:W-:-:S07]  /*c3f0*/  FADD.FTZ R15, R188, R15 ;  /* 0x0000000fbc0f7221 */ /* 0x002fce0000010000 */
[----:B------:R-:W-:Y:S08]  /*c400*/  MUFU.EX2 R182, R182 ;  /* 0x000000b600b67308 */ /* 0x000ff00000000800 */
[----:B------:R-:W-:Y:S08]  /*c410*/  MUFU.EX2 R175, R175 ;  /* 0x000000af00af7308 */ /* 0x000ff00000000800 */
[----:B------:R-:W-:Y:S01]  /*c420*/  MUFU.EX2 R180, R180 ;  /* 0x000000b400b47308 */ /* 0x000fe20000000800 */
[----:B------:R1:W-:Y:S04]  /*c430*/  ST.E desc[UR48][R16.64+0x444], R47 ;  /* 0x0004442f10007985 */ /* 0x0003e8000c101930 */
[----:B------:R-:W4:Y:S03]  /*c440*/  LD.E R29, desc[UR48][R16.64+0x248] ;  /* 0x00024830101d7980 */ /* 0x000f26000c101900 */
[----:B------:R-:W1:Y:S01]  /*c450*/  MUFU.EX2 R181, R181 ;  /* 0x000000b500b57308 */ /* 0x000e620000000800 */
[----:B------:R-:W-:Y:S01]  /*c460*/  FADD.FTZ R119, R155, R20 ;  /* 0x000000149b777221 */ /* 0x000fe20000010000 */
[----:B------:R-:W-:Y:S01]  /*c470*/  FADD.FTZ R14, R6, R15 ;  /* 0x0000000f060e7221 */ /* 0x000fe20000010000 */
[----:B------:R-:W2:Y:S04]  /*c480*/  LD.E R33, desc[UR48][R16.64+0x238] ;  /* 0x0002383010217980 */ /* 0x000ea8000c101900 */
[----:B------:R-:W4:Y:S01]  /*c490*/  LD.E R31, desc[UR48][R16.64+0x23c] ;  /* 0x00023c30101f7980 */ /* 0x000f22000c101900 */
[----:B------:R-:W1:Y:S01]  /*c4a0*/  MUFU.EX2 R186, R186 ;  /* 0x000000ba00ba7308 */ /* 0x000e620000000800 */
[----:B------:R-:W-:Y:S01]  /*c4b0*/  FADD.FTZ R20, R154, R119 ;  /* 0x000000779a147221 */ /* 0x000fe20000010000 */
[----:B------:R-:W-:Y:S01]  /*c4c0*/  FADD.FTZ R14, R183, R14 ;  /* 0x0000000eb70e7221 */ /* 0x000fe20000010000 */
[----:B------:R-:W4:Y:S04]  /*c4d0*/  LD.E R27, desc[UR48][R16.64+0x24c] ;  /* 0x00024c30101b7980 */ /* 0x000f28000c101900 */
[----:B------:R-:W4:Y:S01]  /*c4e0*/  LD.E R5, desc[UR48][R16.64+0x258] ;  /* 0x0002583010057980 */ /* 0x000f22000c101900 */
[----:B------:R-:W1:Y:S01]  /*c4f0*/  MUFU.EX2 R177, R177 ;  /* 0x000000b100b17308 */ /* 0x000e620000000800 */
[----:B0-----:R-:W-:Y:S01]  /*c500*/  FADD.FTZ R15, R7, R20 ;  /* 0x00000014070f7221 */ /* 0x001fe20000010000 */
[----:B-1----:R-:W-:Y:S01]  /*c510*/  FADD.FTZ R127, R181, R14 ;  /* 0x0000000eb57f7221 */ /* 0x002fe20000010000 */
[----:B------:R-:W4:Y:S04]  /*c520*/  LD.E R45, desc[UR48][R16.64+0x25c] ;  /* 0x00025c30102d7980 */ /* 0x000f28000c101900 */
[----:B------:R-:W4:Y:S01]  /*c530*/  LD.E R41, desc[UR48][R16.64+0x26c] ;  /* 0x00026c3010297980 */ /* 0x000f22000c101900 */
[----:B------:R-:W0:Y:S01]  /*c540*/  MUFU.EX2 R184, R184 ;  /* 0x000000b800b87308 */ /* 0x000e220000000800 */
[----:B------:R-:W-:Y:S01]  /*c550*/  FADD.FTZ R14, R182, R15 ;  /* 0x0000000fb60e7221 */ /* 0x000fe20000010000 */
[----:B------:R-:W-:Y:S01]  /*c560*/  FADD.FTZ R20, R186, R127 ;  /* 0x0000007fba147221 */ /* 0x000fe20000010000 */
[----:B------:R-:W4:Y:S04]  /*c570*/  LD.E R35, desc[UR48][R16.64+0x27c] ;  /* 0x00027c3010237980 */ /* 0x000f28000c101900 */
[----:B------:R-:W4:Y:S01]  /*c580*/  LD.E R37, desc[UR48][R16.64+0x288] ;  /* 0x0002883010257980 */ /* 0x000f22000c101900 */
[----:B------:R-:W1:Y:S03]  /*c590*/  MUFU.EX2 R172, R172 ;  /* 0x000000ac00ac7308 */ /* 0x000e660000000800 */
[----:B------:R-:W4:Y:S04]  /*c5a0*/  LD.E R57, desc[UR48][R16.64+0x28c] ;  /* 0x00028c3010397980 */ /* 0x000f28000c101900 */
[----:B------:R-:W4:Y:S01]  /*c5b0*/  LD.E R53, desc[UR48][R16.64+0x29c] ;  /* 0x00029c3010357980 */ /* 0x000f22000c101900 */
[----:B------:R-:W1:Y:S01]  /*c5c0*/  MUFU.EX2 R173, R173 ;  /* 0x000000ad00ad7308 */ /* 0x000e620000000800 */
[----:B------:R-:W-:Y:S01]  /*c5d0*/  FADD.FTZ R15, R175, R14 ;  /* 0x0000000eaf0f7221 */ /* 0x000fe20000010000 */
[----:B------:R-:W-:Y:S01]  /*c5e0*/  FADD.FTZ R133, R177, R20 ;  /* 0x00000014b1857221 */ /* 0x000fe20000010000 */
[----:B------:R-:W4:Y:S04]  /*c5f0*/  LD.E R47, desc[UR48][R16.64+0x2a8] ;  /* 0x0002a830102f7980 */ /* 0x000f28000c101900 */
[----:B------:R-:W4:Y:S01]  /*c600*/  LD.E R49, desc[UR48][R16.64+0x2b8] ;  /* 0x0002b83010317980 */ /* 0x000f22000c101900 */
[----:B------:R-:W1:Y:S01]  /*c610*/  MUFU.EX2 R176, R176 ;  /* 0x000000b000b07308 */ /* 0x000e620000000800 */
[----:B------:R-:W-:Y:S01]  /*c620*/  FADD.FTZ R15, R180, R15 ;  /* 0x0000000fb40f7221 */ /* 0x000fe20000010000 */
[----:B0-----:R-:W-:Y:S01]  /*c630*/  FADD.FTZ R14, R184, R133 ;  /* 0x00000085b80e7221 */ /* 0x001fe20000010000 */
[----:B------:R-:W4:Y:S04]  /*c640*/  LD.E R61, desc[UR48][R16.64+0x2e8] ;  /* 0x0002e830103d7980 */ /* 0x000f28000c101900 */
[----:B------:R-:W4:Y:S01]  /*c650*/  LD.E R107, desc[UR48][R16.64+0x34c] ;  /* 0x00034c30106b7980 */ /* 0x000f22000c101900 */
[----:B------:R-:W0:Y:S01]  /*c660*/  MUFU.EX2 R171, R171 ;  /* 0x000000ab00ab7308 */ /* 0x000e220000000800 */
[----:B-1----:R-:W-:Y:S01]  /*c670*/  FADD.FTZ R20, R172, R15 ;  /* 0x0000000fac147221 */ /* 0x002fe20000010000 */
[----:B------:R-:W-:Y:S01]  /*c680*/  FADD.FTZ R15, R173, R14 ;  /* 0x0000000ead0f7221 */ /* 0x000fe20000010000 */
[----:B------:R-:W4:Y:S04]  /*c690*/  LD.E R71, desc[UR48][R16.64+0x2ec] ;  /* 0x0002ec3010477980 */ /* 0x000f28000c101900 */
[----:B------:R-:W4:Y:S01]  /*c6a0*/  LD.E R73, desc[UR48][R16.64+0x2f8] ;  /* 0x0002f83010497980 */ /* 0x000f22000c101900 */
[----:B------:R-:W1:Y:S01]  /*c6b0*/  MUFU.EX2 R174, R174 ;  /* 0x000000ae00ae7308 */ /* 0x000e620000000800 */
[----:B------:R-:W-:-:S02]  /*c6c0*/  FADD.FTZ R14, R176, R15 ;  /* 0x0000000fb00e7221 */ /* 0x000fc40000010000 */
[----:B------:R-:W4:Y:S04]  /*c6d0*/  LD.E R75, desc[UR48][R16.64+0x2fc] ;  /* 0x0002fc30104b7980 */ /* 0x000f28000c101900 */
[----:B------:R-:W4:Y:S01]  /*c6e0*/  LD.E R77, desc[UR48][R16.64+0x308] ;  /* 0x00030830104d7980 */ /* 0x000f22000c101900 */
[----:B0-----:R-:W-:Y:S01]  /*c6f0*/  FADD.FTZ R145, R171, R14 ;  /* 0x0000000eab917221 */ /* 0x001fe20000010000 */
[----:B------:R0:W-:Y:S02]  /*c700*/  MUFU.EX2 R166, R125 ;  /* 0x0000007d00a67308 */ /* 0x0001e40000000800 */
[----:B------:R-:W4:Y:S04]  /*c710*/  LD.E R95, desc[UR48][R16.64+0x30c] ;  /* 0x00030c30105f7980 */ /* 0x000f28000c101900 */
[----:B------:R-:W4:Y:S01]  /*c720*/  LD.E R91, desc[UR48][R16.64+0x318] ;  /* 0x00031830105b7980 */ /* 0x000f22000c101900 */
[----:B-1----:R-:W-:-:S03]  /*c730*/  FADD.FTZ R14, R174, R145 ;  /* 0x00000091ae0e7221 */ /* 0x002fc60000010000 */
        /* <DEDUP_REMOVED lines=14> */
[----:B0-----:R-:W4:Y:S04]  /*c820*/  LD.E R125, desc[UR48][R16.64+0x3ac] ;  /* 0x0003ac30107d7980 */ /* 0x001f28000c101900 */
[----:B------:R-:W4:Y:S04]  /*c830*/  LD.E R127, desc[UR48][R16.64+0x3b8] ;  /* 0x0003b830107f7980 */ /* 0x000f28000c101900 */
[----:B------:R-:W4:Y:S04]  /*c840*/  LD.E R133, desc[UR48][R16.64+0x3cc] ;  /* 0x0003cc3010857980 */ /* 0x000f28000c101900 */
[----:B------:R-:W4:Y:S01]  /*c850*/  LD.E R145, desc[UR48][R16.64+0x3fc] ;  /* 0x0003fc3010917980 */ /* 0x000f22000c101900 */
[----:B------:R-:W0:Y:S08]  /*c860*/  MUFU.EX2 R169, R169 ;  /* 0x000000a900a97308 */ /* 0x000e300000000800 */
[----:B------:R-:W1:Y:S08]  /*c870*/  MUFU.EX2 R167, R167 ;  /* 0x000000a700a77308 */ /* 0x000e700000000800 */
[----:B------:R-:W1:Y:S01]  /*c880*/  MUFU.EX2 R170, R170 ;  /* 0x000000aa00aa7308 */ /* 0x000e620000000800 */
[----:B0-----:R-:W-:-:S07]  /*c890*/  FADD.FTZ R20, R169, R20 ;  /* 0x00000014a9147221 */ /* 0x001fce0000010000 */
[----:B------:R-:W0:Y:S08]  /*c8a0*/  MUFU.EX2 R164, R164 ;  /* 0x000000a400a47308 */ /* 0x000e300000000800 */
[----:B------:R-:W0:Y:S01]  /*c8b0*/  MUFU.EX2 R165, R165 ;  /* 0x000000a500a57308 */ /* 0x000e220000000800 */
[----:B-1----:R-:W-:-:S07]  /*c8c0*/  FADD.FTZ R15, R167, R20 ;  /* 0x00000014a70f7221 */ /* 0x002fce0000010000 */
[----:B------:R-:W1:Y:S08]  /*c8d0*/  MUFU.EX2 R161, R161 ;  /* 0x000000a100a17308 */ /* 0x000e700000000800 */
[----:B------:R-:W3:Y:S01]  /*c8e0*/  MUFU.EX2 R168, R168 ;  /* 0x000000a800a87308 */ /* 0x000ee20000000800 */
[----:B------:R-:W-:-:S07]  /*c8f0*/  FADD.FTZ R15, R170, R15 ;  /* 0x0000000faa0f7221 */ /* 0x000fce0000010000 */
[----:B------:R-:W3:Y:S08]  /*c900*/  MUFU.EX2 R162, R162 ;  /* 0x000000a200a27308 */ /* 0x000ef00000000800 */
[----:B------:R-:W3:Y:S01]  /*c910*/  MUFU.EX2 R163, R163 ;  /* 0x000000a300a37308 */ /* 0x000ee20000000800 */
[----:B0-----:R-:W-:Y:S01]  /*c920*/  FADD.FTZ R20, R164, R15 ;  /* 0x0000000fa4147221 */ /* 0x001fe20000010000 */
[----:B------:R-:W-:-:S06]  /*c930*/  FADD.FTZ R195, R165, R14 ;  /* 0x0000000ea5c37221 */ /* 0x000fcc0000010000 */
[----:B------:R-:W0:Y:S01]  /*c940*/  MUFU.EX2 R159, R159 ;  /* 0x0000009f009f7308 */ /* 0x000e220000000800 */
[----:B-1----:R-:W-:Y:S01]  /*c950*/  FADD.FTZ R203, R161, R20 ;  /* 0x00000014a1cb7221 */ /* 0x002fe20000010000 */
[----:B---3--:R-:W-:-:S06]  /*c960*/  FADD.FTZ R14, R168, R195 ;  /* 0x000000c3a80e7221 */ /* 0x008fcc0000010000 */
[----:B------:R-:W-:Y:S08]  /*c970*/  MUFU.EX2 R19, R19 ;  /* 0x0000001300137308 */ /* 0x000ff00000000800 */
[----:B------:R-:W1:Y:S01]  /*c980*/  MUFU.EX2 R157, R157 ;  /* 0x0000009d009d7308 */ /* 0x000e620000000800 */
[----:B------:R-:W-:Y:S01]  /*c990*/  FADD.FTZ R214, R162, R203 ;  /* 0x000000cba2d67221 */ /* 0x000fe20000010000 */
[----:B------:R-:W-:-:S06]  /*c9a0*/  FADD.FTZ R195, R163, R14 ;  /* 0x0000000ea3c37221 */ /* 0x000fcc0000010000 */
[----:B------:R-:W-:Y:S08]  /*c9b0*/  MUFU.EX2 R156, R156 ;  /* 0x0000009c009c7308 */ /* 0x000ff00000000800 */
[----:B------:R-:W3:Y:S01]  /*c9c0*/  MUFU.EX2 R160, R160 ;  /* 0x000000a000a07308 */ /* 0x000ee20000000800 */
[----:B0-----:R-:W-:Y:S01]  /*c9d0*/  FADD.FTZ R214, R159, R214 ;  /* 0x000000d69fd67221 */ /* 0x001fe20000010000 */
[----:B------:R-:W-:-:S06]  /*c9e0*/  FADD.FTZ R14, R166, R195 ;  /* 0x000000c3a60e7221 */ /* 0x000fcc0000010000 */
[----:B------:R-:W0:Y:S08]  /*c9f0*/  MUFU.EX2 R18, R18 ;  /* 0x0000001200127308 */ /* 0x000e300000000800 */
[----:B------:R-:W0:Y:S01]  /*ca00*/  MUFU.EX2 R21, R21 ;  /* 0x0000001500157308 */ /* 0x000e220000000800 */
[----:B-1----:R-:W-:-:S07]  /*ca10*/  FADD.FTZ R195, R157, R14 ;  /* 0x0000000e9dc37221 */ /* 0x002fce0000010000 */
[----:B------:R-:W1:Y:S08]  /*ca20*/  MUFU.EX2 R13, R13 ;  /* 0x0000000d000d7308 */ /* 0x000e700000000800 */
[----:B------:R-:W2:Y:S01]  /*ca30*/  MUFU.EX2 R158, R158 ;  /* 0x0000009e009e7308 */ /* 0x000ea20000000800 */
[----:B---3--:R-:W-:-:S07]  /*ca40*/  FADD.FTZ R14, R160, R195 ;  /* 0x000000c3a00e7221 */ /* 0x008fce0000010000 */
[----:B------:R-:W3:Y:S08]  /*ca50*/  MUFU.EX2 R11, R11 ;  /* 0x0000000b000b7308 */ /* 0x000ef00000000800 */
[----:B------:R0:W3:Y:S02]  /*ca60*/  MUFU.EX2 R15, R109 ;  /* 0x0000006d000f7308 */ /* 0x0000e40000000800 */
[----:B0-----:R-:W-:-:S06]  /*ca70*/  FADD.FTZ R109, R19, R214 ;  /* 0x000000d6136d7221 */ /* 0x001fcc0000010000 */
[----:B------:R-:W0:Y:S01]  /*ca80*/  MUFU.EX2 R12, R12 ;  /* 0x0000000c000c7308 */ /* 0x000e220000000800 */
[----:B------:R-:W-:-:S07]  /*ca90*/  FADD.FTZ R109, R156, R109 ;  /* 0x0000006d9c6d7221 */ /* 0x000fce0000010000 */
[----:B------:R3:W0:Y:S01]  /*caa0*/  MUFU.EX2 R20, R93 ;  /* 0x0000005d00147308 */ /* 0x0006220000000800 */
[----:B------:R-:W-:Y:S01]  /*cab0*/  FADD.FTZ R214, R18, R109 ;  /* 0x0000006d12d67221 */ /* 0x000fe20000010000 */
[----:B------:R-:W-:-:S06]  /*cac0*/  FADD.FTZ R109, R21, R14 ;  /* 0x0000000e156d7221 */ /* 0x000fcc0000010000 */
[----:B------:R-:W0:Y:S01]  /*cad0*/  MUFU.EX2 R8, R8 ;  /* 0x0000000800087308 */ /* 0x000e220000000800 */
[----:B-1----:R-:W-:Y:S01]  /*cae0*/  FADD.FTZ R214, R13, R214 ;  /* 0x000000d60dd67221 */ /* 0x002fe20000010000 */
[----:B--2---:R-:W-:-:S06]  /*caf0*/  FADD.FTZ R216, R158, R109 ;  /* 0x0000006d9ed87221 */ /* 0x004fcc0000010000 */
[----:B------:R-:W1:Y:S01]  /*cb00*/  MUFU.EX2 R3, R3 ;  /* 0x0000000300037308 */ /* 0x000e620000000800 */
[----:B---3--:R-:W-:Y:S01]  /*cb10*/  FADD.FTZ R93, R11, R214 ;  /* 0x000000d60b5d7221 */ /* 0x008fe20000010000 */
[----:B------:R-:W-:-:S06]  /*cb20*/  FADD.FTZ R109, R15, R216 ;  /* 0x000000d80f6d7221 */ /* 0x000fcc0000010000 */
[----:B------:R-:W2:Y:S01]  /*cb30*/  MUFU.EX2 R14, R79 ;  /* 0x0000004f000e7308 */ /* 0x000ea20000000800 */
[----:B0-----:R-:W-:Y:S01]  /*cb40*/  FADD.FTZ R93, R12, R93 ;  /* 0x0000005d0c5d7221 */ /* 0x001fe20000010000 */
[----:B------:R-:W-:-:S06]  /*cb50*/  FADD.FTZ R214, R20, R109 ;  /* 0x0000006d14d67221 */ /* 0x000fcc0000010000 */
[----:B------:R-:W0:Y:S01]  /*cb60*/  MUFU.EX2 R9, R9 ;  /* 0x0000000900097308 */ /* 0x000e220000000800 */
[----:B------:R-:W-:Y:S01]  /*cb70*/  FADD.FTZ R216, R8, R93 ;  /* 0x0000005d08d87221 */ /* 0x000fe20000010000 */
[----:B-1----:R-:W-:Y:S01]  /*cb80*/  FADD.FTZ R93, R3, R214 ;  /* 0x000000d6035d7221 */ /* 0x002fe20000010000 */
[----:B------:R-:W-:-:S03]  /*cb90*/  FMUL.FTZ R213, R25, R26 ;  /* 0x0000001a19d57220 */ /* 0x000fc60000410000 */
[----:B--2---:R-:W-:Y:S01]  /*cba0*/  FADD.FTZ R93, R14, R93 ;  /* 0x0000005d0e5d7221 */ /* 0x004fe20000010000 */
[----:B------:R-:W-:Y:S01]  /*cbb0*/  FMUL.FTZ R215, R88, R24 ;  /* 0x0000001858d77220 */ /* 0x000fe20000410000 */
[C---:B------:R-:W-:Y:S01]  /*cbc0*/  FMUL.FTZ R79, R25.reuse, R4 ;  /* 0x00000004194f7220 */ /* 0x040fe20000410000 */
[----:B------:R-:W-:Y:S02]  /*cbd0*/  FMUL.FTZ R195, R25, R28 ;  /* 0x0000001c19c37220 */ /* 0x000fe40000410000 */
[----:B------:R1:W-:Y:S01]  /*cbe0*/  ST.E desc[UR48][R16.64+0x454], R93 ;  /* 0x0004545d10007985 */ /* 0x0003e2000c101930 */
[----:B0-----:R-:W-:-:S03]  /*cbf0*/  FADD.FTZ R109, R9, R216 ;  /* 0x000000d8096d7221 */ /* 0x001fc60000010000 */
[----:B------:R0:W-:Y:S01]  /*cc00*/  ST.E desc[UR48][R16.64+0x424], R213 ;  /* 0x000424d510007985 */ /* 0x0001e2000c101930 */
[C---:B------:R-:W-:Y:S01]  /*cc10*/  FMUL.FTZ R203, R25.reuse, R30 ;  /* 0x0000001e19cb7220 */ /* 0x040fe20000410000 */
[C---:B------:R-:W-:Y:S01]  /*cc20*/  FMUL.FTZ R211, R25.reuse, R32 ;  /* 0x0000002019d37220 */ /* 0x040fe20000410000 */
[C---:B-1----:R-:W-:Y:S01]  /*cc30*/  FMUL.FTZ R93, R25.reuse, R36 ;  /* 0x00000024195d7220 */ /* 0x042fe20000410000 */
[----:B------:R1:W-:Y:S01]  /*cc40*/  ST.E desc[UR48][R16.64+0x450], R109 ;  /* 0x0004506d10007985 */ /* 0x0003e2000c101930 */
[C---:B------:R-:W-:Y:S01]  /*cc50*/  FMUL.FTZ R217, R25.reuse, R44 ;  /* 0x0000002c19d97220 */ /* 0x040fe20000410000 */
[C---:B0-----:R-:W-:Y:S02]  /*cc60*/  FMUL.FTZ R213, R25.reuse, R40 ;  /* 0x0000002819d57220 */ /* 0x041fe40000410000 */
[----:B------:R0:W-:Y:S04]  /*cc70*/  ST.E desc[UR48][R16.64+0x42c], R215 ;  /* 0x00042cd710007985 */ /* 0x0001e8000c101930 */
[----:B------:R2:W-:Y:S04]  /*cc80*/  ST.E desc[UR48][R16.64+0x230], R79 ;  /* 0x0002304f10007985 */ /* 0x0005e8000c101930 */
[----:B------:R3:W-:Y:S01]  /*cc90*/  ST.E desc[UR48][R16.64+0x234], R195 ;  /* 0x000234c310007985 */ /* 0x0007e2000c101930 */
[----:B-1----:R-:W-:-:S03]  /*cca0*/  FMUL.FTZ R109, R25, R34 ;  /* 0x00000022196d7220 */ /* 0x002fc60000410000 */
[----:B------:R1:W-:Y:S01]  /*ccb0*/  ST.E desc[UR48][R16.64+0x254], R93 ;  /* 0x0002545d10007985 */ /* 0x0003e2000c101930 */
[C---:B0-----:R-:W-:Y:S01]  /*ccc0*/  FMUL.FTZ R215, R25.reuse, R38 ;  /* 0x0000002619d77220 */ /* 0x041fe20000410000 */
[C---:B--2---:R-:W-:Y:S01]  /*ccd0*/  FMUL.FTZ R79, R25.reuse, R46 ;  /* 0x0000002e194f7220 */ /* 0x044fe20000410000 */
[C---:B---3--:R-:W-:Y:S01]  /*cce0*/  FMUL.FTZ R195, R25.reuse, R42 ;  /* 0x0000002a19c37220 */ /* 0x048fe20000410000 */
[C---:B-1----:R-:W-:Y:S01]  /*ccf0*/  FMUL.FTZ R93, R25.reuse, R48 ;  /* 0x00000030195d7220 */ /* 0x042fe20000410000 */
[----:B------:R0:W-:Y:S01]  /*cd00*/  ST.E desc[UR48][R16.64+0x240], R203 ;  /* 0x000240cb10007985 */ /* 0x0001e2000c101930 */
[----:B------:R-:W-:-:S03]  /*cd10*/  FMUL.FTZ R219, R25, R56 ;  /* 0x0000003819db7220 */ /* 0x000fc60000410000 */
[----:B------:R1:W-:Y:S04]  /*cd20*/  ST.E desc[UR48][R16.64+0x244], R211 ;  /* 0x000244d310007985 */ /* 0x0003e8000c101930 */
[----:B------:R2:W-:Y:S04]  /*cd30*/  ST.E desc[UR48][R16.64+0x250], R109 ;  /* 0x0002506d10007985 */ /* 0x0005e8000c101930 */
[----:B------:R3:W-:Y:S01]  /*cd40*/  ST.E desc[UR48][R16.64+0x260], R213 ;  /* 0x000260d510007985 */ /* 0x0007e2000c101930 */
[----:B0-----:R-:W-:-:S03]  /*cd50*/  FMUL.FTZ R203, R25, R50 ;  /* 0x0000003219cb7220 */ /* 0x001fc60000410000 */
[----:B------:R0:W-:Y:S01]  /*cd60*/  ST.E desc[UR48][R16.64+0x264], R79 ;  /* 0x0002644f10007985 */ /* 0x0001e2000c101930 */
[----:B-1----:R-:W-:-:S03]  /*cd70*/  FMUL.FTZ R211, R25, R52 ;  /* 0x0000003419d37220 */ /* 0x002fc60000410000 */
[----:B------:R1:W-:Y:S01]  /*cd80*/  ST.E desc[UR48][R16.64+0x270], R195 ;  /* 0x000270c310007985 */ /* 0x0003e2000c101930 */
[----:B--2---:R-:W-:-:S03]  /*cd90*/  FMUL.FTZ R109, R25, R54 ;  /* 0x00000036196d7220 */ /* 0x004fc60000410000 */
[----:B------:R2:W-:Y:S01]  /*cda0*/  ST.E desc[UR48][R16.64+0x274], R215 ;  /* 0x000274d710007985 */ /* 0x0005e2000c101930 */
[----:B---3--:R-:W-:-:S03]  /*cdb0*/  FMUL.FTZ R213, R25, R58 ;  /* 0x0000003a19d57220 */ /* 0x008fc60000410000 */
[----:B------:R3:W-:Y:S01]  /*cdc0*/  ST.E desc[UR48][R16.64+0x280], R217 ;  /* 0x000280d910007985 */ /* 0x0007e2000c101930 */
[----:B0-----:R-:W-:-:S03]  /*cdd0*/  FMUL.FTZ R79, R25, R60 ;  /* 0x0000003c194f7220 */ /* 0x001fc60000410000 */
[----:B------:R0:W-:Y:S01]  /*cde0*/  ST.E desc[UR48][R16.64+0x284], R93 ;  /* 0x0002845d10007985 */ /* 0x0001e2000c101930 */
[C---:B-1----:R-:W-:Y:S01]  /*cdf0*/  FMUL.FTZ R195, R25.reuse, R64 ;  /* 0x0000004019c37220 */ /* 0x042fe20000410000 */
[C---:B--2---:R-:W-:Y:S01]  /*ce00*/  FMUL.FTZ R215, R25.reuse, R62 ;  /* 0x0000003e19d77220 */ /* 0x044fe20000410000 */
[C---:B---3--:R-:W-:Y:S01]  /*ce10*/  FMUL.FTZ R217, R25.reuse, R66 ;  /* 0x0000004219d97220 */ /* 0x048fe20000410000 */
[C---:B0-----:R-:W-:Y:S01]  /*ce20*/  FMUL.FTZ R93, R25.reuse, R72 ;  /* 0x00000048195d7220 */ /* 0x041fe20000410000 */
[----:B------:R0:W-:Y:S04]  /*ce30*/  ST.E desc[UR48][R16.64+0x290], R109 ;  /* 0x0002906d10007985 */ /* 0x0001e8000c101930 */
        /* <DEDUP_REMOVED lines=13> */
[----:B-1----:R-:W-:-:S03]  /*cf10*/  FMUL.FTZ R195, R25, R78 ;  /* 0x0000004e19c37220 */ /* 0x002fc60000410000 */
[----:B------:R1:W-:Y:S01]  /*cf20*/  ST.E desc[UR48][R16.64+0x2d4], R93 ;  /* 0x0002d45d10007985 */ /* 0x0003e2000c101930 */
[C---:B--2---:R-:W-:Y:S01]  /*cf30*/  FMUL.FTZ R213, R25.reuse, R80 ;  /* 0x0000005019d57220 */ /* 0x044fe20000410000 */
[C---:B---3--:R-:W-:Y:S01]  /*cf40*/  FMUL.FTZ R215, R25.reuse, R86 ;  /* 0x0000005619d77220 */ /* 0x048fe20000410000 */
[C---:B0-----:R-:W-:Y:S01]  /*cf50*/  FMUL.FTZ R217, R25.reuse, R84 ;  /* 0x0000005419d97220 */ /* 0x041fe20000410000 */
[C---:B-1----:R-:W-:Y:S01]  /*cf60*/  FMUL.FTZ R93, R25.reuse, R108 ;  /* 0x0000006c195d7220 */ /* 0x042fe20000410000 */
        /* <DEDUP_REMOVED lines=39> */
[----:B-1----:R-:W-:Y:S01]  /*d1e0*/  FMUL.FTZ R93, R25, R138 ;  /* 0x0000008a195d7220 */ /* 0x002fe20000410000 */
[----:B------:R0:W-:Y:S01]  /*d1f0*/  ST.E desc[UR48][R16.64+0x380], R109 ;  /* 0x0003806d10007985 */ /* 0x0001e2000c101930 */
[C---:B------:R-:W-:Y:S01]  /*d200*/  FMUL.FTZ R33, R88.reuse, R33 ;  /* 0x0000002158217220 */ /* 0x040fe20000410000 */
[C---:B----4-:R-:W-:Y:S02]  /*d210*/  FMUL.FTZ R31, R88.reuse, R31 ;  /* 0x0000001f581f7220 */ /* 0x050fe40000410000 */
[----:B------:R1:W-:Y:S01]  /*d220*/  ST.E desc[UR48][R16.64+0x384], R203 ;  /* 0x000384cb10007985 */ /* 0x0003e2000c101930 */
[C---:B------:R-:W-:Y:S01]  /*d230*/  FMUL.FTZ R29, R88.reuse, R29 ;  /* 0x0000001d581d7220 */ /* 0x040fe20000410000 */
[----:B------:R-:W-:-:S02]  /*d240*/  FMUL.FTZ R27, R88, R27 ;  /* 0x0000001b581b7220 */ /* 0x000fc40000410000 */
[----:B------:R2:W-:Y:S01]  /*d250*/  ST.E desc[UR48][R16.64+0x390], R211 ;  /* 0x000390d310007985 */ /* 0x0005e2000c101930 */
[C---:B------:R-:W-:Y:S01]  /*d260*/  FMUL.FTZ R5, R88.reuse, R5 ;  /* 0x0000000558057220 */ /* 0x040fe20000410000 */
[C---:B------:R-:W-:Y:S02]  /*d270*/  FMUL.FTZ R45, R88.reuse, R45 ;  /* 0x0000002d582d7220 */ /* 0x040fe40000410000 */
[----:B------:R3:W-:Y:S01]  /*d280*/  ST.E desc[UR48][R16.64+0x394], R219 ;  /* 0x000394db10007985 */ /* 0x0007e2000c101930 */
[C---:B0-----:R-:W-:Y:S01]  /*d290*/  FMUL.FTZ R109, R25.reuse, R130 ;  /* 0x00000082196d7220 */ /* 0x041fe20000410000 */
[C---:B------:R-:W-:Y:S02]  /*d2a0*/  FMUL.FTZ R43, R88.reuse, R43 ;  /* 0x0000002b582b7220 */ /* 0x040fe40000410000 */
[----:B------:R0:W-:Y:S01]  /*d2b0*/  ST.E desc[UR48][R16.64+0x3a0], R79 ;  /* 0x0003a04f10007985 */ /* 0x0001e2000c101930 */
[----:B-1----:R-:W-:Y:S01]  /*d2c0*/  FMUL.FTZ R203, R25, R136 ;  /* 0x0000008819cb7220 */ /* 0x002fe20000410000 */
[----:B------:R-:W-:-:S02]  /*d2d0*/  FMUL.FTZ R41, R88, R41 ;  /* 0x0000002958297220 */ /* 0x000fc40000410000 */
[----:B------:R1:W-:Y:S01]  /*d2e0*/  ST.E desc[UR48][R16.64+0x3a4], R195 ;  /* 0x0003a4c310007985 */ /* 0x0003e2000c101930 */
[C---:B--2---:R-:W-:Y:S01]  /*d2f0*/  FMUL.FTZ R211, R25.reuse, R134 ;  /* 0x0000008619d37220 */ /* 0x044fe20000410000 */
[C---:B------:R-:W-:Y:S02]  /*d300*/  FMUL.FTZ R39, R88.reuse, R39 ;  /* 0x0000002758277220 */ /* 0x040fe40000410000 */
[----:B------:R2:W-:Y:S01]  /*d310*/  ST.E desc[UR48][R16.64+0x3b0], R213 ;  /* 0x0003b0d510007985 */ /* 0x0005e2000c101930 */
[C---:B---3--:R-:W-:Y:S01]  /*d320*/  FMUL.FTZ R219, R25.reuse, R132 ;  /* 0x0000008419db7220 */ /* 0x048fe20000410000 */
[C---:B------:R-:W-:Y:S02]  /*d330*/  FMUL.FTZ R35, R88.reuse, R35 ;  /* 0x0000002358237220 */ /* 0x040fe40000410000 */
[----:B------:R3:W-:Y:S01]  /*d340*/  ST.E desc[UR48][R16.64+0x3b4], R215 ;  /* 0x0003b4d710007985 */ /* 0x0007e2000c101930 */
[----:B0-----:R-:W-:Y:S01]  /*d350*/  FMUL.FTZ R79, R25, R146 ;  /* 0x00000092194f7220 */ /* 0x001fe20000410000 */
[----:B------:R-:W-:-:S02]  /*d360*/  FMUL.FTZ R37, R88, R37 ;  /* 0x0000002558257220 */ /* 0x000fc40000410000 */
[----:B------:R0:W-:Y:S01]  /*d370*/  ST.E desc[UR48][R16.64+0x3c0], R217 ;  /* 0x0003c0d910007985 */ /* 0x0001e2000c101930 */
[C---:B-1----:R-:W-:Y:S01]  /*d380*/  FMUL.FTZ R195, R25.reuse, R140 ;  /* 0x0000008c19c37220 */ /* 0x042fe20000410000 */
[C---:B------:R-:W-:Y:S02]  /*d390*/  FMUL.FTZ R57, R88.reuse, R57 ;  /* 0x0000003958397220 */ /* 0x040fe40000410000 */
[----:B------:R1:W-:Y:S01]  /*d3a0*/  ST.E desc[UR48][R16.64+0x3c4], R93 ;  /* 0x0003c45d10007985 */ /* 0x0003e2000c101930 */
[C---:B--2---:R-:W-:Y:S01]  /*d3b0*/  FMUL.FTZ R213, R25.reuse, R144 ;  /* 0x0000009019d57220 */ /* 0x044fe20000410000 */
[C---:B------:R-:W-:Y:S01]  /*d3c0*/  FMUL.FTZ R55, R88.reuse, R55 ;  /* 0x0000003758377220 */ /* 0x040fe20000410000 */
[C---:B------:R-:W-:Y:S01]  /*d3d0*/  FMUL.FTZ R53, R88.reuse, R53 ;  /* 0x0000003558357220 */ /* 0x040fe20000410000 */
[C---:B---3--:R-:W-:Y:S01]  /*d3e0*/  FMUL.FTZ R215, R25.reuse, R142 ;  /* 0x0000008e19d77220 */ /* 0x048fe20000410000 */
[C---:B------:R-:W-:Y:S01]  /*d3f0*/  FMUL.FTZ R47, R88.reuse, R47 ;  /* 0x0000002f582f7220 */ /* 0x040fe20000410000 */
[C---:B------:R-:W-:Y:S01]  /*d400*/  FMUL.FTZ R51, R88.reuse, R51 ;  /* 0x0000003358337220 */ /* 0x040fe20000410000 */
[C---:B------:R-:W-:Y:S01]  /*d410*/  FMUL.FTZ R49, R88.reuse, R49 ;  /* 0x0000003158317220 */ /* 0x040fe20000410000 */
[C---:B0-----:R-:W-:Y:S01]  /*d420*/  FMUL.FTZ R217, R25.reuse, R212 ;  /* 0x000000d419d97220 */ /* 0x041fe20000410000 */
[C---:B------:R-:W-:Y:S01]  /*d430*/  FMUL.FTZ R69, R88.reuse, R69 ;  /* 0x0000004558457220 */ /* 0x040fe20000410000 */
[C---:B------:R-:W-:Y:S01]  /*d440*/  FMUL.FTZ R67, R88.reuse, R67 ;  /* 0x0000004358437220 */ /* 0x040fe20000410000 */
[C---:B------:R-:W-:Y:S01]  /*d450*/  FMUL.FTZ R59, R88.reuse, R59 ;  /* 0x0000003b583b7220 */ /* 0x040fe20000410000 */
[C---:B-1----:R-:W-:Y:S01]  /*d460*/  FMUL.FTZ R93, R25.reuse, R150 ;  /* 0x00000096195d7220 */ /* 0x042fe20000410000 */
[----:B------:R-:W-:Y:S01]  /*d470*/  FMUL.FTZ R25, R25, R148 ;  /* 0x0000009419197220 */ /* 0x000fe20000410000 */
[C---:B------:R-:W-:Y:S01]  /*d480*/  FMUL.FTZ R65, R88.reuse, R65 ;  /* 0x0000004158417220 */ /* 0x040fe20000410000 */
        /* <DEDUP_REMOVED lines=41> */
[----:B------:R-:W-:Y:S01]  /*d720*/  FMUL.FTZ R149, R88, R149 ;  /* 0x0000009558957220 */ /* 0x000fe20000410000 */
[----:B------:R-:W-:Y:S04]  /*d730*/  ST.E desc[UR48][R16.64+0x3d0], R109 ;  /* 0x0003d06d10007985 */ /* 0x000fe8000c101930 */
        /* <DEDUP_REMOVED lines=14> */
[----:B------:R0:W-:Y:S04]  /*d820*/  ST.E desc[UR48][R16.64+0x258], R5 ;  /* 0x0002580510007985 */ /* 0x0001e8000c101930 */
[----:B------:R-:W-:Y:S04]  /*d830*/  ST.E desc[UR48][R16.64+0x25c], R45 ;  /* 0x00025c2d10007985 */ /* 0x000fe8000c101930 */
[----:B------:R-:W-:Y:S04]  /*d840*/  ST.E desc[UR48][R16.64+0x268], R43 ;  /* 0x0002682b10007985 */ /* 0x000fe8000c101930 */
[----:B------:R-:W-:Y:S04]  /*d850*/  ST.E desc[UR48][R16.64+0x26c], R41 ;  /* 0x00026c2910007985 */ /* 0x000fe8000c101930 */
[----:B------:R-:W-:Y:S04]  /*d860*/  ST.E desc[UR48][R16.64+0x278], R39 ;  /* 0x0002782710007985 */ /* 0x000fe8000c101930 */
[----:B------:R1:W-:Y:S04]  /*d870*/  ST.E desc[UR48][R16.64+0x27c], R35 ;  /* 0x00027c2310007985 */ /* 0x0003e8000c101930 */
[----:B------:R2:W-:Y:S04]  /*d880*/  ST.E desc[UR48][R16.64+0x288], R37 ;  /* 0x0002882510007985 */ /* 0x0005e8000c101930 */
[----:B------:R-:W-:Y:S04]  /*d890*/  ST.E desc[UR48][R16.64+0x28c], R57 ;  /* 0x00028c3910007985 */ /* 0x000fe8000c101930 */
[----:B------:R-:W-:Y:S04]  /*d8a0*/  ST.E desc[UR48][R16.64+0x298], R55 ;  /* 0x0002983710007985 */ /* 0x000fe8000c101930 */
[----:B------:R-:W-:Y:S04]  /*d8b0*/  ST.E desc[UR48][R16.64+0x29c], R53 ;  /* 0x00029c3510007985 */ /* 0x000fe8000c101930 */
[----:B------:R3:W-:Y:S04]  /*d8c0*/  ST.E desc[UR48][R16.64+0x2a8], R47 ;  /* 0x0002a82f10007985 */ /* 0x0007e8000c101930 */
[----:B------:R-:W-:Y:S04]  /*d8d0*/  ST.E desc[UR48][R16.64+0x2ac], R51 ;  /* 0x0002ac3310007985 */ /* 0x000fe8000c101930 */
[----:B------:R4:W-:Y:S04]  /*d8e0*/  ST.E desc[UR48][R16.64+0x2b8], R49 ;  /* 0x0002b83110007985 */ /* 0x0009e8000c101930 */
[----:B------:R-:W-:Y:S04]  /*d8f0*/  ST.E desc[UR48][R16.64+0x2bc], R69 ;  /* 0x0002bc4510007985 */ /* 0x000fe8000c101930 */
[----:B------:R-:W-:Y:S04]  /*d900*/  ST.E desc[UR48][R16.64+0x2c8], R67 ;  /* 0x0002c84310007985 */ /* 0x000fe8000c101930 */
[----:B------:R4:W-:Y:S04]  /*d910*/  ST.E desc[UR48][R16.64+0x2cc], R59 ;  /* 0x0002cc3b10007985 */ /* 0x0009e8000c101930 */
[----:B------:R-:W-:Y:S04]  /*d920*/  ST.E desc[UR48][R16.64+0x2d8], R65 ;  /* 0x0002d84110007985 */ /* 0x000fe8000c101930 */
[----:B------:R-:W-:Y:S04]  /*d930*/  ST.E desc[UR48][R16.64+0x2dc], R63 ;  /* 0x0002dc3f10007985 */ /* 0x000fe8000c101930 */
[----:B------:R4:W-:Y:S04]  /*d940*/  ST.E desc[UR48][R16.64+0x2e8], R61 ;  /* 0x0002e83d10007985 */ /* 0x0009e8000c101930 */
[----:B------:R4:W-:Y:S04]  /*d950*/  ST.E desc[UR48][R16.64+0x2ec], R71 ;  /* 0x0002ec4710007985 */ /* 0x0009e8000c101930 */
[----:B------:R4:W-:Y:S04]  /*d960*/  ST.E desc[UR48][R16.64+0x2f8], R73 ;  /* 0x0002f84910007985 */ /* 0x0009e8000c101930 */
[----:B------:R4:W-:Y:S04]  /*d970*/  ST.E desc[UR48][R16.64+0x2fc], R75 ;  /* 0x0002fc4b10007985 */ /* 0x0009e8000c101930 */
[----:B------:R4:W-:Y:S04]  /*d980*/  ST.E desc[UR48][R16.64+0x308], R77 ;  /* 0x0003084d10007985 */ /* 0x0009e8000c101930 */
        /* <DEDUP_REMOVED lines=11> */
[----:B------:R-:W-:Y:S04]  /*da40*/  ST.E desc[UR48][R16.64+0x368], R99 ;  /* 0x0003686310007985 */ /* 0x000fe8000c101930 */
[----:B------:R4:W-:Y:S04]  /*da50*/  ST.E desc[UR48][R16.64+0x36c], R97 ;  /* 0x00036c6110007985 */ /* 0x0009e8000c101930 */
        /* <DEDUP_REMOVED lines=18> */
[----:B------:R-:W-:Y:S04]  /*db80*/  ST.E desc[UR48][R16.64+0x408], R189 ;  /* 0x000408bd10007985 */ /* 0x000fe8000c101930 */
[----:B------:R4:W-:Y:S04]  /*db90*/  ST.E desc[UR48][R16.64+0x40c], R147 ;  /* 0x00040c9310007985 */ /* 0x0009e8000c101930 */
[----:B------:R-:W-:Y:S04]  /*dba0*/  ST.E desc[UR48][R16.64+0x418], R187 ;  /* 0x000418bb10007985 */ /* 0x000fe8000c101930 */
[----:B------:R-:W-:Y:S04]  /*dbb0*/  ST.E desc[UR48][R16.64+0x41c], R151 ;  /* 0x00041c9710007985 */ /* 0x000fe8000c101930 */
[----:B------:R4:W-:Y:S01]  /*dbc0*/  ST.E desc[UR48][R16.64+0x428], R149 ;  /* 0x0004289510007985 */ /* 0x0009e2000c101930 */
[----:B------:R1:W-:Y:S06]  /*dbd0*/  BAR.SYNC.DEFER_BLOCKING R205, 0x100 ;  /* 0x000400cd0000751d */ /* 0x0003ec0000010000 */
[----:B0-----:R-:W4:Y:S04]  /*dbe0*/  LD.E R5, desc[UR48][R16.64+0x230] ;  /* 0x0002303010057980 */ /* 0x001f28000c101900 */
[----:B------:R-:W4:Y:S04]  /*dbf0*/  LD.E R25, desc[UR48][R16.64+0x234] ;  /* 0x0002343010197980 */ /* 0x000f28000c101900 */
[----:B------:R-:W4:Y:S04]  /*dc00*/  LD.E R27, desc[UR48][R16.64+0x238] ;  /* 0x00023830101b7980 */ /* 0x000f28000c101900 */
[----:B------:R-:W4:Y:S04]  /*dc10*/  LD.E R29, desc[UR48][R16.64+0x23c] ;  /* 0x00023c30101d7980 */ /* 0x000f28000c101900 */
[----:B------:R-:W4:Y:S04]  /*dc20*/  LD.E R31, desc[UR48][R16.64+0x240] ;  /* 0x00024030101f7980 */ /* 0x000f28000c101900 */
[----:B------:R-:W4:Y:S04]  /*dc30*/  LD.E R33, desc[UR48][R16.64+0x244] ;  /* 0x0002443010217980 */ /* 0x000f28000c101900 */
[----:B-1----:R-:W4:Y:S04]  /*dc40*/  LD.E R35, desc[UR48][R16.64+0x248] ;  /* 0x0002483010237980 */ /* 0x002f28000c101900 */
[----:B--2---:R-:W2:Y:S04]  /*dc50*/  LD.E R37, desc[UR48][R16.64+0x24c] ;  /* 0x00024c3010257980 */ /* 0x004ea8000c101900 */
[----:B------:R-:W2:Y:S04]  /*dc60*/  LD.E R39, desc[UR48][R16.64+0x250] ;  /* 0x0002503010277980 */ /* 0x000ea8000c101900 */
[----:B------:R-:W2:Y:S04]  /*dc70*/  LD.E R41, desc[UR48][R16.64+0x254] ;  /* 0x0002543010297980 */ /* 0x000ea8000c101900 */
[----:B------:R-:W2:Y:S04]  /*dc80*/  LD.E R43, desc[UR48][R16.64+0x258] ;  /* 0x00025830102b7980 */ /* 0x000ea8000c101900 */
[----:B------:R-:W2:Y:S04]  /*dc90*/  LD.E R45, desc[UR48][R16.64+0x25c] ;  /* 0x00025c30102d7980 */ /* 0x000ea8000c101900 */
[----:B---3--:R-:W3:Y:S04]  /*dca0*/  LD.E R47, desc[UR48][R16.64+0x260] ;  /* 0x00026030102f7980 */ /* 0x008ee8000c101900 */
[----:B----4-:R-:W4:Y:S04]  /*dcb0*/  LD.E R49, desc[UR48][R16.64+0x264] ;  /* 0x0002643010317980 */ /* 0x010f28000c101900 */
        /* <DEDUP_REMOVED lines=114> */
[----:B------:R-:W-:Y:S04]  /*e3e0*/  ST.E desc[UR48][R16.64+0x230], R5 ;  /* 0x0002300510007985 */ /* 0x000fe8000c101930 */
[----:B------:R-:W-:Y:S04]  /*e3f0*/  ST.E desc[UR48][R16.64+0x234], R25 ;  /* 0x0002341910007985 */ /* 0x000fe8000c101930 */
[----:B------:R-:W-:Y:S04]  /*e400*/  ST.E desc[UR48][R16.64+0x238], R27 ;  /* 0x0002381b10007985 */ /* 0x000fe8000c101930 */
[----:B------:R-:W-:Y:S04]  /*e410*/  ST.E desc[UR48][R16.64+0x23c], R29 ;  /* 0x00023c1d10007985 */ /* 0x000fe8000c101930 */
[----:B------:R-:W-:Y:S04]  /*e420*/  ST.E desc[UR48][R16.64+0x240], R31 ;  /* 0x0002401f10007985 */ /* 0x000fe8000c101930 */
[----:B------:R-:W-:Y:S04]  /*e430*/  ST.E desc[UR48][R16.64+0x244], R33 ;  /* 0x0002442110007985 */ /* 0x000fe8000c101930 */
[----:B------:R-:W-:Y:S04]  /*e440*/  ST.E desc[UR48][R16.64+0x248], R35 ;  /* 0x0002482310007985 */ /* 0x000fe8000c101930 */
[----:B--2---:R-:W-:Y:S04]  /*e450*/  ST.E desc[UR48][R16.64+0x24c], R37 ;  /* 0x00024c2510007985 */ /* 0x004fe8000c101930 */
[----:B------:R-:W-:Y:S04]  /*e460*/  ST.E desc[UR48][R16.64+0x250], R39 ;  /* 0x0002502710007985 */ /* 0x000fe8000c101930 */
[----:B------:R-:W-:Y:S04]  /*e470*/  ST.E desc[UR48][R16.64+0x254], R41 ;  /* 0x0002542910007985 */ /* 0x000fe8000c101930 */
[----:B------:R-:W-:Y:S04]  /*e480*/  ST.E desc[UR48][R16.64+0x258], R43 ;  /* 0x0002582b10007985 */ /* 0x000fe8000c101930 */
[----:B------:R-:W-:Y:S04]  /*e490*/  ST.E desc[UR48][R16.64+0x25c], R45 ;  /* 0x00025c2d10007985 */ /* 0x000fe8000c101930 */
[----:B---3--:R-:W-:Y:S04]  /*e4a0*/  ST.E desc[UR48][R16.64+0x260], R47 ;  /* 0x0002602f10007985 */ /* 0x008fe8000c101930 */
[----:B----4-:R-:W-:Y:S04]  /*e4b0*/  ST.E desc[UR48][R16.64+0x264], R49 ;  /* 0x0002643110007985 */ /* 0x010fe8000c101930 */
        /* <DEDUP_REMOVED lines=114> */
[----:B0-----:R-:W4:Y:S04]  /*ebe0*/  LD.E R187, desc[UR48][R16.64+0x218] ;  /* 0x0002183010bb7980 */ /* 0x001f28000c101900 */
[----:B-1----:R-:W4:Y:S04]  /*ebf0*/  LD.E.64 R4, desc[UR48][R16.64+0xa8] ;  /* 0x0000a83010047980 */ /* 0x002f28000c101b00 */
[----:B------:R-:W4:Y:S04]  /*ec00*/  LDL R189, [R1+0x88] ;  /* 0x0000880001bd7983 */ /* 0x000f280000100800 */
[----:B--2---:R-:W2:Y:S04]  /*ec10*/  LD.E R24, desc[UR48][R16.64+0x230] ;  /* 0x0002303010187980 */ /* 0x004ea8000c101900 */
[----:B------:R-:W2:Y:S04]  /*ec20*/  LD.E R25, desc[UR48][R16.64+0x234] ;  /* 0x0002343010197980 */ /* 0x000ea8000c101900 */
[----:B---3--:R-:W2:Y:S04]  /*ec30*/  LD.E R26, desc[UR48][R16.64+0x238] ;  /* 0x00023830101a7980 */ /* 0x008ea8000c101900 */
[----:B------:R-:W2:Y:S04]  /*ec40*/  LD.E R27, desc[UR48][R16.64+0x23c] ;  /* 0x00023c30101b7980 */ /* 0x000ea8000c101900 */
[----:B----4-:R-:W2:Y:S04]  /*ec50*/  LD.E R28, desc[UR48][R16.64+0x240] ;  /* 0x00024030101c7980 */ /* 0x010ea8000c101900 */
[----:B------:R-:W2:Y:S04]  /*ec60*/  LD.E R29, desc[UR48][R16.64+0x244] ;  /* 0x00024430101d7980 */ /* 0x000ea8000c101900 */
        /* <DEDUP_REMOVED lines=121> */
[----:B------:R-:W2:Y:S01]  /*f400*/  LD.E R151, desc[UR48][R16.64+0x42c] ;  /* 0x00042c3010977980 */ /* 0x000ea2000c101900 */
[----:B------:R-:W-:Y:S01]  /*f410*/  IMAD R4, R187, 0xc00, R4 ;  /* 0x00000c00bb047824 */ /* 0x000fe200078e0204 */
[----:B------:R-:W-:-:S02]  /*f420*/  ISETP.NE.U32.AND P2, PT, R189, RZ, PT ;  /* 0x000000ffbd00720c */ /* 0x000fc40003f45070 */
[----:B------:R-:W-:Y:S02]  /*f430*/  R2UR UR7, R5 ;  /* 0x00000000050772ca */ /* 0x000fe400000e0000 */
[----:B------:R-:W-:Y:S02]  /*f440*/  R2UR UR6, R4 ;  /* 0x00000000040672ca */ /* 0x000fe400000e0000 */
[----:B------:R-:W-:Y:S02]  /*f450*/  F2FP.F16.F32.PACK_AB R152, R153, R152 ;  /* 0x000000989998723e */ /* 0x000fe400000000ff */
[----:B------:R-:W-:Y:S02]  /*f460*/  F2FP.F16.F32.PACK_AB R154, R154, R155 ;  /* 0x0000009b9a9a723e */ /* 0x000fe400000000ff */
[----:B------:R-:W-:Y:S02]  /*f470*/  F2FP.F16.F32.PACK_AB R153, R188, R185 ;  /* 0x000000b9bc99723e */ /* 0x000fe400000000ff */
[----:B------:R-:W-:Y:S01]  /*f480*/  F2FP.F16.F32.PACK_AB R155, R183, R6 ;  /* 0x00000006b79b723e */ /* 0x000fe200000000ff */
[----:B------:R-:W-:Y:S01]  /*f490*/  VOTEU.ANY UP0, P2 ;  /* 0x00000000003f7886 */ /* 0x000fe20001000100 */
[----:B------:R-:W-:-:S02]  /*f4a0*/  VIADD R6, R4, 0x80 ;  /* 0x0000008004067836 */ /* 0x000fc40000000000 */
[----:B--2---:R-:W-:-:S06]  /*f4b0*/  WARPGROUP.ARRIVE ;  /* 0x00000000000079c5 */ /* 0x004fcc0000000000 */
[----:B------:R-:W-:Y:S01]  /*f4c0*/  HGMMA.64x256x16.F32 R24, R152, gdesc[UR4].tnspB, R24, UP0, gsb0 ;  /* 0x43e0000498187df0 */ /* 0x000fe2000b800818 */
[----:B------:R-:W-:Y:S01]  /*f4d0*/  R2UR UR6, R6 ;  /* 0x00000000060672ca */ /* 0x000fe200000e0000 */
[----:B------:R-:W-:Y:S01]  /*f4e0*/  VIADD R6, R4, 0x100 ;  /* 0x0000010004067836 */ /* 0x000fe20000000000 */
[----:B------:R-:W-:Y:S02]  /*f4f0*/  WARPGROUP.DEPBAR.LE gsb0, 0x0 ;  /* 0x00008000000079c5 */ /* 0x000fe40000010000 */
[----:B------:R-:W-:Y:S01]  /*f500*/  F2FP.F16.F32.PACK_AB R152, R182, R7 ;  /* 0x00000007b698723e */ /* 0x000fe200000000ff */
[----:B------:R-:W-:Y:S01]  /*f510*/  IMAD.MOV.U32 R7, RZ, RZ, R5 ;  /* 0x000000ffff077224 */ /* 0x000fe200078e0005 */
[----:B------:R-:W-:-:S04]  /*f520*/  F2FP.F16.F32.PACK_AB R153, R186, R181 ;  /* 0x000000b5ba99723e */ /* 0x000fc800000000ff */
[----:B------:R-:W-:Y:S02]  /*f530*/  R2UR UR7, R7 ;  /* 0x00000000070772ca */ /* 0x000fe400000e0000 */
[----:B------:R-:W-:Y:S02]  /*f540*/  F2FP.F16.F32.PACK_AB R154, R180, R175 ;  /* 0x000000afb49a723e */ /* 0x000fe400000000ff */
[----:B------:R-:W-:Y:S01]  /*f550*/  F2FP.F16.F32.PACK_AB R155, R184, R177 ;  /* 0x000000b1b89b723e */ /* 0x000fe200000000ff */
        /* <DEDUP_REMOVED lines=127> */
[----:B------:R0:W-:Y:S02]  /*fd50*/  ST.E desc[UR48][R16.64+0x42c], R151 ;  /* 0x00042c9710007985 */ /* 0x0001e4000c101930 */
[----:B0-----:R-:W-:-:S06]  /*fd60*/  WARPGROUP.ARRIVE ;  /* 0x00000000000079c5 */ /* 0x001fcc0000000000 */
[----:B------:R-:W-:Y:S01]  /*fd70*/  HGMMA.64x256x16.F32 R24, R152, gdesc[UR4].tnspB, R24, gsb0 ;  /* 0x43e0000498187df0 */ /* 0x000fe20008000818 */
[----:B------:R-:W-:Y:S01]  /*fd80*/  IMAD.MOV.U32 R7, RZ, RZ, R5 ;  /* 0x000000ffff077224 */ /* 0x000fe200078e0005 */
[----:B------:R-:W-:-:S04]  /*fd90*/  R2UR UR6, R6 ;  /* 0x00000000060672ca */ /* 0x000fc800000e0000 */
[----:B------:R-:W-:Y:S01]  /*fda0*/  R2UR UR7, R7 ;  /* 0x00000000070772ca */ /* 0x000fe200000e0000 */
[----:B------:R-:W-:Y:S01]  /*fdb0*/  STL [R1+0x88], R0 ;  /* 0x0000880001007387 */ /* 0x000fe20000100800 */
[----:B------:R-:W-:Y:S02]  /*fdc0*/  VIADD R6, R4, 0x180 ;  /* 0x0000018004067836 */ /* 0x000fe40000000000 */
[----:B------:R-:W-:Y:S01]  /*fdd0*/  IMAD.MOV.U32 R7, RZ, RZ, R5 ;  /* 0x000000ffff077224 */ /* 0x000fe200078e0005 */
[----:B------:R-:W-:Y:S02]  /*fde0*/  WARPGROUP.DEPBAR.LE gsb0, 0x0 ;  /* 0x00008000000079c5 */ /* 0x000fe40000010000 */
[----:B------:R-:W-:Y:S02]  /*fdf0*/  F2FP.F16.F32.PACK_AB R152, R169, R172 ;  /* 0x000000aca998723e */ /* 0x000fe400000000ff */
[----:B------:R-:W-:Y:S02]  /*fe00*/  F2FP.F16.F32.PACK_AB R153, R176, R173 ;  /* 0x000000adb099723e */ /* 0x000fe400000000ff */
[----:B------:R-:W-:-:S02]  /*fe10*/  F2FP.F16.F32.PACK_AB R154, R170, R167 ;  /* 0x000000a7aa9a723e */ /* 0x000fc400000000ff */
        /* <DEDUP_REMOVED lines=131> */
[----:B------:R-:W-:Y:S02]  /*10650*/  R2UR UR6, R6 ;  /* 0x00000000060672ca */ /* 0x000fe400000e0000 */
[----:B------:R-:W-:Y:S01]  /*10660*/  R2UR UR7, R7 ;  /* 0x00000000070772ca */ /* 0x000fe200000e0000 */
[----:B------:R-:W-:Y:S01]  /*10670*/  STL [R1+0x88], R0 ;  /* 0x0000880001007387 */ /* 0x000fe20000100800 */
[----:B------:R-:W-:Y:S02]  /*10680*/  VIADD R6, R4, 0x200 ;  /* 0x0000020004067836 */ /* 0x000fe40000000000 */
[----:B------:R-:W-:Y:S01]  /*10690*/  IMAD.MOV.U32 R7, RZ, RZ, R5 ;  /* 0x000000ffff077224 */ /* 0x000fe200078e0005 */
[----:B------:R-:W-:Y:S02]  /*106a0*/  WARPGROUP.DEPBAR.LE gsb0, 0x0 ;  /* 0x00008000000079c5 */ /* 0x000fe40000010000 */
[----:B------:R-:W-:-:S02]  /*106b0*/  F2FP.F16.F32.PACK_AB R152, R161, R164 ;  /* 0x000000a4a198723e */ /* 0x000fc400000000ff */
[----:B------:R-:W-:Y:S02]  /*106c0*/  F2FP.F16.F32.PACK_AB R153, R168, R165 ;  /* 0x000000a5a899723e */ /* 0x000fe400000000ff */
        /* <DEDUP_REMOVED lines=135> */
[----:B------:R-:W-:Y:S01]  /*10f40*/  VIADD R4, R4, 0x280 ;  /* 0x0000028004047836 */ /* 0x000fe20000000000 */
[----:B------:R-:W-:Y:S02]  /*10f50*/  WARPGROUP.DEPBAR.LE gsb0, 0x0 ;  /* 0x00008000000079c5 */ /* 0x000fe40000010000 */
[----:B------:R-:W-:Y:S02]  /*10f60*/  F2FP.F16.F32.PACK_AB R152, R156, R19 ;  /* 0x000000139c98723e */ /* 0x000fe400000000ff */
[----:B------:R-:W-:-:S02]  /*10f70*/  F2FP.F16.F32.PACK_AB R153, R160, R157 ;  /* 0x0000009da099723e */ /* 0x000fc400000000ff */
        /* <DEDUP_REMOVED lines=270> */
[----:B------:R-:W-:Y:S02]  /*12060*/  STL [R1+0x88], R0 ;  /* 0x0000880001007387 */ /* 0x000fe40000100800 */
[----:B------:R-:W-:Y:S02]  /*12070*/  WARPGROUP.DEPBAR.LE gsb0, 0x0 ;  /* 0x00008000000079c5 */ /* 0x000fe40000010000 */
[----:B------:R-:W-:Y:S04]  /*12080*/  ST.E desc[UR48][R16.64+0x230], R24 ;  /* 0x0002301810007985 */ /* 0x000fe8000c101930 */
[----:B------:R0:W-:Y:S04]  /*12090*/  ST.E desc[UR48][R16.64+0x234], R25 ;  /* 0x0002341910007985 */ /* 0x0001e8000c101930 */
        /* <DEDUP_REMOVED lines=126> */
[----:B------:R4:W-:Y:S04]  /*12880*/  STL [R1+0x88], R0 ;  /* 0x0000880001007387 */ /* 0x0009e80000100800 */
        /* <DEDUP_REMOVED lines=10> */
[----:B-1----:R-:W4:Y:S04]  /*12930*/  LD.E R27, desc[UR48][R16.64+0x258] ;  /* 0x00025830101b7980 */ /* 0x002f28000c101900 */
[----:B--2---:R-:W2:Y:S04]  /*12940*/  LD.E R29, desc[UR48][R16.64+0x25c] ;  /* 0x00025c30101d7980 */ /* 0x004ea8000c101900 */
        /* <DEDUP_REMOVED lines=127> */
[----:B--2---:R0:W-:Y:S04]  /*13140*/  ST.E desc[UR48][R16.64+0x25c], R29 ;  /* 0x00025c1d10007985 */ /* 0x0041e8000c101930 */
[----:B---3--:R0:W-:Y:S04]  /*13150*/  ST.E desc[UR48][R16.64+0x260], R31 ;  /* 0x0002601f10007985 */ /* 0x0081e8000c101930 */
[----:B----4-:R0:W-:Y:S04]  /*13160*/  ST.E desc[UR48][R16.64+0x264], R33 ;  /* 0x0002642110007985 */ /* 0x0101e8000c101930 */
        /* <DEDUP_REMOVED lines=113> */
[----:B------:R0:W-:Y:S01]  /*13880*/  ST.E desc[UR48][R16.64+0x42c], R58 ;  /* 0x00042c3a10007985 */ /* 0x0001e2000c101930 */
[----:B------:R-:W-:Y:S04]  /*13890*/  BSSY B0, `(.L_x_2079) ;  /* 0x0000008000007945 */ /* 0x000fe80003800000 */
[----:B------:R-:W-:Y:S05]  /*138a0*/  @P0 BRA `(.L_x_2080) ;  /* 0x0000000000180947 */ /* 0x000fea0003800000 */
[----:B0-----:R-:W2:Y:S04]  /*138b0*/  LDL.64 R4, [R1+0x68] ;  /* 0x0000680001047983 */ /* 0x001ea80000100a00 */
[----:B------:R-:W3:Y:S01]  /*138c0*/  LD.E R0, desc[UR48][R16.64+0x218] ;  /* 0x0002183010007980 */ /* 0x000ee2000c101900 */
[----:B--2---:R-:W-:-:S05]  /*138d0*/  MOV R3, R4 ;  /* 0x0000000400037202 */ /* 0x004fca0000000f00 */
[----:B---3--:R-:W-:-:S05]  /*138e0*/  IMAD R0, R0, 0x8, R3 ;  /* 0x0000000800007824 */ /* 0x008fca00078e0203 */
[----:B------:R-:W-:-:S04]  /*138f0*/  PRMT R0, RZ, 0x654, R0 ;  /* 0x00000654ff007816 */ /* 0x000fc80000000000 */
[----:B------:R1:W-:Y:S03]  /*13900*/  SYNCS.ARRIVE.TRANS64.RED.A1T0 RZ, [R0+URZ], RZ ;  /* 0x000000ff00ff79a7 */ /* 0x0003e6000810043f */
.L_x_2080:
[----:B------:R-:W-:Y:S05]  /*13910*/  BSYNC B0 ;  /* 0x0000000000007941 */ /* 0x000fea0003800000 */
.L_x_2079:
[----:B------:R-:W-:Y:S05]  /*13920*/  @P1 BRA `(.L_x_2081) ;  /* 0xffffff60008c1947 */ /* 0x000fea000383ffff */
.L_x_2064:
[----:B------:R-:W-:-:S13]  /*13930*/  ISETP.GE.AND P1, PT, R10, UR43, PT ;  /* 0x0000002b0a007c0c */ /* 0x000fda000bf26270 */
[----:B------:R-:W-:Y:S05]  /*13940*/  @!P1 BRA `(.L_x_2082) ;  /* 0x000000b000989947 */ /* 0x000fea0003800000 */
[----:B0-----:R0:W5:Y:S02]  /*13950*/  LDL.64 R2, [R1+0x178] ;  /* 0x0001780001027983 */ /* 0x0011640000100a00 */
.L_x_2113:
[----:B0----5:R-:W2:Y:S04]  /*13960*/  LD.E R5, desc[UR48][R2.64] ;  /* 0x0000003002057980 */ /* 0x021ea8000c101900 */
        /* <DEDUP_REMOVED lines=13> */
[----:B------:R-:W-:Y:S05]  /*13a40*/  YIELD ;  /* 0x0000000000007946 */ /* 0x000fea0003800000 */
[----:B------:R-:W-:Y:S01]  /*13a50*/  BSSY B0, `(.L_x_2083) ;  /* 0x0000006000007945 */ /* 0x000fe20003800000 */
[----:B---3--:R-:W-:Y:S01]  /*13a60*/  @!P1 IMAD.MOV.U32 R5, RZ, RZ, RZ ;  /* 0x000000ffff059224 */ /* 0x008fe200078e00ff */
[----:B--2---:R-:W-:-:S04]  /*13a70*/  LOP3.LUT R0, R0, 0x1, RZ, 0xfc, !PT ;  /* 0x0000000100007812 */ /* 0x004fc800078efcff */
[----:B------:R-:W-:-:S13]  /*13a80*/  ISETP.NE.AND P2, PT, R0, 0x3, PT ;  /* 0x000000030000780c */ /* 0x000fda0003f45270 */
[----:B-1----:R-:W-:Y:S05]  /*13a90*/  @!P2 BRA `(.L_x_2084) ;  /* 0x000000000004a947 */ /* 0x002fea0003800000 */
[----:B------:R-:W-:Y:S01]  /*13aa0*/  BPT.TRAP 0x1 ;  /* 0x000000040000795c */ /* 0x000fe20000300000 */
.L_x_2084:
[----:B------:R-:W-:Y:S05]  /*13ab0*/  BSYNC B0 ;  /* 0x0000000000007941 */ /* 0x000fea0003800000 */
.L_x_2083:
[----:B------:R-:W2:Y:S01]  /*13ac0*/  LD.E.64 R6, desc[UR48][R20.64+0x8] ;  /* 0x0000083014067980 */ /* 0x000ea2000c101b00 */
[----:B-----5:R-:W-:Y:S02]  /*13ad0*/  SHF.L.U32 R8, R9, 0x1f, RZ ;  /* 0x0000001f09087819 */ /* 0x020fe400000006ff */
[----:B--2---:R-:W-:-:S05]  /*13ae0*/  MOV R6, R6 ;  /* 0x0000000600067202 */ /* 0x004fca0000000f00 */
[----:B------:R-:W-:-:S04]  /*13af0*/  IMAD R5, R5, 0x8, R6 ;  /* 0x0000000805057824 */ /* 0x000fc800078e0206 */
[----:B------:R1:W2:Y:S01]  /*13b00*/  SYNCS.PHASECHK.TRANS64.TRYWAIT P1, [R5+URZ], R8 ;  /* 0x00000008050075a7 */ /* 0x0002a2000802017f */
[----:B------:R-:W3:Y:S04]  /*13b10*/  LD.E R4, desc[UR48][R20.64+0x1c] ;  /* 0x00001c3014047980 */ /* 0x000ee8000c101900 */
[----:B------:R1:W5:Y:S04]  /*13b20*/  LD.E R0, desc[UR48][R2.64] ;  /* 0x0000003002007980 */ /* 0x000368000c101900 */
[----:B------:R1:W5:Y:S01]  /*13b30*/  LD.E R6, desc[UR48][R2.64+0x4] ;  /* 0x0000043002067980 */ /* 0x000362000c101900 */
[----:B------:R-:W-:Y:S01]  /*13b40*/  BSSY B0, `(.L_x_2085) ;  /* 0x0000005000007945 */ /* 0x000fe20003800000 */
[----:B---3--:R-:W-:-:S04]  /*13b50*/  LOP3.LUT R4, R4, 0x1, RZ, 0xfc, !PT ;  /* 0x0000000104047812 */ /* 0x008fc800078efcff */
[----:B------:R-:W-:-:S13]  /*13b60*/  ISETP.NE.AND P2, PT, R4, 0x3, PT ;  /* 0x000000030400780c */ /* 0x000fda0003f45270 */
[----:B-12---:R-:W-:Y:S05]  /*13b70*/  @!P2 BRA `(.L_x_2086) ;  /* 0x000000000004a947 */ /* 0x006fea0003800000 */
[----:B------:R-:W-:Y:S01]  /*13b80*/  BPT.TRAP 0x1 ;  /* 0x000000040000795c */ /* 0x000fe20000300000 */
.L_x_2086:
[----:B------:R-:W-:Y:S05]  /*13b90*/  BSYNC B0 ;  /* 0x0000000000007941 */ /* 0x000fea0003800000 */
.L_x_2085:
[----:B------:R-:W-:Y:S04]  /*13ba0*/  BSSY B0, `(.L_x_2087) ;  /* 0x0000008000007945 */ /* 0x000fe80003800000 */
[----:B------:R-:W-:Y:S05]  /*13bb0*/  @P1 BRA `(.L_x_2088) ;  /* 0x0000000000181947 */ /* 0x000fea0003800000 */
[----:B------:R-:W2:Y:S01]  /*13bc0*/  LD.E.64 R4, desc[UR48][R20.64+0x8] ;  /* 0x0000083014047980 */ /* 0x000ea2000c101b00 */
[----:B-----5:R-:W-:Y:S02]  /*13bd0*/  SHF.L.U32 R7, R6, 0x1f, RZ ;  /* 0x0000001f06077819 */ /* 0x020fe400000006ff */
[----:B--2---:R-:W-:-:S05]  /*13be0*/  MOV R5, R4 ;  /* 0x0000000400057202 */ /* 0x004fca0000000f00 */
[----:B------:R-:W-:-:S04]  /*13bf0*/  IMAD R0, R0, 0x8, R5 ;  /* 0x0000000800007824 */ /* 0x000fc800078e0205 */
[----:B------:R-:W1:Y:S02]  /*13c00*/  SYNCS.PHASECHK.TRANS64.TRYWAIT P1, [R0+URZ], R7 ;  /* 0x00000007000075a7 */ /* 0x000e64000802017f */
[----:B-1----:R-:W-:Y:S05]  /*13c10*/  @!P1 BRA `(.L_x_2089) ;  /* 0x0000014400c49947 */ /* 0x002fea0003800000 */
.L_x_2088:
[----:B------:R-:W-:Y:S05]  /*13c20*/  BSYNC B0 ;  /* 0x0000000000007941 */ /* 0x000fea0003800000 */
.L_x_2087:
[----:B------:R-:W2:Y:S04]  /*13c30*/  LD.E R5, desc[UR48][R2.64] ;  /* 0x0000003002057980 */ /* 0x000ea8000c101900 */
[----:B------:R-:W2:Y:S01]  /*13c40*/  LDL.64 R8, [R1+0xa0] ;  /* 0x0000a00001087983 */ /* 0x000ea20000100a00 */
[----:B------:R-:W-:Y:S05]  /*13c50*/  WARPSYNC.ALL ;  /* 0x0000000000007948 */ /* 0x000fea0003800000 */
[----:B------:R-:W3:Y:S04]  /*13c60*/  LDL.64 R18, [R1+0x98] ;  /* 0x0000980001127983 */ /* 0x000ee80000100a00 */
[----:B-1---5:R-:W4:Y:S04]  /*13c70*/  LDL.64 R6, [R1+0x98] ;  /* 0x0000980001067983 */ /* 0x022f280000100a00 */
[----:B------:R-:W4:Y:S01]  /*13c80*/  LDL.64 R12, [R1+0x98] ;  /* 0x00009800010c7983 */ /* 0x000f220000100a00 */
[----:B--2---:R-:W-:-:S03]  /*13c90*/  IMAD R4, R5, 0x300, R8 ;  /* 0x0000030005047824 */ /* 0x004fc600078e0208 */
[----:B------:R-:W2:Y:S01]  /*13ca0*/  LDL.64 R14, [R1+0x98] ;  /* 0x00009800010e7983 */ /* 0x000ea20000100a00 */
[----:B------:R-:W-:Y:S01]  /*13cb0*/  IMAD.MOV.U32 R5, RZ, RZ, R9 ;  /* 0x000000ffff057224 */ /* 0x000fe200078e0009 */
[----:B------:R-:W-:Y:S01]  /*13cc0*/  R2UR UR6, R4 ;  /* 0x00000000040672ca */ /* 0x000fe200000e0000 */
[----:B------:R-:W-:-:S03]  /*13cd0*/  WARPGROUP.ARRIVE ;  /* 0x00000000000079c5 */ /* 0x000fc60000000000 */
[----:B------:R-:W-:Y:S01]  /*13ce0*/  R2UR UR7, R5 ;  /* 0x00000000050772ca */ /* 0x000fe200000e0000 */
[----:B------:R-:W-:Y:S02]  /*13cf0*/  VIADD R8, R4, 0x2 ;  /* 0x0000000204087836 */ /* 0x000fe40000000000 */
[----:B------:R-:W-:Y:S01]  /*13d00*/  IMAD.MOV.U32 R0, RZ, RZ, 0x1 ;  /* 0x00000001ff007424 */ /* 0x000fe200078e00ff */
[----:B------:R1:W-:Y:S04]  /*13d10*/  STL [R1+0x80], RZ ;  /* 0x000080ff01007387 */ /* 0x0003e80000100800 */
[----:B------:R1:W-:Y:S04]  /*13d20*/  STL [R1+0x80], R0 ;  /* 0x0000800001007387 */ /* 0x0003e80000100800 */
[----:B------:R1:W-:Y:S04]  /*13d30*/  STL [R1+0x80], R0 ;  /* 0x0000800001007387 */ /* 0x0003e80000100800 */
[----:B------:R1:W-:Y:S04]  /*13d40*/  STL [R1+0x80], R0 ;  /* 0x0000800001007387 */ /* 0x0003e80000100800 */
[----:B------:R1:W-:Y:S01]  /*13d50*/  STL [R1+0x80], R0 ;  /* 0x0000800001007387 */ /* 0x0003e20000100800 */
[----:B---3--:R-:W-:-:S02]  /*13d60*/  R2UR UR4, R18 ;  /* 0x00000000120472ca */ /* 0x008fc400000e0000 */
[----:B------:R-:W-:Y:S01]  /*13d70*/  R2UR UR5, R19 ;  /* 0x00000000130572ca */ /* 0x000fe200000e0000 */
[----:B------:R-:W3:-:S12]  /*13d80*/  LDL R18, [R1+0x54] ;  /* 0x0000540001127983 */ /* 0x000ed80000100800 */
        /* <DEDUP_REMOVED lines=31> */
[----:B---3--:R-:W-:-:S04]  /*13f80*/  LOP3.LUT R18, R18, 0x1, RZ, 0xfc, !PT ;  /* 0x0000000112127812 */ /* 0x008fc800078efcff */
[----:B------:R-:W-:Y:S01]  /*13f90*/  ISETP.NE.AND P2, PT, R18, 0x3, PT ;  /* 0x000000031200780c */ /* 0x000fe20003f45270 */
[----:B------:R-:W-:Y:S01]  /*13fa0*/  BSSY B0, `(.L_x_2090) ;  /* 0x0000004000007945 */ /* 0x000fe20003800000 */
[----:B------:R-:W-:-:S11]  /*13fb0*/  WARPGROUP.DEPBAR.LE gsb0, 0x0 ;  /* 0x00008000000079c5 */ /* 0x000fd60000010000 */
[----:B-1----:R-:W-:Y:S05]  /*13fc0*/  @!P2 BRA `(.L_x_2091) ;  /* 0x000000000004a947 */ /* 0x002fea0003800000 */
[----:B------:R-:W-:Y:S01]  /*13fd0*/  BPT.TRAP 0x1 ;  /* 0x000000040000795c */ /* 0x000fe20000300000 */
.L_x_2091:
[----:B------:R-:W-:Y:S05]  /*13fe0*/  BSYNC B0 ;  /* 0x0000000000007941 */ /* 0x000fea0003800000 */
.L_x_2090:
[----:B------:R-:W2:Y:S01]  /*13ff0*/  LDL.64 R6, [R1+0x40] ;  /* 0x0000400001067983 */ /* 0x000ea20000100a00 */
[----:B-----5:R-:W-:Y:S02]  /*14000*/  SHF.L.U32 R8, R11, 0x1f, RZ ;  /* 0x0000001f0b087819 */ /* 0x020fe400000006ff */
[----:B--2---:R-:W-:-:S05]  /*14010*/  MOV R7, R6 ;  /* 0x0000000600077202 */ /* 0x004fca0000000f00 */
[----:B------:R-:W-:-:S04]  /*14020*/  IMAD R5, R5, 0x8, R7 ;  /* 0x0000000805057824 */ /* 0x000fc800078e0207 */
[----:B------:R1:W2:Y:S01]  /*14030*/  SYNCS.PHASECHK.TRANS64.TRYWAIT P1, [R5+URZ], R8 ;  /* 0x00000008050075a7 */ /* 0x0002a2000802017f */
[----:B------:R1:W5:Y:S04]  /*14040*/  LD.E R4, desc[UR48][R2.64] ;  /* 0x0000003002047980 */ /* 0x000368000c101900 */
[----:B------:R1:W5:Y:S01]  /*14050*/  LD.E R6, desc[UR48][R2.64+0x4] ;  /* 0x0000043002067980 */ /* 0x000362000c101900 */
[----:B------:R-:W-:Y:S04]  /*14060*/  BSSY B0, `(.L_x_2092) ;  /* 0x0000003000007945 */ /* 0x000fe80003800000 */
[----:B------:R-:W-:Y:S05]  /*14070*/  @!P2 BRA `(.L_x_2093) ;  /* 0x000000000004a947 */ /* 0x000fea0003800000 */
[----:B------:R-:W-:Y:S01]  /*14080*/  BPT.TRAP 0x1 ;  /* 0x000000040000795c */ /* 0x000fe20000300000 */
.L_x_2093:
[----:B------:R-:W-:Y:S05]  /*14090*/  BSYNC B0 ;  /* 0x0000000000007941 */ /* 0x000fea0003800000 */
.L_x_2092:
[----:B------:R-:W-:Y:S04]  /*140a0*/  BSSY B0, `(.L_x_2094) ;  /* 0x0000006000007945 */ /* 0x000fe80003800000 */
[----:B--2---:R-:W-:Y:S05]  /*140b0*/  @P1 BRA `(.L_x_2095) ;  /* 0x0000000000101947 */ /* 0x004fea0003800000 */
[----:B-----5:R-:W-:Y:S01]  /*140c0*/  IMAD R4, R4, 0x8, R7 ;  /* 0x0000000804047824 */ /* 0x020fe200078e0207 */
[----:B-1----:R-:W-:-:S04]  /*140d0*/  SHF.L.U32 R5, R6, 0x1f, RZ ;  /* 0x0000001f06057819 */ /* 0x002fc800000006ff */
[----:B------:R-:W1:Y:S02]  /*140e0*/  SYNCS.PHASECHK.TRANS64.TRYWAIT P1, [R4+URZ], R5 ;  /* 0x00000005040075a7 */ /* 0x000e64000802017f */
[----:B-1----:R-:W-:Y:S05]  /*140f0*/  @!P1 BRA `(.L_x_2096) ;  /* 0x0000014000a09947 */ /* 0x002fea0003800000 */
.L_x_2095:
[----:B------:R-:W-:Y:S05]  /*14100*/  BSYNC B0 ;  /* 0x0000000000007941 */ /* 0x000fea0003800000 */
.L_x_2094:
[----:B------:R-:W2:Y:S04]  /*14110*/  LDL R7, [R1+0x90] ;  /* 0x0000900001077983 */ /* 0x000ea80000100800 */
[----:B------:R-:W3:Y:S04]  /*14120*/  LD.E R11, desc[UR48][R2.64] ;  /* 0x00000030020b7980 */ /* 0x000ee8000c101900 */
[----:B------:R-:W3:Y:S04]  /*14130*/  LDL.64 R72, [R1+0x118] ;  /* 0x0001180001487983 */ /* 0x000ee80000100a00 */
[----:B-1---5:R-:W4:Y:S04]  /*14140*/  LDL.64 R4, [R1+0x110] ;  /* 0x0001100001047983 */ /* 0x022f280000100a00 */
[----:B------:R-:W4:Y:S04]  /*14150*/  LDL.64 R8, [R1+0x110] ;  /* 0x0001100001087983 */ /* 0x000f280000100a00 */
[----:B------:R-:W4:Y:S04]  /*14160*/  LDL.64 R12, [R1+0x110] ;  /* 0x00011000010c7983 */ /* 0x000f280000100a00 */
[----:B------:R-:W4:Y:S01]  /*14170*/  LDL.64 R14, [R1+0x110] ;  /* 0x00011000010e7983 */ /* 0x000f220000100a00 */
[----:B------:R-:W-:Y:S05]  /*14180*/  WARPSYNC.ALL ;  /* 0x0000000000007948 */ /* 0x000fea0003800000 */
[----:B------:R-:W-:Y:S01]  /*14190*/  WARPGROUP.ARRIVE ;  /* 0x00000000000079c5 */ /* 0x000fe20000000000 */
[----:B------:R-:W4:Y:S01]  /*141a0*/  LDL.64 R18, [R1+0x110] ;  /* 0x0001100001127983 */ /* 0x000f220000100a00 */
[----:B--2---:R-:W-:Y:S01]  /*141b0*/  ISETP.NE.U32.AND P1, PT, R7, RZ, PT ;  /* 0x000000ff0700720c */ /* 0x004fe20003f25070 */
[----:B---3--:R-:W-:-:S02]  /*141c0*/  IMAD R6, R11, 0xc00, R72 ;  /* 0x00000c000b067824 */ /* 0x008fc400078e0248 */
[----:B------:R-:W-:Y:S01]  /*141d0*/  IMAD.MOV.U32 R7, RZ, RZ, R73 ;  /* 0x000000ffff077224 */ /* 0x000fe200078e0049 */
[----:B----4-:R-:W-:Y:S02]  /*141e0*/  R2UR UR4, R4 ;  /* 0x00000000040472ca */ /* 0x010fe400000e0000 */
[----:B------:R-:W-:Y:S02]  /*141f0*/  R2UR UR6, R6 ;  /* 0x00000000060672ca */ /* 0x000fe400000e0000 */
[----:B------:R-:W-:Y:S02]  /*14200*/  R2UR UR7, R7 ;  /* 0x00000000070772ca */ /* 0x000fe400000e0000 */
[----:B------:R-:W-:-:S03]  /*14210*/  R2UR UR5, R5 ;  /* 0x00000000050572ca */ /* 0x000fc600000e0000 */
[----:B------:R-:W-:-:S10]  /*14220*/  VOTEU.ANY UP0, P1 ;  /* 0x00000000003f7886 */ /* 0x000fd40000800100 */
        /* <DEDUP_REMOVED lines=186> */
[----:B------:R-:W3:Y:S04]  /*14dd0*/  LDL.64 R8, [R1+0x170] ;  /* 0x0001700001087983 */ /* 0x000ee80000100a00 */
[----:B------:R-:W4:Y:S04]  /*14de0*/  LDL R11, [R194] ;  /* 0x00000000c20b7983 */ /* 0x000f280000100800 */
[----:B--2---:R-:W2:Y:S04]  /*14df0*/  LDL R4, [R194+0x24] ;  /* 0x00002400c2047983 */ /* 0x004ea80000100800 */
[----:B------:R-:W4:Y:S04]  /*14e00*/  LDL R12, [R1+0x70] ;  /* 0x00007000010c7983 */ /* 0x000f280000100800 */
[----:B------:R-:W4:Y:S04]  /*14e10*/  LDL R6, [R194+0x18] ;  /* 0x00001800c2067983 */ /* 0x000f280000100800 */
[----:B------:R-:W4:Y:S04]  /*14e20*/  LDL R5, [R194+0x4] ;  /* 0x00000400c2057983 */ /* 0x000f280000100800 */
[----:B------:R-:W4:Y:S04]  /*14e30*/  LDL R18, [R194+0xc] ;  /* 0x00000c00c2127983 */ /* 0x000f280000100800 */
[----:B------:R-:W4:Y:S04]  /*14e40*/  LDL R15, [R194+0x10] ;  /* 0x00001000c20f7983 */ /* 0x000f280000100800 */
[----:B------:R-:W4:Y:S04]  /*14e50*/  LDL R7, [R194+0x14] ;  /* 0x00001400c2077983 */ /* 0x000f280000100800 */
[----:B---3--:R-:W3:Y:S01]  /*14e60*/  LD.E R8, desc[UR48][R8.64] ;  /* 0x0000003008087980 */ /* 0x008ee2000c101900 */
[----:B--2---:R-:W-:-:S03]  /*14e70*/  ISETP.NE.AND P1, PT, R4, 0x1, PT ;  /* 0x000000010400780c */ /* 0x004fc60003f25270 */
[----:B------:R-:W2:Y:S10]  /*14e80*/  LDL R4, [R194+0x8] ;  /* 0x00000800c2047983 */ /* 0x000eb40000100800 */
[----:B------:R-:W2:Y:S04]  /*14e90*/  @P1 LDL R13, [R194+0x28] ;  /* 0x00002800c20d1983 */ /* 0x000ea80000100800 */
[----:B------:R-:W2:Y:S01]  /*14ea0*/  @P1 LDL R14, [R194+0x2c] ;  /* 0x00002c00c20e1983 */ /* 0x000ea20000100800 */
[----:B----4-:R-:W-:Y:S01]  /*14eb0*/  ISETP.GE.AND P2, PT, R6, 0x1, PT ;  /* 0x000000010600780c */ /* 0x010fe20003f46270 */
[----:B------:R-:W-:Y:S01]  /*14ec0*/  BSSY B0, `(.L_x_2097) ;  /* 0x00000a6000007945 */ /* 0x000fe20003800000 */
[-C--:B---3--:R-:W-:Y:S01]  /*14ed0*/  FMUL.FTZ R9, R26, R8.reuse ;  /* 0x000000081a097220 */ /* 0x088fe20000410000 */
[----:B------:R-:W-:Y:S01]  /*14ee0*/  SHF.R.S32.HI R26, RZ, 0x1f, R11 ;  /* 0x0000001fff1a7819 */ /* 0x000fe2000001140b */
[-C--:B------:R-:W-:Y:S01]  /*14ef0*/  FMUL.FTZ R20, R30, R8.reuse ;  /* 0x000000081e147220 */ /* 0x080fe20000410000 */
[----:B------:R-:W-:-:S02]  /*14f00*/  FMUL.FTZ R30, R32, R8 ;  /* 0x00000008201e7220 */ /* 0x000fc40000410000 */
[----:B------:R-:W-:Y:S01]  /*14f10*/  LEA.HI R32, R26, R11, RZ, 0x7 ;  /* 0x0000000b1a207211 */ /* 0x000fe200078f38ff */
[----:B------:R-:W-:-:S03]  /*14f20*/  FMUL.FTZ R109, R34, R8 ;  /* 0x00000008226d7220 */ /* 0x000fc60000410000 */
[----:B------:R-:W-:Y:S01]  /*14f30*/  LOP3.LUT R34, R32, 0xffffff80, RZ, 0xc0, !PT ;  /* 0xffffff8020227812 */ /* 0x000fe200078ec0ff */
[----:B------:R-:W-:-:S04]  /*14f40*/  FMUL.FTZ R21, R31, R8 ;  /* 0x000000081f157220 */ /* 0x000fc80000410000 */
[----:B------:R-:W-:Y:S02]  /*14f50*/  IMAD.IADD R34, R11, 0x1, -R34 ;  /* 0x000000010b227824 */ /* 0x000fe400078e0a22 */
[-C--:B------:R-:W-:Y:S01]  /*14f60*/  FMUL.FTZ R31, R33, R8.reuse ;  /* 0x00000008211f7220 */ /* 0x080fe20000410000 */
[-C--:B------:R-:W-:Y:S01]  /*14f70*/  FMUL.FTZ R137, R38, R8.reuse ;  /* 0x0000000826897220 */ /* 0x080fe20000410000 */
[----:B------:R-:W-:Y:S02]  /*14f80*/  LEA.HI R38, R26, R11, RZ, 0x2 ;  /* 0x0000000b1a267211 */ /* 0x000fe400078f10ff */
[----:B------:R-:W-:Y:S01]  /*14f90*/  SHF.R.S32.HI R33, RZ, 0x1f, R34 ;  /* 0x0000001fff217819 */ /* 0x000fe20000011422 */
[-C--:B------:R-:W-:Y:S01]  /*14fa0*/  FMUL.FTZ R117, R35, R8.reuse ;  /* 0x0000000823757220 */ /* 0x080fe20000410000 */
[-C--:B------:R-:W-:Y:S01]  /*14fb0*/  FMUL.FTZ R36, R36, R8.reuse ;  /* 0x0000000824247220 */ /* 0x080fe20000410000 */
[----:B------:R-:W-:Y:S01]  /*14fc0*/  FMUL.FTZ R37, R37, R8 ;  /* 0x0000000825257220 */ /* 0x000fe20000410000 */
[----:B------:R-:W-:-:S02]  /*14fd0*/  LEA.HI R35, R33, R34, RZ, 0x2 ;  /* 0x0000002221237211 */ /* 0x000fc400078f10ff */
[----:B------:R-:W-:Y:S01]  /*14fe0*/  LOP3.LUT R38, R38, 0xfffffffc, RZ, 0xc0, !PT ;  /* 0xfffffffc26267812 */ /* 0x000fe200078ec0ff */
[----:B------:R3:W4:Y:S01]  /*14ff0*/  MUFU.TANH R75, R36 ;  /* 0x00000024004b7308 */ /* 0x0007220000002400 */
[----:B------:R-:W-:-:S03]  /*15000*/  LEA.HI R33, R33, R34, RZ, 0x5 ;  /* 0x0000002221217211 */ /* 0x000fc600078f28ff */
[----:B------:R-:W-:-:S04]  /*15010*/  IMAD.IADD R38, R11, 0x1, -R38 ;  /* 0x000000010b267824 */ /* 0x000fc800078e0a26 */
[----:B------:R0:W1:Y:S01]  /*15020*/  MUFU.TANH R76, R37 ;  /* 0x00000025004c7308 */ /* 0x0000620000002400 */
[--C-:B---3--:R-:W-:Y:S02]  /*15030*/  SHF.R.S32.HI R36, RZ, 0x2, R35.reuse ;  /* 0x00000002ff247819 */ /* 0x108fe40000011423 */
[----:B------:R-:W-:Y:S02]  /*15040*/  SHF.R.S32.HI R11, RZ, 0x7, R32 ;  /* 0x00000007ff0b7819 */ /* 0x000fe40000011420 */
[----:B0-----:R-:W-:-:S04]  /*15050*/  SHF.R.S32.HI R37, RZ, 0x1f, R35 ;  /* 0x0000001fff257819 */ /* 0x001fc80000011423 */
[----:B------:R-:W-:Y:S02]  /*15060*/  LEA.HI R37, R37, R36, RZ, 0x3 ;  /* 0x0000002425257211 */ /* 0x000fe400078f18ff */
[----:B------:R-:W-:Y:S02]  /*15070*/  LEA.HI R32, R32, R11, RZ, 0x1 ;  /* 0x0000000b20207211 */ /* 0x000fe400078f08ff */
[----:B------:R-:W-:Y:S02]  /*15080*/  LOP3.LUT R37, R37, 0xfffffff8, RZ, 0xc0, !PT ;  /* 0xfffffff825257812 */ /* 0x000fe400078ec0ff */
[----:B------:R-:W-:Y:S02]  /*15090*/  SHF.R.S32.HI R33, RZ, 0x5, R33 ;  /* 0x00000005ff217819 */ /* 0x000fe40000011421 */
[----:B------:R-:W-:Y:S01]  /*150a0*/  LOP3.LUT R32, R32, 0x3fffffe, RZ, 0xc0, !PT ;  /* 0x03fffffe20207812 */ /* 0x000fe200078ec0ff */
[----:B------:R-:W-:Y:S01]  /*150b0*/  IMAD.IADD R37, R36, 0x1, -R37 ;  /* 0x0000000124257824 */ /* 0x000fe200078e0a25 */
[----:B------:R-:W-:Y:S01]  /*150c0*/  LEA.HI R36, R38, R38, RZ, 0x1 ;  /* 0x0000002626247211 */ /* 0x000fe200078f08ff */
[----:B------:R-:W-:-:S02]  /*150d0*/  IMAD R12, R12, 0x8, R33 ;  /* 0x000000080c0c7824 */ /* 0x000fc400078e0221 */
[----:B------:R-:W-:Y:S01]  /*150e0*/  IMAD.IADD R32, R11, 0x1, -R32 ;  /* 0x000000010b207824 */ /* 0x000fe200078e0a20 */
[----:B------:R-:W-:Y:S01]  /*150f0*/  LOP3.LUT R11, R36, 0x1ffffffe, RZ, 0xc0, !PT ;  /* 0x1ffffffe240b7812 */ /* 0x000fe200078ec0ff */
[----:B------:R-:W-:-:S04]  /*15100*/  IMAD.U32 R37, R12, 0x10, R37 ;  /* 0x000000100c257824 */ /* 0x000fc800078e0025 */
[----:B------:R-:W-:Y:S02]  /*15110*/  IMAD.IADD R11, R38, 0x1, -R11 ;  /* 0x00000001260b7824 */ /* 0x000fe400078e0a0b */
[----:B------:R-:W-:-:S04]  /*15120*/  IMAD R32, R32, 0x40, R37 ;  /* 0x0000004020207824 */ /* 0x000fc800078e0225 */
[----:B------:R-:W-:-:S04]  /*15130*/  IMAD R32, R11, 0x8, R32 ;  /* 0x000000080b207824 */ /* 0x000fc800078e0220 */
[----:B--2---:R-:W-:-:S05]  /*15140*/  @P1 IMAD.HI.U32 R13, R32, R13, RZ ;  /* 0x0000000d200d1227 */ /* 0x004fca00078e00ff */
[----:B------:R-:W-:Y:S01]  /*15150*/  @P1 SHF.R.U32.HI R32, RZ, R14, R13 ;  /* 0x0000000eff201219 */ /* 0x000fe2000001160d */
[----:B------:R-:W-:Y:S01]  /*15160*/  IMAD.MOV.U32 R11, RZ, RZ, -0x60 ;  /* 0xffffffa0ff0b7424 */ /* 0x000fe200078e00ff */
[----:B------:R-:W-:-:S03]  /*15170*/  LOP3.LUT R35, R35, 0x7ffffffc, RZ, 0xc0, !PT ;  /* 0x7ffffffc23237812 */ /* 0x000fc600078ec0ff */
[----:B------:R-:W0:Y:S01]  /*15180*/  SHFL.IDX PT, R33, R32, RZ, 0x1c1f ;  /* 0x001c1fff20217589 */ /* 0x000e2200000e0000 */
        /* <DEDUP_REMOVED lines=32> */
[-C--:B------:R-:W-:Y:S01]  /*15390*/  FMUL.FTZ R147, R70, R8.reuse ;  /* 0x0000000846937220 */ /* 0x080fe20000410000 */
[----:B------:R-:W-:Y:S02]  /*153a0*/  IMAD R12, R10, R11, 0x1 ;  /* 0x000000010a0c7424 */ /* 0x000fe400078e020b */
[-C--:B------:R-:W-:Y:S01]  /*153b0*/  FMUL.FTZ R149, R71, R8.reuse ;  /* 0x0000000847957220 */ /* 0x080fe20000410000 */
[-C--:B------:R-:W-:Y:S01]  /*153c0*/  FMUL.FTZ R49, R49, R8.reuse ;  /* 0x0000000831317220 */ /* 0x080fe20000410000 */
[-C--:B------:R-:W-:Y:S01]  /*153d0*/  FMUL.FTZ R53, R53, R8.reuse ;  /* 0x0000000835357220 */ /* 0x080fe20000410000 */
[-C--:B------:R-:W-:Y:S01]  /*153e0*/  FMUL.FTZ R61, R61, R8.reuse ;  /* 0x000000083d3d7220 */ /* 0x080fe20000410000 */
[-C--:B------:R-:W-:Y:S01]  /*153f0*/  FMUL.FTZ R65, R65, R8.reuse ;  /* 0x0000000841417220 */ /* 0x080fe20000410000 */
[----:B------:R-:W-:Y:S01]  /*15400*/  FMUL.FTZ R68, R68, R8 ;  /* 0x0000000844447220 */ /* 0x000fe20000410000 */
[----:B------:R-:W-:Y:S01]  /*15410*/  IMAD R12, R35, -0x2, R12 ;  /* 0xfffffffe230c7824 */ /* 0x000fe200078e020c */
[----:B------:R-:W2:Y:S01]  /*15420*/  MUFU.TANH R24, R24 ;  /* 0x0000001800187308 */ /* 0x000ea20000002400 */
[----:B------:R-:W-:-:S03]  /*15430*/  LOP3.LUT R11, RZ, R18, RZ, 0x33, !PT ;  /* 0x00000012ff0b7212 */ /* 0x000fc600078e33ff */
[----:B------:R-:W-:-:S04]  /*15440*/  IADD3 R8, -R5, R12, R4 ;  /* 0x0000000c05087210 */ /* 0x000fc80007ffe104 */
[----:B------:R-:W3:Y:S08]  /*15450*/  MUFU.TANH R72, R72 ;  /* 0x0000004800487308 */ /* 0x000ef00000002400 */
        /* <DEDUP_REMOVED lines=22> */
[----:B------:R-:W0:Y:S08]  /*155c0*/  MUFU.TANH R123, R123 ;  /* 0x0000007b007b7308 */ /* 0x000e300000002400 */
[----:B------:R-:W0:Y:S08]  /*155d0*/  MUFU.TANH R125, R125 ;  /* 0x0000007d007d7308 */ /* 0x000e300000002400 */
[----:B------:R-:W0:Y:S08]  /*155e0*/  MUFU.TANH R52, R52 ;  /* 0x0000003400347308 */ /* 0x000e300000002400 */
[----:B------:R0:W0:Y:S08]  /*155f0*/  MUFU.TANH R42, R53 ;  /* 0x00000035002a7308 */ /* 0x0000300000002400 */
        /* <DEDUP_REMOVED lines=14> */
[----:B------:R0:W0:Y:S08]  /*156e0*/  MUFU.TANH R13, R68 ;  /* 0x00000044000d7308 */ /* 0x0000300000002400 */
[----:B------:R-:W0:Y:S08]  /*156f0*/  MUFU.TANH R69, R69 ;  /* 0x0000004500457308 */ /* 0x000e300000002400 */
[----:B------:R-:W0:Y:S08]  /*15700*/  MUFU.TANH R147, R147 ;  /* 0x0000009300937308 */ /* 0x000e300000002400 */
[----:B------:R-:W1:Y:S01]  /*15710*/  MUFU.TANH R149, R149 ;  /* 0x0000009500957308 */ /* 0x000e620000002400 */
[----:B------:R-:W-:-:S02]  /*15720*/  IMAD.IADD R18, R8, 0x1, R15 ;  /* 0x0000000108127824 */ /* 0x000fc400078e020f */
[----:B------:R-:W-:Y:S02]  /*15730*/  IMAD.IADD R34, R8, 0x1, R11 ;  /* 0x0000000108227824 */ /* 0x000fe400078e020b */
[----:B------:R-:W-:Y:S02]  /*15740*/  IMAD R36, R10, -0x60, R7 ;  /* 0xffffffa00a247824 */ /* 0x000fe400078e0207 */
[----:B------:R-:W-:Y:S02]  /*15750*/  VIADD R38, R12, 0xffffffff ;  /* 0xffffffff0c267836 */ /* 0x000fe40000000000 */
[--C-:B0-----:R-:W-:Y:S02]  /*15760*/  IMAD.IADD R11, R18, 0x1, R33.reuse ;  /* 0x00000001120b7824 */ /* 0x101fe400078e0221 */
        /* <DEDUP_REMOVED lines=14> */
.L_x_2102:
[----:B------:R-:W-:Y:S05]  /*15850*/  BSYNC B2 ;  /* 0x0000000000027941 */ /* 0x000fea0003800000 */
.L_x_2101:
[----:B------:R-:W-:Y:S01]  /*15860*/  LOP3.LUT R7, RZ, R7, RZ, 0x33, !PT ;  /* 0x00000007ff077212 */ /* 0x000fe200078e33ff */
[----:B------:R-:W-:Y:S06]  /*15870*/  BRA `(.L_x_2103) ;  /* 0x0000000000187947 */ /* 0x000fec0003800000 */
.L_x_2100:
[----:B------:R-:W-:-:S13]  /*15880*/  ISETP.NE.AND P1, PT, R6, 0x1, PT ;  /* 0x000000010600780c */ /* 0x000fda0003f25270 */
[----:B------:R-:W-:Y:S05]  /*15890*/  @!P1 BRA `(.L_x_2103) ;  /* 0x0000000000109947 */ /* 0x000fea0003800000 */
[----:B------:R-:W2:Y:S04]  /*158a0*/  LDL R12, [R194+0x1c] ;  /* 0x00001c00c20c7983 */ /* 0x000ea80000100800 */
[----:B------:R-:W3:Y:S01]  /*158b0*/  LDL R14, [R194+0x20] ;  /* 0x00002000c20e7983 */ /* 0x000ee20000100800 */
[----:B--2---:R-:W-:-:S05]  /*158c0*/  IMAD.HI.U32 R7, R7, R12, RZ ;  /* 0x0000000c07077227 */ /* 0x004fca00078e00ff */
[----:B---3--:R-:W-:-:S07]  /*158d0*/  SHF.R.U32.HI R7, RZ, R14, R7 ;  /* 0x0000000eff077219 */ /* 0x008fce0000011607 */
.L_x_2103:
[----:B------:R-:W-:Y:S05]  /*158e0*/  BSYNC B1 ;  /* 0x0000000000017941 */ /* 0x000fea0003800000 */
.L_x_2099:
[----:B------:R-:W-:-:S05]  /*158f0*/  IMAD R7, R6, R7, R38 ;  /* 0x0000000706077224 */ /* 0x000fca00078e0226 */
[----:B------:R-:W-:Y:S02]  /*15900*/  VIMNMX R8, R8, R7, !PT ;  /* 0x0000000708087248 */ /* 0x000fe40007fe0100 */
[----:B------:R-:W-:-:S07]  /*15910*/  VIADDMNMX R11, R7, R6, R11, PT ;  /* 0x00000006070b7246 */ /* 0x000fce000380010b */
.L_x_2098:
[----:B------:R-:W-:Y:S05]  /*15920*/  BSYNC B0 ;  /* 0x0000000000007941 */ /* 0x000fea0003800000 */
.L_x_2097:
[C---:B------:R-:W-:Y:S01]  /*15930*/  ISETP.GE.AND P1, PT, R36.reuse, 0x2, PT ;  /* 0x000000022400780c */ /* 0x040fe20003f26270 */
[----:B------:R-:W-:Y:S01]  /*15940*/  BSSY B0, `(.L_x_2104) ;  /* 0x0000091000007945 */ /* 0x000fe20003800000 */
[----:B------:R-:W-:Y:S02]  /*15950*/  ISETP.GE.AND P5, PT, R36, 0xa, PT ;  /* 0x0000000a2400780c */ /* 0x000fe40003fa6270 */
        /* <DEDUP_REMOVED lines=9> */
[----:B------:R-:W-:-:S02]  /*159f0*/  FSEL R65, R74, -INF , !P3 ;  /* 0xff8000004a417808 */ /* 0x000fc40005800000 */
        /* <DEDUP_REMOVED lines=18> */
[C---:B------:R-:W-:Y:S02]  /*15b20*/  ISETP.LT.OR P3, PT, R11.reuse, 0x1a, P3 ;  /* 0x0000001a0b00780c */ /* 0x040fe40001f61670 */
[----:B------:R-:W-:Y:S02]  /*15b30*/  ISETP.GE.AND P4, PT, R36, 0x21, PT ;  /* 0x000000212400780c */ /* 0x000fe40003f86270 */
[----:B-1----:R-:W-:Y:S02]  /*15b40*/  FSEL R59, R76, -INF , !P3 ;  /* 0xff8000004c3b7808 */ /* 0x002fe40005800000 */
        /* <DEDUP_REMOVED lines=83> */
[----:B------:R-:W-:Y:S01]  /*16080*/  ISETP.GE.AND P6, PT, R6, 0x1, PT ;  /* 0x000000010600780c */ /* 0x000fe20003fc6270 */
[--C-:B0-----:R-:W-:Y:S02]  /*16090*/  IMAD.IADD R69, R18, 0x1, R11.reuse ;  /* 0x0000000112457824 */ /* 0x101fe400078e020b */
[----:B------:R-:W-:-:S10]  /*160a0*/  IMAD.IADD R8, R34, 0x1, R11 ;  /* 0x0000000122087824 */ /* 0x000fd400078e020b */
        /* <DEDUP_REMOVED lines=13> */
.L_x_2109:
[----:B------:R-:W-:Y:S05]  /*16180*/  BSYNC B2 ;  /* 0x0000000000027941 */ /* 0x000fea0003800000 */
.L_x_2108:
[----:B------:R-:W-:Y:S01]  /*16190*/  LOP3.LUT R5, RZ, R5, RZ, 0x33, !PT ;  /* 0x00000005ff057212 */ /* 0x000fe200078e33ff */
[----:B------:R-:W-:Y:S06]  /*161a0*/  BRA `(.L_x_2110) ;  /* 0x0000000000187947 */ /* 0x000fec0003800000 */
.L_x_2107:
[----:B------:R-:W-:-:S13]  /*161b0*/  ISETP.NE.AND P6, PT, R6, 0x1, PT ;  /* 0x000000010600780c */ /* 0x000fda0003fc5270 */
[----:B------:R-:W-:Y:S05]  /*161c0*/  @!P6 BRA `(.L_x_2110) ;  /* 0x000000000010e947 */ /* 0x000fea0003800000 */
[----:B------:R-:W2:Y:S04]  /*161d0*/  LDL R4, [R194+0x1c] ;  /* 0x00001c00c2047983 */ /* 0x000ea80000100800 */
[----:B------:R-:W3:Y:S01]  /*161e0*/  LDL R12, [R194+0x20] ;  /* 0x00002000c20c7983 */ /* 0x000ee20000100800 */
[----:B--2---:R-:W-:-:S05]  /*161f0*/  IMAD.HI.U32 R5, R5, R4, RZ ;  /* 0x0000000405057227 */ /* 0x004fca00078e00ff */
[----:B---3--:R-:W-:-:S07]  /*16200*/  SHF.R.U32.HI R5, RZ, R12, R5 ;  /* 0x0000000cff057219 */ /* 0x008fce0000011605 */
.L_x_2110:
[----:B------:R-:W-:Y:S05]  /*16210*/  BSYNC B1 ;  /* 0x0000000000017941 */ /* 0x000fea0003800000 */
.L_x_2106:
[----:B------:R-:W-:-:S05]  /*16220*/  IMAD R5, R6, R5, R38 ;  /* 0x0000000506057224 */ /* 0x000fca00078e0226 */
[----:B------:R-:W-:Y:S02]  /*16230*/  VIADDMNMX R69, R5, R6, R69, PT ;  /* 0x0000000605457246 */ /* 0x000fe40003800145 */
[----:B------:R-:W-:-:S07]  /*16240*/  VIMNMX R8, R8, R5, !PT ;  /* 0x0000000508087248 */ /* 0x000fce0007fe0100 */
.L_x_2105:
[----:B------:R-:W-:Y:S05]  /*16250*/  BSYNC B0 ;  /* 0x0000000000007941 */ /* 0x000fea0003800000 */
.L_x_2104:
[----:B------:R-:W2:Y:S01]  /*16260*/  LD.E.64 R4, desc[UR48][R16.64+0x440] ;  /* 0x0004403010047980 */ /* 0x000ea2000c101b00 */
[C---:B------:R-:W-:Y:S02]  /*16270*/  ISETP.GT.AND P1, PT, R8.reuse, 0x1, !P1 ;  /* 0x000000010800780c */ /* 0x040fe40004f24270 */
[----:B------:R-:W-:Y:S01]  /*16280*/  ISETP.GT.AND P2, PT, R8, 0x8, !P2 ;  /* 0x000000080800780c */ /* 0x000fe20005744270 */
[----:B------:R-:W3:Y:S01]  /*16290*/  LD.E R34, desc[UR48][R16.64+0x270] ;  /* 0x0002703010227980 */ /* 0x000ee2000c101900 */
[C---:B------:R-:W-:Y:S02]  /*162a0*/  ISETP.LT.OR P1, PT, R69.reuse, 0x2, P1 ;  /* 0x000000024500780c */ /* 0x040fe40000f21670 */
[----:B------:R-:W-:Y:S01]  /*162b0*/  ISETP.LT.OR P2, PT, R69, 0x9, P2 ;  /* 0x000000094500780c */ /* 0x000fe20001741670 */
[----:B------:R-:W4:Y:S01]  /*162c0*/  LD.E R38, desc[UR48][R16.64+0x294] ;  /* 0x0002943010267980 */ /* 0x000f22000c101900 */
[----:B------:R-:W-:Y:S02]  /*162d0*/  FSEL R87, R19, -INF , !P1 ;  /* 0xff80000013577808 */ /* 0x000fe40004800000 */
[----:B------:R-:W-:Y:S01]  /*162e0*/  ISETP.NE.AND P1, PT, R46, RZ, PT ;  /* 0x000000ff2e00720c */ /* 0x000fe20003f25270 */
[----:B------:R-:W5:Y:S01]  /*162f0*/  LD.E R64, desc[UR48][R16.64+0x238] ;  /* 0x0002383010407980 */ /* 0x000f62000c101900 */
[----:B------:R-:W-:-:S02]  /*16300*/  FSEL R91, R20, -INF , !P2 ;  /* 0xff800000145b7808 */ /* 0x000fc40005000000 */
[----:B------:R-:W-:Y:S01]  /*16310*/  ISETP.GT.AND P1, PT, R8, 0x9, !P1 ;  /* 0x000000090800780c */ /* 0x000fe20004f24270 */
[----:B------:R-:W5:Y:S01]  /*16320*/  LD.E R46, desc[UR48][R16.64+0x2d0] ;  /* 0x0002d030102e7980 */ /* 0x000f62000c101900 */
[----:B------:R-:W-:Y:S02]  /*16330*/  ISETP.NE.AND P2, PT, R54, RZ, PT ;  /* 0x000000ff3600720c */ /* 0x000fe40003f45270 */
[----:B------:R-:W-:Y:S01]  /*16340*/  ISETP.LT.OR P1, PT, R69, 0xa, P1 ;  /* 0x0000000a4500780c */ /* 0x000fe20000f21670 */
[----:B------:R-:W5:Y:S01]  /*16350*/  LD.E R54, desc[UR48][R16.64+0x320] ;  /* 0x0003203010367980 */ /* 0x000f62000c101900 */
[----:B------:R-:W-:Y:S02]  /*16360*/  ISETP.NE.AND P6, PT, R58, RZ, PT ;  /* 0x000000ff3a00720c */ /* 0x000fe40003fc5270 */
[----:B------:R-:W-:Y:S01]  /*16370*/  FSEL R99, R21, -INF , !P1 ;  /* 0xff80000015637808 */ /* 0x000fe20004800000 */
[----:B------:R-:W5:Y:S01]  /*16380*/  LD.E R76, desc[UR48][R16.64+0x25c] ;  /* 0x00025c30104c7980 */ /* 0x000f62000c101900 */
[----:B------:R-:W-:-:S02]  /*16390*/  ISETP.NE.AND P1, PT, R50, RZ, PT ;  /* 0x000000ff3200720c */ /* 0x000fc40003f25270 */
[C---:B------:R-:W-:Y:S01]  /*163a0*/  ISETP.GT.AND P3, PT, R8.reuse, 0x50, !P3 ;  /* 0x000000500800780c */ /* 0x040fe20005f64270 */
[----:B------:R-:W5:Y:S01]  /*163b0*/  LD.E R50, desc[UR48][R16.64+0x2d4] ;  /* 0x0002d43010327980 */ /* 0x000f62000c101900 */
[C---:B------:R-:W-:Y:S02]  /*163c0*/  ISETP.GT.AND P1, PT, R8.reuse, 0x10, !P1 ;  /* 0x000000100800780c */ /* 0x040fe40004f24270 */
[C---:B------:R-:W-:Y:S01]  /*163d0*/  ISETP.GT.AND P4, PT, R8.reuse, 0x51, !P4 ;  /* 0x000000510800780c */ /* 0x040fe20006784270 */
[----:B------:R-:W5:Y:S01]  /*163e0*/  LD.E R74, desc[UR48][R16.64+0x268] ;  /* 0x00026830104a7980 */ /* 0x000f62000c101900 */
[----:B------:R-:W-:Y:S02]  /*163f0*/  ISETP.LT.OR P1, PT, R69, 0x11, P1 ;  /* 0x000000114500780c */ /* 0x000fe40000f21670 */
[----:B------:R-:W-:Y:S01]  /*16400*/  ISETP.GT.AND P5, PT, R8, 0x58, !P5 ;  /* 0x000000580800780c */ /* 0x000fe20006fa4270 */
[----:B------:R-:W5:Y:S01]  /*16410*/  LD.E R72, desc[UR48][R16.64+0x26c] ;  /* 0x00026c3010487980 */ /* 0x000f62000c101900 */
[----:B------:R-:W-:-:S02]  /*16420*/  FSEL R109, R109, -INF , !P1 ;  /* 0xff8000006d6d7808 */ /* 0x000fc40004800000 */
[----:B------:R-:W-:Y:S01]  /*16430*/  ISETP.NE.AND P1, PT, R30, RZ, PT ;  /* 0x000000ff1e00720c */ /* 0x000fe20003f25270 */
[----:B------:R-:W5:Y:S03]  /*16440*/  LD.E R88, desc[UR48][R16.64+0x288] ;  /* 0x0002883010587980 */ /* 0x000f66000c101900 */
[C---:B------:R-:W-:Y:S01]  /*16450*/  ISETP.GT.AND P1, PT, R8.reuse, 0x11, !P1 ;  /* 0x000000110800780c */ /* 0x040fe20004f24270 */
[----:B------:R-:W3:Y:S03]  /*16460*/  LD.E R30, desc[UR48][R16.64+0x230] ;  /* 0x00023030101e7980 */ /* 0x000ee6000c101900 */
[----:B------:R-:W-:Y:S01]  /*16470*/  ISETP.LT.OR P1, PT, R69, 0x12, P1 ;  /* 0x000000124500780c */ /* 0x000fe20000f21670 */
[----:B------:R-:W5:Y:S03]  /*16480*/  LD.E R86, desc[UR48][R16.64+0x28c] ;  /* 0x00028c3010567980 */ /* 0x000f66000c101900 */
[----:B------:R-:W-:Y:S01]  /*16490*/  FSEL R117, R117, -INF , !P1 ;  /* 0xff80000075757808 */ /* 0x000fe20004800000 */
[----:B------:R-:W5:Y:S01]  /*164a0*/  LD.E R84, desc[UR48][R16.64+0x298] ;  /* 0x0002983010547980 */ /* 0x000f62000c101900 */
[----:B------:R-:W-:-:S02]  /*164b0*/  ISETP.GT.AND P1, PT, R8, 0x18, !P2 ;  /* 0x000000180800780c */ /* 0x000fc40005724270 */
[----:B------:R-:W-:Y:S01]  /*164c0*/  ISETP.NE.AND P2, PT, R56, RZ, PT ;  /* 0x000000ff3800720c */ /* 0x000fe20003f45270 */
[----:B------:R-:W5:Y:S01]  /*164d0*/  LD.E R82, desc[UR48][R16.64+0x29c] ;  /* 0x00029c3010527980 */ /* 0x000f62000c101900 */
[C---:B------:R-:W-:Y:S02]  /*164e0*/  ISETP.LT.OR P1, PT, R69.reuse, 0x19, P1 ;  /* 0x000000194500780c */ /* 0x040fe40000f21670 */
[----:B------:R-:W-:Y:S01]  /*164f0*/  ISETP.LT.OR P3, PT, R69, 0x51, P3 ;  /* 0x000000514500780c */ /* 0x000fe20001f61670 */
[----:B------:R-:W5:Y:S01]  /*16500*/  LD.E R56, desc[UR48][R16.64+0x310] ;  /* 0x0003103010387980 */ /* 0x000f62000c101900 */
[----:B------:R-:W-:Y:S02]  /*16510*/  FSEL R137, R137, -INF , !P1 ;  /* 0xff80000089897808 */ /* 0x000fe40004800000 */
[----:B------:R-:W-:Y:S01]  /*16520*/  ISETP.GT.AND P1, PT, R8, 0x19, !P6 ;  /* 0x000000190800780c */ /* 0x000fe20007724270 */
[----:B------:R-:W5:Y:S01]  /*16530*/  LD.E R78, desc[UR48][R16.64+0x2a8] ;  /* 0x0002a830104e7980 */ /* 0x000f62000c101900 */
[----:B------:R-:W-:-:S02]  /*16540*/  ISETP.NE.AND P6, PT, R14, RZ, PT ;  /* 0x000000ff0e00720c */ /* 0x000fc40003fc5270 */
[----:B------:R-:W-:Y:S01]  /*16550*/  ISETP.LT.OR P1, PT, R69, 0x1a, P1 ;  /* 0x0000001a4500780c */ /* 0x000fe20000f21670 */
[----:B------:R-:W5:Y:S03]  /*16560*/  LD.E R80, desc[UR48][R16.64+0x2ac] ;  /* 0x0002ac3010507980 */ /* 0x000f66000c101900 */
[----:B------:R-:W-:Y:S01]  /*16570*/  FSEL R135, R135, -INF , !P1 ;  /* 0xff80000087877808 */ /* 0x000fe20004800000 */
[----:B------:R-:W5:Y:S01]  /*16580*/  LD.E R92, desc[UR48][R16.64+0x2b8] ;  /* 0x0002b830105c7980 */ /* 0x000f62000c101900 */
[----:B------:R-:W-:Y:S02]  /*16590*/  ISETP.NE.AND P1, PT, R62, RZ, PT ;  /* 0x000000ff3e00720c */ /* 0x000fe40003f25270 */
[----:B------:R-:W-:Y:S01]  /*165a0*/  ISETP.LT.OR P4, PT, R69, 0x52, P4 ;  /* 0x000000524500780c */ /* 0x000fe20002781670 */
[----:B------:R-:W5:Y:S01]  /*165b0*/  LD.E R62, desc[UR48][R16.64+0x23c] ;  /* 0x00023c30103e7980 */ /* 0x000f62000c101900 */
[----:B------:R-:W-:-:S03]  /*165c0*/  ISETP.GT.AND P1, PT, R8, 0x20, !P1 ;  /* 0x000000200800780c */ /* 0x000fc60004f24270 */
[----:B------:R-:W5:Y:S01]  /*165d0*/  LD.E R90, desc[UR48][R16.64+0x2bc] ;  /* 0x0002bc30105a7980 */ /* 0x000f62000c101900 */
[----:B------:R-:W-:-:S03]  /*165e0*/  ISETP.LT.OR P1, PT, R69, 0x21, P1 ;  /* 0x000000214500780c */ /* 0x000fc60000f21670 */
[----:B------:R-:W5:Y:S01]  /*165f0*/  LD.E R96, desc[UR48][R16.64+0x2cc] ;  /* 0x0002cc3010607980 */ /* 0x000f62000c101900 */
[----:B------:R-:W-:Y:S02]  /*16600*/  FSEL R21, R27, -INF , !P1 ;  /* 0xff8000001b157808 */ /* 0x000fe40004800000 */
[----:B------:R-:W-:Y:S01]  /*16610*/  ISETP.NE.AND P1, PT, R40, RZ, PT ;  /* 0x000000ff2800720c */ /* 0x000fe20003f25270 */
[----:B------:R-:W5:Y:S03]  /*16620*/  LD.E R98, desc[UR48][R16.64+0x2d8] ;  /* 0x0002d83010627980 */ /* 0x000f66000c101900 */
[----:B------:R-:W-:Y:S01]  /*16630*/  ISETP.GT.AND P1, PT, R8, 0x21, !P1 ;  /* 0x000000210800780c */ /* 0x000fe20004f24270 */
[----:B------:R-:W5:Y:S03]  /*16640*/  LD.E R40, desc[UR48][R16.64+0x2a0] ;  /* 0x0002a03010287980 */ /* 0x000f66000c101900 */
[----:B------:R-:W-:Y:S01]  /*16650*/  ISETP.LT.OR P1, PT, R69, 0x22, P1 ;  /* 0x000000224500780c */ /* 0x000fe20000f21670 */
[----:B------:R-:W5:Y:S03]  /*16660*/  LD.E R100, desc[UR48][R16.64+0x2dc] ;  /* 0x0002dc3010647980 */ /* 0x000f66000c101900 */
[----:B------:R-:W-:Y:S01]  /*16670*/  FSEL R11, R28, -INF , !P1 ;  /* 0xff8000001c0b7808 */ /* 0x000fe20004800000 */
[----:B------:R-:W5:Y:S01]  /*16680*/  LD.E R102, desc[UR48][R16.64+0x2e8] ;  /* 0x0002e83010667980 */ /* 0x000f62000c101900 */
[----:B------:R-:W-:-:S02]  /*16690*/  ISETP.NE.AND P1, PT, R66, RZ, PT ;  /* 0x000000ff4200720c */ /* 0x000fc40003f25270 */
[----:B------:R-:W-:Y:S01]  /*166a0*/  FSEL R143, R143, -INF , !P3 ;  /* 0xff8000008f8f7808 */ /* 0x000fe20005800000 */
[----:B------:R-:W5:Y:S01]  /*166b0*/  LD.E R66, desc[UR48][R16.64+0x27c] ;  /* 0x00027c3010427980 */ /* 0x000f62000c101900 */
[----:B------:R-:W-:Y:S02]  /*166c0*/  ISETP.GT.AND P1, PT, R8, 0x28, !P1 ;  /* 0x000000280800780c */ /* 0x000fe40004f24270 */
[C---:B------:R-:W-:Y:S01]  /*166d0*/  ISETP.LT.OR P5, PT, R69.reuse, 0x59, P5 ;  /* 0x000000594500780c */ /* 0x040fe20002fa1670 */
[----:B------:R-:W5:Y:S01]  /*166e0*/  LD.E R104, desc[UR48][R16.64+0x2ec] ;  /* 0x0002ec3010687980 */ /* 0x000f62000c101900 */
[----:B------:R-:W-:Y:S02]  /*166f0*/  ISETP.LT.OR P1, PT, R69, 0x29, P1 ;  /* 0x000000294500780c */ /* 0x000fe40000f21670 */
[----:B------:R-:W-:Y:S01]  /*16700*/  FSEL R145, R145, -INF , !P4 ;  /* 0xff80000091917808 */ /* 0x000fe20006000000 */
[----:B------:R-:W5:Y:S01]  /*16710*/  LD.E R106, desc[UR48][R16.64+0x2f8] ;  /* 0x0002f830106a7980 */ /* 0x000f62000c101900 */
[----:B------:R-:W-:-:S02]  /*16720*/  FSEL R19, R29, -INF , !P1 ;  /* 0xff8000001d137808 */ /* 0x000fc40004800000 */
[----:B------:R-:W-:Y:S01]  /*16730*/  ISETP.NE.AND P1, PT, R44, RZ, PT ;  /* 0x000000ff2c00720c */ /* 0x000fe20003f25270 */
[----:B------:R-:W4:Y:S03]  /*16740*/  LD.E R29, desc[UR48][R16.64+0x42c] ;  /* 0x00042c30101d7980 */ /* 0x000f26000c101900 */
        /* <DEDUP_REMOVED lines=22> */
[----:B------:R-:W-:-:S03]  /*168b0*/  ISETP.NE.AND P1, PT, R70, RZ, PT ;  /* 0x000000ff4600720c */ /* 0x000fc60003f25270 */
        /* <DEDUP_REMOVED lines=21> */
[----:B------:R-:W-:Y:S01]  /*16a10*/  ISETP.GT.AND P1, PT, R8, 0x41, !P2 ;  /* 0x000000410800780c */ /* 0x000fe20005724270 */
[----:B------:R-:W5:Y:S01]  /*16a20*/  LD.E R130, desc[UR48][R16.64+0x36c] ;  /* 0x00036c3010827980 */ /* 0x000f62000c101900 */
[----:B------:R-:W-:Y:S02]  /*16a30*/  ISETP.NE.AND P2, PT, R60, RZ, PT ;  /* 0x000000ff3c00720c */ /* 0x000fe40003f45270 */
[----:B------:R-:W-:Y:S01]  /*16a40*/  ISETP.LT.OR P1, PT, R69, 0x42, P1 ;  /* 0x000000424500780c */ /* 0x000fe20000f21670 */
[----:B------:R-:W5:Y:S03]  /*16a50*/  LD.E R60, desc[UR48][R16.64+0x248] ;  /* 0x00024830103c7980 */ /* 0x000f66000c101900 */
[----:B------:R-:W-:Y:S01]  /*16a60*/  FSEL R129, R129, -INF , !P1 ;  /* 0xff80000081817808 */ /* 0x000fe20004800000 */
[----:B------:R-:W5:Y:S01]  /*16a70*/  LD.E R138, desc[UR48][R16.64+0x378] ;  /* 0x00037830108a7980 */ /* 0x000f62000c101900 */
[----:B------:R-:W-:-:S03]  /*16a80*/  ISETP.GT.AND P1, PT, R8, RZ, !P6 ;  /* 0x000000ff0800720c */ /* 0x000fc60007724270 */
[----:B------:R-:W5:Y:S01]  /*16a90*/  LD.E R142, desc[UR48][R16.64+0x37c] ;  /* 0x00037c30108e7980 */ /* 0x000f62000c101900 */
[----:B------:R-:W-:-:S03]  /*16aa0*/  ISETP.LT.OR P1, PT, R69, 0x1, P1 ;  /* 0x000000014500780c */ /* 0x000fc60000f21670 */
[----:B------:R-:W5:Y:S01]  /*16ab0*/  LD.E R140, desc[UR48][R16.64+0x388] ;  /* 0x00038830108c7980 */ /* 0x000f62000c101900 */
[----:B------:R-:W-:Y:S02]  /*16ac0*/  FSEL R6, R9, -INF , !P1 ;  /* 0xff80000009067808 */ /* 0x000fe40004800000 */
[----:B------:R-:W-:Y:S01]  /*16ad0*/  ISETP.NE.AND P1, PT, R71, RZ, PT ;  /* 0x000000ff4700720c */ /* 0x000fe20003f25270 */
[----:B------:R-:W5:Y:S04]  /*16ae0*/  LD.E R144, desc[UR48][R16.64+0x38c] ;  /* 0x00038c3010907980 */ /* 0x000f68000c101900 */
        /* <DEDUP_REMOVED lines=18> */
[----:B------:R-:W5:Y:S01]  /*16c10*/  LD.E R113, desc[UR48][R16.64+0x400] ;  /* 0x0004003010717980 */ /* 0x000f62000c101900 */
[----:B--2---:R-:W-:-:S03]  /*16c20*/  FMNMX.FTZ R12, R187, R4, !PT ;  /* 0x00000004bb0c7209 */ /* 0x004fc60007810000 */
[----:B------:R-:W2:Y:S01]  /*16c30*/  LD.E R28, desc[UR48][R16.64+0x424] ;  /* 0x00042430101c7980 */ /* 0x000ea2000c101900 */
[----:B------:R-:W-:Y:S02]  /*16c40*/  ISETP.GT.AND P2, PT, R8, 0x49, !P2 ;  /* 0x000000490800780c */ /* 0x000fe40005744270 */
[----:B------:R-:W-:Y:S01]  /*16c50*/  FMNMX.FTZ R12, R67, R12, !PT ;  /* 0x0000000c430c7209 */ /* 0x000fe20007810000 */
[----:B------:R-:W2:Y:S01]  /*16c60*/  LD.E R111, desc[UR48][R16.64+0x404] ;  /* 0x00040430106f7980 */ /* 0x000ea2000c101900 */
[----:B------:R-:W-:Y:S02]  /*16c70*/  ISETP.NE.AND P6, PT, R24, RZ, PT ;  /* 0x000000ff1800720c */ /* 0x000fe40003fc5270 */
[----:B------:R-:W-:Y:S01]  /*16c80*/  FMNMX.FTZ R12, R73, R12, !PT ;  /* 0x0000000c490c7209 */ /* 0x000fe20007810000 */
[----:B------:R-:W2:Y:S03]  /*16c90*/  LD.E R24, desc[UR48][R16.64+0x234] ;  /* 0x0002343010187980 */ /* 0x000ea6000c101900 */
        /* <DEDUP_REMOVED lines=22> */
[----:B------:R-:W-:-:S04]  /*16e00*/  FMNMX.FTZ R12, R35, R12, !PT ;  /* 0x0000000c230c7209 */ /* 0x000fc80007810000 */
[----:B------:R-:W-:-:S04]  /*16e10*/  FMNMX.FTZ R12, R31, R12, !PT ;  /* 0x0000000c1f0c7209 */ /* 0x000fc80007810000 */
[----:B------:R-:W-:Y:S02]  /*16e20*/  FMNMX.FTZ R12, R33, R12, !PT ;  /* 0x0000000c210c7209 */ /* 0x000fe40007810000 */
[----:B------:R-:W-:Y:S02]  /*16e30*/  FMNMX.FTZ R14, R6, R5, !PT ;  /* 0x00000005060e7209 */ /* 0x000fe40007810000 */
[----:B------:R-:W-:Y:S02]  /*16e40*/  FMNMX.FTZ R12, R37, R12, !PT ;  /* 0x0000000c250c7209 */ /* 0x000fe40007810000 */
[----:B------:R-:W-:Y:S02]  /*16e50*/  FMNMX.FTZ R14, R87, R14, !PT ;  /* 0x0000000e570e7209 */ /* 0x000fe40007810000 */
[----:B------:R-:W-:Y:S02]  /*16e60*/  FMNMX.FTZ R12, R39, R12, !PT ;  /* 0x0000000c270c7209 */ /* 0x000fe40007810000 */
[----:B------:R-:W-:-:S02]  /*16e70*/  FMNMX.FTZ R14, R91, R14, !PT ;  /* 0x0000000e5b0e7209 */ /* 0x000fc40007810000 */
        /* <DEDUP_REMOVED lines=19> */
[----:B------:R-:W-:Y:S01]  /*16fb0*/  ISETP.GT.AND P1, PT, R8, 0x48, !P1 ;  /* 0x000000480800780c */ /* 0x000fe20004f24270 */
[----:B------:R-:W0:Y:S01]  /*16fc0*/  SHFL.BFLY PT, R27, R18, 0x1, 0x1f ;  /* 0x0c201f00121b7f89 */ /* 0x000e2200000e0000 */
[----:B------:R-:W-:Y:S02]  /*16fd0*/  FMNMX.FTZ R14, R133, R14, !PT ;  /* 0x0000000e850e7209 */ /* 0x000fe40007810000 */
[----:B------:R-:W-:-:S02]  /*16fe0*/  ISETP.LT.OR P1, PT, R69, 0x49, P1 ;  /* 0x000000494500780c */ /* 0x000fc40000f21670 */
[----:B------:R-:W-:Y:S01]  /*16ff0*/  ISETP.LT.OR P2, PT, R69, 0x4a, P2 ;  /* 0x0000004a4500780c */ /* 0x000fe20001741670 */
[----:B------:R1:W-:Y:S01]  /*17000*/  ST.E desc[UR48][R16.64+0x440], R9 ;  /* 0x0004400910007985 */ /* 0x0003e2000c101930 */
[----:B------:R-:W-:Y:S02]  /*17010*/  FMNMX.FTZ R14, R131, R14, !PT ;  /* 0x0000000e830e7209 */ /* 0x000fe40007810000 */
[----:B------:R-:W-:Y:S01]  /*17020*/  FSEL R139, R25, -INF , !P1 ;  /* 0xff800000198b7808 */ /* 0x000fe20004800000 */
[----:B------:R-:W3:Y:S01]  /*17030*/  LD.E R12, desc[UR48][R16.64+0x460] ;  /* 0x00046030100c7980 */ /* 0x000ee2000c101900 */
[----:B------:R-:W-:Y:S02]  /*17040*/  FMNMX.FTZ R14, R129, R14, !PT ;  /* 0x0000000e810e7209 */ /* 0x000fe40007810000 */
[----:B------:R-:W-:Y:S02]  /*17050*/  FSEL R141, R26, -INF , !P2 ;  /* 0xff8000001a8d7808 */ /* 0x000fe40005000000 */
[----:B------:R-:W-:Y:S01]  /*17060*/  FMNMX.FTZ R14, R139, R14, !PT ;  /* 0x0000000e8b0e7209 */ /* 0x000fe20007810000 */
[----:B------:R-:W2:Y:S03]  /*17070*/  LD.E R26, desc[UR48][R16.64+0x260] ;  /* 0x00026030101a7980 */ /* 0x000ea6000c101900 */
[----:B------:R-:W-:Y:S01]  /*17080*/  FMNMX.FTZ R14, R141, R14, !PT ;  /* 0x0000000e8d0e7209 */ /* 0x000fe20007810000 */
[----:B-1----:R-:W4:Y:S01]  /*17090*/  LD.E R9, desc[UR48][R16.64+0x450] ;  /* 0x0004503010097980 */ /* 0x002f22000c101900 */
[----:B------:R-:W-:-:S02]  /*170a0*/  ISETP.GT.AND P1, PT, R8, 0x59, !P6 ;  /* 0x000000590800780c */ /* 0x000fc40007724270 */
[----:B------:R-:W-:Y:S01]  /*170b0*/  FMNMX.FTZ R14, R143, R14, !PT ;  /* 0x0000000e8f0e7209 */ /* 0x000fe20007810000 */
[----:B------:R-:W5:Y:S01]  /*170c0*/  LD.E R8, desc[UR48][R16.64+0x454] ;  /* 0x0004543010087980 */ /* 0x000f62000c101900 */
[----:B0-----:R-:W-:Y:S02]  /*170d0*/  FMNMX.FTZ R27, R18, R27, !PT ;  /* 0x0000001b121b7209 */ /* 0x001fe40007810000 */
[----:B------:R-:W-:Y:S02]  /*170e0*/  ISETP.LT.OR P1, PT, R69, 0x5a, P1 ;  /* 0x0000005a4500780c */ /* 0x000fe40000f21670 */
[----:B------:R-:W-:Y:S01]  /*170f0*/  FMNMX.FTZ R14, R145, R14, !PT ;  /* 0x0000000e910e7209 */ /* 0x000fe20007810000 */
[----:B------:R0:W-:Y:S01]  /*17100*/  ST.E desc[UR48][R16.64+0x440], R27 ;  /* 0x0004401b10007985 */ /* 0x0001e2000c101930 */
[----:B------:R-:W-:Y:S02]  /*17110*/  FSEL R149, R149, -INF , !P1 ;  /* 0xff80000095957808 */ /* 0x000fe40004800000 */
[----:B------:R-:W-:Y:S01]  /*17120*/  FMNMX.FTZ R14, R147, R14, !PT ;  /* 0x0000000e930e7209 */ /* 0x000fe20007810000 */
[----:B------:R-:W3:Y:S03]  /*17130*/  LD.E R71, desc[UR48][R16.64+0x440] ;  /* 0x0004403010477980 */ /* 0x000ee6000c101900 */
[----:B------:R-:W-:Y:S01]  /*17140*/  FMNMX.FTZ R25, R149, R14, !PT ;  /* 0x0000000e95197209 */ /* 0x000fe20007810000 */
[----:B------:R-:W2:Y:S04]  /*17150*/  LD.E R69, desc[UR48][R16.64+0x330] ;  /* 0x0003303010457980 */ /* 0x000ea8000c101900 */
[----:B------:R1:W-:Y:S04]  /*17160*/  ST.E desc[UR48][R16.64+0x444], R25 ;  /* 0x0004441910007985 */ /* 0x0003e8000c101930 */
[----:B------:R-:W4:Y:S04]  /*17170*/  LD.E R14, desc[UR48][R16.64+0x444] ;  /* 0x00044430100e7980 */ /* 0x000f28000c101900 */
[----:B0-----:R-:W2:Y:S04]  /*17180*/  LD.E R27, desc[UR48][R16.64+0x250] ;  /* 0x00025030101b7980 */ /* 0x001ea8000c101900 */
[----:B-1----:R-:W2:Y:S01]  /*17190*/  LD.E R25, desc[UR48][R16.64+0x240] ;  /* 0x0002403010197980 */ /* 0x002ea2000c101900 */
[C---:B---3--:R-:W-:Y:S01]  /*171a0*/  FMUL.FTZ R18, R71.reuse, R12 ;  /* 0x0000000c47127220 */ /* 0x048fe20000410000 */
[----:B------:R-:W-:-:S04]  /*171b0*/  FSETP.NEU.FTZ.AND P1, PT, R71, -INF , PT ;  /* 0xff8000004700780b */ /* 0x000fc80003f3d000 */
[----:B------:R-:W-:-:S05]  /*171c0*/  FSEL R20, R18, RZ, P1 ;  /* 0x000000ff12147208 */ /* 0x000fca0000800000 */
[-CC-:B------:R-:W-:Y:S02]  /*171d0*/  FFMA.FTZ R168, R45, R12.reuse, -R20.reuse ;  /* 0x0000000c2da87223 */ /* 0x180fe40000010814 */
[----:B----4-:R-:W0:Y:S01]  /*171e0*/  SHFL.BFLY PT, R45, R14, 0x2, 0x1f ;  /* 0x0c401f000e2d7f89 */ /* 0x010e2200000e0000 */
[-CC-:B------:R-:W-:Y:S01]  /*171f0*/  FFMA.FTZ R177, R59, R12.reuse, -R20.reuse ;  /* 0x0000000c3bb17223 */ /* 0x180fe20000010814 */
[----:B------:R-:W-:Y:S01]  /*17200*/  FSEL R71, R71, RZ, P1 ;  /* 0x000000ff47477208 */ /* 0x000fe20000800000 */
[----:B------:R-:W-:-:S04]  /*17210*/  FFMA.FTZ R180, R61, R12, -R20 ;  /* 0x0000000c3db47223 */ /* 0x000fc80000010814 */
[----:B------:R-:W-:Y:S01]  /*17220*/  FADD.FTZ R61, R4, -R71 ;  /* 0x80000047043d7221 */ /* 0x000fe20000010000 */
[-CC-:B------:R-:W-:Y:S01]  /*17230*/  FFMA.FTZ R187, R187, R12.reuse, -R20.reuse ;  /* 0x0000000cbbbb7223 */ /* 0x180fe20000010814 */
[----:B0-----:R-:W-:Y:S02]  /*17240*/  FMNMX.FTZ R14, R14, R45, !PT ;  /* 0x0000002d0e0e7209 */ /* 0x001fe40007810000 */
[-C--:B------:R-:W-:Y:S01]  /*17250*/  FMUL.FTZ R4, R61, R12.reuse ;  /* 0x0000000c3d047220 */ /* 0x080fe20000410000 */
[-CC-:B------:R-:W-:Y:S02]  /*17260*/  FFMA.FTZ R152, R67, R12.reuse, -R20.reuse ;  /* 0x0000000c43987223 */ /* 0x180fe40000010814 */
[----:B------:R-:W-:Y:S01]  /*17270*/  MUFU.EX2 R187, R187 ;  /* 0x000000bb00bb7308 */ /* 0x000fe20000000800 */
[-CC-:B------:R-:W-:Y:S01]  /*17280*/  FFMA.FTZ R154, R73, R12.reuse, -R20.reuse ;  /* 0x0000000c499a7223 */ /* 0x180fe20000010814 */
[----:B------:R-:W0:Y:S01]  /*17290*/  SHFL.BFLY PT, R59, R14, 0x1, 0x1f ;  /* 0x0c201f000e3b7f89 */ /* 0x000e2200000e0000 */
        /* <DEDUP_REMOVED lines=19> */
[-C--:B------:R-:W-:Y:S01]  /*173d0*/  FFMA.FTZ R20, R57, R12.reuse, -R20 ;  /* 0x0000000c39147223 */ /* 0x080fe20000010814 */
[----:B------:R-:W4:Y:S01]  /*173e0*/  LD.E R31, desc[UR48][R16.64+0x244] ;  /* 0x00024430101f7980 */ /* 0x000f22000c101900 */
[----:B------:R-:W5:Y:S01]  /*173f0*/  MUFU.EX2 R154, R154 ;  /* 0x0000009a009a7308 */ /* 0x000f620000000800 */
[----:B0-----:R-:W-:Y:S01]  /*17400*/  FMNMX.FTZ R57, R14, R59, !PT ;  /* 0x0000003b0e397209 */ /* 0x001fe20007810000 */
[----:B-1----:R-:W-:Y:S01]  /*17410*/  FFMA.FTZ R9, R4, R9, R187 ;  /* 0x0000000904097223 */ /* 0x002fe200000100bb */
[----:B------:R-:W4:Y:S02]  /*17420*/  LD.E R33, desc[UR48][R16.64+0x274] ;  /* 0x0002743010217980 */ /* 0x000f24000c101900 */
[C---:B------:R-:W-:Y:S01]  /*17430*/  FSETP.NEU.FTZ.AND P1, PT, R57.reuse, -INF , PT ;  /* 0xff8000003900780b */ /* 0x040fe20003f3d000 */
[----:B------:R-:W-:-:S02]  /*17440*/  FMUL.FTZ R58, R57, R12 ;  /* 0x0000000c393a7220 */ /* 0x000fc40000410000 */
[----:B------:R-:W0:Y:S01]  /*17450*/  MUFU.EX2 R153, R153 ;  /* 0x0000009900997308 */ /* 0x000e220000000800 */
[----:B---3--:R-:W-:Y:S01]  /*17460*/  FADD.FTZ R9, R152, R9 ;  /* 0x0000000998097221 */ /* 0x008fe20000010000 */
[----:B------:R-:W3:Y:S01]  /*17470*/  LD.E R35, desc[UR48][R16.64+0x264] ;  /* 0x0002643010237980 */ /* 0x000ee2000c101900 */
[----:B------:R-:W-:-:S03]  /*17480*/  FSEL R94, R58, RZ, P1 ;  /* 0x000000ff3a5e7208 */ /* 0x000fc60000800000 */
[----:B------:R-:W3:Y:S02]  /*17490*/  LD.E R37, desc[UR48][R16.64+0x284] ;  /* 0x0002843010257980 */ /* 0x000ee4000c101900 */
[----:B------:R1:W-:Y:S01]  /*174a0*/  MUFU.EX2 R14, R20 ;  /* 0x00000014000e7308 */ /* 0x0003e20000000800 */
[-CC-:B------:R-:W-:Y:S01]  /*174b0*/  FFMA.FTZ R185, R6, R12.reuse, -R94.reuse ;  /* 0x0000000c06b97223 */ /* 0x180fe2000001085e */
[----:B------:R-:W3:Y:S04]  /*174c0*/  LD.E R39, desc[UR48][R16.64+0x290] ;  /* 0x0002903010277980 */ /* 0x000ee8000c101900 */
[----:B------:R-:W3:Y:S02]  /*174d0*/  LD.E R41, desc[UR48][R16.64+0x2a4] ;  /* 0x0002a43010297980 */ /* 0x000ee4000c101900 */
[----:B------:R-:W2:Y:S01]  /*174e0*/  MUFU.EX2 R184, R184 ;  /* 0x000000b800b87308 */ /* 0x000ea20000000800 */
[----:B-1----:R-:W-:Y:S01]  /*174f0*/  FSEL R20, R57, RZ, P1 ;  /* 0x000000ff39147208 */ /* 0x002fe20000800000 */
[-CC-:B------:R-:W-:Y:S01]  /*17500*/  FFMA.FTZ R171, R21, R12.reuse, -R94.reuse ;  /* 0x0000000c15ab7223 */ /* 0x180fe2000001085e */
[----:B------:R-:W-:Y:S01]  /*17510*/  FFMA.FTZ R172, R11, R12, -R94 ;  /* 0x0000000c0bac7223 */ /* 0x000fe2000001085e */
[----:B------:R-:W3:Y:S02]  /*17520*/  LD.E R58, desc[UR48][R16.64+0x24c] ;  /* 0x00024c30103a7980 */ /* 0x000ee4000c101900 */
[----:B------:R-:W-:-:S02]  /*17530*/  FADD.FTZ R151, R5, -R20 ;  /* 0x8000001405977221 */ /* 0x000fc40000010000 */
        /* <DEDUP_REMOVED lines=23> */
[----:B------:R-:W-:Y:S01]  /*176b0*/  FMUL.FTZ R121, R12, R151 ;  /* 0x000000970c797220 */ /* 0x000fe20000410000 */
[----:B-----5:R-:W-:Y:S01]  /*176c0*/  FADD.FTZ R12, R154, R9 ;  /* 0x000000099a0c7221 */ /* 0x020fe20000010000 */
[----:B------:R-:W5:Y:S01]  /*176d0*/  MUFU.EX2 R177, R177 ;  /* 0x000000b100b17308 */ /* 0x000f620000000800 */
[----:B------:R-:W3:Y:S02]  /*176e0*/  LD.E R5, desc[UR48][R16.64+0x3f4] ;  /* 0x0003f43010057980 */ /* 0x000ee4000c101900 */
[----:B0-----:R-:W-:-:S02]  /*176f0*/  FADD.FTZ R123, R153, R12 ;  /* 0x0000000c997b7221 */ /* 0x001fc40000010000 */
[----:B------:R-:W3:Y:S02]  /*17700*/  LD.E R94, desc[UR48][R16.64+0x2c8] ;  /* 0x0002c830105e7980 */ /* 0x000ee4000c101900 */
[----:B--2---:R-:W-:Y:S01]  /*17710*/  FADD.FTZ R12, R184, R123 ;  /* 0x0000007bb80c7221 */ /* 0x004fe20000010000 */
[----:B------:R-:W0:Y:S01]  /*17720*/  MUFU.EX2 R175, R175 ;  /* 0x000000af00af7308 */ /* 0x000e220000000800 */
[----:B------:R-:W2:Y:S02]  /*17730*/  LD.E R45, desc[UR48][R16.64+0x2b4] ;  /* 0x0002b430102d7980 */ /* 0x000ea4000c101900 */
[----:B-1----:R-:W-:Y:S02]  /*17740*/  FADD.FTZ R123, R7, R12 ;  /* 0x0000000c077b7221 */ /* 0x002fe40000010000 */
[----:B------:R-:W2:Y:S03]  /*17750*/  LD.E R43, desc[UR48][R16.64+0x2c0] ;  /* 0x0002c030102b7980 */ /* 0x000ea6000c101900 */
[----:B------:R-:W1:Y:S01]  /*17760*/  MUFU.EX2 R176, R176 ;  /* 0x000000b000b07308 */ /* 0x000e620000000800 */
[----:B------:R-:W-:Y:S01]  /*17770*/  FADD.FTZ R12, R180, R123 ;  /* 0x0000007bb40c7221 */ /* 0x000fe20000010000 */
[----:B------:R-:W2:Y:S04]  /*17780*/  LD.E R47, desc[UR48][R16.64+0x2e0] ;  /* 0x0002e030102f7980 */ /* 0x000ea8000c101900 */
[----:B------:R-:W2:Y:S02]  /*17790*/  LD.E R49, desc[UR48][R16.64+0x2e4] ;  /* 0x0002e43010317980 */ /* 0x000ea4000c101900 */
[----:B------:R-:W1:Y:S01]  /*177a0*/  MUFU.EX2 R173, R173 ;  /* 0x000000ad00ad7308 */ /* 0x000e620000000800 */
[----:B-----5:R-:W-:Y:S01]  /*177b0*/  FADD.FTZ R12, R177, R12 ;  /* 0x0000000cb10c7221 */ /* 0x020fe20000010000 */
[----:B------:R-:W5:Y:S04]  /*177c0*/  LD.E R53, desc[UR48][R16.64+0x2f4] ;  /* 0x0002f43010357980 */ /* 0x000f68000c101900 */
[----:B------:R-:W5:Y:S02]  /*177d0*/  LD.E R55, desc[UR48][R16.64+0x314] ;  /* 0x0003143010377980 */ /* 0x000f64000c101900 */
[----:B------:R-:W1:Y:S01]  /*177e0*/  MUFU.EX2 R174, R174 ;  /* 0x000000ae00ae7308 */ /* 0x000e620000000800 */
[----:B0-----:R-:W-:Y:S01]  /*177f0*/  FADD.FTZ R123, R175, R12 ;  /* 0x0000000caf7b7221 */ /* 0x001fe20000010000 */
[----:B------:R-:W5:Y:S06]  /*17800*/  LD.E R51, desc[UR48][R16.64+0x304] ;  /* 0x0003043010337980 */ /* 0x000f6c000c101900 */
[----:B------:R-:W0:Y:S01]  /*17810*/  MUFU.EX2 R168, R168 ;  /* 0x000000a800a87308 */ /* 0x000e220000000800 */
[----:B-1----:R-:W-:Y:S01]  /*17820*/  FADD.FTZ R12, R176, R123 ;  /* 0x0000007bb00c7221 */ /* 0x002fe20000010000 */
[----:B------:R-:W5:Y:S04]  /*17830*/  LD.E R73, desc[UR48][R16.64+0x340] ;  /* 0x0003403010497980 */ /* 0x000f68000c101900 */
[----:B------:R-:W5:Y:S02]  /*17840*/  LD.E R71, desc[UR48][R16.64+0x344] ;  /* 0x0003443010477980 */ /* 0x000f64000c101900 */
[----:B------:R-:W1:Y:S01]  /*17850*/  MUFU.EX2 R167, R167 ;  /* 0x000000a700a77308 */ /* 0x000e620000000800 */
[----:B------:R-:W-:Y:S01]  /*17860*/  FADD.FTZ R123, R173, R12 ;  /* 0x0000000cad7b7221 */ /* 0x000fe20000010000 */
[----:B------:R-:W5:Y:S04]  /*17870*/  LD.E R67, desc[UR48][R16.64+0x350] ;  /* 0x0003503010437980 */ /* 0x000f68000c101900 */
[----:B------:R-:W5:Y:S02]  /*17880*/  LD.E R65, desc[UR48][R16.64+0x360] ;  /* 0x0003603010417980 */ /* 0x000f64000c101900 */
[----:B------:R-:W1:Y:S01]  /*17890*/  MUFU.EX2 R166, R166 ;  /* 0x000000a600a67308 */ /* 0x000e620000000800 */
[----:B------:R-:W-:Y:S01]  /*178a0*/  FADD.FTZ R123, R174, R123 ;  /* 0x0000007bae7b7221 */ /* 0x000fe20000010000 */
[----:B------:R-:W5:Y:S03]  /*178b0*/  LD.E R59, desc[UR48][R16.64+0x354] ;  /* 0x00035430103b7980 */ /* 0x000f66000c101900 */
[----:B0-----:R-:W-:Y:S01]  /*178c0*/  FADD.FTZ R12, R168, R123 ;  /* 0x0000007ba80c7221 */ /* 0x001fe20000010000 */
[----:B------:R-:W5:Y:S03]  /*178d0*/  LD.E R63, desc[UR48][R16.64+0x364] ;  /* 0x00036430103f7980 */ /* 0x000f66000c101900 */
[----:B-1----:R-:W-:Y:S01]  /*178e0*/  FADD.FTZ R125, R167, R12 ;  /* 0x0000000ca77d7221 */ /* 0x002fe20000010000 */
[----:B------:R-:W5:Y:S04]  /*178f0*/  LD.E R61, desc[UR48][R16.64+0x370] ;  /* 0x00037030103d7980 */ /* 0x000f68000c101900 */
[----:B------:R-:W5:Y:S01]  /*17900*/  LD.E R87, desc[UR48][R16.64+0x3a0] ;  /* 0x0003a03010577980 */ /* 0x000f62000c101900 */
[----:B------:R-:W-:-:S03]  /*17910*/  FADD.FTZ R12, R166, R125 ;  /* 0x0000007da60c7221 */ /* 0x000fc60000010000 */
        /* <DEDUP_REMOVED lines=12> */
[----:B------:R-:W-:Y:S08]  /*179e0*/  MUFU.EX2 R185, R185 ;  /* 0x000000b900b97308 */ /* 0x000ff00000000800 */
[----:B------:R-:W0:Y:S08]  /*179f0*/  MUFU.EX2 R121, R121 ;  /* 0x0000007900797308 */ /* 0x000e300000000800 */
[----:B------:R-:W1:Y:S08]  /*17a00*/  MUFU.EX2 R188, R188 ;  /* 0x000000bc00bc7308 */ /* 0x000e700000000800 */
[----:B------:R-:W1:Y:S01]  /*17a10*/  MUFU.EX2 R155, R155 ;  /* 0x0000009b009b7308 */ /* 0x000e620000000800 */
[----:B0-----:R-:W-:-:S07]  /*17a20*/  FFMA.FTZ R9, R121, R8, R185 ;  /* 0x0000000879097223 */ /* 0x001fce00000100b9 */
[----:B------:R-:W0:Y:S01]  /*17a30*/  MUFU.EX2 R6, R6 ;  /* 0x0000000600067308 */ /* 0x000e220000000800 */
[----:B-1----:R-:W-:-:S07]  /*17a40*/  FADD.FTZ R8, R188, R9 ;  /* 0x00000009bc087221 */ /* 0x002fce0000010000 */
[----:B------:R-:W1:Y:S01]  /*17a50*/  MUFU.EX2 R183, R183 ;  /* 0x000000b700b77308 */ /* 0x000e620000000800 */
[----:B------:R-:W-:-:S07]  /*17a60*/  FADD.FTZ R9, R155, R8 ;  /* 0x000000089b097221 */ /* 0x000fce0000010000 */
[----:B------:R-:W1:Y:S01]  /*17a70*/  MUFU.EX2 R186, R186 ;  /* 0x000000ba00ba7308 */ /* 0x000e620000000800 */
[----:B0-----:R-:W-:-:S07]  /*17a80*/  FADD.FTZ R8, R6, R9 ;  /* 0x0000000906087221 */ /* 0x001fce0000010000 */
        /* <DEDUP_REMOVED lines=16> */
[----:B------:R-:W4:Y:S01]  /*17b90*/  MUFU.EX2 R161, R161 ;  /* 0x000000a100a17308 */ /* 0x000f220000000800 */
[----:B0-----:R-:W-:-:S07]  /*17ba0*/  FADD.FTZ R9, R163, R8 ;  /* 0x00000008a3097221 */ /* 0x001fce0000010000 */
[----:B------:R-:W0:Y:S01]  /*17bb0*/  MUFU.EX2 R162, R162 ;  /* 0x000000a200a27308 */ /* 0x000e220000000800 */
[----:B-1----:R-:W-:-:S07]  /*17bc0*/  FADD.FTZ R8, R164, R9 ;  /* 0x00000009a4087221 */ /* 0x002fce0000010000 */
[----:B------:R-:W1:Y:S01]  /*17bd0*/  MUFU.EX2 R21, R21 ;  /* 0x0000001500157308 */ /* 0x000e620000000800 */
[----:B----4-:R-:W-:-:S07]  /*17be0*/  FADD.FTZ R9, R161, R8 ;  /* 0x00000008a1097221 */ /* 0x010fce0000010000 */
[----:B------:R-:W4:Y:S01]  /*17bf0*/  MUFU.EX2 R165, R165 ;  /* 0x000000a500a57308 */ /* 0x000f220000000800 */
[----:B0-----:R-:W-:-:S07]  /*17c00*/  FADD.FTZ R8, R162, R9 ;  /* 0x00000009a2087221 */ /* 0x001fce0000010000 */
[----:B------:R-:W0:Y:S01]  /*17c10*/  MUFU.EX2 R160, R160 ;  /* 0x000000a000a07308 */ /* 0x000e220000000800 */
[----:B-1----:R-:W-:-:S07]  /*17c20*/  FADD.FTZ R9, R21, R8 ;  /* 0x0000000815097221 */ /* 0x002fce0000010000 */
[----:B------:R-:W1:Y:S08]  /*17c30*/  MUFU.EX2 R159, R159 ;  /* 0x0000009f009f7308 */ /* 0x000e700000000800 */
[----:B------:R4:W-:Y:S01]  /*17c40*/  MUFU.EX2 R8, R147 ;  /* 0x0000009300087308 */ /* 0x0009e20000000800 */
[C---:B------:R-:W-:Y:S01]  /*17c50*/  FMUL.FTZ R25, R4.reuse, R25 ;  /* 0x0000001904197220 */ /* 0x040fe20000410000 */
[C---:B------:R-:W-:Y:S01]  /*17c60*/  FMUL.FTZ R31, R4.reuse, R31 ;  /* 0x0000001f041f7220 */ /* 0x040fe20000410000 */
[----:B----4-:R-:W-:Y:S01]  /*17c70*/  FMUL.FTZ R147, R121, R29 ;  /* 0x0000001d79937220 */ /* 0x010fe20000410000 */
[----:B------:R-:W-:-:S04]  /*17c80*/  FMUL.FTZ R29, R4, R30 ;  /* 0x0000001e041d7220 */ /* 0x000fc80000410000 */
[----:B------:R-:W4:Y:S01]  /*17c90*/  MUFU.EX2 R158, R158 ;  /* 0x0000009e009e7308 */ /* 0x000f220000000800 */
[----:B------:R-:W-:Y:S01]  /*17ca0*/  FMUL.FTZ R27, R4, R27 ;  /* 0x0000001b041b7220 */ /* 0x000fe20000410000 */
[----:B------:R-:W-:Y:S01]  /*17cb0*/  FADD.FTZ R139, R165, R12 ;  /* 0x0000000ca58b7221 */ /* 0x000fe20000010000 */
[----:B------:R1:W-:Y:S05]  /*17cc0*/  ST.E desc[UR48][R16.64+0x230], R29 ;  /* 0x0002301d10007985 */ /* 0x0003ea000c101930 */
[----:B------:R-:W2:Y:S01]  /*17cd0*/  MUFU.EX2 R157, R157 ;  /* 0x0000009d009d7308 */ /* 0x000ea20000000800 */
[----:B0-----:R-:W-:Y:S01]  /*17ce0*/  FADD.FTZ R12, R160, R139 ;  /* 0x0000008ba00c7221 */ /* 0x001fe20000010000 */
[----:B------:R0:W-:Y:S01]  /*17cf0*/  ST.E desc[UR48][R16.64+0x240], R25 ;  /* 0x0002401910007985 */ /* 0x0001e2000c101930 */
[----:B-1----:R-:W-:-:S05]  /*17d00*/  FMUL.FTZ R29, R4, R34 ;  /* 0x00000022041d7220 */ /* 0x002fca0000410000 */
[----:B------:R-:W1:Y:S01]  /*17d10*/  MUFU.EX2 R156, R156 ;  /* 0x0000009c009c7308 */ /* 0x000e620000000800 */
[----:B------:R3:W-:Y:S01]  /*17d20*/  ST.E desc[UR48][R16.64+0x244], R31 ;  /* 0x0002441f10007985 */ /* 0x0007e2000c101930 */
[----:B------:R-:W-:-:S03]  /*17d30*/  FMUL.FTZ R33, R4, R33 ;  /* 0x0000002104217220 */ /* 0x000fc60000410000 */
[----:B------:R4:W-:Y:S01]  /*17d40*/  ST.E desc[UR48][R16.64+0x250], R27 ;  /* 0x0002501b10007985 */ /* 0x0009e2000c101930 */
[C---:B0-----:R-:W-:Y:S02]  /*17d50*/  FMUL.FTZ R25, R4.reuse, R38 ;  /* 0x0000002604197220 */ /* 0x041fe40000410000 */
[----:B------:R-:W0:Y:S01]  /*17d60*/  MUFU.EX2 R15, R15 ;  /* 0x0000000f000f7308 */ /* 0x000e220000000800 */
[----:B------:R2:W-:Y:S01]  /*17d70*/  ST.E desc[UR48][R16.64+0x270], R29 ;  /* 0x0002701d10007985 */ /* 0x0005e2000c101930 */
[----:B------:R-:W-:Y:S01]  /*17d80*/  FADD.FTZ R139, R159, R12 ;  /* 0x0000000c9f8b7221 */ /* 0x000fe20000010000 */
[----:B---3--:R-:W-:-:S05]  /*17d90*/  FMUL.FTZ R31, R4, R42 ;  /* 0x0000002a041f7220 */ /* 0x008fca0000410000 */
[----:B------:R-:W3:Y:S01]  /*17da0*/  MUFU.EX2 R19, R19 ;  /* 0x0000001300137308 */ /* 0x000ee20000000800 */
[C---:B----4-:R-:W-:Y:S01]  /*17db0*/  FMUL.FTZ R27, R4.reuse, R40 ;  /* 0x00000028041b7220 */ /* 0x050fe20000410000 */
[C---:B--2---:R-:W-:Y:S01]  /*17dc0*/  FMUL.FTZ R29, R4.reuse, R44 ;  /* 0x0000002c041d7220 */ /* 0x044fe20000410000 */
[----:B------:R2:W-:Y:S05]  /*17dd0*/  ST.E desc[UR48][R16.64+0x274], R33 ;  /* 0x0002742110007985 */ /* 0x0005ea000c101930 */
[----:B------:R-:W4:Y:S01]  /*17de0*/  MUFU.EX2 R20, R20 ;  /* 0x0000001400147308 */ /* 0x000f220000000800 */
[----:B------:R-:W-:Y:S01]  /*17df0*/  FMUL.FTZ R5, R4, R5 ;  /* 0x0000000504057220 */ /* 0x000fe20000410000 */
[----:B------:R1:W-:Y:S01]  /*17e00*/  ST.E desc[UR48][R16.64+0x294], R25 ;  /* 0x0002941910007985 */ /* 0x0003e2000c101930 */
[----:B------:R-:W-:-:S03]  /*17e10*/  FADD.FTZ R139, R158, R139 ;  /* 0x0000008b9e8b7221 */ /* 0x000fc60000010000 */
[----:B------:R0:W-:Y:S02]  /*17e20*/  ST.E desc[UR48][R16.64+0x2a0], R27 ;  /* 0x0002a01b10007985 */ /* 0x0001e4000c101930 */
[----:B------:R-:W4:Y:S02]  /*17e30*/  MUFU.EX2 R11, R11 ;  /* 0x0000000b000b7308 */ /* 0x000f240000000800 */
[----:B------:R3:W-:Y:S01]  /*17e40*/  ST.E desc[UR48][R16.64+0x2b0], R29 ;  /* 0x0002b01d10007985 */ /* 0x0007e2000c101930 */
[----:B--2---:R-:W-:-:S03]  /*17e50*/  FMUL.FTZ R33, R4, R46 ;  /* 0x0000002e04217220 */ /* 0x004fc60000410000 */
[----:B------:R2:W-:Y:S01]  /*17e60*/  ST.E desc[UR48][R16.64+0x2c4], R31 ;  /* 0x0002c41f10007985 */ /* 0x0005e2000c101930 */
[C---:B-1----:R-:W-:Y:S01]  /*17e70*/  FMUL.FTZ R25, R4.reuse, R50 ;  /* 0x0000003204197220 */ /* 0x042fe20000410000 */
[C---:B0-----:R-:W-:Y:S01]  /*17e80*/  FMUL.FTZ R27, R4.reuse, R48 ;  /* 0x00000030041b7220 */ /* 0x041fe20000410000 */
[C---:B---3--:R-:W-:Y:S01]  /*17e90*/  FMUL.FTZ R29, R4.reuse, R52 ;  /* 0x00000034041d7220 */ /* 0x048fe20000410000 */
[----:B--2---:R-:W-:Y:S01]  /*17ea0*/  FMUL.FTZ R31, R4, R56 ;  /* 0x00000038041f7220 */ /* 0x004fe20000410000 */
[----:B------:R-:W0:Y:S01]  /*17eb0*/  MUFU.EX2 R18, R18 ;  /* 0x0000001200127308 */ /* 0x000e220000000800 */
[----:B------:R-:W-:Y:S01]  /*17ec0*/  FADD.FTZ R139, R157, R139 ;  /* 0x0000008b9d8b7221 */ /* 0x000fe20000010000 */
[----:B------:R1:W-:Y:S01]  /*17ed0*/  ST.E desc[UR48][R16.64+0x2d0], R33 ;  /* 0x0002d02110007985 */ /* 0x0003e2000c101930 */
[----:B------:R-:W-:Y:S01]  /*17ee0*/  FADD.FTZ R9, R156, R9 ;  /* 0x000000099c097221 */ /* 0x000fe20000010000 */
[C---:B------:R-:W-:Y:S01]  /*17ef0*/  FMUL.FTZ R35, R4.reuse, R35 ;  /* 0x0000002304237220 */ /* 0x040fe20000410000 */
[C---:B------:R-:W-:Y:S01]  /*17f00*/  FMUL.FTZ R37, R4.reuse, R37 ;  /* 0x0000002504257220 */ /* 0x040fe20000410000 */
[----:B------:R2:W-:Y:S01]  /*17f10*/  ST.E desc[UR48][R16.64+0x2d4], R25 ;  /* 0x0002d41910007985 */ /* 0x0005e2000c101930 */
[C---:B------:R-:W-:Y:S01]  /*17f20*/  FMUL.FTZ R39, R4.reuse, R39 ;  /* 0x0000002704277220 */ /* 0x040fe20000410000 */
[----:B------:R-:W3:Y:S01]  /*17f30*/  MUFU.EX2 R12, R145 ;  /* 0x00000091000c7308 */ /* 0x000ee20000000800 */
[C---:B------:R-:W-:Y:S01]  /*17f40*/  FMUL.FTZ R41, R4.reuse, R41 ;  /* 0x0000002904297220 */ /* 0x040fe20000410000 */
[----:B------:R4:W-:Y:S04]  /*17f50*/  ST.E desc[UR48][R16.64+0x2f0], R27 ;  /* 0x0002f01b10007985 */ /* 0x0009e8000c101930 */
[----:B------:R0:W-:Y:S01]  /*17f60*/  ST.E desc[UR48][R16.64+0x300], R29 ;  /* 0x0003001d10007985 */ /* 0x0001e2000c101930 */
[----:B-1----:R-:W-:-:S03]  /*17f70*/  FMUL.FTZ R33, R4, R54 ;  /* 0x0000003604217220 */ /* 0x002fc60000410000 */
[----:B------:R1:W-:Y:S01]  /*17f80*/  ST.E desc[UR48][R16.64+0x310], R31 ;  /* 0x0003101f10007985 */ /* 0x0003e2000c101930 */
[----:B--2---:R-:W-:-:S03]  /*17f90*/  FMUL.FTZ R25, R121, R64 ;  /* 0x0000004079197220 */ /* 0x004fc60000410000 */
[----:B------:R2:W-:Y:S01]  /*17fa0*/  ST.E desc[UR48][R16.64+0x3f4], R5 ;  /* 0x0003f40510007985 */ /* 0x0005e2000c101930 */
[C---:B----4-:R-:W-:Y:S01]  /*17fb0*/  FMUL.FTZ R27, R121.reuse, R62 ;  /* 0x0000003e791b7220 */ /* 0x050fe20000410000 */
[C---:B0-----:R-:W-:Y:S01]  /*17fc0*/  FMUL.FTZ R29, R121.reuse, R60 ;  /* 0x0000003c791d7220 */ /* 0x041fe20000410000 */
[----:B------:R-:W0:Y:S01]  /*17fd0*/  MUFU.EX2 R13, R13 ;  /* 0x0000000d000d7308 */ /* 0x000e220000000800 */
[----:B-1----:R-:W-:Y:S01]  /*17fe0*/  FMUL.FTZ R31, R121, R70 ;  /* 0x00000046791f7220 */ /* 0x002fe20000410000 */
[----:B------:R-:W-:Y:S01]  /*17ff0*/  FADD.FTZ R141, R15, R139 ;  /* 0x0000008b0f8d7221 */ /* 0x000fe20000010000 */
[----:B--2---:R-:W-:Y:S01]  /*18000*/  FMUL.FTZ R5, R121, R58 ;  /* 0x0000003a79057220 */ /* 0x004fe20000410000 */
[----:B------:R-:W-:Y:S01]  /*18010*/  FADD.FTZ R139, R19, R9 ;  /* 0x00000009138b7221 */ /* 0x000fe20000010000 */
[----:B------:R1:W-:Y:S03]  /*18020*/  ST.E desc[UR48][R16.64+0x264], R35 ;  /* 0x0002642310007985 */ /* 0x0003e6000c101930 */
[----:B------:R-:W2:Y:S01]  /*18030*/  MUFU.EX2 R9, R149 ;  /* 0x0000009500097308 */ /* 0x000ea20000000800 */
[----:B------:R4:W-:Y:S01]  /*18040*/  ST.E desc[UR48][R16.64+0x284], R37 ;  /* 0x0002842510007985 */ /* 0x0009e2000c101930 */
[----:B------:R-:W-:-:S03]  /*18050*/  FADD.FTZ R139, R20, R139 ;  /* 0x0000008b148b7221 */ /* 0x000fc60000010000 */
[----:B------:R3:W-:Y:S04]  /*18060*/  ST.E desc[UR48][R16.64+0x290], R39 ;  /* 0x0002902710007985 */ /* 0x0007e8000c101930 */
[----:B------:R5:W-:Y:S01]  /*18070*/  ST.E desc[UR48][R16.64+0x2a4], R41 ;  /* 0x0002a42910007985 */ /* 0x000be2000c101930 */
[----:B-1----:R-:W-:-:S03]  /*18080*/  FMUL.FTZ R35, R121, R74 ;  /* 0x0000004a79237220 */ /* 0x002fc60000410000 */
[----:B------:R1:W-:Y:S01]  /*18090*/  ST.E desc[UR48][R16.64+0x320], R33 ;  /* 0x0003202110007985 */ /* 0x0003e2000c101930 */
[----:B----4-:R-:W-:-:S03]  /*180a0*/  FMUL.FTZ R37, R121, R72 ;  /* 0x0000004879257220 */ /* 0x010fc60000410000 */
[----:B------:R4:W-:Y:S01]  /*180b0*/  ST.E desc[UR48][R16.64+0x238], R25 ;  /* 0x0002381910007985 */ /* 0x0009e2000c101930 */
[----:B---3--:R-:W-:-:S03]  /*180c0*/  FMUL.FTZ R39, R121, R86 ;  /* 0x0000005679277220 */ /* 0x008fc60000410000 */
[----:B------:R3:W-:Y:S01]  /*180d0*/  ST.E desc[UR48][R16.64+0x23c], R27 ;  /* 0x00023c1b10007985 */ /* 0x0007e2000c101930 */
[----:B-----5:R-:W-:-:S03]  /*180e0*/  FMUL.FTZ R41, R121, R84 ;  /* 0x0000005479297220 */ /* 0x020fc60000410000 */
[----:B------:R5:W-:Y:S01]  /*180f0*/  ST.E desc[UR48][R16.64+0x248], R29 ;  /* 0x0002481d10007985 */ /* 0x000be2000c101930 */
[----:B-1----:R-:W-:-:S03]  /*18100*/  FMUL.FTZ R33, R121, R76 ;  /* 0x0000004c79217220 */ /* 0x002fc60000410000 */
[----:B------:R1:W-:Y:S01]  /*18110*/  ST.E desc[UR48][R16.64+0x24c], R5 ;  /* 0x00024c0510007985 */ /* 0x0003e2000c101930 */
[----:B----4-:R-:W-:-:S03]  /*18120*/  FMUL.FTZ R25, R121, R68 ;  /* 0x0000004479197220 */ /* 0x010fc60000410000 */
[----:B------:R4:W-:Y:S01]  /*18130*/  ST.E desc[UR48][R16.64+0x258], R31 ;  /* 0x0002581f10007985 */ /* 0x0009e2000c101930 */
[C---:B---3--:R-:W-:Y:S01]  /*18140*/  FMUL.FTZ R27, R121.reuse, R66 ;  /* 0x00000042791b7220 */ /* 0x048fe20000410000 */
[C---:B-----5:R-:W-:Y:S01]  /*18150*/  FMUL.FTZ R29, R121.reuse, R88 ;  /* 0x00000058791d7220 */ /* 0x060fe20000410000 */
[C---:B-1----:R-:W-:Y:S01]  /*18160*/  FMUL.FTZ R5, R121.reuse, R82 ;  /* 0x0000005279057220 */ /* 0x042fe20000410000 */
[----:B----4-:R-:W-:Y:S01]  /*18170*/  FMUL.FTZ R31, R121, R78 ;  /* 0x0000004e791f7220 */ /* 0x010fe20000410000 */
[----:B------:R1:W-:Y:S01]  /*18180*/  ST.E desc[UR48][R16.64+0x25c], R33 ;  /* 0x00025c2110007985 */ /* 0x0003e2000c101930 */
[----:B------:R-:W-:-:S03]  /*18190*/  FADD.FTZ R139, R11, R139 ;  /* 0x0000008b0b8b7221 */ /* 0x000fc60000010000 */
[----:B------:R3:W-:Y:S04]  /*181a0*/  ST.E desc[UR48][R16.64+0x268], R35 ;  /* 0x0002682310007985 */ /* 0x0007e8000c101930 */
[----:B------:R4:W-:Y:S04]  /*181b0*/  ST.E desc[UR48][R16.64+0x26c], R37 ;  /* 0x00026c2510007985 */ /* 0x0009e8000c101930 */
[----:B------:R5:W-:Y:S01]  /*181c0*/  ST.E desc[UR48][R16.64+0x278], R25 ;  /* 0x0002781910007985 */ /* 0x000be2000c101930 */
[----:B-1----:R-:W-:-:S03]  /*181d0*/  FMUL.FTZ R33, R121, R80 ;  /* 0x0000005079217220 */ /* 0x002fc60000410000 */
[----:B------:R1:W-:Y:S01]  /*181e0*/  ST.E desc[UR48][R16.64+0x27c], R27 ;  /* 0x00027c1b10007985 */ /* 0x0003e2000c101930 */
[----:B---3--:R-:W-:-:S03]  /*181f0*/  FMUL.FTZ R35, R121, R92 ;  /* 0x0000005c79237220 */ /* 0x008fc60000410000 */
[----:B------:R3:W-:Y:S01]  /*18200*/  ST.E desc[UR48][R16.64+0x288], R29 ;  /* 0x0002881d10007985 */ /* 0x0007e2000c101930 */
[----:B----4-:R-:W-:-:S03]  /*18210*/  FMUL.FTZ R37, R121, R90 ;  /* 0x0000005a79257220 */ /* 0x010fc60000410000 */
[----:B------:R4:W-:Y:S01]  /*18220*/  ST.E desc[UR48][R16.64+0x28c], R39 ;  /* 0x00028c2710007985 */ /* 0x0009e2000c101930 */
[----:B-----5:R-:W-:-:S03]  /*18230*/  FMUL.FTZ R25, R121, R94 ;  /* 0x0000005e79197220 */ /* 0x020fc60000410000 */
[----:B------:R5:W-:Y:S01]  /*18240*/  ST.E desc[UR48][R16.64+0x298], R41 ;  /* 0x0002982910007985 */ /* 0x000be2000c101930 */
[----:B-1----:R-:W-:-:S03]  /*18250*/  FMUL.FTZ R27, R121, R96 ;  /* 0x00000060791b7220 */ /* 0x002fc60000410000 */
[----:B------:R1:W-:Y:S01]  /*18260*/  ST.E desc[UR48][R16.64+0x29c], R5 ;  /* 0x00029c0510007985 */ /* 0x0003e2000c101930 */
[----:B---3--:R-:W-:-:S03]  /*18270*/  FMUL.FTZ R29, R121, R98 ;  /* 0x00000062791d7220 */ /* 0x008fc60000410000 */
[----:B------:R3:W-:Y:S01]  /*18280*/  ST.E desc[UR48][R16.64+0x2a8], R31 ;  /* 0x0002a81f10007985 */ /* 0x0007e2000c101930 */
[C---:B----4-:R-:W-:Y:S01]  /*18290*/  FMUL.FTZ R39, R121.reuse, R100 ;  /* 0x0000006479277220 */ /* 0x050fe20000410000 */
[C---:B-----5:R-:W-:Y:S01]  /*182a0*/  FMUL.FTZ R41, R121.reuse, R102 ;  /* 0x0000006679297220 */ /* 0x060fe20000410000 */
[C---:B-1----:R-:W-:Y:S01]  /*182b0*/  FMUL.FTZ R5, R121.reuse, R104 ;  /* 0x0000006879057220 */ /* 0x042fe20000410000 */
[----:B---3--:R-:W-:Y:S01]  /*182c0*/  FMUL.FTZ R31, R121, R106 ;  /* 0x0000006a791f7220 */ /* 0x008fe20000410000 */
[----:B------:R-:W-:Y:S01]  /*182d0*/  FADD.FTZ R141, R18, R141 ;  /* 0x0000008d128d7221 */ /* 0x000fe20000010000 */
[----:B------:R-:W-:Y:S01]  /*182e0*/  FADD.FTZ R139, R12, R139 ;  /* 0x0000008b0c8b7221 */ /* 0x000fe20000010000 */
[----:B------:R1:W-:Y:S04]  /*182f0*/  ST.E desc[UR48][R16.64+0x2ac], R33 ;  /* 0x0002ac2110007985 */ /* 0x0003e8000c101930 */
[----:B------:R3:W-:Y:S01]  /*18300*/  ST.E desc[UR48][R16.64+0x2b8], R35 ;  /* 0x0002b82310007985 */ /* 0x0007e2000c101930 */
[----:B0-----:R-:W-:-:S03]  /*18310*/  FADD.FTZ R141, R13, R141 ;  /* 0x0000008d0d8d7221 */ /* 0x001fc60000010000 */
[----:B------:R0:W-:Y:S01]  /*18320*/  ST.E desc[UR48][R16.64+0x2bc], R37 ;  /* 0x0002bc2510007985 */ /* 0x0001e2000c101930 */
[----:B------:R-:W-:-:S03]  /*18330*/  FADD.FTZ R139, R8, R139 ;  /* 0x0000008b088b7221 */ /* 0x000fc60000010000 */
[----:B------:R4:W-:Y:S01]  /*18340*/  ST.E desc[UR48][R16.64+0x2c8], R25 ;  /* 0x0002c81910007985 */ /* 0x0009e2000c101930 */
[----:B-1----:R-:W-:-:S03]  /*18350*/  FMUL.FTZ R33, R121, R108 ;  /* 0x0000006c79217220 */ /* 0x002fc60000410000 */
[----:B------:R1:W-:Y:S01]  /*18360*/  ST.E desc[UR48][R16.64+0x2cc], R27 ;  /* 0x0002cc1b10007985 */ /* 0x0003e2000c101930 */
[----:B---3--:R-:W-:-:S03]  /*18370*/  FMUL.FTZ R35, R121, R110 ;  /* 0x0000006e79237220 */ /* 0x008fc60000410000 */
[----:B------:R3:W-:Y:S01]  /*18380*/  ST.E desc[UR48][R16.64+0x2d8], R29 ;  /* 0x0002d81d10007985 */ /* 0x0007e2000c101930 */
[----:B0-----:R-:W-:-:S03]  /*18390*/  FMUL.FTZ R37, R121, R112 ;  /* 0x0000007079257220 */ /* 0x001fc60000410000 */
[----:B------:R0:W-:Y:S01]  /*183a0*/  ST.E desc[UR48][R16.64+0x2dc], R39 ;  /* 0x0002dc2710007985 */ /* 0x0001e2000c101930 */
[----:B----4-:R-:W-:-:S03]  /*183b0*/  FMUL.FTZ R25, R121, R114 ;  /* 0x0000007279197220 */ /* 0x010fc60000410000 */
[----:B------:R4:W-:Y:S01]  /*183c0*/  ST.E desc[UR48][R16.64+0x2e8], R41 ;  /* 0x0002e82910007985 */ /* 0x0009e2000c101930 */
[----:B-1----:R-:W-:-:S03]  /*183d0*/  FMUL.FTZ R27, R121, R116 ;  /* 0x00000074791b7220 */ /* 0x002fc60000410000 */
[----:B------:R1:W-:Y:S01]  /*183e0*/  ST.E desc[UR48][R16.64+0x2ec], R5 ;  /* 0x0002ec0510007985 */ /* 0x0003e2000c101930 */
[----:B---3--:R-:W-:-:S03]  /*183f0*/  FMUL.FTZ R29, R121, R118 ;  /* 0x00000076791d7220 */ /* 0x008fc60000410000 */
[----:B------:R3:W-:Y:S01]  /*18400*/  ST.E desc[UR48][R16.64+0x2f8], R31 ;  /* 0x0002f81f10007985 */ /* 0x0007e2000c101930 */
[C---:B0-----:R-:W-:Y:S01]  /*18410*/  FMUL.FTZ R39, R121.reuse, R120 ;  /* 0x0000007879277220 */ /* 0x041fe20000410000 */
[C---:B----4-:R-:W-:Y:S01]  /*18420*/  FMUL.FTZ R41, R121.reuse, R122 ;  /* 0x0000007a79297220 */ /* 0x050fe20000410000 */
[C---:B-1----:R-:W-:Y:S01]  /*18430*/  FMUL.FTZ R5, R121.reuse, R124 ;  /* 0x0000007c79057220 */ /* 0x042fe20000410000 */
[----:B---3--:R-:W-:Y:S01]  /*18440*/  FMUL.FTZ R31, R121, R126 ;  /* 0x0000007e791f7220 */ /* 0x008fe20000410000 */
[----:B------:R0:W-:Y:S01]  /*18450*/  ST.E desc[UR48][R16.64+0x2fc], R33 ;  /* 0x0002fc2110007985 */ /* 0x0001e2000c101930 */
[----:B------:R-:W-:Y:S01]  /*18460*/  FADD.FTZ R141, R14, R141 ;  /* 0x0000008d0e8d7221 */ /* 0x000fe20000010000 */
[----:B--2---:R-:W-:Y:S02]  /*18470*/  FADD.FTZ R139, R9, R139 ;  /* 0x0000008b098b7221 */ /* 0x004fe40000010000 */
        /* <DEDUP_REMOVED lines=19> */
[----:B------:R0:W-:Y:S01]  /*185b0*/  ST.E desc[UR48][R16.64+0x450], R141 ;  /* 0x0004508d10007985 */ /* 0x0001e2000c101930 */
[C---:B------:R-:W-:Y:S01]  /*185c0*/  FMUL.FTZ R145, R4.reuse, R28 ;  /* 0x0000001c04917220 */ /* 0x040fe20000410000 */
[C---:B------:R-:W-:Y:S01]  /*185d0*/  FMUL.FTZ R143, R4.reuse, R24 ;  /* 0x00000018048f7220 */ /* 0x040fe20000410000 */
[C---:B------:R-:W-:Y:S01]  /*185e0*/  FMUL.FTZ R45, R4.reuse, R45 ;  /* 0x0000002d042d7220 */ /* 0x040fe20000410000 */
        /* <DEDUP_REMOVED lines=9> */
[C---:B0-----:R-:W-:Y:S01]  /*18680*/  FMUL.FTZ R141, R4.reuse, R36 ;  /* 0x00000024048d7220 */ /* 0x041fe20000410000 */
[C---:B------:R-:W-:Y:S01]  /*18690*/  FMUL.FTZ R77, R4.reuse, R77 ;  /* 0x0000004d044d7220 */ /* 0x040fe20000410000 */
[C---:B------:R-:W-:Y:S01]  /*186a0*/  FMUL.FTZ R69, R4.reuse, R69 ;  /* 0x0000004504457220 */ /* 0x040fe20000410000 */
[----:B------:R0:W-:Y:S01]  /*186b0*/  ST.E desc[UR48][R16.64+0x358], R35 ;  /* 0x0003582310007985 */ /* 0x0001e2000c101930 */
[C---:B-1----:R-:W-:Y:S01]  /*186c0*/  FMUL.FTZ R57, R4.reuse, R32 ;  /* 0x0000002004397220 */ /* 0x042fe20000410000 */
[C---:B------:R-:W-:Y:S01]  /*186d0*/  FMUL.FTZ R75, R4.reuse, R75 ;  /* 0x0000004b044b7220 */ /* 0x040fe20000410000 */
[C---:B------:R-:W-:Y:S01]  /*186e0*/  FMUL.FTZ R73, R4.reuse, R73 ;  /* 0x0000004904497220 */ /* 0x040fe20000410000 */
[----:B------:R1:W-:Y:S01]  /*186f0*/  ST.E desc[UR48][R16.64+0x35c], R37 ;  /* 0x00035c2510007985 */ /* 0x0003e2000c101930 */
[C---:B--2---:R-:W-:Y:S01]  /*18700*/  FMUL.FTZ R139, R4.reuse, R26 ;  /* 0x0000001a048b7220 */ /* 0x044fe20000410000 */
        /* <DEDUP_REMOVED lines=30> */
[C---:B------:R-:W-:Y:S01]  /*188f0*/  FMUL.FTZ R111, R4.reuse, R111 ;  /* 0x0000006f046f7220 */ /* 0x040fe20000410000 */
[C---:B------:R-:W-:Y:S01]  /*18900*/  FMUL.FTZ R109, R4.reuse, R109 ;  /* 0x0000006d046d7220 */ /* 0x040fe20000410000 */
[C---:B------:R-:W-:Y:S01]  /*18910*/  FMUL.FTZ R119, R4.reuse, R119 ;  /* 0x0000007704777220 */ /* 0x040fe20000410000 */
[----:B------:R-:W-:Y:S01]  /*18920*/  FMUL.FTZ R117, R4, R117 ;  /* 0x0000007504757220 */ /* 0x000fe20000410000 */
[C---:B---3--:R-:W-:Y:S01]  /*18930*/  FMUL.FTZ R33, R121.reuse, R148 ;  /* 0x0000009479217220 */ /* 0x048fe20000410000 */
[C---:B0-----:R-:W-:Y:S01]  /*18940*/  FMUL.FTZ R35, R121.reuse, R150 ;  /* 0x0000009679237220 */ /* 0x041fe20000410000 */
[C---:B-1----:R-:W-:Y:S01]  /*18950*/  FMUL.FTZ R37, R121.reuse, R214 ;  /* 0x000000d679257220 */ /* 0x042fe20000410000 */
[C---:B--2---:R-:W-:Y:S01]  /*18960*/  FMUL.FTZ R25, R121.reuse, R212 ;  /* 0x000000d479197220 */ /* 0x044fe20000410000 */
[C---:B----4-:R-:W-:Y:S01]  /*18970*/  FMUL.FTZ R27, R121.reuse, R216 ;  /* 0x000000d8791b7220 */ /* 0x050fe20000410000 */
[C---:B-----5:R-:W-:Y:S01]  /*18980*/  FMUL.FTZ R29, R121.reuse, R220 ;  /* 0x000000dc791d7220 */ /* 0x060fe20000410000 */
        /* <DEDUP_REMOVED lines=67> */
[----:B------:R-:W-:Y:S04]  /*18dc0*/  ST.E desc[UR48][R16.64+0x3f8], R127 ;  /* 0x0003f87f10007985 */ /* 0x000fe8000c101930 */
[----:B------:R3:W-:Y:S04]  /*18dd0*/  ST.E desc[UR48][R16.64+0x3fc], R125 ;  /* 0x0003fc7d10007985 */ /* 0x0007e8000c101930 */
[----:B------:R-:W-:Y:S04]  /*18de0*/  ST.E desc[UR48][R16.64+0x408], R137 ;  /* 0x0004088910007985 */ /* 0x000fe8000c101930 */
[----:B------:R4:W-:Y:S04]  /*18df0*/  ST.E desc[UR48][R16.64+0x40c], R129 ;  /* 0x00040c8110007985 */ /* 0x0009e8000c101930 */
[----:B------:R-:W-:Y:S04]  /*18e00*/  ST.E desc[UR48][R16.64+0x418], R135 ;  /* 0x0004188710007985 */ /* 0x000fe8000c101930 */
[----:B------:R-:W-:Y:S04]  /*18e10*/  ST.E desc[UR48][R16.64+0x41c], R133 ;  /* 0x00041c8510007985 */ /* 0x000fe8000c101930 */
[----:B------:R5:W-:Y:S01]  /*18e20*/  ST.E desc[UR48][R16.64+0x428], R131 ;  /* 0x0004288310007985 */ /* 0x000be2000c101930 */
[----:B------:R1:W-:Y:S06]  /*18e30*/  BAR.SYNC.DEFER_BLOCKING R205, 0x100 ;  /* 0x000400cd0000751d */ /* 0x0003ec0000010000 */
[----:B0-----:R-:W5:Y:S04]  /*18e40*/  LD.E R5, desc[UR48][R16.64+0x230] ;  /* 0x0002303010057980 */ /* 0x001f68000c101900 */
[----:B------:R-:W5:Y:S04]  /*18e50*/  LD.E R25, desc[UR48][R16.64+0x234] ;  /* 0x0002343010197980 */ /* 0x000f68000c101900 */
[----:B------:R-:W5:Y:S04]  /*18e60*/  LD.E R27, desc[UR48][R16.64+0x238] ;  /* 0x00023830101b7980 */ /* 0x000f68000c101900 */
[----:B------:R-:W5:Y:S04]  /*18e70*/  LD.E R29, desc[UR48][R16.64+0x23c] ;  /* 0x00023c30101d7980 */ /* 0x000f68000c101900 */
[----:B-1----:R-:W5:Y:S04]  /*18e80*/  LD.E R31, desc[UR48][R16.64+0x240] ;  /* 0x00024030101f7980 */ /* 0x002f68000c101900 */
        /* <DEDUP_REMOVED lines=45> */
[----:B--2---:R-:W2:Y:S04]  /*19160*/  LD.E R123, desc[UR48][R16.64+0x2f8] ;  /* 0x0002f830107b7980 */ /* 0x004ea8000c101900 */
[----:B---3--:R-:W3:Y:S04]  /*19170*/  LD.E R125, desc[UR48][R16.64+0x2fc] ;  /* 0x0002fc30107d7980 */ /* 0x008ee8000c101900 */
[----:B------:R-:W3:Y:S04]  /*19180*/  LD.E R127, desc[UR48][R16.64+0x300] ;  /* 0x00030030107f7980 */ /* 0x000ee8000c101900 */
[----:B----4-:R-:W4:Y:S04]  /*19190*/  LD.E R129, desc[UR48][R16.64+0x304] ;  /* 0x0003043010817980 */ /* 0x010f28000c101900 */
[----:B-----5:R-:W5:Y:S04]  /*191a0*/  LD.E R131, desc[UR48][R16.64+0x308] ;  /* 0x0003083010837980 */ /* 0x020f68000c101900 */
        /* <DEDUP_REMOVED lines=125> */
[----:B---3--:R-:W-:Y:S04]  /*19980*/  ST.E desc[UR48][R16.64+0x2fc], R125 ;  /* 0x0002fc7d10007985 */ /* 0x008fe8000c101930 */
[----:B------:R-:W-:Y:S04]  /*19990*/  ST.E desc[UR48][R16.64+0x300], R127 ;  /* 0x0003007f10007985 */ /* 0x000fe8000c101930 */
[----:B----4-:R-:W-:Y:S04]  /*199a0*/  ST.E desc[UR48][R16.64+0x304], R129 ;  /* 0x0003048110007985 */ /* 0x010fe8000c101930 */
[----:B-----5:R-:W-:Y:S04]  /*199b0*/  ST.E desc[UR48][R16.64+0x308], R131 ;  /* 0x0003088310007985 */ /* 0x020fe8000c101930 */
        /* <DEDUP_REMOVED lines=73> */
[----:B0-----:R-:W5:Y:S04]  /*19e50*/  LD.E.64 R4, desc[UR48][R16.64+0xa8] ;  /* 0x0000a83010047980 */ /* 0x001f68000c101b00 */
[----:B------:R-:W5:Y:S04]  /*19e60*/  LDL R195, [R1+0x88] ;  /* 0x0000880001c37983 */ /* 0x000f680000100800 */
[----:B-1----:R-:W5:Y:S04]  /*19e70*/  LD.E R24, desc[UR48][R16.64+0x230] ;  /* 0x0002303010187980 */ /* 0x002f68000c101900 */
[----:B------:R-:W5:Y:S04]  /*19e80*/  LD.E R25, desc[UR48][R16.64+0x234] ;  /* 0x0002343010197980 */ /* 0x000f68000c101900 */
[----:B--2---:R-:W2:Y:S04]  /*19e90*/  LD.E R26, desc[UR48][R16.64+0x238] ;  /* 0x00023830101a7980 */ /* 0x004ea8000c101900 */
[----:B------:R-:W2:Y:S04]  /*19ea0*/  LD.E R27, desc[UR48][R16.64+0x23c] ;  /* 0x00023c30101b7980 */ /* 0x000ea8000c101900 */
[----:B---3--:R-:W2:Y:S04]  /*19eb0*/  LD.E R28, desc[UR48][R16.64+0x240] ;  /* 0x00024030101c7980 */ /* 0x008ea8000c101900 */
[----:B------:R-:W2:Y:S04]  /*19ec0*/  LD.E R29, desc[UR48][R16.64+0x244] ;  /* 0x00024430101d7980 */ /* 0x000ea8000c101900 */
[----:B----4-:R-:W2:Y:S04]  /*19ed0*/  LD.E R30, desc[UR48][R16.64+0x248] ;  /* 0x00024830101e7980 */ /* 0x010ea8000c101900 */
[----:B------:R-:W2:Y:S04]  /*19ee0*/  LD.E R31, desc[UR48][R16.64+0x24c] ;  /* 0x00024c30101f7980 */ /* 0x000ea8000c101900 */
[----:B-----5:R-:W2:Y:S04]  /*19ef0*/  LD.E R32, desc[UR48][R16.64+0x250] ;  /* 0x0002503010207980 */ /* 0x020ea8000c101900 */
        /* <DEDUP_REMOVED lines=967> */
[----:B0-----:R-:W5:Y:S04]  /*1db70*/  LD.E R25, desc[UR48][R16.64+0x250] ;  /* 0x0002503010197980 */ /* 0x001f68000c101900 */
[----:B-1----:R-:W5:Y:S04]  /*1db80*/  LD.E R27, desc[UR48][R16.64+0x254] ;  /* 0x00025430101b7980 */ /* 0x002f68000c101900 */
[----:B--2---:R-:W2:Y:S04]  /*1db90*/  LD.E R29, desc[UR48][R16.64+0x258] ;  /* 0x00025830101d7980 */ /* 0x004ea8000c101900 */
[----:B---3--:R-:W3:Y:S04]  /*1dba0*/  LD.E R31, desc[UR48][R16.64+0x25c] ;  /* 0x00025c30101f7980 */ /* 0x008ee8000c101900 */
        /* <DEDUP_REMOVED lines=129> */
[----:B-----5:R0:W-:Y:S04]  /*1e3c0*/  ST.E desc[UR48][R16.64+0x264], R35 ;  /* 0x0002642310007985 */ /* 0x0201e8000c101930 */
        /* <DEDUP_REMOVED lines=122> */
.L_x_2112:
[----:B------:R-:W-:Y:S05]  /*1eb70*/  BSYNC B0 ;  /* 0x0000000000007941 */ /* 0x000fea0003800000 */
.L_x_2111:
[C---:B------:R-:W-:Y:S01]  /*1eb80*/  ISETP.GT.AND P1, PT, R10.reuse, UR43, PT ;  /* 0x0000002b0a007c0c */ /* 0x040fe2000bf24270 */
[----:B------:R-:W-:-:S12]  /*1eb90*/  VIADD R10, R10, 0xffffffff ;  /* 0xffffffff0a0a7836 */ /* 0x000fd80000000000 */
[----:B------:R-:W-:Y:S05]  /*1eba0*/  @P1 BRA `(.L_x_2113) ;  /* 0xffffff4c006c1947 */ /* 0x000fea000383ffff */
.L_x_2082:
[----:B------:R-:W-:Y:S05]  /*1ebb0*/  WARPSYNC.ALL ;  /* 0x0000000000007948 */ /* 0x000fea0003800000 */
[----:B0-----:R-:W1:Y:S04]  /*1ebc0*/  LDL R5, [R1+0x450] ;  /* 0x0004500001057983 */ /* 0x001e680000100800 */
[----:B------:R-:W2:Y:S04]  /*1ebd0*/  LDL R6, [R1+0x454] ;  /* 0x0004540001067983 */ /* 0x000ea80000100800 */
[----:B------:R-:W3:Y:S04]  /*1ebe0*/  LDL R134, [R1+0x218] ;  /* 0x0002180001867983 */ /* 0x000ee80000100800 */
[----:B------:R-:W4:Y:S04]  /*1ebf0*/  LDL.64 R12, [R1+0x398] ;  /* 0x00039800010c7983 */ /* 0x000f280000100a00 */
[----:B------:R-:W5:Y:S04]  /*1ec00*/  LDL.64 R138, [R1+0x230] ;  /* 0x00023000018a7983 */ /* 0x000f680000100a00 */
[----:B------:R-:W4:Y:S04]  /*1ec10*/  LDL.64 R130, [R1+0x240] ;  /* 0x0002400001827983 */ /* 0x000f280000100a00 */
        /* <DEDUP_REMOVED lines=58> */
[----:B------:R-:W4:Y:S04]  /*1efc0*/  LDL R133, [R1+0x220] ;  /* 0x0002200001857983 */ /* 0x000f280000100800 */
[----:B-1----:R-:W0:Y:S02]  /*1efd0*/  SHFL.BFLY PT, R0, R5, 0x2, 0x1f ;  /* 0x0c401f0005007f89 */ /* 0x002e2400000e0000 */
[----:B0-----:R-:W-:-:S05]  /*1efe0*/  FADD.FTZ R0, R5, R0 ;  /* 0x0000000005007221 */ /* 0x001fca0000010000 */
[----:B------:R-:W0:Y:S02]  /*1eff0*/  SHFL.BFLY PT, R3, R0, 0x1, 0x1f ;  /* 0x0c201f0000037f89 */ /* 0x000e2400000e0000 */
[----:B0-----:R-:W-:Y:S01]  /*1f000*/  FADD.FTZ R2, R0, R3 ;  /* 0x0000000300027221 */ /* 0x001fe20000010000 */
[----:B---3--:R-:W-:Y:S01]  /*1f010*/  VIADD R134, R134, 0x1 ;  /* 0x0000000186867836 */ /* 0x008fe20000000000 */
[----:B------:R-:W3:Y:S04]  /*1f020*/  LDL R0, [R1+0x224] ;  /* 0x0002240001007983 */ /* 0x000ee80000100800 */
[----:B------:R-:W-:Y:S04]  /*1f030*/  STL [R1+0x450], R2 ;  /* 0x0004500201007387 */ /* 0x000fe80000100800 */
[----:B------:R-:W5:Y:S04]  /*1f040*/  LDL R147, [R1+0x450] ;  /* 0x0004500001937983 */ /* 0x000f680000100800 */
[----:B--2---:R-:W0:Y:S02]  /*1f050*/  SHFL.BFLY PT, R3, R6, 0x2, 0x1f ;  /* 0x0c401f0006037f89 */ /* 0x004e2400000e0000 */
[----:B0-----:R-:W-:Y:S01]  /*1f060*/  FADD.FTZ R3, R3, R6 ;  /* 0x0000000603037221 */ /* 0x001fe20000010000 */
[----:B------:R-:W-:Y:S01]  /*1f070*/  ISETP.NE.AND P2, PT, R134, 0x2, PT ;  /* 0x000000028600780c */ /* 0x000fe20003f45270 */
[----:B------:R-:W2:Y:S04]  /*1f080*/  LDL.64 R6, [R1+0x428] ;  /* 0x0004280001067983 */ /* 0x000ea80000100a00 */
[----:B------:R-:W0:Y:S08]  /*1f090*/  SHFL.BFLY PT, R4, R3, 0x1, 0x1f ;  /* 0x0c201f0003047f89 */ /* 0x000e3000000e0000 */
[----:B------:R-:W4:Y:S01]  /*1f0a0*/  @!P2 LDL R132, [R1+0x21c] ;  /* 0x00021c000184a983 */ /* 0x000f220000100800 */
[----:B0-----:R-:W-:-:S03]  /*1f0b0*/  FADD.FTZ R140, R3, R4 ;  /* 0x00000004038c7221 */ /* 0x001fc60000010000 */
[----:B------:R-:W2:Y:S02]  /*1f0c0*/  LDL.64 R4, [R1+0x3f8] ;  /* 0x0003f80001047983 */ /* 0x000ea40000100a00 */
[----:B------:R-:W-:Y:S02]  /*1f0d0*/  FSETP.NE.FTZ.AND P1, PT, R140, RZ, PT ;  /* 0x000000ff8c00720b */ /* 0x000fe40003f35000 */
[----:B------:R-:W2:Y:S11]  /*1f0e0*/  LDL.64 R2, [R1+0x418] ;  /* 0x0004180001027983 */ /* 0x000eb60000100a00 */
[----:B------:R-:W2:Y:S04]  /*1f0f0*/  @P1 LDL R143, [R1+0x460] ;  /* 0x00046000018f1983 */ /* 0x000ea80000100800 */
[----:B------:R-:W2:Y:S01]  /*1f100*/  @P1 LDL R145, [R1+0x444] ;  /* 0x0004440001911983 */ /* 0x000ea20000100800 */
[----:B------:R-:W-:-:S02]  /*1f110*/  IMAD.MOV.U32 R142, RZ, RZ, -0x800000 ;  /* 0xff800000ff8e7424 */ /* 0x000fc400078e00ff */
[----:B------:R-:W-:Y:S02]  /*1f120*/  IMAD.MOV.U32 R135, RZ, RZ, RZ ;  /* 0x000000ffff877224 */ /* 0x000fe400078e00ff */
[----:B------:R-:W-:Y:S01]  /*1f130*/  IMAD.MOV.U32 R144, RZ, RZ, -0x800000 ;  /* 0xff800000ff907424 */ /* 0x000fe200078e00ff */
[----:B------:R0:W-:Y:S08]  /*1f140*/  BAR.ARV R204, 0x100 ;  /* 0x000400cc0000751d */ /* 0x0001f00000002000 */
[----:B------:R-:W-:Y:S06]  /*1f150*/  BAR.ARV 0x8, 0x180 ;  /* 0x0206000000007b1d */ /* 0x000fec0000002000 */
[----:B-----5:R-:W-:-:S13]  /*1f160*/  FSETP.NE.FTZ.AND P0, PT, R147, RZ, PT ;  /* 0x000000ff9300720b */ /* 0x020fda0003f15000 */
[----:B------:R-:W5:Y:S04]  /*1f170*/  @P0 LDL R136, [R1+0x460] ;  /* 0x0004600001880983 */ /* 0x000f680000100800 */
[----:B------:R-:W2:Y:S01]  /*1f180*/  @P0 LDL R137, [R1+0x440] ;  /* 0x0004400001890983 */ /* 0x000ea20000100800 */
[----:B------:R-:W1:Y:S02]  /*1f190*/  @P0 MUFU.LG2 R141, R147 ;  /* 0x00000093008d0308 */ /* 0x000e640000000c00 */
[----:B-1----:R-:W-:-:S06]  /*1f1a0*/  @P0 FMUL.FTZ R141, R141, 0.69314718246459960938 ;  /* 0x3f3172188d8d0820 */ /* 0x002fcc0000410000 */
[----:B------:R-:W-:Y:S08]  /*1f1b0*/  @P1 MUFU.LG2 R146, R140 ;  /* 0x0000008c00921308 */ /* 0x000ff00000000c00 */
[----:B------:R-:W1:Y:S01]  /*1f1c0*/  @P0 MUFU.RCP R135, R147 ;  /* 0x0000009300870308 */ /* 0x000e620000001000 */
[----:B----4-:R-:W-:Y:S01]  /*1f1d0*/  @!P2 LOP3.LUT R132, R132, 0x1, RZ, 0x3c, !PT ;  /* 0x000000018484a812 */ /* 0x010fe200078e3cff */
[----:B---3--:R-:W-:Y:S01]  /*1f1e0*/  VIADD R0, R0, 0x1 ;  /* 0x0000000100007836 */ /* 0x008fe20000000000 */
[----:B------:R-:W-:Y:S04]  /*1f1f0*/  STL [R1+0x454], R140 ;  /* 0x0004548c01007387 */ /* 0x000fe80000100800 */
[----:B------:R-:W-:Y:S04]  /*1f200*/  STL [R1+0x218], R134 ;  /* 0x0002188601007387 */ /* 0x000fe80000100800 */
[----:B------:R-:W-:Y:S01]  /*1f210*/  @!P2 STL [R1+0x21c], R132 ;  /* 0x00021c840100a387 */ /* 0x000fe20000100800 */
        /* <DEDUP_REMOVED lines=64> */
[----:B------:R-:W-:Y:S04]  /*1f620*/  STL.64 [R1+0x230], R138 ;  /* 0x0002308a01007387 */ /* 0x000fe80000100a00 */
        /* <DEDUP_REMOVED lines=31> */
[----:B------:R-:W-:Y:S04]  /*1f820*/  STL [R1+0x224], R0 ;  /* 0x0002240001007387 */ /* 0x000fe80000100800 */
[----:B------:R-:W-:Y:S01]  /*1f830*/  @!P2 STL [R1+0x218], RZ ;  /* 0x000218ff0100a387 */ /* 0x000fe20000100800 */
[----:B-----5:R-:W-:-:S04]  /*1f840*/  @P0 FMUL.FTZ R136, R136, 0.69314718246459960938 ;  /* 0x3f31721888880820 */ /* 0x020fc80000410000 */
[----:B--2---:R-:W-:Y:S01]  /*1f850*/  @P0 FFMA.FTZ R142, R136, R137, R141 ;  /* 0x00000089888e0223 */ /* 0x004fe2000001008d */
[----:B------:R-:W-:-:S06]  /*1f860*/  IMAD.MOV.U32 R136, RZ, RZ, RZ ;  /* 0x000000ffff887224 */ /* 0x000fcc00078e00ff */
[----:B------:R-:W1:Y:S01]  /*1f870*/  @P1 MUFU.RCP R136, R140 ;  /* 0x0000008c00881308 */ /* 0x000e620000001000 */
[----:B------:R-:W-:Y:S01]  /*1f880*/  @P1 FMUL.FTZ R137, R146, 0.69314718246459960938 ;  /* 0x3f31721892891820 */ /* 0x000fe20000410000 */
[----:B------:R-:W-:-:S04]  /*1f890*/  @P1 FMUL.FTZ R146, R143, 0.69314718246459960938 ;  /* 0x3f3172188f921820 */ /* 0x000fc80000410000 */
[----:B------:R-:W-:Y:S01]  /*1f8a0*/  @P1 FFMA.FTZ R144, R146, R145, R137 ;  /* 0x0000009192901223 */ /* 0x000fe20000010089 */
[-C--:B-1----:R-:W-:Y:S01]  /*1f8b0*/  FMUL.FTZ R13, R13, R136.reuse ;  /* 0x000000880d0d7220 */ /* 0x082fe20000410000 */
[-C--:B------:R-:W-:Y:S01]  /*1f8c0*/  FMUL.FTZ R12, R12, R136.reuse ;  /* 0x000000880c0c7220 */ /* 0x080fe20000410000 */
[-C--:B------:R-:W-:Y:S01]  /*1f8d0*/  FMUL.FTZ R71, R71, R136.reuse ;  /* 0x0000008847477220 */ /* 0x080fe20000410000 */
[-C--:B------:R-:W-:Y:S01]  /*1f8e0*/  FMUL.FTZ R70, R70, R136.reuse ;  /* 0x0000008846467220 */ /* 0x080fe20000410000 */
[-C--:B------:R-:W-:Y:S01]  /*1f8f0*/  FMUL.FTZ R69, R69, R136.reuse ;  /* 0x0000008845457220 */ /* 0x080fe20000410000 */
[-C--:B------:R-:W-:Y:S01]  /*1f900*/  FMUL.FTZ R68, R68, R136.reuse ;  /* 0x0000008844447220 */ /* 0x080fe20000410000 */
[----:B------:R1:W-:Y:S01]  /*1f910*/  STL.64 [R1+0x398], R12 ;  /* 0x0003980c01007387 */ /* 0x0003e20000100a00 */
        /* <DEDUP_REMOVED lines=58> */
[----:B-1----:R-:W-:Y:S01]  /*1fcc0*/  VIADD R12, R133, 0x1 ;  /* 0x00000001850c7836 */ /* 0x002fe20000000000 */
[----:B------:R0:W-:Y:S04]  /*1fcd0*/  STL [R1+0x450], R142 ;  /* 0x0004508e01007387 */ /* 0x0001e80000100800 */
[----:B------:R0:W-:Y:S04]  /*1fce0*/  STL [R1+0x454], R144 ;  /* 0x0004549001007387 */ /* 0x0001e80000100800 */
[----:B------:R0:W-:Y:S04]  /*1fcf0*/  STL.64 [R1+0x238], R70 ;  /* 0x0002384601007387 */ /* 0x0001e80000100a00 */
        /* <DEDUP_REMOVED lines=30> */
[----:B------:R0:W-:Y:S01]  /*1fee0*/  STL [R1+0x220], R12 ;  /* 0x0002200c01007387 */ /* 0x0001e20000100800 */
[----:B------:R-:W-:-:S13]  /*1fef0*/  PLOP3.LUT P0, PT, PT, PT, PT, 0x8, 0x0 ;  /* 0x000000000000781c */ /* 0x000fda0003f0e170 */
.L_x_2017:
[----:B------:R-:W1:Y:S08]  /*1ff00*/  S2UR UR4, SR_CgaCtaId ;  /* 0x00000000000479c3 */ /* 0x000e700000008800 */
[----:B------:R-:W-:Y:S06]  /*1ff10*/  BAR.SYNC.DEFER_BLOCKING 0x5, 0x180 ;  /* 0x0146000000007b1d */ /* 0x000fec0000010000 */
[----:B------:R-:W-:Y:S01]  /*1ff20*/  UMOV UR44, 0x400 ;  /* 0x00000400002c7882 */ /* 0x000fe20000000000 */
[----:B------:R-:W-:Y:S01]  /*1ff30*/  BSSY B0, `(.L_x_2114) ;  /* 0x0000293000007945 */ /* 0x000fe20003800000 */
[----:B-1----:R-:W-:-:S09]  /*1ff40*/  ULEA UR44, UR4, UR44, 0x18 ;  /* 0x0000002c042c7291 */ /* 0x002fd2000f8ec03f */
[----:B---3--:R-:W1:Y:S02]  /*1ff50*/  LDS R0, [UR44+0x324d0] ;  /* 0x0324d02cff007984 */ /* 0x008e640008000800 */
[----:B-1----:R-:W-:Y:S01]  /*1ff60*/  R2UR UR4, R0 ;  /* 0x00000000000472ca */ /* 0x002fe200000e0000 */
[----:B------:R-:W-:Y:S06]  /*1ff70*/  BAR.ARV 0x4, 0x180 ;  /* 0x0106000000007b1d */ /* 0x000fec0000002000 */
[----:B------:R-:W-:Y:S08]  /*1ff80*/  @P0 BRA `(.L_x_2115) ;  /* 0x0000001c00640947 */ /* 0x000ff00003800000 */
[----:B------:R-:W2:Y:S01]  /*1ff90*/  LDL.128 R104, [R1+0x2b0] ;  /* 0x0002b00001687983 */ /* 0x000ea20000100c00 */
[----:B0-----:R-:W0:Y:S01]  /*1ffa0*/  LDC R2, c[0x0][0xce8] ;  /* 0x00033a00ff027b82 */ /* 0x001e220000000800 */
[----:B------:R-:W-:Y:S02]  /*1ffb0*/  ULDC UR5, c[0x0][0xb88] ;  /* 0x0002e20000057ab9 */ /* 0x000fe40000000800 */
[----:B------:R-:W3:Y:S04]  /*1ffc0*/  LDL.128 R100, [R1+0x2c0] ;  /* 0x0002c00001647983 */ /* 0x000ee80000100c00 */
[----:B------:R-:W4:Y:S04]  /*1ffd0*/  LDL.128 R96, [R1+0x2d0] ;  /* 0x0002d00001607983 */ /* 0x000f280000100c00 */
        /* <DEDUP_REMOVED lines=28> */
[----:B------:R-:W4:Y:S01]  /*201a0*/  LDL.128 R8, [R1+0x420] ;  /* 0x0004200001087983 */ /* 0x000f220000100c00 */
[----:B------:R-:W-:Y:S01]  /*201b0*/  VIADD R19, R200, UR39 ;  /* 0x00000027c8137c36 */ /* 0x000fe20008000000 */
[----:B------:R-:W-:Y:S01]  /*201c0*/  LOP3.LUT P0, RZ, R210, 0x3, RZ, 0xc0, !PT ;  /* 0x00000003d2ff7812 */ /* 0x000fe2000780c0ff */
[----:B0-----:R-:W-:Y:S01]  /*201d0*/  IMAD R0, R2, UR5, RZ ;  /* 0x0000000502007c24 */ /* 0x001fe2000f8e02ff */
[----:B------:R-:W-:-:S02]  /*201e0*/  IADD3 R141, P1, R178, 0x4020, RZ ;  /* 0x00004020b28d7810 */ /* 0x000fc40007f3e0ff */
[C---:B------:R-:W-:Y:S01]  /*201f0*/  IADD3 R21, P3, R178.reuse, 0x4000, RZ ;  /* 0x00004000b2157810 */ /* 0x040fe20007f7e0ff */
[----:B------:R-:W-:Y:S01]  /*20200*/  USHF.R.S32.HI UR12, URZ, 0x1f, UR42 ;  /* 0x0000001f3f0c7899 */ /* 0x000fe2000801142a */
[----:B------:R-:W-:Y:S01]  /*20210*/  ISETP.GE.OR P2, PT, R19, R0, P0 ;  /* 0x000000001300720c */ /* 0x000fe20000746670 */
[----:B------:R-:W-:Y:S01]  /*20220*/  ULDC.64 UR8, c[0x0][0xc90] ;  /* 0x0003240000087ab9 */ /* 0x000fe20000000a00 */
[C---:B------:R-:W-:Y:S01]  /*20230*/  IADD3 R143, P4, R178.reuse, 0x4040, RZ ;  /* 0x00004040b28f7810 */ /* 0x040fe20007f9e0ff */
[----:B------:R-:W-:Y:S01]  /*20240*/  USHF.R.S32.HI UR13, URZ, 0x1f, UR38 ;  /* 0x0000001f3f0d7899 */ /* 0x000fe20008011426 */
[----:B------:R-:W-:Y:S01]  /*20250*/  IADD3 R157, P6, R178, 0x4060, RZ ;  /* 0x00004060b29d7810 */ /* 0x000fe20007fde0ff */
[----:B------:R-:W-:-:S08]  /*20260*/  ULDC.64 UR10, c[0x0][0xc98] ;  /* 0x00032600000a7ab9 */ /* 0x000fd00000000a00 */
[----:B------:R-:W4:Y:S01]  /*20270*/  @!P2 LDL R3, [R1+0x450] ;  /* 0x000450000103a983 */ /* 0x000f220000100800 */
[----:B------:R-:W-:Y:S01]  /*20280*/  IMAD.X R151, RZ, RZ, R179, P1 ;  /* 0x000000ffff977224 */ /* 0x000fe200008e06b3 */
[----:B------:R-:W-:-:S04]  /*20290*/  IADD3 R149, P1, R178, 0x8040, RZ ;  /* 0x00008040b2957810 */ /* 0x000fc80007f3e0ff */
[----:B------:R-:W-:-:S04]  /*202a0*/  LOP3.LUT R148, R149, 0x380, RZ, 0xc0, !PT ;  /* 0x0000038095947812 */ /* 0x000fc800078ec0ff */
[----:B------:R-:W-:-:S04]  /*202b0*/  SHF.R.U64 R148, R148, 0x3, RZ ;  /* 0x0000000394947819 */ /* 0x000fc800000012ff */
[----:B------:R-:W-:Y:S01]  /*202c0*/  LOP3.LUT R148, R148, R149, RZ, 0x3c, !PT ;  /* 0x0000009594947212 */ /* 0x000fe200078e3cff */
[----:B------:R-:W-:Y:S01]  /*202d0*/  IMAD.X R149, RZ, RZ, R179, P1 ;  /* 0x000000ffff957224 */ /* 0x000fe200008e06b3 */
[----:B------:R-:W-:Y:S02]  /*202e0*/  ISETP.NE.AND P1, PT, R2, 0x1, PT ;  /* 0x000000010200780c */ /* 0x000fe40003f25270 */
[----:B------:R-:W-:-:S04]  /*202f0*/  LOP3.LUT R20, R21, 0x380, RZ, 0xc0, !PT ;  /* 0x0000038015147812 */ /* 0x000fc800078ec0ff */
[----:B------:R-:W-:-:S04]  /*20300*/  SHF.R.U64 R20, R20, 0x3, RZ ;  /* 0x0000000314147819 */ /* 0x000fc800000012ff */
[----:B------:R-:W-:Y:S01]  /*20310*/  LOP3.LUT R20, R20, R21, RZ, 0x3c, !PT ;  /* 0x0000001514147212 */ /* 0x000fe200078e3cff */
[----:B------:R-:W-:Y:S01]  /*20320*/  IMAD.X R21, RZ, RZ, R179, P3 ;  /* 0x000000ffff157224 */ /* 0x000fe200018e06b3 */
[----:B------:R-:W-:Y:S02]  /*20330*/  IADD3 R153, P3, R178, 0x8020, RZ ;  /* 0x00008020b2997810 */ /* 0x000fe40007f7e0ff */
[----:B------:R-:W-:Y:S02]  /*20340*/  LOP3.LUT R18, R141, 0x380, RZ, 0xc0, !PT ;  /* 0x000003808d127812 */ /* 0x000fe400078ec0ff */
[----:B------:R-:W-:Y:S01]  /*20350*/  LOP3.LUT R152, R153, 0x380, RZ, 0xc0, !PT ;  /* 0x0000038099987812 */ /* 0x000fe200078ec0ff */
[----:B------:R-:W-:Y:S01]  /*20360*/  UIMAD UR5, UR12, UR8, URZ ;  /* 0x000000080c0572a4 */ /* 0x000fe2000f8e023f */
[----:B------:R-:W-:Y:S02]  /*20370*/  LOP3.LUT R140, R143, 0x380, RZ, 0xc0, !PT ;  /* 0x000003808f8c7812 */ /* 0x000fe400078ec0ff */
[----:B------:R-:W-:-:S02]  /*20380*/  SHF.R.U64 R152, R152, 0x3, RZ ;  /* 0x0000000398987819 */ /* 0x000fc400000012ff */
[----:B------:R-:W-:Y:S02]  /*20390*/  SHF.R.U64 R18, R18, 0x3, RZ ;  /* 0x0000000312127819 */ /* 0x000fe400000012ff */
[----:B------:R-:W-:Y:S01]  /*203a0*/  LOP3.LUT R152, R152, R153, RZ, 0x3c, !PT ;  /* 0x0000009998987212 */ /* 0x000fe200078e3cff */
[----:B------:R-:W-:Y:S01]  /*203b0*/  IMAD.X R153, RZ, RZ, R179, P3 ;  /* 0x000000ffff997224 */ /* 0x000fe200018e06b3 */
[----:B------:R-:W-:Y:S01]  /*203c0*/  SHF.R.U64 R140, R140, 0x3, RZ ;  /* 0x000000038c8c7819 */ /* 0x000fe200000012ff */
[----:B------:R-:W-:Y:S01]  /*203d0*/  UIMAD.WIDE.U32 UR6, UR42, UR8, URZ ;  /* 0x000000082a0672a5 */ /* 0x000fe2000f8e003f */
[----:B------:R-:W-:Y:S01]  /*203e0*/  LOP3.LUT R150, R18, R141, RZ, 0x3c, !PT ;  /* 0x0000008d12967212 */ /* 0x000fe200078e3cff */
[----:B------:R-:W-:Y:S01]  /*203f0*/  UIMAD UR5, UR42, UR9, UR5 ;  /* 0x000000092a0572a4 */ /* 0x000fe2000f8e0205 */
[C---:B------:R-:W-:Y:S02]  /*20400*/  IADD3 R155, P5, R178.reuse, 0x8000, RZ ;  /* 0x00008000b29b7810 */ /* 0x040fe40007fbe0ff */
[----:B------:R-:W-:Y:S01]  /*20410*/  IADD3 R141, P3, R178, 0xc040, RZ ;  /* 0x0000c040b28d7810 */ /* 0x000fe20007f7e0ff */
[----:B------:R-:W-:Y:S01]  /*20420*/  UIMAD UR8, UR13, UR10, URZ ;  /* 0x0000000a0d0872a4 */ /* 0x000fe2000f8e023f */
[----:B------:R-:W-:Y:S01]  /*20430*/  LOP3.LUT R156, R157, 0x380, RZ, 0xc0, !PT ;  /* 0x000003809d9c7812 */ /* 0x000fe200078ec0ff */
[----:B------:R-:W-:Y:S01]  /*20440*/  UIADD3 UR7, UR7, UR5, URZ ;  /* 0x0000000507077290 */ /* 0x000fe2000fffe03f */
[----:B------:R-:W-:-:S02]  /*20450*/  LOP3.LUT R158, R140, R143, RZ, 0x3c, !PT ;  /* 0x0000008f8c9e7212 */ /* 0x000fc400078e3cff */
[----:B------:R-:W-:Y:S02]  /*20460*/  LOP3.LUT R154, R155, 0x380, RZ, 0xc0, !PT ;  /* 0x000003809b9a7812 */ /* 0x000fe400078ec0ff */
[----:B------:R-:W-:Y:S02]  /*20470*/  LOP3.LUT R161, R178, 0x380, RZ, 0xc0, !PT ;  /* 0x00000380b2a17812 */ /* 0x000fe400078ec0ff */
[----:B------:R-:W-:Y:S01]  /*20480*/  LOP3.LUT R140, R141, 0x380, RZ, 0xc0, !PT ;  /* 0x000003808d8c7812 */ /* 0x000fe200078ec0ff */
[----:B------:R-:W-:Y:S01]  /*20490*/  UIMAD UR8, UR38, UR11, UR8 ;  /* 0x0000000b260872a4 */ /* 0x000fe2000f8e0208 */
[----:B------:R-:W-:Y:S01]  /*204a0*/  SHF.R.U64 R156, R156, 0x3, RZ ;  /* 0x000000039c9c7819 */ /* 0x000fe200000012ff */
[----:B------:R-:W-:Y:S01]  /*204b0*/  UIMAD.WIDE.U32 UR6, UR38, UR10, UR6 ;  /* 0x0000000a260672a5 */ /* 0x000fe2000f8e0006 */
[----:B------:R-:W-:Y:S02]  /*204c0*/  SHF.R.U64 R154, R154, 0x3, RZ ;  /* 0x000000039a9a7819 */ /* 0x000fe400000012ff */
[----:B------:R-:W-:Y:S01]  /*204d0*/  SHF.R.U64 R161, R161, 0x3, RZ ;  /* 0x00000003a1a17819 */ /* 0x000fe200000012ff */
[--C-:B------:R-:W-:Y:S01]  /*204e0*/  IMAD.X R159, RZ, RZ, R179.reuse, P4 ;  /* 0x000000ffff9f7224 */ /* 0x100fe200020e06b3 */
[----:B------:R-:W-:Y:S01]  /*204f0*/  SHF.R.U64 R140, R140, 0x3, RZ ;  /* 0x000000038c8c7819 */ /* 0x000fe200000012ff */
[----:B------:R-:W-:Y:S01]  /*20500*/  VIADD R19, R19, 0x8 ;  /* 0x0000000813137836 */ /* 0x000fe20000000000 */
[----:B------:R-:W-:Y:S01]  /*20510*/  LOP3.LUT R156, R156, R157, RZ, 0x3c, !PT ;  /* 0x0000009d9c9c7212 */ /* 0x000fe200078e3cff */
[--C-:B------:R-:W-:Y:S01]  /*20520*/  IMAD.X R157, RZ, RZ, R179.reuse, P6 ;  /* 0x000000ffff9d7224 */ /* 0x100fe200030e06b3 */
[----:B------:R-:W-:Y:S01]  /*20530*/  LOP3.LUT R154, R154, R155, RZ, 0x3c, !PT ;  /* 0x0000009b9a9a7212 */ /* 0x000fe200078e3cff */
[----:B------:R-:W-:Y:S01]  /*20540*/  IMAD.X R155, RZ, RZ, R179, P5 ;  /* 0x000000ffff9b7224 */ /* 0x000fe200028e06b3 */
[C---:B------:R-:W-:Y:S01]  /*20550*/  IADD3 R147, P4, R178.reuse, 0x8060, RZ ;  /* 0x00008060b2937810 */ /* 0x040fe20007f9e0ff */
[----:B------:R-:W-:Y:S01]  /*20560*/  ULDC.64 UR10, c[0x0][0xbf0] ;  /* 0x0002fc00000a7ab9 */ /* 0x000fe20000000a00 */
[----:B------:R-:W-:-:S02]  /*20570*/  IADD3 R145, P6, R178, 0xc000, RZ ;  /* 0x0000c000b2917810 */ /* 0x000fc40007fde0ff */
[----:B------:R-:W-:Y:S01]  /*20580*/  LOP3.LUT R160, R161, R178, RZ, 0x3c, !PT ;  /* 0x000000b2a1a07212 */ /* 0x000fe200078e3cff */
[--C-:B------:R-:W-:Y:S01]  /*20590*/  IMAD.MOV.U32 R161, RZ, RZ, R179.reuse ;  /* 0x000000ffffa17224 */ /* 0x100fe200078e00b3 */
[----:B------:R-:W-:Y:S01]  /*205a0*/  LOP3.LUT R140, R140, R141, RZ, 0x3c, !PT ;  /* 0x0000008d8c8c7212 */ /* 0x000fe200078e3cff */
[----:B------:R-:W-:Y:S01]  /*205b0*/  IMAD.X R141, RZ, RZ, R179, P3 ;  /* 0x000000ffff8d7224 */ /* 0x000fe200018e06b3 */
[----:B------:R-:W-:Y:S02]  /*205c0*/  IADD3 R143, P5, R178, 0xc020, RZ ;  /* 0x0000c020b28f7810 */ /* 0x000fe40007fbe0ff */
[----:B------:R-:W-:Y:S02]  /*205d0*/  LOP3.LUT R146, R147, 0x380, RZ, 0xc0, !PT ;  /* 0x0000038093927812 */ /* 0x000fe400078ec0ff */
[----:B------:R-:W-:Y:S02]  /*205e0*/  LOP3.LUT R144, R145, 0x380, RZ, 0xc0, !PT ;  /* 0x0000038091907812 */ /* 0x000fe400078ec0ff */
[----:B------:R-:W-:-:S02]  /*205f0*/  LOP3.LUT R142, R143, 0x380, RZ, 0xc0, !PT ;  /* 0x000003808f8e7812 */ /* 0x000fc400078ec0ff */
[----:B------:R-:W-:Y:S02]  /*20600*/  MOV R161, R160 ;  /* 0x000000a000a17202 */ /* 0x000fe40000000f00 */
[----:B------:R-:W-:Y:S02]  /*20610*/  SHF.R.U64 R146, R146, 0x3, RZ ;  /* 0x0000000392927819 */ /* 0x000fe400000012ff */
[----:B------:R-:W-:Y:S02]  /*20620*/  SHF.R.U64 R144, R144, 0x3, RZ ;  /* 0x0000000390907819 */ /* 0x000fe400000012ff */
[----:B------:R-:W-:Y:S02]  /*20630*/  SHF.R.U64 R142, R142, 0x3, RZ ;  /* 0x000000038e8e7819 */ /* 0x000fe400000012ff */
[----:B------:R-:W-:Y:S02]  /*20640*/  MOV R160, R20 ;  /* 0x0000001400a07202 */ /* 0x000fe40000000f00 */
[----:B------:R-:W-:Y:S01]  /*20650*/  LOP3.LUT R146, R146, R147, RZ, 0x3c, !PT ;  /* 0x0000009392927212 */ /* 0x000fe200078e3cff */
[----:B------:R-:W-:Y:S01]  /*20660*/  IMAD.X R147, RZ, RZ, R179, P4 ;  /* 0x000000ffff937224 */ /* 0x000fe200020e06b3 */
[----:B------:R-:W-:-:S02]  /*20670*/  MOV R150, R150 ;  /* 0x0000009600967202 */ /* 0x000fc40000000f00 */
[----:B--2---:R-:W-:Y:S02]  /*20680*/  F2FP.F16.F32.PACK_AB R104, R105, R104 ;  /* 0x000000686968723e */ /* 0x004fe400000000ff */
[----:B------:R-:W-:Y:S02]  /*20690*/  F2FP.F16.F32.PACK_AB R105, R107, R106 ;  /* 0x0000006a6b69723e */ /* 0x000fe400000000ff */
[----:B---3--:R-:W-:Y:S02]  /*206a0*/  F2FP.F16.F32.PACK_AB R106, R101, R100 ;  /* 0x00000064656a723e */ /* 0x008fe400000000ff */
[----:B------:R-:W0:Y:S01]  /*206b0*/  @P1 LDC R100, c[0x0][0xcec] ;  /* 0x00033b00ff641b82 */ /* 0x000e220000000800 */
[----:B----4-:R-:W-:Y:S02]  /*206c0*/  F2FP.F16.F32.PACK_AB R96, R97, R96 ;  /* 0x000000606160723e */ /* 0x010fe400000000ff */
[----:B------:R-:W-:Y:S02]  /*206d0*/  F2FP.F16.F32.PACK_AB R97, R99, R98 ;  /* 0x000000626361723e */ /* 0x000fe400000000ff */
[----:B------:R-:W-:-:S03]  /*206e0*/  F2FP.F16.F32.PACK_AB R98, R93, R92 ;  /* 0x0000005c5d62723e */ /* 0x000fc600000000ff */
[----:B------:R-:W1:Y:S01]  /*206f0*/  @P1 LDC R92, c[0x0][0xcf0] ;  /* 0x00033c00ff5c1b82 */ /* 0x000e620000000800 */
[----:B------:R-:W-:Y:S02]  /*20700*/  F2FP.F16.F32.PACK_AB R88, R89, R88 ;  /* 0x000000585958723e */ /* 0x000fe400000000ff */
[----:B------:R-:W-:Y:S02]  /*20710*/  F2FP.F16.F32.PACK_AB R89, R91, R90 ;  /* 0x0000005a5b59723e */ /* 0x000fe400000000ff */
[----:B------:R-:W-:Y:S01]  /*20720*/  F2FP.F16.F32.PACK_AB R90, R85, R84 ;  /* 0x00000054555a723e */ /* 0x000fe200000000ff */
[----:B------:R-:W-:Y:S01]  /*20730*/  VIADD R85, R232, UR39 ;  /* 0x00000027e8557c36 */ /* 0x000fe20008000000 */
[----:B------:R-:W-:Y:S02]  /*20740*/  F2FP.F16.F32.PACK_AB R80, R81, R80 ;  /* 0x000000505150723e */ /* 0x000fe400000000ff */
[----:B------:R-:W-:Y:S02]  /*20750*/  F2FP.F16.F32.PACK_AB R81, R83, R82 ;  /* 0x000000525351723e */ /* 0x000fe400000000ff */
[----:B------:R-:W-:Y:S01]  /*20760*/  F2FP.F16.F32.PACK_AB R82, R77, R76 ;  /* 0x0000004c4d52723e */ /* 0x000fe200000000ff */
[----:B0-----:R-:W-:-:S04]  /*20770*/  @P1 IMAD.HI.U32 R77, R85, R100, RZ ;  /* 0x00000064554d1227 */ /* 0x001fc800078e00ff */
[----:B------:R-:W-:Y:S01]  /*20780*/  IMAD.MOV.U32 R76, RZ, RZ, R85 ;  /* 0x000000ffff4c7224 */ /* 0x000fe200078e0055 */
[----:B-1----:R-:W-:Y:S02]  /*20790*/  @P1 SHF.R.U32.HI R76, RZ, R92, R77 ;  /* 0x0000005cff4c1219 */ /* 0x002fe4000001164d */
[----:B------:R-:W-:-:S03]  /*207a0*/  F2FP.F16.F32.PACK_AB R72, R73, R72 ;  /* 0x000000484948723e */ /* 0x000fc600000000ff */
[--C-:B------:R-:W-:Y:S01]  /*207b0*/  IMAD.MOV R77, RZ, RZ, -R76.reuse ;  /* 0x000000ffff4d7224 */ /* 0x100fe200078e0a4c */
[----:B------:R-:W-:Y:S02]  /*207c0*/  F2FP.F16.F32.PACK_AB R73, R75, R74 ;  /* 0x0000004a4b49723e */ /* 0x000fe400000000ff */
[----:B------:R-:W-:Y:S01]  /*207d0*/  F2FP.F16.F32.PACK_AB R75, R59, R58 ;  /* 0x0000003a3b4b723e */ /* 0x000fe200000000ff */
[----:B------:R-:W-:Y:S01]  /*207e0*/  IMAD R59, R2, R77, R85 ;  /* 0x0000004d023b7224 */ /* 0x000fe200078e0255 */
[----:B------:R-:W-:Y:S01]  /*207f0*/  F2FP.F16.F32.PACK_AB R83, R79, R78 ;  /* 0x0000004e4f53723e */ /* 0x000fe200000000ff */
[----:B------:R-:W-:Y:S01]  /*20800*/  IMAD.U32 R78, RZ, RZ, UR8 ;  /* 0x00000008ff4e7e24 */ /* 0x000fe2000f8e00ff */
[----:B------:R-:W-:Y:S01]  /*20810*/  F2FP.F16.F32.PACK_AB R74, R57, R56 ;  /* 0x00000038394a723e */ /* 0x000fe200000000ff */
[----:B------:R-:W-:Y:S01]  /*20820*/  ULDC.64 UR8, c[0x0][0xbe8] ;  /* 0x0002fa0000087ab9 */ /* 0x000fe20000000a00 */
[----:B------:R-:W-:Y:S02]  /*20830*/  SHF.R.S32.HI R57, RZ, 0x1f, R76 ;  /* 0x0000001fff397819 */ /* 0x000fe4000001144c */
[----:B------:R-:W-:-:S02]  /*20840*/  IADD3 R56, P3, R76, UR6, RZ ;  /* 0x000000064c387c10 */ /* 0x000fc4000ff7e0ff */
[----:B------:R-:W-:Y:S02]  /*20850*/  F2FP.F16.F32.PACK_AB R136, R137, R136 ;  /* 0x000000888988723e */ /* 0x000fe400000000ff */
[----:B------:R-:W-:Y:S02]  /*20860*/  SHF.R.S32.HI R58, RZ, 0x1f, R59 ;  /* 0x0000001fff3a7819 */ /* 0x000fe4000001143b */
[----:B------:R-:W-:Y:S02]  /*20870*/  F2FP.F16.F32.PACK_AB R137, R139, R138 ;  /* 0x0000008a8b89723e */ /* 0x000fe400000000ff */
[----:B------:R-:W-:Y:S02]  /*20880*/  F2FP.F16.F32.PACK_AB R128, R129, R128 ;  /* 0x000000808180723e */ /* 0x000fe400000000ff */
[----:B------:R-:W-:Y:S02]  /*20890*/  F2FP.F16.F32.PACK_AB R138, R133, R132 ;  /* 0x00000084858a723e */ /* 0x000fe400000000ff */
[----:B------:R-:W-:Y:S01]  /*208a0*/  F2FP.F16.F32.PACK_AB R139, R135, R134 ;  /* 0x00000086878b723e */ /* 0x000fe200000000ff */
[----:B------:R-:W-:Y:S01]  /*208b0*/  BAR.SYNC.DEFER_BLOCKING 0x1, 0x100 ;  /* 0x0044000000007b1d */ /* 0x000fe20000010000 */
[----:B------:R-:W-:-:S02]  /*208c0*/  F2FP.F16.F32.PACK_AB R129, R131, R130 ;  /* 0x000000828381723e */ /* 0x000fc400000000ff */
[----:B------:R-:W-:Y:S02]  /*208d0*/  F2FP.F16.F32.PACK_AB R120, R121, R120 ;  /* 0x000000787978723e */ /* 0x000fe400000000ff */
[----:B------:R-:W-:Y:S01]  /*208e0*/  IADD3.X R57, R57, UR7, R78, P3, !PT ;  /* 0x0000000739397c10 */ /* 0x000fe20009ffe44e */
[----:B------:R-:W-:Y:S01]  /*208f0*/  ULDC.64 UR6, c[0x0][0xc88] ;  /* 0x0003220000067ab9 */ /* 0x000fe20000000a00 */
[----:B------:R-:W-:Y:S02]  /*20900*/  F2FP.F16.F32.PACK_AB R130, R125, R124 ;  /* 0x0000007c7d82723e */ /* 0x000fe400000000ff */
[----:B------:R-:W-:Y:S02]  /*20910*/  F2FP.F16.F32.PACK_AB R131, R127, R126 ;  /* 0x0000007e7f83723e */ /* 0x000fe400000000ff */
[----:B------:R-:W-:Y:S02]  /*20920*/  F2FP.F16.F32.PACK_AB R121, R123, R122 ;  /* 0x0000007a7b79723e */ /* 0x000fe400000000ff */
[----:B------:R-:W-:Y:S01]  /*20930*/  F2FP.F16.F32.PACK_AB R112, R113, R112 ;  /* 0x000000707170723e */ /* 0x000fe200000000ff */
[----:B------:R-:W-:Y:S01]  /*20940*/  IMAD R58, R58, UR6, RZ ;  /* 0x000000063a3a7c24 */ /* 0x000fe2000f8e02ff */
[----:B------:R-:W-:-:S02]  /*20950*/  F2FP.F16.F32.PACK_AB R122, R117, R116 ;  /* 0x00000074757a723e */ /* 0x000fc400000000ff */
[----:B------:R-:W-:Y:S02]  /*20960*/  F2FP.F16.F32.PACK_AB R123, R119, R118 ;  /* 0x00000076777b723e */ /* 0x000fe400000000ff */
[----:B------:R-:W-:Y:S02]  /*20970*/  F2FP.F16.F32.PACK_AB R113, R115, R114 ;  /* 0x000000727371723e */ /* 0x000fe400000000ff */
[----:B------:R-:W-:Y:S02]  /*20980*/  F2FP.F16.F32.PACK_AB R114, R109, R108 ;  /* 0x0000006c6d72723e */ /* 0x000fe400000000ff */
[----:B------:R-:W-:Y:S01]  /*20990*/  F2FP.F16.F32.PACK_AB R115, R111, R110 ;  /* 0x0000006e6f73723e */ /* 0x000fe200000000ff */
[----:B------:R-:W-:Y:S01]  /*209a0*/  STSM.16.M88.4 [R161], R136 ;  /* 0x00000088a1007844 */ /* 0x000fe20000000200 */
[----:B------:R-:W-:Y:S01]  /*209b0*/  F2FP.F16.F32.PACK_AB R107, R103, R102 ;  /* 0x00000066676b723e */ /* 0x000fe200000000ff */
[----:B------:R-:W-:Y:S01]  /*209c0*/  IMAD.WIDE.U32 R56, R59, UR6, R56 ;  /* 0x000000063b387c25 */ /* 0x000fe2000f8e0038 */
[----:B------:R-:W-:Y:S01]  /*209d0*/  F2FP.F16.F32.PACK_AB R99, R95, R94 ;  /* 0x0000005e5f63723e */ /* 0x000fe200000000ff */
[----:B------:R-:W-:Y:S01]  /*209e0*/  STSM.16.M88.4 [R231], R128 ;  /* 0x00000080e7007844 */ /* 0x000fe20000000200 */
[----:B------:R-:W-:Y:S01]  /*209f0*/  LOP3.LUT R144, R144, R145, RZ, 0x3c, !PT ;  /* 0x0000009190907212 */ /* 0x000fe200078e3cff */
[--C-:B------:R-:W-:Y:S01]  /*20a00*/  IMAD.X R145, RZ, RZ, R179.reuse, P6 ;  /* 0x000000ffff917224 */ /* 0x100fe200030e06b3 */
[----:B------:R-:W-:Y:S01]  /*20a10*/  MOV R158, R158 ;  /* 0x0000009e009e7202 */ /* 0x000fe20000000f00 */
[----:B------:R-:W-:Y:S01]  /*20a20*/  STSM.16.M88.4 [R230], R120 ;  /* 0x00000078e6007844 */ /* 0x000fe20000000200 */
[----:B------:R-:W-:Y:S01]  /*20a30*/  F2FP.F16.F32.PACK_AB R91, R87, R86 ;  /* 0x00000056575b723e */ /* 0x000fe200000000ff */
[----:B------:R-:W-:Y:S01]  /*20a40*/  IMAD R59, R59, UR7, R58 ;  /* 0x000000073b3b7c24 */ /* 0x000fe2000f8e023a */
[----:B------:R-:W-:Y:S01]  /*20a50*/  LOP3.LUT R142, R142, R143, RZ, 0x3c, !PT ;  /* 0x0000008f8e8e7212 */ /* 0x000fe200078e3cff */
[----:B------:R-:W-:Y:S01]  /*20a60*/  IMAD.X R143, RZ, RZ, R179, P5 ;  /* 0x000000ffff8f7224 */ /* 0x000fe200028e06b3 */
[----:B------:R-:W-:Y:S01]  /*20a70*/  MOV R156, R156 ;  /* 0x0000009c009c7202 */ /* 0x000fe20000000f00 */
[----:B------:R-:W-:Y:S01]  /*20a80*/  STSM.16.M88.4 [R227], R112 ;  /* 0x00000070e3007844 */ /* 0x000fe20000000200 */
[----:B------:R-:W-:Y:S01]  /*20a90*/  F2FP.F16.F32.PACK_AB R52, R53, R52 ;  /* 0x000000343534723e */ /* 0x000fe200000000ff */
[----:B------:R-:W-:Y:S01]  /*20aa0*/  ULDC.64 UR6, c[0x0][0xc50] ;  /* 0x0003140000067ab9 */ /* 0x000fe20000000a00 */
[----:B------:R-:W-:Y:S01]  /*20ab0*/  MOV R20, R154 ;  /* 0x0000009a00147202 */ /* 0x000fe20000000f00 */
[----:B------:R-:W-:Y:S01]  /*20ac0*/  STSM.16.M88.4 [R160], R104 ;  /* 0x00000068a0007844 */ /* 0x000fe20000000200 */
[----:B------:R-:W-:-:S02]  /*20ad0*/  F2FP.F16.F32.PACK_AB R53, R55, R54 ;  /* 0x000000363735723e */ /* 0x000fc400000000ff */
[----:B------:R-:W-:Y:S01]  /*20ae0*/  F2FP.F16.F32.PACK_AB R64, R65, R64 ;  /* 0x000000404140723e */ /* 0x000fe200000000ff */
[----:B------:R-:W-:Y:S01]  /*20af0*/  STSM.16.M88.4 [R150], R96 ;  /* 0x0000006096007844 */ /* 0x000fe20000000200 */
[----:B------:R-:W-:Y:S02]  /*20b00*/  MOV R21, R152 ;  /* 0x0000009800157202 */ /* 0x000fe40000000f00 */
[----:B------:R-:W-:Y:S02]  /*20b10*/  F2FP.F16.F32.PACK_AB R54, R69, R68 ;  /* 0x000000444536723e */ /* 0x000fe400000000ff */
[----:B------:R-:W-:Y:S02]  /*20b20*/  F2FP.F16.F32.PACK_AB R55, R71, R70 ;  /* 0x000000464737723e */ /* 0x000fe400000000ff */
[----:B------:R-:W-:Y:S02]  /*20b30*/  F2FP.F16.F32.PACK_AB R65, R67, R66 ;  /* 0x000000424341723e */ /* 0x000fe400000000ff */
[----:B------:R-:W-:Y:S01]  /*20b40*/  F2FP.F16.F32.PACK_AB R48, R49, R48 ;  /* 0x000000303130723e */ /* 0x000fe200000000ff */
[----:B------:R-:W-:Y:S01]  /*20b50*/  STSM.16.M88.4 [R158], R88 ;  /* 0x000000589e007844 */ /* 0x000fe20000000200 */
[----:B------:R-:W-:Y:S01]  /*20b60*/  MOV R148, R148 ;  /* 0x0000009400947202 */ /* 0x000fe20000000f00 */
[----:B------:R-:W-:Y:S01]  /*20b70*/  IMAD.IADD R57, R57, 0x1, R59 ;  /* 0x0000000139397824 */ /* 0x000fe200078e023b */
[----:B------:R-:W-:-:S02]  /*20b80*/  F2FP.F16.F32.PACK_AB R66, R61, R60 ;  /* 0x0000003c3d42723e */ /* 0x000fc400000000ff */
[----:B------:R-:W-:Y:S02]  /*20b90*/  F2FP.F16.F32.PACK_AB R67, R63, R62 ;  /* 0x0000003e3f43723e */ /* 0x000fe400000000ff */
[----:B------:R-:W-:Y:S01]  /*20ba0*/  F2FP.F16.F32.PACK_AB R49, R51, R50 ;  /* 0x000000323331723e */ /* 0x000fe200000000ff */
[----:B------:R-:W-:Y:S01]  /*20bb0*/  STSM.16.M88.4 [R156], R80 ;  /* 0x000000509c007844 */ /* 0x000fe20000000200 */
[----:B------:R-:W-:Y:S02]  /*20bc0*/  MOV R18, R146 ;  /* 0x0000009200127202 */ /* 0x000fe40000000f00 */
[----:B------:R-:W-:Y:S02]  /*20bd0*/  F2FP.F16.F32.PACK_AB R50, R45, R44 ;  /* 0x0000002c2d32723e */ /* 0x000fe400000000ff */
[----:B------:R-:W-:Y:S02]  /*20be0*/  F2FP.F16.F32.PACK_AB R51, R47, R46 ;  /* 0x0000002e2f33723e */ /* 0x000fe400000000ff */
[----:B------:R-:W-:Y:S01]  /*20bf0*/  F2FP.F16.F32.PACK_AB R36, R37, R36 ;  /* 0x000000242524723e */ /* 0x000fe200000000ff */
[----:B------:R-:W-:Y:S01]  /*20c00*/  STSM.16.M88.4 [R20], R72 ;  /* 0x0000004814007844 */ /* 0x000fe20000000200 */
[----:B------:R-:W-:-:S02]  /*20c10*/  MOV R144, R144 ;  /* 0x0000009000907202 */ /* 0x000fc40000000f00 */
[----:B------:R-:W-:Y:S02]  /*20c20*/  LEA R58, P3, R56, UR6, 0x2 ;  /* 0x00000006383a7c11 */ /* 0x000fe4000f8610ff */
[----:B------:R-:W-:Y:S02]  /*20c30*/  F2FP.F16.F32.PACK_AB R44, R5, R4 ;  /* 0x00000004052c723e */ /* 0x000fe400000000ff */
[----:B------:R-:W-:Y:S02]  /*20c40*/  F2FP.F16.F32.PACK_AB R45, R7, R6 ;  /* 0x00000006072d723e */ /* 0x000fe400000000ff */
[----:B------:R-:W-:Y:S02]  /*20c50*/  F2FP.F16.F32.PACK_AB R46, R41, R40 ;  /* 0x00000028292e723e */ /* 0x000fe400000000ff */
[----:B------:R-:W-:Y:S02]  /*20c60*/  F2FP.F16.F32.PACK_AB R47, R43, R42 ;  /* 0x0000002a2b2f723e */ /* 0x000fe400000000ff */
        /* <DEDUP_REMOVED lines=9> */
[----:B------:R-:W-:-:S02]  /*20d00*/  MOV R140, R140 ;  /* 0x0000008c008c7202 */ /* 0x000fc40000000f00 */
[----:B------:R-:W-:Y:S02]  /*20d10*/  F2FP.F16.F32.PACK_AB R30, R25, R24 ;  /* 0x00000018191e723e */ /* 0x000fe400000000ff */
[----:B------:R-:W-:Y:S02]  /*20d20*/  F2FP.F16.F32.PACK_AB R31, R27, R26 ;  /* 0x0000001a1b1f723e */ /* 0x000fe400000000ff */
[----:B------:R-:W-:Y:S01]  /*20d30*/  F2FP.F16.F32.PACK_AB R13, R15, R14 ;  /* 0x0000000e0f0d723e */ /* 0x000fe200000000ff */
[----:B------:R-:W-:Y:S01]  /*20d40*/  STSM.16.M88.4 [R18], R48 ;  /* 0x0000003012007844 */ /* 0x000fe20000000200 */
[----:B------:R-:W-:Y:S02]  /*20d50*/  F2FP.F16.F32.PACK_AB R14, R9, R8 ;  /* 0x00000008090e723e */ /* 0x000fe400000000ff */
[----:B------:R-:W-:Y:S01]  /*20d60*/  F2FP.F16.F32.PACK_AB R15, R11, R10 ;  /* 0x0000000a0b0f723e */ /* 0x000fe200000000ff */
[----:B------:R-:W-:Y:S01]  /*20d70*/  STSM.16.M88.4 [R144], R44 ;  /* 0x0000002c90007844 */ /* 0x000fe20000000200 */
[----:B------:R-:W-:-:S03]  /*20d80*/  LEA.HI.X R59, R56, UR7, R57, 0x2, P3 ;  /* 0x00000007383b7c11 */ /* 0x000fc600098f1439 */
[----:B------:R-:W-:Y:S04]  /*20d90*/  STSM.16.M88.4 [R142], R36 ;  /* 0x000000248e007844 */ /* 0x000fe80000000200 */
[----:B------:R-:W-:Y:S04]  /*20da0*/  STSM.16.M88.4 [R140], R28 ;  /* 0x0000001c8c007844 */ /* 0x000fe80000000200 */
[----:B------:R-:W-:Y:S04]  /*20db0*/  STSM.16.M88.4 [R226], R12 ;  /* 0x0000000ce2007844 */ /* 0x000fe80000000200 */
[----:B------:R-:W-:Y:S04]  /*20dc0*/  SHFL.IDX PT, R56, R58, RZ, 0x1c1f ;  /* 0x001c1fff3a387589 */ /* 0x000fe800000e0000 */
[----:B------:R-:W0:Y:S01]  /*20dd0*/  SHFL.IDX PT, R57, R59, RZ, 0x1c1f ;  /* 0x001c1fff3b397589 */ /* 0x000e2200000e0000 */
[----:B------:R-:W-:Y:S01]  /*20de0*/  BAR.SYNC.DEFER_BLOCKING 0x1, 0x100 ;  /* 0x0044000000007b1d */ /* 0x000fe20000010000 */
[----:B------:R-:W-:-:S05]  /*20df0*/  ISETP.GE.OR P0, PT, R19, R0, P0 ;  /* 0x000000001300720c */ /* 0x000fca0000706670 */
[----:B0-----:R0:W-:Y:S08]  /*20e00*/  @!P2 ST.E desc[UR48][R56.64], R3 ;  /* 0x000000033800a985 */ /* 0x0011f0000c101930 */
[----:B------:R-:W2:Y:S01]  /*20e10*/  @!P0 LDL R21, [R1+0x454] ;  /* 0x0004540001158983 */ /* 0x000ea20000100800 */
[----:B------:R-:W-:Y:S02]  /*20e20*/  IMAD R4, R206, 0x40, R190 ;  /* 0x00000040ce047824 */ /* 0x000fe400078e02be */
[----:B------:R-:W-:-:S04]  /*20e30*/  IMAD.MOV.U32 R5, RZ, RZ, 0x2 ;  /* 0x00000002ff057424 */ /* 0x000fc800078e00ff */
[----:B------:R-:W-:-:S03]  /*20e40*/  IMAD.WIDE R4, R4, R5, UR36 ;  /* 0x0000002404047e25 */ /* 0x000fc6000f8e0205 */
[----:B------:R-:W-:-:S04]  /*20e50*/  IADD3 R33, P6, R4, 0x5000, RZ ;  /* 0x0000500004217810 */ /* 0x000fc80007fde0ff */
[----:B------:R-:W-:-:S04]  /*20e60*/  LOP3.LUT R32, R33, 0x380, RZ, 0xc0, !PT ;  /* 0x0000038021207812 */ /* 0x000fc800078ec0ff */
[----:B------:R-:W-:-:S04]  /*20e70*/  SHF.R.U64 R32, R32, 0x3, RZ ;  /* 0x0000000320207819 */ /* 0x000fc800000012ff */
[----:B------:R-:W-:Y:S01]  /*20e80*/  LOP3.LUT R32, R32, R33, RZ, 0x3c, !PT ;  /* 0x0000002120207212 */ /* 0x000fe200078e3cff */
[----:B------:R-:W-:Y:S01]  /*20e90*/  IMAD.X R33, RZ, RZ, R5, P6 ;  /* 0x000000ffff217224 */ /* 0x000fe200030e0605 */
[C---:B------:R-:W-:Y:S02]  /*20ea0*/  IADD3 R53, P6, R4.reuse, 0xa000, RZ ;  /* 0x0000a00004357810 */ /* 0x040fe40007fde0ff */
[----:B------:R-:W-:Y:S02]  /*20eb0*/  IADD3 R7, P3, R4, 0x2000, RZ ;  /* 0x0000200004077810 */ /* 0x000fe40007f7e0ff */
[----:B------:R-:W-:Y:S02]  /*20ec0*/  LOP3.LUT R52, R53, 0x380, RZ, 0xc0, !PT ;  /* 0x0000038035347812 */ /* 0x000fe400078ec0ff */
[----:B------:R-:W-:Y:S01]  /*20ed0*/  LOP3.LUT R6, R7, 0x380, RZ, 0xc0, !PT ;  /* 0x0000038007067812 */ /* 0x000fe200078ec0ff */
[----:B------:R-:W-:Y:S01]  /*20ee0*/  SHFL.IDX PT, R18, R58, 0x1, 0x1c1f ;  /* 0x003c1f003a127f89 */ /* 0x000fe200000e0000 */
[----:B------:R-:W-:-:S02]  /*20ef0*/  SHF.R.U64 R52, R52, 0x3, RZ ;  /* 0x0000000334347819 */ /* 0x000fc400000012ff */
[----:B------:R-:W-:Y:S01]  /*20f00*/  SHF.R.U64 R6, R6, 0x3, RZ ;  /* 0x0000000306067819 */ /* 0x000fe200000012ff */
[----:B------:R-:W2:Y:S01]  /*20f10*/  SHFL.IDX PT, R19, R59, 0x1, 0x1c1f ;  /* 0x003c1f003b137f89 */ /* 0x000ea200000e0000 */
[----:B------:R-:W-:Y:S01]  /*20f20*/  LOP3.LUT R52, R52, R53, RZ, 0x3c, !PT ;  /* 0x0000003534347212 */ /* 0x000fe200078e3cff */
[----:B------:R-:W-:Y:S01]  /*20f30*/  IMAD.X R53, RZ, RZ, R5, P6 ;  /* 0x000000ffff357224 */ /* 0x000fe200030e0605 */
[----:B------:R-:W-:Y:S02]  /*20f40*/  LOP3.LUT R12, R6, R7, RZ, 0x3c, !PT ;  /* 0x00000007060c7212 */ /* 0x000fe400078e3cff */
[----:B------:R-:W-:-:S04]  /*20f50*/  IADD3 R6, P6, R4, 0xf000, RZ ;  /* 0x0000f00004067810 */ /* 0x000fc80007fde0ff */
[----:B0-----:R-:W-:Y:S02]  /*20f60*/  LOP3.LUT R3, R6, 0x380, RZ, 0xc0, !PT ;  /* 0x0000038006037812 */ /* 0x001fe400078ec0ff */
[C---:B------:R-:W-:Y:S02]  /*20f70*/  IADD3 R9, P2, R4.reuse, 0x1000, RZ ;  /* 0x0000100004097810 */ /* 0x040fe40007f5e0ff */
[C---:B------:R-:W-:Y:S02]  /*20f80*/  IADD3 R25, P4, R4.reuse, 0x3000, RZ ;  /* 0x0000300004197810 */ /* 0x040fe40007f9e0ff */
[----:B------:R-:W-:Y:S02]  /*20f90*/  IADD3 R29, P5, R4, 0x4000, RZ ;  /* 0x00004000041d7810 */ /* 0x000fe40007fbe0ff */
[----:B------:R-:W-:Y:S02]  /*20fa0*/  SHF.R.U64 R3, R3, 0x3, RZ ;  /* 0x0000000303037819 */ /* 0x000fe400000012ff */
[----:B------:R-:W-:-:S02]  /*20fb0*/  LOP3.LUT R8, R9, 0x380, RZ, 0xc0, !PT ;  /* 0x0000038009087812 */ /* 0x000fc400078ec0ff */
[----:B------:R-:W-:Y:S02]  /*20fc0*/  LOP3.LUT R24, R25, 0x380, RZ, 0xc0, !PT ;  /* 0x0000038019187812 */ /* 0x000fe400078ec0ff */
[----:B------:R-:W-:Y:S02]  /*20fd0*/  LOP3.LUT R28, R29, 0x380, RZ, 0xc0, !PT ;  /* 0x000003801d1c7812 */ /* 0x000fe400078ec0ff */
[----:B------:R-:W-:Y:S02]  /*20fe0*/  LOP3.LUT R72, R3, R6, RZ, 0x3c, !PT ;  /* 0x0000000603487212 */ /* 0x000fe400078e3cff */
[----:B------:R-:W0:Y:S01]  /*20ff0*/  @P1 LDC R3, c[0x0][0xcec] ;  /* 0x00033b00ff031b82 */ /* 0x000e220000000800 */
[----:B------:R-:W-:Y:S02]  /*21000*/  SHF.R.U64 R8, R8, 0x3, RZ ;  /* 0x0000000308087819 */ /* 0x000fe400000012ff */
[----:B------:R-:W-:Y:S02]  /*21010*/  SHF.R.U64 R24, R24, 0x3, RZ ;  /* 0x0000000318187819 */ /* 0x000fe400000012ff */
[----:B------:R-:W-:Y:S01]  /*21020*/  SHF.R.U64 R28, R28, 0x3, RZ ;  /* 0x000000031c1c7819 */ /* 0x000fe200000012ff */
[--C-:B------:R-:W-:Y:S01]  /*21030*/  IMAD.X R13, RZ, RZ, R5.reuse, P3 ;  /* 0x000000ffff0d7224 */ /* 0x100fe200018e0605 */
        /* <DEDUP_REMOVED lines=8> */
[C---:B------:R-:W-:Y:S02]  /*210c0*/  IADD3 R45, P4, R4.reuse, 0x8000, RZ ;  /* 0x00008000042d7810 */ /* 0x040fe40007f9e0ff */
[----:B------:R-:W-:Y:S02]  /*210d0*/  IADD3 R49, P5, R4, 0x9000, RZ ;  /* 0x0000900004317810 */ /* 0x000fe40007fbe0ff */
[----:B------:R-:W-:Y:S02]  /*210e0*/  LOP3.LUT R36, R37, 0x380, RZ, 0xc0, !PT ;  /* 0x0000038025247812 */ /* 0x000fe400078ec0ff */
[----:B------:R-:W-:Y:S02]  /*210f0*/  LOP3.LUT R40, R41, 0x380, RZ, 0xc0, !PT ;  /* 0x0000038029287812 */ /* 0x000fe400078ec0ff */
[----:B------:R-:W-:-:S02]  /*21100*/  LOP3.LUT R44, R45, 0x380, RZ, 0xc0, !PT ;  /* 0x000003802d2c7812 */ /* 0x000fc400078ec0ff */
[----:B------:R-:W-:Y:S02]  /*21110*/  LOP3.LUT R48, R49, 0x380, RZ, 0xc0, !PT ;  /* 0x0000038031307812 */ /* 0x000fe400078ec0ff */
[----:B------:R-:W-:Y:S02]  /*21120*/  SHF.R.U64 R36, R36, 0x3, RZ ;  /* 0x0000000324247819 */ /* 0x000fe400000012ff */
[----:B------:R-:W-:Y:S02]  /*21130*/  SHF.R.U64 R40, R40, 0x3, RZ ;  /* 0x0000000328287819 */ /* 0x000fe400000012ff */
[----:B------:R-:W-:Y:S02]  /*21140*/  SHF.R.U64 R44, R44, 0x3, RZ ;  /* 0x000000032c2c7819 */ /* 0x000fe400000012ff */
[----:B------:R-:W-:Y:S01]  /*21150*/  SHF.R.U64 R48, R48, 0x3, RZ ;  /* 0x0000000330307819 */ /* 0x000fe200000012ff */
[----:B------:R-:W-:Y:S01]  /*21160*/  UIMAD UR5, UR12, UR8, URZ ;  /* 0x000000080c0572a4 */ /* 0x000fe2000f8e023f */
[----:B------:R-:W-:Y:S01]  /*21170*/  LOP3.LUT R36, R36, R37, RZ, 0x3c, !PT ;  /* 0x0000002524247212 */ /* 0x000fe200078e3cff */
[----:B------:R-:W-:Y:S01]  /*21180*/  VIADD R76, R207, UR39 ;  /* 0x00000027cf4c7c36 */ /* 0x000fe20008000000 */
[----:B------:R-:W-:Y:S01]  /*21190*/  LOP3.LUT R40, R40, R41, RZ, 0x3c, !PT ;  /* 0x0000002928287212 */ /* 0x000fe200078e3cff */
[--C-:B------:R-:W-:Y:S01]  /*211a0*/  IMAD.X R37, RZ, RZ, R5.reuse, P2 ;  /* 0x000000ffff257224 */ /* 0x100fe200010e0605 */
[----:B------:R-:W-:Y:S01]  /*211b0*/  LOP3.LUT R44, R44, R45, RZ, 0x3c, !PT ;  /* 0x0000002d2c2c7212 */ /* 0x000fe200078e3cff */
[--C-:B------:R-:W-:Y:S01]  /*211c0*/  IMAD.X R41, RZ, RZ, R5.reuse, P3 ;  /* 0x000000ffff297224 */ /* 0x100fe200018e0605 */
[----:B------:R-:W-:Y:S01]  /*211d0*/  LOP3.LUT R48, R48, R49, RZ, 0x3c, !PT ;  /* 0x0000003130307212 */ /* 0x000fe200078e3cff */
[--C-:B------:R-:W-:Y:S01]  /*211e0*/  IMAD.X R45, RZ, RZ, R5.reuse, P4 ;  /* 0x000000ffff2d7224 */ /* 0x100fe200020e0605 */
[C---:B------:R-:W-:Y:S01]  /*211f0*/  IADD3 R57, P2, R4.reuse, 0xb000, RZ ;  /* 0x0000b00004397810 */ /* 0x040fe20007f5e0ff */
[----:B------:R-:W-:Y:S01]  /*21200*/  IMAD.X R49, RZ, RZ, R5, P5 ;  /* 0x000000ffff317224 */ /* 0x000fe200028e0605 */
[C---:B------:R-:W-:Y:S01]  /*21210*/  IADD3 R61, P3, R4.reuse, 0xc000, RZ ;  /* 0x0000c000043d7810 */ /* 0x040fe20007f7e0ff */
[----:B------:R-:W-:Y:S01]  /*21220*/  UIMAD.WIDE.U32 UR6, UR42, UR8, URZ ;  /* 0x000000082a0672a5 */ /* 0x000fe2000f8e003f */
[C---:B------:R-:W-:Y:S01]  /*21230*/  IADD3 R65, P4, R4.reuse, 0xd000, RZ ;  /* 0x0000d00004417810 */ /* 0x040fe20007f9e0ff */
[----:B------:R-:W-:Y:S01]  /*21240*/  UIMAD UR5, UR42, UR9, UR5 ;  /* 0x000000092a0572a4 */ /* 0x000fe2000f8e0205 */
[----:B------:R-:W-:Y:S01]  /*21250*/  IADD3 R69, P5, R4, 0xe000, RZ ;  /* 0x0000e00004457810 */ /* 0x000fe20007fbe0ff */
[----:B0-----:R-:W-:Y:S01]  /*21260*/  @P1 IMAD.HI.U32 R3, R76, R3, RZ ;  /* 0x000000034c031227 */ /* 0x001fe200078e00ff */
[----:B------:R-:W-:Y:S01]  /*21270*/  LOP3.LUT R56, R57, 0x380, RZ, 0xc0, !PT ;  /* 0x0000038039387812 */ /* 0x000fe200078ec0ff */
[----:B------:R-:W-:Y:S01]  /*21280*/  UIMAD UR8, UR13, UR10, URZ ;  /* 0x0000000a0d0872a4 */ /* 0x000fe2000f8e023f */
[----:B------:R-:W-:Y:S01]  /*21290*/  LOP3.LUT R60, R61, 0x380, RZ, 0xc0, !PT ;  /* 0x000003803d3c7812 */ /* 0x000fe200078ec0ff */
[----:B------:R-:W-:Y:S01]  /*212a0*/  UIADD3 UR7, UR7, UR5, URZ ;  /* 0x0000000507077290 */ /* 0x000fe2000fffe03f */
[----:B------:R-:W-:-:S02]  /*212b0*/  LOP3.LUT R64, R65, 0x380, RZ, 0xc0, !PT ;  /* 0x0000038041407812 */ /* 0x000fc400078ec0ff */
[----:B------:R-:W-:Y:S02]  /*212c0*/  LOP3.LUT R68, R69, 0x380, RZ, 0xc0, !PT ;  /* 0x0000038045447812 */ /* 0x000fe400078ec0ff */
[----:B------:R-:W-:Y:S01]  /*212d0*/  LOP3.LUT R7, R4, 0x380, RZ, 0xc0, !PT ;  /* 0x0000038004077812 */ /* 0x000fe200078ec0ff */
[----:B------:R-:W-:Y:S01]  /*212e0*/  UIMAD UR5, UR38, UR11, UR8 ;  /* 0x0000000b260572a4 */ /* 0x000fe2000f8e0208 */
[----:B------:R-:W-:Y:S01]  /*212f0*/  SHF.R.U64 R56, R56, 0x3, RZ ;  /* 0x0000000338387819 */ /* 0x000fe200000012ff */
[----:B------:R-:W-:Y:S01]  /*21300*/  UIMAD.WIDE.U32 UR6, UR38, UR10, UR6 ;  /* 0x0000000a260672a5 */ /* 0x000fe2000f8e0006 */
[----:B------:R-:W-:Y:S01]  /*21310*/  SHF.R.U64 R60, R60, 0x3, RZ ;  /* 0x000000033c3c7819 */ /* 0x000fe200000012ff */
[----:B------:R-:W-:Y:S01]  /*21320*/  IMAD.X R73, RZ, RZ, R5, P6 ;  /* 0x000000ffff497224 */ /* 0x000fe200030e0605 */
[----:B------:R-:W-:Y:S02]  /*21330*/  SHF.R.U64 R64, R64, 0x3, RZ ;  /* 0x0000000340407819 */ /* 0x000fe400000012ff */
[----:B------:R-:W-:-:S02]  /*21340*/  SHF.R.U64 R68, R68, 0x3, RZ ;  /* 0x0000000344447819 */ /* 0x000fc400000012ff */
[----:B------:R-:W-:Y:S01]  /*21350*/  SHF.R.U64 R7, R7, 0x3, RZ ;  /* 0x0000000307077819 */ /* 0x000fe200000012ff */
[----:B------:R-:W-:Y:S01]  /*21360*/  UIADD3 UR5, UR7, UR5, URZ ;  /* 0x0000000507057290 */ /* 0x000fe2000fffe03f */
        /* <DEDUP_REMOVED lines=8> */
[----:B------:R-:W-:Y:S01]  /*213f0*/  LOP3.LUT R4, R7, R4, RZ, 0x3c, !PT ;  /* 0x0000000407047212 */ /* 0x000fe200078e3cff */
[----:B------:R-:W-:Y:S01]  /*21400*/  ULDC.64 UR8, c[0x0][0xbe0] ;  /* 0x0002f80000087ab9 */ /* 0x000fe20000000a00 */
[----:B------:R-:W-:-:S05]  /*21410*/  VIADD R81, R206, UR39 ;  /* 0x00000027ce517c36 */ /* 0x000fca0008000000 */
[----:B------:R-:W-:Y:S01]  /*21420*/  ISETP.GE.AND P2, PT, R81, R0, PT ;  /* 0x000000005100720c */ /* 0x000fe20003f46270 */
[----:B------:R-:W-:Y:S01]  /*21430*/  BSSY B1, `(.L_x_2116) ;  /* 0x000004a000017945 */ /* 0x000fe20003800000 */
[----:B--2---:R0:W-:Y:S04]  /*21440*/  @!P0 ST.E desc[UR48][R18.64], R21 ;  /* 0x0000001512008985 */ /* 0x0041e8000c101930 */
[----:B------:R-:W5:Y:S04]  /*21450*/  LD.E.128 R4, desc[UR48][R4.64] ;  /* 0x0000003004047980 */ /* 0x000f68000c101d00 */
[----:B------:R-:W5:Y:S01]  /*21460*/  LD.E.128 R8, desc[UR48][R8.64] ;  /* 0x0000003008087980 */ /* 0x000f62000c101d00 */
[----:B0-----:R-:W0:Y:S01]  /*21470*/  @P1 LDC R18, c[0x0][0xcf0] ;  /* 0x00033c00ff121b82 */ /* 0x001e220000000800 */
[----:B------:R-:W-:-:S02]  /*21480*/  IMAD.MOV.U32 R21, RZ, RZ, R76 ;  /* 0x000000ffff157224 */ /* 0x000fc400078e004c */
[----:B------:R-:W5:Y:S01]  /*21490*/  LD.E.128 R12, desc[UR48][R12.64] ;  /* 0x000000300c0c7980 */ /* 0x000f62000c101d00 */
[----:B------:R-:W-:-:S03]  /*214a0*/  IMAD.U32 R19, RZ, RZ, UR7 ;  /* 0x00000007ff137e24 */ /* 0x000fc6000f8e00ff */
[----:B------:R-:W5:Y:S04]  /*214b0*/  LD.E.128 R24, desc[UR48][R24.64] ;  /* 0x0000003018187980 */ /* 0x000f68000c101d00 */
[----:B------:R-:W5:Y:S04]  /*214c0*/  LD.E.128 R28, desc[UR48][R28.64] ;  /* 0x000000301c1c7980 */ /* 0x000f68000c101d00 */
[----:B------:R-:W5:Y:S04]  /*214d0*/  LD.E.128 R32, desc[UR48][R32.64] ;  /* 0x0000003020207980 */ /* 0x000f68000c101d00 */
[----:B------:R-:W5:Y:S04]  /*214e0*/  LD.E.128 R36, desc[UR48][R36.64] ;  /* 0x0000003024247980 */ /* 0x000f68000c101d00 */
[----:B------:R-:W5:Y:S01]  /*214f0*/  LD.E.128 R40, desc[UR48][R40.64] ;  /* 0x0000003028287980 */ /* 0x000f62000c101d00 */
[----:B0-----:R-:W-:Y:S01]  /*21500*/  @P1 SHF.R.U32.HI R21, RZ, R18, R3 ;  /* 0x00000012ff151219 */ /* 0x001fe20000011603 */
[----:B------:R-:W-:-:S02]  /*21510*/  IMAD.U32 R18, RZ, RZ, UR6 ;  /* 0x00000006ff127e24 */ /* 0x000fc4000f8e00ff */
[----:B------:R-:W5:Y:S01]  /*21520*/  LD.E.128 R44, desc[UR48][R44.64] ;  /* 0x000000302c2c7980 */ /* 0x000f62000c101d00 */
[----:B------:R-:W-:Y:S01]  /*21530*/  IMAD.U32 R3, RZ, RZ, UR5 ;  /* 0x00000005ff037e24 */ /* 0x000fe2000f8e00ff */
[--C-:B------:R-:W-:Y:S01]  /*21540*/  SHF.R.S32.HI R20, RZ, 0x1f, R21.reuse ;  /* 0x0000001fff147819 */ /* 0x100fe20000011415 */
[----:B------:R-:W-:Y:S01]  /*21550*/  IMAD.MOV R77, RZ, RZ, -R21 ;  /* 0x000000ffff4d7224 */ /* 0x000fe200078e0a15 */
[----:B------:R-:W5:Y:S01]  /*21560*/  LD.E.128 R48, desc[UR48][R48.64] ;  /* 0x0000003030307980 */ /* 0x000f62000c101d00 */
[----:B------:R-:W-:Y:S02]  /*21570*/  ULDC.64 UR6, c[0x0][0xbd8] ;  /* 0x0002f60000067ab9 */ /* 0x000fe40000000a00 */
[----:B------:R-:W-:Y:S01]  /*21580*/  IMAD R19, R2, R77, R76 ;  /* 0x0000004d02137224 */ /* 0x000fe200078e024c */
[----:B------:R-:W5:Y:S01]  /*21590*/  LD.E.128 R52, desc[UR48][R52.64] ;  /* 0x0000003034347980 */ /* 0x000f62000c101d00 */
[----:B------:R-:W-:Y:S02]  /*215a0*/  IMAD R20, R20, UR8, RZ ;  /* 0x0000000814147c24 */ /* 0x000fe4000f8e02ff */
[----:B------:R-:W-:Y:S01]  /*215b0*/  IMAD.MOV.U32 R2, RZ, RZ, R18 ;  /* 0x000000ffff027224 */ /* 0x000fe200078e0012 */
[----:B------:R-:W5:Y:S01]  /*215c0*/  LD.E.128 R56, desc[UR48][R56.64] ;  /* 0x0000003038387980 */ /* 0x000f62000c101d00 */
[----:B------:R-:W-:-:S03]  /*215d0*/  SHF.R.S32.HI R18, RZ, 0x1f, R19 ;  /* 0x0000001fff127819 */ /* 0x000fc60000011413 */
[----:B------:R-:W5:Y:S01]  /*215e0*/  LD.E.128 R60, desc[UR48][R60.64] ;  /* 0x000000303c3c7980 */ /* 0x000f62000c101d00 */
[----:B------:R-:W-:-:S03]  /*215f0*/  IMAD R77, R21, UR9, R20 ;  /* 0x00000009154d7c24 */ /* 0x000fc6000f8e0214 */
[----:B------:R-:W5:Y:S01]  /*21600*/  LD.E.128 R64, desc[UR48][R64.64] ;  /* 0x0000003040407980 */ /* 0x000f62000c101d00 */
[----:B------:R-:W-:-:S03]  /*21610*/  IMAD.WIDE.U32 R2, R21, UR8, R2 ;  /* 0x0000000815027c25 */ /* 0x000fc6000f8e0002 */
        /* <DEDUP_REMOVED lines=8> */
[----:B------:R-:W-:-:S02]  /*216a0*/  IMAD.IADD R3, R3, 0x1, R77 ;  /* 0x0000000103037824 */ /* 0x000fc400078e024d */
[----:B------:R-:W-:Y:S01]  /*216b0*/  IMAD R18, R18, UR6, RZ ;  /* 0x0000000612127c24 */ /* 0x000fe2000f8e02ff */
[----:B------:R-:W-:Y:S01]  /*216c0*/  UIADD3 UR5, UR44, 0x32420, URZ ;  /* 0x000324202c057890 */ /* 0x000fe2000fffe03f */
[----:B------:R-:W-:-:S04]  /*216d0*/  IMAD.WIDE.U32 R2, R19, UR6, R2 ;  /* 0x0000000613027c25 */ /* 0x000fc8000f8e0002 */
[----:B------:R-:W-:Y:S01]  /*216e0*/  IMAD R77, R19, UR7, R18 ;  /* 0x00000007134d7c24 */ /* 0x000fe2000f8e0212 */
[----:B------:R-:W-:Y:S01]  /*216f0*/  ULDC.64 UR6, c[0x0][0xb80] ;  /* 0x0002e00000067ab9 */ /* 0x000fe20000000a00 */
[----:B------:R-:W-:Y:S01]  /*21700*/  UPRMT UR5, URZ, 0x654, UR5 ;  /* 0x000006543f057896 */ /* 0x000fe20008000005 */
[----:B------:R-:W-:Y:S01]  /*21710*/  LEA R78, P3, R2, UR6, 0x1 ;  /* 0x00000006024e7c11 */ /* 0x000fe2000f8608ff */
[----:B------:R-:W-:Y:S02]  /*21720*/  IMAD.IADD R3, R3, 0x1, R77 ;  /* 0x0000000103037824 */ /* 0x000fe400078e024d */
[----:B------:R-:W-:-:S03]  /*21730*/  VIADD R21, R81, 0x20 ;  /* 0x0000002051157836 */ /* 0x000fc60000000000 */
[----:B------:R-:W-:Y:S01]  /*21740*/  LEA.HI.X R79, R2, UR7, R3, 0x1, P3 ;  /* 0x00000007024f7c11 */ /* 0x000fe200098f0c03 */
[----:B------:R-:W-:Y:S01]  /*21750*/  VIADD R19, R81, 0x40 ;  /* 0x0000004051137836 */ /* 0x000fe20000000000 */
[----:B0-----:R0:W1:Y:S01]  /*21760*/  SHFL.IDX PT, R76, R78, RZ, 0x181f ;  /* 0x00181fff4e4c7589 */ /* 0x00106200000e0000 */
[----:B------:R-:W-:-:S03]  /*21770*/  ISETP.GE.AND P1, PT, R21, R0, PT ;  /* 0x000000001500720c */ /* 0x000fc60003f26270 */
[----:B------:R0:W2:Y:S01]  /*21780*/  SHFL.IDX PT, R77, R79, RZ, 0x181f ;  /* 0x00181fff4f4d7589 */ /* 0x0000a200000e0000 */
[----:B------:R-:W-:Y:S01]  /*21790*/  SYNCS.ARRIVE.TRANS64.RED.A1T0 RZ, [UR5], RZ ;  /* 0x000000ffffff79a7 */ /* 0x000fe20008100405 */
        /* <DEDUP_REMOVED lines=19> */
.L_x_2117:
[----:B------:R-:W-:Y:S05]  /*218d0*/  BSYNC B1 ;  /* 0x0000000000017941 */ /* 0x000fea0003800000 */
.L_x_2116:
[----:B---3--:R3:W4:Y:S01]  /*218e0*/  SHFL.IDX PT, R19, R79, 0x1, 0x181f ;  /* 0x00381f004f137f89 */ /* 0x00872200000e0000 */
        /* <DEDUP_REMOVED lines=9> */
[-C--:B-----5:R-:W-:Y:S02]  /*21980*/  @!P3 LEA R4, P5, R192, R18.reuse, 0x1 ;  /* 0x00000012c004b211 */ /* 0x0a0fe400078a08ff */
[-C--:B----4-:R-:W-:Y:S02]  /*21990*/  @!P4 LEA.HI.X R3, R190, R19.reuse, R199, 0x1, P6 ;  /* 0x00000013be03c211 */ /* 0x090fe400030f0cc7 */
[-C--:B------:R-:W-:Y:S02]  /*219a0*/  @!P2 LEA R6, P6, R191, R18.reuse, 0x1 ;  /* 0x00000012bf06a211 */ /* 0x080fe400078c08ff */
        /* <DEDUP_REMOVED lines=8> */
.L_x_2119:
[----:B------:R-:W-:Y:S05]  /*21a30*/  BSYNC B1 ;  /* 0x0000000000017941 */ /* 0x000fea0003800000 */
.L_x_2118:
[----:B0----5:R0:W0:Y:S01]  /*21a40*/  SHFL.IDX PT, R9, R79, 0x2, 0x181f ;  /* 0x00581f004f097f89 */ /* 0x02102200000e0000 */
        /* <DEDUP_REMOVED lines=9> */
[-C--:B------:R-:W-:Y:S02]  /*21ae0*/  @!P2 LEA R4, P5, R192, R8.reuse, 0x1 ;  /* 0x00000008c004a211 */ /* 0x080fe400078a08ff */
[-C--:B------:R-:W-:Y:S02]  /*21af0*/  @!P1 LEA R6, P4, R191, R8.reuse, 0x1 ;  /* 0x00000008bf069211 */ /* 0x080fe400078808ff */
[-C--:B------:R-:W-:Y:S02]  /*21b00*/  @!P3 LEA.HI.X R3, R190, R9.reuse, R199, 0x1, P6 ;  /* 0x00000009be03b211 */ /* 0x080fe400030f0cc7 */
        /* <DEDUP_REMOVED lines=8> */
.L_x_2121:
[----:B------:R-:W-:Y:S05]  /*21b90*/  BSYNC B1 ;  /* 0x0000000000017941 */ /* 0x000fea0003800000 */
.L_x_2120:
[----:B0-----:R-:W-:Y:S01]  /*21ba0*/  VIADD R3, R81, 0x60 ;  /* 0x0000006051037836 */ /* 0x001fe20000000000 */
[----:B---3--:R-:W0:Y:S04]  /*21bb0*/  SHFL.IDX PT, R79, R79, 0x3, 0x181f ;  /* 0x00781f004f4f7f89 */ /* 0x008e2800000e0000 */
[----:B------:R-:W-:Y:S01]  /*21bc0*/  ISETP.GE.AND P0, PT, R3, R0, PT ;  /* 0x000000000300720c */ /* 0x000fe20003f06270 */
[----:B------:R-:W3:-:S12]  /*21bd0*/  SHFL.IDX PT, R78, R78, 0x3, 0x181f ;  /* 0x00781f004e4e7f89 */ /* 0x000ed800000e0000 */
[----:B------:R-:W-:Y:S05]  /*21be0*/  @P0 BRA `(.L_x_2122) ;  /* 0x0000000c001c0947 */ /* 0x000fea0003800000 */
[----:B------:R-:W-:Y:S02]  /*21bf0*/  ULDC UR5, c[0x0][0xbc8] ;  /* 0x0002f20000057ab9 */ /* 0x000fe40000000800 */
[----:B------:R-:W-:Y:S02]  /*21c00*/  ISETP.GE.AND P3, PT, R190, UR5, PT ;  /* 0x00000005be007c0c */ /* 0x000fe4000bf66270 */
[----:B------:R-:W-:Y:S02]  /*21c10*/  ISETP.GE.AND P4, PT, R192, UR5, PT ;  /* 0x00000005c0007c0c */ /* 0x000fe4000bf86270 */
[----:B------:R-:W-:-:S09]  /*21c20*/  ISETP.GE.AND P5, PT, R191, UR5, PT ;  /* 0x00000005bf007c0c */ /* 0x000fd2000bfa6270 */
[-C--:B---3--:R-:W-:Y:S02]  /*21c30*/  @!P3 LEA R2, P0, R190, R78.reuse, 0x1 ;  /* 0x0000004ebe02b211 */ /* 0x088fe400078008ff */
[-C--:B------:R-:W-:Y:S02]  /*21c40*/  @!P4 LEA R4, P1, R192, R78.reuse, 0x1 ;  /* 0x0000004ec004c211 */ /* 0x080fe400078208ff */
[C---:B------:R-:W-:Y:S02]  /*21c50*/  @!P5 LEA R6, P2, R191.reuse, R78, 0x1 ;  /* 0x0000004ebf06d211 */ /* 0x040fe400078408ff */
[-C--:B0-----:R-:W-:Y:S02]  /*21c60*/  @!P3 LEA.HI.X R3, R190, R79.reuse, R199, 0x1, P0 ;  /* 0x0000004fbe03b211 */ /* 0x081fe400000f0cc7 */
        /* <DEDUP_REMOVED lines=11> */
.L_x_2115:
[----:B0-----:R-:W0:Y:S01]  /*21d20*/  LDC R6, c[0x0][0xce8] ;  /* 0x00033a00ff067b82 */ /* 0x001e220000000800 */
[----:B------:R-:W-:Y:S01]  /*21d30*/  ISETP.GE.AND P0, PT, R202, 0x80, PT ;  /* 0x00000080ca00780c */ /* 0x000fe20003f06270 */
[----:B------:R-:W-:Y:S01]  /*21d40*/  USHF.R.S32.HI UR8, URZ, 0x1f, UR42 ;  /* 0x0000001f3f087899 */ /* 0x000fe2000801142a */
[----:B------:R-:W-:Y:S01]  /*21d50*/  BSSY B1, `(.L_x_2123) ;  /* 0x000002e000017945 */ /* 0x000fe20003800000 */
[----:B------:R-:W-:Y:S01]  /*21d60*/  USHF.R.S32.HI UR9, URZ, 0x1f, UR38 ;  /* 0x0000001f3f097899 */ /* 0x000fe20008011426 */
        /* <DEDUP_REMOVED lines=44> */
.L_x_2124:
[----:B------:R-:W-:Y:S05]  /*22030*/  BSYNC B1 ;  /* 0x0000000000017941 */ /* 0x000fea0003800000 */
.L_x_2123:
[----:B------:R-:W-:Y:S01]  /*22040*/  ULDC.64 UR10, c[0x0][0xbe8] ;  /* 0x0002fa00000a7ab9 */ /* 0x000fe20000000a00 */
[----:B--2---:R-:W-:Y:S01]  /*22050*/  VIADD R4, R207, UR39 ;  /* 0x00000027cf047c36 */ /* 0x004fe20008000000 */
[----:B------:R-:W-:Y:S01]  /*22060*/  UIMAD UR5, UR8, UR10, URZ ;  /* 0x0000000a080572a4 */ /* 0x000fe2000f8e023f */
[----:B------:R-:W-:Y:S01]  /*22070*/  VIADD R8, R206, UR39 ;  /* 0x00000027ce087c36 */ /* 0x000fe20008000000 */
[----:B------:R-:W-:Y:S01]  /*22080*/  UIMAD.WIDE.U32 UR6, UR42, UR10, URZ ;  /* 0x0000000a2a0672a5 */ /* 0x000fe2000f8e003f */
[----:B0-----:R-:W-:Y:S01]  /*22090*/  @P1 IMAD.HI.U32 R0, R4, R9, RZ ;  /* 0x0000000904001227 */ /* 0x001fe200078e00ff */
[----:B------:R-:W-:Y:S01]  /*220a0*/  UIMAD UR5, UR42, UR11, UR5 ;  /* 0x0000000b2a0572a4 */ /* 0x000fe2000f8e0205 */
[----:B------:R-:W-:Y:S02]  /*220b0*/  BSSY B1, `(.L_x_2125) ;  /* 0x0000038000017945 */ /* 0x000fe40003800000 */
[----:B------:R-:W-:Y:S01]  /*220c0*/  ULDC.64 UR10, c[0x0][0xbf0] ;  /* 0x0002fc00000a7ab9 */ /* 0x000fe20000000a00 */
[----:B------:R-:W-:Y:S01]  /*220d0*/  UIADD3 UR7, UR7, UR5, URZ ;  /* 0x0000000507077290 */ /* 0x000fe2000fffe03f */
[----:B------:R-:W-:Y:S01]  /*220e0*/  IMAD.MOV.U32 R5, RZ, RZ, R4 ;  /* 0x000000ffff057224 */ /* 0x000fe200078e0004 */
[----:B------:R-:W-:Y:S01]  /*220f0*/  UIMAD UR5, UR9, UR10, URZ ;  /* 0x0000000a090572a4 */ /* 0x000fe2000f8e023f */
[----:B-1----:R-:W-:Y:S01]  /*22100*/  @P1 SHF.R.U32.HI R5, RZ, R11, R0 ;  /* 0x0000000bff051219 */ /* 0x002fe20000011600 */
[----:B------:R-:W-:-:S02]  /*22110*/  UIMAD.WIDE.U32 UR6, UR38, UR10, UR6 ;  /* 0x0000000a260672a5 */ /* 0x000fc4000f8e0006 */
[----:B------:R-:W-:Y:S01]  /*22120*/  UIMAD UR5, UR38, UR11, UR5 ;  /* 0x0000000b260572a4 */ /* 0x000fe2000f8e0205 */
[--C-:B------:R-:W-:Y:S01]  /*22130*/  SHF.R.S32.HI R0, RZ, 0x1f, R5.reuse ;  /* 0x0000001fff007819 */ /* 0x100fe20000011405 */
[----:B------:R-:W-:Y:S01]  /*22140*/  IMAD.MOV R7, RZ, RZ, -R5 ;  /* 0x000000ffff077224 */ /* 0x000fe200078e0a05 */
[----:B------:R-:W-:Y:S01]  /*22150*/  ULDC.64 UR8, c[0x0][0xbe0] ;  /* 0x0002f80000087ab9 */ /* 0x000fe20000000a00 */
[----:B------:R-:W-:Y:S02]  /*22160*/  UIADD3 UR5, UR7, UR5, URZ ;  /* 0x0000000507057290 */ /* 0x000fe4000fffe03f */
[----:B------:R-:W-:Y:S02]  /*22170*/  IMAD.U32 R3, RZ, RZ, UR7 ;  /* 0x00000007ff037e24 */ /* 0x000fe4000f8e00ff */
[----:B------:R-:W-:Y:S02]  /*22180*/  IMAD R0, R0, UR8, RZ ;  /* 0x0000000800007c24 */ /* 0x000fe4000f8e02ff */
[----:B------:R-:W-:-:S02]  /*22190*/  IMAD R7, R6, R7, R4 ;  /* 0x0000000706077224 */ /* 0x000fc400078e0204 */
        /* <DEDUP_REMOVED lines=41> */
.L_x_2126:
[----:B------:R-:W-:Y:S05]  /*22430*/  BSYNC B1 ;  /* 0x0000000000017941 */ /* 0x000fea0003800000 */
.L_x_2125:
        /* <DEDUP_REMOVED lines=10> */
[----:B------:R-:W-:Y:S02]  /*224e0*/  @!P3 LEA R10, P5, R192, R2, 0x1 ;  /* 0x00000002c00ab211 */ /* 0x000fe400078a08ff */
        /* <DEDUP_REMOVED lines=10> */
.L_x_2128:
[----:B------:R-:W-:Y:S05]  /*22590*/  BSYNC B1 ;  /* 0x0000000000017941 */ /* 0x000fea0003800000 */
.L_x_2127:
        /* <DEDUP_REMOVED lines=10> */
[-C--:B------:R-:W-:Y:S02]  /*22640*/  @!P2 LEA R10, P5, R192, R2.reuse, 0x1 ;  /* 0x00000002c00aa211 */ /* 0x080fe400078a08ff */
        /* <DEDUP_REMOVED lines=10> */
.L_x_2130:
[----:B------:R-:W-:Y:S05]  /*226f0*/  BSYNC B1 ;  /* 0x0000000000017941 */ /* 0x000fea0003800000 */
.L_x_2129:
        /* <DEDUP_REMOVED lines=11> */
[-C--:B------:R-:W-:Y:S02]  /*227b0*/  @!P2 LEA R6, P5, R192, R2.reuse, 0x1 ;  /* 0x00000002c006a211 */ /* 0x080fe400078a08ff */
        /* <DEDUP_REMOVED lines=10> */
.L_x_2122:
[----:B------:R-:W-:Y:S05]  /*22860*/  BSYNC B0 ;  /* 0x0000000000007941 */ /* 0x000fea0003800000 */
.L_x_2114:
[----:B------:R-:W-:Y:S02]  /*22870*/  ULDC UR5, c[0x0][0xd38] ;  /* 0x00034e0000057ab9 */ /* 0x000fe40000000800 */
[----:B------:R-:W-:-:S06]  /*22880*/  UISETP.GE.AND UP0, UPT, UR4, UR5, UPT ;  /* 0x000000050400728c */ /* 0x000fcc000bf06270 */
[----:B------:R-:W-:-:S13]  /*22890*/  PLOP3.LUT P0, PT, PT, PT, UP0, 0x80, 0x0 ;  /* 0x000000000000781c */ /* 0x000fda0003f0f008 */
[----:B------:R-:W-:Y:S05]  /*228a0*/  @!P0 BRA `(.L_x_2131) ;  /* 0xfffffde800208947 */ /* 0x000fea000383ffff */
[----:B------:R-:W-:Y:S05]  /*228b0*/  EXIT ;  /* 0x000000000000794d */ /* 0x000fea0003800000 */
.L_x_2007:
[----:B------:R-:W-:-:S08]  /*228c0*/  NOP ;  /* 0x0000000000007918 */ /* 0x000fd00000000000 */
[----:B----4-:R-:W0:-:S00]  /*228d0*/  USETMAXREG.DEALLOC.CTAPOOL 0x18 ;  /* 0x00000018000079c8 */ /* 0x010e0000080e0500 */
[----:B0-----:R-:W2:Y:S01]  /*228e0*/  LDL.LU R2, [R1+0x47c] ;  /* 0x00047c0001027983 */ /* 0x001ea20000300800 */
[----:B------:R-:W-:-:S05]  /*228f0*/  LOP3.LUT R0, R0, 0x3, RZ, 0xc0, !PT ;  /* 0x0000000300007812 */ /* 0x000fca00078ec0ff */
[----:B------:R-:W0:Y:S01]  /*22900*/  S2UR UR6, SR_CTAID.X ;  /* 0x00000000000679c3 */ /* 0x000e220000002500 */
[----:B------:R-:W-:Y:S01]  /*22910*/  IMAD.MOV.U32 R18, RZ, RZ, RZ ;  /* 0x000000ffff127224 */ /* 0x000fe200078e00ff */
[----:B------:R-:W-:Y:S04]  /*22920*/  STL [R1+0x4a8], RZ ;  /* 0x0004a8ff01007387 */ /* 0x000fe80000100800 */
[----:B------:R-:W1:Y:S02]  /*22930*/  SHFL.IDX PT, R0, R0, RZ, 0x1f ;  /* 0x00001fff00007589 */ /* 0x000e6400000e0000 */
[----:B-1----:R-:W-:Y:S02]  /*22940*/  ISETP.NE.AND P0, PT, R0, RZ, PT ;  /* 0x000000ff0000720c */ /* 0x002fe40003f05270 */
[----:B------:R-:W0:Y:S11]  /*22950*/  LDC R0, c[0x0][0xd38] ;  /* 0x00034e00ff007b82 */ /* 0x000e360000000800 */
[----:B------:R-:W-:Y:S06]  /*22960*/  @P0 BAR.ARV 0x4, 0x180 ;  /* 0x0106000000000b1d */ /* 0x000fec0000002000 */
[----:B--2---:R-:W-:-:S04]  /*22970*/  LOP3.LUT R2, R2, 0xffffff7f, RZ, 0xc0, !PT ;  /* 0xffffff7f02027812 */ /* 0x004fc800078ec0ff */
[----:B------:R-:W-:Y:S02]  /*22980*/  @P0 LOP3.LUT R2, R2, 0x80, RZ, 0xfc, !PT ;  /* 0x0000008002020812 */ /* 0x000fe400078efcff */
[----:B0-----:R-:W-:Y:S01]  /*22990*/  ISETP.LE.AND P0, PT, R0, UR6, PT ;  /* 0x0000000600007c0c */ /* 0x001fe2000bf03270 */
[----:B------:R-:W-:Y:S02]  /*229a0*/  IMAD.MOV.U32 R0, RZ, RZ, 0x1 ;  /* 0x00000001ff007424 */ /* 0x000fe400078e00ff */
[----:B------:R0:W-:Y:S04]  /*229b0*/  STL [R1+0x47c], R2 ;  /* 0x00047c0201007387 */ /* 0x0001e80000100800 */
[----:B------:R0:W-:Y:S06]  /*229c0*/  STL [R1+0x474], R0 ;  /* 0x0004740001007387 */ /* 0x0001ec0000100800 */
[----:B------:R-:W-:Y:S05]  /*229d0*/  @P0 BRA `(.L_x_2132) ;  /* 0x0000005000e80947 */ /* 0x000fea0003800000 */
[----:B------:R-:W1:Y:S01]  /*229e0*/  S2R R5, SR_TID.X ;  /* 0x0000000000057919 */ /* 0x000e620000002100 */
[----:B------:R-:W2:Y:S01]  /*229f0*/  S2UR UR5, SR_CgaCtaId ;  /* 0x00000000000579c3 */ /* 0x000ea20000008800 */
[----:B------:R-:W-:Y:S01]  /*22a00*/  UMOV UR4, 0x400 ;  /* 0x0000040000047882 */ /* 0x000fe20000000000 */
[----:B------:R-:W-:Y:S01]  /*22a10*/  IMAD.MOV.U32 R18, RZ, RZ, RZ ;  /* 0x000000ffff127224 */ /* 0x000fe200078e00ff */
[----:B------:R-:W-:Y:S01]  /*22a20*/  STL [R1+0x4a8], RZ ;  /* 0x0004a8ff01007387 */ /* 0x000fe20000100800 */
[----:B------:R-:W-:Y:S01]  /*22a30*/  ULDC UR42, c[0x0][0xc] ;  /* 0x00000300002a7ab9 */ /* 0x000fe20000000800 */
[----:B------:R-:W-:Y:S01]  /*22a40*/  ULDC.64 UR46, c[0x0][0x198] ;  /* 0x00006600002e7ab9 */ /* 0x000fe20000000a00 */
[----:B--2---:R-:W-:-:S06]  /*22a50*/  ULEA UR4, UR5, UR4, 0x18 ;  /* 0x0000000405047291 */ /* 0x004fcc000f8ec03f */
[----:B------:R-:W-:Y:S01]  /*22a60*/  IMAD.U32 R17, RZ, RZ, UR4 ;  /* 0x00000004ff117e24 */ /* 0x000fe2000f8e00ff */
[C---:B-1----:R-:W-:Y:S01]  /*22a70*/  LOP3.LUT R4, R5.reuse, 0x7f, RZ, 0xc0, !PT ;  /* 0x0000007f05047812 */ /* 0x042fe200078ec0ff */
[----:B0-----:R-:W-:-:S05]  /*22a80*/  IMAD.SHL.U32 R0, R5, 0x8, RZ ;  /* 0x0000000805007824 */ /* 0x001fca00078e00ff */
[C---:B------:R-:W-:Y:S02]  /*22a90*/  LOP3.LUT R2, R0.reuse, 0x1f8, RZ, 0xc0, !PT ;  /* 0x000001f800027812 */ /* 0x040fe400078ec0ff */
[----:B------:R-:W-:Y:S02]  /*22aa0*/  LOP3.LUT R0, R0, 0x38, RZ, 0xc0, !PT ;  /* 0x0000003800007812 */ /* 0x000fe400078ec0ff */
[----:B------:R-:W-:Y:S01]  /*22ab0*/  LOP3.LUT R3, R2, 0x38, R5, 0x78, !PT ;  /* 0x0000003802037812 */ /* 0x000fe200078e7805 */
[----:B------:R-:W-:Y:S01]  /*22ac0*/  IMAD.SHL.U32 R2, R4, 0x8, RZ ;  /* 0x0000000804027824 */ /* 0x000fe200078e00ff */
[----:B------:R-:W-:-:S04]  /*22ad0*/  SHF.R.U32.HI R4, RZ, 0x3, R4 ;  /* 0x00000003ff047819 */ /* 0x000fc80000011604 */
[----:B------:R-:W-:Y:S01]  /*22ae0*/  LOP3.LUT R2, R3, 0x200, R2, 0xf8, !PT ;  /* 0x0000020003027812 */ /* 0x000fe200078ef802 */
[----:B------:R-:W-:-:S05]  /*22af0*/  IMAD.SHL.U32 R3, R5, 0x10, RZ ;  /* 0x0000001005037824 */ /* 0x000fca00078e00ff */
[----:B------:R-:W-:Y:S01]  /*22b00*/  LOP3.LUT R5, R4, 0x70, R3, 0xf8, !PT ;  /* 0x0000007004057812 */ /* 0x000fe200078ef803 */
[----:B------:R-:W-:Y:S02]  /*22b10*/  IMAD R4, R2, 0x2, R17 ;  /* 0x0000000202047824 */ /* 0x000fe400078e0211 */
[----:B------:R-:W-:Y:S02]  /*22b20*/  IMAD.U32 R3, RZ, RZ, UR6 ;  /* 0x00000006ff037e24 */ /* 0x000fe4000f8e00ff */
[----:B------:R-:W-:Y:S01]  /*22b30*/  IMAD.MOV.U32 R2, RZ, RZ, 0x1 ;  /* 0x00000001ff027424 */ /* 0x000fe200078e00ff */
[----:B------:R-:W-:Y:S04]  /*22b40*/  STL [R1+0x470], R4 ;  /* 0x0004700401007387 */ /* 0x000fe80000100800 */
[----:B------:R0:W-:Y:S04]  /*22b50*/  STL [R1+0x484], R3 ;  /* 0x0004840301007387 */ /* 0x0001e80000100800 */
[----:B------:R1:W-:Y:S01]  /*22b60*/  STL [R1+0x474], R2 ;  /* 0x0004740201007387 */ /* 0x0003e20000100800 */
[----:B0-----:R-:W-:-:S02]  /*22b70*/  LOP3.LUT R3, R0, 0x40, RZ, 0xfc, !PT ;  /* 0x0000004000037812 */ /* 0x001fc400078efcff */
[C---:B-1----:R-:W-:Y:S02]  /*22b80*/  LOP3.LUT R2, R0.reuse, 0x80, RZ, 0xfc, !PT ;  /* 0x0000008000027812 */ /* 0x042fe400078efcff */
[----:B------:R-:W-:-:S07]  /*22b90*/  LOP3.LUT R0, R0, 0xc0, RZ, 0xfc, !PT ;  /* 0x000000c000007812 */ /* 0x000fce00078efcff */
.L_x_2234:
[----:B--2---:R-:W2:Y:S01]  /*22ba0*/  LDL R0, [R1+0x484] ;  /* 0x0004840001007983 */ /* 0x004ea20000100800 */
        /* <DEDUP_REMOVED lines=13> */
[----:B01-34-:R-:W-:Y:S05]  /*22c80*/  @!P0 BRA `(.L_x_2133) ;  /* 0x0000000000208947 */ /* 0x01bfea0003800000 */
        /* <DEDUP_REMOVED lines=8> */
.L_x_2133:
[----:B------:R-:W-:Y:S01]  /*22d10*/  ULDC UR9, c[0x0][0xd54] ;  /* 0x0003550000097ab9 */ /* 0x000fe20000000800 */
[----:B------:R-:W-:Y:S01]  /*22d20*/  UMOV UR6, UR8 ;  /* 0x0000000800067c82 */ /* 0x000fe20008000000 */
[----:B------:R-:W-:-:S11]  /*22d30*/  UISETP.NE.AND UP0, UPT, UR9, 0x1, UPT ;  /* 0x000000010900788c */ /* 0x000fd6000bf05270 */
[----:B------:R-:W-:Y:S02]  /*22d40*/  @UP0 ULDC.64 UR10, c[0x0][0xd58] ;  /* 0x00035600000a0ab9 */ /* 0x000fe40000000a00 */
[----:B------:R-:W-:-:S04]  /*22d50*/  UIMAD.WIDE.U32 UR4, UR8, UR10, URZ ;  /* 0x0000000a080472a5 */ /* 0x000fc8000f8e003f */
[----:B------:R-:W-:-:S04]  /*22d60*/  @UP0 USHF.R.U32.HI UR6, URZ, UR11, UR5 ;  /* 0x0000000b3f060299 */ /* 0x000fc80008011605 */
[----:B------:R-:W-:-:S12]  /*22d70*/  UIMAD UR4, UR6, UR9, URZ ;  /* 0x00000009060472a4 */ /* 0x000fd8000f8e023f */
.L_x_2134:
        /* <DEDUP_REMOVED lines=48> */
.L_x_2136:
[----:B------:R-:W-:-:S11]  /*23080*/  UISETP.NE.AND UP0, UPT, UR5, 0x1, UPT ;  /* 0x000000010500788c */ /* 0x000fd6000bf05270 */
[----:B------:R-:W-:Y:S02]  /*23090*/  @UP0 ULDC.64 UR12, c[0x0][0xae0] ;  /* 0x0002b800000c0ab9 */ /* 0x000fe40000000a00 */
[----:B------:R-:W-:-:S04]  /*230a0*/  UIMAD.WIDE.U32 UR8, UR10, UR12, URZ ;  /* 0x0000000c0a0872a5 */ /* 0x000fc8000f8e003f */
[----:B------:R-:W-:-:S12]  /*230b0*/  @UP0 USHF.R.U32.HI UR10, URZ, UR13, UR9 ;  /* 0x0000000d3f0a0299 */ /* 0x000fd80008011609 */
.L_x_2137:
[----:B------:R-:W-:-:S04]  /*230c0*/  UIMAD UR10, UR10, UR5, UR5 ;  /* 0x000000050a0a72a4 */ /* 0x000fc8000f8e0205 */
[----:B------:R-:W-:-:S04]  /*230d0*/  UISETP.LT.AND UP0, UPT, UR4, UR10, UPT ;  /* 0x0000000a0400728c */ /* 0x000fc8000bf01270 */
[----:B------:R-:W-:-:S12]  /*230e0*/  USEL UR4, UR4, UR10, UP0 ;  /* 0x0000000a04047287 */ /* 0x000fd80008000000 */
.L_x_2135:
        /* <DEDUP_REMOVED lines=31> */
.L_x_2139:
[----:B------:R-:W-:-:S11]  /*232e0*/  UISETP.NE.AND UP0, UPT, UR5, 0x1, UPT ;  /* 0x000000010500788c */ /* 0x000fd6000bf05270 */
[----:B------:R-:W-:Y:S02]  /*232f0*/  @UP0 ULDC.64 UR10, c[0x0][0xae0] ;  /* 0x0002b800000a0ab9 */ /* 0x000fe40000000a00 */
[----:B------:R-:W-:-:S04]  /*23300*/  UIMAD.WIDE.U32 UR6, UR4, UR10, URZ ;  /* 0x0000000a040672a5 */ /* 0x000fc8000f8e003f */
[----:B------:R-:W-:-:S12]  /*23310*/  @UP0 USHF.R.U32.HI UR4, URZ, UR11, UR7 ;  /* 0x0000000b3f040299 */ /* 0x000fd80008011607 */
.L_x_2140:
[----:B------:R-:W-:-:S04]  /*23320*/  UIMAD UR4, UR4, UR5, URZ ;  /* 0x00000005040472a4 */ /* 0x000fc8000f8e023f */
[----:B------:R-:W-:-:S04]  /*23330*/  UISETP.LT.AND UP0, UPT, UR8, UR4, UPT ;  /* 0x000000040800728c */ /* 0x000fc8000bf01270 */
[----:B------:R-:W-:-:S12]  /*23340*/  USEL UR8, UR8, UR4, !UP0 ;  /* 0x0000000408087287 */ /* 0x000fd8000c000000 */
.L_x_2138:
        /* <DEDUP_REMOVED lines=27> */
.L_x_2142:
        /* <DEDUP_REMOVED lines=20> */
.L_x_2145:
[----:B------:R-:W-:Y:S05]  /*23640*/  BSYNC B6 ;  /* 0x0000000000067941 */ /* 0x000fea0003800000 */
.L_x_2144:
        /* <DEDUP_REMOVED lines=20> */
.L_x_2148:
        /* <DEDUP_REMOVED lines=15> */
.L_x_2147:
[----:B------:R-:W-:Y:S05]  /*23880*/  BSYNC B6 ;  /* 0x0000000000067941 */ /* 0x000fea0003800000 */
.L_x_2146:
[----:B------:R-:W-:Y:S01]  /*23890*/  ULDC.64 UR4, c[0x0][0xaf0] ;  /* 0x0002bc0000047ab9 */ /* 0x000fe20000000a00 */
[----:B------:R-:W2:Y:S01]  /*238a0*/  LDL.LU R4, [R1+0x47c] ;  /* 0x00047c0001047983 */ /* 0x000ea20000300800 */
[----:B------:R-:W-:Y:S01]  /*238b0*/  UISETP.NE.U32.AND UP0, UPT, UR4, URZ, UPT ;  /* 0x0000003f0400728c */ /* 0x000fe2000bf05070 */
[----:B------:R-:W-:-:S03]  /*238c0*/  IMAD.U32 R19, RZ, RZ, UR43 ;  /* 0x0000002bff137e24 */ /* 0x000fc6000f8e00ff */
[----:B------:R-:W-:-:S06]  /*238d0*/  UISETP.NE.AND.EX UP0, UPT, UR5, URZ, UPT, UP0 ;  /* 0x0000003f0500728c */ /* 0x000fcc000bf05300 */
[----:B------:R-:W-:-:S05]  /*238e0*/  PLOP3.LUT P0, PT, PT, PT, UP0, 0x80, 0x0 ;  /* 0x000000000000781c */ /* 0x000fca0003f0f008 */
[----:B------:R-:W-:Y:S02]  /*238f0*/  @UP0 ULDC.64 UR4, c[0x0][0xaf0] ;  /* 0x0002bc0000040ab9 */ /* 0x000fe40000000a00 */
[----:B------:R-:W-:-:S06]  /*23900*/  @UP0 UIMAD.WIDE UR4, UR43, 0x4, UR4 ;  /* 0x000000042b0408a5 */ /* 0x000fcc000f8e0204 */
[----:B------:R-:W-:Y:S02]  /*23910*/  IMAD.U32 R2, RZ, RZ, UR4 ;  /* 0x00000004ff027e24 */ /* 0x000fe4000f8e00ff */
[----:B------:R-:W-:-:S05]  /*23920*/  IMAD.U32 R3, RZ, RZ, UR5 ;  /* 0x00000005ff037e24 */ /* 0x000fca000f8e00ff */
[----:B------:R0:W3:Y:S01]  /*23930*/  @P0 LDG.E R19, desc[UR48][R2.64] ;  /* 0x0000003002130981 */ /* 0x0000e2000c1e1900 */
[----:B------:R-:W-:Y:S01]  /*23940*/  UMOV UR4, 0xffffffff ;  /* 0xffffffff00047882 */ /* 0x000fe20000000000 */
[----:B------:R-:W-:Y:S01]  /*23950*/  IMAD.U32 R0, RZ, RZ, UR39 ;  /* 0x00000027ff007e24 */ /* 0x000fe2000f8e00ff */
[----:B------:R-:W1:Y:S03]  /*23960*/  S2R R5, SR_TID.X ;  /* 0x0000000000057919 */ /* 0x000e660000002100 */
[----:B------:R-:W-:Y:S01]  /*23970*/  VIADD R0, R0, 0xffffffff ;  /* 0xffffffff00007836 */ /* 0x000fe20000000000 */
[----:B0-----:R-:W0:Y:S02]  /*23980*/  LDC.64 R2, c[0x0][0x418] ;  /* 0x00010600ff027b82 */ /* 0x001e240000000a00 */
[----:B0-----:R-:W-:Y:S02]  /*23990*/  ISETP.NE.U32.AND P0, PT, R2, RZ, PT ;  /* 0x000000ff0200720c */ /* 0x001fe40003f05070 */
[----:B-1----:R-:W-:-:S02]  /*239a0*/  SHF.R.U32.HI R5, RZ, 0x5, R5 ;  /* 0x00000005ff057819 */ /* 0x002fc40000011605 */
[----:B------:R-:W-:Y:S02]  /*239b0*/  ISETP.NE.AND.EX P1, PT, R3, RZ, PT, P0 ;  /* 0x000000ff0300720c */ /* 0x000fe40003f25300 */
[----:B------:R-:W-:Y:S02]  /*239c0*/  LOP3.LUT R5, R5, 0x3, RZ, 0xc0, !PT ;  /* 0x0000000305057812 */ /* 0x000fe400078ec0ff */
[----:B--2---:R-:W-:-:S09]  /*239d0*/  LOP3.LUT R4, R4, 0xfffffffe, RZ, 0xc0, !PT ;  /* 0xfffffffe04047812 */ /* 0x004fd200078ec0ff */
[----:B------:R-:W-:-:S05]  /*239e0*/  @P1 LOP3.LUT R4, R4, 0x1, RZ, 0xfc, !PT ;  /* 0x0000000104041812 */ /* 0x000fca00078efcff */
[----:B------:R0:W-:Y:S01]  /*239f0*/  STL [R1+0x47c], R4 ;  /* 0x00047c0401007387 */ /* 0x0001e20000100800 */
[----:B---3--:R-:W-:Y:S02]  /*23a00*/  SHF.R.S32.HI R7, RZ, 0x1f, R19 ;  /* 0x0000001fff077819 */ /* 0x008fe40000011413 */
[----:B------:R-:W-:-:S03]  /*23a10*/  SEL R16, R19, RZ, !P1 ;  /* 0x000000ff13107207 */ /* 0x000fc60004800000 */
[----:B------:R0:W-:Y:S01]  /*23a20*/  STL [R1+0x478], R7 ;  /* 0x0004780701007387 */ /* 0x0001e20000100800 */
[----:B------:R-:W-:Y:S05]  /*23a30*/  BRA.DIV UR4, `(.L_x_2149) ;  /* 0x0000004a04647947 */ /* 0x000fea000b800000 */
[----:B------:R1:W2:Y:S02]  /*23a40*/  SHFL.IDX PT, R14, R5, RZ, 0x1f ;  /* 0x00001fff050e7589 */ /* 0x0002a400000e0000 */
.L_x_2250:
[----:B------:R-:W-:Y:S01]  /*23a50*/  PLOP3.LUT P2, PT, PT, PT, PT, 0x8, 0x0 ;  /* 0x000000000000781c */ /* 0x000fe20003f4e170 */
[----:B------:R3:W-:Y:S01]  /*23a60*/  STL [R1+0x48c], R0 ;  /* 0x00048c0001007387 */ /* 0x0007e20000100800 */
[----:B0-----:R-:W-:Y:S02]  /*23a70*/  LOP3.LUT R4, R4, 0xfffffffd, RZ, 0xc0, !PT ;  /* 0xfffffffd04047812 */ /* 0x001fe400078ec0ff */
[----:B--2---:R-:W-:-:S09]  /*23a80*/  ISETP.NE.AND P0, PT, R14, RZ, PT ;  /* 0x000000ff0e00720c */ /* 0x004fd20003f05270 */
[----:B------:R-:W-:-:S05]  /*23a90*/  @P2 LOP3.LUT R4, R4, 0x2, RZ, 0xfc, !PT ;  /* 0x0000000204042812 */ /* 0x000fca00078efcff */
[----:B------:R3:W-:Y:S01]  /*23aa0*/  STL [R1+0x47c], R4 ;  /* 0x00047c0401007387 */ /* 0x0007e20000100800 */
[----:B------:R-:W-:Y:S05]  /*23ab0*/  @P0 BRA `(.L_x_2150) ;  /* 0x0000000000f80947 */ /* 0x000fea0003800000 */
[----:B------:R-:W-:-:S03]  /*23ac0*/  UMOV UR4, 0xffffffff ;  /* 0xffffffff00047882 */ /* 0x000fc60000000000 */
[----:B------:R-:W-:Y:S05]  /*23ad0*/  BRA.DIV UR4, `(.L_x_2151) ;  /* 0x0000004a045c7947 */ /* 0x000fea000b800000 */
[----:B------:R-:W-:-:S13]  /*23ae0*/  ELECT P6, URZ, PT ;  /* 0x00000000003f782f */ /* 0x000fda00038c0000 */
.L_x_2253:
[----:B------:R-:W-:Y:S05]  /*23af0*/  @!P6 BRA `(.L_x_2150) ;  /* 0x0000000000e8e947 */ /* 0x000fea0003800000 */
[----:B------:R-:W-:Y:S01]  /*23b00*/  IMAD.MOV.U32 R16, RZ, RZ, R19 ;  /* 0x000000ffff107224 */ /* 0x000fe200078e0013 */
[----:B------:R-:W-:Y:S06]  /*23b10*/  @!P1 BRA `(.L_x_2152) ;  /* 0x00000000004c9947 */ /* 0x000fec0003800000 */
[----:B------:R-:W0:Y:S01]  /*23b20*/  LDC R6, c[0x0][0x43c] ;  /* 0x00010f00ff067b82 */ /* 0x000e220000000800 */
[----:B------:R-:W-:Y:S01]  /*23b30*/  IMAD.MOV.U32 R8, RZ, RZ, R0 ;  /* 0x000000ffff087224 */ /* 0x000fe200078e0000 */
[----:B------:R-:W-:Y:S01]  /*23b40*/  ULDC.64 UR4, c[0x0][0x428] ;  /* 0x00010a0000047ab9 */ /* 0x000fe20000000a00 */
[----:B0-----:R-:W-:-:S13]  /*23b50*/  ISETP.NE.AND P0, PT, R6, 0x1, PT ;  /* 0x000000010600780c */ /* 0x001fda0003f05270 */
[----:B-1-3--:R-:W0:Y:S02]  /*23b60*/  @P0 LDC.64 R4, c[0x0][0x440] ;  /* 0x00011000ff040b82 */ /* 0x00ae240000000a00 */
[----:B0-----:R-:W-:-:S04]  /*23b70*/  @P0 IMAD.HI.U32 R0, R8, R4, RZ ;  /* 0x0000000408000227 */ /* 0x001fc800078e00ff */
[----:B------:R-:W-:Y:S01]  /*23b80*/  IMAD.MOV.U32 R4, RZ, RZ, R8 ;  /* 0x000000ffff047224 */ /* 0x000fe200078e0008 */
[----:B------:R-:W-:-:S04]  /*23b90*/  @P0 SHF.R.U32.HI R4, RZ, R5, R0 ;  /* 0x00000005ff040219 */ /* 0x000fc80000011600 */
[--C-:B------:R-:W-:Y:S01]  /*23ba0*/  SHF.R.S32.HI R5, RZ, 0x1f, R4.reuse ;  /* 0x0000001fff057819 */ /* 0x100fe20000011404 */
[----:B------:R-:W-:-:S04]  /*23bb0*/  IMAD.MOV R0, RZ, RZ, -R4 ;  /* 0x000000ffff007224 */ /* 0x000fc800078e0a04 */
[----:B------:R-:W-:Y:S02]  /*23bc0*/  IMAD R8, R6, R0, R8 ;  /* 0x0000000006087224 */ /* 0x000fe400078e0208 */
[----:B------:R-:W-:Y:S02]  /*23bd0*/  IMAD R0, R7, UR4, RZ ;  /* 0x0000000407007c24 */ /* 0x000fe4000f8e02ff */
[C---:B------:R-:W-:Y:S01]  /*23be0*/  IMAD.WIDE.U32 R4, R19.reuse, UR4, R4 ;  /* 0x0000000413047c25 */ /* 0x040fe2000f8e0004 */
[----:B------:R0:W-:Y:S03]  /*23bf0*/  STL [R1+0x48c], R8 ;  /* 0x00048c0801007387 */ /* 0x0001e60000100800 */
[----:B------:R-:W-:Y:S01]  /*23c00*/  IMAD R0, R19, UR5, R0 ;  /* 0x0000000513007c24 */ /* 0x000fe2000f8e0200 */
[----:B------:R-:W-:-:S03]  /*23c10*/  LEA R2, P0, R4, R2, 0x2 ;  /* 0x0000000204027211 */ /* 0x000fc600078010ff */
[----:B------:R-:W-:-:S05]  /*23c20*/  IMAD.IADD R0, R5, 0x1, R0 ;  /* 0x0000000105007824 */ /* 0x000fca00078e0200 */
[----:B------:R-:W-:-:S05]  /*23c30*/  LEA.HI.X R3, R4, R3, R0, 0x2, P0 ;  /* 0x0000000304037211 */ /* 0x000fca00000f1400 */
[----:B------:R0:W5:Y:S02]  /*23c40*/  LDG.E R16, desc[UR48][R2.64] ;  /* 0x0000003002107981 */ /* 0x000164000c1e1900 */
.L_x_2152:
[----:B0-----:R-:W2:Y:S01]  /*23c50*/  LDL R2, [R1+0x474] ;  /* 0x0004740001027983 */ /* 0x001ea20000100800 */
[----:B---3--:R-:W-:Y:S01]  /*23c60*/  IMAD R0, R18, 0x8, R17 ;  /* 0x0000000812007824 */ /* 0x008fe200078e0211 */
[----:B--2---:R-:W-:-:S04]  /*23c70*/  SHF.L.U32 R2, R2, 0x1f, RZ ;  /* 0x0000001f02027819 */ /* 0x004fc800000006ff */
[----:B------:R-:W0:Y:S02]  /*23c80*/  SYNCS.PHASECHK.TRANS64.TRYWAIT P0, [R0+URZ+0x32440], R2 ;  /* 0x03244002000075a7 */ /* 0x000e24000800017f */
[----:B0-----:R-:W-:Y:S05]  /*23c90*/  @!P0 BRA `(.L_x_2153) ;  /* 0x00000048000c8947 */ /* 0x001fea0003800000 */
.L_x_2254:
        /* <DEDUP_REMOVED lines=11> */
.L_x_2154:
[----:B------:R-:W2:Y:S04]  /*23d50*/  LDL R3, [R1+0x48c] ;  /* 0x00048c0001037983 */ /* 0x000ea80000100800 */
[----:B0-----:R-:W3:Y:S01]  /*23d60*/  LDL.LU R2, [R1+0x47c] ;  /* 0x00047c0001027983 */ /* 0x001ee20000300800 */
[----:B------:R-:W-:Y:S01]  /*23d70*/  R2UR UR33, R0 ;  /* 0x00000000002172ca */ /* 0x000fe200000e0000 */
[----:B------:R-:W-:Y:S01]  /*23d80*/  IMAD R0, R18, 0x3000, R17 ;  /* 0x0000300012007824 */ /* 0x000fe200078e0211 */
[----:B------:R-:W-:Y:S01]  /*23d90*/  PLOP3.LUT P0, PT, PT, PT, PT, 0x80, 0x0 ;  /* 0x000000000000781c */ /* 0x000fe20003f0f070 */
[----:B------:R-:W-:Y:S01]  /*23da0*/  UIADD3 UR4, UP0, UR46, 0x370, URZ ;  /* 0x000003702e047890 */ /* 0x000fe2000ff1e03f */
[----:B-----5:R-:W-:Y:S01]  /*23db0*/  R2UR UR37, R16 ;  /* 0x00000000102572ca */ /* 0x020fe200000e0000 */
[----:B------:R-:W-:Y:S01]  /*23dc0*/  UMOV UR6, 0x0 ;  /* 0x0000000000067882 */ /* 0x000fe20000000000 */
[----:B------:R-:W-:Y:S01]  /*23dd0*/  R2UR UR32, R0 ;  /* 0x00000000002072ca */ /* 0x000fe200000e0000 */
[----:B------:R-:W-:Y:S01]  /*23de0*/  UIADD3.X UR5, URZ, UR47, URZ, UP0, !UPT ;  /* 0x0000002f3f057290 */ /* 0x000fe200087fe43f */
[----:B------:R-:W-:Y:S01]  /*23df0*/  UMOV UR7, 0x14f00000 ;  /* 0x14f0000000077882 */ /* 0x000fe20000000000 */
[----:B------:R-:W-:-:S04]  /*23e00*/  UMOV UR34, URZ ;  /* 0x0000003f00227c82 */ /* 0x000fc80008000000 */
[----:B------:R-:W-:-:S06]  /*23e10*/  UIADD3 UR33, UR33, 0x32430, URZ ;  /* 0x0003243021217890 */ /* 0x000fcc000fffe03f */
[----:B------:R-:W-:Y:S01]  /*23e20*/  UIADD3 UR32, UR32, 0x1c400, URZ ;  /* 0x0001c40020207890 */ /* 0x000fe2000fffe03f */
[----:B--2---:R-:W-:Y:S02]  /*23e30*/  R2UR UR35, R3 ;  /* 0x00000000032372ca */ /* 0x004fe400000e0000 */
[----:B---3--:R-:W-:-:S04]  /*23e40*/  LOP3.LUT R2, R2, 0xfffffffd, RZ, 0xc0, !PT ;  /* 0xfffffffd02027812 */ /* 0x008fc800078ec0ff */
[----:B------:R-:W-:-:S07]  /*23e50*/  @P0 LOP3.LUT R2, R2, 0x2, RZ, 0xfc, !PT ;  /* 0x0000000202020812 */ /* 0x000fce00078efcff */
[----:B------:R-:W-:Y:S01]  /*23e60*/  UIMAD UR35, UR35, 0x60, URZ ;  /* 0x00000060232378a4 */ /* 0x000fe2000f8e023f */
[----:B------:R0:W-:Y:S08]  /*23e70*/  STL [R1+0x47c], R2 ;  /* 0x00047c0201007387 */ /* 0x0001f00000100800 */
[----:B------:R0:W-:Y:S01]  /*23e80*/  UTMALDG.4D [UR32], [UR4], desc[UR6] ;  /* 0x00000620040075b4 */ /* 0x0001e20008019000 */
[----:B------:R-:W-:-:S02]  /*23e90*/  NOP ;  /* 0x0000000000007918 */ /* 0x000fc40000000000 */
.L_x_2150:
[----:B------:R-:W-:Y:S05]  /*23ea0*/  WARPSYNC.ALL ;  /* 0x0000000000007948 */ /* 0x000fea0003800000 */
[----:B---3--:R-:W-:Y:S01]  /*23eb0*/  VIADD R0, R17, 0x18400 ;  /* 0x0001840011007836 */ /* 0x008fe20000000000 */
[----:B------:R-:W-:Y:S01]  /*23ec0*/  BAR.SYNC.DEFER_BLOCKING 0x8, 0x180 ;  /* 0x0206000000007b1d */ /* 0x000fe20000010000 */
[----:B------:R-:W-:Y:S02]  /*23ed0*/  USHF.R.S32.HI UR44, URZ, 0x1f, UR36 ;  /* 0x0000001f3f2c7899 */ /* 0x000fe40008011424 */
[----:B0-----:R-:W-:Y:S01]  /*23ee0*/  USHF.R.S32.HI UR37, URZ, 0x1f, UR43 ;  /* 0x0000001f3f257899 */ /* 0x001fe2000801142b */
[----:B------:R-:W-:-:S02]  /*23ef0*/  LOP3.LUT P0, RZ, R0, 0x3ff, RZ, 0xc0, !PT ;  /* 0x000003ff00ff7812 */ /* 0x000fc4000780c0ff */
[----:B------:R-:W-:Y:S11]  /*23f00*/  BSSY B6, `(.L_x_2155) ;  /* 0x0000012000067945 */ /* 0x000ff60003800000 */
[----:B------:R-:W-:Y:S05]  /*23f10*/  @!P0 BRA `(.L_x_2156) ;  /* 0x0000000000408947 */ /* 0x000fea0003800000 */
[----:B------:R-:W-:Y:S01]  /*23f20*/  MOV R2, 0x0 ;  /* 0x0000000000027802 */ /* 0x000fe20000000f00 */
[----:B------:R-:W-:Y:S01]  /*23f30*/  ULDC.64 UR6, c[0x4][0x98] ;  /* 0x0100260000067ab9 */ /* 0x000fe20000000a00 */
[----:B------:R-:W-:Y:S01]  /*23f40*/  ULDC.64 UR8, c[0x4][0xa0] ;  /* 0x0100280000087ab9 */ /* 0x000fe20000000a00 */
[----:B------:R-:W-:Y:S01]  /*23f50*/  ULDC.64 UR4, c[0x4][0x20] ;  /* 0x0100080000047ab9 */ /* 0x000fe20000000a00 */
[----:B------:R-:W-:Y:S02]  /*23f60*/  IMAD.U32 R4, RZ, RZ, UR6 ;  /* 0x00000006ff047e24 */ /* 0x000fe4000f8e00ff */
[----:B------:R-:W0:Y:S01]  /*23f70*/  LDC.64 R2, c[0x4][R2] ;  /* 0x0100000002027b82 */ /* 0x000e220000000a00 */
[----:B-1----:R-:W-:Y:S02]  /*23f80*/  IMAD.U32 R5, RZ, RZ, UR7 ;  /* 0x00000007ff057e24 */ /* 0x002fe4000f8e00ff */
        /* <DEDUP_REMOVED lines=9> */
.L_x_2156:
[----:B------:R-:W-:Y:S05]  /*24020*/  BSYNC B6 ;  /* 0x0000000000067941 */ /* 0x000fea0003800000 */
.L_x_2155:
[----:B------:R0:W5:Y:S01]  /*24030*/  LDL R8, [R1+0x470] ;  /* 0x0004700001087983 */ /* 0x0001620000100800 */
[----:B------:R-:W2:Y:S01]  /*24040*/  LDC R6, c[0x0][0x448] ;  /* 0x00011200ff067b82 */ /* 0x000ea20000000800 */
[----:B------:R-:W-:Y:S01]  /*24050*/  ULDC.64 UR8, c[0x0][0x2d8] ;  /* 0x0000b60000087ab9 */ /* 0x000fe20000000a00 */
[----:B------:R-:W3:Y:S01]  /*24060*/  S2R R2, SR_TID.X ;  /* 0x0000000000027919 */ /* 0x000ee20000002100 */
[----:B------:R-:W-:Y:S02]  /*24070*/  UIMAD UR6, UR44, UR8, URZ ;  /* 0x000000082c0672a4 */ /* 0x000fe4000f8e023f */
[----:B------:R-:W-:Y:S01]  /*24080*/  UIMAD.WIDE.U32 UR4, UR36, UR8, URZ ;  /* 0x00000008240472a5 */ /* 0x000fe2000f8e003f */
[----:B------:R-:W4:Y:S01]  /*24090*/  S2R R0, SR_TID.X ;  /* 0x0000000000007919 */ /* 0x000f220000002100 */
[----:B------:R-:W-:-:S03]  /*240a0*/  UIMAD UR6, UR36, UR9, UR6 ;  /* 0x00000009240672a4 */ /* 0x000fc6000f8e0206 */
[----:B------:R-:W-:Y:S01]  /*240b0*/  ULDC.64 UR8, c[0x0][0x2e0] ;  /* 0x0000b80000087ab9 */ /* 0x000fe20000000a00 */
[----:B------:R-:W-:Y:S02]  /*240c0*/  UIADD3 UR5, UR5, UR6, URZ ;  /* 0x0000000605057290 */ /* 0x000fe4000fffe03f */
[----:B------:R-:W-:Y:S02]  /*240d0*/  UIMAD UR6, UR37, UR8, URZ ;  /* 0x00000008250672a4 */ /* 0x000fe4000f8e023f */
[----:B------:R-:W-:Y:S02]  /*240e0*/  UIMAD.WIDE.U32 UR4, UR43, UR8, UR4 ;  /* 0x000000082b0472a5 */ /* 0x000fe4000f8e0004 */
[----:B------:R-:W-:-:S04]  /*240f0*/  UIMAD UR6, UR43, UR9, UR6 ;  /* 0x000000092b0672a4 */ /* 0x000fc8000f8e0206 */
[----:B------:R-:W-:Y:S02]  /*24100*/  UIADD3 UR6, UR5, UR6, URZ ;  /* 0x0000000605067290 */ /* 0x000fe4000fffe03f */
[----:B-1----:R-:W-:Y:S01]  /*24110*/  IMAD.U32 R5, RZ, RZ, UR5 ;  /* 0x00000005ff057e24 */ /* 0x002fe2000f8e00ff */
[----:B--2---:R-:W-:Y:S02]  /*24120*/  ISETP.NE.AND P0, PT, R6, 0x1, PT ;  /* 0x000000010600780c */ /* 0x004fe40003f05270 */
[----:B---3--:R-:W-:-:S11]  /*24130*/  LOP3.LUT R4, R2, 0x7f, RZ, 0xc0, !PT ;  /* 0x0000007f02047812 */ /* 0x008fd600078ec0ff */
[----:B------:R-:W1:Y:S01]  /*24140*/  @P0 LDC R3, c[0x0][0x44c] ;  /* 0x00011300ff030b82 */ /* 0x000e620000000800 */
[----:B----4-:R-:W-:Y:S01]  /*24150*/  IMAD.SHL.U32 R0, R0, 0x10, RZ ;  /* 0x0000001000007824 */ /* 0x010fe200078e00ff */
[----:B------:R-:W-:-:S04]  /*24160*/  SHF.R.U32.HI R4, RZ, 0x3, R4 ;  /* 0x00000003ff047819 */ /* 0x000fc80000011604 */
[----:B------:R-:W-:Y:S02]  /*24170*/  LOP3.LUT R0, R4, 0x70, R0, 0xf8, !PT ;  /* 0x0000007004007812 */ /* 0x000fe400078ef800 */
[----:B------:R-:W2:Y:S01]  /*24180*/  @P0 LDC R2, c[0x0][0x450] ;  /* 0x00011400ff020b82 */ /* 0x000ea20000000800 */
[----:B------:R-:W-:Y:S01]  /*24190*/  IMAD.U32 R4, RZ, RZ, UR4 ;  /* 0x00000004ff047e24 */ /* 0x000fe2000f8e00ff */
[----:B------:R-:W-:Y:S01]  /*241a0*/  ULDC.64 UR4, c[0x0][0x2d0] ;  /* 0x0000b40000047ab9 */ /* 0x000fe20000000a00 */
[----:B------:R-:W-:-:S04]  /*241b0*/  VIADD R7, R0, UR40 ;  /* 0x0000002800077c36 */ /* 0x000fc80008000000 */
[----:B------:R-:W-:Y:S01]  /*241c0*/  IMAD.MOV.U32 R0, RZ, RZ, R7 ;  /* 0x000000ffff007224 */ /* 0x000fe200078e0007 */
[----:B------:R3:W-:Y:S01]  /*241d0*/  STL [R1+0x488], R7 ;  /* 0x0004880701007387 */ /* 0x0007e20000100800 */
[----:B-1----:R-:W-:-:S05]  /*241e0*/  @P0 IMAD.HI.U32 R3, R7, R3, RZ ;  /* 0x0000000307030227 */ /* 0x002fca00078e00ff */
[----:B--2---:R-:W-:Y:S01]  /*241f0*/  @P0 SHF.R.U32.HI R0, RZ, R2, R3 ;  /* 0x00000002ff000219 */ /* 0x004fe20000011603 */
[----:B------:R-:W-:Y:S02]  /*24200*/  IMAD.MOV.U32 R2, RZ, RZ, R4 ;  /* 0x000000ffff027224 */ /* 0x000fe400078e0004 */
[----:B------:R-:W-:Y:S01]  /*24210*/  IMAD.U32 R3, RZ, RZ, UR6 ;  /* 0x00000006ff037e24 */ /* 0x000fe2000f8e00ff */
[----:B------:R-:W-:Y:S01]  /*24220*/  SHF.R.S32.HI R4, RZ, 0x1f, R0 ;  /* 0x0000001fff047819 */ /* 0x000fe20000011400 */
[----:B------:R-:W-:Y:S01]  /*24230*/  ULDC.64 UR6, c[0x0][0x280] ;  /* 0x0000a00000067ab9 */ /* 0x000fe20000000a00 */
[----:B------:R-:W-:-:S04]  /*24240*/  IMAD.WIDE.U32 R2, R0, UR4, R2 ;  /* 0x0000000400027c25 */ /* 0x000fc8000f8e0002 */
[----:B------:R-:W-:-:S04]  /*24250*/  IMAD R4, R4, UR4, RZ ;  /* 0x0000000404047c24 */ /* 0x000fc8000f8e02ff */
[----:B------:R-:W-:Y:S01]  /*24260*/  IMAD R4, R0, UR5, R4 ;  /* 0x0000000500047c24 */ /* 0x000fe2000f8e0204 */
[----:B------:R-:W-:Y:S01]  /*24270*/  ULDC.64 UR4, c[0x0][0x2c8] ;  /* 0x0000b20000047ab9 */ /* 0x000fe20000000a00 */
[----:B------:R-:W-:Y:S02]  /*24280*/  IMAD.MOV R0, RZ, RZ, -R0 ;  /* 0x000000ffff007224 */ /* 0x000fe400078e0a00 */
[----:B------:R-:W-:Y:S02]  /*24290*/  IMAD.IADD R3, R3, 0x1, R4 ;  /* 0x0000000103037824 */ /* 0x000fe400078e0204 */
[----:B------:R-:W-:Y:S02]  /*242a0*/  IMAD R0, R6, R0, R7 ;  /* 0x0000000006007224 */ /* 0x000fe400078e0207 */
[----:B---3--:R-:W1:Y:S03]  /*242b0*/  S2R R7, SR_TID.X ;  /* 0x0000000000077919 */ /* 0x008e660000002100 */
[----:B------:R-:W-:Y:S01]  /*242c0*/  SHF.R.S32.HI R4, RZ, 0x1f, R0 ;  /* 0x0000001fff047819 */ /* 0x000fe20000011400 */
[----:B------:R-:W-:-:S04]  /*242d0*/  IMAD.WIDE.U32 R2, R0, UR4, R2 ;  /* 0x0000000400027c25 */ /* 0x000fc8000f8e0002 */
[----:B------:R-:W-:Y:S01]  /*242e0*/  IMAD R4, R4, UR4, RZ ;  /* 0x0000000404047c24 */ /* 0x000fe2000f8e02ff */
[----:B------:R-:W-:-:S03]  /*242f0*/  ULDC UR4, c[0x0][0x2b8] ;  /* 0x0000ae0000047ab9 */ /* 0x000fc60000000800 */
[----:B------:R-:W-:Y:S01]  /*24300*/  IMAD R4, R0, UR5, R4 ;  /* 0x0000000500047c24 */ /* 0x000fe2000f8e0204 */
[----:B------:R-:W-:-:S03]  /*24310*/  LEA R0, P1, R2, UR6, 0x1 ;  /* 0x0000000602007c11 */ /* 0x000fc6000f8208ff */
[----:B------:R-:W-:Y:S02]  /*24320*/  IMAD.IADD R3, R3, 0x1, R4 ;  /* 0x0000000103037824 */ /* 0x000fe400078e0204 */
[----:B-1----:R-:W-:-:S05]  /*24330*/  IMAD.SHL.U32 R9, R7, 0x8, RZ ;  /* 0x0000000807097824 */ /* 0x002fca00078e00ff */
[----:B------:R-:W-:Y:S02]  /*24340*/  LOP3.LUT R9, R9, 0x38, RZ, 0xc0, !PT ;  /* 0x0000003809097812 */ /* 0x000fe400078ec0ff */
[----:B------:R-:W-:Y:S02]  /*24350*/  LOP3.LUT R7, R7, 0x7f, RZ, 0xc0, !PT ;  /* 0x0000007f07077812 */ /* 0x000fe400078ec0ff */
[----:B------:R-:W-:Y:S01]  /*24360*/  ISETP.GE.AND P0, PT, R9, UR4, PT ;  /* 0x0000000409007c0c */ /* 0x000fe2000bf06270 */
[----:B------:R-:W-:Y:S01]  /*24370*/  UMOV UR4, 0xffffffff ;  /* 0xffffffff00047882 */ /* 0x000fe20000000000 */
[----:B------:R-:W-:Y:S02]  /*24380*/  LEA.HI.X R3, R2, UR7, R3, 0x1, P1 ;  /* 0x0000000702037c11 */ /* 0x000fe400088f0c03 */
[----:B------:R-:W-:Y:S01]  /*24390*/  SHF.R.U32.HI R10, RZ, 0x3, R7 ;  /* 0x00000003ff0a7819 */ /* 0x000fe20000011607 */
[----:B0-----:R-:W-:Y:S08]  /*243a0*/  BRA.DIV UR4, `(.L_x_2157) ;  /* 0x00000042045c7947 */ /* 0x001ff0000b800000 */
[----:B------:R-:W0:Y:S01]  /*243b0*/  SHFL.IDX PT, R5, R0, RZ, 0x181f ;  /* 0x00181fff00057589 */ /* 0x000e2200000e0000 */
[----:B------:R-:W-:Y:S01]  /*243c0*/  ULDC UR4, c[0x0][0x288] ;  /* 0x0000a20000047ab9 */ /* 0x000fe20000000800 */
[----:B------:R-:W-:Y:S02]  /*243d0*/  VIADD R10, R10, UR40 ;  /* 0x000000280a0a7c36 */ /* 0x000fe40008000000 */
[----:B------:R-:W1:Y:S01]  /*243e0*/  SHFL.IDX PT, R4, R3, RZ, 0x181f ;  /* 0x00181fff03047589 */ /* 0x000e6200000e0000 */
[----:B------:R-:W-:Y:S02]  /*243f0*/  IMAD R2, R6, UR4, RZ ;  /* 0x0000000406027c24 */ /* 0x000fe4000f8e02ff */
[C---:B------:R-:W-:Y:S01]  /*24400*/  VIADD R11, R10.reuse, 0x10 ;  /* 0x000000100a0b7836 */ /* 0x040fe20000000000 */
[----:B------:R-:W2:Y:S02]  /*24410*/  SHFL.IDX PT, R6, R0, 0x1, 0x181f ;  /* 0x00381f0000067f89 */ /* 0x000ea400000e0000 */
[----:B------:R-:W-:-:S02]  /*24420*/  ISETP.GE.AND P3, PT, R10, R2, PT ;  /* 0x000000020a00720c */ /* 0x000fc40003f66270 */
[----:B------:R-:W3:Y:S01]  /*24430*/  SHFL.IDX PT, R7, R3, 0x1, 0x181f ;  /* 0x00381f0003077f89 */ /* 0x000ee200000e0000 */
[----:B------:R-:W-:-:S03]  /*24440*/  ISETP.GE.AND P1, PT, R11, R2, PT ;  /* 0x000000020b00720c */ /* 0x000fc60003f26270 */
[----:B------:R4:W-:Y:S04]  /*24450*/  STL [R1+0x490], R11 ;  /* 0x0004900b01007387 */ /* 0x0009e80000100800 */
[----:B------:R-:W-:Y:S03]  /*24460*/  STL [R1+0x480], R10 ;  /* 0x0004800a01007387 */ /* 0x000fe60000100800 */
[----:B0-----:R-:W-:Y:S01]  /*24470*/  @!P3 LEA R5, P2, R9, R5, 0x1 ;  /* 0x000000050905b211 */ /* 0x001fe200078408ff */
[----:B----4-:R-:W-:-:S04]  /*24480*/  VIADD R11, R10, 0x20 ;  /* 0x000000200a0b7836 */ /* 0x010fc80000000000 */
[----:B-1----:R-:W-:Y:S01]  /*24490*/  @!P3 IMAD.X R4, RZ, RZ, R4, P2 ;  /* 0x000000ffff04b224 */ /* 0x002fe200010e0604 */
[----:B------:R-:W-:Y:S04]  /*244a0*/  STL [R1+0x494], R11 ;  /* 0x0004940b01007387 */ /* 0x000fe80000100800 */
[----:B------:R-:W-:-:S04]  /*244b0*/  @!P3 LOP3.LUT R5, R5, R4, RZ, 0x3c, !PT ;  /* 0x000000040505b212 */ /* 0x000fc800078e3cff */
[----:B------:R-:W-:-:S04]  /*244c0*/  @!P3 LOP3.LUT R4, R5, R4, RZ, 0x3c, !PT ;  /* 0x000000040504b212 */ /* 0x000fc800078e3cff */
[----:B------:R-:W-:-:S05]  /*244d0*/  @!P3 LOP3.LUT R5, R5, R4, RZ, 0x3c, !PT ;  /* 0x000000040505b212 */ /* 0x000fca00078e3cff */
[----:B-----5:R2:W-:Y:S02]  /*244e0*/  @!P3 LDGSTS.E.BYPASS.LTC128B.128 [R8+0x18400], desc[UR48][R4.64], !P0 ;  /* 0x184000000408bfae */ /* 0x0205e4000c101d70 */
[----:B--2---:R-:W-:Y:S02]  /*244f0*/  @!P1 LEA R4, P2, R9, R6, 0x1 ;  /* 0x0000000609049211 */ /* 0x004fe400078408ff */
[----:B------:R-:W-:Y:S03]  /*24500*/  SHFL.IDX PT, R6, R3, 0x3, 0x181f ;  /* 0x00781f0003067f89 */ /* 0x000fe600000e0000 */
[----:B---3--:R-:W-:Y:S02]  /*24510*/  @!P1 IMAD.X R5, RZ, RZ, R7, P2 ;  /* 0x000000ffff059224 */ /* 0x008fe400010e0607 */
[----:B------:R-:W-:-:S03]  /*24520*/  VIADD R7, R10, 0x30 ;  /* 0x000000300a077836 */ /* 0x000fc60000000000 */
[----:B------:R0:W-:Y:S01]  /*24530*/  @!P1 LDGSTS.E.BYPASS.LTC128B.128 [R8+0x18c00], desc[UR48][R4.64], !P0 ;  /* 0x18c0000004089fae */ /* 0x0001e2000c101d70 */
[----:B------:R-:W-:-:S03]  /*24540*/  ISETP.GE.AND P1, PT, R11, R2, PT ;  /* 0x000000020b00720c */ /* 0x000fc60003f26270 */
[----:B------:R-:W-:Y:S04]  /*24550*/  STL [R1+0x498], R7 ;  /* 0x0004980701007387 */ /* 0x000fe80000100800 */
[----:B0-----:R-:W0:Y:S04]  /*24560*/  SHFL.IDX PT, R5, R0, 0x2, 0x181f ;  /* 0x00581f0000057f89 */ /* 0x001e2800000e0000 */
[----:B------:R-:W1:Y:S02]  /*24570*/  SHFL.IDX PT, R4, R3, 0x2, 0x181f ;  /* 0x00581f0003047f89 */ /* 0x000e6400000e0000 */
[----:B0-----:R-:W-:-:S05]  /*24580*/  @!P1 LEA R5, P2, R9, R5, 0x1 ;  /* 0x0000000509059211 */ /* 0x001fca00078408ff */
[----:B-1----:R-:W-:-:S05]  /*24590*/  @!P1 IMAD.X R4, RZ, RZ, R4, P2 ;  /* 0x000000ffff049224 */ /* 0x002fca00010e0604 */
        /* <DEDUP_REMOVED lines=33> */
[-C--:B------:R-:W-:Y:S01]  /*247b0*/  @!P1 LOP3.LUT R5, R5, R4.reuse, RZ, 0x3c, !PT ;  /* 0x0000000405059212 */ /* 0x080fe200078e3cff */
[----:B------:R-:W-:Y:S03]  /*247c0*/  SHFL.IDX PT, R3, R3, 0x7, 0x181f ;  /* 0x00f81f0003037f89 */ /* 0x000fe600000e0000 */
        /* <DEDUP_REMOVED lines=11> */
[----:B-1----:R2:W-:Y:S02]  /*24880*/  @!P1 LDGSTS.E.BYPASS.LTC128B.128 [R8+0x1b400], desc[UR48][R4.64], !P0 ;  /* 0x1b40000004089fae */ /* 0x0025e4000c101d70 */
.L_x_2271:
[----:B0-2---:R-:W2:Y:S02]  /*24890*/  LDL R4, [R1+0x480] ;  /* 0x0004800001047983 */ /* 0x005ea40000100800 */
[----:B--2---:R-:W-:-:S05]  /*248a0*/  VIADD R4, R4, 0x70 ;  /* 0x0000007004047836 */ /* 0x004fca0000000000 */
[----:B------:R-:W-:Y:S01]  /*248b0*/  ISETP.GE.AND P1, PT, R4, R2, PT ;  /* 0x000000020400720c */ /* 0x000fe20003f26270 */
[----:B------:R0:W-:-:S12]  /*248c0*/  STL [R1+0x4ac], R4 ;  /* 0x0004ac0401007387 */ /* 0x0001d80000100800 */
        /* <DEDUP_REMOVED lines=8> */
.L_x_2158:
[----:B------:R-:W-:Y:S02]  /*24950*/  PLOP3.LUT P1, PT, P1, P0, PT, 0xa2, 0x0 ;  /* 0x000000000000781c */ /* 0x000fe40000f21472 */
[----:B------:R-:W-:-:S08]  /*24960*/  @P0 R2UR P1, UR4, R17 ;  /* 0x00000000110402ca */ /* 0x000fd00000020000 */
[----:B------:R-:W-:-:S05]  /*24970*/  @P0 PLOP3.LUT P0, PT, P1, PT, PT, 0x80, 0x0 ;  /* 0x000000000000081c */ /* 0x000fca0000f0f070 */
[----:B------:R-:W-:Y:S01]  /*24980*/  @!P1 SYNCS.ARRIVE.TRANS64.RED.A0T1 RZ, [UR4+0x32400], RZ ;  /* 0x032400ffffff99a7 */ /* 0x000fe20008200404 */
[----:B------:R-:W-:Y:S07]  /*24990*/  @!P1 ARRIVES.LDGSTSBAR.64.TRANSCNT [UR4+0x32400] ;  /* 0x03240000ff0099b0 */ /* 0x000fee0008000a84 */
[----:B------:R-:W-:Y:S05]  /*249a0*/  @P0 BRA.U.ANY `(.L_x_2158) ;  /* 0xfffffffd00e80947 */ /* 0x000fea000393ffff */
[----:B0-----:R-:W0:Y:S01]  /*249b0*/  LDC.64 R2, c[0x0][0x3d8] ;  /* 0x0000f600ff027b82 */ /* 0x001e220000000a00 */
[----:B------:R-:W-:Y:S01]  /*249c0*/  NOP ;  /* 0x0000000000007918 */ /* 0x000fe20000000000 */
[C---:B0-----:R-:W-:Y:S01]  /*249d0*/  IMAD R0, R2.reuse, UR44, RZ ;  /* 0x0000002c02007c24 */ /* 0x041fe2000f8e02ff */
[----:B------:R0:W-:Y:S01]  /*249e0*/  SYNCS.ARRIVE.TRANS64.A1T0 RZ, [R17+URZ+0x32400], RZ ;  /* 0x032400ff11ff79a7 */ /* 0x0001e2000810003f */
[----:B------:R-:W-:Y:S01]  /*249f0*/  IMAD.WIDE.U32 R4, R2, UR36, RZ ;  /* 0x0000002402047c25 */ /* 0x000fe2000f8e00ff */
[----:B------:R-:W-:Y:S03]  /*24a00*/  BSSY B6, `(.L_x_2159) ;  /* 0x0000018000067945 */ /* 0x000fe60003800000 */
[----:B------:R-:W-:Y:S01]  /*24a10*/  IMAD R3, R3, UR36, R0 ;  /* 0x0000002403037c24 */ /* 0x000fe2000f8e0200 */
[----:B------:R0:W-:Y:S01]  /*24a20*/  STL.64 [R1+0x4b0], R4 ;  /* 0x0004b00401007387 */ /* 0x0001e20000100a00 */
[----:B------:R-:W-:-:S05]  /*24a30*/  VIADD R0, R17, 0x22400 ;  /* 0x0002240011007836 */ /* 0x000fca0000000000 */
[----:B------:R-:W-:Y:S01]  /*24a40*/  LOP3.LUT P0, RZ, R0, 0x3ff, RZ, 0xc0, !PT ;  /* 0x000003ff00ff7812 */ /* 0x000fe2000780c0ff */
[----:B------:R-:W-:-:S05]  /*24a50*/  IMAD.IADD R0, R5, 0x1, R3 ;  /* 0x0000000105007824 */ /* 0x000fca00078e0203 */
[----:B------:R0:W-:Y:S07]  /*24a60*/  STL [R1+0x4b8], R0 ;  /* 0x0004b80001007387 */ /* 0x0001ee0000100800 */
[----:B------:R-:W-:Y:S05]  /*24a70*/  @!P0 BRA `(.L_x_2160) ;  /* 0x0000000000408947 */ /* 0x000fea0003800000 */
[----:B------:R-:W-:Y:S01]  /*24a80*/  MOV R2, 0x0 ;  /* 0x0000000000027802 */ /* 0x000fe20000000f00 */
[----:B------:R-:W-:Y:S01]  /*24a90*/  ULDC.64 UR6, c[0x4][0x98] ;  /* 0x0100260000067ab9 */ /* 0x000fe20000000a00 */
[----:B------:R-:W-:Y:S01]  /*24aa0*/  ULDC.64 UR8, c[0x4][0xa0] ;  /* 0x0100280000087ab9 */ /* 0x000fe20000000a00 */
[----:B------:R-:W-:Y:S01]  /*24ab0*/  ULDC.64 UR4, c[0x4][0x28] ;  /* 0x01000a0000047ab9 */ /* 0x000fe20000000a00 */
[----:B0-----:R-:W-:Y:S02]  /*24ac0*/  IMAD.U32 R4, RZ, RZ, UR6 ;  /* 0x00000006ff047e24 */ /* 0x001fe4000f8e00ff */
        /* <DEDUP_REMOVED lines=11> */
.L_x_2160:
[----:B------:R-:W-:Y:S05]  /*24b80*/  BSYNC B6 ;  /* 0x0000000000067941 */ /* 0x000fea0003800000 */
.L_x_2159:
[----:B0-----:R-:W2:Y:S01]  /*24b90*/  LDL.LU.64 R4, [R1+0x4b0] ;  /* 0x0004b00001047983 */ /* 0x001ea20000300a00 */
[----:B------:R-:W0:Y:S01]  /*24ba0*/  LDC R8, c[0x0][0x448] ;  /* 0x00011200ff087b82 */ /* 0x000e220000000800 */
[----:B------:R-:W-:Y:S02]  /*24bb0*/  ULDC.64 UR8, c[0x0][0x3e0] ;  /* 0x0000f80000087ab9 */ /* 0x000fe40000000a00 */
[----:B------:R-:W3:Y:S04]  /*24bc0*/  LDL.LU R2, [R1+0x4b8] ;  /* 0x0004b80001027983 */ /* 0x000ee80000300800 */
[----:B------:R-:W4:Y:S01]  /*24bd0*/  LDL.LU R3, [R1+0x488] ;  /* 0x0004880001037983 */ /* 0x000f220000300800 */
[----:B------:R-:W-:Y:S01]  /*24be0*/  UIMAD UR6, UR37, UR8, URZ ;  /* 0x00000008250672a4 */ /* 0x000fe2000f8e023f */
[----:B------:R-:W1:Y:S03]  /*24bf0*/  S2R R10, SR_TID.X ;  /* 0x00000000000a7919 */ /* 0x000e660000002100 */
[----:B------:R-:W-:Y:S01]  /*24c00*/  UIMAD UR6, UR43, UR9, UR6 ;  /* 0x000000092b0672a4 */ /* 0x000fe2000f8e0206 */
[----:B0-----:R-:W-:-:S13]  /*24c10*/  ISETP.NE.AND P0, PT, R8, 0x1, PT ;  /* 0x000000010800780c */ /* 0x001fda0003f05270 */
[----:B------:R-:W4:Y:S01]  /*24c20*/  @P0 LDC R0, c[0x0][0x44c] ;  /* 0x00011300ff000b82 */ /* 0x000f220000000800 */
[C---:B-1----:R-:W-:Y:S02]  /*24c30*/  IMAD.SHL.U32 R9, R10.reuse, 0x8, RZ ;  /* 0x000000080a097824 */ /* 0x042fe400078e00ff */
[----:B------:R-:W-:-:S03]  /*24c40*/  IMAD.SHL.U32 R10, R10, 0x8, RZ ;  /* 0x000000080a0a7824 */ /* 0x000fc600078e00ff */
[----:B------:R-:W-:Y:S02]  /*24c50*/  LOP3.LUT R9, R9, 0x38, RZ, 0xc0, !PT ;  /* 0x0000003809097812 */ /* 0x000fe400078ec0ff */
[----:B------:R-:W-:-:S04]  /*24c60*/  LOP3.LUT R10, R10, 0x38, RZ, 0xc0, !PT ;  /* 0x000000380a0a7812 */ /* 0x000fc800078ec0ff */
[C---:B------:R-:W-:Y:S02]  /*24c70*/  LOP3.LUT R12, R10.reuse, 0x40, RZ, 0xfc, !PT ;  /* 0x000000400a0c7812 */ /* 0x040fe400078efcff */
[C---:B------:R-:W-:Y:S02]  /*24c80*/  LOP3.LUT R11, R10.reuse, 0x80, RZ, 0xfc, !PT ;  /* 0x000000800a0b7812 */ /* 0x040fe400078efcff */
[----:B------:R-:W-:Y:S02]  /*24c90*/  LOP3.LUT R10, R10, 0xc0, RZ, 0xfc, !PT ;  /* 0x000000c00a0a7812 */ /* 0x000fe400078efcff */
[----:B--2---:R-:W-:Y:S02]  /*24ca0*/  R2UR UR5, R5 ;  /* 0x00000000050572ca */ /* 0x004fe400000e0000 */
[----:B------:R-:W-:Y:S02]  /*24cb0*/  R2UR UR4, R4 ;  /* 0x00000000040472ca */ /* 0x000fe400000e0000 */
[----:B---3--:R-:W-:-:S02]  /*24cc0*/  R2UR UR5, R2 ;  /* 0x00000000020572ca */ /* 0x008fc400000e0000 */
[----:B------:R-:W0:Y:S01]  /*24cd0*/  @P0 LDC R2, c[0x0][0x450] ;  /* 0x00011400ff020b82 */ /* 0x000e220000000800 */
[----:B----4-:R-:W-:-:S04]  /*24ce0*/  @P0 IMAD.HI.U32 R0, R3, R0, RZ ;  /* 0x0000000003000227 */ /* 0x010fc800078e00ff */
[----:B------:R-:W-:-:S06]  /*24cf0*/  IMAD.MOV.U32 R4, RZ, RZ, R3 ;  /* 0x000000ffff047224 */ /* 0x000fcc00078e0003 */
[----:B------:R-:W-:-:S04]  /*24d00*/  UIMAD.WIDE.U32 UR4, UR43, UR8, UR4 ;  /* 0x000000082b0472a5 */ /* 0x000fc8000f8e0004 */
[----:B------:R-:W-:Y:S02]  /*24d10*/  UIADD3 UR6, UR5, UR6, URZ ;  /* 0x0000000605067290 */ /* 0x000fe4000fffe03f */
[----:B------:R-:W-:Y:S02]  /*24d20*/  IMAD.U32 R6, RZ, RZ, UR4 ;  /* 0x00000004ff067e24 */ /* 0x000fe4000f8e00ff */
[----:B------:R-:W-:Y:S01]  /*24d30*/  IMAD.U32 R7, RZ, RZ, UR5 ;  /* 0x00000005ff077e24 */ /* 0x000fe2000f8e00ff */
[----:B------:R-:W-:Y:S01]  /*24d40*/  ULDC.64 UR4, c[0x0][0x3d0] ;  /* 0x0000f40000047ab9 */ /* 0x000fe20000000a00 */
[----:B0-----:R-:W-:Y:S01]  /*24d50*/  @P0 SHF.R.U32.HI R4, RZ, R2, R0 ;  /* 0x00000002ff040219 */ /* 0x001fe20000011600 */
[----:B------:R-:W-:-:S03]  /*24d60*/  IMAD.MOV.U32 R2, RZ, RZ, R6 ;  /* 0x000000ffff027224 */ /* 0x000fc600078e0006 */
[--C-:B------:R-:W-:Y:S01]  /*24d70*/  SHF.R.S32.HI R5, RZ, 0x1f, R4.reuse ;  /* 0x0000001fff057819 */ /* 0x100fe20000011404 */
[----:B------:R-:W-:-:S04]  /*24d80*/  IMAD.MOV R0, RZ, RZ, -R4 ;  /* 0x000000ffff007224 */ /* 0x000fc800078e0a04 */
[----:B------:R-:W-:Y:S02]  /*24d90*/  IMAD R0, R8, R0, R3 ;  /* 0x0000000008007224 */ /* 0x000fe400078e0203 */
[----:B------:R-:W-:Y:S02]  /*24da0*/  IMAD.U32 R3, RZ, RZ, UR6 ;  /* 0x00000006ff037e24 */ /* 0x000fe4000f8e00ff */
[----:B------:R-:W-:Y:S02]  /*24db0*/  IMAD R5, R5, UR4, RZ ;  /* 0x0000000405057c24 */ /* 0x000fe4000f8e02ff */
[----:B------:R-:W-:-:S04]  /*24dc0*/  IMAD.WIDE.U32 R2, R4, UR4, R2 ;  /* 0x0000000404027c25 */ /* 0x000fc8000f8e0002 */
[----:B------:R-:W-:Y:S01]  /*24dd0*/  IMAD R4, R4, UR5, R5 ;  /* 0x0000000504047c24 */ /* 0x000fe2000f8e0205 */
[----:B------:R-:W-:-:S03]  /*24de0*/  ULDC.64 UR4, c[0x0][0x3c8] ;  /* 0x0000f20000047ab9 */ /* 0x000fc60000000a00 */
[----:B------:R-:W-:Y:S01]  /*24df0*/  IMAD.IADD R3, R3, 0x1, R4 ;  /* 0x0000000103037824 */ /* 0x000fe200078e0204 */
[----:B------:R-:W-:Y:S01]  /*24e00*/  SHF.R.S32.HI R4, RZ, 0x1f, R0 ;  /* 0x0000001fff047819 */ /* 0x000fe20000011400 */
[----:B------:R-:W-:-:S04]  /*24e10*/  IMAD.WIDE.U32 R2, R0, UR4, R2 ;  /* 0x0000000400027c25 */ /* 0x000fc8000f8e0002 */
[----:B------:R-:W-:-:S04]  /*24e20*/  IMAD R4, R4, UR4, RZ ;  /* 0x0000000404047c24 */ /* 0x000fc8000f8e02ff */
[----:B------:R-:W-:Y:S01]  /*24e30*/  IMAD R0, R0, UR5, R4 ;  /* 0x0000000500007c24 */ /* 0x000fe2000f8e0204 */
[----:B------:R-:W-:Y:S02]  /*24e40*/  ULDC.64 UR4, c[0x0][0x390] ;  /* 0x0000e40000047ab9 */ /* 0x000fe40000000a00 */
[----:B------:R-:W-:Y:S01]  /*24e50*/  LEA R5, P0, R2, UR4, 0x1 ;  /* 0x0000000402057c11 */ /* 0x000fe2000f8008ff */
[----:B------:R-:W-:Y:S01]  /*24e60*/  IMAD.IADD R0, R3, 0x1, R0 ;  /* 0x0000000103007824 */ /* 0x000fe200078e0200 */
[----:B------:R-:W-:Y:S02]  /*24e70*/  ULDC UR4, c[0x0][0x3b8] ;  /* 0x0000ee0000047ab9 */ /* 0x000fe40000000800 */
[----:B------:R-:W-:Y:S02]  /*24e80*/  ISETP.GE.AND P1, PT, R12, UR4, PT ;  /* 0x000000040c007c0c */ /* 0x000fe4000bf26270 */
[----:B------:R-:W-:Y:S02]  /*24e90*/  LEA.HI.X R4, R2, UR5, R0, 0x1, P0 ;  /* 0x0000000502047c11 */ /* 0x000fe400080f0c00 */
[----:B------:R-:W-:-:S02]  /*24ea0*/  ISETP.GE.AND P0, PT, R9, UR4, PT ;  /* 0x0000000409007c0c */ /* 0x000fc4000bf06270 */
[----:B------:R-:W-:Y:S02]  /*24eb0*/  ISETP.GE.AND P2, PT, R11, UR4, PT ;  /* 0x000000040b007c0c */ /* 0x000fe4000bf46270 */
[----:B------:R-:W-:Y:S01]  /*24ec0*/  ISETP.GE.AND P3, PT, R10, UR4, PT ;  /* 0x000000040a007c0c */ /* 0x000fe2000bf66270 */
[----:B------:R-:W-:-:S03]  /*24ed0*/  UMOV UR4, 0xffffffff ;  /* 0xffffffff00047882 */ /* 0x000fc60000000000 */
[----:B------:R-:W-:Y:S09]  /*24ee0*/  BRA.DIV UR4, `(.L_x_2161) ;  /* 0x0000004204447947 */ /* 0x000ff2000b800000 */
[----:B------:R-:W2:Y:S01]  /*24ef0*/  LDL.LU R10, [R1+0x480] ;  /* 0x00048000010a7983 */ /* 0x000ea20000300800 */
[----:B------:R-:W-:-:S03]  /*24f00*/  ULDC UR4, c[0x0][0x288] ;  /* 0x0000a20000047ab9 */ /* 0x000fc60000000800 */
[----:B------:R-:W3:Y:S04]  /*24f10*/  LDL.LU R3, [R1+0x490] ;  /* 0x0004900001037983 */ /* 0x000ee80000300800 */
[----:B------:R-:W4:Y:S04]  /*24f20*/  LDL R7, [R1+0x470] ;  /* 0x0004700001077983 */ /* 0x000f280000100800 */
[----:B------:R-:W5:Y:S01]  /*24f30*/  LDL.LU R11, [R1+0x494] ;  /* 0x00049400010b7983 */ /* 0x000f620000300800 */
[----:B------:R-:W-:-:S03]  /*24f40*/  IMAD R0, R8, UR4, RZ ;  /* 0x0000000408007c24 */ /* 0x000fc6000f8e02ff */
[----:B------:R-:W-:Y:S04]  /*24f50*/  SHFL.IDX PT, R2, R4, RZ, 0x181f ;  /* 0x00181fff04027589 */ /* 0x000fe800000e0000 */
[----:B------:R-:W5:Y:S04]  /*24f60*/  LDL.LU R12, [R1+0x49c] ;  /* 0x00049c00010c7983 */ /* 0x000f680000300800 */
[----:B------:R-:W-:Y:S01]  /*24f70*/  SHFL.IDX PT, R6, R4, 0x1, 0x181f ;  /* 0x00381f0004067f89 */ /* 0x000fe200000e0000 */
[----:B--2---:R-:W-:-:S03]  /*24f80*/  ISETP.GE.AND P5, PT, R10, R0, PT ;  /* 0x000000000a00720c */ /* 0x004fc60003fa6270 */
[----:B------:R-:W2:Y:S01]  /*24f90*/  LDL.LU R10, [R1+0x498] ;  /* 0x00049800010a7983 */ /* 0x000ea20000300800 */
[----:B---3--:R-:W-:-:S03]  /*24fa0*/  ISETP.GE.AND P4, PT, R3, R0, PT ;  /* 0x000000000300720c */ /* 0x008fc60003f86270 */
[----:B------:R-:W0:Y:S06]  /*24fb0*/  SHFL.IDX PT, R3, R5, RZ, 0x181f ;  /* 0x00181fff05037589 */ /* 0x000e2c00000e0000 */
[----:B0-----:R-:W-:-:S05]  /*24fc0*/  @!P5 LEA R3, P6, R9, R3, 0x1 ;  /* 0x000000030903d211 */ /* 0x001fca00078c08ff */
[----:B------:R-:W-:-:S05]  /*24fd0*/  @!P5 IMAD.X R2, RZ, RZ, R2, P6 ;  /* 0x000000ffff02d224 */ /* 0x000fca00030e0602 */
[----:B------:R-:W-:-:S04]  /*24fe0*/  @!P5 LOP3.LUT R3, R3, R2, RZ, 0x3c, !PT ;  /* 0x000000020303d212 */ /* 0x000fc800078e3cff */
[----:B------:R-:W-:-:S04]  /*24ff0*/  @!P5 LOP3.LUT R2, R3, R2, RZ, 0x3c, !PT ;  /* 0x000000020302d212 */ /* 0x000fc800078e3cff */
[----:B------:R-:W-:-:S05]  /*25000*/  @!P5 LOP3.LUT R3, R3, R2, RZ, 0x3c, !PT ;  /* 0x000000020303d212 */ /* 0x000fca00078e3cff */
[----:B----4-:R-:W-:Y:S04]  /*25010*/  @!P5 LDGSTS.E.BYPASS.LTC128B.128 [R7+0x22400], desc[UR48][R2.64], !P0 ;  /* 0x224000000207dfae */ /* 0x010fe8000c101d70 */
        /* <DEDUP_REMOVED lines=10> */
[----:B-----5:R-:W-:-:S03]  /*250c0*/  ISETP.GE.AND P4, PT, R11, R0, PT ;  /* 0x000000000b00720c */ /* 0x020fc60003f86270 */
[----:B------:R-:W3:Y:S04]  /*250d0*/  LDL.LU R11, [R1+0x4a0] ;  /* 0x0004a000010b7983 */ /* 0x000ee80000300800 */
        /* <DEDUP_REMOVED lines=47> */
.L_x_2289:
[----:B------:R-:W3:Y:S01]  /*253d0*/  LDL.LU R3, [R1+0x4ac] ;  /* 0x0004ac0001037983 */ /* 0x000ee20000300800 */
[----:B------:R-:W-:Y:S01]  /*253e0*/  BSSY B0, `(.L_x_2162) ;  /* 0x000000d000007945 */ /* 0x000fe20003800000 */
[----:B---3--:R-:W-:-:S13]  /*253f0*/  ISETP.GE.AND P4, PT, R3, R0, PT ;  /* 0x000000000300720c */ /* 0x008fda0003f86270 */
[----:B------:R-:W-:Y:S05]  /*25400*/  @P4 BRA `(.L_x_2163) ;  /* 0x0000000000284947 */ /* 0x000fea0003800000 */
[----:B-1----:R-:W3:Y:S01]  /*25410*/  LDL R4, [R1+0x470] ;  /* 0x0004700001047983 */ /* 0x002ee20000100800 */
        /* <DEDUP_REMOVED lines=9> */
.L_x_2163:
[----:B------:R-:W-:Y:S05]  /*254b0*/  BSYNC B0 ;  /* 0x0000000000007941 */ /* 0x000fea0003800000 */
.L_x_2162:
[----:B------:R-:W-:Y:S01]  /*254c0*/  NOP ;  /* 0x0000000000007918 */ /* 0x000fe20000000000 */
[----:B------:R-:W-:-:S13]  /*254d0*/  PLOP3.LUT P0, PT, PT, PT, PT, 0x80, 0x0 ;  /* 0x000000000000781c */ /* 0x000fda0003f0f070 */
.L_x_2164:
[----:B------:R-:W-:Y:S02]  /*254e0*/  PLOP3.LUT P1, PT, P1, P0, PT, 0xa2, 0x0 ;  /* 0x000000000000781c */ /* 0x000fe40000f21472 */
[----:B------:R-:W-:-:S08]  /*254f0*/  @P0 R2UR P1, UR4, R17 ;  /* 0x00000000110402ca */ /* 0x000fd00000020000 */
[----:B------:R-:W-:-:S05]  /*25500*/  @P0 PLOP3.LUT P0, PT, P1, PT, PT, 0x80, 0x0 ;  /* 0x000000000000081c */ /* 0x000fca0000f0f070 */
[----:B------:R-:W-:Y:S01]  /*25510*/  @!P1 SYNCS.ARRIVE.TRANS64.RED.A0T1 RZ, [UR4+0x32410], RZ ;  /* 0x032410ffffff99a7 */ /* 0x000fe20008200404 */
[----:B------:R-:W-:Y:S07]  /*25520*/  @!P1 ARRIVES.LDGSTSBAR.64.TRANSCNT [UR4+0x32410] ;  /* 0x03241000ff0099b0 */ /* 0x000fee0008000a84 */
[----:B------:R-:W-:Y:S05]  /*25530*/  @P0 BRA.U.ANY `(.L_x_2164) ;  /* 0xfffffffd00e80947 */ /* 0x000fea000393ffff */
[----:B0--3--:R-:W3:Y:S02]  /*25540*/  LDL.LU R2, [R1+0x4a8] ;  /* 0x0004a80001027983 */ /* 0x009ee40000300800 */
        /* <DEDUP_REMOVED lines=10> */
[----:B0--3--:R-:W-:Y:S05]  /*255f0*/  @!P0 BRA `(.L_x_2166) ;  /* 0x0000004400d88947 */ /* 0x009fea0003800000 */
.L_x_2290:
[----:B------:R-:W-:Y:S05]  /*25600*/  BSYNC B0 ;  /* 0x0000000000007941 */ /* 0x000fea0003800000 */
.L_x_2165:
[----:B------:R-:W3:Y:S01]  /*25610*/  LDL R2, [R1+0x47c] ;  /* 0x00047c0001027983 */ /* 0x000ee20000100800 */
[----:B------:R-:W-:Y:S01]  /*25620*/  BSSY B0, `(.L_x_2167) ;  /* 0x0000059000007945 */ /* 0x000fe20003800000 */
[----:B---3--:R-:W-:-:S13]  /*25630*/  LOP3.LUT P0, RZ, R2, 0x2, RZ, 0xc0, !PT ;  /* 0x0000000202ff7812 */ /* 0x008fda000780c0ff */
[----:B------:R-:W-:Y:S05]  /*25640*/  @!P0 BRA `(.L_x_2168) ;  /* 0x0000000400588947 */ /* 0x000fea0003800000 */
[----:B-1----:R-:W0:Y:S01]  /*25650*/  LDL R4, [R1+0x474] ;  /* 0x0004740001047983 */ /* 0x002e220000100800 */
[----:B------:R-:W1:Y:S02]  /*25660*/  S2R R2, SR_TID.X ;  /* 0x0000000000027919 */ /* 0x000e640000002100 */
[----:B-1----:R-:W-:Y:S01]  /*25670*/  LOP3.LUT R3, R2, 0x7f, RZ, 0xc0, !PT ;  /* 0x0000007f02037812 */ /* 0x002fe200078ec0ff */
[----:B------:R-:W-:Y:S01]  /*25680*/  IMAD R2, R18, 0x8, R17 ;  /* 0x0000000812027824 */ /* 0x000fe200078e0211 */
[----:B------:R-:W-:Y:S02]  /*25690*/  BSSY B1, `(.L_x_2169) ;  /* 0x0000005000017945 */ /* 0x000fe40003800000 */
[----:B------:R-:W-:Y:S02]  /*256a0*/  ISETP.NE.AND P1, PT, R3, RZ, PT ;  /* 0x000000ff0300720c */ /* 0x000fe40003f25270 */
[----:B0-----:R-:W-:-:S04]  /*256b0*/  SHF.L.U32 R0, R4, 0x1f, RZ ;  /* 0x0000001f04007819 */ /* 0x001fc800000006ff */
[----:B------:R-:W0:Y:S02]  /*256c0*/  SYNCS.PHASECHK.TRANS64.TRYWAIT P0, [R2+URZ+0x32460], R0 ;  /* 0x03246000020075a7 */ /* 0x000e24000800017f */
[----:B0-----:R-:W-:Y:S05]  /*256d0*/  @!P0 BRA `(.L_x_2170) ;  /* 0x0000004400b48947 */ /* 0x001fea0003800000 */
.L_x_2291:
[----:B------:R-:W-:Y:S05]  /*256e0*/  BSYNC B1 ;  /* 0x0000000000017941 */ /* 0x000fea0003800000 */
.L_x_2169:
[----:B------:R-:W-:Y:S04]  /*256f0*/  BSSY B1, `(.L_x_2171) ;  /* 0x0000009000017945 */ /* 0x000fe80003800000 */
[----:B------:R-:W-:Y:S05]  /*25700*/  @P1 BRA `(.L_x_2172) ;  /* 0x00000000001c1947 */ /* 0x000fea0003800000 */
[----:B------:R-:W1:Y:S01]  /*25710*/  S2R R3, SR_TID.X ;  /* 0x0000000000037919 */ /* 0x000e620000002100 */
[----:B0-----:R-:W-:-:S04]  /*25720*/  IMAD.MOV.U32 R0, RZ, RZ, 0xc000 ;  /* 0x0000c000ff007424 */ /* 0x001fc800078e00ff */
[----:B------:R3:W-:Y:S01]  /*25730*/  SYNCS.ARRIVE.TRANS64 RZ, [R2+URZ+0x32450], R0 ;  /* 0x0324500002ff79a7 */ /* 0x0007e2000800003f */
[----:B-1----:R-:W-:-:S04]  /*25740*/  LOP3.LUT R3, R3, 0x1f, RZ, 0xc0, !PT ;  /* 0x0000001f03037812 */ /* 0x002fc800078ec0ff */
[----:B------:R-:W-:-:S13]  /*25750*/  ISETP.NE.AND P0, PT, R3, RZ, PT ;  /* 0x000000ff0300720c */ /* 0x000fda0003f05270 */
[----:B---3--:R-:W-:Y:S05]  /*25760*/  @!P0 BRA `(.L_x_2172) ;  /* 0x0000000000048947 */ /* 0x008fea0003800000 */
[----:B------:R-:W-:Y:S01]  /*25770*/  BPT.TRAP 0x1 ;  /* 0x000000040000795c */ /* 0x000fe20000300000 */
.L_x_2172:
[----:B------:R-:W-:Y:S05]  /*25780*/  BSYNC B1 ;  /* 0x0000000000017941 */ /* 0x000fea0003800000 */
.L_x_2171:
[----:B------:R-:W3:Y:S01]  /*25790*/  LDL.LU R3, [R1+0x48c] ;  /* 0x00048c0001037983 */ /* 0x000ee20000300800 */
[----:B0-----:R-:W-:Y:S01]  /*257a0*/  IMAD R0, R18, 0xc000, R17 ;  /* 0x0000c00012007824 */ /* 0x001fe200078e0211 */
        /* <DEDUP_REMOVED lines=8> */
[----:B---3--:R-:W-:-:S09]  /*25830*/  IMAD R3, R3, 0x60, RZ ;  /* 0x0000006003037824 */ /* 0x008fd200078e02ff */
.L_x_2173:
        /* <DEDUP_REMOVED lines=15> */
.L_x_2174:
        /* <DEDUP_REMOVED lines=15> */
.L_x_2175:
        /* <DEDUP_REMOVED lines=15> */
.L_x_2176:
        /* <DEDUP_REMOVED lines=9> */
[----:B---3--:R-:W-:Y:S05]  /*25ba0*/  @P0 BRA.U.ANY `(.L_x_2176) ;  /* 0xfffffffd00d80947 */ /* 0x008fea000393ffff */
.L_x_2168:
[----:B------:R-:W-:Y:S05]  /*25bb0*/  BSYNC B0 ;  /* 0x0000000000007941 */ /* 0x000fea0003800000 */
.L_x_2167:
[----:B------:R-:W-:-:S04]  /*25bc0*/  UIADD3 UR4, UR39, -0x2, URZ ;  /* 0xfffffffe27047890 */ /* 0x000fc8000fffe03f */
[----:B------:R-:W-:-:S06]  /*25bd0*/  UISETP.GE.AND UP0, UPT, UR4, UR38, UPT ;  /* 0x000000260400728c */ /* 0x000fcc000bf06270 */
[----:B------:R-:W-:-:S13]  /*25be0*/  PLOP3.LUT P0, PT, PT, PT, UP0, 0x80, 0x0 ;  /* 0x000000000000781c */ /* 0x000fda0003f0f008 */
[----:B------:R-:W-:Y:S05]  /*25bf0*/  @!P0 BRA `(.L_x_2177) ;  /* 0x0000001c00808947 */ /* 0x000fea0003800000 */
[----:B------:R-:W-:Y:S01]  /*25c00*/  IMAD R3, RZ, RZ, -UR39 ;  /* 0x80000027ff037e24 */ /* 0x000fe2000f8e02ff */
[----:B--2---:R-:W-:-:S04]  /*25c10*/  LOP3.LUT R6, RZ, UR38, RZ, 0x33, !PT ;  /* 0x00000026ff067c12 */ /* 0x004fc8000f8e33ff */
[----:B------:R-:W-:-:S05]  /*25c20*/  VIADDMNMX R6, R3, 0x1, R6, !PT ;  /* 0x0000000103067846 */ /* 0x000fca0007800106 */
[----:B0-----:R-:W-:-:S05]  /*25c30*/  VIADD R0, R6, UR39 ;  /* 0x0000002706007c36 */ /* 0x001fca0008000000 */
[----:B------:R-:W-:-:S04]  /*25c40*/  LOP3.LUT R0, R0, 0x1, RZ, 0xc0, !PT ;  /* 0x0000000100007812 */ /* 0x000fc800078ec0ff */
[----:B------:R-:W-:Y:S01]  /*25c50*/  ISETP.NE.U32.AND P0, PT, R0, 0x1, PT ;  /* 0x000000010000780c */ /* 0x000fe20003f05070 */
[----:B------:R-:W-:-:S12]  /*25c60*/  IMAD.U32 R0, RZ, RZ, UR4 ;  /* 0x00000004ff007e24 */ /* 0x000fd8000f8e00ff */
[----:B------:R-:W-:Y:S05]  /*25c70*/  @P0 BRA `(.L_x_2178) ;  /* 0x00000008006c0947 */ /* 0x000fea0003800000 */
[----:B------:R-:W2:Y:S04]  /*25c80*/  LDL.LU R8, [R1+0x474] ;  /* 0x0004740001087983 */ /* 0x000ea80000300800 */
[----:B-1----:R-:W3:Y:S01]  /*25c90*/  LDL R4, [R1+0x47c] ;  /* 0x00047c0001047983 */ /* 0x002ee20000100800 */
[----:B------:R-:W-:-:S05]  /*25ca0*/  VIADD R18, R18, 0x1 ;  /* 0x0000000112127836 */ /* 0x000fca0000000000 */
[----:B------:R-:W-:-:S04]  /*25cb0*/  ISETP.NE.AND P0, PT, R18, 0x2, PT ;  /* 0x000000021200780c */ /* 0x000fc80003f05270 */
[----:B------:R-:W-:Y:S01]  /*25cc0*/  SEL R2, RZ, 0x1, P0 ;  /* 0x00000001ff027807 */ /* 0x000fe20000000000 */
[----:B------:R-:W-:Y:S01]  /*25cd0*/  BSSY B0, `(.L_x_2179) ;  /* 0x0000093000007945 */ /* 0x000fe20003800000 */
[----:B------:R-:W-:Y:S02]  /*25ce0*/  SEL R18, R18, RZ, P0 ;  /* 0x000000ff12127207 */ /* 0x000fe40000000000 */
[----:B--2---:R-:W-:-:S05]  /*25cf0*/  LOP3.LUT R8, R8, R2, RZ, 0x3c, !PT ;  /* 0x0000000208087212 */ /* 0x004fca00078e3cff */
[----:B------:R0:W-:Y:S01]  /*25d00*/  STL [R1+0x474], R8 ;  /* 0x0004740801007387 */ /* 0x0001e20000100800 */
[----:B---3--:R-:W-:-:S13]  /*25d10*/  LOP3.LUT P2, RZ, R4, 0x2, RZ, 0xc0, !PT ;  /* 0x0000000204ff7812 */ /* 0x008fda000784c0ff */
[----:B0-----:R-:W-:Y:S05]  /*25d20*/  @!P2 BRA `(.L_x_2180) ;  /* 0x000000080034a947 */ /* 0x001fea0003800000 */
[----:B------:R-:W-:-:S13]  /*25d30*/  LOP3.LUT P2, RZ, R4, 0x1, RZ, 0xc0, !PT ;  /* 0x0000000104ff7812 */ /* 0x000fda000784c0ff */
[----:B------:R-:W-:Y:S05]  /*25d40*/  @!P2 BRA `(.L_x_2181) ;  /* 0x00000000004ca947 */ /* 0x000fea0003800000 */
[----:B------:R-:W2:Y:S01]  /*25d50*/  LDL R7, [R1+0x478] ;  /* 0x0004780001077983 */ /* 0x000ea20000100800 */
[----:B------:R-:W0:Y:S01]  /*25d60*/  LDC R5, c[0x0][0x43c] ;  /* 0x00010f00ff057b82 */ /* 0x000e220000000800 */
[----:B------:R-:W-:Y:S01]  /*25d70*/  IMAD.MOV.U32 R4, RZ, RZ, R0 ;  /* 0x000000ffff047224 */ /* 0x000fe200078e0000 */
[----:B------:R-:W-:Y:S01]  /*25d80*/  ULDC.64 UR4, c[0x0][0x428] ;  /* 0x00010a0000047ab9 */ /* 0x000fe20000000a00 */
[----:B0-----:R-:W-:-:S13]  /*25d90*/  ISETP.NE.AND P0, PT, R5, 0x1, PT ;  /* 0x000000010500780c */ /* 0x001fda0003f05270 */
[----:B------:R-:W0:Y:S02]  /*25da0*/  @P0 LDC.64 R2, c[0x0][0x440] ;  /* 0x00011000ff020b82 */ /* 0x000e240000000a00 */
[----:B0-----:R-:W-:-:S05]  /*25db0*/  @P0 IMAD.HI.U32 R2, R0, R2, RZ ;  /* 0x0000000200020227 */ /* 0x001fca00078e00ff */
[----:B------:R-:W-:-:S05]  /*25dc0*/  @P0 SHF.R.U32.HI R4, RZ, R3, R2 ;  /* 0x00000003ff040219 */ /* 0x000fca0000011602 */
[----:B------:R-:W-:-:S04]  /*25dd0*/  IMAD.MOV R2, RZ, RZ, -R4 ;  /* 0x000000ffff027224 */ /* 0x000fc800078e0a04 */
[----:B------:R-:W-:Y:S01]  /*25de0*/  IMAD R0, R5, R2, R0 ;  /* 0x0000000205007224 */ /* 0x000fe200078e0200 */
[--C-:B------:R-:W-:Y:S01]  /*25df0*/  SHF.R.S32.HI R5, RZ, 0x1f, R4.reuse ;  /* 0x0000001fff057819 */ /* 0x100fe20000011404 */
[----:B------:R-:W0:Y:S02]  /*25e00*/  LDC.64 R2, c[0x0][0x418] ;  /* 0x00010600ff027b82 */ /* 0x000e240000000a00 */
[----:B------:R-:W-:-:S03]  /*25e10*/  IMAD.WIDE.U32 R4, R19, UR4, R4 ;  /* 0x0000000413047c25 */ /* 0x000fc6000f8e0004 */
[----:B0-----:R-:W-:Y:S01]  /*25e20*/  LEA R2, P0, R4, R2, 0x2 ;  /* 0x0000000204027211 */ /* 0x001fe200078010ff */
[----:B--2---:R-:W-:-:S04]  /*25e30*/  IMAD R7, R7, UR4, RZ ;  /* 0x0000000407077c24 */ /* 0x004fc8000f8e02ff */
[----:B------:R-:W-:-:S04]  /*25e40*/  IMAD R7, R19, UR5, R7 ;  /* 0x0000000513077c24 */ /* 0x000fc8000f8e0207 */
[----:B------:R-:W-:-:S05]  /*25e50*/  IMAD.IADD R7, R7, 0x1, R5 ;  /* 0x0000000107077824 */ /* 0x000fca00078e0205 */
[----:B------:R-:W-:-:S05]  /*25e60*/  LEA.HI.X R3, R4, R3, R7, 0x2, P0 ;  /* 0x0000000304037211 */ /* 0x000fca00000f1407 */
[----:B------:R0:W5:Y:S02]  /*25e70*/  LDG.E R16, desc[UR48][R2.64] ;  /* 0x0000003002107981 */ /* 0x000164000c1e1900 */
.L_x_2181:
[----:B0-----:R-:W0:Y:S01]  /*25e80*/  S2R R2, SR_TID.X ;  /* 0x0000000000027919 */ /* 0x001e220000002100 */
[----:B------:R-:W-:Y:S01]  /*25e90*/  IMAD R3, R18, 0x8, R17 ;  /* 0x0000000812037824 */ /* 0x000fe200078e0211 */
[----:B------:R-:W-:Y:S01]  /*25ea0*/  BSSY B1, `(.L_x_2182) ;  /* 0x0000006000017945 */ /* 0x000fe20003800000 */
[----:B0-----:R-:W-:Y:S02]  /*25eb0*/  LOP3.LUT R4, R2, 0x7f, RZ, 0xc0, !PT ;  /* 0x0000007f02047812 */ /* 0x001fe400078ec0ff */
[----:B------:R-:W-:Y:S02]  /*25ec0*/  SHF.L.U32 R2, R8, 0x1f, RZ ;  /* 0x0000001f08027819 */ /* 0x000fe400000006ff */
[----:B------:R-:W-:Y:S02]  /*25ed0*/  ISETP.NE.AND P1, PT, R4, RZ, PT ;  /* 0x000000ff0400720c */ /* 0x000fe40003f25270 */
[----:B------:R-:W0:Y:S02]  /*25ee0*/  SYNCS.PHASECHK.TRANS64.TRYWAIT P0, [R3+URZ+0x32440], R2 ;  /* 0x03244002030075a7 */ /* 0x000e24000800017f */
[----:B0-----:R-:W-:Y:S09]  /*25ef0*/  @!P0 BRA `(.L_x_2183) ;  /* 0x0000003c00c08947 */ /* 0x001ff20003800000 */
.L_x_2292:
[----:B------:R-:W-:Y:S05]  /*25f00*/  BSYNC B1 ;  /* 0x0000000000017941 */ /* 0x000fea0003800000 */
.L_x_2182:
        /* <DEDUP_REMOVED lines=9> */
.L_x_2185:
[----:B------:R-:W-:Y:S05]  /*25fa0*/  BSYNC B1 ;  /* 0x0000000000017941 */ /* 0x000fea0003800000 */
.L_x_2184:
        /* <DEDUP_REMOVED lines=11> */
.L_x_2186:
        /* <DEDUP_REMOVED lines=13> */
.L_x_2293:
[----:B------:R-:W-:Y:S05]  /*26130*/  BSYNC B1 ;  /* 0x0000000000017941 */ /* 0x000fea0003800000 */
.L_x_2187:
        /* <DEDUP_REMOVED lines=11> */
.L_x_2190:
[----:B------:R-:W-:Y:S05]  /*261f0*/  BSYNC B1 ;  /* 0x0000000000017941 */ /* 0x000fea0003800000 */
.L_x_2189:
        /* <DEDUP_REMOVED lines=9> */
.L_x_2191:
        /* <DEDUP_REMOVED lines=15> */
.L_x_2192:
        /* <DEDUP_REMOVED lines=15> */
.L_x_2193:
        /* <DEDUP_REMOVED lines=15> */
.L_x_2194:
        /* <DEDUP_REMOVED lines=10> */
.L_x_2180:
[----:B------:R-:W-:Y:S05]  /*26600*/  BSYNC B0 ;  /* 0x0000000000007941 */ /* 0x000fea0003800000 */
.L_x_2179:
[----:B------:R-:W-:-:S06]  /*26610*/  UIADD3 UR4, UR39, -0x3, URZ ;  /* 0xfffffffd27047890 */ /* 0x000fcc000fffe03f */
[----:B------:R-:W-:-:S07]  /*26620*/  IMAD.U32 R0, RZ, RZ, UR4 ;  /* 0x00000004ff007e24 */ /* 0x000fce000f8e00ff */
.L_x_2178:
[----:B------:R-:W-:Y:S01]  /*26630*/  ULOP3.LUT UR4, URZ, UR39, URZ, 0x33, !UPT ;  /* 0x000000273f047292 */ /* 0x000fe2000f8e333f */
[----:B------:R-:W-:Y:S01]  /*26640*/  VIADD R6, R6, 0xfffffffe ;  /* 0xfffffffe06067836 */ /* 0x000fe20000000000 */
[----:B------:R-:W-:Y:S04]  /*26650*/  BSSY B0, `(.L_x_2177) ;  /* 0x000013a000007945 */ /* 0x000fe80003800000 */
[----:B------:R-:W-:-:S13]  /*26660*/  ISETP.NE.AND P0, PT, R6, UR4, PT ;  /* 0x0000000406007c0c */ /* 0x000fda000bf05270 */
[----:B------:R-:W-:Y:S05]  /*26670*/  @!P0 BRA `(.L_x_2195) ;  /* 0x0000001000dc8947 */ /* 0x000fea0003800000 */
.L_x_2228:
[----:B------:R-:W2:Y:S04]  /*26680*/  LDL R2, [R1+0x47c] ;  /* 0x00047c0001027983 */ /* 0x000ea80000100800 */
[----:B------:R-:W3:Y:S01]  /*26690*/  LDL.LU R3, [R1+0x474] ;  /* 0x0004740001037983 */ /* 0x000ee20000300800 */
[----:B------:R-:W-:Y:S01]  /*266a0*/  VIADD R6, R18, 0x1 ;  /* 0x0000000112067836 */ /* 0x000fe20000000000 */
[----:B------:R-:W-:Y:S05]  /*266b0*/  YIELD ;  /* 0x0000000000007946 */ /* 0x000fea0003800000 */
[----:B------:R-:W-:Y:S01]  /*266c0*/  ISETP.NE.AND P0, PT, R6, 0x2, PT ;  /* 0x000000020600780c */ /* 0x000fe20003f05270 */
[----:B------:R-:W-:Y:S03]  /*266d0*/  BSSY B1, `(.L_x_2196) ;  /* 0x0000094000017945 */ /* 0x000fe60003800000 */
[----:B------:R-:W-:-:S02]  /*266e0*/  SEL R7, RZ, 0x1, P0 ;  /* 0x00000001ff077807 */ /* 0x000fc40000000000 */
[----:B------:R-:W-:Y:S02]  /*266f0*/  SEL R6, R6, RZ, P0 ;  /* 0x000000ff06067207 */ /* 0x000fe40000000000 */
[----:B--2---:R-:W-:Y:S02]  /*26700*/  LOP3.LUT P1, RZ, R2, 0x2, RZ, 0xc0, !PT ;  /* 0x0000000202ff7812 */ /* 0x004fe4000782c0ff */
[----:B---3--:R-:W-:-:S11]  /*26710*/  LOP3.LUT R7, R3, R7, RZ, 0x3c, !PT ;  /* 0x0000000703077212 */ /* 0x008fd600078e3cff */
[----:B------:R-:W-:Y:S05]  /*26720*/  @!P1 BRA `(.L_x_2197) ;  /* 0x0000000800389947 */ /* 0x000fea0003800000 */
[----:B------:R-:W-:Y:S01]  /*26730*/  LOP3.LUT P1, RZ, R2, 0x1, RZ, 0xc0, !PT ;  /* 0x0000000102ff7812 */ /* 0x000fe2000782c0ff */
[----:B------:R-:W-:-:S12]  /*26740*/  IMAD.MOV.U32 R8, RZ, RZ, R0 ;  /* 0x000000ffff087224 */ /* 0x000fd800078e0000 */
[----:B------:R-:W-:Y:S05]  /*26750*/  @!P1 BRA `(.L_x_2198) ;  /* 0x00000000004c9947 */ /* 0x000fea0003800000 */
[----:B-1----:R-:W2:Y:S01]  /*26760*/  LDL R5, [R1+0x478] ;  /* 0x0004780001057983 */ /* 0x002ea20000100800 */
[----:B------:R-:W0:Y:S01]  /*26770*/  LDC R8, c[0x0][0x43c] ;  /* 0x00010f00ff087b82 */ /* 0x000e220000000800 */
[----:B------:R-:W-:Y:S01]  /*26780*/  ULDC.64 UR4, c[0x0][0x428] ;  /* 0x00010a0000047ab9 */ /* 0x000fe20000000a00 */
[----:B0-----:R-:W-:-:S13]  /*26790*/  ISETP.NE.AND P0, PT, R8, 0x1, PT ;  /* 0x000000010800780c */ /* 0x001fda0003f05270 */
[----:B------:R-:W0:Y:S02]  /*267a0*/  @P0 LDC.64 R2, c[0x0][0x440] ;  /* 0x00011000ff020b82 */ /* 0x000e240000000a00 */
[----:B0-----:R-:W-:-:S04]  /*267b0*/  @P0 IMAD.HI.U32 R4, R0, R2, RZ ;  /* 0x0000000200040227 */ /* 0x001fc800078e00ff */
        /* <DEDUP_REMOVED lines=13> */
.L_x_2198:
[----:B------:R-:W2:Y:S01]  /*26890*/  S2R R2, SR_TID.X ;  /* 0x0000000000027919 */ /* 0x000ea20000002100 */
[----:B01----:R-:W-:Y:S01]  /*268a0*/  IMAD R4, R6, 0x8, R17 ;  /* 0x0000000806047824 */ /* 0x003fe200078e0211 */
[----:B------:R-:W-:Y:S01]  /*268b0*/  BSSY B2, `(.L_x_2199) ;  /* 0x0000006000027945 */ /* 0x000fe20003800000 */
[----:B--2---:R-:W-:Y:S02]  /*268c0*/  LOP3.LUT R3, R2, 0x7f, RZ, 0xc0, !PT ;  /* 0x0000007f02037812 */ /* 0x004fe400078ec0ff */
[----:B------:R-:W-:Y:S02]  /*268d0*/  SHF.L.U32 R2, R7, 0x1f, RZ ;  /* 0x0000001f07027819 */ /* 0x000fe400000006ff */
[----:B------:R-:W-:Y:S02]  /*268e0*/  ISETP.NE.AND P1, PT, R3, RZ, PT ;  /* 0x000000ff0300720c */ /* 0x000fe40003f25270 */
[----:B------:R-:W0:Y:S02]  /*268f0*/  SYNCS.PHASECHK.TRANS64.TRYWAIT P0, [R4+URZ+0x32440], R2 ;  /* 0x03244002040075a7 */ /* 0x000e24000800017f */
[----:B0-----:R-:W-:Y:S09]  /*26900*/  @!P0 BRA `(.L_x_2200) ;  /* 0x0000003400648947 */ /* 0x001ff20003800000 */
.L_x_2294:
[----:B------:R-:W-:Y:S05]  /*26910*/  BSYNC B2 ;  /* 0x0000000000027941 */ /* 0x000fea0003800000 */
.L_x_2199:
        /* <DEDUP_REMOVED lines=9> */
.L_x_2202:
[----:B------:R-:W-:Y:S05]  /*269b0*/  BSYNC B2 ;  /* 0x0000000000027941 */ /* 0x000fea0003800000 */
.L_x_2201:
        /* <DEDUP_REMOVED lines=11> */
.L_x_2203:
        /* <DEDUP_REMOVED lines=13> */
.L_x_2295:
[----:B------:R-:W-:Y:S05]  /*26b40*/  BSYNC B2 ;  /* 0x0000000000027941 */ /* 0x000fea0003800000 */
.L_x_2204:
        /* <DEDUP_REMOVED lines=11> */
.L_x_2207:
[----:B------:R-:W-:Y:S05]  /*26c00*/  BSYNC B2 ;  /* 0x0000000000027941 */ /* 0x000fea0003800000 */
.L_x_2206:
        /* <DEDUP_REMOVED lines=9> */
.L_x_2208:
        /* <DEDUP_REMOVED lines=15> */
.L_x_2209:
        /* <DEDUP_REMOVED lines=15> */
.L_x_2210:
        /* <DEDUP_REMOVED lines=15> */
.L_x_2211:
        /* <DEDUP_REMOVED lines=10> */
.L_x_2197:
[----:B------:R-:W-:Y:S05]  /*27010*/  BSYNC B1 ;  /* 0x0000000000017941 */ /* 0x000fea0003800000 */
.L_x_2196:
[----:B------:R-:W2:Y:S01]  /*27020*/  LDL R3, [R1+0x47c] ;  /* 0x00047c0001037983 */ /* 0x000ea20000100800 */
[----:B------:R-:W-:Y:S01]  /*27030*/  VIADD R6, R6, 0x1 ;  /* 0x0000000106067836 */ /* 0x000fe20000000000 */
[----:B------:R-:W-:Y:S04]  /*27040*/  BSSY B1, `(.L_x_2212) ;  /* 0x0000097000017945 */ /* 0x000fe80003800000 */
[----:B------:R-:W-:-:S04]  /*27050*/  ISETP.NE.AND P0, PT, R6, 0x2, PT ;  /* 0x000000020600780c */ /* 0x000fc80003f05270 */
[----:B------:R-:W-:Y:S02]  /*27060*/  SEL R2, RZ, 0x1, P0 ;  /* 0x00000001ff027807 */ /* 0x000fe40000000000 */
[----:B------:R-:W-:Y:S01]  /*27070*/  SEL R18, R6, RZ, P0 ;  /* 0x000000ff06127207 */ /* 0x000fe20000000000 */
[----:B------:R-:W-:Y:S01]  /*27080*/  VIADD R6, R0, 0xffffffff ;  /* 0xffffffff00067836 */ /* 0x000fe20000000000 */
[----:B------:R-:W-:-:S05]  /*27090*/  LOP3.LUT R8, R7, R2, RZ, 0x3c, !PT ;  /* 0x0000000207087212 */ /* 0x000fca00078e3cff */
[----:B------:R0:W-:Y:S01]  /*270a0*/  STL [R1+0x474], R8 ;  /* 0x0004740801007387 */ /* 0x0001e20000100800 */
[----:B--2---:R-:W-:-:S13]  /*270b0*/  LOP3.LUT P2, RZ, R3, 0x2, RZ, 0xc0, !PT ;  /* 0x0000000203ff7812 */ /* 0x004fda000784c0ff */
[----:B0-----:R-:W-:Y:S05]  /*270c0*/  @!P2 BRA `(.L_x_2213) ;  /* 0x000000080038a947 */ /* 0x001fea0003800000 */
[----:B------:R-:W-:Y:S01]  /*270d0*/  LOP3.LUT P2, RZ, R3, 0x1, RZ, 0xc0, !PT ;  /* 0x0000000103ff7812 */ /* 0x000fe2000784c0ff */
[----:B------:R-:W-:-:S12]  /*270e0*/  IMAD.MOV.U32 R7, RZ, RZ, R6 ;  /* 0x000000ffff077224 */ /* 0x000fd800078e0006 */
        /* <DEDUP_REMOVED lines=20> */
.L_x_2214:
        /* <DEDUP_REMOVED lines=8> */
.L_x_2296:
[----:B------:R-:W-:Y:S05]  /*272b0*/  BSYNC B2 ;  /* 0x0000000000027941 */ /* 0x000fea0003800000 */
.L_x_2215:
        /* <DEDUP_REMOVED lines=9> */
.L_x_2218:
[----:B------:R-:W-:Y:S05]  /*27350*/  BSYNC B2 ;  /* 0x0000000000027941 */ /* 0x000fea0003800000 */
.L_x_2217:
        /* <DEDUP_REMOVED lines=11> */
.L_x_2219:
        /* <DEDUP_REMOVED lines=13> */
.L_x_2297:
[----:B------:R-:W-:Y:S05]  /*274e0*/  BSYNC B2 ;  /* 0x0000000000027941 */ /* 0x000fea0003800000 */
.L_x_2220:
        /* <DEDUP_REMOVED lines=11> */
.L_x_2223:
[----:B------:R-:W-:Y:S05]  /*275a0*/  BSYNC B2 ;  /* 0x0000000000027941 */ /* 0x000fea0003800000 */
.L_x_2222:
        /* <DEDUP_REMOVED lines=9> */
.L_x_2224:
        /* <DEDUP_REMOVED lines=15> */
.L_x_2225:
        /* <DEDUP_REMOVED lines=15> */
.L_x_2226:
        /* <DEDUP_REMOVED lines=15> */
.L_x_2227:
        /* <DEDUP_REMOVED lines=10> */
.L_x_2213:
[----:B------:R-:W-:Y:S05]  /*279b0*/  BSYNC B1 ;  /* 0x0000000000017941 */ /* 0x000fea0003800000 */
.L_x_2212:
[----:B------:R-:W-:Y:S01]  /*279c0*/  ISETP.GT.AND P0, PT, R6, UR38, PT ;  /* 0x0000002606007c0c */ /* 0x000fe2000bf04270 */
[----:B------:R-:W-:-:S12]  /*279d0*/  VIADD R0, R0, 0xfffffffe ;  /* 0xfffffffe00007836 */ /* 0x000fd80000000000 */
[----:B------:R-:W-:Y:S05]  /*279e0*/  @P0 BRA `(.L_x_2228) ;  /* 0xffffffec00240947 */ /* 0x000fea000383ffff */
.L_x_2195:
[----:B------:R-:W-:Y:S05]  /*279f0*/  BSYNC B0 ;  /* 0x0000000000007941 */ /* 0x000fea0003800000 */
.L_x_2177:
[----:B------:R-:W3:Y:S01]  /*27a00*/  LDL.LU R2, [R1+0x474] ;  /* 0x0004740001027983 */ /* 0x000ee20000300800 */
[----:B0-----:R-:W0:Y:S01]  /*27a10*/  S2R R0, SR_TID.X ;  /* 0x0000000000007919 */ /* 0x001e220000002100 */
[----:B------:R-:W-:-:S05]  /*27a20*/  VIADD R18, R18, 0x1 ;  /* 0x0000000112127836 */ /* 0x000fca0000000000 */
[----:B------:R-:W-:Y:S02]  /*27a30*/  ISETP.NE.AND P0, PT, R18, 0x2, PT ;  /* 0x000000021200780c */ /* 0x000fe40003f05270 */
[----:B0-----:R-:W-:-:S04]  /*27a40*/  LOP3.LUT R0, R0, 0x7f, RZ, 0xc0, !PT ;  /* 0x0000007f00007812 */ /* 0x001fc800078ec0ff */
[----:B------:R-:W-:Y:S02]  /*27a50*/  ISETP.NE.AND P2, PT, R0, RZ, PT ;  /* 0x000000ff0000720c */ /* 0x000fe40003f45270 */
[----:B------:R-:W-:Y:S01]  /*27a60*/  SEL R0, RZ, 0x1, P0 ;  /* 0x00000001ff007807 */ /* 0x000fe20000000000 */
[----:B------:R-:W-:Y:S03]  /*27a70*/  BSSY B0, `(.L_x_2229) ;  /* 0x0000011000007945 */ /* 0x000fe60003800000 */
[----:B---3--:R-:W-:-:S05]  /*27a80*/  LOP3.LUT R2, R2, R0, RZ, 0x3c, !PT ;  /* 0x0000000002027212 */ /* 0x008fca00078e3cff */
[----:B------:R0:W-:Y:S02]  /*27a90*/  STL [R1+0x474], R2 ;  /* 0x0004740201007387 */ /* 0x0001e40000100800 */
[----:B------:R-:W-:Y:S05]  /*27aa0*/  @P2 BRA `(.L_x_2230) ;  /* 0x0000000000342947 */ /* 0x000fea0003800000 */
[----:B-1----:R-:W1:Y:S01]  /*27ab0*/  S2R R5, SR_LANEID ;  /* 0x0000000000057919 */ /* 0x002e620000000000 */
[----:B------:R-:W-:Y:S01]  /*27ac0*/  VOTEU.ANY UR4, UPT, PT ;  /* 0x0000000000047886 */ /* 0x000fe200038e0100 */
[----:B0-----:R-:W0:Y:S01]  /*27ad0*/  LDC.64 R2, c[0x0][0xd80] ;  /* 0x00036000ff027b82 */ /* 0x001e220000000a00 */
[----:B------:R-:W1:Y:S02]  /*27ae0*/  FLO.U32 R0, UR4 ;  /* 0x0000000400007d00 */ /* 0x000e6400080e0000 */
[----:B-1----:R-:W-:-:S06]  /*27af0*/  ISETP.EQ.U32.AND P1, PT, R0, R5, PT ;  /* 0x000000050000720c */ /* 0x002fcc0003f22070 */
[----:B------:R-:W0:Y:S07]  /*27b00*/  POPC R5, UR4 ;  /* 0x0000000400057d09 */ /* 0x000e2e0008000000 */
[----:B0-----:R-:W3:Y:S01]  /*27b10*/  @P1 ATOMG.E.ADD.STRONG.GPU PT, R3, desc[UR48][R2.64], R5 ;  /* 0x00000005020319a8 */ /* 0x001ee200081ee1f0 */
[----:B------:R-:W0:Y:S02]  /*27b20*/  S2R R4, SR_LTMASK ;  /* 0x0000000000047919 */ /* 0x000e240000003900 */
[----:B0-----:R-:W-:-:S04]  /*27b30*/  LOP3.LUT R4, R4, UR4, RZ, 0xc0, !PT ;  /* 0x0000000404047c12 */ /* 0x001fc8000f8ec0ff */
[----:B------:R-:W0:Y:S01]  /*27b40*/  POPC R7, R4 ;  /* 0x0000000400077309 */ /* 0x000e220000000000 */
[----:B---3--:R-:W0:Y:S02]  /*27b50*/  SHFL.IDX PT, R0, R3, R0, 0x1f ;  /* 0x00001f0003007589 */ /* 0x008e2400000e0000 */
[----:B0-----:R-:W-:-:S05]  /*27b60*/  IADD3 R0, R0, UR42, R7 ;  /* 0x0000002a00007c10 */ /* 0x001fca000fffe007 */
[----:B------:R3:W-:Y:S02]  /*27b70*/  STL [R1+0x484], R0 ;  /* 0x0004840001007387 */ /* 0x0007e40000100800 */
.L_x_2230:
[----:B------:R-:W-:Y:S05]  /*27b80*/  BSYNC B0 ;  /* 0x0000000000007941 */ /* 0x000fea0003800000 */
.L_x_2229:
[----:B------:R-:W-:-:S07]  /*27b90*/  SEL R18, R18, RZ, P0 ;  /* 0x000000ff12127207 */ /* 0x000fce0000000000 */
.L_x_2143:
[----:B------:R-:W-:Y:S05]  /*27ba0*/  BSYNC B7 ;  /* 0x0000000000077941 */ /* 0x000fea0003800000 */
.L_x_2141:
[----:B---34-:R-:W3:Y:S04]  /*27bb0*/  LDL R0, [R1+0x47c] ;  /* 0x00047c0001007983 */ /* 0x018ee80000100800 */
[----:B0-----:R0:W5:Y:S01]  /*27bc0*/  LDL R2, [R1+0x484] ;  /* 0x0004840001027983 */ /* 0x0011620000100800 */
[----:B---3--:R-:W-:-:S13]  /*27bd0*/  LOP3.LUT P0, RZ, R0, 0x80, RZ, 0xc0, !PT ;  /* 0x0000008000ff7812 */ /* 0x008fda000780c0ff */
[----:B0-----:R-:W-:Y:S05]  /*27be0*/  @!P0 BRA `(.L_x_2231) ;  /* 0x0000000000288947 */ /* 0x001fea0003800000 */
[----:B------:R-:W-:Y:S05]  /*27bf0*/  WARPSYNC.ALL ;  /* 0x0000000000007948 */ /* 0x000fea0003800000 */
[----:B------:R-:W0:Y:S08]  /*27c00*/  S2UR UR5, SR_CgaCtaId ;  /* 0x00000000000579c3 */ /* 0x000e300000008800 */
[----:B------:R-:W-:Y:S06]  /*27c10*/  BAR.SYNC.DEFER_BLOCKING 0x5, 0x180 ;  /* 0x0146000000007b1d */ /* 0x000fec0000010000 */
[----:B------:R-:W-:-:S02]  /*27c20*/  UMOV UR4, 0x400 ;  /* 0x0000040000047882 */ /* 0x000fc40000000000 */
[----:B0-----:R-:W-:-:S06]  /*27c30*/  ULEA UR4, UR5, UR4, 0x18 ;  /* 0x0000000405047291 */ /* 0x001fcc000f8ec03f */
[----:B------:R-:W-:-:S05]  /*27c40*/  IMAD.U32 R17, RZ, RZ, UR4 ;  /* 0x00000004ff117e24 */ /* 0x000fca000f8e00ff */
[----:B-----5:R-:W0:Y:S04]  /*27c50*/  LDS R2, [R17+0x324d0] ;  /* 0x0324d00011027984 */ /* 0x020e280000000800 */
[----:B0-----:R4:W-:Y:S01]  /*27c60*/  STL [R1+0x484], R2 ;  /* 0x0004840201007387 */ /* 0x0019e20000100800 */
[----:B------:R-:W-:Y:S06]  /*27c70*/  BAR.ARV 0x4, 0x180 ;  /* 0x0106000000007b1d */ /* 0x000fec0000002000 */
[----:B------:R-:W-:Y:S05]  /*27c80*/  BRA `(.L_x_2232) ;  /* 0x00000000002c7947 */ /* 0x000fea0003800000 */
.L_x_2231:
[----:B------:R-:W-:-:S03]  /*27c90*/  UMOV UR4, 0xffffffff ;  /* 0xffffffff00047882 */ /* 0x000fc60000000000 */
[----:B------:R-:W-:Y:S05]  /*27ca0*/  BRA.DIV UR4, `(.L_x_2233) ;  /* 0x0000002204cc7947 */ /* 0x000fea000b800000 */
[----:B-----5:R0:W3:Y:S02]  /*27cb0*/  SHFL.IDX PT, R14, R2, RZ, 0x1f ;  /* 0x00001fff020e7589 */ /* 0x0200e400000e0000 */
.L_x_2300:
[----:B------:R-:W4:Y:S01]  /*27cc0*/  @!P2 S2R R3, SR_CgaCtaId ;  /* 0x000000000003a919 */ /* 0x000f220000008800 */
[----:B------:R-:W-:Y:S05]  /*27cd0*/  WARPSYNC.ALL ;  /* 0x0000000000007948 */ /* 0x000fea0003800000 */
[----:B------:R-:W-:Y:S01]  /*27ce0*/  BAR.SYNC.DEFER_BLOCKING 0x4, 0x180 ;  /* 0x0106000000007b1d */ /* 0x000fe20000010000 */
[----:B------:R-:W-:-:S05]  /*27cf0*/  @!P2 MOV R0, 0x400 ;  /* 0x000004000000a802 */ /* 0x000fca0000000f00 */
[----:B---3--:R3:W-:Y:S01]  /*27d00*/  STL [R1+0x484], R14 ;  /* 0x0004840e01007387 */ /* 0x0087e20000100800 */
[----:B----4-:R-:W-:-:S05]  /*27d10*/  @!P2 LEA R17, R3, R0, 0x18 ;  /* 0x000000000311a211 */ /* 0x010fca00078ec0ff */
[----:B------:R3:W-:Y:S01]  /*27d20*/  @!P2 STS [R17+0x324d0], R2 ;  /* 0x0324d0021100a388 */ /* 0x0007e20000000800 */
[----:B------:R-:W-:Y:S06]  /*27d30*/  BAR.ARV 0x5, 0x180 ;  /* 0x0146000000007b1d */ /* 0x000fec0000002000 */
.L_x_2232:
[----:B------:R-:W5:Y:S01]  /*27d40*/  LDL R0, [R1+0x484] ;  /* 0x0004840001007983 */ /* 0x000f620000100800 */
[----:B------:R-:W-:Y:S02]  /*27d50*/  ULDC UR4, c[0x0][0xd38] ;  /* 0x00034e0000047ab9 */ /* 0x000fe40000000800 */
[----:B-----5:R-:W-:-:S13]  /*27d60*/  ISETP.GE.AND P0, PT, R0, UR4, PT ;  /* 0x0000000400007c0c */ /* 0x020fda000bf06270 */
[----:B------:R-:W-:Y:S05]  /*27d70*/  @!P0 BRA `(.L_x_2234) ;  /* 0xffffffac00888947 */ /* 0x000fea000383ffff */
.L_x_2132:
[----:B0-----:R-:W5:Y:S01]  /*27d80*/  LDL.LU R0, [R1+0x4a8] ;  /* 0x0004a80001007983 */ /* 0x001f620000300800 */
[----:B------:R-:W-:Y:S01]  /*27d90*/  BSSY B0, `(.L_x_2235) ;  /* 0x000000b000007945 */ /* 0x000fe20003800000 */
[----:B-1----:R-:W0:Y:S01]  /*27da0*/  S2R R5, SR_CgaCtaId ;  /* 0x0000000000057919 */ /* 0x002e220000008800 */
[----:B-----5:R-:W-:-:S05]  /*27db0*/  VIADD R0, R0, 0x1 ;  /* 0x0000000100007836 */ /* 0x020fca0000000000 */
[----:B---34-:R-:W-:-:S04]  /*27dc0*/  LEA.HI R2, R0, R0, RZ, 0x1 ;  /* 0x0000000000027211 */ /* 0x018fc800078f08ff */
[----:B------:R-:W-:-:S05]  /*27dd0*/  LOP3.LUT R3, R2, 0xfffffffe, RZ, 0xc0, !PT ;  /* 0xfffffffe02037812 */ /* 0x000fca00078ec0ff */
[----:B------:R-:W-:Y:S01]  /*27de0*/  IMAD.IADD R3, R0, 0x1, -R3 ;  /* 0x0000000100037824 */ /* 0x000fe200078e0a03 */
[----:B------:R-:W-:-:S04]  /*27df0*/  MOV R0, 0x400 ;  /* 0x0000040000007802 */ /* 0x000fc80000000f00 */
[----:B0-----:R-:W-:Y:S02]  /*27e00*/  LEA R0, R5, R0, 0x18 ;  /* 0x0000000005007211 */ /* 0x001fe400078ec0ff */
[----:B------:R-:W-:-:S04]  /*27e10*/  SHF.L.U32 R3, R3, 0x1f, RZ ;  /* 0x0000001f03037819 */ /* 0x000fc800000006ff */
[----:B------:R-:W0:Y:S02]  /*27e20*/  SYNCS.PHASECHK.TRANS64.TRYWAIT P0, [R0+URZ+0x32420], R3 ;  /* 0x03242003000075a7 */ /* 0x000e24000800017f */
[----:B0-----:R-:W-:Y:S05]  /*27e30*/  @!P0 BRA `(.L_x_2236) ;  /* 0x0000002000908947 */ /* 0x001fea0003800000 */
.L_x_2301:
[----:B------:R-:W-:Y:S05]  /*27e40*/  BSYNC B0 ;  /* 0x0000000000007941 */ /* 0x000fea0003800000 */
.L_x_2235:
[----:B------:R-:W-:-:S03]  /*27e50*/  UMOV UR4, 0xffffffff ;  /* 0xffffffff00047882 */ /* 0x000fc60000000000 */
[----:B------:R-:W-:Y:S05]  /*27e60*/  BRA.DIV UR4, `(.L_x_2237) ;  /* 0x0000002204987947 */ /* 0x000fea000b800000 */
[----:B------:R-:W1:Y:S02]  /*27e70*/  S2R R2, SR_TID.X ;  /* 0x0000000000027919 */ /* 0x000e640000002100 */
[----:B-1----:R-:W-:-:S04]  /*27e80*/  SHF.R.U32.HI R2, RZ, 0x5, R2 ;  /* 0x00000005ff027819 */ /* 0x002fc80000011602 */
[----:B------:R-:W-:-:S05]  /*27e90*/  LOP3.LUT R2, R2, 0x3, RZ, 0xc0, !PT ;  /* 0x0000000302027812 */ /* 0x000fca00078ec0ff */
[----:B------:R1:W3:Y:S02]  /*27ea0*/  SHFL.IDX PT, R14, R2, RZ, 0x1f ;  /* 0x00001fff020e7589 */ /* 0x0002e400000e0000 */
.L_x_2304:
[----:B---3--:R-:W-:Y:S01]  /*27eb0*/  ISETP.NE.AND P0, PT, R14, RZ, PT ;  /* 0x000000ff0e00720c */ /* 0x008fe20003f05270 */
[----:B------:R-:W-:-:S12]  /*27ec0*/  BSSY B0, `(.L_x_2238) ;  /* 0x0000025000007945 */ /* 0x000fd80003800000 */
[----:B------:R-:W-:Y:S05]  /*27ed0*/  @P0 BRA `(.L_x_2239) ;  /* 0x00000000008c0947 */ /* 0x000fea0003800000 */
[----:B------:R-:W-:-:S03]  /*27ee0*/  UMOV UR4, 0xffffffff ;  /* 0xffffffff00047882 */ /* 0x000fc60000000000 */
[----:B------:R-:W-:Y:S05]  /*27ef0*/  BRA.DIV UR4, `(.L_x_2240) ;  /* 0x0000002204a87947 */ /* 0x000fea000b800000 */
[----:B------:R-:W-:-:S13]  /*27f00*/  ELECT P6, URZ, PT ;  /* 0x00000000003f782f */ /* 0x000fda00038c0000 */
.L_x_2307:
[----:B------:R-:W-:Y:S05]  /*27f10*/  @!P6 BRA `(.L_x_2239) ;  /* 0x00000000007ce947 */ /* 0x000fea0003800000 */
[----:B------:R-:W-:-:S06]  /*27f20*/  ULOP3.LUT UR4, UR41, 0x2, URZ, 0xfc, !UPT ;  /* 0x0000000229047892 */ /* 0x000fcc000f8efc3f */
[----:B-1----:R-:W-:-:S05]  /*27f30*/  IMAD.U32 R2, RZ, RZ, UR4 ;  /* 0x00000004ff027e24 */ /* 0x002fca000f8e00ff */
[----:B------:R-:W-:-:S13]  /*27f40*/  ISETP.NE.AND P2, PT, R2, 0x3, PT ;  /* 0x000000030200780c */ /* 0x000fda0003f45270 */
[----:B------:R-:W-:Y:S05]  /*27f50*/  @!P2 BRA `(.L_x_2241) ;  /* 0x000000000004a947 */ /* 0x000fea0003800000 */
[----:B------:R-:W-:Y:S01]  /*27f60*/  BPT.TRAP 0x1 ;  /* 0x000000040000795c */ /* 0x000fe20000300000 */
.L_x_2241:
[----:B------:R-:W3:Y:S01]  /*27f70*/  LDL.LU R7, [R1+0x474] ;  /* 0x0004740001077983 */ /* 0x000ee20000300800 */
[----:B0-----:R-:W-:Y:S02]  /*27f80*/  VIADD R3, R0, 0x32440 ;  /* 0x0003244000037836 */ /* 0x001fe40000000000 */
[C---:B------:R-:W-:Y:S02]  /*27f90*/  VIADD R2, R18.reuse, 0x1 ;  /* 0x0000000112027836 */ /* 0x040fe40000000000 */
[----:B--2---:R-:W-:-:S03]  /*27fa0*/  IMAD R6, R18, 0x8, R3 ;  /* 0x0000000812067824 */ /* 0x004fc600078e0203 */
[----:B------:R-:W-:-:S04]  /*27fb0*/  ISETP.NE.AND P1, PT, R2, 0x2, PT ;  /* 0x000000020200780c */ /* 0x000fc80003f25270 */
[----:B------:R-:W-:Y:S02]  /*27fc0*/  SEL R4, RZ, 0x1, P1 ;  /* 0x00000001ff047807 */ /* 0x000fe40000800000 */
[C---:B---3--:R-:W-:Y:S02]  /*27fd0*/  SHF.L.U32 R5, R7.reuse, 0x1f, RZ ;  /* 0x0000001f07057819 */ /* 0x048fe400000006ff */
[----:B------:R-:W-:Y:S02]  /*27fe0*/  LOP3.LUT R7, R7, R4, RZ, 0x3c, !PT ;  /* 0x0000000407077212 */ /* 0x000fe400078e3cff */
[----:B------:R-:W0:Y:S01]  /*27ff0*/  SYNCS.PHASECHK.TRANS64.TRYWAIT P0, [R6+URZ], R5 ;  /* 0x00000005060075a7 */ /* 0x000e22000800017f */
[----:B------:R-:W-:Y:S02]  /*28000*/  SEL R4, R2, RZ, P1 ;  /* 0x000000ff02047207 */ /* 0x000fe40000800000 */
[----:B------:R-:W-:-:S03]  /*28010*/  SHF.L.U32 R2, R7, 0x1f, RZ ;  /* 0x0000001f07027819 */ /* 0x000fc600000006ff */
[----:B------:R-:W-:Y:S01]  /*28020*/  IMAD R3, R4, 0x8, R3 ;  /* 0x0000000804037824 */ /* 0x000fe200078e0203 */
[----:B0-----:R-:W-:Y:S06]  /*28030*/  @!P0 BRA `(.L_x_2242) ;  /* 0x0000002000788947 */ /* 0x001fec0003800000 */
.L_x_2308:
[----:B------:R-:W1:Y:S02]  /*28040*/  SYNCS.PHASECHK.TRANS64.TRYWAIT P0, [R3+URZ], R2 ;  /* 0x00000002030075a7 */ /* 0x000e64000800017f */
[----:B-1----:R-:W-:Y:S05]  /*28050*/  @!P0 BRA `(.L_x_2243) ;  /* 0x0000002000848947 */ /* 0x002fea0003800000 */
.L_x_2309:
[----:B------:R-:W-:Y:S05]  /*28060*/  @!P2 BRA `(.L_x_2244) ;  /* 0x000000000004a947 */ /* 0x000fea0003800000 */
[----:B------:R-:W-:Y:S01]  /*28070*/  BPT.TRAP 0x1 ;  /* 0x000000040000795c */ /* 0x000fe20000300000 */
.L_x_2244:
[----:B-1----:R-:W-:-:S04]  /*28080*/  VIADD R3, R0, 0x32460 ;  /* 0x0003246000037836 */ /* 0x002fc80000000000 */
[----:B------:R-:W-:-:S04]  /*28090*/  IMAD R18, R18, 0x8, R3 ;  /* 0x0000000812127824 */ /* 0x000fc800078e0203 */
[----:B------:R-:W1:Y:S02]  /*280a0*/  SYNCS.PHASECHK.TRANS64.TRYWAIT P0, [R18+URZ], R5 ;  /* 0x00000005120075a7 */ /* 0x000e64000800017f */
[----:B-1----:R-:W-:Y:S05]  /*280b0*/  @!P0 BRA `(.L_x_2245) ;  /* 0x0000002000808947 */ /* 0x002fea0003800000 */
.L_x_2310:
[----:B------:R-:W-:-:S07]  /*280c0*/  IMAD R3, R4, 0x8, R3 ;  /* 0x0000000804037824 */ /* 0x000fce00078e0203 */
.L_x_2246:
[----:B--2---:R2:W3:Y:S02]  /*280d0*/  SYNCS.PHASECHK.TRANS64.TRYWAIT P0, [R3+URZ], R2 ;  /* 0x00000002030075a7 */ /* 0x0044e4000800017f */
[----:B---3--:R-:W-:Y:S05]  /*280e0*/  @!P0 NANOSLEEP.SYNCS 0x989680 ;  /* 0x009896800000895d */ /* 0x008fea0003900000 */
[----:B------:R-:W3:Y:S02]  /*280f0*/  @!P0 SYNCS.PHASECHK.TRANS64 P0, [R3+URZ], R2 ;  /* 0x00000002030085a7 */ /* 0x000ee4000800007f */
[----:B---3--:R-:W-:Y:S05]  /*28100*/  @!P0 BRA `(.L_x_2246) ;  /* 0xfffffffc00f08947 */ /* 0x008fea000383ffff */
.L_x_2239:
[----:B------:R-:W-:Y:S05]  /*28110*/  BSYNC B0 ;  /* 0x0000000000007941 */ /* 0x000fea0003800000 */
.L_x_2238:
[----:B------:R-:W-:Y:S05]  /*28120*/  EXIT ;  /* 0x000000000000794d */ /* 0x000fea0003800000 */
.L_x_2020:
[----:B0-----:R-:W-:-:S04]  /*28130*/  IMAD.U32 R9, RZ, RZ, UR44 ;  /* 0x0000002cff097e24 */ /* 0x001fc8000f8e00ff */
[----:B------:R0:W1:Y:S03]  /*28140*/  SYNCS.PHASECHK.TRANS64.TRYWAIT P0, [R9+URZ+0x32400], R0 ;  /* 0x03240000090075a7 */ /* 0x000066000800017f */
[----:B-1----:R-:W-:Y:S05]  /*28150*/  @!P0 NANOSLEEP.SYNCS 0x989680 ;  /* 0x009896800000895d */ /* 0x002fea0003900000 */
[----:B------:R-:W1:Y:S02]  /*28160*/  @!P0 SYNCS.PHASECHK.TRANS64 P0, [R9+URZ+0x32400], R0 ;  /* 0x03240000090085a7 */ /* 0x000e64000800007f */
[----:B-1----:R-:W-:Y:S05]  /*28170*/  @!P0 BRA `(.L_x_2020) ;  /* 0xfffffffc00ec8947 */ /* 0x002fea000383ffff */
[----:B------:R-:W-:Y:S05]  /*28180*/  BRA `(.L_x_2247) ;  /* 0xfffffda400547947 */ /* 0x000fea000383ffff */
.L_x_2027:
[----:B-1----:R1:W2:Y:S02]  /*28190*/  SYNCS.PHASECHK.TRANS64.TRYWAIT P0, [R20+URZ], R21 ;  /* 0x00000015140075a7 */ /* 0x0022a4000800017f */
[----:B--2---:R-:W-:Y:S05]  /*281a0*/  @!P0 NANOSLEEP.SYNCS 0x989680 ;  /* 0x009896800000895d */ /* 0x004fea0003900000 */
[----:B------:R-:W2:Y:S02]  /*281b0*/  @!P0 SYNCS.PHASECHK.TRANS64 P0, [R20+URZ], R21 ;  /* 0x00000015140085a7 */ /* 0x000ea4000800007f */
[----:B--2---:R-:W-:Y:S05]  /*281c0*/  @!P0 BRA `(.L_x_2027) ;  /* 0xfffffffc00f08947 */ /* 0x004fea000383ffff */
[----:B------:R-:W-:Y:S05]  /*281d0*/  BRA `(.L_x_2026) ;  /* 0xfffffda800647947 */ /* 0x000fea000383ffff */
.L_x_2029:
[----:B0-----:R-:W-:-:S04]  /*281e0*/  IMAD.U32 R9, RZ, RZ, UR44 ;  /* 0x0000002cff097e24 */ /* 0x001fc8000f8e00ff */
[----:B------:R0:W1:Y:S03]  /*281f0*/  SYNCS.PHASECHK.TRANS64.TRYWAIT P0, [R9+URZ+0x32410], R8 ;  /* 0x03241008090075a7 */ /* 0x000066000800017f */
[----:B-1----:R-:W-:Y:S05]  /*28200*/  @!P0 NANOSLEEP.SYNCS 0x989680 ;  /* 0x009896800000895d */ /* 0x002fea0003900000 */
[----:B------:R-:W1:Y:S02]  /*28210*/  @!P0 SYNCS.PHASECHK.TRANS64 P0, [R9+URZ+0x32410], R8 ;  /* 0x03241008090085a7 */ /* 0x000e64000800007f */
[----:B-1----:R-:W-:Y:S05]  /*28220*/  @!P0 BRA `(.L_x_2029) ;  /* 0xfffffffc00ec8947 */ /* 0x002fea000383ffff */
[----:B------:R-:W-:Y:S05]  /*28230*/  BRA `(.L_x_2248) ;  /* 0xfffffdac00387947 */ /* 0x000fea000383ffff */
.L_x_2036:
[----:B-1----:R1:W2:Y:S02]  /*28240*/  SYNCS.PHASECHK.TRANS64.TRYWAIT P0, [R8+URZ], R9 ;  /* 0x00000009080075a7 */ /* 0x0022a4000800017f */
[----:B--2---:R-:W-:Y:S05]  /*28250*/  @!P0 NANOSLEEP.SYNCS 0x989680 ;  /* 0x009896800000895d */ /* 0x004fea0003900000 */
[----:B------:R-:W2:Y:S02]  /*28260*/  @!P0 SYNCS.PHASECHK.TRANS64 P0, [R8+URZ], R9 ;  /* 0x00000009080085a7 */ /* 0x000ea4000800007f */
[----:B--2---:R-:W-:Y:S05]  /*28270*/  @!P0 BRA `(.L_x_2036) ;  /* 0xfffffffc00f08947 */ /* 0x004fea000383ffff */
[----:B------:R-:W-:Y:S05]  /*28280*/  BRA `(.L_x_2035) ;  /* 0xfffffdac007c7947 */ /* 0x000fea000383ffff */
.L_x_2071:
[----:B0-----:R0:W1:Y:S02]  /*28290*/  SYNCS.PHASECHK.TRANS64.TRYWAIT P2, [R0+URZ], R3 ;  /* 0x00000003000075a7 */ /* 0x001064000804017f */
[----:B-1----:R-:W-:Y:S05]  /*282a0*/  @!P2 NANOSLEEP.SYNCS 0x989680 ;  /* 0x009896800000a95d */ /* 0x002fea0003900000 */
[----:B------:R-:W1:Y:S02]  /*282b0*/  @!P2 SYNCS.PHASECHK.TRANS64 P2, [R0+URZ], R3 ;  /* 0x000000030000a5a7 */ /* 0x000e64000804007f */
[----:B-1----:R-:W-:Y:S05]  /*282c0*/  @!P2 BRA `(.L_x_2071) ;  /* 0xfffffffc00f0a947 */ /* 0x002fea000383ffff */
[----:B------:R-:W-:Y:S05]  /*282d0*/  BRA `(.L_x_2070) ;  /* 0xfffffe1800dc7947 */ /* 0x000fea000383ffff */
.L_x_2078:
[----:B-1----:R1:W2:Y:S02]  /*282e0*/  SYNCS.PHASECHK.TRANS64.TRYWAIT P2, [R4+URZ], R5 ;  /* 0x00000005040075a7 */ /* 0x0022a4000804017f */
[----:B--2---:R-:W-:Y:S05]  /*282f0*/  @!P2 NANOSLEEP.SYNCS 0x989680 ;  /* 0x009896800000a95d */ /* 0x004fea0003900000 */
[----:B------:R-:W2:Y:S02]  /*28300*/  @!P2 SYNCS.PHASECHK.TRANS64 P2, [R4+URZ], R5 ;  /* 0x000000050400a5a7 */ /* 0x000ea4000804007f */
[----:B--2---:R-:W-:Y:S05]  /*28310*/  @!P2 BRA `(.L_x_2078) ;  /* 0xfffffffc00f0a947 */ /* 0x004fea000383ffff */
[----:B------:R-:W-:Y:S05]  /*28320*/  BRA `(.L_x_2077) ;  /* 0xfffffe2000007947 */ /* 0x000fea000383ffff */
.L_x_2089:
[----:B-1----:R1:W2:Y:S02]  /*28330*/  SYNCS.PHASECHK.TRANS64.TRYWAIT P1, [R0+URZ], R7 ;  /* 0x00000007000075a7 */ /* 0x0022a4000802017f */
[----:B--2---:R-:W-:Y:S05]  /*28340*/  @!P1 NANOSLEEP.SYNCS 0x989680 ;  /* 0x009896800000995d */ /* 0x004fea0003900000 */
[----:B------:R-:W2:Y:S02]  /*28350*/  @!P1 SYNCS.PHASECHK.TRANS64 P1, [R0+URZ], R7 ;  /* 0x00000007000095a7 */ /* 0x000ea4000802007f */
[----:B--2---:R-:W-:Y:S05]  /*28360*/  @!P1 BRA `(.L_x_2089) ;  /* 0xfffffffc00f09947 */ /* 0x004fea000383ffff */
[----:B------:R-:W-:Y:S05]  /*28370*/  BRA `(.L_x_2088) ;  /* 0xfffffeb800287947 */ /* 0x000fea000383ffff */
.L_x_2096:
[----:B-1----:R1:W2:Y:S02]  /*28380*/  SYNCS.PHASECHK.TRANS64.TRYWAIT P1, [R4+URZ], R5 ;  /* 0x00000005040075a7 */ /* 0x0022a4000802017f */
[----:B--2---:R-:W-:Y:S05]  /*28390*/  @!P1 NANOSLEEP.SYNCS 0x989680 ;  /* 0x009896800000995d */ /* 0x004fea0003900000 */
[----:B------:R-:W2:Y:S02]  /*283a0*/  @!P1 SYNCS.PHASECHK.TRANS64 P1, [R4+URZ], R5 ;  /* 0x00000005040095a7 */ /* 0x000ea4000802007f */
[----:B--2---:R-:W-:Y:S05]  /*283b0*/  @!P1 BRA `(.L_x_2096) ;  /* 0xfffffffc00f09947 */ /* 0x004fea000383ffff */
[----:B------:R-:W-:Y:S05]  /*283c0*/  BRA `(.L_x_2095) ;  /* 0xfffffebc004c7947 */ /* 0x000fea000383ffff */
.L_x_2149:
[----:B------:R-:W-:Y:S02]  /*283d0*/  IMAD.MOV.U32 R13, RZ, RZ, R5 ;  /* 0x000000ffff0d7224 */ /* 0x000fe400078e0005 */
[----:B------:R-:W-:Y:S02]  /*283e0*/  IMAD.MOV.U32 R12, RZ, RZ, RZ ;  /* 0x000000ffff0c7224 */ /* 0x000fe400078e00ff */
[----:B------:R-:W-:Y:S02]  /*283f0*/  IMAD.MOV.U32 R11, RZ, RZ, 0x1f ;  /* 0x0000001fff0b7424 */ /* 0x000fe400078e00ff */
[----:B------:R-:W-:-:S07]  /*28400*/  IMAD.MOV.U32 R15, RZ, RZ, -0x1 ;  /* 0xffffffffff0f7424 */ /* 0x000fce00078e00ff */
[----:B0-----:R-:W-:Y:S05]  /*28410*/  WARPSYNC.COLLECTIVE R15, `(.L_x_2249) ;  /* 0x000000000f087348 */ /* 0x001fea0003c00000 */
[----:B------:R1:W2:Y:S02]  /*28420*/  SHFL.IDX P6, R14, R13, R12, R11 ;  /* 0x0000000c0d0e7389 */ /* 0x0002a400000c000b */
[----:B012---:R-:W-:Y:S01]  /*28430*/  ENDCOLLECTIVE ;  /* 0x000000000000791b */ /* 0x007fe20003800000 */
.L_x_2249:
[----:B------:R-:W-:Y:S05]  /*28440*/  BRA `(.L_x_2250) ;  /* 0xffffffb400807947 */ /* 0x000fea000383ffff */
.L_x_2151:
[----:B------:R-:W-:Y:S01]  /*28450*/  BSSY B0, `(.L_x_2251) ;  /* 0x0000006000007945 */ /* 0x000fe20003800000 */
[----:B------:R-:W-:-:S07]  /*28460*/  IMAD.MOV.U32 R15, RZ, RZ, -0x1 ;  /* 0xffffffffff0f7424 */ /* 0x000fce00078e00ff */
[----:B-1-3--:R-:W-:Y:S05]  /*28470*/  WARPSYNC.COLLECTIVE R15, `(.L_x_2252) ;  /* 0x000000000f0c7348 */ /* 0x00afea0003c00000 */
[----:B------:R-:W-:Y:S02]  /*28480*/  ELECT P6, UR62, PT ;  /* 0x00000000003e782f */ /* 0x000fe400038c0000 */
[----:B------:R-:W-:Y:S01]  /*28490*/  MOV R14, UR62 ;  /* 0x0000003e000e7c02 */ /* 0x000fe20008000f00 */
[----:B-1-3--:R-:W-:Y:S10]  /*284a0*/  ENDCOLLECTIVE ;  /* 0x000000000000791b */ /* 0x00aff40003800000 */
.L_x_2252:
[----:B------:R-:W-:Y:S05]  /*284b0*/  BSYNC B0 ;  /* 0x0000000000007941 */ /* 0x000fea0003800000 */
.L_x_2251:
[----:B------:R-:W-:Y:S05]  /*284c0*/  BRA `(.L_x_2253) ;  /* 0xffffffb400887947 */ /* 0x000fea000383ffff */
.L_x_2153:
[----:B0-----:R0:W2:Y:S02]  /*284d0*/  SYNCS.PHASECHK.TRANS64.TRYWAIT P0, [R0+URZ+0x32440], R2 ;  /* 0x03244002000075a7 */ /* 0x0010a4000800017f */
[----:B--2---:R-:W-:Y:S05]  /*284e0*/  @!P0 NANOSLEEP.SYNCS 0x989680 ;  /* 0x009896800000895d */ /* 0x004fea0003900000 */
[----:B------:R-:W2:Y:S02]  /*284f0*/  @!P0 SYNCS.PHASECHK.TRANS64 P0, [R0+URZ+0x32440], R2 ;  /* 0x03244002000085a7 */ /* 0x000ea4000800007f */
[----:B--2---:R-:W-:Y:S05]  /*28500*/  @!P0 BRA `(.L_x_2153) ;  /* 0xfffffffc00f08947 */ /* 0x004fea000383ffff */
[----:B------:R-:W-:Y:S05]  /*28510*/  BRA `(.L_x_2254) ;  /* 0xffffffb400e07947 */ /* 0x000fea000383ffff */
.L_x_2157:
[----:B------:R-:W-:Y:S02]  /*28520*/  IMAD.MOV.U32 R13, RZ, RZ, R3 ;  /* 0x000000ffff0d7224 */ /* 0x000fe400078e0003 */
[----:B------:R-:W-:Y:S02]  /*28530*/  IMAD.MOV.U32 R12, RZ, RZ, RZ ;  /* 0x000000ffff0c7224 */ /* 0x000fe400078e00ff */
[----:B------:R-:W-:Y:S02]  /*28540*/  IMAD.MOV.U32 R11, RZ, RZ, 0x181f ;  /* 0x0000181fff0b7424 */ /* 0x000fe400078e00ff */
[----:B------:R-:W-:Y:S02]  /*28550*/  IMAD.MOV.U32 R15, RZ, RZ, -0x1 ;  /* 0xffffffffff0f7424 */ /* 0x000fe400078e00ff */
[----:B------:R-:W-:-:S07]  /*28560*/  VIADD R10, R10, UR40 ;  /* 0x000000280a0a7c36 */ /* 0x000fce0008000000 */
[----:B-----5:R-:W-:Y:S05]  /*28570*/  WARPSYNC.COLLECTIVE R15, `(.L_x_2255) ;  /* 0x000000000f087348 */ /* 0x020fea0003c00000 */
[----:B------:R0:W1:Y:S02]  /*28580*/  SHFL.IDX P6, R14, R13, R12, R11 ;  /* 0x0000000c0d0e7389 */ /* 0x00006400000c000b */
[----:B01---5:R-:W-:Y:S01]  /*28590*/  ENDCOLLECTIVE ;  /* 0x000000000000791b */ /* 0x023fe20003800000 */
.L_x_2255:
[----:B------:R0:W-:Y:S01]  /*285a0*/  STL [R1+0x480], R10 ;  /* 0x0004800a01007387 */ /* 0x0001e20000100800 */
[----:B------:R-:W-:Y:S02]  /*285b0*/  IMAD.MOV.U32 R13, RZ, RZ, R0 ;  /* 0x000000ffff0d7224 */ /* 0x000fe400078e0000 */
[----:B------:R-:W-:-:S07]  /*285c0*/  IMAD.MOV.U32 R4, RZ, RZ, R14 ;  /* 0x000000ffff047224 */ /* 0x000fce00078e000e */
[----:B0-----:R-:W-:Y:S05]  /*285d0*/  WARPSYNC.COLLECTIVE R15, `(.L_x_2256) ;  /* 0x000000000f087348 */ /* 0x001fea0003c00000 */
[----:B------:R1:W2:Y:S02]  /*285e0*/  SHFL.IDX P6, R14, R13, R12, R11 ;  /* 0x0000000c0d0e7389 */ /* 0x0002a400000c000b */
[----:B012---:R-:W-:Y:S01]  /*285f0*/  ENDCOLLECTIVE ;  /* 0x000000000000791b */ /* 0x007fe20003800000 */
.L_x_2256:
        /* <DEDUP_REMOVED lines=9> */
.L_x_2257:
        /* <DEDUP_REMOVED lines=10> */
.L_x_2258:
[----:B------:R-:W-:Y:S01]  /*28730*/  @!PT LDS RZ, [RZ] ;  /* 0x00000000fffff984 */ /* 0x000fe20000000800 */
[----:B------:R-:W-:Y:S01]  /*28740*/  @!PT LDS RZ, [RZ] ;  /* 0x00000000fffff984 */ /* 0x000fe20000000800 */
[----:B------:R-:W-:Y:S01]  /*28750*/  @!PT LDS RZ, [RZ] ;  /* 0x00000000fffff984 */ /* 0x000fe20000000800 */
[----:B------:R0:W-:Y:S01]  /*28760*/  @!P1 LDGSTS.E.BYPASS.LTC128B.128 [R8+0x18400], desc[UR48][R4.64], !P0 ;  /* 0x1840000004089fae */ /* 0x0001e2000c101d70 */
[----:B------:R-:W-:Y:S02]  /*28770*/  IMAD.MOV.U32 R13, RZ, RZ, R3 ;  /* 0x000000ffff0d7224 */ /* 0x000fe400078e0003 */
[----:B0-----:R-:W-:Y:S02]  /*28780*/  VIADD R5, R10, 0x10 ;  /* 0x000000100a057836 */ /* 0x001fe40000000000 */
[----:B------:R-:W-:-:S03]  /*28790*/  IMAD.MOV.U32 R12, RZ, RZ, 0x2 ;  /* 0x00000002ff0c7424 */ /* 0x000fc600078e00ff */
[----:B------:R-:W-:Y:S01]  /*287a0*/  ISETP.GE.AND P1, PT, R5, R2, PT ;  /* 0x000000020500720c */ /* 0x000fe20003f26270 */
[----:B------:R0:W-:Y:S01]  /*287b0*/  STL [R1+0x490], R5 ;  /* 0x0004900501007387 */ /* 0x0001e20000100800 */
[----:B------:R-:W-:-:S11]  /*287c0*/  IMAD.MOV.U32 R6, RZ, RZ, R14 ;  /* 0x000000ffff067224 */ /* 0x000fd600078e000e */
[----:B0-----:R-:W-:Y:S05]  /*287d0*/  WARPSYNC.COLLECTIVE R15, `(.L_x_2259) ;  /* 0x000000000f087348 */ /* 0x001fea0003c00000 */
[----:B------:R1:W2:Y:S02]  /*287e0*/  SHFL.IDX P6, R14, R13, R12, R11 ;  /* 0x0000000c0d0e7389 */ /* 0x0002a400000c000b */
[----:B012---:R-:W-:Y:S01]  /*287f0*/  ENDCOLLECTIVE ;  /* 0x000000000000791b */ /* 0x007fe20003800000 */
.L_x_2259:
[----:B------:R-:W-:Y:S01]  /*28800*/  @!P1 LEA R4, P2, R9, R6, 0x1 ;  /* 0x0000000609049211 */ /* 0x000fe200078408ff */
[----:B------:R-:W-:-:S04]  /*28810*/  VIADD R6, R10, 0x20 ;  /* 0x000000200a067836 */ /* 0x000fc80000000000 */
[----:B------:R-:W-:Y:S01]  /*28820*/  @!P1 IMAD.X R5, RZ, RZ, R7, P2 ;  /* 0x000000ffff059224 */ /* 0x000fe200010e0607 */
[----:B------:R0:W-:Y:S01]  /*28830*/  STL [R1+0x494], R6 ;  /* 0x0004940601007387 */ /* 0x0001e20000100800 */
[----:B------:R-:W-:Y:S02]  /*28840*/  IMAD.MOV.U32 R13, RZ, RZ, R0 ;  /* 0x000000ffff0d7224 */ /* 0x000fe400078e0000 */
[----:B------:R-:W-:Y:S01]  /*28850*/  VIADD R7, R10, 0x30 ;  /* 0x000000300a077836 */ /* 0x000fe20000000000 */
[----:B------:R-:W-:Y:S01]  /*28860*/  @!PT LDS RZ, [RZ] ;  /* 0x00000000fffff984 */ /* 0x000fe20000000800 */
[----:B------:R-:W-:Y:S01]  /*28870*/  @!PT LDS RZ, [RZ] ;  /* 0x00000000fffff984 */ /* 0x000fe20000000800 */
[----:B------:R-:W-:Y:S01]  /*28880*/  @!PT LDS RZ, [RZ] ;  /* 0x00000000fffff984 */ /* 0x000fe20000000800 */
[----:B------:R1:W-:Y:S01]  /*28890*/  @!P1 LDGSTS.E.BYPASS.LTC128B.128 [R8+0x18c00], desc[UR48][R4.64], !P0 ;  /* 0x18c0000004089fae */ /* 0x0003e2000c101d70 */
[----:B------:R-:W-:-:S03]  /*288a0*/  ISETP.GE.AND P1, PT, R6, R2, PT ;  /* 0x000000020600720c */ /* 0x000fc60003f26270 */
[----:B------:R0:W-:Y:S01]  /*288b0*/  STL [R1+0x498], R7 ;  /* 0x0004980701007387 */ /* 0x0001e20000100800 */
[----:B-1----:R-:W-:-:S09]  /*288c0*/  IMAD.MOV.U32 R4, RZ, RZ, R14 ;  /* 0x000000ffff047224 */ /* 0x002fd200078e000e */
[----:B0-----:R-:W-:Y:S05]  /*288d0*/  WARPSYNC.COLLECTIVE R15, `(.L_x_2260) ;  /* 0x000000000f087348 */ /* 0x001fea0003c00000 */
[----:B------:R1:W2:Y:S02]  /*288e0*/  SHFL.IDX P6, R14, R13, R12, R11 ;  /* 0x0000000c0d0e7389 */ /* 0x0002a400000c000b */
[----:B012---:R-:W-:Y:S01]  /*288f0*/  ENDCOLLECTIVE ;  /* 0x000000000000791b */ /* 0x007fe20003800000 */
.L_x_2260:
[----:B------:R-:W-:Y:S02]  /*28900*/  IMAD.MOV.U32 R13, RZ, RZ, R3 ;  /* 0x000000ffff0d7224 */ /* 0x000fe400078e0003 */
[----:B------:R-:W-:Y:S02]  /*28910*/  IMAD.MOV.U32 R12, RZ, RZ, 0x3 ;  /* 0x00000003ff0c7424 */ /* 0x000fe400078e00ff */
[----:B------:R-:W-:-:S07]  /*28920*/  IMAD.MOV.U32 R5, RZ, RZ, R14 ;  /* 0x000000ffff057224 */ /* 0x000fce00078e000e */
[----:B------:R-:W-:Y:S05]  /*28930*/  WARPSYNC.COLLECTIVE R15, `(.L_x_2261) ;  /* 0x000000000f087348 */ /* 0x000fea0003c00000 */
[----:B------:R0:W1:Y:S02]  /*28940*/  SHFL.IDX P6, R14, R13, R12, R11 ;  /* 0x0000000c0d0e7389 */ /* 0x00006400000c000b */
[----:B01----:R-:W-:Y:S01]  /*28950*/  ENDCOLLECTIVE ;  /* 0x000000000000791b */ /* 0x003fe20003800000 */
.L_x_2261:
        /* <DEDUP_REMOVED lines=10> */
.L_x_2262:
        /* <DEDUP_REMOVED lines=13> */
.L_x_2263:
        /* <DEDUP_REMOVED lines=10> */
.L_x_2264:
        /* <DEDUP_REMOVED lines=13> */
.L_x_2265:
        /* <DEDUP_REMOVED lines=10> */
.L_x_2266:
        /* <DEDUP_REMOVED lines=13> */
.L_x_2267:
        /* <DEDUP_REMOVED lines=10> */
.L_x_2268:
        /* <DEDUP_REMOVED lines=11> */
.L_x_2269:
        /* <DEDUP_REMOVED lines=10> */
.L_x_2270:
[----:B------:R-:W-:Y:S01]  /*28fa0*/  @!PT LDS RZ, [RZ] ;  /* 0x00000000fffff984 */ /* 0x000fe20000000800 */
[----:B------:R-:W-:Y:S01]  /*28fb0*/  @!PT LDS RZ, [RZ] ;  /* 0x00000000fffff984 */ /* 0x000fe20000000800 */
[----:B------:R-:W-:Y:S01]  /*28fc0*/  @!PT LDS RZ, [RZ] ;  /* 0x00000000fffff984 */ /* 0x000fe20000000800 */
[----:B------:R0:W-:Y:S01]  /*28fd0*/  @!P1 LDGSTS.E.BYPASS.LTC128B.128 [R8+0x1b400], desc[UR48][R4.64], !P0 ;  /* 0x1b40000004089fae */ /* 0x0001e2000c101d70 */
[----:B------:R-:W-:Y:S01]  /*28fe0*/  IMAD.MOV.U32 R0, RZ, RZ, R14 ;  /* 0x000000ffff007224 */ /* 0x000fe200078e000e */
[----:B------:R-:W-:Y:S06]  /*28ff0*/  BRA `(.L_x_2271) ;  /* 0xffffffb800247947 */ /* 0x000fec000383ffff */
.L_x_2161:
        /* <DEDUP_REMOVED lines=8> */
.L_x_2273:
[----:B------:R-:W-:Y:S05]  /*29080*/  BSYNC B0 ;  /* 0x0000000000007941 */ /* 0x000fea0003800000 */
.L_x_2272:
[----:B------:R-:W-:Y:S01]  /*29090*/  IMAD.MOV.U32 R13, RZ, RZ, R5 ;  /* 0x000000ffff0d7224 */ /* 0x000fe200078e0005 */
[----:B------:R0:W5:Y:S01]  /*290a0*/  LDL.LU R10, [R1+0x47c] ;  /* 0x00047c00010a7983 */ /* 0x0001620000300800 */
[----:B------:R-:W-:Y:S02]  /*290b0*/  IMAD.MOV.U32 R12, RZ, RZ, RZ ;  /* 0x000000ffff0c7224 */ /* 0x000fe400078e00ff */
[----:B------:R-:W-:Y:S01]  /*290c0*/  IMAD.MOV.U32 R11, RZ, RZ, 0x181f ;  /* 0x0000181fff0b7424 */ /* 0x000fe200078e00ff */
[----:B------:R0:W5:Y:S01]  /*290d0*/  LDL.LU R7, [R1+0x498] ;  /* 0x0004980001077983 */ /* 0x0001620000300800 */
[----:B------:R-:W-:Y:S02]  /*290e0*/  IMAD.MOV.U32 R15, RZ, RZ, -0x1 ;  /* 0xffffffffff0f7424 */ /* 0x000fe400078e00ff */
[----:B------:R-:W-:Y:S01]  /*290f0*/  IMAD.MOV.U32 R2, RZ, RZ, R14 ;  /* 0x000000ffff027224 */ /* 0x000fe200078e000e */
[----:B------:R0:W5:Y:S06]  /*29100*/  LDL.LU R6, [R1+0x4a4] ;  /* 0x0004a40001067983 */ /* 0x00016c0000300800 */
[----:B0----5:R-:W-:Y:S05]  /*29110*/  WARPSYNC.COLLECTIVE R15, `(.L_x_2274) ;  /* 0x000000000f087348 */ /* 0x021fea0003c00000 */
[----:B------:R1:W2:Y:S02]  /*29120*/  SHFL.IDX P6, R14, R13, R12, R11 ;  /* 0x0000000c0d0e7389 */ /* 0x0002a400000c000b */
[----:B012--5:R-:W-:Y:S01]  /*29130*/  ENDCOLLECTIVE ;  /* 0x000000000000791b */ /* 0x027fe20003800000 */
.L_x_2274:
[----:B------:R-:W-:Y:S01]  /*29140*/  ULDC UR4, c[0x0][0x288] ;  /* 0x0000a20000047ab9 */ /* 0x000fe20000000800 */
[----:B------:R-:W2:Y:S04]  /*29150*/  LDL.LU R13, [R1+0x490] ;  /* 0x00049000010d7983 */ /* 0x000ea80000300800 */
[----:B------:R-:W3:Y:S04]  /*29160*/  LDL.LU R12, [R1+0x494] ;  /* 0x00049400010c7983 */ /* 0x000ee80000300800 */
[----:B------:R-:W4:Y:S01]  /*29170*/  LDL.LU R11, [R1+0x49c] ;  /* 0x00049c00010b7983 */ /* 0x000f220000300800 */
[----:B------:R-:W-:-:S03]  /*29180*/  IMAD.MOV.U32 R3, RZ, RZ, R14 ;  /* 0x000000ffff037224 */ /* 0x000fc600078e000e */
[----:B------:R-:W4:Y:S04]  /*29190*/  LDL.LU R15, [R1+0x4a0] ;  /* 0x0004a000010f7983 */ /* 0x000f280000300800 */
[----:B------:R-:W4:Y:S01]  /*291a0*/  LDL.LU R14, [R1+0x480] ;  /* 0x00048000010e7983 */ /* 0x000f220000300800 */
[----:B------:R-:W-:Y:S01]  /*291b0*/  IMAD R0, R8, UR4, RZ ;  /* 0x0000000408007c24 */ /* 0x000fe2000f8e02ff */
[----:B------:R-:W-:-:S04]  /*291c0*/  LOP3.LUT R10, R10, 0xffffffbf, RZ, 0xc0, !PT ;  /* 0xffffffbf0a0a7812 */ /* 0x000fc800078ec0ff */
[----:B--2---:R-:W-:-:S13]  /*291d0*/  ISETP.GE.AND P6, PT, R13, R0, PT ;  /* 0x000000000d00720c */ /* 0x004fda0003fc6270 */
[----:B------:R-:W-:Y:S02]  /*291e0*/  @P6 LOP3.LUT R10, R10, 0x40, RZ, 0xfc, !PT ;  /* 0x000000400a0a6812 */ /* 0x000fe400078efcff */
[-C--:B------:R-:W-:Y:S02]  /*291f0*/  ISETP.GE.AND P6, PT, R7, R0.reuse, PT ;  /* 0x000000000700720c */ /* 0x080fe40003fc6270 */
[----:B------:R0:W5:Y:S01]  /*29200*/  LDL R7, [R1+0x470] ;  /* 0x0004700001077983 */ /* 0x0001620000100800 */
[----:B---3--:R-:W-:Y:S02]  /*29210*/  ISETP.GE.AND P5, PT, R12, R0, PT ;  /* 0x000000000c00720c */ /* 0x008fe40003fa6270 */
[----:B------:R-:W-:-:S11]  /*29220*/  LOP3.LUT R10, R10, 0xffffffdf, RZ, 0xc0, !PT ;  /* 0xffffffdf0a0a7812 */ /* 0x000fd600078ec0ff */
[----:B------:R-:W-:Y:S02]  /*29230*/  @P5 LOP3.LUT R10, R10, 0x20, RZ, 0xfc, !PT ;  /* 0x000000200a0a5812 */ /* 0x000fe400078efcff */
[----:B----4-:R-:W-:Y:S02]  /*29240*/  ISETP.GE.AND P5, PT, R11, R0, PT ;  /* 0x000000000b00720c */ /* 0x010fe40003fa6270 */
[----:B------:R-:W-:-:S04]  /*29250*/  LOP3.LUT R10, R10, 0xffffffef, RZ, 0xc0, !PT ;  /* 0xffffffef0a0a7812 */ /* 0x000fc800078ec0ff */
[----:B------:R-:W-:-:S04]  /*29260*/  @P6 LOP3.LUT R10, R10, 0x10, RZ, 0xfc, !PT ;  /* 0x000000100a0a6812 */ /* 0x000fc800078efcff */
[----:B------:R-:W-:Y:S02]  /*29270*/  LOP3.LUT R10, R10, 0xfffffff7, RZ, 0xc0, !PT ;  /* 0xfffffff70a0a7812 */ /* 0x000fe400078ec0ff */
[-C--:B------:R-:W-:Y:S02]  /*29280*/  ISETP.GE.AND P6, PT, R15, R0.reuse, PT ;  /* 0x000000000f00720c */ /* 0x080fe40003fc6270 */
[----:B------:R-:W-:Y:S02]  /*29290*/  ISETP.GE.AND P4, PT, R14, R0, PT ;  /* 0x000000000e00720c */ /* 0x000fe40003f86270 */
[----:B------:R-:W-:-:S04]  /*292a0*/  @P5 LOP3.LUT R10, R10, 0x8, RZ, 0xfc, !PT ;  /* 0x000000080a0a5812 */ /* 0x000fc800078efcff */
[----:B------:R-:W-:-:S04]  /*292b0*/  LOP3.LUT R10, R10, 0xffdfffff, RZ, 0xc0, !PT ;  /* 0xffdfffff0a0a7812 */ /* 0x000fc800078ec0ff */
[----:B------:R-:W-:-:S04]  /*292c0*/  LOP3.LUT R10, R10, 0xfffffffb, RZ, 0xc0, !PT ;  /* 0xfffffffb0a0a7812 */ /* 0x000fc800078ec0ff */
[----:B------:R-:W-:Y:S02]  /*292d0*/  @P6 LOP3.LUT R10, R10, 0x4, RZ, 0xfc, !PT ;  /* 0x000000040a0a6812 */ /* 0x000fe400078efcff */
[----:B------:R-:W-:Y:S01]  /*292e0*/  @!P4 LEA R3, P6, R9, R3, 0x1 ;  /* 0x000000030903c211 */ /* 0x000fe200078c08ff */
[----:B------:R-:W-:Y:S02]  /*292f0*/  IMAD.MOV.U32 R13, RZ, RZ, R4 ;  /* 0x000000ffff0d7224 */ /* 0x000fe400078e0004 */
[----:B------:R-:W-:Y:S02]  /*29300*/  IMAD.MOV.U32 R12, RZ, RZ, 0x1 ;  /* 0x00000001ff0c7424 */ /* 0x000fe400078e00ff */
[----:B------:R-:W-:Y:S02]  /*29310*/  IMAD.MOV.U32 R11, RZ, RZ, 0x181f ;  /* 0x0000181fff0b7424 */ /* 0x000fe400078e00ff */
[----:B------:R-:W-:Y:S02]  /*29320*/  IMAD.MOV.U32 R15, RZ, RZ, -0x1 ;  /* 0xffffffffff0f7424 */ /* 0x000fe400078e00ff */
[----:B0-----:R-:W-:-:S07]  /*29330*/  @!P4 IMAD.X R2, RZ, RZ, R2, P6 ;  /* 0x000000ffff02c224 */ /* 0x001fce00030e0602 */
[----:B-----5:R-:W-:Y:S05]  /*29340*/  WARPSYNC.COLLECTIVE R15, `(.L_x_2275) ;  /* 0x000000000f087348 */ /* 0x020fea0003c00000 */
[----:B------:R0:W1:Y:S02]  /*29350*/  SHFL.IDX P6, R14, R13, R12, R11 ;  /* 0x0000000c0d0e7389 */ /* 0x00006400000c000b */
[----:B01---5:R-:W-:Y:S01]  /*29360*/  ENDCOLLECTIVE ;  /* 0x000000000000791b */ /* 0x023fe20003800000 */
.L_x_2275:
[----:B------:R-:W-:Y:S02]  /*29370*/  ISETP.GE.AND P5, PT, R6, R0, PT ;  /* 0x000000000600720c */ /* 0x000fe40003fa6270 */
[----:B------:R-:W-:Y:S01]  /*29380*/  @!P4 LOP3.LUT R3, R3, R2, RZ, 0x3c, !PT ;  /* 0x000000020303c212 */ /* 0x000fe200078e3cff */
[----:B------:R-:W-:-:S03]  /*29390*/  IMAD.MOV.U32 R13, RZ, RZ, R5 ;  /* 0x000000ffff0d7224 */ /* 0x000fc600078e0005 */
[----:B------:R-:W-:Y:S01]  /*293a0*/  @!P4 LOP3.LUT R2, R3, R2, RZ, 0x3c, !PT ;  /* 0x000000020302c212 */ /* 0x000fe200078e3cff */
[----:B------:R-:W-:-:S07]  /*293b0*/  IMAD.MOV.U32 R6, RZ, RZ, R14 ;  /* 0x000000ffff067224 */ /* 0x000fce00078e000e */
[----:B------:R-:W-:Y:S05]  /*293c0*/  WARPSYNC.COLLECTIVE R15, `(.L_x_2276) ;  /* 0x000000000f087348 */ /* 0x000fea0003c00000 */
[----:B------:R0:W1:Y:S02]  /*293d0*/  SHFL.IDX P6, R14, R13, R12, R11 ;  /* 0x0000000c0d0e7389 */ /* 0x00006400000c000b */
[----:B01----:R-:W-:Y:S01]  /*293e0*/  ENDCOLLECTIVE ;  /* 0x000000000000791b */ /* 0x003fe20003800000 */
.L_x_2276:
[----:B------:R-:W-:Y:S02]  /*293f0*/  @!P4 LOP3.LUT R3, R3, R2, RZ, 0x3c, !PT ;  /* 0x000000020303c212 */ /* 0x000fe400078e3cff */
[----:B------:R-:W-:Y:S01]  /*29400*/  @P5 LOP3.LUT R10, R10, 0x200000, RZ, 0xfc, !PT ;  /* 0x002000000a0a5812 */ /* 0x000fe200078efcff */
[----:B------:R-:W-:Y:S02]  /*29410*/  IMAD.MOV.U32 R13, RZ, RZ, R4 ;  /* 0x000000ffff0d7224 */ /* 0x000fe400078e0004 */
[----:B------:R-:W-:Y:S01]  /*29420*/  IMAD.MOV.U32 R12, RZ, RZ, 0x2 ;  /* 0x00000002ff0c7424 */ /* 0x000fe200078e00ff */
[C---:B------:R-:W-:Y:S01]  /*29430*/  LOP3.LUT P5, RZ, R10.reuse, 0x20, RZ, 0xc0, !PT ;  /* 0x000000200aff7812 */ /* 0x040fe200078ac0ff */
        /* <DEDUP_REMOVED lines=8> */
[----:B0-----:R-:W-:-:S12]  /*294c0*/  IMAD.MOV.U32 R2, RZ, RZ, R14 ;  /* 0x000000ffff027224 */ /* 0x001fd800078e000e */
[----:B------:R-:W-:-:S05]  /*294d0*/  @!P4 LEA R2, P6, R9, R2, 0x1 ;  /* 0x000000020902c211 */ /* 0x000fca00078c08ff */
[----:B------:R-:W-:-:S05]  /*294e0*/  @!P4 IMAD.X R3, RZ, RZ, R6, P6 ;  /* 0x000000ffff03c224 */ /* 0x000fca00030e0606 */
[----:B------:R0:W-:Y:S03]  /*294f0*/  @!P4 LDGSTS.E.BYPASS.LTC128B.128 [R7+0x22c00], desc[UR48][R2.64], !P0 ;  /* 0x22c000000207cfae */ /* 0x0001e6000c101d70 */
[----:B0-----:R-:W-:Y:S05]  /*29500*/  WARPSYNC.COLLECTIVE R15, `(.L_x_2277) ;  /* 0x000000000f087348 */ /* 0x001fea0003c00000 */
[----:B------:R1:W2:Y:S02]  /*29510*/  SHFL.IDX P6, R14, R13, R12, R11 ;  /* 0x0000000c0d0e7389 */ /* 0x0002a400000c000b */
[----:B012---:R-:W-:Y:S01]  /*29520*/  ENDCOLLECTIVE ;  /* 0x000000000000791b */ /* 0x007fe20003800000 */
.L_x_2277:
        /* <DEDUP_REMOVED lines=11> */
.L_x_2278:
[----:B------:R-:W-:-:S05]  /*295e0*/  IMAD.MOV.U32 R2, RZ, RZ, R14 ;  /* 0x000000ffff027224 */ /* 0x000fca00078e000e */
[----:B------:R-:W-:Y:S01]  /*295f0*/  @!P5 LEA R2, P6, R9, R2, 0x1 ;  /* 0x000000020902d211 */ /* 0x000fe200078c08ff */
[----:B------:R-:W-:Y:S02]  /*29600*/  IMAD.MOV.U32 R13, RZ, RZ, R4 ;  /* 0x000000ffff0d7224 */ /* 0x000fe400078e0004 */
[----:B------:R-:W-:Y:S02]  /*29610*/  IMAD.MOV.U32 R12, RZ, RZ, 0x3 ;  /* 0x00000003ff0c7424 */ /* 0x000fe400078e00ff */
[----:B------:R-:W-:Y:S01]  /*29620*/  @!P5 IMAD.X R3, RZ, RZ, R6, P6 ;  /* 0x000000ffff03d224 */ /* 0x000fe200030e0606 */
[----:B------:R-:W-:-:S04]  /*29630*/  LOP3.LUT P4, RZ, R10, 0x10, RZ, 0xc0, !PT ;  /* 0x000000100aff7812 */ /* 0x000fc8000788c0ff */
[----:B------:R-:W-:Y:S01]  /*29640*/  @!PT LDS RZ, [RZ] ;  /* 0x00000000fffff984 */ /* 0x000fe20000000800 */
[----:B------:R-:W-:Y:S01]  /*29650*/  @!PT LDS RZ, [RZ] ;  /* 0x00000000fffff984 */ /* 0x000fe20000000800 */
[----:B------:R-:W-:Y:S01]  /*29660*/  @!PT LDS RZ, [RZ] ;  /* 0x00000000fffff984 */ /* 0x000fe20000000800 */
[----:B------:R0:W-:Y:S09]  /*29670*/  @!P5 LDGSTS.E.BYPASS.LTC128B.128 [R7+0x23400], desc[UR48][R2.64], !P0 ;  /* 0x234000000207dfae */ /* 0x0001f2000c101d70 */
[----:B0-----:R-:W-:Y:S05]  /*29680*/  WARPSYNC.COLLECTIVE R15, `(.L_x_2279) ;  /* 0x000000000f087348 */ /* 0x001fea0003c00000 */
[----:B------:R1:W2:Y:S02]  /*29690*/  SHFL.IDX P6, R14, R13, R12, R11 ;  /* 0x0000000c0d0e7389 */ /* 0x0002a400000c000b */
[----:B012---:R-:W-:Y:S01]  /*296a0*/  ENDCOLLECTIVE ;  /* 0x000000000000791b */ /* 0x007fe20003800000 */
.L_x_2279:
        /* <DEDUP_REMOVED lines=11> */
.L_x_2280:
        /* <DEDUP_REMOVED lines=13> */
.L_x_2281:
        /* <DEDUP_REMOVED lines=11> */
.L_x_2282:
[----:B------:R-:W-:-:S05]  /*298e0*/  IMAD.MOV.U32 R2, RZ, RZ, R14 ;  /* 0x000000ffff027224 */ /* 0x000fca00078e000e */
[----:B------:R-:W-:-:S05]  /*298f0*/  @!P5 LEA R2, P6, R9, R2, 0x1 ;  /* 0x000000020902d211 */ /* 0x000fca00078c08ff */
[----:B------:R-:W-:Y:S01]  /*29900*/  @!P5 IMAD.X R3, RZ, RZ, R6, P6 ;  /* 0x000000ffff03d224 */ /* 0x000fe200030e0606 */
[----:B------:R-:W-:Y:S01]  /*29910*/  LOP3.LUT P6, RZ, R10, 0x8, RZ, 0xc0, !PT ;  /* 0x000000080aff7812 */ /* 0x000fe200078cc0ff */
[----:B------:R-:W-:Y:S02]  /*29920*/  IMAD.MOV.U32 R13, RZ, RZ, R4 ;  /* 0x000000ffff0d7224 */ /* 0x000fe400078e0004 */
[----:B------:R-:W-:-:S10]  /*29930*/  IMAD.MOV.U32 R12, RZ, RZ, 0x5 ;  /* 0x00000005ff0c7424 */ /* 0x000fd400078e00ff */
        /* <DEDUP_REMOVED lines=10> */
.L_x_2283:
[----:B------:R-:W-:Y:S02]  /*299e0*/  IMAD.MOV.U32 R13, RZ, RZ, R5 ;  /* 0x000000ffff0d7224 */ /* 0x000fe400078e0005 */
[----:B------:R-:W-:-:S07]  /*299f0*/  IMAD.MOV.U32 R6, RZ, RZ, R14 ;  /* 0x000000ffff067224 */ /* 0x000fce00078e000e */
[----:B------:R-:W-:Y:S05]  /*29a00*/  WARPSYNC.COLLECTIVE R15, `(.L_x_2284) ;  /* 0x000000000f087348 */ /* 0x000fea0003c00000 */
[----:B------:R0:W1:Y:S02]  /*29a10*/  SHFL.IDX P6, R14, R13, R12, R11 ;  /* 0x0000000c0d0e7389 */ /* 0x00006400000c000b */
[----:B01----:R-:W-:Y:S01]  /*29a20*/  ENDCOLLECTIVE ;  /* 0x000000000000791b */ /* 0x003fe20003800000 */
.L_x_2284:
[----:B------:R-:W-:Y:S01]  /*29a30*/  LOP3.LUT P4, RZ, R10, 0x4, RZ, 0xc0, !PT ;  /* 0x000000040aff7812 */ /* 0x000fe2000788c0ff */
[----:B------:R-:W-:-:S12]  /*29a40*/  IMAD.MOV.U32 R2, RZ, RZ, R14 ;  /* 0x000000ffff027224 */ /* 0x000fd800078e000e */
        /* <DEDUP_REMOVED lines=12> */
.L_x_2285:
        /* <DEDUP_REMOVED lines=11> */
.L_x_2286:
[----:B------:R-:W-:-:S05]  /*29bc0*/  IMAD.MOV.U32 R2, RZ, RZ, R14 ;  /* 0x000000ffff027224 */ /* 0x000fca00078e000e */
[----:B------:R-:W-:Y:S01]  /*29bd0*/  @!P5 LEA R2, P6, R9, R2, 0x1 ;  /* 0x000000020902d211 */ /* 0x000fe200078c08ff */
[----:B------:R-:W-:Y:S02]  /*29be0*/  IMAD.MOV.U32 R13, RZ, RZ, R4 ;  /* 0x000000ffff0d7224 */ /* 0x000fe400078e0004 */
[----:B------:R-:W-:Y:S02]  /*29bf0*/  IMAD.MOV.U32 R12, RZ, RZ, 0x7 ;  /* 0x00000007ff0c7424 */ /* 0x000fe400078e00ff */
[----:B------:R-:W-:Y:S01]  /*29c00*/  @!P5 IMAD.X R3, RZ, RZ, R6, P6 ;  /* 0x000000ffff03d224 */ /* 0x000fe200030e0606 */
[----:B------:R0:W-:Y:S04]  /*29c10*/  STL [R1+0x47c], R10 ;  /* 0x00047c0a01007387 */ /* 0x0001e80000100800 */
[----:B------:R-:W-:Y:S01]  /*29c20*/  @!PT LDS RZ, [RZ] ;  /* 0x00000000fffff984 */ /* 0x000fe20000000800 */
[----:B------:R-:W-:Y:S01]  /*29c30*/  @!PT LDS RZ, [RZ] ;  /* 0x00000000fffff984 */ /* 0x000fe20000000800 */
[----:B------:R-:W-:Y:S01]  /*29c40*/  @!PT LDS RZ, [RZ] ;  /* 0x00000000fffff984 */ /* 0x000fe20000000800 */
[----:B------:R0:W-:Y:S03]  /*29c50*/  @!P5 LDGSTS.E.BYPASS.LTC128B.128 [R7+0x25400], desc[UR48][R2.64], !P0 ;  /* 0x254000000207dfae */ /* 0x0001e6000c101d70 */
[----:B0-----:R-:W-:Y:S05]  /*29c60*/  WARPSYNC.COLLECTIVE R15, `(.L_x_2287) ;  /* 0x000000000f087348 */ /* 0x001fea0003c00000 */
[----:B------:R1:W2:Y:S02]  /*29c70*/  SHFL.IDX P6, R14, R13, R12, R11 ;  /* 0x0000000c0d0e7389 */ /* 0x0002a400000c000b */
[----:B012---:R-:W-:Y:S01]  /*29c80*/  ENDCOLLECTIVE ;  /* 0x000000000000791b */ /* 0x007fe20003800000 */
.L_x_2287:
        /* <DEDUP_REMOVED lines=11> */
.L_x_2288:
[----:B------:R-:W-:Y:S01]  /*29d40*/  IMAD.MOV.U32 R2, RZ, RZ, R14 ;  /* 0x000000ffff027224 */ /* 0x000fe200078e000e */
[----:B------:R-:W-:Y:S06]  /*29d50*/  BRA `(.L_x_2289) ;  /* 0xffffffb4009c7947 */ /* 0x000fec000383ffff */
.L_x_2166:
[----:B0-----:R0:W3:Y:S02]  /*29d60*/  SYNCS.PHASECHK.TRANS64.TRYWAIT P0, [R17+URZ+0x32420], R0 ;  /* 0x03242000110075a7 */ /* 0x0010e4000800017f */
[----:B---3--:R-:W-:Y:S05]  /*29d70*/  @!P0 NANOSLEEP.SYNCS 0x989680 ;  /* 0x009896800000895d */ /* 0x008fea0003900000 */
[----:B------:R-:W3:Y:S02]  /*29d80*/  @!P0 SYNCS.PHASECHK.TRANS64 P0, [R17+URZ+0x32420], R0 ;  /* 0x03242000110085a7 */ /* 0x000ee4000800007f */
[----:B---3--:R-:W-:Y:S05]  /*29d90*/  @!P0 BRA `(.L_x_2166) ;  /* 0xfffffffc00f08947 */ /* 0x008fea000383ffff */
[----:B------:R-:W-:Y:S05]  /*29da0*/  BRA `(.L_x_2290) ;  /* 0xffffffb800147947 */ /* 0x000fea000383ffff */
.L_x_2170:
[----:B0-----:R0:W1:Y:S02]  /*29db0*/  SYNCS.PHASECHK.TRANS64.TRYWAIT P0, [R2+URZ+0x32460], R0 ;  /* 0x03246000020075a7 */ /* 0x001064000800017f */
[----:B-1----:R-:W-:Y:S05]  /*29dc0*/  @!P0 NANOSLEEP.SYNCS 0x989680 ;  /* 0x009896800000895d */ /* 0x002fea0003900000 */
[----:B------:R-:W1:Y:S02]  /*29dd0*/  @!P0 SYNCS.PHASECHK.TRANS64 P0, [R2+URZ+0x32460], R0 ;  /* 0x03246000020085a7 */ /* 0x000e64000800007f */
[----:B-1----:R-:W-:Y:S05]  /*29de0*/  @!P0 BRA `(.L_x_2170) ;  /* 0xfffffffc00f08947 */ /* 0x002fea000383ffff */
[----:B------:R-:W-:Y:S05]  /*29df0*/  BRA `(.L_x_2291) ;  /* 0xffffffb800387947 */ /* 0x000fea000383ffff */
.L_x_2183:
[----:B0-----:R0:W1:Y:S02]  /*29e00*/  SYNCS.PHASECHK.TRANS64.TRYWAIT P0, [R3+URZ+0x32440], R2 ;  /* 0x03244002030075a7 */ /* 0x001064000800017f */
[----:B-1----:R-:W-:Y:S05]  /*29e10*/  @!P0 NANOSLEEP.SYNCS 0x989680 ;  /* 0x009896800000895d */ /* 0x002fea0003900000 */
[----:B------:R-:W1:Y:S02]  /*29e20*/  @!P0 SYNCS.PHASECHK.TRANS64 P0, [R3+URZ+0x32440], R2 ;  /* 0x03244002030085a7 */ /* 0x000e64000800007f */
[----:B-1----:R-:W-:Y:S05]  /*29e30*/  @!P0 BRA `(.L_x_2183) ;  /* 0xfffffffc00f08947 */ /* 0x002fea000383ffff */
[----:B------:R-:W-:Y:S05]  /*29e40*/  BRA `(.L_x_2292) ;  /* 0xffffffc0002c7947 */ /* 0x000fea000383ffff */
.L_x_2188:
[----:B-1----:R1:W2:Y:S02]  /*29e50*/  SYNCS.PHASECHK.TRANS64.TRYWAIT P0, [R3+URZ+0x32460], R2 ;  /* 0x03246002030075a7 */ /* 0x0022a4000800017f */
[----:B--2---:R-:W-:Y:S05]  /*29e60*/  @!P0 NANOSLEEP.SYNCS 0x989680 ;  /* 0x009896800000895d */ /* 0x004fea0003900000 */
[----:B------:R-:W2:Y:S02]  /*29e70*/  @!P0 SYNCS.PHASECHK.TRANS64 P0, [R3+URZ+0x32460], R2 ;  /* 0x03246002030085a7 */ /* 0x000ea4000800007f */
[----:B--2---:R-:W-:Y:S05]  /*29e80*/  @!P0 BRA `(.L_x_2188) ;  /* 0xfffffffc00f08947 */ /* 0x004fea000383ffff */
[----:B------:R-:W-:Y:S05]  /*29e90*/  BRA `(.L_x_2293) ;  /* 0xffffffc000a47947 */ /* 0x000fea000383ffff */
.L_x_2200:
[----:B0-----:R0:W1:Y:S02]  /*29ea0*/  SYNCS.PHASECHK.TRANS64.TRYWAIT P0, [R4+URZ+0x32440], R2 ;  /* 0x03244002040075a7 */ /* 0x001064000800017f */
[----:B-1----:R-:W-:Y:S05]  /*29eb0*/  @!P0 NANOSLEEP.SYNCS 0x989680 ;  /* 0x009896800000895d */ /* 0x002fea0003900000 */
[----:B------:R-:W1:Y:S02]  /*29ec0*/  @!P0 SYNCS.PHASECHK.TRANS64 P0, [R4+URZ+0x32440], R2 ;  /* 0x03244002040085a7 */ /* 0x000e64000800007f */
[----:B-1----:R-:W-:Y:S05]  /*29ed0*/  @!P0 BRA `(.L_x_2200) ;  /* 0xfffffffc00f08947 */ /* 0x002fea000383ffff */
[----:B------:R-:W-:Y:S05]  /*29ee0*/  BRA `(.L_x_2294) ;  /* 0xffffffc800887947 */ /* 0x000fea000383ffff */
.L_x_2205:
[----:B-1----:R1:W2:Y:S02]  /*29ef0*/  SYNCS.PHASECHK.TRANS64.TRYWAIT P0, [R4+URZ+0x32460], R2 ;  /* 0x03246002040075a7 */ /* 0x0022a4000800017f */
[----:B--2---:R-:W-:Y:S05]  /*29f00*/  @!P0 NANOSLEEP.SYNCS 0x989680 ;  /* 0x009896800000895d */ /* 0x004fea0003900000 */
[----:B------:R-:W2:Y:S02]  /*29f10*/  @!P0 SYNCS.PHASECHK.TRANS64 P0, [R4+URZ+0x32460], R2 ;  /* 0x03246002040085a7 */ /* 0x000ea4000800007f */
[----:B--2---:R-:W-:Y:S05]  /*29f20*/  @!P0 BRA `(.L_x_2205) ;  /* 0xfffffffc00f08947 */ /* 0x004fea000383ffff */
[----:B------:R-:W-:Y:S05]  /*29f30*/  BRA `(.L_x_2295) ;  /* 0xffffffcc00007947 */ /* 0x000fea000383ffff */
.L_x_2216:
[----:B0-----:R0:W1:Y:S02]  /*29f40*/  SYNCS.PHASECHK.TRANS64.TRYWAIT P0, [R4+URZ+0x32440], R2 ;  /* 0x03244002040075a7 */ /* 0x001064000800017f */
[----:B-1----:R-:W-:Y:S05]  /*29f50*/  @!P0 NANOSLEEP.SYNCS 0x989680 ;  /* 0x009896800000895d */ /* 0x002fea0003900000 */
[----:B------:R-:W1:Y:S02]  /*29f60*/  @!P0 SYNCS.PHASECHK.TRANS64 P0, [R4+URZ+0x32440], R2 ;  /* 0x03244002040085a7 */ /* 0x000e64000800007f */
[----:B-1----:R-:W-:Y:S05]  /*29f70*/  @!P0 BRA `(.L_x_2216) ;  /* 0xfffffffc00f08947 */ /* 0x002fea000383ffff */
[----:B------:R-:W-:Y:S05]  /*29f80*/  BRA `(.L_x_2296) ;  /* 0xffffffd000c87947 */ /* 0x000fea000383ffff */
.L_x_2221:
[----:B-1----:R1:W2:Y:S02]  /*29f90*/  SYNCS.PHASECHK.TRANS64.TRYWAIT P0, [R4+URZ+0x32460], R2 ;  /* 0x03246002040075a7 */ /* 0x0022a4000800017f */
[----:B--2---:R-:W-:Y:S05]  /*29fa0*/  @!P0 NANOSLEEP.SYNCS 0x989680 ;  /* 0x009896800000895d */ /* 0x004fea0003900000 */
[----:B------:R-:W2:Y:S02]  /*29fb0*/  @!P0 SYNCS.PHASECHK.TRANS64 P0, [R4+URZ+0x32460], R2 ;  /* 0x03246002040085a7 */ /* 0x000ea4000800007f */
[----:B--2---:R-:W-:Y:S05]  /*29fc0*/  @!P0 BRA `(.L_x_2221) ;  /* 0xfffffffc00f08947 */ /* 0x004fea000383ffff */
[----:B------:R-:W-:Y:S05]  /*29fd0*/  BRA `(.L_x_2297) ;  /* 0xffffffd400407947 */ /* 0x000fea000383ffff */
.L_x_2233:
[----:B------:R-:W-:Y:S01]  /*29fe0*/  BSSY B0, `(.L_x_2298) ;  /* 0x0000008000007945 */ /* 0x000fe20003800000 */
[----:B-----5:R-:W-:Y:S02]  /*29ff0*/  IMAD.MOV.U32 R13, RZ, RZ, R2 ;  /* 0x000000ffff0d7224 */ /* 0x020fe400078e0002 */
[----:B------:R-:W-:Y:S02]  /*2a000*/  IMAD.MOV.U32 R12, RZ, RZ, RZ ;  /* 0x000000ffff0c7224 */ /* 0x000fe400078e00ff */
[----:B------:R-:W-:Y:S02]  /*2a010*/  IMAD.MOV.U32 R11, RZ, RZ, 0x1f ;  /* 0x0000001fff0b7424 */ /* 0x000fe400078e00ff */
[----:B------:R-:W-:-:S07]  /*2a020*/  IMAD.MOV.U32 R15, RZ, RZ, -0x1 ;  /* 0xffffffffff0f7424 */ /* 0x000fce00078e00ff */
[----:B-12---:R-:W-:Y:S05]  /*2a030*/  WARPSYNC.COLLECTIVE R15, `(.L_x_2299) ;  /* 0x000000000f087348 */ /* 0x006fea0003c00000 */
[----:B------:R0:W3:Y:S02]  /*2a040*/  SHFL.IDX P6, R14, R13, R12, R11 ;  /* 0x0000000c0d0e7389 */ /* 0x0000e400000c000b */
[----:B0123--:R-:W-:Y:S01]  /*2a050*/  ENDCOLLECTIVE ;  /* 0x000000000000791b */ /* 0x00ffe20003800000 */
.L_x_2299:
[----:B------:R-:W-:Y:S05]  /*2a060*/  BSYNC B0 ;  /* 0x0000000000007941 */ /* 0x000fea0003800000 */
.L_x_2298:
[----:B------:R-:W-:Y:S05]  /*2a070*/  BRA `(.L_x_2300) ;  /* 0xffffffdc00107947 */ /* 0x000fea000383ffff */
.L_x_2236:
[----:B0-----:R0:W1:Y:S02]  /*2a080*/  SYNCS.PHASECHK.TRANS64.TRYWAIT P0, [R0+URZ+0x32420], R3 ;  /* 0x03242003000075a7 */ /* 0x001064000800017f */
[----:B-1----:R-:W-:Y:S05]  /*2a090*/  @!P0 NANOSLEEP.SYNCS 0x989680 ;  /* 0x009896800000895d */ /* 0x002fea0003900000 */
[----:B------:R-:W1:Y:S02]  /*2a0a0*/  @!P0 SYNCS.PHASECHK.TRANS64 P0, [R0+URZ+0x32420], R3 ;  /* 0x03242003000085a7 */ /* 0x000e64000800007f */
[----:B-1----:R-:W-:Y:S05]  /*2a0b0*/  @!P0 BRA `(.L_x_2236) ;  /* 0xfffffffc00f08947 */ /* 0x002fea000383ffff */
[----:B------:R-:W-:Y:S05]  /*2a0c0*/  BRA `(.L_x_2301) ;  /* 0xffffffdc005c7947 */ /* 0x000fea000383ffff */
.L_x_2237:
        /* <DEDUP_REMOVED lines=8> */
[----:B0-2---:R-:W-:Y:S05]  /*2a150*/  WARPSYNC.COLLECTIVE R15, `(.L_x_2303) ;  /* 0x000000000f087348 */ /* 0x005fea0003c00000 */
[----:B------:R1:W3:Y:S02]  /*2a160*/  SHFL.IDX P6, R14, R13, R12, R11 ;  /* 0x0000000c0d0e7389 */ /* 0x0002e400000c000b */
[----:B0123--:R-:W-:Y:S01]  /*2a170*/  ENDCOLLECTIVE ;  /* 0x000000000000791b */ /* 0x00ffe20003800000 */
.L_x_2303:
[----:B------:R-:W-:Y:S05]  /*2a180*/  BSYNC B0 ;  /* 0x0000000000007941 */ /* 0x000fea0003800000 */
.L_x_2302:
[----:B------:R-:W-:Y:S05]  /*2a190*/  BRA `(.L_x_2304) ;  /* 0xffffffdc00447947 */ /* 0x000fea000383ffff */
.L_x_2240:
[----:B------:R-:W-:Y:S01]  /*2a1a0*/  BSSY B1, `(.L_x_2305) ;  /* 0x0000006000017945 */ /* 0x000fe20003800000 */
[----:B------:R-:W-:-:S07]  /*2a1b0*/  IMAD.MOV.U32 R15, RZ, RZ, -0x1 ;  /* 0xffffffffff0f7424 */ /* 0x000fce00078e00ff */
[----:B012---:R-:W-:Y:S05]  /*2a1c0*/  WARPSYNC.COLLECTIVE R15, `(.L_x_2306) ;  /* 0x000000000f0c7348 */ /* 0x007fea0003c00000 */
[----:B------:R-:W-:Y:S02]  /*2a1d0*/  ELECT P6, UR62, PT ;  /* 0x00000000003e782f */ /* 0x000fe400038c0000 */
[----:B------:R-:W-:Y:S01]  /*2a1e0*/  MOV R14, UR62 ;  /* 0x0000003e000e7c02 */ /* 0x000fe20008000f00 */
[----:B012---:R-:W-:Y:S10]  /*2a1f0*/  ENDCOLLECTIVE ;  /* 0x000000000000791b */ /* 0x007ff40003800000 */
.L_x_2306:
[----:B------:R-:W-:Y:S05]  /*2a200*/  BSYNC B1 ;  /* 0x0000000000017941 */ /* 0x000fea0003800000 */
.L_x_2305:
[----:B------:R-:W-:Y:S05]  /*2a210*/  BRA `(.L_x_2307) ;  /* 0xffffffdc003c7947 */ /* 0x000fea000383ffff */
.L_x_2242:
[----:B0-----:R0:W1:Y:S02]  /*2a220*/  SYNCS.PHASECHK.TRANS64.TRYWAIT P0, [R6+URZ], R5 ;  /* 0x00000005060075a7 */ /* 0x001064000800017f */
[----:B-1----:R-:W-:Y:S05]  /*2a230*/  @!P0 NANOSLEEP.SYNCS 0x989680 ;  /* 0x009896800000895d */ /* 0x002fea0003900000 */
[----:B------:R-:W1:Y:S02]  /*2a240*/  @!P0 SYNCS.PHASECHK.TRANS64 P0, [R6+URZ], R5 ;  /* 0x00000005060085a7 */ /* 0x000e64000800007f */
[----:B-1----:R-:W-:Y:S05]  /*2a250*/  @!P0 BRA `(.L_x_2242) ;  /* 0xfffffffc00f08947 */ /* 0x002fea000383ffff */
[----:B------:R-:W-:Y:S05]  /*2a260*/  BRA `(.L_x_2308) ;  /* 0xffffffdc00747947 */ /* 0x000fea000383ffff */
.L_x_2243:
[----:B-1----:R1:W2:Y:S02]  /*2a270*/  SYNCS.PHASECHK.TRANS64.TRYWAIT P0, [R3+URZ], R2 ;  /* 0x00000002030075a7 */ /* 0x0022a4000800017f */
[----:B--2---:R-:W-:Y:S05]  /*2a280*/  @!P0 NANOSLEEP.SYNCS 0x989680 ;  /* 0x009896800000895d */ /* 0x004fea0003900000 */
[----:B------:R-:W2:Y:S02]  /*2a290*/  @!P0 SYNCS.PHASECHK.TRANS64 P0, [R3+URZ], R2 ;  /* 0x00000002030085a7 */ /* 0x000ea4000800007f */
[----:B--2---:R-:W-:Y:S05]  /*2a2a0*/  @!P0 BRA `(.L_x_2243) ;  /* 0xfffffffc00f08947 */ /* 0x004fea000383ffff */
[----:B------:R-:W-:Y:S05]  /*2a2b0*/  BRA `(.L_x_2309) ;  /* 0xffffffdc00687947 */ /* 0x000fea000383ffff */
.L_x_2245:
[----:B-1----:R1:W2:Y:S02]  /*2a2c0*/  SYNCS.PHASECHK.TRANS64.TRYWAIT P0, [R18+URZ], R5 ;  /* 0x00000005120075a7 */ /* 0x0022a4000800017f */
[----:B--2---:R-:W-:Y:S05]  /*2a2d0*/  @!P0 NANOSLEEP.SYNCS 0x989680 ;  /* 0x009896800000895d */ /* 0x004fea0003900000 */
[----:B------:R-:W2:Y:S02]  /*2a2e0*/  @!P0 SYNCS.PHASECHK.TRANS64 P0, [R18+URZ], R5 ;  /* 0x00000005120085a7 */ /* 0x000ea4000800007f */
[----:B--2---:R-:W-:Y:S05]  /*2a2f0*/  @!P0 BRA `(.L_x_2245) ;  /* 0xfffffffc00f08947 */ /* 0x004fea000383ffff */
[----:B------:R-:W-:Y:S05]  /*2a300*/  BRA `(.L_x_2310) ;  /* 0xffffffdc006c7947 */ /* 0x000fea000383ffff */
        .type           $_ZN7cutlass13device_kernelIN5flash11enable_sm90INS1_16FlashAttnFwdSm90INS1_25CollectiveMainloopFwdSm90ILi2EN4cute5tupleIJNS5_1CILi1EEES8_S8_EEENS6_IJNS7_ILi128EEENS7_ILi96EEENS7_ILi64EEEEEELi256ENS_6half_tEfNS_4arch4Sm90ELb0ELb1ELb1ELb0ELb0ELb0ELb1ELb1ELb0ELb1ELb0ELb0EEENS1_21CollectiveEpilogueFwdINS6_IJSA_NS7_ILi256EEESB_EEES9_SE_SG_Li256ELb0ELb1ELb0ELb0EEENS1_30DynamicPersistentTileSchedulerILi256ELi128ELb0ELb1ELb1EEEEEEEEEvNT_6ParamsE$_ZZN5flash25CollectiveMainloopFwdSm90ILi2EN4cute5tupleIJNS1_1CILi1EEES4_S4_EEENS2_IJNS3_ILi128EEENS3_ILi96EEENS3_ILi64EEEEEELi256EN7cutlass6half_tEfNSA_4arch4Sm90ELb0ELb1ELb1ELb0ELb0ELb0ELb1ELb1ELb0ELb1ELb0ELb0EE3mmaINS_16FlashAttnFwdSm90ISE_NS_21CollectiveEpilogueFwdINS2_IJS6_NS3_ILi256EEES7_EEES5_SB_SD_Li256ELb0ELb1ELb0ELb0EEENS_30DynamicPersistentTileSchedulerILi256ELi128ELb0ELb1ELb1EEEE13SharedStorageENS1_6TensorINS1_11ArrayEngineIfLm128EEENS1_6LayoutINS2_IJNS2_IJNS3_ILi2EEEST_NS3_ILi32EEEEEES4_S4_EEENS2_IJNS2_IJS4_ST_NS3_ILi4EEEEEENS3_ILi0EEESZ_EEEEEEENS_7SoftmaxILi2ELi0EEEEEbRKNSE_6ParamsENSA_25PipelineTmaAsyncNoClusterILi2ENSA_16PipelineTmaAsyncILi2EEEEES1B_RNSA_13PipelineStateILj2EEERT0_RT1_iRiRKNS_16SeqlenInfoQKNewKILb0ELb0EEENS2_IJiiiiEEERT_ENKUliT_T0_T1_E_clIZSF_ISO_S12_S14_EbS17_S1B_S1B_S1E_S1G_S1I_iS1J_S1N_S1O_S1Q_EUlRS1R_iE1_NS3_ILb0EEENS3_ILb1EEEEEDaiS1R_S1S_S1T_,@function
        .size           $_ZN7cutlass13device_kernelIN5flash11enable_sm90INS1_16FlashAttnFwdSm90INS1_25CollectiveMainloopFwdSm90ILi2EN4cute5tupleIJNS5_1CILi1EEES8_S8_EEENS6_IJNS7_ILi128EEENS7_ILi96EEENS7_ILi64EEEEEELi256ENS_6half_tEfNS_4arch4Sm90ELb0ELb1ELb1ELb0ELb0ELb0ELb1ELb1ELb0ELb1ELb0ELb0EEENS1_21CollectiveEpilogueFwdINS6_IJSA_NS7_ILi256EEESB_EEES9_SE_SG_Li256ELb0ELb1ELb0ELb0EEENS1_30DynamicPersistentTileSchedulerILi256ELi128ELb0ELb1ELb1EEEEEEEEEvNT_6ParamsE$_ZZN5flash25CollectiveMainloopFwdSm90ILi2EN4cute5tupleIJNS1_1CILi1EEES4_S4_EEENS2_IJNS3_ILi128EEENS3_ILi96EEENS3_ILi64EEEEEELi256EN7cutlass6half_tEfNSA_4arch4Sm90ELb0ELb1ELb1ELb0ELb0ELb0ELb1ELb1ELb0ELb1ELb0ELb0EE3mmaINS_16FlashAttnFwdSm90ISE_NS_21CollectiveEpilogueFwdINS2_IJS6_NS3_ILi256EEES7_EEES5_SB_SD_Li256ELb0ELb1ELb0ELb0EEENS_30DynamicPersistentTileSchedulerILi256ELi128ELb0ELb1ELb1EEEE13SharedStorageENS1_6TensorINS1_11ArrayEngineIfLm128EEENS1_6LayoutINS2_IJNS2_IJNS3_ILi2EEEST_NS3_ILi32EEEEEES4_S4_EEENS2_IJNS2_IJS4_ST_NS3_ILi4EEEEEENS3_ILi0EEESZ_EEEEEEENS_7SoftmaxILi2ELi0EEEEEbRKNSE_6ParamsENSA_25PipelineTmaAsyncNoClusterILi2ENSA_16PipelineTmaAsyncILi2EEEEES1B_RNSA_13PipelineStateILj2EEERT0_RT1_iRiRKNS_16SeqlenInfoQKNewKILb0ELb0EEENS2_IJiiiiEEERT_ENKUliT_T0_T1_E_clIZSF_ISO_S12_S14_EbS17_S1B_S1B_S1E_S1G_S1I_iS1J_S1N_S1O_S1Q_EUlRS1R_iE1_NS3_ILb0EEENS3_ILb1EEEEEDaiS1R_S1S_S1T_,(.L_x_6037 - $_ZN7cutlass13device_kernelIN5flash11enable_sm90INS1_16FlashAttnFwdSm90INS1_25CollectiveMainloopFwdSm90ILi2EN4cute5tupleIJNS5_1CILi1EEES8_S8_EEENS6_IJNS7_ILi128EEENS7_ILi96EEENS7_ILi64EEEEEELi256ENS_6half_tEfNS_4arch4Sm90ELb0ELb1ELb1ELb0ELb0ELb0ELb1ELb1ELb0ELb1ELb0ELb0EEENS1_21CollectiveEpilogueFwdINS6_IJSA_NS7_ILi256EEESB_EEES9_SE_SG_Li256ELb0ELb1ELb0ELb0EEENS1_30DynamicPersistentTileSchedulerILi256ELi128ELb0ELb1ELb1EEEEEEEEEvNT_6ParamsE$_ZZN5flash25CollectiveMainloopFwdSm90ILi2EN4cute5tupleIJNS1_1CILi1EEES4_S4_EEENS2_IJNS3_ILi128EEENS3_ILi96EEENS3_ILi64EEEEEELi256EN7cutlass6half_tEfNSA_4arch4Sm90ELb0ELb1ELb1ELb0ELb0ELb0ELb1ELb1ELb0ELb1ELb0ELb0EE3mmaINS_16FlashAttnFwdSm90ISE_NS_21CollectiveEpilogueFwdINS2_IJS6_NS3_ILi256EEES7_EEES5_SB_SD_Li256ELb0ELb1ELb0ELb0EEENS_30DynamicPersistentTileSchedulerILi256ELi128ELb0ELb1ELb1EEEE13SharedStorageENS1_6TensorINS1_11ArrayEngineIfLm128EEENS1_6LayoutINS2_IJNS2_IJNS3_ILi2EEEST_NS3_ILi32EEEEEES4_S4_EEENS2_IJNS2_IJS4_ST_NS3_ILi4EEEEEENS3_ILi0EEESZ_EEEEEEENS_7SoftmaxILi2ELi0EEEEEbRKNSE_6ParamsENSA_25PipelineTmaAsyncNoClusterILi2ENSA_16PipelineTmaAsyncILi2EEEEES1B_RNSA_13PipelineStateILj2EEERT0_RT1_iRiRKNS_16SeqlenInfoQKNewKILb0ELb0EEENS2_IJiiiiEEERT_ENKUliT_T0_T1_E_clIZSF_ISO_S12_S14_EbS17_S1B_S1B_S1E_S1G_S1I_iS1J_S1N_S1O_S1Q_EUlRS1R_iE1_NS3_ILb0EEENS3_ILb1EEEEEDaiS1R_S1S_S1T_)
$_ZN7cutlass13device_kernelIN5flash11enable_sm90INS1_16FlashAttnFwdSm90INS1_25CollectiveMainloopFwdSm90ILi2EN4cute5tupleIJNS5_1CILi1EEES8_S8_EEENS6_IJNS7_ILi128EEENS7_ILi96EEENS7_ILi64EEEEEELi256ENS_6half_tEfNS_4arch4Sm90ELb0ELb1ELb1ELb0ELb0ELb0ELb1ELb1ELb0ELb1ELb0ELb0EEENS1_21CollectiveEpilogueFwdINS6_IJSA_NS7_ILi256EEESB_EEES9_SE_SG_Li256ELb0ELb1ELb0ELb0EEENS1_30DynamicPersistentTileSchedulerILi256ELi128ELb0ELb1ELb1EEEEEEEEEvNT_6ParamsE$_ZZN5flash25CollectiveMainloopFwdSm90ILi2EN4cute5tupleIJNS1_1CILi1EEES4_S4_EEENS2_IJNS3_ILi128EEENS3_ILi96EEENS3_ILi64EEEEEELi256EN7cutlass6half_tEfNSA_4arch4Sm90ELb0ELb1ELb1ELb0ELb0ELb0ELb1ELb1ELb0ELb1ELb0ELb0EE3mmaINS_16FlashAttnFwdSm90ISE_NS_21CollectiveEpilogueFwdINS2_IJS6_NS3_ILi256EEES7_EEES5_SB_SD_Li256ELb0ELb1ELb0ELb0EEENS_30DynamicPersistentTileSchedulerILi256ELi128ELb0ELb1ELb1EEEE13SharedStorageENS1_6TensorINS1_11ArrayEngineIfLm128EEENS1_6LayoutINS2_IJNS2_IJNS3_ILi2EEEST_NS3_ILi32EEEEEES4_S4_EEENS2_IJNS2_IJS4_ST_NS3_ILi4EEEEEENS3_ILi0EEESZ_EEEEEEENS_7SoftmaxILi2ELi0EEEEEbRKNSE_6ParamsENSA_25PipelineTmaAsyncNoClusterILi2ENSA_16PipelineTmaAsyncILi2EEEEES1B_RNSA_13PipelineStateILj2EEERT0_RT1_iRiRKNS_16SeqlenInfoQKNewKILb0ELb0EEENS2_IJiiiiEEERT_ENKUliT_T0_T1_E_clIZSF_ISO_S12_S14_EbS17_S1B_S1B_S1E_S1G_S1I_iS1J_S1N_S1O_S1Q_EUlRS1R_iE1_NS3_ILb0EEENS3_ILb1EEEEEDaiS1R_S1S_S1T_:
[----:B------:R-:W-:Y:S05]  /*2a310*/  YIELD ;  /* 0x0000000000007946 */ /* 0x000fea0003800000 */
[----:B------:R-:W-:Y:S02]  /*2a320*/  ULDC UR4, c[0x0][0x20] ;  /* 0x0000080000047ab9 */ /* 0x000fe40000000800 */
[----:B------:R-:W-:-:S05]  /*2a330*/  VIADD R0, R0, -UR4 ;  /* 0x8000000400007c36 */ /* 0x000fca0008000000 */
[----:B------:R-:W2:Y:S01]  /*2a340*/  LDL.64 R2, [R0] ;  /* 0x0000000000027983 */ /* 0x000ea20000100a00 */
[----:B------:R-:W0:Y:S02]  /*2a350*/  LDC.64 R4, c[0x0][0x208] ;  /* 0x00008200ff047b82 */ /* 0x000e240000000a00 */
[----:B0-----:R-:W-:Y:S02]  /*2a360*/  R2UR UR4, R4 ;  /* 0x00000000040472ca */ /* 0x001fe400000e0000 */
[----:B------:R-:W-:-:S13]  /*2a370*/  R2UR UR5, R5 ;  /* 0x00000000050572ca */ /* 0x000fda00000e0000 */
[----:B--2---:R-:W2:Y:S01]  /*2a380*/  LD.E R6, desc[UR4][R2.64] ;  /* 0x0000000402067980 */ /* 0x004ea2000c101900 */
[----:B------:R-:W-:Y:S02]  /*2a390*/  R2UR UR4, R4 ;  /* 0x00000000040472ca */ /* 0x000fe400000e0000 */
[----:B------:R-:W-:Y:S01]  /*2a3a0*/  R2UR UR5, R5 ;  /* 0x00000000050572ca */ /* 0x000fe200000e0000 */
[----:B--2---:R-:W-:-:S12]  /*2a3b0*/  VIADD R11, R6, 0x1 ;  /* 0x00000001060b7836 */ /* 0x004fd80000000000 */
[----:B------:R-:W2:Y:S01]  /*2a3c0*/  LD.E R6, desc[UR4][R2.64+0x8] ;  /* 0x0000080402067980 */ /* 0x000ea2000c101900 */
[----:B------:R-:W-:-:S13]  /*2a3d0*/  ISETP.NE.AND P1, PT, R11, 0x2, PT ;  /* 0x000000020b00780c */ /* 0x000fda0003f25270 */
[----:B------:R-:W-:Y:S02]  /*2a3e0*/  @!P1 R2UR UR6, R4 ;  /* 0x00000000040692ca */ /* 0x000fe400000e0000 */
[----:B------:R-:W-:-:S13]  /*2a3f0*/  @!P1 R2UR UR7, R5 ;  /* 0x00000000050792ca */ /* 0x000fda00000e0000 */
[----:B------:R-:W3:Y:S01]  /*2a400*/  @!P1 LD.E R7, desc[UR6][R2.64+0x4] ;  /* 0x0000040602079980 */ /* 0x000ee2000c101900 */
[C---:B------:R-:W-:Y:S02]  /*2a410*/  R2UR UR4, R4.reuse ;  /* 0x00000000040472ca */ /* 0x040fe400000e0000 */
[C---:B------:R-:W-:Y:S02]  /*2a420*/  R2UR UR5, R5.reuse ;  /* 0x00000000050572ca */ /* 0x040fe400000e0000 */
[C---:B------:R-:W-:Y:S02]  /*2a430*/  R2UR UR6, R4.reuse ;  /* 0x00000000040672ca */ /* 0x040fe400000e0000 */
[C---:B------:R-:W-:Y:S02]  /*2a440*/  R2UR UR7, R5.reuse ;  /* 0x00000000050772ca */ /* 0x040fe400000e0000 */
[----:B------:R-:W-:Y:S02]  /*2a450*/  @!P1 R2UR UR8, R4 ;  /* 0x00000000040892ca */ /* 0x000fe400000e0000 */
[----:B------:R-:W-:-:S02]  /*2a460*/  @!P1 R2UR UR9, R5 ;  /* 0x00000000050992ca */ /* 0x000fc400000e0000 */
[----:B------:R-:W-:Y:S02]  /*2a470*/  @!P1 R2UR UR10, R4 ;  /* 0x00000000040a92ca */ /* 0x000fe400000e0000 */
[----:B------:R-:W-:Y:S01]  /*2a480*/  @!P1 R2UR UR11, R5 ;  /* 0x00000000050b92ca */ /* 0x000fe200000e0000 */
[----:B------:R0:W-:Y:S08]  /*2a490*/  ST.E desc[UR4][R2.64], R11 ;  /* 0x0000000b02007985 */ /* 0x0001f0000c101904 */
[----:B------:R1:W-:Y:S01]  /*2a4a0*/  @!P1 ST.E desc[UR8][R2.64], RZ ;  /* 0x000000ff02009985 */ /* 0x0003e2000c101908 */
[----:B--2---:R-:W-:-:S05]  /*2a4b0*/  VIADD R13, R6, 0x1 ;  /* 0x00000001060d7836 */ /* 0x004fca0000000000 */
[----:B------:R1:W-:Y:S01]  /*2a4c0*/  ST.E desc[UR6][R2.64+0x8], R13 ;  /* 0x0000080d02007985 */ /* 0x0003e2000c101906 */
[----:B---3--:R-:W-:-:S05]  /*2a4d0*/  @!P1 LOP3.LUT R15, R7, 0x1, RZ, 0x3c, !PT ;  /* 0x00000001070f9812 */ /* 0x008fca00078e3cff */
[----:B------:R1:W-:Y:S04]  /*2a4e0*/  @!P1 ST.E desc[UR10][R2.64+0x4], R15 ;  /* 0x0000040f02009985 */ /* 0x0003e8000c10190a */
[----:B------:R-:W2:Y:S01]  /*2a4f0*/  LDL.64 R8, [R0+0x18] ;  /* 0x0000180000087983 */ /* 0x000ea20000100a00 */
[----:B------:R-:W-:Y:S02]  /*2a500*/  R2UR UR4, R4 ;  /* 0x00000000040472ca */ /* 0x000fe400000e0000 */
[----:B------:R-:W-:Y:S01]  /*2a510*/  R2UR UR5, R5 ;  /* 0x00000000050572ca */ /* 0x000fe200000e0000 */
[----:B------:R-:W3:-:S12]  /*2a520*/  LDL.64 R6, [R0] ;  /* 0x0000000000067983 */ /* 0x000ed80000100a00 */
[----:B--2---:R-:W2:Y:S01]  /*2a530*/  LD.E R14, desc[UR4][R8.64+0x1c] ;  /* 0x00001c04080e7980 */ /* 0x004ea2000c101900 */
[C---:B------:R-:W-:Y:S02]  /*2a540*/  R2UR UR4, R4.reuse ;  /* 0x00000000040472ca */ /* 0x040fe400000e0000 */
[C---:B------:R-:W-:Y:S02]  /*2a550*/  R2UR UR5, R5.reuse ;  /* 0x00000000050572ca */ /* 0x040fe400000e0000 */
[----:B------:R-:W-:Y:S02]  /*2a560*/  R2UR UR6, R4 ;  /* 0x00000000040672ca */ /* 0x000fe400000e0000 */
[----:B------:R-:W-:Y:S01]  /*2a570*/  R2UR UR7, R5 ;  /* 0x00000000050772ca */ /* 0x000fe200000e0000 */
[----:B------:R-:W-:Y:S08]  /*2a580*/  BSSY B3, `(.L_x_2311) ;  /* 0x0000007000037945 */ /* 0x000ff00003800000 */
[----:B---3--:R1:W5:Y:S04]  /*2a590*/  LD.E R12, desc[UR4][R6.64] ;  /* 0x00000004060c7980 */ /* 0x008368000c101900 */
[----:B0-----:R1:W5:Y:S01]  /*2a5a0*/  LD.E R11, desc[UR6][R6.64+0x4] ;  /* 0x00000406060b7980 */ /* 0x001362000c101900 */
[----:B--2---:R-:W-:-:S04]  /*2a5b0*/  LOP3.LUT R14, R14, 0x1, RZ, 0xfc, !PT ;  /* 0x000000010e0e7812 */ /* 0x004fc800078efcff */
[----:B------:R-:W-:-:S13]  /*2a5c0*/  ISETP.NE.AND P1, PT, R14, 0x3, PT ;  /* 0x000000030e00780c */ /* 0x000fda0003f25270 */
[----:B-1----:R-:W-:Y:S05]  /*2a5d0*/  @!P1 BRA `(.L_x_2312) ;  /* 0x0000000000049947 */ /* 0x002fea0003800000 */
[----:B------:R-:W-:Y:S01]  /*2a5e0*/  BPT.TRAP 0x1 ;  /* 0x000000040000795c */ /* 0x000fe20000300000 */
.L_x_2312:
[----:B------:R-:W-:Y:S05]  /*2a5f0*/  BSYNC B3 ;  /* 0x0000000000037941 */ /* 0x000fea0003800000 */
.L_x_2311:
[----:B------:R-:W-:Y:S02]  /*2a600*/  R2UR UR4, R4 ;  /* 0x00000000040472ca */ /* 0x000fe400000e0000 */
[----:B------:R-:W-:-:S13]  /*2a610*/  R2UR UR5, R5 ;  /* 0x00000000050572ca */ /* 0x000fda00000e0000 */
[----:B------:R-:W2:Y:S01]  /*2a620*/  LD.E.64 R2, desc[UR4][R8.64+0x8] ;  /* 0x0000080408027980 */ /* 0x000ea2000c101b00 */
[----:B-----5:R-:W-:Y:S02]  /*2a630*/  SHF.L.U32 R13, R11, 0x1f, RZ ;  /* 0x0000001f0b0d7819 */ /* 0x020fe400000006ff */
[----:B--2---:R-:W-:-:S05]  /*2a640*/  MOV R3, R2 ;  /* 0x0000000200037202 */ /* 0x004fca0000000f00 */
[----:B------:R-:W-:-:S04]  /*2a650*/  IMAD R12, R12, 0x8, R3 ;  /* 0x000000080c0c7824 */ /* 0x000fc800078e0203 */
[----:B------:R0:W1:Y:S01]  /*2a660*/  SYNCS.PHASECHK.TRANS64.TRYWAIT P1, [R12+URZ], R13 ;  /* 0x0000000d0c0075a7 */ /* 0x000062000802017f */
[----:B------:R-:W2:Y:S01]  /*2a670*/  LD.E R11, desc[UR4][R8.64+0x1c] ;  /* 0x00001c04080b7980 */ /* 0x000ea2000c101900 */
[----:B------:R-:W-:Y:S02]  /*2a680*/  R2UR UR6, R4 ;  /* 0x00000000040672ca */ /* 0x000fe400000e0000 */
[----:B------:R-:W-:Y:S01]  /*2a690*/  R2UR UR7, R5 ;  /* 0x00000000050772ca */ /* 0x000fe200000e0000 */
[----:B------:R0:W5:Y:S01]  /*2a6a0*/  LD.E R2, desc[UR4][R6.64] ;  /* 0x0000000406027980 */ /* 0x000162000c101900 */
[----:B------:R-:W-:Y:S11]  /*2a6b0*/  BSSY B3, `(.L_x_2313) ;  /* 0x0000006000037945 */ /* 0x000ff60003800000 */
[----:B------:R0:W5:Y:S01]  /*2a6c0*/  LD.E R3, desc[UR6][R6.64+0x4] ;  /* 0x0000040606037980 */ /* 0x000162000c101900 */
[----:B--2---:R-:W-:-:S04]  /*2a6d0*/  LOP3.LUT R11, R11, 0x1, RZ, 0xfc, !PT ;  /* 0x000000010b0b7812 */ /* 0x004fc800078efcff */
[----:B------:R-:W-:-:S13]  /*2a6e0*/  ISETP.NE.AND P2, PT, R11, 0x3, PT ;  /* 0x000000030b00780c */ /* 0x000fda0003f45270 */
[----:B01----:R-:W-:Y:S05]  /*2a6f0*/  @!P2 BRA `(.L_x_2314) ;  /* 0x000000000004a947 */ /* 0x003fea0003800000 */
[----:B------:R-:W-:Y:S01]  /*2a700*/  BPT.TRAP 0x1 ;  /* 0x000000040000795c */ /* 0x000fe20000300000 */
.L_x_2314:
[----:B------:R-:W-:Y:S05]  /*2a710*/  BSYNC B3 ;  /* 0x0000000000037941 */ /* 0x000fea0003800000 */
.L_x_2313:
[----:B------:R-:W-:Y:S04]  /*2a720*/  BSSY B3, `(.L_x_2315) ;  /* 0x000000a000037945 */ /* 0x000fe80003800000 */
[----:B------:R-:W-:Y:S05]  /*2a730*/  @P1 BRA `(.L_x_2316) ;  /* 0x0000000000201947 */ /* 0x000fea0003800000 */
[----:B------:R-:W-:Y:S02]  /*2a740*/  R2UR UR4, R4 ;  /* 0x00000000040472ca */ /* 0x000fe400000e0000 */
[----:B------:R-:W-:-:S13]  /*2a750*/  R2UR UR5, R5 ;  /* 0x00000000050572ca */ /* 0x000fda00000e0000 */
[----:B------:R-:W2:Y:S01]  /*2a760*/  LD.E.64 R8, desc[UR4][R8.64+0x8] ;  /* 0x0000080408087980 */ /* 0x000ea2000c101b00 */
[----:B-----5:R-:W-:Y:S02]  /*2a770*/  SHF.L.U32 R3, R3, 0x1f, RZ ;  /* 0x0000001f03037819 */ /* 0x020fe400000006ff */
[----:B--2---:R-:W-:-:S05]  /*2a780*/  MOV R7, R8 ;  /* 0x0000000800077202 */ /* 0x004fca0000000f00 */
[----:B------:R-:W-:-:S04]  /*2a790*/  IMAD R2, R2, 0x8, R7 ;  /* 0x0000000802027824 */ /* 0x000fc800078e0207 */
[----:B------:R-:W0:Y:S02]  /*2a7a0*/  SYNCS.PHASECHK.TRANS64.TRYWAIT P1, [R2+URZ], R3 ;  /* 0x00000003020075a7 */ /* 0x000e24000802017f */
[----:B0-----:R-:W-:Y:S05]  /*2a7b0*/  @!P1 BRA `(.L_x_2317) ;  /* 0x000001b400fc9947 */ /* 0x001fea0003800000 */
.L_x_2316:
[----:B------:R-:W-:Y:S05]  /*2a7c0*/  BSYNC B3 ;  /* 0x0000000000037941 */ /* 0x000fea0003800000 */
.L_x_2315:
[----:B------:R-:W2:Y:S04]  /*2a7d0*/  LDL.64 R8, [R0] ;  /* 0x0000000000087983 */ /* 0x000ea80000100a00 */
[----:B------:R-:W3:Y:S01]  /*2a7e0*/  LDL.64 R6, [R0+0x28] ;  /* 0x0000280000067983 */ /* 0x000ee20000100a00 */
[C---:B------:R-:W-:Y:S02]  /*2a7f0*/  R2UR UR6, R4.reuse ;  /* 0x00000000040672ca */ /* 0x040fe400000e0000 */
[C---:B------:R-:W-:Y:S01]  /*2a800*/  R2UR UR7, R5.reuse ;  /* 0x00000000050772ca */ /* 0x040fe200000e0000 */
[----:B0----5:R-:W4:Y:S01]  /*2a810*/  LDL.64 R2, [R0+0x20] ;  /* 0x0000200000027983 */ /* 0x021f220000100a00 */
[C---:B------:R-:W-:Y:S02]  /*2a820*/  R2UR UR4, R4.reuse ;  /* 0x00000000040472ca */ /* 0x040fe400000e0000 */
[----:B------:R-:W-:Y:S01]  /*2a830*/  R2UR UR5, R5 ;  /* 0x00000000050572ca */ /* 0x000fe200000e0000 */
[----:B------:R-:W4:Y:S08]  /*2a840*/  LDL.64 R12, [R0+0x8] ;  /* 0x00000800000c7983 */ /* 0x000f300000100a00 */
[----:B--2---:R-:W2:Y:S04]  /*2a850*/  LD.E R9, desc[UR6][R8.64] ;  /* 0x0000000608097980 */ /* 0x004ea8000c101900 */
[----:B---3--:R-:W2:Y:S01]  /*2a860*/  LD.E.64 R14, desc[UR4][R6.64] ;  /* 0x00000004060e7980 */ /* 0x008ea2000c101b00 */
[----:B------:R-:W-:Y:S05]  /*2a870*/  WARPSYNC.ALL ;  /* 0x0000000000007948 */ /* 0x000fea0003800000 */
[----:B------:R-:W-:-:S02]  /*2a880*/  R2UR UR4, R4 ;  /* 0x00000000040472ca */ /* 0x000fc400000e0000 */
[C---:B------:R-:W-:Y:S02]  /*2a890*/  R2UR UR5, R5.reuse ;  /* 0x00000000050572ca */ /* 0x040fe400000e0000 */
[----:B------:R-:W-:Y:S02]  /*2a8a0*/  R2UR UR6, R4 ;  /* 0x00000000040672ca */ /* 0x000fe400000e0000 */
[----:B------:R-:W-:-:S09]  /*2a8b0*/  R2UR UR7, R5 ;  /* 0x00000000050772ca */ /* 0x000fd200000e0000 */
[----:B----4-:R0:W-:Y:S04]  /*2a8c0*/  ST.E desc[UR4][R12.64], RZ ;  /* 0x000000ff0c007985 */ /* 0x0101e8000c101904 */
[----:B------:R-:W3:Y:S01]  /*2a8d0*/  LD.E.64 R6, desc[UR6][R2.64] ;  /* 0x0000000602067980 */ /* 0x000ee2000c101b00 */
[----:B--2---:R-:W-:Y:S01]  /*2a8e0*/  IMAD R8, R9, 0x300, R14 ;  /* 0x0000030009087824 */ /* 0x004fe200078e020e */
[----:B------:R-:W-:Y:S01]  /*2a8f0*/  WARPGROUP.ARRIVE ;  /* 0x00000000000079c5 */ /* 0x000fe20000000000 */
[----:B------:R-:W-:Y:S01]  /*2a900*/  IMAD.MOV.U32 R9, RZ, RZ, R15 ;  /* 0x000000ffff097224 */ /* 0x000fe200078e000f */
[----:B------:R-:W-:Y:S01]  /*2a910*/  R2UR UR8, R4 ;  /* 0x00000000040872ca */ /* 0x000fe200000e0000 */
[----:B------:R-:W-:Y:S01]  /*2a920*/  IMAD.MOV.U32 R195, RZ, RZ, 0x1 ;  /* 0x00000001ffc37424 */ /* 0x000fe200078e00ff */
[----:B------:R-:W-:-:S02]  /*2a930*/  R2UR UR6, R8 ;  /* 0x00000000080672ca */ /* 0x000fc400000e0000 */
[----:B------:R-:W-:Y:S02]  /*2a940*/  R2UR UR7, R9 ;  /* 0x00000000090772ca */ /* 0x000fe400000e0000 */
[C---:B------:R-:W-:Y:S02]  /*2a950*/  R2UR UR9, R5.reuse ;  /* 0x00000000050972ca */ /* 0x040fe400000e0000 */
[----:B------:R-:W-:Y:S02]  /*2a960*/  R2UR UR10, R4 ;  /* 0x00000000040a72ca */ /* 0x000fe400000e0000 */
[----:B------:R-:W-:Y:S02]  /*2a970*/  R2UR UR11, R5 ;  /* 0x00000000050b72ca */ /* 0x000fe400000e0000 */
[----:B---3--:R-:W-:Y:S02]  /*2a980*/  R2UR UR4, R6 ;  /* 0x00000000060472ca */ /* 0x008fe400000e0000 */
[----:B------:R-:W-:-:S13]  /*2a990*/  R2UR UR5, R7 ;  /* 0x00000000070572ca */ /* 0x000fda00000e0000 */
[----:B------:R-:W-:Y:S03]  /*2a9a0*/  HGMMA.64x96x16.F32 R24, gdesc[UR4], RZ, !UPT, gsb0 ;  /* 0x01600000041879f0 */ /* 0x000fe6000c0008ff */
[----:B------:R-:W-:Y:S02]  /*2a9b0*/  WARPGROUP.DEPBAR.LE gsb0, 0x0 ;  /* 0x00008000000079c5 */ /* 0x000fe40000010000 */
[----:B------:R0:W-:Y:S04]  /*2a9c0*/  ST.E desc[UR8][R12.64], R195 ;  /* 0x000000c30c007985 */ /* 0x0001e8000c101908 */
[----:B------:R-:W2:Y:S01]  /*2a9d0*/  LD.E.64 R6, desc[UR10][R2.64] ;  /* 0x0000000a02067980 */ /* 0x000ea2000c101b00 */
[----:B------:R-:W-:Y:S01]  /*2a9e0*/  VIADD R14, R8, 0x2 ;  /* 0x00000002080e7836 */ /* 0x000fe20000000000 */
[----:B------:R-:W-:Y:S01]  /*2a9f0*/  R2UR UR7, R15 ;  /* 0x000000000f0772ca */ /* 0x000fe200000e0000 */
[----:B------:R-:W-:Y:S01]  /*2aa00*/  WARPGROUP.ARRIVE ;  /* 0x00000000000079c5 */ /* 0x000fe20000000000 */
[----:B------:R-:W-:-:S02]  /*2aa10*/  R2UR UR8, R4 ;  /* 0x00000000040872ca */ /* 0x000fc400000e0000 */
[----:B------:R-:W-:Y:S02]  /*2aa20*/  R2UR UR6, R14 ;  /* 0x000000000e0672ca */ /* 0x000fe400000e0000 */
[C---:B------:R-:W-:Y:S02]  /*2aa30*/  R2UR UR9, R5.reuse ;  /* 0x00000000050972ca */ /* 0x040fe400000e0000 */
[----:B------:R-:W-:Y:S02]  /*2aa40*/  R2UR UR10, R4 ;  /* 0x00000000040a72ca */ /* 0x000fe400000e0000 */
[----:B------:R-:W-:Y:S01]  /*2aa50*/  R2UR UR11, R5 ;  /* 0x00000000050b72ca */ /* 0x000fe200000e0000 */
[----:B--2---:R-:W-:Y:S01]  /*2aa60*/  VIADD R6, R6, 0x2 ;  /* 0x0000000206067836 */ /* 0x004fe20000000000 */
[----:B------:R-:W-:-:S04]  /*2aa70*/  R2UR UR5, R7 ;  /* 0x00000000070572ca */ /* 0x000fc800000e0000 */
[----:B------:R-:W-:-:S13]  /*2aa80*/  R2UR UR4, R6 ;  /* 0x00000000060472ca */ /* 0x000fda00000e0000 */
[----:B------:R-:W-:Y:S03]  /*2aa90*/  HGMMA.64x96x16.F32 R24, gdesc[UR4], R24, gsb0 ;  /* 0x01600000041879f0 */ /* 0x000fe60008000818 */
        /* <DEDUP_REMOVED lines=19> */
[----:B------:R-:W-:Y:S01]  /*2abd0*/  WARPGROUP.ARRIVE ;  /* 0x00000000000079c5 */ /* 0x000fe20000000000 */
[----:B------:R-:W-:Y:S01]  /*2abe0*/  IMAD.MOV.U32 R9, RZ, RZ, R15 ;  /* 0x000000ffff097224 */ /* 0x000fe200078e000f */
[----:B------:R-:W-:-:S02]  /*2abf0*/  R2UR UR8, R4 ;  /* 0x00000000040872ca */ /* 0x000fc400000e0000 */
[----:B------:R-:W-:Y:S02]  /*2ac00*/  R2UR UR6, R8 ;  /* 0x00000000080672ca */ /* 0x000fe400000e0000 */
        /* <DEDUP_REMOVED lines=8> */
[----:B------:R-:W2:Y:S01]  /*2ac90*/  LDL.64 R6, [R0+0x40] ;  /* 0x0000400000067983 */ /* 0x000ea20000100a00 */
[----:B------:R-:W-:-:S02]  /*2aca0*/  R2UR UR4, R4 ;  /* 0x00000000040472ca */ /* 0x000fc400000e0000 */
        /* <DEDUP_REMOVED lines=9> */
[----:B------:R0:W5:Y:S01]  /*2ad40*/  LD.E R14, desc[UR6][R2.64+0x4] ;  /* 0x00000406020e7980 */ /* 0x000162000c101900 */
[----:B--2---:R-:W-:-:S04]  /*2ad50*/  LOP3.LUT R8, R8, 0x1, RZ, 0xfc, !PT ;  /* 0x0000000108087812 */ /* 0x004fc800078efcff */
[----:B------:R-:W-:-:S13]  /*2ad60*/  ISETP.NE.AND P1, PT, R8, 0x3, PT ;  /* 0x000000030800780c */ /* 0x000fda0003f25270 */
[----:B0-----:R-:W-:Y:S05]  /*2ad70*/  @!P1 BRA `(.L_x_2319) ;  /* 0x0000000000049947 */ /* 0x001fea0003800000 */
[----:B------:R-:W-:Y:S01]  /*2ad80*/  BPT.TRAP 0x1 ;  /* 0x000000040000795c */ /* 0x000fe20000300000 */
.L_x_2319:
[----:B------:R-:W-:Y:S05]  /*2ad90*/  BSYNC B3 ;  /* 0x0000000000037941 */ /* 0x000fea0003800000 */
.L_x_2318:
        /* <DEDUP_REMOVED lines=17> */
.L_x_2321:
[----:B------:R-:W-:Y:S05]  /*2aeb0*/  BSYNC B3 ;  /* 0x0000000000037941 */ /* 0x000fea0003800000 */
.L_x_2320:
        /* <DEDUP_REMOVED lines=10> */
.L_x_2323:
[----:B------:R-:W-:Y:S05]  /*2af60*/  BSYNC B3 ;  /* 0x0000000000037941 */ /* 0x000fea0003800000 */
.L_x_2322:
[----:B------:R-:W2:Y:S04]  /*2af70*/  LDL.64 R14, [R0] ;  /* 0x00000000000e7983 */ /* 0x000ea80000100a00 */
[----:B------:R-:W3:Y:S04]  /*2af80*/  LDL.64 R12, [R0+0x58] ;  /* 0x00005800000c7983 */ /* 0x000ee80000100a00 */
[----:B------:R-:W4:Y:S04]  /*2af90*/  LDL.64 R2, [R0+0x48] ;  /* 0x0000480000027983 */ /* 0x000f280000100a00 */
[----:B0----5:R-:W4:Y:S01]  /*2afa0*/  LDL.64 R8, [R0+0x50] ;  /* 0x0000500000087983 */ /* 0x021f220000100a00 */
[----:B------:R-:W-:-:S02]  /*2afb0*/  R2UR UR6, R4 ;  /* 0x00000000040672ca */ /* 0x000fc400000e0000 */
[C---:B------:R-:W-:Y:S01]  /*2afc0*/  R2UR UR7, R5.reuse ;  /* 0x00000000050772ca */ /* 0x040fe200000e0000 */
[----:B------:R-:W4:Y:S01]  /*2afd0*/  LDL R21, [R1+0x470] ;  /* 0x0004700001157983 */ /* 0x000f220000100800 */
[C---:B------:R-:W-:Y:S02]  /*2afe0*/  R2UR UR4, R4.reuse ;  /* 0x00000000040472ca */ /* 0x040fe400000e0000 */
[----:B------:R-:W-:Y:S01]  /*2aff0*/  R2UR UR5, R5 ;  /* 0x00000000050572ca */ /* 0x000fe200000e0000 */
[----:B------:R-:W4:Y:S04]  /*2b000*/  LDL R20, [R1+0x474] ;  /* 0x0004740001147983 */ /* 0x000f280000100800 */
[----:B------:R-:W4:Y:S04]  /*2b010*/  LDL.LU R72, [R1+0x47c] ;  /* 0x00047c0001487983 */ /* 0x000f280000300800 */
[----:B--2---:R-:W2:Y:S04]  /*2b020*/  LD.E R15, desc[UR6][R14.64] ;  /* 0x000000060e0f7980 */ /* 0x004ea8000c101900 */
[----:B---3--:R-:W2:Y:S01]  /*2b030*/  LD.E.64 R6, desc[UR4][R12.64] ;  /* 0x000000040c067980 */ /* 0x008ea2000c101b00 */
[----:B------:R-:W-:Y:S05]  /*2b040*/  WARPSYNC.ALL ;  /* 0x0000000000007948 */ /* 0x000fea0003800000 */
[----:B------:R-:W-:-:S02]  /*2b050*/  R2UR UR6, R4 ;  /* 0x00000000040672ca */ /* 0x000fc400000e0000 */
[C---:B------:R-:W-:Y:S02]  /*2b060*/  R2UR UR7, R5.reuse ;  /* 0x00000000050772ca */ /* 0x040fe400000e0000 */
[----:B------:R-:W-:Y:S02]  /*2b070*/  R2UR UR4, R4 ;  /* 0x00000000040472ca */ /* 0x000fe400000e0000 */
[----:B------:R-:W-:-:S09]  /*2b080*/  R2UR UR5, R5 ;  /* 0x00000000050572ca */ /* 0x000fd200000e0000 */
[----:B----4-:R-:W3:Y:S04]  /*2b090*/  LD.E R11, desc[UR6][R2.64] ;  /* 0x00000006020b7980 */ /* 0x010ee8000c101900 */
[----:B------:R-:W4:Y:S01]  /*2b0a0*/  LD.E.64 R18, desc[UR4][R8.64] ;  /* 0x0000000408127980 */ /* 0x000f22000c101b00 */
[----:B------:R-:W-:Y:S01]  /*2b0b0*/  WARPGROUP.ARRIVE ;  /* 0x00000000000079c5 */ /* 0x000fe20000000000 */
[C---:B------:R-:W-:Y:S02]  /*2b0c0*/  R2UR UR8, R4.reuse ;  /* 0x00000000040872ca */ /* 0x040fe400000e0000 */
[----:B------:R-:W-:Y:S02]  /*2b0d0*/  R2UR UR9, R5 ;  /* 0x00000000050972ca */ /* 0x000fe400000e0000 */
[----:B------:R-:W-:-:S02]  /*2b0e0*/  R2UR UR10, R4 ;  /* 0x00000000040a72ca */ /* 0x000fc400000e0000 */
[----:B------:R-:W-:Y:S01]  /*2b0f0*/  R2UR UR11, R5 ;  /* 0x00000000050b72ca */ /* 0x000fe200000e0000 */
[----:B--2---:R-:W-:Y:S01]  /*2b100*/  IMAD R6, R15, 0xc00, R6 ;  /* 0x00000c000f067824 */ /* 0x004fe200078e0206 */
[----:B------:R-:W-:-:S04]  /*2b110*/  R2UR UR7, R7 ;  /* 0x00000000070772ca */ /* 0x000fc800000e0000 */
[----:B------:R-:W-:Y:S02]  /*2b120*/  R2UR UR6, R6 ;  /* 0x00000000060672ca */ /* 0x000fe400000e0000 */
[----:B---3--:R-:W-:Y:S02]  /*2b130*/  ISETP.NE.U32.AND P1, PT, R11, RZ, PT ;  /* 0x000000ff0b00720c */ /* 0x008fe40003f25070 */
[----:B----4-:R-:W-:Y:S02]  /*2b140*/  R2UR UR4, R18 ;  /* 0x00000000120472ca */ /* 0x010fe400000e0000 */
[----:B------:R-:W-:-:S09]  /*2b150*/  R2UR UR5, R19 ;  /* 0x00000000130572ca */ /* 0x000fd200000e0000 */
[----:B------:R-:W-:-:S05]  /*2b160*/  VOTEU.ANY UP0, P1 ;  /* 0x00000000003f7886 */ /* 0x000fca0000800100 */
[----:B------:R-:W-:Y:S03]  /*2b170*/  HGMMA.64x96x16.F32 R24, gdesc[UR4], R24, UP0, gsb0 ;  /* 0x01600000041879f0 */ /* 0x000fe6000b800818 */
[----:B------:R-:W-:Y:S02]  /*2b180*/  WARPGROUP.DEPBAR.LE gsb0, 0x0 ;  /* 0x00008000000079c5 */ /* 0x000fe40000010000 */
[----:B------:R-:W-:Y:S04]  /*2b190*/  ST.E desc[UR8][R2.64], R195 ;  /* 0x000000c302007985 */ /* 0x000fe8000c101908 */
[----:B------:R-:W2:Y:S01]  /*2b1a0*/  LD.E.64 R12, desc[UR10][R8.64] ;  /* 0x0000000a080c7980 */ /* 0x000ea2000c101b00 */
[----:B------:R-:W-:-:S02]  /*2b1b0*/  VIADD R14, R6, 0x2 ;  /* 0x00000002060e7836 */ /* 0x000fc40000000000 */
[----:B------:R-:W-:-:S03]  /*2b1c0*/  IMAD.MOV.U32 R15, RZ, RZ, R7 ;  /* 0x000000ffff0f7224 */ /* 0x000fc600078e0007 */
[----:B------:R-:W-:Y:S02]  /*2b1d0*/  R2UR UR6, R14 ;  /* 0x000000000e0672ca */ /* 0x000fe400000e0000 */
[----:B------:R-:W-:Y:S01]  /*2b1e0*/  R2UR UR7, R15 ;  /* 0x000000000f0772ca */ /* 0x000fe200000e0000 */
[----:B------:R-:W-:Y:S01]  /*2b1f0*/  WARPGROUP.ARRIVE ;  /* 0x00000000000079c5 */ /* 0x000fe20000000000 */
[C---:B------:R-:W-:Y:S02]  /*2b200*/  R2UR UR8, R4.reuse ;  /* 0x00000000040872ca */ /* 0x040fe400000e0000 */
        /* <DEDUP_REMOVED lines=222> */
[----:B------:R-:W-:-:S06]  /*2bff0*/  WARPGROUP.ARRIVE ;  /* 0x00000000000079c5 */ /* 0x000fcc0000000000 */
[----:B------:R-:W0:Y:S01]  /*2c000*/  S2R R203, SR_TID.X ;  /* 0x0000000000cb7919 */ /* 0x000e220000002100 */
[----:B------:R-:W-:Y:S02]  /*2c010*/  R2UR UR8, R4 ;  /* 0x00000000040872ca */ /* 0x000fe400000e0000 */
[----:B------:R-:W-:Y:S02]  /*2c020*/  R2UR UR9, R5 ;  /* 0x00000000050972ca */ /* 0x000fe400000e0000 */
[----:B0-----:R-:W-:Y:S01]  /*2c030*/  LOP3.LUT P2, RZ, R203, 0x7f, RZ, 0xc0, !PT ;  /* 0x0000007fcbff7812 */ /* 0x001fe2000784c0ff */
[----:B--2---:R-:W-:Y:S02]  /*2c040*/  VIADD R6, R8, 0xc06 ;  /* 0x00000c0608067836 */ /* 0x004fe40000000000 */
[----:B------:R-:W-:-:S03]  /*2c050*/  IMAD.MOV.U32 R7, RZ, RZ, R9 ;  /* 0x000000ffff077224 */ /* 0x000fc600078e0009 */
[----:B------:R-:W-:Y:S02]  /*2c060*/  R2UR UR4, R6 ;  /* 0x00000000060472ca */ /* 0x000fe400000e0000 */
[----:B------:R-:W-:-:S13]  /*2c070*/  R2UR UR5, R7 ;  /* 0x00000000070572ca */ /* 0x000fda00000e0000 */
[----:B------:R-:W-:Y:S03]  /*2c080*/  HGMMA.64x96x16.F32 R24, gdesc[UR4], R24, gsb0 ;  /* 0x01600000041879f0 */ /* 0x000fe60008000818 */
[----:B------:R-:W-:Y:S02]  /*2c090*/  WARPGROUP.DEPBAR.LE gsb0, 0x0 ;  /* 0x00008000000079c5 */ /* 0x000fe40000010000 */
[----:B------:R0:W-:Y:S04]  /*2c0a0*/  ST.E desc[UR8][R2.64], R195 ;  /* 0x000000c302007985 */ /* 0x0001e8000c101908 */
[----:B------:R-:W2:Y:S04]  /*2c0b0*/  @!P2 LDL.64 R6, [R0+0x18] ;  /* 0x000018000006a983 */ /* 0x000ea80000100a00 */
[----:B------:R-:W3:Y:S01]  /*2c0c0*/  @!P2 LDL.64 R8, [R0] ;  /* 0x000000000008a983 */ /* 0x000ee20000100a00 */
[----:B------:R-:W-:-:S02]  /*2c0d0*/  @!P2 R2UR UR4, R4 ;  /* 0x000000000404a2ca */ /* 0x000fc400000e0000 */
[C---:B------:R-:W-:Y:S02]  /*2c0e0*/  @!P2 R2UR UR5, R5.reuse ;  /* 0x000000000505a2ca */ /* 0x040fe400000e0000 */
[----:B------:R-:W-:Y:S02]  /*2c0f0*/  SHF.R.U32.HI R11, RZ, 0x7, R203 ;  /* 0x00000007ff0b7819 */ /* 0x000fe400000116cb */
[----:B------:R-:W-:Y:S02]  /*2c100*/  @!P2 R2UR UR6, R4 ;  /* 0x000000000406a2ca */ /* 0x000fe400000e0000 */
[----:B------:R-:W-:Y:S02]  /*2c110*/  @!P2 R2UR UR7, R5 ;  /* 0x000000000507a2ca */ /* 0x000fe400000e0000 */
[----:B------:R-:W-:-:S05]  /*2c120*/  IADD3 R11, -R11, 0xb, RZ ;  /* 0x0000000b0b0b7810 */ /* 0x000fca0007ffe1ff */
[----:B------:R1:W-:Y:S06]  /*2c130*/  BAR.ARV R11, 0x100 ;  /* 0x0004000b0000751d */ /* 0x0003ec0000002000 */
[----:B--2---:R-:W2:Y:S04]  /*2c140*/  @!P2 LD.E.64 R6, desc[UR4][R6.64+0x30] ;  /* 0x000030040606a980 */ /* 0x004ea8000c101b00 */
[----:B---3--:R-:W0:Y:S01]  /*2c150*/  @!P2 LD.E R8, desc[UR6][R8.64] ;  /* 0x000000060808a980 */ /* 0x008e22000c101900 */
[----:B--2---:R-:W-:-:S05]  /*2c160*/  @!P2 MOV R13, R6 ;  /* 0x00000006000da202 */ /* 0x004fca0000000f00 */
[----:B0-----:R-:W-:-:S05]  /*2c170*/  @!P2 IMAD R2, R8, 0x8, R13 ;  /* 0x000000080802a824 */ /* 0x001fca00078e020d */
[----:B------:R-:W-:-:S04]  /*2c180*/  @!P2 PRMT R2, RZ, 0x654, R2 ;  /* 0x00000654ff02a816 */ /* 0x000fc80000000002 */
[----:B------:R0:W-:Y:S02]  /*2c190*/  @!P2 SYNCS.ARRIVE.TRANS64.RED.A1T0 RZ, [R2+URZ], RZ ;  /* 0x000000ff02ffa9a7 */ /* 0x0001e4000810043f */
[----:B0-----:R-:W2:Y:S01]  /*2c1a0*/  LDL.64 R2, [R0+0x68] ;  /* 0x0000680000027983 */ /* 0x001ea20000100a00 */
[----:B------:R-:W-:Y:S02]  /*2c1b0*/  R2UR UR4, R4 ;  /* 0x00000000040472ca */ /* 0x000fe400000e0000 */
[----:B------:R-:W-:-:S13]  /*2c1c0*/  R2UR UR5, R5 ;  /* 0x00000000050572ca */ /* 0x000fda00000e0000 */
[----:B--2---:R-:W2:Y:S01]  /*2c1d0*/  LD.E.64 R2, desc[UR4][R2.64] ;  /* 0x0000000402027980 */ /* 0x004ea2000c101b00 */
[----:B------:R-:W-:Y:S02]  /*2c1e0*/  R2UR UR4, R4 ;  /* 0x00000000040472ca */ /* 0x000fe400000e0000 */
[----:B------:R-:W-:-:S13]  /*2c1f0*/  R2UR UR5, R5 ;  /* 0x00000000050572ca */ /* 0x000fda00000e0000 */
[----:B-1----:R-:W3:Y:S01]  /*2c200*/  LD.E R11, desc[UR4][R22.64+0x24] ;  /* 0x00002404160b7980 */ /* 0x002ee2000c101900 */
[C---:B------:R-:W-:Y:S02]  /*2c210*/  R2UR UR4, R4.reuse ;  /* 0x00000000040472ca */ /* 0x040fe400000e0000 */
[C---:B------:R-:W-:Y:S02]  /*2c220*/  R2UR UR5, R5.reuse ;  /* 0x00000000050572ca */ /* 0x040fe400000e0000 */
[C---:B------:R-:W-:Y:S02]  /*2c230*/  R2UR UR14, R4.reuse ;  /* 0x00000000040e72ca */ /* 0x040fe400000e0000 */
[C---:B------:R-:W-:Y:S02]  /*2c240*/  R2UR UR15, R5.reuse ;  /* 0x00000000050f72ca */ /* 0x040fe400000e0000 */
[----:B------:R-:W-:Y:S02]  /*2c250*/  R2UR UR10, R4 ;  /* 0x00000000040a72ca */ /* 0x000fe400000e0000 */
[----:B------:R-:W-:-:S02]  /*2c260*/  R2UR UR11, R5 ;  /* 0x00000000050b72ca */ /* 0x000fc400000e0000 */
[----:B------:R-:W-:Y:S02]  /*2c270*/  R2UR UR8, R4 ;  /* 0x00000000040872ca */ /* 0x000fe400000e0000 */
[----:B------:R-:W-:Y:S02]  /*2c280*/  R2UR UR9, R5 ;  /* 0x00000000050972ca */ /* 0x000fe400000e0000 */
[----:B------:R-:W-:-:S03]  /*2c290*/  LOP3.LUT R72, R72, 0xfff7ffff, RZ, 0xc0, !PT ;  /* 0xfff7ffff48487812 */ /* 0x000fc600078ec0ff */
[----:B------:R-:W4:Y:S01]  /*2c2a0*/  LD.E R7, desc[UR14][R22.64+0x18] ;  /* 0x0000180e16077980 */ /* 0x000f22000c101900 */
[----:B------:R-:W-:Y:S02]  /*2c2b0*/  R2UR UR12, R4 ;  /* 0x00000000040c72ca */ /* 0x000fe400000e0000 */
[----:B------:R-:W-:Y:S01]  /*2c2c0*/  R2UR UR13, R5 ;  /* 0x00000000050d72ca */ /* 0x000fe200000e0000 */
[----:B------:R-:W4:Y:S01]  /*2c2d0*/  LD.E R74, desc[UR10][R22.64+0xc] ;  /* 0x00000c0a164a7980 */ /* 0x000f22000c101900 */
[----:B------:R-:W-:-:S05]  /*2c2e0*/  @P2 LOP3.LUT R72, R72, 0x80000, RZ, 0xfc, !PT ;  /* 0x0008000048482812 */ /* 0x000fca00078efcff */
[----:B------:R0:W-:Y:S06]  /*2c2f0*/  STL [R1+0x47c], R72 ;  /* 0x00047c4801007387 */ /* 0x0001ec0000100800 */
[----:B------:R-:W4:Y:S04]  /*2c300*/  LD.E R73, desc[UR12][R22.64+0x14] ;  /* 0x0000140c16497980 */ /* 0x000f28000c101900 */
[----:B0-----:R-:W4:Y:S04]  /*2c310*/  LD.E R72, desc[UR8][R22.64+0x10] ;  /* 0x0000100816487980 */ /* 0x001f28000c101900 */
[----:B--2---:R0:W2:Y:S01]  /*2c320*/  LD.E R75, desc[UR4][R2.64] ;  /* 0x00000004024b7980 */ /* 0x0040a2000c101900 */
[----:B------:R-:W-:-:S02]  /*2c330*/  R2UR UR4, R4 ;  /* 0x00000000040472ca */ /* 0x000fc400000e0000 */
[----:B------:R-:W-:-:S13]  /*2c340*/  R2UR UR5, R5 ;  /* 0x00000000050572ca */ /* 0x000fda00000e0000 */
[----:B------:R-:W2:Y:S01]  /*2c350*/  LD.E R76, desc[UR4][R22.64] ;  /* 0x00000004164c7980 */ /* 0x000ea2000c101900 */
[----:B------:R-:W-:Y:S02]  /*2c360*/  R2UR UR4, R4 ;  /* 0x00000000040472ca */ /* 0x000fe400000e0000 */
[----:B------:R-:W-:Y:S02]  /*2c370*/  R2UR UR5, R5 ;  /* 0x00000000050572ca */ /* 0x000fe400000e0000 */
[----:B---3--:R-:W-:Y:S01]  /*2c380*/  ISETP.NE.AND P1, PT, R11, 0x1, PT ;  /* 0x000000010b00780c */ /* 0x008fe20003f25270 */
[----:B0-----:R-:W-:Y:S02]  /*2c390*/  IMAD.MOV.U32 R2, RZ, RZ, R20 ;  /* 0x000000ffff027224 */ /* 0x001fe400078e0014 */
[----:B------:R-:W-:-:S08]  /*2c3a0*/  IMAD.MOV.U32 R3, RZ, RZ, R21 ;  /* 0x000000ffff037224 */ /* 0x000fd000078e0015 */
[----:B------:R0:W3:Y:S02]  /*2c3b0*/  LD.E R78, desc[UR4][R2.64] ;  /* 0x00000004024e7980 */ /* 0x0000e4000c101900 */
[C---:B------:R-:W-:Y:S02]  /*2c3c0*/  @P1 R2UR UR4, R4.reuse ;  /* 0x00000000040412ca */ /* 0x040fe400000e0000 */
[C---:B------:R-:W-:Y:S02]  /*2c3d0*/  @P1 R2UR UR5, R5.reuse ;  /* 0x00000000050512ca */ /* 0x040fe400000e0000 */
[----:B------:R-:W-:Y:S02]  /*2c3e0*/  @P1 R2UR UR6, R4 ;  /* 0x00000000040612ca */ /* 0x000fe400000e0000 */
[----:B------:R-:W-:-:S09]  /*2c3f0*/  @P1 R2UR UR7, R5 ;  /* 0x00000000050712ca */ /* 0x000fd200000e0000 */
[----:B------:R-:W3:Y:S04]  /*2c400*/  @P1 LD.E R80, desc[UR4][R22.64+0x28] ;  /* 0x0000280416501980 */ /* 0x000ee8000c101900 */
[----:B------:R-:W3:Y:S01]  /*2c410*/  @P1 LD.E R77, desc[UR6][R22.64+0x2c] ;  /* 0x00002c06164d1980 */ /* 0x000ee2000c101900 */
[C---:B------:R-:W-:Y:S02]  /*2c420*/  R2UR UR4, R4.reuse ;  /* 0x00000000040472ca */ /* 0x040fe400000e0000 */
[C---:B------:R-:W-:Y:S02]  /*2c430*/  R2UR UR5, R5.reuse ;  /* 0x00000000050572ca */ /* 0x040fe400000e0000 */
[----:B------:R-:W-:Y:S02]  /*2c440*/  R2UR UR6, R4 ;  /* 0x00000000040672ca */ /* 0x000fe400000e0000 */
[----:B------:R-:W-:-:S09]  /*2c450*/  R2UR UR7, R5 ;  /* 0x00000000050772ca */ /* 0x000fd200000e0000 */
[----:B------:R-:W3:Y:S04]  /*2c460*/  LD.E R3, desc[UR4][R22.64+0x8] ;  /* 0x0000080416037980 */ /* 0x000ee8000c101900 */
[----:B------:R-:W3:Y:S01]  /*2c470*/  LD.E R6, desc[UR6][R22.64+0x4] ;  /* 0x0000040616067980 */ /* 0x000ee2000c101900 */
[----:B----4-:R-:W-:Y:S02]  /*2c480*/  ISETP.GE.AND P2, PT, R7, 0x1, PT ;  /* 0x000000010700780c */ /* 0x010fe40003f46270 */
[----:B------:R-:W-:Y:S01]  /*2c490*/  LOP3.LUT R74, RZ, R74, RZ, 0x33, !PT ;  /* 0x0000004aff4a7212 */ /* 0x000fe200078e33ff */
[----:B------:R-:W-:Y:S01]  /*2c4a0*/  BSSY B3, `(.L_x_2325) ;  /* 0x00000ad000037945 */ /* 0x000fe20003800000 */
[----:B------:R-:W-:Y:S02]  /*2c4b0*/  IMAD R73, R10, -0x60, R73 ;  /* 0xffffffa00a497824 */ /* 0x000fe400078e0249 */
[-C--:B--2---:R-:W-:Y:S01]  /*2c4c0*/  FMUL.FTZ R19, R48, R75.reuse ;  /* 0x0000004b30137220 */ /* 0x084fe20000410000 */
[-C--:B------:R-:W-:Y:S01]  /*2c4d0*/  FMUL.FTZ R21, R28, R75.reuse ;  /* 0x0000004b1c157220 */ /* 0x080fe20000410000 */
[-C--:B------:R-:W-:Y:S01]  /*2c4e0*/  FMUL.FTZ R9, R27, R75.reuse ;  /* 0x0000004b1b097220 */ /* 0x080fe20000410000 */
[-C--:B------:R-:W-:Y:S01]  /*2c4f0*/  FMUL.FTZ R28, R42, R75.reuse ;  /* 0x0000004b2a1c7220 */ /* 0x080fe20000410000 */
[-C--:B------:R-:W-:Y:S01]  /*2c500*/  FMUL.FTZ R27, R49, R75.reuse ;  /* 0x0000004b311b7220 */ /* 0x080fe20000410000 */
[----:B------:R1:W2:Y:S01]  /*2c510*/  MUFU.TANH R42, R19 ;  /* 0x00000013002a7308 */ /* 0x0002a20000002400 */
[-C--:B------:R-:W-:Y:S01]  /*2c520*/  FMUL.FTZ R8, R24, R75.reuse ;  /* 0x0000004b18087220 */ /* 0x080fe20000410000 */
[-C--:B------:R-:W-:Y:S01]  /*2c530*/  FMUL.FTZ R24, R29, R75.reuse ;  /* 0x0000004b1d187220 */ /* 0x080fe20000410000 */
[-C--:B------:R-:W-:Y:S01]  /*2c540*/  FMUL.FTZ R44, R44, R75.reuse ;  /* 0x0000004b2c2c7220 */ /* 0x080fe20000410000 */
[-C--:B------:R-:W-:Y:S01]  /*2c550*/  FMUL.FTZ R12, R31, R75.reuse ;  /* 0x0000004b1f0c7220 */ /* 0x080fe20000410000 */
[-C--:B------:R-:W-:Y:S01]  /*2c560*/  FMUL.FTZ R29, R43, R75.reuse ;  /* 0x0000004b2b1d7220 */ /* 0x080fe20000410000 */
[-C--:B------:R-:W-:Y:S01]  /*2c570*/  FMUL.FTZ R31, R52, R75.reuse ;  /* 0x0000004b341f7220 */ /* 0x080fe20000410000 */
[-C--:B------:R-:W-:Y:S01]  /*2c580*/  FMUL.FTZ R15, R38, R75.reuse ;  /* 0x0000004b260f7220 */ /* 0x080fe20000410000 */
[----:B------:R4:W0:Y:S01]  /*2c590*/  MUFU.TANH R43, R27 ;  /* 0x0000001b002b7308 */ /* 0x0008220000002400 */
[----:B-1----:R-:W-:Y:S01]  /*2c5a0*/  SHF.R.S32.HI R19, RZ, 0x1f, R76 ;  /* 0x0000001fff137819 */ /* 0x002fe2000001144c */
[----:B------:R-:W-:-:S03]  /*2c5b0*/  FMUL.FTZ R38, R40, R75 ;  /* 0x0000004b28267220 */ /* 0x000fc60000410000 */
[----:B----4-:R-:W-:-:S03]  /*2c5c0*/  LEA.HI R27, R19, R76, RZ, 0x7 ;  /* 0x0000004c131b7211 */ /* 0x010fc600078f38ff */
[----:B------:R-:W1:Y:S01]  /*2c5d0*/  MUFU.TANH R40, R44 ;  /* 0x0000002c00287308 */ /* 0x000e620000002400 */
[-C--:B------:R-:W-:Y:S01]  /*2c5e0*/  FMUL.FTZ R20, R25, R75.reuse ;  /* 0x0000004b19147220 */ /* 0x080fe20000410000 */
[----:B------:R-:W-:-:S06]  /*2c5f0*/  FMUL.FTZ R25, R32, R75 ;  /* 0x0000004b20197220 */ /* 0x000fcc0000410000 */
[----:B------:R4:W1:Y:S01]  /*2c600*/  MUFU.TANH R44, R31 ;  /* 0x0000001f002c7308 */ /* 0x0008620000002400 */
[-C--:B------:R-:W-:Y:S01]  /*2c610*/  FMUL.FTZ R32, R53, R75.reuse ;  /* 0x0000004b35207220 */ /* 0x080fe20000410000 */
[-C--:B0-----:R-:W-:Y:S01]  /*2c620*/  FMUL.FTZ R2, R26, R75.reuse ;  /* 0x0000004b1a027220 */ /* 0x081fe20000410000 */
[----:B----4-:R-:W-:Y:S01]  /*2c630*/  LOP3.LUT R31, R27, 0xffffff80, RZ, 0xc0, !PT ;  /* 0xffffff801b1f7812 */ /* 0x010fe200078ec0ff */
[-C--:B------:R-:W-:Y:S01]  /*2c640*/  FMUL.FTZ R11, R30, R75.reuse ;  /* 0x0000004b1e0b7220 */ /* 0x080fe20000410000 */
[----:B------:R-:W-:-:S03]  /*2c650*/  FMUL.FTZ R26, R33, R75 ;  /* 0x0000004b211a7220 */ /* 0x000fc60000410000 */
[----:B------:R-:W-:Y:S02]  /*2c660*/  IMAD.IADD R31, R76, 0x1, -R31 ;  /* 0x000000014c1f7824 */ /* 0x000fe400078e0a1f */
[-C--:B------:R-:W-:Y:S01]  /*2c670*/  FMUL.FTZ R30, R46, R75.reuse ;  /* 0x0000004b2e1e7220 */ /* 0x080fe20000410000 */
[----:B------:R-:W-:Y:S01]  /*2c680*/  LEA.HI R33, R19, R76, RZ, 0x2 ;  /* 0x0000004c13217211 */ /* 0x000fe200078f10ff */
[----:B------:R0:W4:Y:S01]  /*2c690*/  MUFU.TANH R46, R32 ;  /* 0x00000020002e7308 */ /* 0x0001220000002400 */
[-C--:B------:R-:W-:Y:S02]  /*2c6a0*/  FMUL.FTZ R14, R35, R75.reuse ;  /* 0x0000004b230e7220 */ /* 0x080fe40000410000 */
[----:B------:R-:W-:Y:S02]  /*2c6b0*/  LOP3.LUT R35, R33, 0xfffffffc, RZ, 0xc0, !PT ;  /* 0xfffffffc21237812 */ /* 0x000fe400078ec0ff */
[----:B0-----:R-:W-:Y:S01]  /*2c6c0*/  SHF.R.S32.HI R32, RZ, 0x1f, R31 ;  /* 0x0000001fff207819 */ /* 0x001fe2000001141f */
[----:B------:R-:W-:-:S03]  /*2c6d0*/  FMUL.FTZ R18, R39, R75 ;  /* 0x0000004b27127220 */ /* 0x000fc60000410000 */
[----:B------:R-:W-:Y:S01]  /*2c6e0*/  LEA.HI R33, R32, R31, RZ, 0x2 ;  /* 0x0000001f20217211 */ /* 0x000fe200078f10ff */
[-C--:B------:R-:W-:Y:S01]  /*2c6f0*/  FMUL.FTZ R13, R34, R75.reuse ;  /* 0x0000004b220d7220 */ /* 0x080fe20000410000 */
[----:B------:R-:W-:Y:S01]  /*2c700*/  FMUL.FTZ R39, R41, R75 ;  /* 0x0000004b29277220 */ /* 0x000fe20000410000 */
[----:B------:R-:W-:Y:S01]  /*2c710*/  IMAD.IADD R76, R76, 0x1, -R35 ;  /* 0x000000014c4c7824 */ /* 0x000fe200078e0a23 */
[--C-:B------:R-:W-:Y:S02]  /*2c720*/  SHF.R.S32.HI R34, RZ, 0x2, R33.reuse ;  /* 0x00000002ff227819 */ /* 0x100fe40000011421 */
[----:B------:R-:W-:Y:S02]  /*2c730*/  SHF.R.S32.HI R41, RZ, 0x1f, R33 ;  /* 0x0000001fff297819 */ /* 0x000fe40000011421 */
[----:B------:R-:W-:Y:S02]  /*2c740*/  LEA.HI R35, R32, R31, RZ, 0x5 ;  /* 0x0000001f20237211 */ /* 0x000fe400078f28ff */
[----:B------:R-:W-:-:S02]  /*2c750*/  SHF.R.S32.HI R32, RZ, 0x7, R27 ;  /* 0x00000007ff207819 */ /* 0x000fc4000001141b */
[----:B------:R-:W-:Y:S02]  /*2c760*/  LEA.HI R41, R41, R34, RZ, 0x3 ;  /* 0x0000002229297211 */ /* 0x000fe400078f18ff */
[----:B------:R-:W-:Y:S02]  /*2c770*/  SHF.R.S32.HI R35, RZ, 0x5, R35 ;  /* 0x00000005ff237819 */ /* 0x000fe40000011423 */
[----:B------:R-:W-:Y:S02]  /*2c780*/  LEA.HI R27, R27, R32, RZ, 0x1 ;  /* 0x000000201b1b7211 */ /* 0x000fe400078f08ff */
[----:B------:R-:W-:Y:S01]  /*2c790*/  LOP3.LUT R41, R41, 0xfffffff8, RZ, 0xc0, !PT ;  /* 0xfffffff829297812 */ /* 0x000fe200078ec0ff */
[----:B---3--:R-:W-:Y:S01]  /*2c7a0*/  IMAD R78, R78, 0x8, R35 ;  /* 0x000000084e4e7824 */ /* 0x008fe200078e0223 */
[----:B------:R-:W-:Y:S02]  /*2c7b0*/  LOP3.LUT R27, R27, 0x3fffffe, RZ, 0xc0, !PT ;  /* 0x03fffffe1b1b7812 */ /* 0x000fe400078ec0ff */
[----:B------:R-:W-:Y:S01]  /*2c7c0*/  LEA.HI R35, R76, R76, RZ, 0x1 ;  /* 0x0000004c4c237211 */ /* 0x000fe200078f08ff */
[----:B------:R-:W-:-:S02]  /*2c7d0*/  IMAD.IADD R41, R34, 0x1, -R41 ;  /* 0x0000000122297824 */ /* 0x000fc400078e0a29 */
[----:B------:R-:W-:Y:S01]  /*2c7e0*/  IMAD.IADD R27, R32, 0x1, -R27 ;  /* 0x00000001201b7824 */ /* 0x000fe200078e0a1b */
[----:B------:R-:W-:Y:S01]  /*2c7f0*/  LOP3.LUT R35, R35, 0x1ffffffe, RZ, 0xc0, !PT ;  /* 0x1ffffffe23237812 */ /* 0x000fe200078ec0ff */
[----:B------:R-:W-:Y:S02]  /*2c800*/  IMAD.U32 R32, R78, 0x10, R41 ;  /* 0x000000104e207824 */ /* 0x000fe400078e0029 */
[-C--:B------:R-:W-:Y:S02]  /*2c810*/  FMUL.FTZ R53, R55, R75.reuse ;  /* 0x0000004b37357220 */ /* 0x080fe40000410000 */
[----:B------:R-:W-:Y:S02]  /*2c820*/  IMAD.IADD R35, R76, 0x1, -R35 ;  /* 0x000000014c237824 */ /* 0x000fe400078e0a23 */
[----:B------:R-:W-:Y:S02]  /*2c830*/  IMAD R32, R27, 0x40, R32 ;  /* 0x000000401b207824 */ /* 0x000fe400078e0220 */
[----:B------:R-:W-:-:S02]  /*2c840*/  FMUL.FTZ R55, R59, R75 ;  /* 0x0000004b3b377220 */ /* 0x000fc40000410000 */
[----:B------:R-:W-:-:S04]  /*2c850*/  IMAD R59, R35, 0x8, R32 ;  /* 0x00000008233b7824 */ /* 0x000fc800078e0220 */
[----:B------:R-:W-:-:S05]  /*2c860*/  @P1 IMAD.HI.U32 R80, R59, R80, RZ ;  /* 0x000000503b501227 */ /* 0x000fca00078e00ff */
[----:B------:R-:W-:Y:S01]  /*2c870*/  @P1 SHF.R.U32.HI R59, RZ, R77, R80 ;  /* 0x0000004dff3b1219 */ /* 0x000fe20000011650 */
[-C--:B------:R-:W-:Y:S01]  /*2c880*/  FMUL.FTZ R56, R56, R75.reuse ;  /* 0x0000004b38387220 */ /* 0x080fe20000410000 */
[-C--:B------:R-:W-:Y:S01]  /*2c890*/  FMUL.FTZ R57, R57, R75.reuse ;  /* 0x0000004b39397220 */ /* 0x080fe20000410000 */
[----:B------:R-:W-:Y:S02]  /*2c8a0*/  LOP3.LUT R32, R33, 0x7ffffffc, RZ, 0xc0, !PT ;  /* 0x7ffffffc21207812 */ /* 0x000fe400078ec0ff */
[----:B------:R-:W0:Y:S01]  /*2c8b0*/  SHFL.IDX PT, R35, R59, RZ, 0x1c1f ;  /* 0x001c1fff3b237589 */ /* 0x000e2200000e0000 */
[----:B------:R-:W-:Y:S02]  /*2c8c0*/  IMAD.MOV.U32 R27, RZ, RZ, -0x60 ;  /* 0xffffffa0ff1b7424 */ /* 0x000fe400078e00ff */
[-C--:B------:R-:W-:Y:S01]  /*2c8d0*/  FMUL.FTZ R52, R54, R75.reuse ;  /* 0x0000004b36347220 */ /* 0x080fe20000410000 */
[-C--:B------:R-:W-:Y:S01]  /*2c8e0*/  FMUL.FTZ R48, R50, R75.reuse ;  /* 0x0000004b32307220 */ /* 0x080fe20000410000 */
[-C--:B------:R-:W-:Y:S01]  /*2c8f0*/  FMUL.FTZ R49, R51, R75.reuse ;  /* 0x0000004b33317220 */ /* 0x080fe20000410000 */
[----:B------:R3:W0:Y:S01]  /*2c900*/  MUFU.TANH R79, R56 ;  /* 0x00000038004f7308 */ /* 0x0006220000002400 */
        /* <DEDUP_REMOVED lines=15> */
[----:B---3--:R-:W-:Y:S01]  /*2ca00*/  FMUL.FTZ R56, R70, R75 ;  /* 0x0000004b46387220 */ /* 0x008fe20000410000 */
[----:B------:R-:W-:-:S02]  /*2ca10*/  IMAD.IADD R32, R31, 0x1, -R32 ;  /* 0x000000011f207824 */ /* 0x000fc400078e0a20 */
[----:B--2---:R-:W-:Y:S01]  /*2ca20*/  FMUL.FTZ R57, R71, R75 ;  /* 0x0000004b47397220 */ /* 0x004fe20000410000 */
[----:B------:R-:W-:Y:S01]  /*2ca30*/  IMAD R27, R10, R27, 0x1 ;  /* 0x000000010a1b7424 */ /* 0x000fe200078e021b */
[----:B------:R-:W2:Y:S03]  /*2ca40*/  MUFU.TANH R8, R8 ;  /* 0x0000000800087308 */ /* 0x000ea60000002400 */
[----:B------:R-:W-:-:S05]  /*2ca50*/  IMAD R27, R32, -0x2, R27 ;  /* 0xfffffffe201b7824 */ /* 0x000fca00078e021b */
[----:B------:R-:W3:Y:S01]  /*2ca60*/  MUFU.TANH R20, R20 ;  /* 0x0000001400147308 */ /* 0x000ee20000002400 */
[----:B------:R-:W-:-:S07]  /*2ca70*/  IADD3 R31, -R6, R27, R3 ;  /* 0x0000001b061f7210 */ /* 0x000fce0007ffe103 */
[----:B------:R-:W0:Y:S01]  /*2ca80*/  MUFU.TANH R2, R2 ;  /* 0x0000000200027308 */ /* 0x000e220000002400 */
[----:B------:R-:W-:-:S07]  /*2ca90*/  FMUL.FTZ R60, R60, R75 ;  /* 0x0000004b3c3c7220 */ /* 0x000fce0000410000 */
        /* <DEDUP_REMOVED lines=35> */
[----:B------:R-:W1:Y:S08]  /*2ccd0*/  MUFU.TANH R56, R56 ;  /* 0x0000003800387308 */ /* 0x000e700000002400 */
[----:B------:R-:W1:Y:S01]  /*2cce0*/  MUFU.TANH R57, R57 ;  /* 0x0000003900397308 */ /* 0x000e620000002400 */
[----:B------:R-:W-:-:S02]  /*2ccf0*/  IMAD.IADD R72, R31, 0x1, R72 ;  /* 0x000000011f487824 */ /* 0x000fc400078e0248 */
[----:B------:R-:W-:Y:S02]  /*2cd00*/  IMAD.IADD R74, R31, 0x1, R74 ;  /* 0x000000011f4a7824 */ /* 0x000fe400078e024a */
[----:B------:R-:W-:Y:S02]  /*2cd10*/  VIADD R66, R27, 0xffffffff ;  /* 0xffffffff1b427836 */ /* 0x000fe40000000000 */
[--C-:B0-----:R-:W-:Y:S01]  /*2cd20*/  IMAD.IADD R62, R74, 0x1, R35.reuse ;  /* 0x000000014a3e7824 */ /* 0x101fe200078e0223 */
[----:B------:R0:W1:Y:S02]  /*2cd30*/  MUFU.TANH R82, R60 ;  /* 0x0000003c00527308 */ /* 0x0000640000002400 */
[----:B0-----:R-:W-:Y:S01]  /*2cd40*/  IMAD.IADD R60, R72, 0x1, R35 ;  /* 0x00000001483c7824 */ /* 0x001fe200078e0223 */
        /* <DEDUP_REMOVED lines=9> */
[C---:B------:R-:W-:Y:S02]  /*2cde0*/  R2UR UR4, R4.reuse ;  /* 0x00000000040472ca */ /* 0x040fe400000e0000 */
[C---:B------:R-:W-:Y:S02]  /*2cdf0*/  R2UR UR5, R5.reuse ;  /* 0x00000000050572ca */ /* 0x040fe400000e0000 */
[----:B------:R-:W-:Y:S02]  /*2ce00*/  R2UR UR6, R4 ;  /* 0x00000000040672ca */ /* 0x000fe400000e0000 */
[----:B------:R-:W-:-:S09]  /*2ce10*/  R2UR UR7, R5 ;  /* 0x00000000050772ca */ /* 0x000fd200000e0000 */
[----:B------:R-:W2:Y:S04]  /*2ce20*/  LD.E R27, desc[UR4][R22.64+0x1c] ;  /* 0x00001c04161b7980 */ /* 0x000ea8000c101900 */
[----:B------:R-:W3:Y:S01]  /*2ce30*/  LD.E R34, desc[UR6][R22.64+0x20] ;  /* 0x0000200616227980 */ /* 0x000ee2000c101900 */
[----:B--2---:R-:W-:-:S05]  /*2ce40*/  IMAD.HI.U32 R27, R32, R27, RZ ;  /* 0x0000001b201b7227 */ /* 0x004fca00078e00ff */
[----:B---3--:R-:W-:-:S07]  /*2ce50*/  SHF.R.U32.HI R32, RZ, R34, R27 ;  /* 0x00000022ff207219 */ /* 0x008fce000001161b */
.L_x_2330:
[----:B------:R-:W-:Y:S05]  /*2ce60*/  BSYNC B5 ;  /* 0x0000000000057941 */ /* 0x000fea0003800000 */
.L_x_2329:
[----:B------:R-:W-:Y:S01]  /*2ce70*/  LOP3.LUT R32, RZ, R32, RZ, 0x33, !PT ;  /* 0x00000020ff207212 */ /* 0x000fe200078e33ff */
[----:B------:R-:W-:Y:S06]  /*2ce80*/  BRA `(.L_x_2331) ;  /* 0x0000000000287947 */ /* 0x000fec0003800000 */
.L_x_2328:
[----:B------:R-:W-:-:S13]  /*2ce90*/  ISETP.NE.AND P1, PT, R7, 0x1, PT ;  /* 0x000000010700780c */ /* 0x000fda0003f25270 */
        /* <DEDUP_REMOVED lines=9> */
.L_x_2331:
[----:B------:R-:W-:Y:S05]  /*2cf30*/  BSYNC B4 ;  /* 0x0000000000047941 */ /* 0x000fea0003800000 */
.L_x_2327:
[----:B------:R-:W-:-:S05]  /*2cf40*/  IMAD R27, R7, R32, R66 ;  /* 0x00000020071b7224 */ /* 0x000fca00078e0242 */
[----:B------:R-:W-:Y:S02]  /*2cf50*/  VIMNMX R62, R62, R27, !PT ;  /* 0x0000001b3e3e7248 */ /* 0x000fe40007fe0100 */
[----:B------:R-:W-:-:S07]  /*2cf60*/  VIADDMNMX R60, R27, R7, R60, PT ;  /* 0x000000071b3c7246 */ /* 0x000fce000380013c */
.L_x_2326:
[----:B------:R-:W-:Y:S05]  /*2cf70*/  BSYNC B3 ;  /* 0x0000000000037941 */ /* 0x000fea0003800000 */
.L_x_2325:
[C---:B------:R-:W-:Y:S01]  /*2cf80*/  ISETP.GE.AND P2, PT, R73.reuse, 0x9, PT ;  /* 0x000000094900780c */ /* 0x040fe20003f46270 */
[----:B------:R-:W0:Y:S01]  /*2cf90*/  SHFL.IDX PT, R59, R59, 0x1, 0x1c1f ;  /* 0x003c1f003b3b7f89 */ /* 0x000e2200000e0000 */
[C---:B------:R-:W-:Y:S01]  /*2cfa0*/  ISETP.GE.AND P1, PT, R73.reuse, 0x2, PT ;  /* 0x000000024900780c */ /* 0x040fe20003f26270 */
[----:B------:R-:W-:Y:S01]  /*2cfb0*/  BSSY B3, `(.L_x_2332) ;  /* 0x0000097000037945 */ /* 0x000fe20003800000 */
[C---:B------:R-:W-:Y:S02]  /*2cfc0*/  ISETP.GT.AND P3, PT, R62.reuse, 0x8, !P2 ;  /* 0x000000083e00780c */ /* 0x040fe40005764270 */
[----:B------:R-:W-:Y:S02]  /*2cfd0*/  ISETP.GT.AND P4, PT, R62, 0x1, !P1 ;  /* 0x000000013e00780c */ /* 0x000fe40004f84270 */
[----:B------:R-:W-:Y:S02]  /*2cfe0*/  ISETP.LT.OR P3, PT, R60, 0x9, P3 ;  /* 0x000000093c00780c */ /* 0x000fe40001f61670 */
[----:B------:R-:W-:-:S02]  /*2cff0*/  ISETP.GE.AND P5, PT, R73, 0xa, PT ;  /* 0x0000000a4900780c */ /* 0x000fc40003fa6270 */
[----:B------:R-:W-:Y:S02]  /*2d000*/  FSEL R32, R21, -INF , !P3 ;  /* 0xff80000015207808 */ /* 0x000fe40005800000 */
[----:B------:R-:W-:Y:S02]  /*2d010*/  ISETP.LT.OR P4, PT, R60, 0x2, P4 ;  /* 0x000000023c00780c */ /* 0x000fe40002781670 */
[----:B------:R-:W-:Y:S02]  /*2d020*/  ISETP.GT.AND P3, PT, R62, 0x9, !P5 ;  /* 0x000000093e00780c */ /* 0x000fe40006f64270 */
[----:B------:R-:W-:Y:S02]  /*2d030*/  FSEL R31, R20, -INF , !P4 ;  /* 0xff800000141f7808 */ /* 0x000fe40006000000 */
[----:B------:R-:W-:Y:S02]  /*2d040*/  ISETP.LT.OR P3, PT, R60, 0xa, P3 ;  /* 0x0000000a3c00780c */ /* 0x000fe40001f61670 */
[----:B------:R-:W-:-:S02]  /*2d050*/  ISETP.GE.AND P4, PT, R73, 0x11, PT ;  /* 0x000000114900780c */ /* 0x000fc40003f86270 */
[----:B------:R-:W-:Y:S01]  /*2d060*/  FSEL R33, R24, -INF , !P3 ;  /* 0xff80000018217808 */ /* 0x000fe20005800000 */
[----:B0-----:R-:W-:Y:S01]  /*2d070*/  IMAD.IADD R63, R74, 0x1, R59 ;  /* 0x000000014a3f7824 */ /* 0x001fe200078e023b */
        /* <DEDUP_REMOVED lines=34> */
[----:B-1----:R-:W-:-:S02]  /*2d2a0*/  FSEL R40, R40, -INF , !P3 ;  /* 0xff80000028287808 */ /* 0x002fc40005800000 */
        /* <DEDUP_REMOVED lines=65> */
[----:B------:R-:W-:-:S03]  /*2d6c0*/  IMAD.IADD R62, R72, 0x1, R59 ;  /* 0x00000001483e7824 */ /* 0x000fc600078e023b */
[----:B------:R-:W-:-:S04]  /*2d6d0*/  ISETP.LT.OR P6, PT, R60, 0x5a, P6 ;  /* 0x0000005a3c00780c */ /* 0x000fc800037c1670 */
        /* <DEDUP_REMOVED lines=19> */
.L_x_2337:
[----:B------:R-:W-:Y:S05]  /*2d810*/  BSYNC B5 ;  /* 0x0000000000057941 */ /* 0x000fea0003800000 */
.L_x_2336:
[----:B------:R-:W-:Y:S01]  /*2d820*/  LOP3.LUT R6, RZ, R6, RZ, 0x33, !PT ;  /* 0x00000006ff067212 */ /* 0x000fe200078e33ff */
[----:B------:R-:W-:Y:S06]  /*2d830*/  BRA `(.L_x_2338) ;  /* 0x0000000000287947 */ /* 0x000fec0003800000 */
.L_x_2335:
        /* <DEDUP_REMOVED lines=10> */
.L_x_2338:
[----:B------:R-:W-:Y:S05]  /*2d8e0*/  BSYNC B4 ;  /* 0x0000000000047941 */ /* 0x000fea0003800000 */
.L_x_2334:
[----:B------:R-:W-:-:S05]  /*2d8f0*/  IMAD R6, R7, R6, R66 ;  /* 0x0000000607067224 */ /* 0x000fca00078e0242 */
[----:B------:R-:W-:Y:S02]  /*2d900*/  VIADDMNMX R62, R6, R7, R62, PT ;  /* 0x00000007063e7246 */ /* 0x000fe4000380013e */
[----:B------:R-:W-:-:S07]  /*2d910*/  VIMNMX R63, R63, R6, !PT ;  /* 0x000000063f3f7248 */ /* 0x000fce0007fe0100 */
.L_x_2333:
[----:B------:R-:W-:Y:S05]  /*2d920*/  BSYNC B3 ;  /* 0x0000000000037941 */ /* 0x000fea0003800000 */
.L_x_2332:
[----:B------:R-:W2:Y:S01]  /*2d930*/  LDL.64 R6, [R0+0x70] ;  /* 0x0000700000067983 */ /* 0x000ea20000100a00 */
[C---:B------:R-:W-:Y:S02]  /*2d940*/  ISETP.GT.AND P1, PT, R63.reuse, 0x1, !P1 ;  /* 0x000000013f00780c */ /* 0x040fe40004f24270 */
[----:B------:R-:W-:Y:S02]  /*2d950*/  ISETP.GT.AND P2, PT, R63, 0x8, !P2 ;  /* 0x000000083f00780c */ /* 0x000fe40005744270 */
[C---:B------:R-:W-:Y:S02]  /*2d960*/  ISETP.LT.OR P1, PT, R62.reuse, 0x2, P1 ;  /* 0x000000023e00780c */ /* 0x040fe40000f21670 */
[----:B------:R-:W-:Y:S02]  /*2d970*/  ISETP.LT.OR P2, PT, R62, 0x9, P2 ;  /* 0x000000093e00780c */ /* 0x000fe40001741670 */
[----:B------:R-:W-:Y:S02]  /*2d980*/  FSEL R59, R9, -INF , !P1 ;  /* 0xff800000093b7808 */ /* 0x000fe40004800000 */
[----:B------:R-:W-:-:S02]  /*2d990*/  ISETP.NE.AND P1, PT, R67, RZ, PT ;  /* 0x000000ff4300720c */ /* 0x000fc40003f25270 */
[----:B------:R-:W-:Y:S02]  /*2d9a0*/  FSEL R11, R11, -INF , !P2 ;  /* 0xff8000000b0b7808 */ /* 0x000fe40005000000 */
[----:B------:R-:W-:Y:S02]  /*2d9b0*/  ISETP.GT.AND P1, PT, R63, 0x9, !P1 ;  /* 0x000000093f00780c */ /* 0x000fe40004f24270 */
[----:B------:R-:W-:Y:S02]  /*2d9c0*/  ISETP.NE.AND P2, PT, R76, RZ, PT ;  /* 0x000000ff4c00720c */ /* 0x000fe40003f45270 */
[----:B------:R-:W-:Y:S02]  /*2d9d0*/  ISETP.LT.OR P1, PT, R62, 0xa, P1 ;  /* 0x0000000a3e00780c */ /* 0x000fe40000f21670 */
[----:B------:R-:W-:Y:S02]  /*2d9e0*/  ISETP.NE.AND P6, PT, R77, RZ, PT ;  /* 0x000000ff4d00720c */ /* 0x000fe40003fc5270 */
[----:B------:R-:W-:-:S02]  /*2d9f0*/  FSEL R12, R12, -INF , !P1 ;  /* 0xff8000000c0c7808 */ /* 0x000fc40004800000 */
[----:B------:R-:W-:-:S04]  /*2da00*/  ISETP.NE.AND P1, PT, R70, RZ, PT ;  /* 0x000000ff4600720c */ /* 0x000fc80003f25270 */
[----:B------:R-:W-:-:S04]  /*2da10*/  ISETP.GT.AND P1, PT, R63, 0x10, !P1 ;  /* 0x000000103f00780c */ /* 0x000fc80004f24270 */
[----:B------:R-:W-:-:S04]  /*2da20*/  ISETP.LT.OR P1, PT, R62, 0x11, P1 ;  /* 0x000000113e00780c */ /* 0x000fc80000f21670 */
[----:B------:R-:W-:Y:S02]  /*2da30*/  FSEL R13, R13, -INF , !P1 ;  /* 0xff8000000d0d7808 */ /* 0x000fe40004800000 */
        /* <DEDUP_REMOVED lines=8> */
[----:B------:R-:W-:Y:S02]  /*2dac0*/  ISETP.GT.AND P1, PT, R63, 0x19, !P2 ;  /* 0x000000193f00780c */ /* 0x000fe40005724270 */
[----:B------:R-:W-:Y:S02]  /*2dad0*/  ISETP.NE.AND P2, PT, R81, RZ, PT ;  /* 0x000000ff5100720c */ /* 0x000fe40003f45270 */
[----:B------:R-:W-:-:S04]  /*2dae0*/  ISETP.LT.OR P1, PT, R62, 0x1a, P1 ;  /* 0x0000001a3e00780c */ /* 0x000fc80000f21670 */
[----:B------:R-:W-:Y:S02]  /*2daf0*/  FSEL R18, R18, -INF , !P1 ;  /* 0xff80000012127808 */ /* 0x000fe40004800000 */
[----:B------:R-:W-:Y:S02]  /*2db00*/  ISETP.GT.AND P1, PT, R63, 0x20, !P6 ;  /* 0x000000203f00780c */ /* 0x000fe40007724270 */
[----:B------:R-:W-:Y:S02]  /*2db10*/  ISETP.NE.AND P6, PT, R64, RZ, PT ;  /* 0x000000ff4000720c */ /* 0x000fe40003fc5270 */
        /* <DEDUP_REMOVED lines=39> */
[----:B------:R-:W-:Y:S02]  /*2dd90*/  R2UR UR4, R4 ;  /* 0x00000000040472ca */ /* 0x000fe400000e0000 */
[----:B------:R-:W-:Y:S02]  /*2dda0*/  ISETP.LT.OR P1, PT, R62, 0x49, P1 ;  /* 0x000000493e00780c */ /* 0x000fe40000f21670 */
[----:B------:R-:W-:Y:S02]  /*2ddb0*/  R2UR UR5, R5 ;  /* 0x00000000050572ca */ /* 0x000fe400000e0000 */
[----:B------:R-:W-:-:S02]  /*2ddc0*/  FSEL R58, R58, -INF , !P1 ;  /* 0xff8000003a3a7808 */ /* 0x000fc40004800000 */
[----:B------:R-:W-:Y:S02]  /*2ddd0*/  ISETP.GT.AND P1, PT, R63, RZ, !P6 ;  /* 0x000000ff3f00720c */ /* 0x000fe40007724270 */
[----:B------:R-:W-:Y:S02]  /*2dde0*/  ISETP.NE.AND P6, PT, R65, RZ, PT ;  /* 0x000000ff4100720c */ /* 0x000fe40003fc5270 */
[----:B------:R-:W-:Y:S02]  /*2ddf0*/  ISETP.LT.OR P1, PT, R62, 0x1, P1 ;  /* 0x000000013e00780c */ /* 0x000fe40000f21670 */
[----:B------:R-:W-:Y:S02]  /*2de00*/  ISETP.NE.AND P2, PT, R82, RZ, PT ;  /* 0x000000ff5200720c */ /* 0x000fe40003f45270 */
[----:B------:R-:W-:Y:S02]  /*2de10*/  FSEL R54, R2, -INF , !P1 ;  /* 0xff80000002367808 */ /* 0x000fe40004800000 */
[----:B--2---:R-:W2:Y:S01]  /*2de20*/  LD.E.64 R2, desc[UR4][R6.64] ;  /* 0x0000000406027980 */ /* 0x004ea2000c101b00 */
[----:B------:R-:W-:-:S02]  /*2de30*/  ISETP.GT.AND P1, PT, R63, 0x49, !P2 ;  /* 0x000000493f00780c */ /* 0x000fc40005724270 */
[C---:B------:R-:W-:Y:S02]  /*2de40*/  ISETP.GT.AND P3, PT, R63.reuse, 0x50, !P3 ;  /* 0x000000503f00780c */ /* 0x040fe40005f64270 */
[C---:B------:R-:W-:Y:S02]  /*2de50*/  ISETP.GT.AND P4, PT, R63.reuse, 0x51, !P4 ;  /* 0x000000513f00780c */ /* 0x040fe40006784270 */
[C---:B------:R-:W-:Y:S02]  /*2de60*/  ISETP.GT.AND P5, PT, R63.reuse, 0x58, !P5 ;  /* 0x000000583f00780c */ /* 0x040fe40006fa4270 */
[----:B------:R-:W-:Y:S02]  /*2de70*/  ISETP.GT.AND P2, PT, R63, 0x59, !P6 ;  /* 0x000000593f00780c */ /* 0x000fe40007744270 */
[C---:B------:R-:W-:Y:S02]  /*2de80*/  ISETP.LT.OR P1, PT, R62.reuse, 0x4a, P1 ;  /* 0x0000004a3e00780c */ /* 0x040fe40000f21670 */
[----:B------:R-:W-:-:S02]  /*2de90*/  ISETP.LT.OR P3, PT, R62, 0x51, P3 ;  /* 0x000000513e00780c */ /* 0x000fc40001f61670 */
[----:B------:R-:W-:Y:S02]  /*2dea0*/  FSEL R19, R19, -INF , !P1 ;  /* 0xff80000013137808 */ /* 0x000fe40004800000 */
[----:B------:R-:W-:Y:S02]  /*2deb0*/  ISETP.LT.OR P4, PT, R62, 0x52, P4 ;  /* 0x000000523e00780c */ /* 0x000fe40002781670 */
[----:B------:R-:W-:Y:S02]  /*2dec0*/  FSEL R50, R50, -INF , !P3 ;  /* 0xff80000032327808 */ /* 0x000fe40005800000 */
[C---:B------:R-:W-:Y:S02]  /*2ded0*/  ISETP.LT.OR P5, PT, R62.reuse, 0x59, P5 ;  /* 0x000000593e00780c */ /* 0x040fe40002fa1670 */
[----:B------:R-:W-:Y:S02]  /*2dee0*/  ISETP.LT.OR P2, PT, R62, 0x5a, P2 ;  /* 0x0000005a3e00780c */ /* 0x000fe40001741670 */
[----:B------:R-:W-:-:S02]  /*2def0*/  FSEL R51, R51, -INF , !P4 ;  /* 0xff80000033337808 */ /* 0x000fc40006000000 */
[----:B------:R-:W-:Y:S02]  /*2df00*/  FSEL R56, R56, -INF , !P5 ;  /* 0xff80000038387808 */ /* 0x000fe40006800000 */
[----:B------:R-:W-:Y:S02]  /*2df10*/  R2UR UR6, R4 ;  /* 0x00000000040672ca */ /* 0x000fe400000e0000 */
[----:B------:R-:W-:Y:S02]  /*2df20*/  R2UR UR7, R5 ;  /* 0x00000000050772ca */ /* 0x000fe400000e0000 */
[----:B------:R-:W-:-:S11]  /*2df30*/  FSEL R57, R57, -INF , !P2 ;  /* 0xff80000039397808 */ /* 0x000fd60005000000 */
[----:B------:R-:W3:Y:S01]  /*2df40*/  LD.E R69, desc[UR6][R6.64+0x14] ;  /* 0x0000140606457980 */ /* 0x000ee2000c101900 */
[----:B--2---:R-:W-:Y:S02]  /*2df50*/  FMNMX.FTZ R28, R61, R2, !PT ;  /* 0x000000023d1c7209 */ /* 0x004fe40007810000 */
        /* <DEDUP_REMOVED lines=39> */
[----:B------:R-:W-:Y:S01]  /*2e1d0*/  FMNMX.FTZ R28, R24, R9, !PT ;  /* 0x00000009181c7209 */ /* 0x000fe20007810000 */
[----:B------:R-:W2:Y:S01]  /*2e1e0*/  LD.E R66, desc[UR4][R6.64+0x20] ;  /* 0x0000200406427980 */ /* 0x000ea2000c101900 */
[----:B------:R-:W-:-:S02]  /*2e1f0*/  FMNMX.FTZ R62, R50, R63, !PT ;  /* 0x0000003f323e7209 */ /* 0x000fc40007810000 */
[----:B------:R-:W-:Y:S02]  /*2e200*/  FMNMX.FTZ R9, R21, R28, !PT ;  /* 0x0000001c15097209 */ /* 0x000fe40007810000 */
[----:B------:R-:W-:Y:S02]  /*2e210*/  FMNMX.FTZ R63, R51, R62, !PT ;  /* 0x0000003e333f7209 */ /* 0x000fe40007810000 */
[----:B------:R-:W-:Y:S02]  /*2e220*/  FMNMX.FTZ R9, R20, R9, !PT ;  /* 0x0000000914097209 */ /* 0x000fe40007810000 */
[----:B------:R-:W-:Y:S02]  /*2e230*/  FMNMX.FTZ R28, R56, R63, !PT ;  /* 0x0000003f381c7209 */ /* 0x000fe40007810000 */
[----:B------:R-:W-:Y:S02]  /*2e240*/  FMNMX.FTZ R62, R8, R9, !PT ;  /* 0x00000009083e7209 */ /* 0x000fe40007810000 */
[----:B------:R-:W-:-:S03]  /*2e250*/  FMNMX.FTZ R63, R57, R28, !PT ;  /* 0x0000001c393f7209 */ /* 0x000fc60007810000 */
[----:B------:R-:W0:Y:S04]  /*2e260*/  SHFL.BFLY PT, R9, R62, 0x2, 0x1f ;  /* 0x0c401f003e097f89 */ /* 0x000e2800000e0000 */
[----:B------:R1:W-:Y:S04]  /*2e270*/  ST.E.64 desc[UR4][R6.64], R62 ;  /* 0x0000003e06007985 */ /* 0x0003e8000c101b04 */
[----:B------:R-:W4:Y:S01]  /*2e280*/  LD.E R70, desc[UR6][R6.64+0x4] ;  /* 0x0000040606467980 */ /* 0x000f22000c101900 */
[----:B0-----:R-:W-:-:S03]  /*2e290*/  FMNMX.FTZ R9, R62, R9, !PT ;  /* 0x000000093e097209 */ /* 0x001fc60007810000 */
[----:B-1----:R-:W5:Y:S04]  /*2e2a0*/  LD.E R62, desc[UR4][R6.64+0x10] ;  /* 0x00001004063e7980 */ /* 0x002f68000c101900 */
[----:B------:R-:W0:Y:S02]  /*2e2b0*/  SHFL.BFLY PT, R28, R9, 0x1, 0x1f ;  /* 0x0c201f00091c7f89 */ /* 0x000e2400000e0000 */
[----:B0-----:R-:W-:-:S05]  /*2e2c0*/  FMNMX.FTZ R65, R9, R28, !PT ;  /* 0x0000001c09417209 */ /* 0x001fca0007810000 */
[----:B------:R-:W-:Y:S04]  /*2e2d0*/  ST.E desc[UR4][R6.64], R65 ;  /* 0x0000004106007985 */ /* 0x000fe8000c101904 */
[----:B------:R-:W3:Y:S01]  /*2e2e0*/  LD.E R67, desc[UR6][R6.64] ;  /* 0x0000000606437980 */ /* 0x000ee2000c101900 */
[----:B------:R-:W-:Y:S02]  /*2e2f0*/  R2UR UR8, R4 ;  /* 0x00000000040872ca */ /* 0x000fe400000e0000 */
[----:B------:R-:W-:Y:S01]  /*2e300*/  R2UR UR9, R5 ;  /* 0x00000000050972ca */ /* 0x000fe200000e0000 */
[----:B----4-:R-:W0:Y:S02]  /*2e310*/  SHFL.BFLY PT, R9, R70, 0x2, 0x1f ;  /* 0x0c401f0046097f89 */ /* 0x010e2400000e0000 */
[----:B0-----:R-:W-:-:S05]  /*2e320*/  FMNMX.FTZ R28, R9, R70, !PT ;  /* 0x00000046091c7209 */ /* 0x001fca0007810000 */
[----:B------:R-:W0:Y:S02]  /*2e330*/  SHFL.BFLY PT, R9, R28, 0x1, 0x1f ;  /* 0x0c201f001c097f89 */ /* 0x000e2400000e0000 */
[----:B0-----:R-:W-:Y:S02]  /*2e340*/  FMNMX.FTZ R63, R28, R9, !PT ;  /* 0x000000091c3f7209 */ /* 0x001fe40007810000 */
[----:B---3--:R-:W-:Y:S02]  /*2e350*/  FSETP.NEU.FTZ.AND P1, PT, R67, -INF , PT ;  /* 0xff8000004300780b */ /* 0x008fe40003f3d000 */
[----:B------:R-:W-:Y:S02]  /*2e360*/  FSETP.NEU.FTZ.AND P2, PT, R63, -INF , PT ;  /* 0xff8000003f00780b */ /* 0x000fe40003f5d000 */
[----:B------:R-:W-:Y:S02]  /*2e370*/  FSEL R9, R67, RZ, P1 ;  /* 0x000000ff43097208 */ /* 0x000fe40000800000 */
[----:B------:R-:W-:-:S03]  /*2e380*/  FSEL R68, R63, RZ, P2 ;  /* 0x000000ff3f447208 */ /* 0x000fc60001000000 */
[----:B------:R-:W-:Y:S02]  /*2e390*/  FADD.FTZ R9, R2, -R9 ;  /* 0x8000000902097221 */ /* 0x000fe40000010000 */
[----:B------:R-:W-:Y:S02]  /*2e3a0*/  FADD.FTZ R3, R3, -R68 ;  /* 0x8000004403037221 */ /* 0x000fe40000010000 */
[----:B--2---:R-:W-:Y:S02]  /*2e3b0*/  FMUL.FTZ R9, R9, R66 ;  /* 0x0000004209097220 */ /* 0x004fe40000410000 */
[----:B------:R-:W-:-:S04]  /*2e3c0*/  FMUL.FTZ R66, R66, R3 ;  /* 0x0000000342427220 */ /* 0x000fc80000410000 */
[----:B------:R-:W5:Y:S08]  /*2e3d0*/  MUFU.EX2 R9, R9 ;  /* 0x0000000900097308 */ /* 0x000f700000000800 */
[----:B------:R-:W0:Y:S01]  /*2e3e0*/  MUFU.EX2 R28, R66 ;  /* 0x00000042001c7308 */ /* 0x000e220000000800 */
[----:B------:R1:W-:Y:S01]  /*2e3f0*/  ST.E desc[UR4][R6.64+0x4], R63 ;  /* 0x0000043f06007985 */ /* 0x0003e2000c101904 */
[----:B-----5:R-:W-:Y:S01]  /*2e400*/  FMUL.FTZ R65, R9, R62 ;  /* 0x0000003e09417220 */ /* 0x020fe20000410000 */
[----:B0-----:R-:W-:-:S04]  /*2e410*/  FMUL.FTZ R67, R28, R69 ;  /* 0x000000451c437220 */ /* 0x001fc80000410000 */
[----:B------:R-:W-:Y:S04]  /*2e420*/  ST.E desc[UR6][R6.64+0x10], R65 ;  /* 0x0000104106007985 */ /* 0x000fe8000c101906 */
[----:B------:R0:W-:Y:S04]  /*2e430*/  ST.E desc[UR8][R6.64+0x14], R67 ;  /* 0x0000144306007985 */ /* 0x0001e8000c101908 */
[----:B------:R-:W2:Y:S04]  /*2e440*/  LDL.64 R2, [R0+0x70] ;  /* 0x0000700000027983 */ /* 0x000ea80000100a00 */
[----:B--2---:R-:W0:Y:S04]  /*2e450*/  LD.E R69, desc[UR6][R2.64+0x20] ;  /* 0x0000200602457980 */ /* 0x004e28000c101900 */
[----:B------:R-:W0:Y:S04]  /*2e460*/  LD.E R62, desc[UR4][R2.64] ;  /* 0x00000004023e7980 */ /* 0x000e28000c101900 */
[----:B------:R-:W2:Y:S04]  /*2e470*/  LD.E R66, desc[UR8][R2.64+0x4] ;  /* 0x0000040802427980 */ /* 0x000ea8000c101900 */
[----:B-1----:R-:W3:Y:S04]  /*2e480*/  LD.E R63, desc[UR4][R2.64+0x10] ;  /* 0x00001004023f7980 */ /* 0x002ee8000c101900 */
[----:B------:R-:W4:Y:S01]  /*2e490*/  LD.E R68, desc[UR6][R2.64+0x14] ;  /* 0x0000140602447980 */ /* 0x000f22000c101900 */
[C---:B0-----:R-:W-:Y:S01]  /*2e4a0*/  FMUL.FTZ R6, R62.reuse, R69 ;  /* 0x000000453e067220 */ /* 0x041fe20000410000 */
[----:B------:R-:W-:-:S02]  /*2e4b0*/  FSETP.NEU.FTZ.AND P1, PT, R62, -INF , PT ;  /* 0xff8000003e00780b */ /* 0x000fc40003f3d000 */
[----:B--2---:R-:W-:Y:S01]  /*2e4c0*/  FSETP.NEU.FTZ.AND P2, PT, R66, -INF , PT ;  /* 0xff8000004200780b */ /* 0x004fe20003f5d000 */
[----:B------:R-:W-:Y:S01]  /*2e4d0*/  FMUL.FTZ R66, R69, R66 ;  /* 0x0000004245427220 */ /* 0x000fe20000410000 */
[----:B------:R-:W-:-:S04]  /*2e4e0*/  FSEL R6, R6, RZ, P1 ;  /* 0x000000ff06067208 */ /* 0x000fc80000800000 */
[----:B------:R-:W-:Y:S01]  /*2e4f0*/  FSEL R66, R66, RZ, P2 ;  /* 0x000000ff42427208 */ /* 0x000fe20001000000 */
[-CC-:B------:R-:W-:Y:S01]  /*2e500*/  FFMA.FTZ R152, R61, R69.reuse, -R6.reuse ;  /* 0x000000453d987223 */ /* 0x180fe20000010806 */
[----:B------:R-:W-:-:S03]  /*2e510*/  FFMA.FTZ R215, R31, R69, -R6 ;  /* 0x000000451fd77223 */ /* 0x000fc60000010806 */
[-CC-:B------:R-:W-:Y:S01]  /*2e520*/  FFMA.FTZ R153, R54, R69.reuse, -R66.reuse ;  /* 0x0000004536997223 */ /* 0x180fe20000010842 */
[-C--:B------:R-:W-:Y:S01]  /*2e530*/  FFMA.FTZ R212, R59, R69.reuse, -R66 ;  /* 0x000000453bd47223 */ /* 0x080fe20000010842 */
[----:B------:R-:W3:Y:S01]  /*2e540*/  MUFU.EX2 R152, R152 ;  /* 0x0000009800987308 */ /* 0x000ee20000000800 */
[-C--:B------:R-:W-:Y:S01]  /*2e550*/  FFMA.FTZ R154, R32, R69.reuse, -R6 ;  /* 0x00000045209a7223 */ /* 0x080fe20000010806 */
[-C--:B------:R-:W-:Y:S01]  /*2e560*/  FFMA.FTZ R155, R11, R69.reuse, -R66 ;  /* 0x000000450b9b7223 */ /* 0x080fe20000010842 */
[----:B------:R-:W-:-:S05]  /*2e570*/  FFMA.FTZ R213, R33, R69, -R6 ;  /* 0x0000004521d57223 */ /* 0x000fca0000010806 */
[----:B------:R-:W4:Y:S01]  /*2e580*/  MUFU.EX2 R153, R153 ;  /* 0x0000009900997308 */ /* 0x000f220000000800 */
[----:B------:R-:W-:-:S07]  /*2e590*/  FFMA.FTZ R214, R12, R69, -R66 ;  /* 0x000000450cd67223 */ /* 0x000fce0000010842 */
[----:B------:R-:W0:Y:S01]  /*2e5a0*/  MUFU.EX2 R215, R215 ;  /* 0x000000d700d77308 */ /* 0x000e220000000800 */
[----:B------:R-:W-:-:S07]  /*2e5b0*/  FFMA.FTZ R34, R34, R69, -R6 ;  /* 0x0000004522227223 */ /* 0x000fce0000010806 */
[----:B------:R-:W1:Y:S01]  /*2e5c0*/  MUFU.EX2 R212, R212 ;  /* 0x000000d400d47308 */ /* 0x000e620000000800 */
[-CC-:B------:R-:W-:Y:S01]  /*2e5d0*/  FFMA.FTZ R35, R35, R69.reuse, -R6.reuse ;  /* 0x0000004523237223 */ /* 0x180fe20000010806 */
[-CC-:B------:R-:W-:Y:S01]  /*2e5e0*/  FFMA.FTZ R36, R36, R69.reuse, -R6.reuse ;  /* 0x0000004524247223 */ /* 0x180fe20000010806 */
[-CC-:B------:R-:W-:Y:S01]  /*2e5f0*/  FFMA.FTZ R37, R37, R69.reuse, -R6.reuse ;  /* 0x0000004525257223 */ /* 0x180fe20000010806 */
[----:B------:R-:W-:-:S04]  /*2e600*/  FFMA.FTZ R163, R38, R69, -R6 ;  /* 0x0000004526a37223 */ /* 0x000fc80000010806 */
[----:B------:R-:W2:Y:S01]  /*2e610*/  MUFU.EX2 R154, R154 ;  /* 0x0000009a009a7308 */ /* 0x000ea20000000800 */
[-CC-:B------:R-:W-:Y:S01]  /*2e620*/  FFMA.FTZ R162, R39, R69.reuse, -R6.reuse ;  /* 0x0000004527a27223 */ /* 0x180fe20000010806 */
[-CC-:B------:R-:W-:Y:S01]  /*2e630*/  FFMA.FTZ R165, R40, R69.reuse, -R6.reuse ;  /* 0x0000004528a57223 */ /* 0x180fe20000010806 */
[-CC-:B------:R-:W-:Y:S01]  /*2e640*/  FFMA.FTZ R164, R41, R69.reuse, -R6.reuse ;  /* 0x0000004529a47223 */ /* 0x180fe20000010806 */
[-CC-:B------:R-:W-:Y:S01]  /*2e650*/  FFMA.FTZ R170, R42, R69.reuse, -R6.reuse ;  /* 0x000000452aaa7223 */ /* 0x180fe20000010806 */
[----:B------:R-:W-:-:S03]  /*2e660*/  FFMA.FTZ R169, R43, R69, -R6 ;  /* 0x000000452ba97223 */ /* 0x000fc60000010806 */
        /* <DEDUP_REMOVED lines=11> */
[----:B------:R-:W5:Y:S01]  /*2e720*/  MUFU.EX2 R213, R213 ;  /* 0x000000d500d57308 */ /* 0x000f620000000800 */
[-CC-:B------:R-:W-:Y:S01]  /*2e730*/  FFMA.FTZ R6, R13, R69.reuse, -R66.reuse ;  /* 0x000000450d067223 */ /* 0x180fe20000010842 */
[-CC-:B------:R-:W-:Y:S01]  /*2e740*/  FFMA.FTZ R14, R14, R69.reuse, -R66.reuse ;  /* 0x000000450e0e7223 */ /* 0x180fe20000010842 */
[----:B------:R-:W-:Y:S01]  /*2e750*/  FFMA.FTZ R13, R15, R69, -R66 ;  /* 0x000000450f0d7223 */ /* 0x000fe20000010842 */
[----:B---3--:R-:W-:-:S04]  /*2e760*/  FADD.FTZ R8, R152, R63 ;  /* 0x0000003f98087221 */ /* 0x008fc80000010000 */
[----:B------:R-:W3:Y:S01]  /*2e770*/  MUFU.EX2 R214, R214 ;  /* 0x000000d600d67308 */ /* 0x000ee20000000800 */
[----:B----4-:R-:W-:Y:S01]  /*2e780*/  FADD.FTZ R7, R153, R68 ;  /* 0x0000004499077221 */ /* 0x010fe20000010000 */
[----:B0-----:R-:W-:-:S06]  /*2e790*/  FADD.FTZ R25, R215, R8 ;  /* 0x00000008d7197221 */ /* 0x001fcc0000010000 */
[----:B------:R-:W0:Y:S01]  /*2e7a0*/  MUFU.EX2 R21, R34 ;  /* 0x0000002200157308 */ /* 0x000e220000000800 */
[----:B-1----:R-:W-:Y:S01]  /*2e7b0*/  FADD.FTZ R8, R212, R7 ;  /* 0x00000007d4087221 */ /* 0x002fe20000010000 */
[----:B------:R-:W-:-:S06]  /*2e7c0*/  FFMA.FTZ R12, R18, R69, -R66 ;  /* 0x00000045120c7223 */ /* 0x000fcc0000010842 */
[----:B------:R-:W1:Y:S01]  /*2e7d0*/  MUFU.EX2 R15, R6 ;  /* 0x00000006000f7308 */ /* 0x000e620000000800 */
[----:B------:R-:W-:Y:S01]  /*2e7e0*/  FFMA.FTZ R156, R19, R69, -R66 ;  /* 0x00000045139c7223 */ /* 0x000fe20000010842 */
[----:B--2---:R-:W-:-:S06]  /*2e7f0*/  FADD.FTZ R24, R154, R25 ;  /* 0x000000199a187221 */ /* 0x004fcc0000010000 */
[----:B------:R-:W2:Y:S01]  /*2e800*/  MUFU.EX2 R20, R35 ;  /* 0x0000002300147308 */ /* 0x000ea20000000800 */
[----:B-----5:R-:W-:Y:S01]  /*2e810*/  FADD.FTZ R7, R155, R8 ;  /* 0x000000089b077221 */ /* 0x020fe20000010000 */
[----:B------:R-:W-:-:S06]  /*2e820*/  FFMA.FTZ R11, R60, R69, -R66 ;  /* 0x000000453c0b7223 */ /* 0x000fcc0000010842 */
[----:B------:R-:W4:Y:S01]  /*2e830*/  MUFU.EX2 R14, R14 ;  /* 0x0000000e000e7308 */ /* 0x000f220000000800 */
[----:B------:R-:W-:Y:S01]  /*2e840*/  FADD.FTZ R24, R213, R24 ;  /* 0x00000018d5187221 */ /* 0x000fe20000010000 */
[----:B---3--:R-:W-:-:S06]  /*2e850*/  FADD.FTZ R8, R214, R7 ;  /* 0x00000007d6087221 */ /* 0x008fcc0000010000 */
[----:B------:R-:W3:Y:S01]  /*2e860*/  MUFU.EX2 R19, R36 ;  /* 0x0000002400137308 */ /* 0x000ee20000000800 */
[----:B------:R-:W-:-:S07]  /*2e870*/  FFMA.FTZ R166, R29, R69, -R66 ;  /* 0x000000451da67223 */ /* 0x000fce0000010842 */
[----:B------:R-:W5:Y:S01]  /*2e880*/  MUFU.EX2 R13, R13 ;  /* 0x0000000d000d7308 */ /* 0x000f620000000800 */
[----:B0-----:R-:W-:Y:S01]  /*2e890*/  FADD.FTZ R7, R21, R24 ;  /* 0x0000001815077221 */ /* 0x001fe20000010000 */
[----:B-1----:R-:W-:-:S06]  /*2e8a0*/  FADD.FTZ R25, R15, R8 ;  /* 0x000000080f197221 */ /* 0x002fcc0000010000 */
[----:B------:R-:W0:Y:S01]  /*2e8b0*/  MUFU.EX2 R18, R37 ;  /* 0x0000002500127308 */ /* 0x000e220000000800 */
[----:B------:R-:W-:-:S07]  /*2e8c0*/  FFMA.FTZ R168, R30, R69, -R66 ;  /* 0x000000451ea87223 */ /* 0x000fce0000010842 */
[----:B------:R-:W1:Y:S01]  /*2e8d0*/  MUFU.EX2 R12, R12 ;  /* 0x0000000c000c7308 */ /* 0x000e620000000800 */
[----:B--2---:R-:W-:Y:S01]  /*2e8e0*/  FADD.FTZ R6, R20, R7 ;  /* 0x0000000714067221 */ /* 0x004fe20000010000 */
[----:B----4-:R-:W-:-:S06]  /*2e8f0*/  FADD.FTZ R8, R14, R25 ;  /* 0x000000190e087221 */ /* 0x010fcc0000010000 */
[----:B------:R-:W2:Y:S01]  /*2e900*/  MUFU.EX2 R163, R163 ;  /* 0x000000a300a37308 */ /* 0x000ea20000000800 */
[----:B------:R-:W-:-:S07]  /*2e910*/  FFMA.FTZ R167, R47, R69, -R66 ;  /* 0x000000452fa77223 */ /* 0x000fce0000010842 */
[----:B------:R-:W4:Y:S01]  /*2e920*/  MUFU.EX2 R11, R11 ;  /* 0x0000000b000b7308 */ /* 0x000f220000000800 */
[----:B---3--:R-:W-:Y:S01]  /*2e930*/  FADD.FTZ R7, R19, R6 ;  /* 0x0000000613077221 */ /* 0x008fe20000010000 */
[----:B-----5:R-:W-:-:S06]  /*2e940*/  FADD.FTZ R25, R13, R8 ;  /* 0x000000080d197221 */ /* 0x020fcc0000010000 */
        /* <DEDUP_REMOVED lines=35> */
[----:B------:R-:W0:Y:S08]  /*2eb80*/  MUFU.EX2 R180, R180 ;  /* 0x000000b400b47308 */ /* 0x000e300000000800 */
        /* <DEDUP_REMOVED lines=23> */
[----:B------:R-:W3:Y:S08]  /*2ed00*/  MUFU.EX2 R187, R187 ;  /* 0x000000bb00bb7308 */ /* 0x000ef00000000800 */
[----:B------:R-:W5:Y:S01]  /*2ed10*/  MUFU.EX2 R160, R160 ;  /* 0x000000a000a07308 */ /* 0x000f620000000800 */
[----:B0-----:R-:W-:Y:S01]  /*2ed20*/  FADD.FTZ R7, R181, R6 ;  /* 0x00000006b5077221 */ /* 0x001fe20000010000 */
[----:B-1----:R-:W-:-:S06]  /*2ed30*/  FADD.FTZ R6, R156, R25 ;  /* 0x000000199c067221 */ /* 0x002fcc0000010000 */
[----:B------:R-:W0:Y:S08]  /*2ed40*/  MUFU.EX2 R186, R186 ;  /* 0x000000ba00ba7308 */ /* 0x000e300000000800 */
[----:B------:R-:W1:Y:S01]  /*2ed50*/  MUFU.EX2 R159, R159 ;  /* 0x0000009f009f7308 */ /* 0x000e620000000800 */
[----:B--2---:R-:W-:Y:S01]  /*2ed60*/  FADD.FTZ R8, R188, R7 ;  /* 0x00000007bc087221 */ /* 0x004fe20000010000 */
[----:B----4-:R-:W-:-:S06]  /*2ed70*/  FADD.FTZ R7, R161, R6 ;  /* 0x00000006a1077221 */ /* 0x010fcc0000010000 */
[----:B------:R-:W2:Y:S08]  /*2ed80*/  MUFU.EX2 R185, R185 ;  /* 0x000000b900b97308 */ /* 0x000eb00000000800 */
[----:B------:R-:W4:Y:S01]  /*2ed90*/  MUFU.EX2 R158, R158 ;  /* 0x0000009e009e7308 */ /* 0x000f220000000800 */
[----:B---3--:R-:W-:Y:S01]  /*2eda0*/  FADD.FTZ R25, R187, R8 ;  /* 0x00000008bb197221 */ /* 0x008fe20000010000 */
[----:B-----5:R-:W-:-:S03]  /*2edb0*/  FADD.FTZ R6, R160, R7 ;  /* 0x00000007a0067221 */ /* 0x020fc60000010000 */
[----:B0-----:R-:W-:Y:S01]  /*2edc0*/  FADD.FTZ R8, R186, R25 ;  /* 0x00000019ba087221 */ /* 0x001fe20000010000 */
[----:B-1----:R-:W-:-:S03]  /*2edd0*/  FADD.FTZ R7, R159, R6 ;  /* 0x000000069f077221 */ /* 0x002fc60000010000 */
[----:B--2---:R-:W-:Y:S01]  /*2ede0*/  FADD.FTZ R25, R185, R8 ;  /* 0x00000008b9197221 */ /* 0x004fe20000010000 */
[----:B----4-:R-:W-:-:S04]  /*2edf0*/  FADD.FTZ R27, R158, R7 ;  /* 0x000000079e1b7221 */ /* 0x010fc80000010000 */
[----:B------:R-:W-:Y:S04]  /*2ee00*/  ST.E desc[UR4][R2.64+0x10], R25 ;  /* 0x0000101902007985 */ /* 0x000fe8000c101904 */
[----:B------:R0:W-:Y:S04]  /*2ee10*/  ST.E desc[UR6][R2.64+0x14], R27 ;  /* 0x0000141b02007985 */ /* 0x0001e8000c101906 */
[----:B------:R-:W0:Y:S01]  /*2ee20*/  LDL.64 R6, [R0+0x80] ;  /* 0x0000800000067983 */ /* 0x000e220000100a00 */
[----:B------:R-:W-:Y:S02]  /*2ee30*/  R2UR UR10, R4 ;  /* 0x00000000040a72ca */ /* 0x000fe400000e0000 */
[----:B------:R-:W-:-:S02]  /*2ee40*/  R2UR UR11, R5 ;  /* 0x00000000050b72ca */ /* 0x000fc400000e0000 */
[----:B------:R-:W-:Y:S02]  /*2ee50*/  R2UR UR18, R4 ;  /* 0x00000000041272ca */ /* 0x000fe400000e0000 */
[----:B------:R-:W-:-:S09]  /*2ee60*/  R2UR UR19, R5 ;  /* 0x00000000051372ca */ /* 0x000fd200000e0000 */
[----:B0-----:R-:W2:Y:S04]  /*2ee70*/  LD.E R2, desc[UR10][R6.64+0x14] ;  /* 0x0000140a06027980 */ /* 0x001ea8000c101900 */
[----:B------:R-:W3:Y:S04]  /*2ee80*/  LD.E R8, desc[UR4][R6.64] ;  /* 0x0000000406087980 */ /* 0x000ee8000c101900 */
[----:B------:R-:W4:Y:S04]  /*2ee90*/  LD.E R34, desc[UR4][R6.64+0x30] ;  /* 0x0000300406227980 */ /* 0x000f28000c101900 */
        /* <DEDUP_REMOVED lines=16> */
[----:B------:R-:W-:-:S02]  /*2efa0*/  R2UR UR12, R4 ;  /* 0x00000000040c72ca */ /* 0x000fc400000e0000 */
[C---:B------:R-:W-:Y:S01]  /*2efb0*/  R2UR UR13, R5.reuse ;  /* 0x00000000050d72ca */ /* 0x040fe200000e0000 */
[----:B------:R-:W5:Y:S01]  /*2efc0*/  LD.E R40, desc[UR10][R6.64+0x44] ;  /* 0x0000440a06287980 */ /* 0x000f62000c101900 */
[C---:B------:R-:W-:Y:S02]  /*2efd0*/  R2UR UR14, R4.reuse ;  /* 0x00000000040e72ca */ /* 0x040fe400000e0000 */
[C---:B------:R-:W-:Y:S01]  /*2efe0*/  R2UR UR15, R5.reuse ;  /* 0x00000000050f72ca */ /* 0x040fe200000e0000 */
[----:B------:R-:W5:Y:S01]  /*2eff0*/  LD.E R52, desc[UR10][R6.64+0x74] ;  /* 0x0000740a06347980 */ /* 0x000f62000c101900 */
[----:B------:R-:W-:Y:S02]  /*2f000*/  R2UR UR16, R4 ;  /* 0x00000000041072ca */ /* 0x000fe400000e0000 */
[----:B------:R-:W-:Y:S01]  /*2f010*/  R2UR UR17, R5 ;  /* 0x00000000051172ca */ /* 0x000fe200000e0000 */
        /* <DEDUP_REMOVED lines=21> */
[----:B--2---:R-:W-:-:S03]  /*2f170*/  FMUL.FTZ R29, R9, R2 ;  /* 0x00000002091d7220 */ /* 0x004fc60000410000 */
[----:B------:R-:W2:Y:S01]  /*2f180*/  LD.E R2, desc[UR18][R6.64+0x150] ;  /* 0x0001501206027980 */ /* 0x000ea2000c101900 */
[----:B---3--:R-:W-:-:S05]  /*2f190*/  FMUL.FTZ R3, R9, R8 ;  /* 0x0000000809037220 */ /* 0x008fca0000410000 */
[----:B------:R4:W-:Y:S02]  /*2f1a0*/  ST.E desc[UR4][R6.64], R3 ;  /* 0x0000000306007985 */ /* 0x0009e4000c101904 */
[----:B----4-:R-:W-:-:S05]  /*2f1b0*/  FMUL.FTZ R3, R9, R34 ;  /* 0x0000002209037220 */ /* 0x010fca0000410000 */
[----:B------:R5:W-:Y:S02]  /*2f1c0*/  ST.E desc[UR4][R6.64+0x30], R3 ;  /* 0x0000300306007985 */ /* 0x000be4000c101904 */
[----:B-----5:R-:W-:-:S05]  /*2f1d0*/  FMUL.FTZ R3, R9, R46 ;  /* 0x0000002e09037220 */ /* 0x020fca0000410000 */
[----:B------:R0:W-:Y:S02]  /*2f1e0*/  ST.E desc[UR4][R6.64+0x60], R3 ;  /* 0x0000600306007985 */ /* 0x0001e4000c101904 */
[----:B0-----:R-:W-:-:S05]  /*2f1f0*/  FMUL.FTZ R3, R9, R60 ;  /* 0x0000003c09037220 */ /* 0x001fca0000410000 */
[----:B------:R0:W-:Y:S02]  /*2f200*/  ST.E desc[UR4][R6.64+0x94], R3 ;  /* 0x0000940306007985 */ /* 0x0001e4000c101904 */
[----:B0-----:R-:W-:-:S05]  /*2f210*/  FMUL.FTZ R3, R9, R76 ;  /* 0x0000004c09037220 */ /* 0x001fca0000410000 */
[----:B------:R0:W-:Y:S02]  /*2f220*/  ST.E desc[UR4][R6.64+0xd4], R3 ;  /* 0x0000d40306007985 */ /* 0x0001e4000c101904 */
[----:B0-----:R-:W-:-:S05]  /*2f230*/  FMUL.FTZ R3, R9, R92 ;  /* 0x0000005c09037220 */ /* 0x001fca0000410000 */
[----:B------:R2:W-:Y:S02]  /*2f240*/  ST.E desc[UR4][R6.64+0x114], R3 ;  /* 0x0001140306007985 */ /* 0x0005e4000c101904 */
[C---:B--2---:R-:W-:Y:S02]  /*2f250*/  FMUL.FTZ R3, R9.reuse, R2 ;  /* 0x0000000209037220 */ /* 0x044fe40000410000 */
[----:B------:R-:W2:Y:S01]  /*2f260*/  LD.E R2, desc[UR6][R6.64+0x154] ;  /* 0x0001540606027980 */ /* 0x000ea2000c101900 */
[----:B------:R-:W-:-:S05]  /*2f270*/  FMUL.FTZ R25, R9, R24 ;  /* 0x0000001809197220 */ /* 0x000fca0000410000 */
[----:B------:R0:W-:Y:S02]  /*2f280*/  ST.E desc[UR6][R6.64+0x4], R25 ;  /* 0x0000041906007985 */ /* 0x0001e4000c101906 */
[----:B0-----:R-:W-:-:S05]  /*2f290*/  FMUL.FTZ R25, R9, R36 ;  /* 0x0000002409197220 */ /* 0x001fca0000410000 */
        /* <DEDUP_REMOVED lines=24> */
[----:B------:R-:W2:Y:S04]  /*2f420*/  LD.E R2, desc[UR6][R6.64+0x164] ;  /* 0x0001640606027980 */ /* 0x000ea8000c101900 */
[----:B------:R2:W-:Y:S02]  /*2f430*/  ST.E desc[UR4][R6.64+0x150], R3 ;  /* 0x0001500306007985 */ /* 0x0005e4000c101904 */
[----:B--2---:R-:W-:-:S02]  /*2f440*/  FMUL.FTZ R3, R9, R2 ;  /* 0x0000000209037220 */ /* 0x004fc40000410000 */
[----:B------:R-:W2:Y:S04]  /*2f450*/  LD.E R2, desc[UR6][R6.64+0x170] ;  /* 0x0001700606027980 */ /* 0x000ea8000c101900 */
        /* <DEDUP_REMOVED lines=48> */
[----:B------:R-:W-:Y:S04]  /*2f760*/  ST.E desc[UR4][R6.64+0x1d4], R27 ;  /* 0x0001d41b06007985 */ /* 0x000fe8000c101904 */
[----:B------:R0:W-:Y:S04]  /*2f770*/  ST.E desc[UR4][R6.64+0x1e0], R3 ;  /* 0x0001e00306007985 */ /* 0x0001e8000c101904 */
[----:B------:R1:W-:Y:S04]  /*2f780*/  ST.E desc[UR4][R6.64+0x1e4], R25 ;  /* 0x0001e41906007985 */ /* 0x0003e8000c101904 */
[----:B0-----:R-:W3:Y:S04]  /*2f790*/  LD.E R3, desc[UR6][R6.64+0x8] ;  /* 0x0000080606037980 */ /* 0x001ee8000c101900 */
[----:B-1----:R-:W4:Y:S01]  /*2f7a0*/  LD.E R25, desc[UR6][R6.64+0xc] ;  /* 0x00000c0606197980 */ /* 0x002f22000c101900 */
[C---:B------:R-:W-:Y:S01]  /*2f7b0*/  FMUL.FTZ R31, R9.reuse, R30 ;  /* 0x0000001e091f7220 */ /* 0x040fe20000410000 */
[----:B--2---:R-:W-:-:S02]  /*2f7c0*/  FMUL.FTZ R27, R9, R2 ;  /* 0x00000002091b7220 */ /* 0x004fc40000410000 */
[----:B------:R-:W2:Y:S01]  /*2f7d0*/  LD.E R2, desc[UR6][R6.64+0x1f4] ;  /* 0x0001f40606027980 */ /* 0x000ea2000c101900 */
[C---:B------:R-:W-:Y:S01]  /*2f7e0*/  FMUL.FTZ R33, R9.reuse, R32 ;  /* 0x0000002009217220 */ /* 0x040fe20000410000 */
[C---:B------:R-:W-:Y:S02]  /*2f7f0*/  FMUL.FTZ R35, R9.reuse, R42 ;  /* 0x0000002a09237220 */ /* 0x040fe40000410000 */
[----:B------:R0:W-:Y:S04]  /*2f800*/  ST.E desc[UR10][R6.64+0x14], R29 ;  /* 0x0000141d06007985 */ /* 0x0001e8000c10190a */
[----:B------:R1:W-:Y:S01]  /*2f810*/  ST.E desc[UR12][R6.64+0x20], R31 ;  /* 0x0000201f06007985 */ /* 0x0003e2000c10190c */
[C---:B0-----:R-:W-:Y:S01]  /*2f820*/  FMUL.FTZ R29, R9.reuse, R40 ;  /* 0x00000028091d7220 */ /* 0x041fe20000410000 */
[----:B-1----:R-:W-:-:S02]  /*2f830*/  FMUL.FTZ R31, R9, R44 ;  /* 0x0000002c091f7220 */ /* 0x002fc40000410000 */
[----:B------:R0:W-:Y:S04]  /*2f840*/  ST.E desc[UR14][R6.64+0x24], R33 ;  /* 0x0000242106007985 */ /* 0x0001e8000c10190e */
[----:B------:R1:W-:Y:S04]  /*2f850*/  ST.E desc[UR10][R6.64+0x44], R29 ;  /* 0x0000441d06007985 */ /* 0x0003e8000c10190a */
[----:B------:R5:W-:Y:S04]  /*2f860*/  ST.E desc[UR16][R6.64+0x50], R35 ;  /* 0x0000502306007985 */ /* 0x000be8000c101910 */
[----:B------:R3:W-:Y:S01]  /*2f870*/  ST.E desc[UR12][R6.64+0x54], R31 ;  /* 0x0000541f06007985 */ /* 0x0007e2000c10190c */
[C---:B0-----:R-:W-:Y:S01]  /*2f880*/  FMUL.FTZ R33, R9.reuse, R54 ;  /* 0x0000003609217220 */ /* 0x041fe20000410000 */
[C---:B-1----:R-:W-:Y:S01]  /*2f890*/  FMUL.FTZ R29, R9.reuse, R52 ;  /* 0x00000034091d7220 */ /* 0x042fe20000410000 */
[C---:B-----5:R-:W-:Y:S01]  /*2f8a0*/  FMUL.FTZ R35, R9.reuse, R58 ;  /* 0x0000003a09237220 */ /* 0x060fe20000410000 */
[----:B---3--:R-:W-:-:S03]  /*2f8b0*/  FMUL.FTZ R31, R9, R56 ;  /* 0x00000038091f7220 */ /* 0x008fc60000410000 */
[----:B------:R0:W-:Y:S04]  /*2f8c0*/  ST.E desc[UR10][R6.64+0x74], R29 ;  /* 0x0000741d06007985 */ /* 0x0001e8000c10190a */
[----:B------:R1:W-:Y:S04]  /*2f8d0*/  ST.E desc[UR14][R6.64+0x80], R33 ;  /* 0x0000802106007985 */ /* 0x0003e8000c10190e */
[----:B------:R3:W-:Y:S04]  /*2f8e0*/  ST.E desc[UR12][R6.64+0x84], R31 ;  /* 0x0000841f06007985 */ /* 0x0007e8000c10190c */
[----:B------:R5:W-:Y:S01]  /*2f8f0*/  ST.E desc[UR16][R6.64+0x90], R35 ;  /* 0x0000902306007985 */ /* 0x000be2000c101910 */
[C---:B0-----:R-:W-:Y:S01]  /*2f900*/  FMUL.FTZ R29, R9.reuse, R66 ;  /* 0x00000042091d7220 */ /* 0x041fe20000410000 */
[C---:B-1----:R-:W-:Y:S01]  /*2f910*/  FMUL.FTZ R33, R9.reuse, R70 ;  /* 0x0000004609217220 */ /* 0x042fe20000410000 */
[C---:B---3--:R-:W-:Y:S01]  /*2f920*/  FMUL.FTZ R31, R9.reuse, R68 ;  /* 0x00000044091f7220 */ /* 0x048fe20000410000 */
[----:B-----5:R-:W-:-:S02]  /*2f930*/  FMUL.FTZ R35, R9, R72 ;  /* 0x0000004809237220 */ /* 0x020fc40000410000 */
[----:B------:R0:W-:Y:S01]  /*2f940*/  ST.E desc[UR10][R6.64+0xb0], R29 ;  /* 0x0000b01d06007985 */ /* 0x0001e2000c10190a */
[----:B------:R-:W-:-:S03]  /*2f950*/  FMUL.FTZ R37, R9, R74 ;  /* 0x0000004a09257220 */ /* 0x000fc60000410000 */
[----:B------:R1:W-:Y:S04]  /*2f960*/  ST.E desc[UR12][R6.64+0xb4], R31 ;  /* 0x0000b41f06007985 */ /* 0x0003e8000c10190c */
[----:B------:R3:W-:Y:S04]  /*2f970*/  ST.E desc[UR14][R6.64+0xc0], R33 ;  /* 0x0000c02106007985 */ /* 0x0007e8000c10190e */
[----:B------:R5:W-:Y:S01]  /*2f980*/  ST.E desc[UR16][R6.64+0xc4], R35 ;  /* 0x0000c42306007985 */ /* 0x000be2000c101910 */
[C---:B0-----:R-:W-:Y:S01]  /*2f990*/  FMUL.FTZ R29, R9.reuse, R82 ;  /* 0x00000052091d7220 */ /* 0x041fe20000410000 */
[C---:B-1----:R-:W-:Y:S01]  /*2f9a0*/  FMUL.FTZ R31, R9.reuse, R84 ;  /* 0x00000054091f7220 */ /* 0x042fe20000410000 */
[C---:B---3--:R-:W-:Y:S01]  /*2f9b0*/  FMUL.FTZ R33, R9.reuse, R86 ;  /* 0x0000005609217220 */ /* 0x048fe20000410000 */
[----:B-----5:R-:W-:Y:S01]  /*2f9c0*/  FMUL.FTZ R35, R9, R88 ;  /* 0x0000005809237220 */ /* 0x020fe20000410000 */
[----:B------:R0:W-:Y:S01]  /*2f9d0*/  ST.E desc[UR18][R6.64+0xd0], R37 ;  /* 0x0000d02506007985 */ /* 0x0001e2000c101912 */
[----:B------:R-:W-:-:S03]  /*2f9e0*/  FMUL.FTZ R3, R28, R3 ;  /* 0x000000031c037220 */ /* 0x000fc60000410000 */
[----:B------:R1:W-:Y:S01]  /*2f9f0*/  ST.E desc[UR10][R6.64+0xf0], R29 ;  /* 0x0000f01d06007985 */ /* 0x0003e2000c10190a */
[----:B----4-:R-:W-:-:S03]  /*2fa00*/  FMUL.FTZ R25, R28, R25 ;  /* 0x000000191c197220 */ /* 0x010fc60000410000 */
[----:B------:R3:W-:Y:S04]  /*2fa10*/  ST.E desc[UR12][R6.64+0xf4], R31 ;  /* 0x0000f41f06007985 */ /* 0x0007e8000c10190c */
[----:B------:R4:W-:Y:S01]  /*2fa20*/  ST.E desc[UR14][R6.64+0x100], R33 ;  /* 0x0001002106007985 */ /* 0x0009e2000c10190e */
[----:B0-----:R-:W-:-:S03]  /*2fa30*/  FMUL.FTZ R37, R9, R90 ;  /* 0x0000005a09257220 */ /* 0x001fc60000410000 */
[----:B------:R0:W-:Y:S01]  /*2fa40*/  ST.E desc[UR16][R6.64+0x104], R35 ;  /* 0x0001042306007985 */ /* 0x0001e2000c101910 */
[C---:B-1----:R-:W-:Y:S01]  /*2fa50*/  FMUL.FTZ R29, R9.reuse, R98 ;  /* 0x00000062091d7220 */ /* 0x042fe20000410000 */
[C---:B---3--:R-:W-:Y:S01]  /*2fa60*/  FMUL.FTZ R31, R9.reuse, R100 ;  /* 0x00000064091f7220 */ /* 0x048fe20000410000 */
[C---:B----4-:R-:W-:Y:S01]  /*2fa70*/  FMUL.FTZ R33, R9.reuse, R102 ;  /* 0x0000006609217220 */ /* 0x050fe20000410000 */
[C---:B0-----:R-:W-:Y:S01]  /*2fa80*/  FMUL.FTZ R35, R9.reuse, R104 ;  /* 0x0000006809237220 */ /* 0x041fe20000410000 */
[----:B------:R0:W-:Y:S04]  /*2fa90*/  ST.E desc[UR4][R6.64+0x8], R3 ;  /* 0x0000080306007985 */ /* 0x0001e8000c101904 */
[----:B------:R1:W-:Y:S04]  /*2faa0*/  ST.E desc[UR4][R6.64+0xc], R25 ;  /* 0x00000c1906007985 */ /* 0x0003e8000c101904 */
[----:B0-----:R-:W3:Y:S04]  /*2fab0*/  LD.E R3, desc[UR6][R6.64+0x1c] ;  /* 0x00001c0606037980 */ /* 0x001ee8000c101900 */
[----:B-1----:R-:W4:Y:S01]  /*2fac0*/  LD.E R25, desc[UR6][R6.64+0x28] ;  /* 0x0000280606197980 */ /* 0x002f22000c101900 */
[----:B--2---:R-:W-:-:S05]  /*2fad0*/  FMUL.FTZ R9, R9, R2 ;  /* 0x0000000209097220 */ /* 0x004fca0000410000 */
[----:B------:R0:W-:Y:S04]  /*2fae0*/  ST.E desc[UR4][R6.64+0x1f4], R9 ;  /* 0x0001f40906007985 */ /* 0x0001e8000c101904 */
[----:B0-----:R-:W2:Y:S01]  /*2faf0*/  LD.E R9, desc[UR6][R6.64+0x18] ;  /* 0x0000180606097980 */ /* 0x001ea2000c101900 */
[C---:B---3--:R-:W-:Y:S01]  /*2fb00*/  FMUL.FTZ R3, R28.reuse, R3 ;  /* 0x000000031c037220 */ /* 0x048fe20000410000 */
[----:B----4-:R-:W-:-:S04]  /*2fb10*/  FMUL.FTZ R25, R28, R25 ;  /* 0x000000191c197220 */ /* 0x010fc80000410000 */
        /* <DEDUP_REMOVED lines=42> */
[----:B0-----:R-:W2:Y:S04]  /*2fdc0*/  LD.E R9, desc[UR6][R6.64+0x8c] ;  /* 0x00008c0606097980 */ /* 0x001ea8000c101900 */
[----:B------:R-:W-:Y:S04]  /*2fdd0*/  ST.E desc[UR18][R6.64+0x110], R37 ;  /* 0x0001102506007985 */ /* 0x000fe8000c101912 */
[----:B------:R-:W-:Y:S04]  /*2fde0*/  ST.E desc[UR10][R6.64+0x130], R29 ;  /* 0x0001301d06007985 */ /* 0x000fe8000c10190a */
[----:B------:R-:W-:Y:S04]  /*2fdf0*/  ST.E desc[UR12][R6.64+0x134], R31 ;  /* 0x0001341f06007985 */ /* 0x000fe8000c10190c */
[----:B------:R-:W-:Y:S04]  /*2fe00*/  ST.E desc[UR14][R6.64+0x140], R33 ;  /* 0x0001402106007985 */ /* 0x000fe8000c10190e */
[----:B------:R-:W-:Y:S04]  /*2fe10*/  ST.E desc[UR16][R6.64+0x144], R35 ;  /* 0x0001442306007985 */ /* 0x000fe8000c101910 */
[----:B------:R-:W-:Y:S01]  /*2fe20*/  ST.E desc[UR4][R6.64+0x1f0], R27 ;  /* 0x0001f01b06007985 */ /* 0x000fe2000c101904 */
[C---:B---3--:R-:W-:Y:S01]  /*2fe30*/  FMUL.FTZ R3, R28.reuse, R3 ;  /* 0x000000031c037220 */ /* 0x048fe20000410000 */
[----:B----4-:R-:W-:-:S04]  /*2fe40*/  FMUL.FTZ R25, R28, R25 ;  /* 0x000000191c197220 */ /* 0x010fc80000410000 */
[----:B------:R-:W-:Y:S01]  /*2fe50*/  ST.E desc[UR4][R6.64+0x98], R3 ;  /* 0x0000980306007985 */ /* 0x000fe2000c101904 */
[----:B--2---:R-:W-:-:S05]  /*2fe60*/  FMUL.FTZ R9, R28, R9 ;  /* 0x000000091c097220 */ /* 0x004fca0000410000 */
[----:B------:R0:W-:Y:S04]  /*2fe70*/  ST.E desc[UR4][R6.64+0x8c], R9 ;  /* 0x00008c0906007985 */ /* 0x0001e8000c101904 */
[----:B------:R1:W-:Y:S04]  /*2fe80*/  ST.E desc[UR4][R6.64+0x9c], R25 ;  /* 0x00009c1906007985 */ /* 0x0003e8000c101904 */
[----:B0-----:R-:W2:Y:S02]  /*2fe90*/  LD.E R9, desc[UR6][R6.64+0xa8] ;  /* 0x0000a80606097980 */ /* 0x001ea4000c101900 */
[----:B--2---:R-:W-:-:S05]  /*2fea0*/  FMUL.FTZ R9, R28, R9 ;  /* 0x000000091c097220 */ /* 0x004fca0000410000 */
[----:B------:R0:W-:Y:S04]  /*2feb0*/  ST.E desc[UR4][R6.64+0xa8], R9 ;  /* 0x0000a80906007985 */ /* 0x0001e8000c101904 */
[----:B------:R-:W2:Y:S02]  /*2fec0*/  LD.E R3, desc[UR6][R6.64+0xac] ;  /* 0x0000ac0606037980 */ /* 0x000ea4000c101900 */
[----:B--2---:R-:W-:-:S05]  /*2fed0*/  FMUL.FTZ R3, R28, R3 ;  /* 0x000000031c037220 */ /* 0x004fca0000410000 */
[----:B------:R2:W-:Y:S04]  /*2fee0*/  ST.E desc[UR4][R6.64+0xac], R3 ;  /* 0x0000ac0306007985 */ /* 0x0005e8000c101904 */
[----:B-1----:R-:W3:Y:S02]  /*2fef0*/  LD.E R25, desc[UR6][R6.64+0xb8] ;  /* 0x0000b80606197980 */ /* 0x002ee4000c101900 */
[----:B---3--:R-:W-:-:S05]  /*2ff00*/  FMUL.FTZ R25, R28, R25 ;  /* 0x000000191c197220 */ /* 0x008fca0000410000 */
[----:B------:R1:W-:Y:S04]  /*2ff10*/  ST.E desc[UR4][R6.64+0xb8], R25 ;  /* 0x0000b81906007985 */ /* 0x0003e8000c101904 */
[----:B0-----:R-:W3:Y:S02]  /*2ff20*/  LD.E R9, desc[UR6][R6.64+0xbc] ;  /* 0x0000bc0606097980 */ /* 0x001ee4000c101900 */
[----:B---3--:R-:W-:-:S05]  /*2ff30*/  FMUL.FTZ R9, R28, R9 ;  /* 0x000000091c097220 */ /* 0x008fca0000410000 */
[----:B------:R0:W-:Y:S04]  /*2ff40*/  ST.E desc[UR4][R6.64+0xbc], R9 ;  /* 0x0000bc0906007985 */ /* 0x0001e8000c101904 */
[----:B--2---:R-:W2:Y:S02]  /*2ff50*/  LD.E R3, desc[UR6][R6.64+0xc8] ;  /* 0x0000c80606037980 */ /* 0x004ea4000c101900 */
        /* <DEDUP_REMOVED lines=119> */
[----:B------:R-:W3:Y:S01]  /*306d0*/  LDL.64 R2, [R0+0x80] ;  /* 0x0000800000027983 */ /* 0x000ee20000100a00 */
[----:B------:R-:W-:-:S03]  /*306e0*/  LEA.HI R28, R203, 0x8, RZ, 0x19 ;  /* 0x00000008cb1c7811 */ /* 0x000fc600078fc8ff */
[----:B------:R-:W4:Y:S02]  /*306f0*/  LDL.64 R26, [R0] ;  /* 0x00000000001a7983 */ /* 0x000f240000100a00 */
[----:B------:R5:W-:Y:S06]  /*30700*/  BAR.SYNC.DEFER_BLOCKING R28, 0x100 ;  /* 0x0004001c0000751d */ /* 0x000bec0000010000 */
[----:B-1----:R-:W2:Y:S04]  /*30710*/  LDL.64 R24, [R0+0x98] ;  /* 0x0000980000187983 */ /* 0x002ea80000100a00 */
[----:B0-----:R-:W5:Y:S04]  /*30720*/  LDL.64 R8, [R0+0x88] ;  /* 0x0000880000087983 */ /* 0x001f680000100a00 */
[----:B---3--:R-:W3:Y:S04]  /*30730*/  LD.E R31, desc[UR4][R2.64] ;  /* 0x00000004021f7980 */ /* 0x008ee8000c101900 */
[----:B----4-:R-:W4:Y:S04]  /*30740*/  LD.E R217, desc[UR6][R26.64] ;  /* 0x000000061ad97980 */ /* 0x010f28000c101900 */
[----:B--2---:R-:W4:Y:S04]  /*30750*/  LD.E.64 R6, desc[UR4][R24.64] ;  /* 0x0000000418067980 */ /* 0x004f28000c101b00 */
[----:B---3--:R-:W-:Y:S04]  /*30760*/  ST.E desc[UR8][R2.64], R31 ;  /* 0x0000001f02007985 */ /* 0x008fe8000c101908 */
[----:B------:R-:W2:Y:S04]  /*30770*/  LD.E R29, desc[UR10][R2.64+0x4] ;  /* 0x0000040a021d7980 */ /* 0x000ea8000c101900 */
[----:B--2---:R0:W-:Y:S04]  /*30780*/  ST.E desc[UR4][R2.64+0x4], R29 ;  /* 0x0000041d02007985 */ /* 0x0041e8000c101904 */
[----:B------:R-:W2:Y:S04]  /*30790*/  LD.E R33, desc[UR6][R2.64+0x8] ;  /* 0x0000080602217980 */ /* 0x000ea8000c101900 */
[----:B--2---:R-:W-:Y:S04]  /*307a0*/  ST.E desc[UR4][R2.64+0x8], R33 ;  /* 0x0000082102007985 */ /* 0x004fe8000c101904 */
[----:B------:R-:W2:Y:S04]  /*307b0*/  LD.E R27, desc[UR6][R2.64+0xc] ;  /* 0x00000c06021b7980 */ /* 0x000ea8000c101900 */
[----:B--2---:R1:W-:Y:S04]  /*307c0*/  ST.E desc[UR4][R2.64+0xc], R27 ;  /* 0x00000c1b02007985 */ /* 0x0043e8000c101904 */
[----:B------:R-:W2:Y:S04]  /*307d0*/  LD.E R25, desc[UR6][R2.64+0x10] ;  /* 0x0000100602197980 */ /* 0x000ea8000c101900 */
[----:B--2---:R2:W-:Y:S04]  /*307e0*/  ST.E desc[UR4][R2.64+0x10], R25 ;  /* 0x0000101902007985 */ /* 0x0045e8000c101904 */
[----:B0-----:R-:W3:Y:S04]  /*307f0*/  LD.E R29, desc[UR6][R2.64+0x14] ;  /* 0x00001406021d7980 */ /* 0x001ee8000c101900 */
[----:B---3--:R0:W-:Y:S04]  /*30800*/  ST.E desc[UR4][R2.64+0x14], R29 ;  /* 0x0000141d02007985 */ /* 0x0081e8000c101904 */
[----:B------:R-:W3:Y:S04]  /*30810*/  LD.E R31, desc[UR6][R2.64+0x18] ;  /* 0x00001806021f7980 */ /* 0x000ee8000c101900 */
[----:B---3--:R3:W-:Y:S04]  /*30820*/  ST.E desc[UR4][R2.64+0x18], R31 ;  /* 0x0000181f02007985 */ /* 0x0087e8000c101904 */
[----:B-1----:R-:W5:Y:S04]  /*30830*/  LD.E R27, desc[UR6][R2.64+0x1c] ;  /* 0x00001c06021b7980 */ /* 0x002f68000c101900 */
[----:B-----5:R1:W-:Y:S04]  /*30840*/  ST.E desc[UR4][R2.64+0x1c], R27 ;  /* 0x00001c1b02007985 */ /* 0x0203e8000c101904 */
[----:B--2---:R-:W2:Y:S04]  /*30850*/  LD.E R25, desc[UR6][R2.64+0x20] ;  /* 0x0000200602197980 */ /* 0x004ea8000c101900 */
[----:B--2---:R2:W-:Y:S04]  /*30860*/  ST.E desc[UR4][R2.64+0x20], R25 ;  /* 0x0000201902007985 */ /* 0x0045e8000c101904 */
[----:B0-----:R-:W5:Y:S04]  /*30870*/  LD.E R29, desc[UR6][R2.64+0x24] ;  /* 0x00002406021d7980 */ /* 0x001f68000c101900 */
[----:B-----5:R0:W-:Y:S04]  /*30880*/  ST.E desc[UR4][R2.64+0x24], R29 ;  /* 0x0000241d02007985 */ /* 0x0201e8000c101904 */
[----:B---3--:R-:W3:Y:S04]  /*30890*/  LD.E R31, desc[UR6][R2.64+0x28] ;  /* 0x00002806021f7980 */ /* 0x008ee8000c101900 */
        /* <DEDUP_REMOVED lines=230> */
[----:B-----5:R-:W-:Y:S04]  /*31700*/  ST.E desc[UR4][R2.64+0x1f4], R29 ;  /* 0x0001f41d02007985 */ /* 0x020fe8000c101904 */
[----:B---3--:R-:W3:Y:S01]  /*31710*/  LD.E R31, desc[UR6][R2.64+0x1f8] ;  /* 0x0001f806021f7980 */ /* 0x008ee2000c101900 */
[----:B------:R-:W-:-:S02]  /*31720*/  R2UR UR28, R4 ;  /* 0x00000000041c72ca */ /* 0x000fc400000e0000 */
[C---:B------:R-:W-:Y:S01]  /*31730*/  R2UR UR29, R5.reuse ;  /* 0x00000000051d72ca */ /* 0x040fe200000e0000 */
[----:B---3--:R-:W-:Y:S04]  /*31740*/  ST.E desc[UR4][R2.64+0x1f8], R31 ;  /* 0x0001f81f02007985 */ /* 0x008fe8000c101904 */
[----:B-1----:R-:W3:Y:S01]  /*31750*/  LD.E R27, desc[UR6][R2.64+0x1fc] ;  /* 0x0001fc06021b7980 */ /* 0x002ee2000c101900 */
[C---:B------:R-:W-:Y:S02]  /*31760*/  R2UR UR30, R4.reuse ;  /* 0x00000000041e72ca */ /* 0x040fe400000e0000 */
[----:B------:R-:W-:Y:S02]  /*31770*/  R2UR UR31, R5 ;  /* 0x00000000051f72ca */ /* 0x000fe400000e0000 */
[----:B------:R-:W-:-:S02]  /*31780*/  R2UR UR32, R4 ;  /* 0x00000000042072ca */ /* 0x000fc400000e0000 */
[C---:B------:R-:W-:Y:S02]  /*31790*/  R2UR UR33, R5.reuse ;  /* 0x00000000052172ca */ /* 0x040fe400000e0000 */
[C---:B------:R-:W-:Y:S02]  /*317a0*/  R2UR UR34, R4.reuse ;  /* 0x00000000042272ca */ /* 0x040fe400000e0000 */
[C---:B------:R-:W-:Y:S02]  /*317b0*/  R2UR UR35, R5.reuse ;  /* 0x00000000052372ca */ /* 0x040fe400000e0000 */
        /* <DEDUP_REMOVED lines=22> */
[----:B------:R-:W-:Y:S02]  /*31920*/  R2UR UR26, R4 ;  /* 0x00000000041a72ca */ /* 0x000fe400000e0000 */
[----:B------:R-:W-:Y:S01]  /*31930*/  R2UR UR27, R5 ;  /* 0x00000000051b72ca */ /* 0x000fe200000e0000 */
[----:B---3--:R0:W-:Y:S04]  /*31940*/  ST.E desc[UR4][R2.64+0x1fc], R27 ;  /* 0x0001fc1b02007985 */ /* 0x0081e8000c101904 */
[----:B------:R-:W3:Y:S04]  /*31950*/  LD.E R216, desc[UR28][R8.64] ;  /* 0x0000001c08d87980 */ /* 0x000ee8000c101900 */
[----:B------:R-:W5:Y:S04]  /*31960*/  LD.E R24, desc[UR30][R2.64] ;  /* 0x0000001e02187980 */ /* 0x000f68000c101900 */
[----:B--2---:R-:W5:Y:S04]  /*31970*/  LD.E R25, desc[UR32][R2.64+0x4] ;  /* 0x0000042002197980 */ /* 0x004f68000c101900 */
[----:B------:R-:W5:Y:S04]  /*31980*/  LD.E R26, desc[UR34][R2.64+0x8] ;  /* 0x00000822021a7980 */ /* 0x000f68000c101900 */
[----:B0-----:R-:W5:Y:S04]  /*31990*/  LD.E R27, desc[UR44][R2.64+0xc] ;  /* 0x00000c2c021b7980 */ /* 0x001f68000c101900 */
        /* <DEDUP_REMOVED lines=124> */
[----:B----4-:R-:W-:Y:S01]  /*32160*/  IMAD R6, R217, 0xc00, R6 ;  /* 0x00000c00d9067824 */ /* 0x010fe200078e0206 */
[----:B---3--:R-:W-:-:S02]  /*32170*/  ISETP.NE.U32.AND P1, PT, R216, RZ, PT ;  /* 0x000000ffd800720c */ /* 0x008fc40003f25070 */
[----:B------:R-:W-:Y:S02]  /*32180*/  R2UR UR7, R7 ;  /* 0x00000000070772ca */ /* 0x000fe400000e0000 */
[----:B------:R-:W-:Y:S02]  /*32190*/  R2UR UR6, R6 ;  /* 0x00000000060672ca */ /* 0x000fe400000e0000 */
[----:B------:R-:W-:Y:S02]  /*321a0*/  F2FP.F16.F32.PACK_AB R152, R215, R152 ;  /* 0x00000098d798723e */ /* 0x000fe400000000ff */
[----:B------:R-:W-:Y:S02]  /*321b0*/  F2FP.F16.F32.PACK_AB R154, R213, R154 ;  /* 0x0000009ad59a723e */ /* 0x000fe400000000ff */
[----:B------:R-:W-:Y:S02]  /*321c0*/  F2FP.F16.F32.PACK_AB R153, R212, R153 ;  /* 0x00000099d499723e */ /* 0x000fe400000000ff */
[----:B------:R-:W-:Y:S01]  /*321d0*/  F2FP.F16.F32.PACK_AB R155, R214, R155 ;  /* 0x0000009bd69b723e */ /* 0x000fe200000000ff */
[----:B------:R-:W-:Y:S01]  /*321e0*/  VOTEU.ANY UP0, P1 ;  /* 0x00000000003f7886 */ /* 0x000fe20000800100 */
        /* <DEDUP_REMOVED lines=19> */
[----:B------:R-:W-:Y:S01]  /*32320*/  R2UR UR25, R5 ;  /* 0x00000000051972ca */ /* 0x000fe200000e0000 */
[----:B-----5:R-:W-:-:S06]  /*32330*/  WARPGROUP.ARRIVE ;  /* 0x00000000000079c5 */ /* 0x020fcc0000000000 */
[----:B------:R-:W-:Y:S01]  /*32340*/  HGMMA.64x256x16.F32 R24, R152, gdesc[UR4].tnspB, R24, UP0, gsb0 ;  /* 0x43e0000498187df0 */ /* 0x000fe2000b800818 */
        /* <DEDUP_REMOVED lines=15> */
[----:B------:R-:W-:Y:S02]  /*32440*/  R2UR UR51, R5 ;  /* 0x00000000053372ca */ /* 0x000fe400000e0000 */
[C---:B------:R-:W-:Y:S01]  /*32450*/  R2UR UR52, R4.reuse ;  /* 0x00000000043472ca */ /* 0x040fe200000e0000 */
[----:B------:R-:W-:Y:S02]  /*32460*/  WARPGROUP.DEPBAR.LE gsb0, 0x0 ;  /* 0x00008000000079c5 */ /* 0x000fe40000010000 */
[----:B------:R0:W-:Y:S01]  /*32470*/  ST.E desc[UR4][R2.64], R24 ;  /* 0x0000001802007985 */ /* 0x0001e2000c101904 */
[----:B------:R-:W-:-:S02]  /*32480*/  R2UR UR4, R4 ;  /* 0x00000000040472ca */ /* 0x000fc400000e0000 */
[----:B------:R-:W-:-:S13]  /*32490*/  R2UR UR5, R5 ;  /* 0x00000000050572ca */ /* 0x000fda00000e0000 */
[----:B------:R1:W-:Y:S01]  /*324a0*/  ST.E desc[UR4][R2.64+0x4], R25 ;  /* 0x0000041902007985 */ /* 0x0003e2000c101904 */
[C---:B------:R-:W-:Y:S02]  /*324b0*/  R2UR UR4, R4.reuse ;  /* 0x00000000040472ca */ /* 0x040fe400000e0000 */
[C---:B------:R-:W-:Y:S01]  /*324c0*/  R2UR UR5, R5.reuse ;  /* 0x00000000050572ca */ /* 0x040fe200000e0000 */
[----:B------:R2:W-:Y:S01]  /*324d0*/  ST.E desc[UR6][R2.64+0x8], R26 ;  /* 0x0000081a02007985 */ /* 0x0005e2000c101906 */
[C---:B------:R-:W-:Y:S02]  /*324e0*/  R2UR UR6, R4.reuse ;  /* 0x00000000040672ca */ /* 0x040fe400000e0000 */
[C---:B------:R-:W-:Y:S01]  /*324f0*/  R2UR UR7, R5.reuse ;  /* 0x00000000050772ca */ /* 0x040fe200000e0000 */
[----:B------:R3:W-:Y:S01]  /*32500*/  ST.E desc[UR8][R2.64+0xc], R27 ;  /* 0x00000c1b02007985 */ /* 0x0007e2000c101908 */
[C---:B------:R-:W-:Y:S02]  /*32510*/  R2UR UR8, R4.reuse ;  /* 0x00000000040872ca */ /* 0x040fe400000e0000 */
[----:B------:R-:W-:Y:S01]  /*32520*/  R2UR UR9, R5 ;  /* 0x00000000050972ca */ /* 0x000fe200000e0000 */
[----:B------:R4:W-:Y:S01]  /*32530*/  ST.E desc[UR10][R2.64+0x10], R28 ;  /* 0x0000101c02007985 */ /* 0x0009e2000c10190a */
[----:B------:R-:W-:-:S02]  /*32540*/  R2UR UR10, R4 ;  /* 0x00000000040a72ca */ /* 0x000fc400000e0000 */
        /* <DEDUP_REMOVED lines=25> */
[----:B------:R5:W-:Y:S04]  /*326e0*/  ST.E desc[UR8][R2.64+0x34], R37 ;  /* 0x0000342502007985 */ /* 0x000be8000c101908 */
[----:B------:R5:W-:Y:S04]  /*326f0*/  ST.E desc[UR10][R2.64+0x38], R38 ;  /* 0x0000382602007985 */ /* 0x000be8000c10190a */
[----:B------:R5:W-:Y:S01]  /*32700*/  ST.E desc[UR12][R2.64+0x3c], R39 ;  /* 0x00003c2702007985 */ /* 0x000be2000c10190c */
[----:B------:R-:W-:-:S03]  /*32710*/  R2UR UR8, R4 ;  /* 0x00000000040872ca */ /* 0x000fc600000e0000 */
[----:B------:R5:W-:Y:S01]  /*32720*/  ST.E desc[UR14][R2.64+0x40], R40 ;  /* 0x0000402802007985 */ /* 0x000be2000c10190e */
[----:B------:R-:W-:-:S03]  /*32730*/  R2UR UR9, R5 ;  /* 0x00000000050972ca */ /* 0x000fc600000e0000 */
[----:B------:R5:W-:Y:S04]  /*32740*/  ST.E desc[UR16][R2.64+0x44], R41 ;  /* 0x0000442902007985 */ /* 0x000be8000c101910 */
[----:B------:R5:W-:Y:S04]  /*32750*/  ST.E desc[UR18][R2.64+0x48], R42 ;  /* 0x0000482a02007985 */ /* 0x000be8000c101912 */
[----:B------:R5:W-:Y:S04]  /*32760*/  ST.E desc[UR20][R2.64+0x4c], R43 ;  /* 0x00004c2b02007985 */ /* 0x000be8000c101914 */
[----:B------:R5:W-:Y:S04]  /*32770*/  ST.E desc[UR22][R2.64+0x50], R44 ;  /* 0x0000502c02007985 */ /* 0x000be8000c101916 */
[----:B------:R5:W-:Y:S01]  /*32780*/  ST.E desc[UR24][R2.64+0x54], R45 ;  /* 0x0000542d02007985 */ /* 0x000be2000c101918 */
[----:B------:R-:W-:-:S03]  /*32790*/  R2UR UR10, R4 ;  /* 0x00000000040a72ca */ /* 0x000fc600000e0000 */
[----:B------:R5:W-:Y:S01]  /*327a0*/  ST.E desc[UR4][R2.64+0x58], R46 ;  /* 0x0000582e02007985 */ /* 0x000be2000c101904 */
[C---:B------:R-:W-:Y:S02]  /*327b0*/  R2UR UR4, R4.reuse ;  /* 0x00000000040472ca */ /* 0x040fe400000e0000 */
[C---:B------:R-:W-:Y:S01]  /*327c0*/  R2UR UR5, R5.reuse ;  /* 0x00000000050572ca */ /* 0x040fe200000e0000 */
[----:B------:R5:W-:Y:S01]  /*327d0*/  ST.E desc[UR6][R2.64+0x5c], R47 ;  /* 0x00005c2f02007985 */ /* 0x000be2000c101906 */
        /* <DEDUP_REMOVED lines=12> */
[C---:B------:R-:W-:Y:S01]  /*328a0*/  R2UR UR21, R5.reuse ;  /* 0x00000000051572ca */ /* 0x040fe200000e0000 */
[----:B------:R5:W-:Y:S01]  /*328b0*/  ST.E desc[UR8][R2.64+0x60], R48 ;  /* 0x0000603002007985 */ /* 0x000be2000c101908 */
        /* <DEDUP_REMOVED lines=8> */
[----:B------:R-:W-:Y:S01]  /*32940*/  R2UR UR5, R5 ;  /* 0x00000000050572ca */ /* 0x000fe200000e0000 */
[----:B------:R5:W-:Y:S04]  /*32950*/  ST.E desc[UR6][R2.64+0x68], R50 ;  /* 0x0000683202007985 */ /* 0x000be8000c101906 */
[----:B------:R5:W-:Y:S04]  /*32960*/  ST.E desc[UR10][R2.64+0x6c], R51 ;  /* 0x00006c3302007985 */ /* 0x000be8000c10190a */
[----:B------:R5:W-:Y:S04]  /*32970*/  ST.E desc[UR12][R2.64+0x70], R52 ;  /* 0x0000703402007985 */ /* 0x000be8000c10190c */
        /* <DEDUP_REMOVED lines=8> */
[----:B------:R5:W-:Y:S01]  /*32a00*/  ST.E desc[UR8][R2.64+0x8c], R59 ;  /* 0x00008c3b02007985 */ /* 0x000be2000c101908 */
[C---:B------:R-:W-:Y:S02]  /*32a10*/  R2UR UR8, R4.reuse ;  /* 0x00000000040872ca */ /* 0x040fe400000e0000 */
[----:B------:R-:W-:Y:S01]  /*32a20*/  R2UR UR9, R5 ;  /* 0x00000000050972ca */ /* 0x000fe200000e0000 */
[----:B------:R5:W-:Y:S01]  /*32a30*/  ST.E desc[UR4][R2.64+0x90], R60 ;  /* 0x0000903c02007985 */ /* 0x000be2000c101904 */
        /* <DEDUP_REMOVED lines=13> */
[C---:B------:R-:W-:Y:S01]  /*32b10*/  R2UR UR21, R5.reuse ;  /* 0x00000000051572ca */ /* 0x040fe200000e0000 */
[----:B------:R5:W-:Y:S01]  /*32b20*/  ST.E desc[UR6][R2.64+0x94], R61 ;  /* 0x0000943d02007985 */ /* 0x000be2000c101906 */
        /* <DEDUP_REMOVED lines=245> */
[C---:B------:R-:W-:Y:S02]  /*33a80*/  R2UR UR54, R4.reuse ;  /* 0x00000000043672ca */ /* 0x040fe400000e0000 */
[----:B------:R-:W-:Y:S01]  /*33a90*/  R2UR UR55, R5 ;  /* 0x00000000053772ca */ /* 0x000fe200000e0000 */
        /* <DEDUP_REMOVED lines=12> */
[----:B------:R-:W-:Y:S01]  /*33b60*/  ST.E desc[UR28][R8.64], R195 ;  /* 0x000000c308007985 */ /* 0x000fe2000c10191c */
[C---:B------:R-:W-:Y:S02]  /*33b70*/  R2UR UR58, R4.reuse ;  /* 0x00000000043a72ca */ /* 0x040fe400000e0000 */
[C---:B------:R-:W-:Y:S01]  /*33b80*/  R2UR UR59, R5.reuse ;  /* 0x00000000053b72ca */ /* 0x040fe200000e0000 */
[----:B0-----:R-:W5:Y:S01]  /*33b90*/  LD.E R24, desc[UR30][R2.64] ;  /* 0x0000001e02187980 */ /* 0x001f62000c101900 */
[C---:B------:R-:W-:Y:S02]  /*33ba0*/  R2UR UR56, R4.reuse ;  /* 0x00000000043872ca */ /* 0x040fe400000e0000 */
[C---:B------:R-:W-:Y:S01]  /*33bb0*/  R2UR UR57, R5.reuse ;  /* 0x00000000053972ca */ /* 0x040fe200000e0000 */
[----:B-1----:R-:W5:Y:S01]  /*33bc0*/  LD.E R25, desc[UR32][R2.64+0x4] ;  /* 0x0000042002197980 */ /* 0x002f62000c101900 */
[C---:B------:R-:W-:Y:S02]  /*33bd0*/  R2UR UR4, R4.reuse ;  /* 0x00000000040472ca */ /* 0x040fe400000e0000 */
[----:B------:R-:W-:Y:S01]  /*33be0*/  R2UR UR5, R5 ;  /* 0x00000000050572ca */ /* 0x000fe200000e0000 */
[----:B--2---:R-:W2:Y:S01]  /*33bf0*/  LD.E R26, desc[UR34][R2.64+0x8] ;  /* 0x00000822021a7980 */ /* 0x004ea2000c101900 */
[----:B------:R-:W-:-:S02]  /*33c00*/  R2UR UR6, R4 ;  /* 0x00000000040672ca */ /* 0x000fc400000e0000 */
[C---:B------:R-:W-:Y:S01]  /*33c10*/  R2UR UR7, R5.reuse ;  /* 0x00000000050772ca */ /* 0x040fe200000e0000 */
[----:B---3--:R-:W2:Y:S01]  /*33c20*/  LD.E R27, desc[UR44][R2.64+0xc] ;  /* 0x00000c2c021b7980 */ /* 0x008ea2000c101900 */
[C---:B------:R-:W-:Y:S02]  /*33c30*/  R2UR UR8, R4.reuse ;  /* 0x00000000040872ca */ /* 0x040fe400000e0000 */
[C---:B------:R-:W-:Y:S01]  /*33c40*/  R2UR UR9, R5.reuse ;  /* 0x00000000050972ca */ /* 0x040fe200000e0000 */
[----:B----4-:R-:W2:Y:S01]  /*33c50*/  LD.E R28, desc[UR46][R2.64+0x10] ;  /* 0x0000102e021c7980 */ /* 0x010ea2000c101900 */
[C---:B------:R-:W-:Y:S02]  /*33c60*/  R2UR UR10, R4.reuse ;  /* 0x00000000040a72ca */ /* 0x040fe400000e0000 */
[----:B------:R-:W-:Y:S01]  /*33c70*/  R2UR UR11, R5 ;  /* 0x00000000050b72ca */ /* 0x000fe200000e0000 */
[----:B-----5:R-:W2:Y:S01]  /*33c80*/  LD.E R29, desc[UR50][R2.64+0x14] ;  /* 0x00001432021d7980 */ /* 0x020ea2000c101900 */
[----:B------:R-:W-:-:S02]  /*33c90*/  R2UR UR12, R4 ;  /* 0x00000000040c72ca */ /* 0x000fc400000e0000 */
[C---:B------:R-:W-:Y:S01]  /*33ca0*/  R2UR UR13, R5.reuse ;  /* 0x00000000050d72ca */ /* 0x040fe200000e0000 */
[----:B------:R-:W2:Y:S01]  /*33cb0*/  LD.E R30, desc[UR52][R2.64+0x18] ;  /* 0x00001834021e7980 */ /* 0x000ea2000c101900 */
[C---:B------:R-:W-:Y:S02]  /*33cc0*/  R2UR UR14, R4.reuse ;  /* 0x00000000040e72ca */ /* 0x040fe400000e0000 */
[C---:B------:R-:W-:Y:S01]  /*33cd0*/  R2UR UR15, R5.reuse ;  /* 0x00000000050f72ca */ /* 0x040fe200000e0000 */
[----:B------:R-:W2:Y:S01]  /*33ce0*/  LD.E R31, desc[UR54][R2.64+0x1c] ;  /* 0x00001c36021f7980 */ /* 0x000ea2000c101900 */
[C---:B------:R-:W-:Y:S02]  /*33cf0*/  R2UR UR16, R4.reuse ;  /* 0x00000000041072ca */ /* 0x040fe400000e0000 */
[----:B------:R-:W-:Y:S01]  /*33d00*/  R2UR UR17, R5 ;  /* 0x00000000051172ca */ /* 0x000fe200000e0000 */
[----:B------:R-:W2:Y:S01]  /*33d10*/  LD.E R32, desc[UR60][R2.64+0x20] ;  /* 0x0000203c02207980 */ /* 0x000ea2000c101900 */
        /* <DEDUP_REMOVED lines=327> */
[----:B------:R-:W-:Y:S02]  /*35190*/  R2UR UR54, R4 ;  /* 0x00000000043672ca */ /* 0x000fe400000e0000 */
[----:B------:R-:W-:Y:S01]  /*351a0*/  R2UR UR55, R5 ;  /* 0x00000000053772ca */ /* 0x000fe200000e0000 */
        /* <DEDUP_REMOVED lines=10> */
[----:B------:R-:W-:-:S02]  /*35250*/  VIADD R152, R6, 0x80 ;  /* 0x0000008006987836 */ /* 0x000fc40000000000 */
[----:B------:R-:W-:-:S03]  /*35260*/  IMAD.MOV.U32 R153, RZ, RZ, R7 ;  /* 0x000000ffff997224 */ /* 0x000fc600078e0007 */
[----:B------:R-:W-:Y:S02]  /*35270*/  R2UR UR6, R152 ;  /* 0x00000000980672ca */ /* 0x000fe400000e0000 */
[----:B------:R-:W-:Y:S02]  /*35280*/  R2UR UR7, R153 ;  /* 0x00000000990772ca */ /* 0x000fe400000e0000 */
[----:B------:R-:W-:Y:S02]  /*35290*/  F2FP.F16.F32.PACK_AB R152, R20, R21 ;  /* 0x000000151498723e */ /* 0x000fe400000000ff */
[----:B------:R-:W-:Y:S02]  /*352a0*/  F2FP.F16.F32.PACK_AB R154, R18, R19 ;  /* 0x00000013129a723e */ /* 0x000fe400000000ff */
[----:B------:R-:W-:Y:S02]  /*352b0*/  F2FP.F16.F32.PACK_AB R153, R14, R15 ;  /* 0x0000000f0e99723e */ /* 0x000fe400000000ff */
[----:B------:R-:W-:-:S02]  /*352c0*/  F2FP.F16.F32.PACK_AB R155, R12, R13 ;  /* 0x0000000d0c9b723e */ /* 0x000fc400000000ff */
        /* <DEDUP_REMOVED lines=18> */
[----:B------:R-:W-:Y:S02]  /*353f0*/  R2UR UR24, R4 ;  /* 0x00000000041872ca */ /* 0x000fe400000e0000 */
[----:B------:R-:W-:Y:S01]  /*35400*/  R2UR UR25, R5 ;  /* 0x00000000051972ca */ /* 0x000fe200000e0000 */
[----:B--2---:R-:W-:-:S06]  /*35410*/  WARPGROUP.ARRIVE ;  /* 0x00000000000079c5 */ /* 0x004fcc0000000000 */
[----:B------:R-:W-:Y:S01]  /*35420*/  HGMMA.64x256x16.F32 R24, R152, gdesc[UR4].tnspB, R24, gsb0 ;  /* 0x43e0000498187df0 */ /* 0x000fe20008000818 */
        /* <DEDUP_REMOVED lines=19> */
[C---:B------:R-:W-:Y:S01]  /*35560*/  R2UR UR55, R5.reuse ;  /* 0x00000000053772ca */ /* 0x040fe200000e0000 */
[----:B------:R-:W-:Y:S02]  /*35570*/  WARPGROUP.DEPBAR.LE gsb0, 0x0 ;  /* 0x00008000000079c5 */ /* 0x000fe40000010000 */
        /* <DEDUP_REMOVED lines=2670> */
[----:B------:R5:W-:Y:S04]  /*3fc60*/  ST.E desc[UR6][R2.64+0x1b4], R133 ;  /* 0x0001b48502007985 */ /* 0x000be8000c101906 */
[----:B------:R5:W-:Y:S04]  /*3fc70*/  ST.E desc[UR8][R2.64+0x1b8], R134 ;  /* 0x0001b88602007985 */ /* 0x000be8000c101908 */
[----:B------:R5:W-:Y:S04]  /*3fc80*/  ST.E desc[UR4][R2.64+0x1bc], R135 ;  /* 0x0001bc8702007985 */ /* 0x000be8000c101904 */
[----:B------:R5:W-:Y:S01]  /*3fc90*/  ST.E desc[UR10][R2.64+0x1c0], R136 ;  /* 0x0001c08802007985 */ /* 0x000be2000c10190a */
[----:B------:R-:W-:-:S03]  /*3fca0*/  R2UR UR6, R4 ;  /* 0x00000000040672ca */ /* 0x000fc600000e0000 */
[----:B------:R5:W-:Y:S01]  /*3fcb0*/  ST.E desc[UR12][R2.64+0x1c4], R137 ;  /* 0x0001c48902007985 */ /* 0x000be2000c10190c */
[----:B------:R-:W-:-:S03]  /*3fcc0*/  R2UR UR7, R5 ;  /* 0x00000000050772ca */ /* 0x000fc600000e0000 */
[----:B------:R5:W-:Y:S01]  /*3fcd0*/  ST.E desc[UR14][R2.64+0x1c8], R138 ;  /* 0x0001c88a02007985 */ /* 0x000be2000c10190e */
[----:B------:R-:W-:-:S03]  /*3fce0*/  R2UR UR8, R4 ;  /* 0x00000000040872ca */ /* 0x000fc600000e0000 */
[----:B------:R5:W-:Y:S01]  /*3fcf0*/  ST.E desc[UR16][R2.64+0x1cc], R139 ;  /* 0x0001cc8b02007985 */ /* 0x000be2000c101910 */
[----:B------:R-:W-:-:S03]  /*3fd00*/  R2UR UR9, R5 ;  /* 0x00000000050972ca */ /* 0x000fc600000e0000 */
        /* <DEDUP_REMOVED lines=13> */
[----:B------:R-:W-:-:S03]  /*3fde0*/  R2UR UR51, R5 ;  /* 0x00000000053372ca */ /* 0x000fc600000e0000 */
[----:B------:R5:W-:Y:S01]  /*3fdf0*/  ST.E desc[UR28][R2.64+0x1e4], R145 ;  /* 0x0001e49102007985 */ /* 0x000be2000c10191c */
[C---:B------:R-:W-:Y:S02]  /*3fe00*/  R2UR UR28, R4.reuse ;  /* 0x00000000041c72ca */ /* 0x040fe400000e0000 */
[C---:B------:R-:W-:Y:S02]  /*3fe10*/  R2UR UR29, R5.reuse ;  /* 0x00000000051d72ca */ /* 0x040fe400000e0000 */
[C---:B------:R-:W-:Y:S02]  /*3fe20*/  R2UR UR52, R4.reuse ;  /* 0x00000000043472ca */ /* 0x040fe400000e0000 */
[C---:B------:R-:W-:Y:S02]  /*3fe30*/  R2UR UR53, R5.reuse ;  /* 0x00000000053572ca */ /* 0x040fe400000e0000 */
[C---:B------:R-:W-:Y:S02]  /*3fe40*/  R2UR UR54, R4.reuse ;  /* 0x00000000043672ca */ /* 0x040fe400000e0000 */
[----:B------:R-:W-:Y:S01]  /*3fe50*/  R2UR UR55, R5 ;  /* 0x00000000053772ca */ /* 0x000fe200000e0000 */
[----:B------:R-:W-:Y:S04]  /*3fe60*/  ST.E desc[UR6][R2.64+0x1ec], R147 ;  /* 0x0001ec9302007985 */ /* 0x000fe8000c101906 */
[----:B------:R-:W-:Y:S04]  /*3fe70*/  ST.E desc[UR8][R2.64+0x1f0], R148 ;  /* 0x0001f09402007985 */ /* 0x000fe8000c101908 */
[----:B------:R-:W-:Y:S04]  /*3fe80*/  ST.E desc[UR10][R2.64+0x1f4], R149 ;  /* 0x0001f49502007985 */ /* 0x000fe8000c10190a */
[----:B------:R-:W-:Y:S04]  /*3fe90*/  ST.E desc[UR12][R2.64+0x1f8], R150 ;  /* 0x0001f89602007985 */ /* 0x000fe8000c10190c */
[----:B------:R-:W-:Y:S01]  /*3fea0*/  ST.E desc[UR14][R2.64+0x1fc], R151 ;  /* 0x0001fc9702007985 */ /* 0x000fe2000c10190e */
        /* <DEDUP_REMOVED lines=370> */
[----:B------:R-:W-:Y:S01]  /*415d0*/  VIADD R6, R6, 0x280 ;  /* 0x0000028006067836 */ /* 0x000fe20000000000 */
[----:B------:R-:W-:-:S02]  /*415e0*/  R2UR UR7, R7 ;  /* 0x00000000070772ca */ /* 0x000fc400000e0000 */
[----:B------:R-:W-:Y:S02]  /*415f0*/  F2FP.F16.F32.PACK_AB R184, R187, R188 ;  /* 0x000000bcbbb8723e */ /* 0x000fe400000000ff */
[----:B------:R-:W-:Y:S02]  /*41600*/  R2UR UR6, R6 ;  /* 0x00000000060672ca */ /* 0x000fe400000e0000 */
[----:B------:R-:W-:Y:S02]  /*41610*/  F2FP.F16.F32.PACK_AB R186, R185, R186 ;  /* 0x000000bab9ba723e */ /* 0x000fe400000000ff */
[----:B------:R-:W-:Y:S02]  /*41620*/  F2FP.F16.F32.PACK_AB R185, R160, R161 ;  /* 0x000000a1a0b9723e */ /* 0x000fe400000000ff */
[----:B------:R-:W-:Y:S02]  /*41630*/  F2FP.F16.F32.PACK_AB R187, R158, R159 ;  /* 0x0000009f9ebb723e */ /* 0x000fe400000000ff */
        /* <DEDUP_REMOVED lines=27> */
[----:B------:R-:W-:Y:S01]  /*417f0*/  R2UR UR29, R5 ;  /* 0x00000000051d72ca */ /* 0x000fe200000e0000 */
[----:B------:R-:W-:-:S02]  /*41800*/  WARPGROUP.DEPBAR.LE gsb0, 0x0 ;  /* 0x00008000000079c5 */ /* 0x000fc40000010000 */
[----:B------:R-:W-:Y:S01]  /*41810*/  ST.E desc[UR4][R2.64], R24 ;  /* 0x0000001802007985 */ /* 0x000fe2000c101904 */
[C---:B------:R-:W-:Y:S02]  /*41820*/  R2UR UR4, R4.reuse ;  /* 0x00000000040472ca */ /* 0x040fe400000e0000 */
[C---:B------:R-:W-:Y:S01]  /*41830*/  R2UR UR5, R5.reuse ;  /* 0x00000000050572ca */ /* 0x040fe200000e0000 */
[----:B------:R-:W-:Y:S01]  /*41840*/  ST.E desc[UR6][R2.64+0x4], R25 ;  /* 0x0000041902007985 */ /* 0x000fe2000c101906 */
[C---:B------:R-:W-:Y:S02]  /*41850*/  R2UR UR6, R4.reuse ;  /* 0x00000000040672ca */ /* 0x040fe400000e0000 */
[----:B------:R-:W-:Y:S01]  /*41860*/  R2UR UR7, R5 ;  /* 0x00000000050772ca */ /* 0x000fe200000e0000 */
[----:B------:R-:W-:Y:S04]  /*41870*/  ST.E desc[UR8][R2.64+0x8], R26 ;  /* 0x0000081a02007985 */ /* 0x000fe8000c101908 */
[----:B------:R-:W-:Y:S04]  /*41880*/  ST.E desc[UR10][R2.64+0xc], R27 ;  /* 0x00000c1b02007985 */ /* 0x000fe8000c10190a */
[----:B------:R-:W-:Y:S01]  /*41890*/  ST.E desc[UR12][R2.64+0x10], R28 ;  /* 0x0000101c02007985 */ /* 0x000fe2000c10190c */
[----:B------:R-:W-:-:S03]  /*418a0*/  R2UR UR8, R4 ;  /* 0x00000000040872ca */ /* 0x000fc600000e0000 */
[----:B------:R-:W-:Y:S01]  /*418b0*/  ST.E desc[UR14][R2.64+0x14], R29 ;  /* 0x0000141d02007985 */ /* 0x000fe2000c10190e */
[----:B------:R-:W-:-:S03]  /*418c0*/  R2UR UR9, R5 ;  /* 0x00000000050972ca */ /* 0x000fc600000e0000 */
[----:B------:R-:W-:Y:S04]  /*418d0*/  ST.E desc[UR16][R2.64+0x18], R30 ;  /* 0x0000181e02007985 */ /* 0x000fe8000c101910 */
[----:B------:R-:W-:Y:S04]  /*418e0*/  ST.E desc[UR18][R2.64+0x1c], R31 ;  /* 0x00001c1f02007985 */ /* 0x000fe8000c101912 */
[----:B------:R-:W-:Y:S04]  /*418f0*/  ST.E desc[UR20][R2.64+0x20], R32 ;  /* 0x0000202002007985 */ /* 0x000fe8000c101914 */
[----:B------:R-:W-:Y:S04]  /*41900*/  ST.E desc[UR22][R2.64+0x24], R33 ;  /* 0x0000242102007985 */ /* 0x000fe8000c101916 */
[----:B------:R-:W-:Y:S01]  /*41910*/  ST.E desc[UR24][R2.64+0x28], R34 ;  /* 0x0000282202007985 */ /* 0x000fe2000c101918 */
[----:B------:R-:W-:-:S03]  /*41920*/  R2UR UR10, R4 ;  /* 0x00000000040a72ca */ /* 0x000fc600000e0000 */
[----:B------:R-:W-:Y:S01]  /*41930*/  ST.E desc[UR4][R2.64+0x2c], R35 ;  /* 0x00002c2302007985 */ /* 0x000fe2000c101904 */
[C---:B------:R-:W-:Y:S02]  /*41940*/  R2UR UR4, R4.reuse ;  /* 0x00000000040472ca */ /* 0x040fe400000e0000 */
[C---:B------:R-:W-:Y:S01]  /*41950*/  R2UR UR5, R5.reuse ;  /* 0x00000000050572ca */ /* 0x040fe200000e0000 */
[----:B------:R-:W-:Y:S01]  /*41960*/  ST.E desc[UR6][R2.64+0x30], R36 ;  /* 0x0000302402007985 */ /* 0x000fe2000c101906 */
        /* <DEDUP_REMOVED lines=13> */
[----:B------:R-:W-:Y:S01]  /*41a40*/  ST.E desc[UR8][R2.64+0x34], R37 ;  /* 0x0000342502007985 */ /* 0x000fe2000c101908 */
        /* <DEDUP_REMOVED lines=8> */
[----:B------:R-:W-:Y:S01]  /*41ad0*/  R2UR UR5, R5 ;  /* 0x00000000050572ca */ /* 0x000fe200000e0000 */
[----:B------:R-:W-:Y:S04]  /*41ae0*/  ST.E desc[UR6][R2.64+0x3c], R39 ;  /* 0x00003c2702007985 */ /* 0x000fe8000c101906 */
[----:B------:R-:W-:Y:S04]  /*41af0*/  ST.E desc[UR10][R2.64+0x40], R40 ;  /* 0x0000402802007985 */ /* 0x000fe8000c10190a */
[----:B------:R-:W-:Y:S04]  /*41b00*/  ST.E desc[UR12][R2.64+0x44], R41 ;  /* 0x0000442902007985 */ /* 0x000fe8000c10190c */
        /* <DEDUP_REMOVED lines=8> */
[----:B------:R-:W-:Y:S01]  /*41b90*/  ST.E desc[UR8][R2.64+0x60], R48 ;  /* 0x0000603002007985 */ /* 0x000fe2000c101908 */
[C---:B------:R-:W-:Y:S02]  /*41ba0*/  R2UR UR8, R4.reuse ;  /* 0x00000000040872ca */ /* 0x040fe400000e0000 */
[----:B------:R-:W-:Y:S01]  /*41bb0*/  R2UR UR9, R5 ;  /* 0x00000000050972ca */ /* 0x000fe200000e0000 */
[----:B------:R-:W-:Y:S01]  /*41bc0*/  ST.E desc[UR4][R2.64+0x64], R49 ;  /* 0x0000643102007985 */ /* 0x000fe2000c101904 */
        /* <DEDUP_REMOVED lines=14> */
[----:B------:R-:W-:Y:S01]  /*41cb0*/  ST.E desc[UR6][R2.64+0x68], R50 ;  /* 0x0000683202007985 */ /* 0x000fe2000c101906 */
        /* <DEDUP_REMOVED lines=288> */
[----:B------:R-:W2:Y:S01]  /*42ec0*/  LD.E R7, desc[UR28][R2.64] ;  /* 0x0000001c02077980 */ /* 0x000ea2000c101900 */
[----:B------:R-:W-:-:S02]  /*42ed0*/  R2UR UR4, R4 ;  /* 0x00000000040472ca */ /* 0x000fc400000e0000 */
[C---:B------:R-:W-:Y:S02]  /*42ee0*/  R2UR UR5, R5.reuse ;  /* 0x00000000050572ca */ /* 0x040fe400000e0000 */
[----:B------:R-:W-:Y:S02]  /*42ef0*/  R2UR UR6, R4 ;  /* 0x00000000040672ca */ /* 0x000fe400000e0000 */
[----:B------:R-:W-:-:S09]  /*42f00*/  R2UR UR7, R5 ;  /* 0x00000000050772ca */ /* 0x000fd200000e0000 */
[----:B--2---:R1:W-:Y:S04]  /*42f10*/  ST.E desc[UR4][R2.64], R7 ;  /* 0x0000000702007985 */ /* 0x0043e8000c101904 */
[----:B------:R-:W2:Y:S01]  /*42f20*/  LD.E R11, desc[UR6][R2.64+0x4] ;  /* 0x00000406020b7980 */ /* 0x000ea2000c101900 */
[C---:B------:R-:W-:Y:S02]  /*42f30*/  R2UR UR4, R4.reuse ;  /* 0x00000000040472ca */ /* 0x040fe400000e0000 */
[C---:B------:R-:W-:Y:S02]  /*42f40*/  R2UR UR5, R5.reuse ;  /* 0x00000000050572ca */ /* 0x040fe400000e0000 */
[----:B------:R-:W-:Y:S02]  /*42f50*/  R2UR UR6, R4 ;  /* 0x00000000040672ca */ /* 0x000fe400000e0000 */
[----:B------:R-:W-:-:S09]  /*42f60*/  R2UR UR7, R5 ;  /* 0x00000000050772ca */ /* 0x000fd200000e0000 */
[----:B--2---:R2:W-:Y:S04]  /*42f70*/  ST.E desc[UR4][R2.64+0x4], R11 ;  /* 0x0000040b02007985 */ /* 0x0045e8000c101904 */
[----:B------:R-:W3:Y:S01]  /*42f80*/  LD.E R13, desc[UR6][R2.64+0x8] ;  /* 0x00000806020d7980 */ /* 0x000ee2000c101900 */
[C---:B------:R-:W-:Y:S02]  /*42f90*/  R2UR UR4, R4.reuse ;  /* 0x00000000040472ca */ /* 0x040fe400000e0000 */
[C---:B------:R-:W-:Y:S02]  /*42fa0*/  R2UR UR5, R5.reuse ;  /* 0x00000000050572ca */ /* 0x040fe400000e0000 */
[----:B------:R-:W-:Y:S02]  /*42fb0*/  R2UR UR6, R4 ;  /* 0x00000000040672ca */ /* 0x000fe400000e0000 */
[----:B------:R-:W-:-:S09]  /*42fc0*/  R2UR UR7, R5 ;  /* 0x00000000050772ca */ /* 0x000fd200000e0000 */
[----:B---3--:R3:W-:Y:S04]  /*42fd0*/  ST.E desc[UR4][R2.64+0x8], R13 ;  /* 0x0000080d02007985 */ /* 0x0087e8000c101904 */
[----:B0-----:R-:W4:Y:S01]  /*42fe0*/  LD.E R9, desc[UR6][R2.64+0xc] ;  /* 0x00000c0602097980 */ /* 0x001f22000c101900 */
[C---:B------:R-:W-:Y:S02]  /*42ff0*/  R2UR UR4, R4.reuse ;  /* 0x00000000040472ca */ /* 0x040fe400000e0000 */
[C---:B------:R-:W-:Y:S02]  /*43000*/  R2UR UR5, R5.reuse ;  /* 0x00000000050572ca */ /* 0x040fe400000e0000 */
[----:B------:R-:W-:Y:S02]  /*43010*/  R2UR UR6, R4 ;  /* 0x00000000040672ca */ /* 0x000fe400000e0000 */
[----:B------:R-:W-:-:S09]  /*43020*/  R2UR UR7, R5 ;  /* 0x00000000050772ca */ /* 0x000fd200000e0000 */
[----:B----4-:R0:W-:Y:S04]  /*43030*/  ST.E desc[UR4][R2.64+0xc], R9 ;  /* 0x00000c0902007985 */ /* 0x0101e8000c101904 */
[----:B-1----:R-:W4:Y:S01]  /*43040*/  LD.E R7, desc[UR6][R2.64+0x10] ;  /* 0x0000100602077980 */ /* 0x002f22000c101900 */
[C---:B------:R-:W-:Y:S02]  /*43050*/  R2UR UR4, R4.reuse ;  /* 0x00000000040472ca */ /* 0x040fe400000e0000 */
[C---:B------:R-:W-:Y:S02]  /*43060*/  R2UR UR5, R5.reuse ;  /* 0x00000000050572ca */ /* 0x040fe400000e0000 */
[----:B------:R-:W-:Y:S02]  /*43070*/  R2UR UR6, R4 ;  /* 0x00000000040672ca */ /* 0x000fe400000e0000 */
[----:B------:R-:W-:-:S09]  /*43080*/  R2UR UR7, R5 ;  /* 0x00000000050772ca */ /* 0x000fd200000e0000 */
[----:B----4-:R1:W-:Y:S04]  /*43090*/  ST.E desc[UR4][R2.64+0x10], R7 ;  /* 0x0000100702007985 */ /* 0x0103e8000c101904 */
[----:B--2---:R-:W2:Y:S01]  /*430a0*/  LD.E R11, desc[UR6][R2.64+0x14] ;  /* 0x00001406020b7980 */ /* 0x004ea2000c101900 */
[C---:B------:R-:W-:Y:S02]  /*430b0*/  R2UR UR4, R4.reuse ;  /* 0x00000000040472ca */ /* 0x040fe400000e0000 */
[C---:B------:R-:W-:Y:S02]  /*430c0*/  R2UR UR5, R5.reuse ;  /* 0x00000000050572ca */ /* 0x040fe400000e0000 */
[----:B------:R-:W-:Y:S02]  /*430d0*/  R2UR UR6, R4 ;  /* 0x00000000040672ca */ /* 0x000fe400000e0000 */
[----:B------:R-:W-:-:S09]  /*430e0*/  R2UR UR7, R5 ;  /* 0x00000000050772ca */ /* 0x000fd200000e0000 */
[----:B--2---:R2:W-:Y:S04]  /*430f0*/  ST.E desc[UR4][R2.64+0x14], R11 ;  /* 0x0000140b02007985 */ /* 0x0045e8000c101904 */
[----:B---3--:R-:W3:Y:S01]  /*43100*/  LD.E R13, desc[UR6][R2.64+0x18] ;  /* 0x00001806020d7980 */ /* 0x008ee2000c101900 */
        /* <DEDUP_REMOVED lines=719> */
[----:B---3--:R-:W2:Y:S01]  /*45e00*/  LD.E R13, desc[UR6][R2.64+0x1f8] ;  /* 0x0001f806020d7980 */ /* 0x008ea2000c101900 */
[C---:B------:R-:W-:Y:S02]  /*45e10*/  R2UR UR4, R4.reuse ;  /* 0x00000000040472ca */ /* 0x040fe400000e0000 */
[C---:B------:R-:W-:Y:S02]  /*45e20*/  R2UR UR5, R5.reuse ;  /* 0x00000000050572ca */ /* 0x040fe400000e0000 */
[----:B------:R-:W-:Y:S02]  /*45e30*/  R2UR UR6, R4 ;  /* 0x00000000040672ca */ /* 0x000fe400000e0000 */
[----:B------:R-:W-:-:S02]  /*45e40*/  R2UR UR7, R5 ;  /* 0x00000000050772ca */ /* 0x000fc400000e0000 */
[----:B------:R-:W-:-:S07]  /*45e50*/  LOP3.LUT P6, RZ, R203, 0x7f, RZ, 0xc0, !PT ;  /* 0x0000007fcbff7812 */ /* 0x000fce00078cc0ff */
[----:B--2---:R1:W-:Y:S04]  /*45e60*/  ST.E desc[UR4][R2.64+0x1f8], R13 ;  /* 0x0001f80d02007985 */ /* 0x0043e8000c101904 */
[----:B0-----:R-:W2:Y:S01]  /*45e70*/  LD.E R9, desc[UR6][R2.64+0x1fc] ;  /* 0x0001fc0602097980 */ /* 0x001ea2000c101900 */
[----:B------:R-:W-:Y:S02]  /*45e80*/  R2UR UR4, R4 ;  /* 0x00000000040472ca */ /* 0x000fe400000e0000 */
[----:B------:R-:W-:-:S13]  /*45e90*/  R2UR UR5, R5 ;  /* 0x00000000050572ca */ /* 0x000fda00000e0000 */
[----:B--2---:R1:W-:Y:S01]  /*45ea0*/  ST.E desc[UR4][R2.64+0x1fc], R9 ;  /* 0x0001fc0902007985 */ /* 0x0043e2000c101904 */
[----:B------:R-:W-:Y:S05]  /*45eb0*/  @P6 BRA `(.L_x_2339) ;  /* 0x0000000000306947 */ /* 0x000fea0003800000 */
[----:B-1----:R-:W2:Y:S04]  /*45ec0*/  LDL.64 R2, [R0+0x40] ;  /* 0x0000400000027983 */ /* 0x002ea80000100a00 */
[----:B------:R-:W3:Y:S01]  /*45ed0*/  LDL.64 R6, [R0] ;  /* 0x0000000000067983 */ /* 0x000ee20000100a00 */
[C---:B------:R-:W-:Y:S02]  /*45ee0*/  R2UR UR4, R4.reuse ;  /* 0x00000000040472ca */ /* 0x040fe400000e0000 */
[C---:B------:R-:W-:Y:S02]  /*45ef0*/  R2UR UR5, R5.reuse ;  /* 0x00000000050572ca */ /* 0x040fe400000e0000 */
[----:B------:R-:W-:Y:S02]  /*45f00*/  R2UR UR6, R4 ;  /* 0x00000000040672ca */ /* 0x000fe400000e0000 */
[----:B------:R-:W-:-:S09]  /*45f10*/  R2UR UR7, R5 ;  /* 0x00000000050772ca */ /* 0x000fd200000e0000 */
[----:B--2---:R-:W2:Y:S04]  /*45f20*/  LD.E.64 R2, desc[UR4][R2.64+0x30] ;  /* 0x0000300402027980 */ /* 0x004ea8000c101b00 */
[----:B---3--:R-:W3:Y:S01]  /*45f30*/  LD.E R6, desc[UR6][R6.64] ;  /* 0x0000000606067980 */ /* 0x008ee2000c101900 */
[----:B--2---:R-:W-:-:S05]  /*45f40*/  MOV R5, R2 ;  /* 0x0000000200057202 */ /* 0x004fca0000000f00 */
[----:B---3--:R-:W-:-:S05]  /*45f50*/  IMAD R4, R6, 0x8, R5 ;  /* 0x0000000806047824 */ /* 0x008fca00078e0205 */
[----:B------:R-:W-:-:S04]  /*45f60*/  PRMT R4, RZ, 0x654, R4 ;  /* 0x00000654ff047816 */ /* 0x000fc80000000004 */
[----:B------:R0:W-:Y:S03]  /*45f70*/  SYNCS.ARRIVE.TRANS64.RED.A1T0 RZ, [R4+URZ], RZ ;  /* 0x000000ff04ff79a7 */ /* 0x0001e6000810043f */
.L_x_2339:
[----:B-1----:R-:W-:Y:S02]  /*45f80*/  IMAD.MOV.U32 R2, RZ, RZ, R211 ;  /* 0x000000ffff027224 */ /* 0x002fe400078e00d3 */
[----:B------:R-:W-:-:S04]  /*45f90*/  IMAD.MOV.U32 R3, RZ, RZ, 0x0 ;  /* 0x00000000ff037424 */ /* 0x000fc800078e00ff */
[----:B0-----:R-:W-:Y:S05]  /*45fa0*/  RET.REL.NODEC R2 `(_ZN7cutlass13device_kernelIN5flash11enable_sm90INS1_16FlashAttnFwdSm90INS1_25CollectiveMainloopFwdSm90ILi2EN4cute5tupleIJNS5_1CILi1EEES8_S8_EEENS6_IJNS7_ILi128EEENS7_ILi96EEENS7_ILi64EEEEEELi256ENS_6half_tEfNS_4arch4Sm90ELb0ELb1ELb1ELb0ELb0ELb0ELb1ELb1ELb0ELb1ELb0ELb0EEENS1_21CollectiveEpilogueFwdINS6_IJSA_NS7_ILi256EEESB_EEES9_SE_SG_Li256ELb0ELb1ELb0ELb0EEENS1_30DynamicPersistentTileSchedulerILi256ELi128ELb0ELb1ELb1EEEEEEEEEvNT_6ParamsE) ;  /* 0xfffffba002147950 */ /* 0x001fea0003c3ffff */
.L_x_2317:
[----:B0-----:R0:W1:Y:S02]  /*45fb0*/  SYNCS.PHASECHK.TRANS64.TRYWAIT P1, [R2+URZ], R3 ;  /* 0x00000003020075a7 */ /* 0x001064000802017f */
[----:B-1----:R-:W-:Y:S05]  /*45fc0*/  @!P1 NANOSLEEP.SYNCS 0x989680 ;  /* 0x009896800000995d */ /* 0x002fea0003900000 */
[----:B------:R-:W1:Y:S02]  /*45fd0*/  @!P1 SYNCS.PHASECHK.TRANS64 P1, [R2+URZ], R3 ;  /* 0x00000003020095a7 */ /* 0x000e64000802007f */
[----:B-1----:R-:W-:Y:S05]  /*45fe0*/  @!P1 BRA `(.L_x_2317) ;  /* 0xfffffffc00f09947 */ /* 0x002fea000383ffff */
[----:B------:R-:W-:Y:S05]  /*45ff0*/  BRA `(.L_x_2316) ;  /* 0xfffffe4400f07947 */ /* 0x000fea000383ffff */
.L_x_2324:
[----:B0-----:R0:W1:Y:S02]  /*46000*/  SYNCS.PHASECHK.TRANS64.TRYWAIT P1, [R8+URZ], R9 ;  /* 0x00000009080075a7 */ /* 0x001064000802017f */
[----:B-1----:R-:W-:Y:S05]  /*46010*/  @!P1 NANOSLEEP.SYNCS 0x989680 ;  /* 0x009896800000995d */ /* 0x002fea0003900000 */
[----:B------:R-:W1:Y:S02]  /*46020*/  @!P1 SYNCS.PHASECHK.TRANS64 P1, [R8+URZ], R9 ;  /* 0x00000009080095a7 */ /* 0x000e64000802007f */
[----:B-1----:R-:W-:Y:S05]  /*46030*/  @!P1 BRA `(.L_x_2324) ;  /* 0xfffffffc00f09947 */ /* 0x002fea000383ffff */
[----:B------:R-:W-:Y:S05]  /*46040*/  BRA `(.L_x_2323) ;  /* 0xfffffe4c00c47947 */ /* 0x000fea000383ffff */
.L_x_2340:
        /* <DEDUP_REMOVED lines=11> */
.L_x_6037:


//--------------------- .text._ZN7cutlass13device_kernelIN5flash11enable_sm90INS1_16FlashAttnFwdSm90INS1_25CollectiveMainloopFwdSm90ILi2EN4cute5tupleIJNS5_1CILi1EEES8_S8_EEENS6_IJNS7_ILi128EEENS7_ILi96EEENS7_ILi64EEEEEELi256ENS_6half_tEfNS_4arch4Sm90ELb0ELb1ELb1ELb1ELb0ELb0ELb0ELb1ELb0ELb1ELb0ELb0EEENS1_21CollectiveEpilogueFwdINS6_IJSA_NS7_ILi256EEESB_EEES9_SE_SG_Li256ELb1ELb1ELb0ELb0EEENS1_36VarlenDynamicPersistentTileSchedulerILi128ELi96ELi256ELi128ELb0ELb1ELb1ELb1ELb0ELb1EEEEEEEEEvNT_6ParamsE --------------------------
	.section	.text._ZN7cutlass13device_kernelIN5flash11enable_sm90INS1_16FlashAttnFwdSm90INS1_25CollectiveMainloopFwdSm90ILi2EN4cute5tupleIJNS5_1CILi1EEES8_S8_EEENS6_IJNS7_ILi128EEENS7_ILi96EEENS7_ILi64EEEEEELi256ENS_6half_tEfNS_4arch4Sm90ELb0ELb1ELb1ELb1ELb0ELb0ELb0ELb1ELb0ELb1ELb0ELb0EEENS1_21CollectiveEpilogueFwdINS6_IJSA_NS7_ILi256EEESB_EEES9_SE_SG_Li256ELb1ELb1ELb0ELb0EEENS1_36VarlenDynamicPersistentTileSchedulerILi128ELi96ELi256ELi128ELb0ELb1ELb1ELb1ELb0ELb1EEEEEEEEEvNT_6ParamsE,"ax",@progbits
	.align	128
.text._ZN7cutlass13device_kernelIN5flash11enable_sm90INS1_16FlashAttnFwdSm90INS1_25CollectiveMainloopFwdSm90ILi2EN4cute5tupleIJNS5_1CILi1EEES8_S8_EEENS6_IJNS7_ILi128EEENS7_ILi96EEENS7_ILi64EEEEEELi256ENS_6half_tEfNS_4arch4Sm90ELb0ELb1ELb1ELb1ELb0ELb0ELb0ELb1ELb0ELb1ELb0ELb0EEENS1_21CollectiveEpilogueFwdINS6_IJSA_NS7_ILi256EEESB_EEES9_SE_SG_Li256ELb1ELb1ELb0ELb0EEENS1_36VarlenDynamicPersistentTileSchedulerILi128ELi96ELi256ELi128ELb0ELb1ELb1ELb1ELb0ELb1EEEEEEEEEvNT_6ParamsE:
        .type           _ZN7cutlass13device_kernelIN5flash11enable_sm90INS1_16FlashAttnFwdSm90INS1_25CollectiveMainloopFwdSm90ILi2EN4cute5tupleIJNS5_1CILi1EEES8_S8_EEENS6_IJNS7_ILi128EEENS7_ILi96EEENS7_ILi64EEEEEELi256ENS_6half_tEfNS_4arch4Sm90ELb0ELb1ELb1ELb1ELb0ELb0ELb0ELb1ELb0ELb1ELb0ELb0EEENS1_21CollectiveEpilogueFwdINS6_IJSA_NS7_ILi256EEESB_EEES9_SE_SG_Li256ELb1ELb1ELb0ELb0EEENS1_36VarlenDynamicPersistentTileSchedulerILi128ELi96ELi256ELi128ELb0ELb1ELb1ELb1ELb0ELb1EEEEEEEEEvNT_6ParamsE,@function
        .size           _ZN7cutlass13device_kernelIN5flash11enable_sm90INS1_16FlashAttnFwdSm90INS1_25CollectiveMainloopFwdSm90ILi2EN4cute5tupleIJNS5_1CILi1EEES8_S8_EEENS6_IJNS7_ILi128EEENS7_ILi96EEENS7_ILi64EEEEEELi256ENS_6half_tEfNS_4arch4Sm90ELb0ELb1ELb1ELb1ELb0ELb0ELb0ELb1ELb0ELb1ELb0ELb0EEENS1_21CollectiveEpilogueFwdINS6_IJSA_NS7_ILi256EEESB_EEES9_SE_SG_Li256ELb1ELb1ELb0ELb0EEENS1_36VarlenDynamicPersistentTileSchedulerILi128ELi96ELi256ELi128ELb0ELb1ELb1ELb1ELb0ELb1EEEEEEEEEvNT_6ParamsE,(.L_x_6039 - _ZN7cutlass13device_kernelIN5flash11enable_sm90INS1_16FlashAttnFwdSm90INS1_25CollectiveMainloopFwdSm90ILi2EN4cute5tupleIJNS5_1CILi1EEES8_S8_EEENS6_IJNS7_ILi128EEENS7_ILi96EEENS7_ILi64EEEEEELi256ENS_6half_tEfNS_4arch4Sm90ELb0ELb1ELb1ELb1ELb0ELb0ELb0ELb1ELb0ELb1ELb0ELb0EEENS1_21CollectiveEpilogueFwdINS6_IJSA_NS7_ILi256EEESB_EEES9_SE_SG_Li256ELb1ELb1ELb0ELb0EEENS1_36VarlenDynamicPersistentTileSchedulerILi128ELi96ELi256ELi128ELb0ELb1ELb1ELb1ELb0ELb1EEEEEEEEEvNT_6ParamsE)
        .other          _ZN7cutlass13device_kernelIN5flash11enable_sm90INS1_16FlashAttnFwdSm90INS1_25CollectiveMainloopFwdSm90ILi2EN4cute5tupleIJNS5_1CILi1EEES8_S8_EEENS6_IJNS7_ILi128EEENS7_ILi96EEENS7_ILi64EEEEEELi256ENS_6half_tEfNS_4arch4Sm90ELb0ELb1ELb1ELb1ELb0ELb0ELb0ELb1ELb0ELb1ELb0ELb0EEENS1_21CollectiveEpilogueFwdINS6_IJSA_NS7_ILi256EEESB_EEES9_SE_SG_Li256ELb1ELb1ELb0ELb0EEENS1_36VarlenDynamicPersistentTileSchedulerILi128ELi96ELi256ELi128ELb0ELb1ELb1ELb1ELb0ELb1EEEEEEEEEvNT_6ParamsE,@"STO_CUDA_ENTRY STV_DEFAULT"
_ZN7cutlass13device_kernelIN5flash11enable_sm90INS1_16FlashAttnFwdSm90INS1_25CollectiveMainloopFwdSm90ILi2EN4cute5tupleIJNS5_1CILi1EEES8_S8_EEENS6_IJNS7_ILi128EEENS7_ILi96EEENS7_ILi64EEEEEELi256ENS_6half_tEfNS_4arch4Sm90ELb0ELb1ELb1ELb1ELb0ELb0ELb0ELb1ELb0ELb1ELb0ELb0EEENS1_21CollectiveEpilogueFwdINS6_IJSA_NS7_ILi256EEESB_EEES9_SE_SG_Li256ELb1ELb1ELb0ELb0EEENS1_36VarlenDynamicPersistentTileSchedulerILi128ELi96ELi256ELi128ELb0ELb1ELb1ELb1ELb0ELb1EEEEEEEEEvNT_6ParamsE:
        /* <DEDUP_REMOVED lines=18> */
.L_x_2342:
[----:B------:R-:W-:Y:S05]  /*0120*/  BSYNC B0 ;  /* 0x0000000000007941 */ /* 0x000fea0003800000 */
.L_x_2341:
        /* <DEDUP_REMOVED lines=41> */
.L_x_2343:
        /* <DEDUP_REMOVED lines=22> */
.L_x_2344:
        /* <DEDUP_REMOVED lines=18> */
.L_x_2345:
        /* <DEDUP_REMOVED lines=22> */
.L_x_2346:
        /* <DEDUP_REMOVED lines=22> */
.L_x_2347:
[----:B------:R-:W-:Y:S01]  /*0900*/  PLOP3.LUT P0, PT, PT, PT, UP0, 0x80, 0x0 ;  /* 0x000000000000781c */ /* 0x000fe20003f0f008 */
[----:B------:R-:W-:Y:S01]  /*0910*/  UMOV UR36, 0x1 ;  /* 0x0000000100247882 */ /* 0x000fe20000000000 */
[----:B------:R-:W-:Y:S01]  /*0920*/  NOP ;  /* 0x0000000000007918 */ /* 0x000fe20000000000 */
[----:B------:R-:W-:Y:S01]  /*0930*/  USEL UR36, UR36, 0x2, !UP0 ;  /* 0x0000000224247887 */ /* 0x000fe2000c000000 */
[----:B------:R-:W-:Y:S01]  /*0940*/  ULDC.64 UR40, c[0x0][0x208] ;  /* 0x0000820000287ab9 */ /* 0x000fe20000000a00 */
[----:B012-4-:R-:W-:Y:S08]  /*0950*/  BAR.SYNC.DEFER_BLOCKING 0x0 ;  /* 0x0000000000007b1d */ /* 0x017ff00000010000 */
[----:B------:R-:W-:Y:S05]  /*0960*/  @!P0 BRA `(.L_x_2348) ;  /* 0x0000010c00648947 */ /* 0x000fea0003800000 */
.L_x_2349:
        /* <DEDUP_REMOVED lines=23> */
[----:B------:R-:W-:Y:S01]  /*0ae0*/  R2UR UR6, R11 ;  /* 0x000000000b0672ca */ /* 0x000fe200000e0000 */
[----:B------:R-:W-:Y:S01]  /*0af0*/  UMOV UR38, URZ ;  /* 0x0000003f00267c82 */ /* 0x000fe20008000000 */
[----:B------:R-:W-:Y:S01]  /*0b00*/  UMOV UR37, URZ ;  /* 0x0000003f00257c82 */ /* 0x000fe20008000000 */
[----:B0-----:R-:W-:-:S05]  /*0b10*/  VIADD R212, R0, 0xffffff80 ;  /* 0xffffff8000d47836 */ /* 0x001fca0000000000 */
[----:B------:R-:W-:-:S04]  /*0b20*/  SHF.R.S32.HI R3, RZ, 0x1f, R212 ;  /* 0x0000001fff037819 */ /* 0x000fc800000114d4 */
[CC--:B------:R-:W-:Y:S02]  /*0b30*/  LEA.HI R0, R3.reuse, R212.reuse, RZ, 0x7 ;  /* 0x000000d403007211 */ /* 0x0c0fe400078f38ff */
[CC--:B------:R-:W-:Y:S02]  /*0b40*/  LEA.HI R2, R3.reuse, R212.reuse, RZ, 0x4 ;  /* 0x000000d403027211 */ /* 0x0c0fe400078f20ff */
[----:B------:R-:W-:Y:S02]  /*0b50*/  LOP3.LUT R5, R0, 0xffffff80, RZ, 0xc0, !PT ;  /* 0xffffff8000057812 */ /* 0x000fe400078ec0ff */
[----:B------:R-:W-:Y:S02]  /*0b60*/  SHF.R.S32.HI R7, RZ, 0x4, R2 ;  /* 0x00000004ff077819 */ /* 0x000fe40000011402 */
[----:B------:R-:W-:Y:S01]  /*0b70*/  LEA.HI R4, R3, R212, RZ, 0x5 ;  /* 0x000000d403047211 */ /* 0x000fe200078f28ff */
[----:B------:R-:W-:Y:S01]  /*0b80*/  IMAD.IADD R204, R212, 0x1, -R5 ;  /* 0x00000001d4cc7824 */ /* 0x000fe200078e0a05 */
[----:B------:R-:W-:-:S02]  /*0b90*/  LOP3.LUT R5, R2, 0x3fffff0, RZ, 0xc0, !PT ;  /* 0x03fffff002057812 */ /* 0x000fc400078ec0ff */
[----:B------:R-:W-:Y:S01]  /*0ba0*/  LEA.HI R2, R2, R7, RZ, 0x1 ;  /* 0x0000000702027211 */ /* 0x000fe200078f08ff */
[----:B------:R-:W-:Y:S01]  /*0bb0*/  IMAD.SHL.U32 R4, R4, 0x20, RZ ;  /* 0x0000002004047824 */ /* 0x000fe200078e00ff */
[----:B------:R-:W-:Y:S01]  /*0bc0*/  SHF.R.S32.HI R9, RZ, 0x1f, R204 ;  /* 0x0000001fff097819 */ /* 0x000fe200000114cc */
[----:B------:R-:W-:Y:S01]  /*0bd0*/  IMAD.IADD R5, R212, 0x1, -R5 ;  /* 0x00000001d4057824 */ /* 0x000fe200078e0a05 */
[----:B------:R-:W-:Y:S02]  /*0be0*/  LOP3.LUT R2, R2, 0x1ffffffe, RZ, 0xc0, !PT ;  /* 0x1ffffffe02027812 */ /* 0x000fe400078ec0ff */
[----:B------:R-:W-:Y:S02]  /*0bf0*/  LEA.HI R6, R9, R204, RZ, 0x2 ;  /* 0x000000cc09067211 */ /* 0x000fe400078f10ff */
[----:B------:R-:W-:Y:S01]  /*0c00*/  LEA.HI R10, R3, R212, RZ, 0x2 ;  /* 0x000000d4030a7211 */ /* 0x000fe200078f10ff */
[----:B------:R-:W-:Y:S01]  /*0c10*/  IMAD.IADD R2, R7, 0x1, -R2 ;  /* 0x0000000107027824 */ /* 0x000fe200078e0a02 */
[----:B------:R-:W-:-:S02]  /*0c20*/  SHF.R.S32.HI R8, RZ, 0x2, R6 ;  /* 0x00000002ff087819 */ /* 0x000fc40000011406 */
[----:B------:R-:W-:Y:S02]  /*0c30*/  SHF.R.S32.HI R11, RZ, 0x1f, R6 ;  /* 0x0000001fff0b7819 */ /* 0x000fe40000011406 */
[----:B------:R-:W-:Y:S02]  /*0c40*/  LOP3.LUT R4, R4, 0xfffffc00, RZ, 0xc0, !PT ;  /* 0xfffffc0004047812 */ /* 0x000fe400078ec0ff */
[----:B------:R-:W-:Y:S02]  /*0c50*/  LOP3.LUT R7, R10, 0xfffffffc, RZ, 0xc0, !PT ;  /* 0xfffffffc0a077812 */ /* 0x000fe400078ec0ff */
[----:B------:R-:W-:Y:S01]  /*0c60*/  LEA.HI R3, R3, R212, RZ, 0x3 ;  /* 0x000000d403037211 */ /* 0x000fe200078f18ff */
[----:B------:R-:W-:Y:S01]  /*0c70*/  IMAD R5, R5, 0x40, R4 ;  /* 0x0000004005057824 */ /* 0x000fe200078e0204 */
[----:B------:R-:W-:Y:S01]  /*0c80*/  LEA.HI R11, R11, R8, RZ, 0x3 ;  /* 0x000000080b0b7211 */ /* 0x000fe200078f18ff */
[----:B------:R-:W-:Y:S01]  /*0c90*/  IMAD.IADD R4, R212, 0x1, -R7 ;  /* 0x00000001d4047824 */ /* 0x000fe200078e0a07 */
[----:B------:R-:W-:Y:S01]  /*0ca0*/  SHF.R.S32.HI R205, RZ, 0x7, R0 ;  /* 0x00000007ffcd7819 */ /* 0x000fe20000011400 */
[----:B------:R-:W-:Y:S01]  /*0cb0*/  IMAD R207, R2, 0x8, R5 ;  /* 0x0000000802cf7824 */ /* 0x000fe200078e0205 */
[----:B------:R-:W-:-:S02]  /*0cc0*/  LOP3.LUT R7, R3, 0xfffffff8, RZ, 0xc0, !PT ;  /* 0xfffffff803077812 */ /* 0x000fc400078ec0ff */
[----:B------:R-:W-:Y:S02]  /*0cd0*/  LOP3.LUT R11, R11, 0xfffffff8, RZ, 0xc0, !PT ;  /* 0xfffffff80b0b7812 */ /* 0x000fe400078ec0ff */
[----:B------:R-:W-:Y:S01]  /*0ce0*/  LEA.HI R9, R9, R204, RZ, 0x5 ;  /* 0x000000cc09097211 */ /* 0x000fe200078f28ff */
[----:B------:R-:W-:Y:S01]  /*0cf0*/  IMAD.IADD R202, R212, 0x1, -R7 ;  /* 0x00000001d4ca7824 */ /* 0x000fe200078e0a07 */
[----:B------:R-:W-:Y:S01]  /*0d00*/  LEA.HI R0, R0, R205, RZ, 0x1 ;  /* 0x000000cd00007211 */ /* 0x000fe200078f08ff */
[----:B------:R-:W-:Y:S01]  /*0d10*/  IMAD.IADD R8, R8, 0x1, -R11 ;  /* 0x0000000108087824 */ /* 0x000fe200078e0a0b */
[----:B------:R-:W-:Y:S01]  /*0d20*/  SHF.R.S32.HI R9, RZ, 0x5, R9 ;  /* 0x00000005ff097819 */ /* 0x000fe20000011409 */
[----:B------:R-:W-:Y:S01]  /*0d30*/  IMAD.SHL.U32 R19, R202, 0x8, RZ ;  /* 0x00000008ca137824 */ /* 0x000fe200078e00ff */
[----:B------:R-:W-:Y:S02]  /*0d40*/  LEA.HI R10, R4, R4, RZ, 0x1 ;  /* 0x00000004040a7211 */ /* 0x000fe400078f08ff */
[----:B------:R-:W-:Y:S01]  /*0d50*/  LOP3.LUT R0, R0, 0x3fffffe, RZ, 0xc0, !PT ;  /* 0x03fffffe00007812 */ /* 0x000fe200078ec0ff */
[----:B------:R-:W-:Y:S01]  /*0d60*/  IMAD R9, R9, 0x10, R8 ;  /* 0x0000001009097824 */ /* 0x000fe200078e0208 */
[----:B------:R-:W-:Y:S01]  /*0d70*/  LOP3.LUT R11, R10, 0x1ffffffe, RZ, 0xc0, !PT ;  /* 0x1ffffffe0a0b7812 */ /* 0x000fe200078ec0ff */
[----:B------:R-:W-:Y:S01]  /*0d80*/  VIADD R200, R19, 0x40 ;  /* 0x0000004013c87836 */ /* 0x000fe20000000000 */
[----:B------:R-:W-:Y:S01]  /*0d90*/  SHF.R.S32.HI R203, RZ, 0x3, R3 ;  /* 0x00000003ffcb7819 */ /* 0x000fe20000011403 */
[----:B------:R-:W-:Y:S01]  /*0da0*/  IMAD.IADD R0, R205, 0x1, -R0 ;  /* 0x00000001cd007824 */ /* 0x000fe200078e0a00 */
[----:B------:R-:W-:Y:S01]  /*0db0*/  LOP3.LUT R3, R6, 0x7ffffffc, RZ, 0xc0, !PT ;  /* 0x7ffffffc06037812 */ /* 0x000fe200078ec0ff */
        /* <DEDUP_REMOVED lines=8> */
[----:B------:R-:W-:-:S02]  /*0e40*/  IMAD.IADD R18, R204, 0x1, -R3 ;  /* 0x00000001cc127824 */ /* 0x000fc400078e0a03 */
[----:B------:R-:W-:-:S07]  /*0e50*/  IMAD R22, R11, 0x8, R206 ;  /* 0x000000080b167824 */ /* 0x000fce00078e02ce */
.L_x_2449:
[----:B------:R-:W-:Y:S01]  /*0e60*/  ULDC.64 UR8, c[0x0][0xa28] ;  /* 0x00028a0000087ab9 */ /* 0x000fe20000000a00 */
[----:B------:R-:W-:Y:S01]  /*0e70*/  IMAD.MOV.U32 R0, RZ, RZ, RZ ;  /* 0x000000ffff007224 */ /* 0x000fe200078e00ff */
[----:B------:R-:W-:-:S04]  /*0e80*/  UISETP.NE.U32.AND UP0, UPT, UR8, URZ, UPT ;  /* 0x0000003f0800728c */ /* 0x000fc8000bf05070 */
[----:B------:R-:W-:-:S03]  /*0e90*/  UISETP.NE.AND.EX UP0, UPT, UR9, URZ, UPT, UP0 ;  /* 0x0000003f0900728c */ /* 0x000fc6000bf05300 */
[----:B------:R-:W-:Y:S02]  /*0ea0*/  ULDC.64 UR8, c[0x0][0xa18] ;  /* 0x0002860000087ab9 */ /* 0x000fe40000000a00 */
[----:B------:R-:W-:Y:S01]  /*0eb0*/  UISETP.NE.U32.AND UP1, UPT, UR8, URZ, UPT ;  /* 0x0000003f0800728c */ /* 0x000fe2000bf25070 */
[----:B------:R-:W-:-:S03]  /*0ec0*/  PLOP3.LUT P0, PT, PT, PT, UP0, 0x80, 0x0 ;  /* 0x000000000000781c */ /* 0x000fc60003f0f008 */
[----:B------:R-:W-:-:S03]  /*0ed0*/  UISETP.NE.AND.EX UP1, UPT, UR9, URZ, UPT, UP1 ;  /* 0x0000003f0900728c */ /* 0x000fc6000bf25310 */
[----:B------:R-:W-:Y:S02]  /*0ee0*/  @UP0 ULDC.64 UR8, c[0x0][0xa28] ;  /* 0x00028a0000080ab9 */ /* 0x000fe40000000a00 */
[----:B------:R-:W-:Y:S01]  /*0ef0*/  @UP0 UIMAD.WIDE UR8, UR6, 0x4, UR8 ;  /* 0x00000004060808a5 */ /* 0x000fe2000f8e0208 */
[----:B------:R-:W-:-:S05]  /*0f00*/  PLOP3.LUT P2, PT, PT, PT, UP1, 0x80, 0x0 ;  /* 0x000000000000781c */ /* 0x000fca0003f4f018 */
[----:B------:R-:W-:Y:S01]  /*0f10*/  @UP1 ULDC.64 UR10, c[0x0][0xa18] ;  /* 0x00028600000a1ab9 */ /* 0x000fe20000000a00 */
[----:B01--4-:R-:W-:Y:S02]  /*0f20*/  IMAD.U32 R2, RZ, RZ, UR8 ;  /* 0x00000008ff027e24 */ /* 0x013fe4000f8e00ff */
[----:B------:R-:W-:Y:S01]  /*0f30*/  IMAD.U32 R3, RZ, RZ, UR9 ;  /* 0x00000009ff037e24 */ /* 0x000fe2000f8e00ff */
[----:B------:R-:W-:Y:S01]  /*0f40*/  @UP1 UIMAD.WIDE UR8, UR6, 0x4, UR10 ;  /* 0x00000004060818a5 */ /* 0x000fe2000f8e020a */
[----:B------:R-:W-:Y:S02]  /*0f50*/  ULDC UR4, c[0x0][0x288] ;  /* 0x0000a20000047ab9 */ /* 0x000fe40000000800 */
[----:B------:R-:W-:Y:S01]  /*0f60*/  IMAD.U32 R16, RZ, RZ, UR4 ;  /* 0x00000004ff107e24 */ /* 0x000fe2000f8e00ff */
[----:B------:R0:W5:Y:S02]  /*0f70*/  @P0 LDG.E R0, desc[UR40][R2.64] ;  /* 0x0000002802000981 */ /* 0x000164000c1e1900 */
[----:B--2---:R-:W-:Y:S01]  /*0f80*/  IMAD.U32 R4, RZ, RZ, UR8 ;  /* 0x00000008ff047e24 */ /* 0x004fe2000f8e00ff */
[----:B------:R-:W-:Y:S01]  /*0f90*/  ULDC UR4, c[0x0][0x424] ;  /* 0x0001090000047ab9 */ /* 0x000fe20000000800 */
[----:B------:R-:W-:Y:S01]  /*0fa0*/  IMAD.U32 R5, RZ, RZ, UR9 ;  /* 0x00000009ff057e24 */ /* 0x000fe2000f8e00ff */
[----:B------:R-:W-:-:S04]  /*0fb0*/  ULDC.64 UR8, c[0x0][0x418] ;  /* 0x0001060000087ab9 */ /* 0x000fc80000000a00 */
[----:B------:R0:W5:Y:S01]  /*0fc0*/  @P2 LDG.E R16, desc[UR40][R4.64] ;  /* 0x0000002804102981 */ /* 0x000162000c1e1900 */
[----:B------:R-:W-:Y:S01]  /*0fd0*/  UISETP.NE.U32.AND UP0, UPT, UR8, URZ, UPT ;  /* 0x0000003f0800728c */ /* 0x000fe2000bf05070 */
[----:B------:R-:W-:-:S03]  /*0fe0*/  UMOV UR45, UR7 ;  /* 0x00000007002d7c82 */ /* 0x000fc60008000000 */
[----:B------:R-:W-:-:S03]  /*0ff0*/  UISETP.NE.AND.EX UP0, UPT, UR9, URZ, UPT, UP0 ;  /* 0x0000003f0900728c */ /* 0x000fc6000bf05300 */
[----:B------:R-:W-:Y:S01]  /*1000*/  ULDC.64 UR8, c[0x0][0xa20] ;  /* 0x0002880000087ab9 */ /* 0x000fe20000000a00 */
[----:B------:R-:W-:Y:S01]  /*1010*/  USEL UR4, UR4, 0x1, UP0 ;  /* 0x0000000104047887 */ /* 0x000fe20008000000 */
[----:B------:R-:W-:Y:S01]  /*1020*/  ISETP.NE.U32.AND P1, PT, RZ, UR8, PT ;  /* 0x00000008ff007c0c */ /* 0x000fe2000bf25070 */
[----:B------:R-:W-:Y:S02]  /*1030*/  ULDC UR8, c[0x0][0x2f0] ;  /* 0x0000bc0000087ab9 */ /* 0x000fe40000000800 */
[----:B------:R-:W-:Y:S01]  /*1040*/  UIMAD UR4, UR4, UR8, URZ ;  /* 0x00000008040472a4 */ /* 0x000fe2000f8e023f */
[----:B------:R-:W-:Y:S01]  /*1050*/  ISETP.NE.AND.EX P1, PT, RZ, UR9, PT, P1 ;  /* 0x00000009ff007c0c */ /* 0x000fe2000bf25310 */
[----:B0--3--:R-:W-:-:S12]  /*1060*/  @P2 BRA `(.L_x_2350) ;  /* 0x00000000002c2947 */ /* 0x009fd80003800000 */
        /* <DEDUP_REMOVED lines=8> */
[----:B-----5:R-:W2:Y:S04]  /*10f0*/  LDG.E R16, desc[UR40][R2.64] ;  /* 0x0000002802107981 */ /* 0x020ea8000c1e1900 */
[----:B------:R-:W2:Y:S02]  /*1100*/  LDG.E R5, desc[UR40][R2.64+0x4] ;  /* 0x0000042802057981 */ /* 0x000ea4000c1e1900 */
[----:B--2---:R-:W-:-:S07]  /*1110*/  IMAD.IADD R16, R5, 0x1, -R16 ;  /* 0x0000000105107824 */ /* 0x004fce00078e0a10 */
.L_x_2350:
[----:B------:R-:W-:Y:S01]  /*1120*/  IMAD.U32 R17, RZ, RZ, UR4 ;  /* 0x00000004ff117e24 */ /* 0x000fe2000f8e00ff */
[----:B------:R-:W-:Y:S01]  /*1130*/  UMOV UR44, UR6 ;  /* 0x00000006002c7c82 */ /* 0x000fe20008000000 */
[----:B------:R-:W-:Y:S05]  /*1140*/  @!P1 BRA `(.L_x_2351) ;  /* 0x0000000000189947 */ /* 0x000fea0003800000 */
[----:B------:R-:W-:Y:S02]  /*1150*/  ULDC.64 UR8, c[0x0][0xa20] ;  /* 0x0002880000087ab9 */ /* 0x000fe40000000a00 */
[----:B------:R-:W-:-:S06]  /*1160*/  UIMAD.WIDE UR6, UR6, 0x4, UR8 ;  /* 0x00000004060678a5 */ /* 0x000fcc000f8e0208 */
[----:B------:R-:W-:Y:S02]  /*1170*/  IMAD.U32 R2, RZ, RZ, UR6 ;  /* 0x00000006ff027e24 */ /* 0x000fe4000f8e00ff */
[----:B------:R-:W-:-:S05]  /*1180*/  IMAD.U32 R3, RZ, RZ, UR7 ;  /* 0x00000007ff037e24 */ /* 0x000fca000f8e00ff */
[----:B------:R0:W5:Y:S01]  /*1190*/  LDG.E R17, desc[UR40][R2.64] ;  /* 0x0000002802117981 */ /* 0x000162000c1e1900 */
[----:B------:R-:W-:Y:S05]  /*11a0*/  BRA `(.L_x_2352) ;  /* 0x00000000002c7947 */ /* 0x000fea0003800000 */
.L_x_2351:
        /* <DEDUP_REMOVED lines=9> */
[----:B------:R-:W2:Y:S02]  /*1240*/  LDG.E R4, desc[UR40][R2.64+0x4] ;  /* 0x0000042802047981 */ /* 0x000ea4000c1e1900 */
[----:B--2---:R-:W-:-:S07]  /*1250*/  IMAD.IADD R17, R4, 0x1, -R17 ;  /* 0x0000000104117824 */ /* 0x004fce00078e0a11 */
.L_x_2352:
[----:B0-----:R-:W0:Y:S01]  /*1260*/  LDC R2, c[0x0][0x448] ;  /* 0x00011200ff027b82 */ /* 0x001e220000000800 */
[----:B------:R-:W-:Y:S01]  /*1270*/  USHF.L.U32 UR43, UR5, 0x7, URZ ;  /* 0x00000007052b7899 */ /* 0x000fe2000800063f */
[----:B-----5:R-:W-:-:S03]  /*1280*/  IMAD.IADD R17, R17, 0x1, -R0 ;  /* 0x0000000111117824 */ /* 0x020fc600078e0a00 */
[----:B------:R-:W-:Y:S02]  /*1290*/  UIADD3 UR4, UR43, 0x7f, URZ ;  /* 0x0000007f2b047890 */ /* 0x000fe4000fffe03f */
[----:B------:R-:W-:Y:S01]  /*12a0*/  IADD3 R3, R17, 0x1, -R16 ;  /* 0x0000000111037810 */ /* 0x000fe20007ffe810 */
[----:B------:R-:W1:Y:S03]  /*12b0*/  LDC.64 R6, c[0x0][0x9e0] ;  /* 0x00027800ff067b82 */ /* 0x000e660000000a00 */
[----:B------:R-:W-:Y:S01]  /*12c0*/  IMAD.U32 R0, RZ, RZ, UR4 ;  /* 0x00000004ff007e24 */ /* 0x000fe2000f8e00ff */
[----:B0-----:R-:W-:Y:S02]  /*12d0*/  ISETP.NE.AND P1, PT, R2, 0x1, PT ;  /* 0x000000010200780c */ /* 0x001fe40003f25270 */
[----:B-1----:R-:W-:-:S11]  /*12e0*/  ISETP.GE.AND P2, PT, R7, 0x1, PT ;  /* 0x000000010700780c */ /* 0x002fd60003f46270 */
[----:B------:R-:W0:Y:S08]  /*12f0*/  @P1 LDC R2, c[0x0][0x44c] ;  /* 0x00011300ff021b82 */ /* 0x000e300000000800 */
[----:B------:R-:W1:Y:S01]  /*1300*/  @P1 LDC R5, c[0x0][0x450] ;  /* 0x00011400ff051b82 */ /* 0x000e620000000800 */
[----:B0-----:R-:W-:-:S05]  /*1310*/  @P1 IMAD.HI.U32 R2, R2, UR4, RZ ;  /* 0x0000000402021c27 */ /* 0x001fca000f8e00ff */
[----:B-1----:R-:W-:-:S05]  /*1320*/  @P1 SHF.R.U32.HI R0, RZ, R5, R2 ;  /* 0x00000005ff001219 */ /* 0x002fca0000011602 */
        /* <DEDUP_REMOVED lines=13> */
.L_x_2354:
[----:B------:R-:W-:-:S13]  /*1400*/  ISETP.NE.AND P0, PT, R7, 0x1, PT ;  /* 0x000000010700780c */ /* 0x000fda0003f05270 */
[----:B------:R-:W0:Y:S02]  /*1410*/  @P0 LDC.64 R4, c[0x0][0x9e8] ;  /* 0x00027a00ff040b82 */ /* 0x000e240000000a00 */
[----:B0-----:R-:W-:-:S05]  /*1420*/  @P0 IMAD.HI.U32 R4, R2, R4, RZ ;  /* 0x0000000402040227 */ /* 0x001fca00078e00ff */
[----:B------:R-:W-:-:S07]  /*1430*/  @P0 SHF.R.U32.HI R2, RZ, R5, R4 ;  /* 0x00000005ff020219 */ /* 0x000fce0000011604 */
.L_x_2355:
[----:B------:R-:W-:-:S05]  /*1440*/  IMAD R3, R2, R7, R7 ;  /* 0x0000000702037224 */ /* 0x000fca00078e0207 */
[----:B------:R-:W-:-:S07]  /*1450*/  VIMNMX R0, R0, R3, PT ;  /* 0x0000000300007248 */ /* 0x000fce0003fe0100 */
.L_x_2353:
[----:B------:R-:W0:Y:S01]  /*1460*/  @P1 LDC R4, c[0x0][0x44c] ;  /* 0x00011300ff041b82 */ /* 0x000e220000000800 */
[----:B------:R-:W-:Y:S01]  /*1470*/  IMAD.U32 R3, RZ, RZ, UR43 ;  /* 0x0000002bff037e24 */ /* 0x000fe2000f8e00ff */
[----:B------:R-:W-:Y:S01]  /*1480*/  ULDC UR4, c[0x0][0x9dc] ;  /* 0x0002770000047ab9 */ /* 0x000fe20000000800 */
[----:B------:R-:W-:Y:S02]  /*1490*/  VIADD R2, R0, 0x5f ;  /* 0x0000005f00027836 */ /* 0x000fe40000000000 */
[----:B------:R-:W-:Y:S02]  /*14a0*/  VIADD R0, R17, 0x5f ;  /* 0x0000005f11007836 */ /* 0x000fe40000000000 */
[----:B------:R-:W-:Y:S01]  /*14b0*/  IMAD.HI R2, R2, 0x2aaaaaab, RZ ;  /* 0x2aaaaaab02027827 */ /* 0x000fe200078e02ff */
[----:B------:R-:W1:Y:S03]  /*14c0*/  @P1 LDC R5, c[0x0][0x450] ;  /* 0x00011400ff051b82 */ /* 0x000e660000000800 */
[----:B------:R-:W-:-:S04]  /*14d0*/  IMAD.HI R0, R0, 0x2aaaaaab, RZ ;  /* 0x2aaaaaab00007827 */ /* 0x000fc800078e02ff */
[----:B0-----:R-:W-:-:S05]  /*14e0*/  @P1 IMAD.HI.U32 R4, R4, UR43, RZ ;  /* 0x0000002b04041c27 */ /* 0x001fca000f8e00ff */
[----:B-1----:R-:W-:Y:S02]  /*14f0*/  @P1 SHF.R.U32.HI R3, RZ, R5, R4 ;  /* 0x00000005ff031219 */ /* 0x002fe40000011604 */
[----:B------:R-:W-:Y:S02]  /*1500*/  SHF.R.U32.HI R5, RZ, 0x1f, R2 ;  /* 0x0000001fff057819 */ /* 0x000fe40000011602 */
[----:B------:R-:W-:Y:S02]  /*1510*/  IADD3 R4, R3, R17, -R16 ;  /* 0x0000001103047210 */ /* 0x000fe40007ffe810 */
        /* <DEDUP_REMOVED lines=16> */
.L_x_2357:
[----:B------:R-:W-:-:S13]  /*1620*/  ISETP.NE.AND P0, PT, R7, 0x1, PT ;  /* 0x000000010700780c */ /* 0x000fda0003f05270 */
[----:B------:R-:W0:Y:S02]  /*1630*/  @P0 LDC.64 R2, c[0x0][0x9e8] ;  /* 0x00027a00ff020b82 */ /* 0x000e240000000a00 */
[----:B0-----:R-:W-:-:S05]  /*1640*/  @P0 IMAD.HI.U32 R0, R4, R2, RZ ;  /* 0x0000000204000227 */ /* 0x001fca00078e00ff */
[----:B------:R-:W-:-:S07]  /*1650*/  @P0 SHF.R.U32.HI R4, RZ, R3, R0 ;  /* 0x00000003ff040219 */ /* 0x000fce0000011600 */
.L_x_2358:
[----:B------:R-:W-:-:S05]  /*1660*/  IMAD R4, R4, R7, RZ ;  /* 0x0000000704047224 */ /* 0x000fca00078e02ff */
[----:B------:R-:W-:-:S13]  /*1670*/  R2UR UR5, R4 ;  /* 0x00000000040572ca */ /* 0x000fda00000e0000 */
[----:B------:R-:W-:-:S04]  /*1680*/  UISETP.LT.AND UP0, UPT, UR4, UR5, UPT ;  /* 0x000000050400728c */ /* 0x000fc8000bf01270 */
[----:B------:R-:W-:-:S12]  /*1690*/  USEL UR4, UR4, UR5, !UP0 ;  /* 0x0000000504047287 */ /* 0x000fd8000c000000 */
.L_x_2356:
[----:B------:R-:W-:Y:S01]  /*16a0*/  UIMAD.WIDE UR4, UR4, 0x2aaaaaab, URZ ;  /* 0x2aaaaaab040478a5 */ /* 0x000fe2000f8e023f */
[----:B------:R-:W-:Y:S02]  /*16b0*/  PLOP3.LUT P0, PT, PT, PT, PT, 0x80, 0x0 ;  /* 0x000000000000781c */ /* 0x000fe40003f0f070 */
[----:B------:R-:W-:Y:S01]  /*16c0*/  CS2R R2, SRZ ;  /* 0x0000000000027805 */ /* 0x000fe2000001ff00 */
[----:B------:R-:W-:Y:S01]  /*16d0*/  IMAD.MOV.U32 R0, RZ, RZ, RZ ;  /* 0x000000ffff007224 */ /* 0x000fe200078e00ff */
[----:B------:R-:W-:Y:S01]  /*16e0*/  USHF.R.U32.HI UR4, URZ, 0x1f, UR5 ;  /* 0x0000001f3f047899 */ /* 0x000fe20008011605 */
[----:B------:R-:W-:Y:S01]  /*16f0*/  IMAD.MOV.U32 R150, RZ, RZ, RZ ;  /* 0x000000ffff967224 */ /* 0x000fe200078e00ff */
        /* <DEDUP_REMOVED lines=24> */
[----:B------:R-:W-:Y:S01]  /*1880*/  CS2R R108, SRZ ;  /* 0x00000000006c7805 */ /* 0x000fe2000001ff00 */
        /* <DEDUP_REMOVED lines=75> */
.L_x_2360:
        /* <DEDUP_REMOVED lines=13> */
.L_x_2582:
[----:B------:R-:W-:Y:S01]  /*1e10*/  IMAD.U32 R0, RZ, RZ, UR46 ;  /* 0x0000002eff007e24 */ /* 0x000fe2000f8e00ff */
[----:B------:R-:W-:Y:S05]  /*1e20*/  WARPSYNC.ALL ;  /* 0x0000000000007948 */ /* 0x000fea0003800000 */
[----:B------:R1:W-:Y:S01]  /*1e30*/  BAR.SYNC.DEFER_BLOCKING R9, 0x100 ;  /* 0x000400090000751d */ /* 0x0003e20000010000 */
[----:B------:R-:W-:-:S13]  /*1e40*/  ISETP.NE.AND P0, PT, R0, 0x3, PT ;  /* 0x000000030000780c */ /* 0x000fda0003f05270 */
[----:B-1----:R-:W-:Y:S05]  /*1e50*/  @!P0 BRA `(.L_x_2362) ;  /* 0x0000000000048947 */ /* 0x002fea0003800000 */
[----:B------:R-:W-:Y:S01]  /*1e60*/  BPT.TRAP 0x1 ;  /* 0x000000040000795c */ /* 0x000fe20000300000 */
.L_x_2362:
[----:B------:R-:W-:Y:S02]  /*1e70*/  IMAD.U32 R10, RZ, RZ, UR38 ;  /* 0x00000026ff0a7e24 */ /* 0x000fe4000f8e00ff */
[----:B0-----:R-:W-:-:S03]  /*1e80*/  IMAD.U32 R3, RZ, RZ, UR37 ;  /* 0x00000025ff037e24 */ /* 0x001fc6000f8e00ff */
[----:B------:R-:W-:Y:S01]  /*1e90*/  SHF.L.U32 R10, R10, 0x1f, RZ ;  /* 0x0000001f0a0a7819 */ /* 0x000fe200000006ff */
[----:B------:R-:W-:-:S04]  /*1ea0*/  IMAD R3, R3, 0x8, R8 ;  /* 0x0000000803037824 */ /* 0x000fc800078e0208 */
[----:B------:R0:W1:Y:S01]  /*1eb0*/  SYNCS.PHASECHK.TRANS64.TRYWAIT P1, [R3+URZ+0x22830], R10 ;  /* 0x0228300a030075a7 */ /* 0x000062000802017f */
[----:B------:R-:W-:Y:S05]  /*1ec0*/  @!P0 BRA `(.L_x_2363) ;  /* 0x0000000000048947 */ /* 0x000fea0003800000 */
[----:B------:R-:W-:Y:S01]  /*1ed0*/  BPT.TRAP 0x1 ;  /* 0x000000040000795c */ /* 0x000fe20000300000 */
.L_x_2363:
[----:B-1----:R-:W-:Y:S05]  /*1ee0*/  @P1 BRA `(.L_x_2364) ;  /* 0x0000000000081947 */ /* 0x002fea0003800000 */
[----:B------:R-:W1:Y:S02]  /*1ef0*/  SYNCS.PHASECHK.TRANS64.TRYWAIT P1, [R3+URZ+0x22830], R10 ;  /* 0x0228300a030075a7 */ /* 0x000e64000802017f */
[----:B-1----:R-:W-:Y:S05]  /*1f00*/  @!P1 BRA `(.L_x_2365) ;  /* 0x0000015c005c9947 */ /* 0x002fea0003800000 */
.L_x_2364:
[----:B------:R-:W-:Y:S01]  /*1f10*/  R2UR UR4, R8 ;  /* 0x00000000080472ca */ /* 0x000fe200000e0000 */
[----:B------:R-:W-:Y:S01]  /*1f20*/  ULOP3.LUT UR16, UR47, 0x10000, URZ, 0xfc, !UPT ;  /* 0x000100002f107892 */ /* 0x000fe2000f8efc3f */
[----:B------:R-:W-:Y:S01]  /*1f30*/  WARPGROUP.ARRIVE ;  /* 0x00000000000079c5 */ /* 0x000fe20000000000 */
[----:B------:R-:W-:Y:S01]  /*1f40*/  UMOV UR17, 0x40000040 ;  /* 0x4000004000117882 */ /* 0x000fe20000000000 */
[----:B------:R-:W-:Y:S01]  /*1f50*/  UMOV UR19, 0x40000040 ;  /* 0x4000004000137882 */ /* 0x000fe20000000000 */
[----:B------:R-:W2:Y:S01]  /*1f60*/  LDL.LU R13, [R1] ;  /* 0x00000000010d7983 */ /* 0x000ea20000300800 */
[----:B------:R-:W-:Y:S01]  /*1f70*/  UMOV UR5, 0x40000040 ;  /* 0x4000004000057882 */ /* 0x000fe20000000000 */
[----:B------:R-:W-:Y:S01]  /*1f80*/  UMOV UR7, 0x40000040 ;  /* 0x4000004000077882 */ /* 0x000fe20000000000 */
[----:B------:R-:W-:Y:S01]  /*1f90*/  UIADD3 UR8, UR16, 0x4, URZ ;  /* 0x0000000410087890 */ /* 0x000fe2000fffe03f */
[----:B------:R-:W3:Y:S01]  /*1fa0*/  LDC R6, c[0x0][0x448] ;  /* 0x00011200ff067b82 */ /* 0x000ee20000000800 */
[----:B------:R-:W-:Y:S01]  /*1fb0*/  UMOV UR9, 0x40000040 ;  /* 0x4000004000097882 */ /* 0x000fe20000000000 */
[----:B------:R-:W-:Y:S01]  /*1fc0*/  UMOV UR11, 0x40000040 ;  /* 0x40000040000b7882 */ /* 0x000fe20000000000 */
[----:B------:R-:W-:Y:S01]  /*1fd0*/  UIADD3 UR12, UR16, 0x6, URZ ;  /* 0x00000006100c7890 */ /* 0x000fe2000fffe03f */
[----:B------:R-:W4:Y:S01]  /*1fe0*/  S2R R7, SR_TID.X ;  /* 0x0000000000077919 */ /* 0x000f220000002100 */
[----:B------:R-:W-:Y:S01]  /*1ff0*/  UIADD3 UR4, UR4, 0x1c400, URZ ;  /* 0x0001c40004047890 */ /* 0x000fe2000fffe03f */
[----:B------:R-:W-:Y:S01]  /*2000*/  VIADD R2, R22, UR43 ;  /* 0x0000002b16027c36 */ /* 0x000fe20008000000 */
[----:B------:R-:W-:Y:S01]  /*2010*/  UMOV UR13, 0x40000040 ;  /* 0x40000040000d7882 */ /* 0x000fe20000000000 */
[----:B------:R-:W-:Y:S01]  /*2020*/  UMOV UR15, 0x40000040 ;  /* 0x40000040000f7882 */ /* 0x000fe20000000000 */
[----:B------:R-:W-:Y:S01]  /*2030*/  USHF.R.U32.HI UR4, URZ, 0x4, UR4 ;  /* 0x000000043f047899 */ /* 0x000fe20008011604 */
[----:B------:R-:W-:-:S03]  /*2040*/  ULDC UR22, c[0x0][0x9dc] ;  /* 0x0002770000167ab9 */ /* 0x000fc60000000800 */
[----:B------:R-:W-:Y:S02]  /*2050*/  ULOP3.LUT UR4, UR4, 0x3fff, URZ, 0xc0, !UPT ;  /* 0x00003fff04047892 */ /* 0x000fe4000f8ec03f */
[----:B------:R-:W-:Y:S02]  /*2060*/  ULOP3.LUT UR22, URZ, UR22, URZ, 0x33, !UPT ;  /* 0x000000163f167292 */ /* 0x000fe4000f8e333f */
[----:B------:R-:W-:Y:S02]  /*2070*/  ULOP3.LUT UR20, UR4, 0x10000, URZ, 0xfc, !UPT ;  /* 0x0001000004147892 */ /* 0x000fe4000f8efc3f */
[----:B------:R-:W-:Y:S02]  /*2080*/  UIADD3 UR4, UR16, 0x2, URZ ;  /* 0x0000000210047890 */ /* 0x000fe4000fffe03f */
[----:B------:R-:W-:Y:S01]  /*2090*/  UIMAD UR18, UR37, 0x300, UR20 ;  /* 0x00000300251278a4 */ /* 0x000fe2000f8e0214 */
[----:B---3--:R-:W-:-:S03]  /*20a0*/  ISETP.NE.AND P2, PT, R6, 0x1, PT ;  /* 0x000000010600780c */ /* 0x008fc60003f45270 */
[----:B------:R-:W-:Y:S02]  /*20b0*/  UIADD3 UR6, UR18, 0x2, URZ ;  /* 0x0000000212067890 */ /* 0x000fe4000fffe03f */
[----:B------:R-:W-:Y:S02]  /*20c0*/  UIADD3 UR10, UR18, 0x4, URZ ;  /* 0x00000004120a7890 */ /* 0x000fe4000fffe03f */
[----:B------:R-:W-:Y:S02]  /*20d0*/  UIADD3 UR14, UR18, 0x6, URZ ;  /* 0x00000006120e7890 */ /* 0x000fe4000fffe03f */
[----:B------:R-:W-:Y:S01]  /*20e0*/  HGMMA.64x96x16.F32 R24, gdesc[UR16], RZ, !UPT, gsb0 ;  /* 0x01600000101879f0 */ /* 0x000fe2000c0008ff */
[----:B----4-:R-:W-:-:S03]  /*20f0*/  LOP3.LUT P1, RZ, R7, 0x7f, RZ, 0xc0, !PT ;  /* 0x0000007f07ff7812 */ /* 0x010fc6000782c0ff */
[----:B------:R-:W3:Y:S01]  /*2100*/  @P2 LDC R5, c[0x0][0x44c] ;  /* 0x00011300ff052b82 */ /* 0x000ee20000000800 */
[----:B------:R-:W-:-:S04]  /*2110*/  SHF.R.U32.HI R7, RZ, 0x7, R7 ;  /* 0x00000007ff077819 */ /* 0x000fc80000011607 */
[----:B------:R-:W-:-:S03]  /*2120*/  IADD3 R7, -R7, 0xb, RZ ;  /* 0x0000000b07077810 */ /* 0x000fc60007ffe1ff */
[----:B------:R-:W4:Y:S01]  /*2130*/  @P2 LDC R14, c[0x0][0x450] ;  /* 0x00011400ff0e2b82 */ /* 0x000f220000000800 */
[----:B---3--:R-:W-:Y:S01]  /*2140*/  @P2 IMAD.HI.U32 R5, R2, R5, RZ ;  /* 0x0000000502052227 */ /* 0x008fe200078e00ff */
[----:B------:R-:W-:Y:S02]  /*2150*/  WARPGROUP.DEPBAR.LE gsb0, 0x0 ;  /* 0x00008000000079c5 */ /* 0x000fe40000010000 */
[----:B------:R-:W-:-:S06]  /*2160*/  WARPGROUP.ARRIVE ;  /* 0x00000000000079c5 */ /* 0x000fcc0000000000 */
[----:B------:R-:W-:Y:S01]  /*2170*/  HGMMA.64x96x16.F32 R24, gdesc[UR4], R24, gsb0 ;  /* 0x01600000041879f0 */ /* 0x000fe20008000818 */
[----:B------:R-:W-:Y:S02]  /*2180*/  ULDC UR6, c[0x0][0x9d8] ;  /* 0x0002760000067ab9 */ /* 0x000fe40000000800 */
[----:B------:R-:W-:Y:S02]  /*2190*/  WARPGROUP.DEPBAR.LE gsb0, 0x0 ;  /* 0x00008000000079c5 */ /* 0x000fe40000010000 */
[----:B------:R-:W-:-:S06]  /*21a0*/  WARPGROUP.ARRIVE ;  /* 0x00000000000079c5 */ /* 0x000fcc0000000000 */
[----:B------:R-:W-:Y:S01]  /*21b0*/  HGMMA.64x96x16.F32 R24, gdesc[UR8], R24, gsb0 ;  /* 0x01600000081879f0 */ /* 0x000fe20008000818 */
[----:B--2---:R-:W-:-:S04]  /*21c0*/  LOP3.LUT R13, R13, 0xffefffff, RZ, 0xc0, !PT ;  /* 0xffefffff0d0d7812 */ /* 0x004fc800078ec0ff */
[----:B------:R-:W-:-:S04]  /*21d0*/  @P2 LOP3.LUT R13, R13, 0x100000, RZ, 0xfc, !PT ;  /* 0x001000000d0d2812 */ /* 0x000fc800078efcff */
[----:B------:R-:W-:-:S04]  /*21e0*/  LOP3.LUT R13, R13, 0xfff7ffff, RZ, 0xc0, !PT ;  /* 0xfff7ffff0d0d7812 */ /* 0x000fc800078ec0ff */
[----:B------:R-:W-:-:S05]  /*21f0*/  @P1 LOP3.LUT R13, R13, 0x80000, RZ, 0xfc, !PT ;  /* 0x000800000d0d1812 */ /* 0x000fca00078efcff */
[----:B------:R2:W-:Y:S02]  /*2200*/  STL [R1], R13 ;  /* 0x0000000d01007387 */ /* 0x0005e40000100800 */
[----:B--2---:R-:W-:Y:S01]  /*2210*/  IMAD.MOV.U32 R13, RZ, RZ, R2 ;  /* 0x000000ffff0d7224 */ /* 0x004fe200078e0002 */
[----:B----4-:R-:W-:Y:S01]  /*2220*/  @P2 SHF.R.U32.HI R13, RZ, R14, R5 ;  /* 0x0000000eff0d2219 */ /* 0x010fe20000011605 */
[----:B------:R-:W-:Y:S02]  /*2230*/  @!P1 VIADD R2, R3, 0x22840 ;  /* 0x0002284003029836 */ /* 0x000fe40000000000 */
[----:B------:R-:W-:Y:S02]  /*2240*/  IMAD R5, R176, -0x60, R17 ;  /* 0xffffffa0b0057824 */ /* 0x000fe400078e0211 */
[----:B------:R-:W2:Y:S01]  /*2250*/  SHFL.IDX PT, R73, R13, RZ, 0x1c1f ;  /* 0x001c1fff0d497589 */ /* 0x000ea200000e0000 */
[----:B------:R-:W-:Y:S01]  /*2260*/  @!P1 PRMT R2, RZ, 0x654, R2 ;  /* 0x00000654ff029816 */ /* 0x000fe20000000002 */
[----:B------:R-:W-:-:S02]  /*2270*/  VIADD R21, R5, 0x61 ;  /* 0x0000006105157836 */ /* 0x000fc40000000000 */
[----:B------:R-:W-:Y:S02]  /*2280*/  VIADD R5, R5, 0x60 ;  /* 0x0000006005057836 */ /* 0x000fe40000000000 */
[----:B------:R-:W-:-:S04]  /*2290*/  IMAD R21, R18, -0x2, R21 ;  /* 0xfffffffe12157824 */ /* 0x000fc800078e0215 */
[----:B------:R-:W-:Y:S01]  /*22a0*/  IMAD.IADD R21, R21, 0x1, -R16 ;  /* 0x0000000115157824 */ /* 0x000fe200078e0a10 */
        /* <DEDUP_REMOVED lines=52> */
[----:B------:R3:W-:Y:S06]  /*25f0*/  BAR.ARV R7, 0x100 ;  /* 0x000400070000751d */ /* 0x0007ec0000002000 */
[----:B------:R2:W-:Y:S01]  /*2600*/  @!P1 SYNCS.ARRIVE.TRANS64.RED.A1T0 RZ, [R2+URZ], RZ ;  /* 0x000000ff02ff99a7 */ /* 0x0005e2000810043f */
[----:B------:R-:W-:Y:S01]  /*2610*/  FMUL.FTZ R25, R25, UR6 ;  /* 0x0000000619197c20 */ /* 0x000fe20008410000 */
[----:B------:R-:W-:Y:S01]  /*2620*/  PLOP3.LUT P1, PT, PT, PT, UP0, 0x40, 0x0 ;  /* 0x000000000000781c */ /* 0x000fe20003f2e808 */
[----:B------:R-:W4:Y:S01]  /*2630*/  MUFU.TANH R24, R24 ;  /* 0x0000001800187308 */ /* 0x000f220000002400 */
[----:B------:R-:W-:Y:S01]  /*2640*/  FMUL.FTZ R30, R30, UR6 ;  /* 0x000000061e1e7c20 */ /* 0x000fe20008410000 */
[----:B------:R-:W-:-:S06]  /*2650*/  VIADD R26, R21, UR14 ;  /* 0x0000000e151a7c36 */ /* 0x000fcc0008000000 */
        /* <DEDUP_REMOVED lines=47> */
[----:B-----5:R-:W-:-:S04]  /*2950*/  IMAD.MOV.U32 R25, RZ, RZ, -0x60 ;  /* 0xffffffa0ff197424 */ /* 0x020fc800078e00ff */
[----:B------:R-:W-:Y:S02]  /*2960*/  IMAD R67, R176, R25, 0x60 ;  /* 0x00000060b0437424 */ /* 0x000fe400078e0219 */
[C---:B------:R-:W-:Y:S02]  /*2970*/  IMAD R25, R18.reuse, -0x2, R5 ;  /* 0xfffffffe12197824 */ /* 0x040fe400078e0205 */
[----:B-1----:R-:W-:Y:S02]  /*2980*/  VIADD R30, R21, UR22 ;  /* 0x00000016151e7c36 */ /* 0x002fe40008000000 */
[----:B------:R-:W-:Y:S01]  /*2990*/  IMAD R71, R18, -0x2, R67 ;  /* 0xfffffffe12477824 */ /* 0x000fe200078e0243 */
[----:B--2---:R-:W-:Y:S01]  /*29a0*/  VIADDMNMX R2, R73, R26, R25, PT ;  /* 0x0000001a49027246 */ /* 0x004fe20003800119 */
[----:B------:R-:W-:Y:S01]  /*29b0*/  IMAD.IADD R5, R30, 0x1, R73 ;  /* 0x000000011e057824 */ /* 0x000fe200078e0249 */
[----:B---34-:R-:W-:Y:S06]  /*29c0*/  @P1 BRA `(.L_x_2366) ;  /* 0x0000000000541947 */ /* 0x018fec0003800000 */
[----:B------:R-:W-:Y:S01]  /*29d0*/  IADD3 R20, -R16, R17, R73 ;  /* 0x0000001110147210 */ /* 0x000fe20007ffe149 */
        /* <DEDUP_REMOVED lines=11> */
.L_x_2368:
[----:B------:R-:W-:-:S06]  /*2a90*/  UISETP.NE.AND UP1, UPT, UR15, 0x1, UPT ;  /* 0x000000010f00788c */ /* 0x000fcc000bf25270 */
[----:B------:R-:W-:-:S05]  /*2aa0*/  PLOP3.LUT P1, PT, PT, PT, UP1, 0x80, 0x0 ;  /* 0x000000000000781c */ /* 0x000fca0003f2f018 */
[----:B------:R-:W-:-:S08]  /*2ab0*/  @UP1 ULDC.64 UR6, c[0x0][0x9e8] ;  /* 0x00027a0000061ab9 */ /* 0x000fd00000000a00 */
[----:B------:R-:W-:-:S05]  /*2ac0*/  @P1 IMAD.HI.U32 R21, R20, UR6, RZ ;  /* 0x0000000614151c27 */ /* 0x000fca000f8e00ff */
[----:B------:R-:W-:-:S07]  /*2ad0*/  @P1 SHF.R.U32.HI R20, RZ, UR7, R21 ;  /* 0x00000007ff141c19 */ /* 0x000fce0008011615 */
.L_x_2369:
[----:B------:R-:W-:Y:S05]  /*2ae0*/  BSYNC B0 ;  /* 0x0000000000007941 */ /* 0x000fea0003800000 */
.L_x_2367:
[----:B------:R-:W-:-:S05]  /*2af0*/  IMAD R20, R20, UR15, R71 ;  /* 0x0000000f14147c24 */ /* 0x000fca000f8e0247 */
[----:B------:R-:W-:Y:S02]  /*2b00*/  VIMNMX R5, R5, R20, !PT ;  /* 0x0000001405057248 */ /* 0x000fe40007fe0100 */
[----:B------:R-:W-:-:S07]  /*2b10*/  VIADDMNMX R2, R20, UR15, R2, PT ;  /* 0x0000000f14027c46 */ /* 0x000fce000b800102 */
.L_x_2366:
[C---:B------:R-:W-:Y:S01]  /*2b20*/  ISETP.GE.AND P6, PT, R67.reuse, 0x9, PT ;  /* 0x000000094300780c */ /* 0x040fe20003fc6270 */
[----:B------:R-:W1:Y:S01]  /*2b30*/  SHFL.IDX PT, R13, R13, 0x1, 0x1c1f ;  /* 0x003c1f000d0d7f89 */ /* 0x000e6200000e0000 */
[----:B------:R-:W-:Y:S02]  /*2b40*/  ISETP.GE.AND P1, PT, R67, 0x2, PT ;  /* 0x000000024300780c */ /* 0x000fe40003f26270 */
        /* <DEDUP_REMOVED lines=98> */
[----:B------:R-:W-:Y:S02]  /*3170*/  ISETP.GT.AND P3, PT, R5, 0x51, !P2 ;  /* 0x000000510500780c */ /* 0x000fe40005764270 */
[----:B-1----:R-:W-:-:S02]  /*3180*/  VIADDMNMX R21, R13, R26, R25, PT ;  /* 0x0000001a0d157246 */ /* 0x002fc40003800119 */
        /* <DEDUP_REMOVED lines=8> */
[----:B------:R-:W-:Y:S01]  /*3210*/  FSEL R44, R24, -INF , !P4 ;  /* 0xff800000182c7808 */ /* 0x000fe20006000000 */
[----:B------:R-:W-:Y:S01]  /*3220*/  IMAD.IADD R24, R30, 0x1, R13 ;  /* 0x000000011e187824 */ /* 0x000fe200078e020d */
[----:B------:R-:W-:-:S04]  /*3230*/  ISETP.GE.AND P4, PT, R67, 0x5a, PT ;  /* 0x0000005a4300780c */ /* 0x000fc80003f86270 */
[----:B------:R-:W-:Y:S02]  /*3240*/  P2R R65, PR, RZ, 0x10 ;  /* 0x00000010ff417803 */ /* 0x000fe40000000000 */
[----:B------:R-:W-:-:S04]  /*3250*/  ISETP.GT.AND P4, PT, R5, 0x59, !P4 ;  /* 0x000000590500780c */ /* 0x000fc80006784270 */
[----:B------:R-:W-:-:S04]  /*3260*/  ISETP.LT.OR P4, PT, R2, 0x5a, P4 ;  /* 0x0000005a0200780c */ /* 0x000fc80002781670 */
[----:B------:R-:W-:Y:S02]  /*3270*/  FSEL R68, R69, -INF , !P4 ;  /* 0xff80000045447808 */ /* 0x000fe40006000000 */
[----:B------:R-:W-:-:S13]  /*3280*/  PLOP3.LUT P4, PT, PT, PT, UP0, 0x40, 0x0 ;  /* 0x000000000000781c */ /* 0x000fda0003f8e808 */
[----:B------:R-:W-:Y:S05]  /*3290*/  @P4 BRA `(.L_x_2370) ;  /* 0x00000000005c4947 */ /* 0x000fea0003800000 */
        /* <DEDUP_REMOVED lines=13> */
.L_x_2372:
[----:B------:R-:W-:-:S06]  /*3370*/  UISETP.NE.AND UP1, UPT, UR15, 0x1, UPT ;  /* 0x000000010f00788c */ /* 0x000fcc000bf25270 */
[----:B------:R-:W-:-:S05]  /*3380*/  PLOP3.LUT P4, PT, PT, PT, UP1, 0x80, 0x0 ;  /* 0x000000000000781c */ /* 0x000fca0003f8f018 */
[----:B------:R-:W-:-:S08]  /*3390*/  @UP1 ULDC.64 UR6, c[0x0][0x9e8] ;  /* 0x00027a0000061ab9 */ /* 0x000fd00000000a00 */
[----:B------:R-:W-:Y:S01]  /*33a0*/  @P4 IMAD.HI.U32 R5, R2, UR6, RZ ;  /* 0x0000000602054c27 */ /* 0x000fe2000f8e00ff */
[----:B------:R-:W-:-:S13]  /*33b0*/  PLOP3.LUT P4, PT, PT, PT, UP1, 0x80, 0x0 ;  /* 0x000000000000781c */ /* 0x000fda0003f8f018 */
[----:B------:R-:W-:-:S07]  /*33c0*/  @P4 SHF.R.U32.HI R2, RZ, UR7, R5 ;  /* 0x00000007ff024c19 */ /* 0x000fce0008011605 */
.L_x_2373:
[----:B------:R-:W-:Y:S05]  /*33d0*/  BSYNC B0 ;  /* 0x0000000000007941 */ /* 0x000fea0003800000 */
.L_x_2371:
[----:B------:R-:W-:-:S05]  /*33e0*/  IMAD R2, R2, UR15, R71 ;  /* 0x0000000f02027c24 */ /* 0x000fca000f8e0247 */
[----:B------:R-:W-:Y:S02]  /*33f0*/  VIMNMX R24, R24, R2, !PT ;  /* 0x0000000218187248 */ /* 0x000fe40007fe0100 */
[----:B------:R-:W-:-:S07]  /*3400*/  VIADDMNMX R21, R2, UR15, R21, PT ;  /* 0x0000000f02157c46 */ /* 0x000fce000b800115 */
.L_x_2370:
[C---:B------:R-:W-:Y:S01]  /*3410*/  ISETP.GT.AND P1, PT, R24.reuse, 0x1, !P1 ;  /* 0x000000011800780c */ /* 0x040fe20004f24270 */
[----:B------:R-:W-:Y:S01]  /*3420*/  ULDC UR10, c[0x0][0x988] ;  /* 0x00026200000a7ab9 */ /* 0x000fe20000000800 */
[----:B------:R-:W-:Y:S02]  /*3430*/  ISETP.GT.AND P5, PT, R24, RZ, !P5 ;  /* 0x000000ff1800720c */ /* 0x000fe40006fa4270 */
[C---:B------:R-:W-:Y:S02]  /*3440*/  ISETP.LT.OR P1, PT, R21.reuse, 0x2, P1 ;  /* 0x000000021500780c */ /* 0x040fe40000f21670 */
[----:B------:R-:W-:Y:S02]  /*3450*/  ISETP.LT.OR P5, PT, R21, 0x1, P5 ;  /* 0x000000011500780c */ /* 0x000fe40002fa1670 */
[----:B------:R-:W-:Y:S02]  /*3460*/  FSEL R26, R0, -INF , !P1 ;  /* 0xff800000001a7808 */ /* 0x000fe40004800000 */
[----:B------:R-:W-:-:S02]  /*3470*/  ISETP.NE.AND P1, PT, R28, RZ, PT ;  /* 0x000000ff1c00720c */ /* 0x000fc40003f25270 */
[----:B------:R-:W-:Y:S02]  /*3480*/  FSEL R25, R4, -INF , !P5 ;  /* 0xff80000004197808 */ /* 0x000fe40006800000 */
[----:B------:R-:W-:Y:S02]  /*3490*/  ISETP.GT.AND P1, PT, R24, 0x9, !P1 ;  /* 0x000000091800780c */ /* 0x000fe40004f24270 */
[----:B------:R-:W-:Y:S02]  /*34a0*/  FMNMX.FTZ R4, R44, R72, !PT ;  /* 0x000000482c047209 */ /* 0x000fe40007810000 */
[----:B------:R-:W-:Y:S02]  /*34b0*/  ISETP.LT.OR P1, PT, R21, 0xa, P1 ;  /* 0x0000000a1500780c */ /* 0x000fe40000f21670 */
[----:B------:R-:W-:Y:S02]  /*34c0*/  ISETP.GT.AND P6, PT, R24, 0x8, !P6 ;  /* 0x000000081800780c */ /* 0x000fe400077c4270 */
[----:B------:R-:W-:-:S02]  /*34d0*/  FSEL R28, R31, -INF , !P1 ;  /* 0xff8000001f1c7808 */ /* 0x000fc40004800000 */
[----:B------:R-:W-:Y:S02]  /*34e0*/  ISETP.NE.AND P1, PT, R29, RZ, PT ;  /* 0x000000ff1d00720c */ /* 0x000fe40003f25270 */
[----:B------:R-:W-:Y:S02]  /*34f0*/  FMNMX.FTZ R4, R66, R4, !PT ;  /* 0x0000000442047209 */ /* 0x000fe40007810000 */
[----:B------:R-:W-:Y:S02]  /*3500*/  ISETP.GT.AND P1, PT, R24, 0x10, !P1 ;  /* 0x000000101800780c */ /* 0x000fe40004f24270 */
[C---:B------:R-:W-:Y:S02]  /*3510*/  ISETP.LT.OR P6, PT, R21.reuse, 0x9, P6 ;  /* 0x000000091500780c */ /* 0x040fe400037c1670 */
[----:B------:R-:W-:Y:S02]  /*3520*/  ISETP.LT.OR P1, PT, R21, 0x11, P1 ;  /* 0x000000111500780c */ /* 0x000fe40000f21670 */
[----:B------:R-:W-:-:S02]  /*3530*/  FMNMX.FTZ R4, R70, R4, !PT ;  /* 0x0000000446047209 */ /* 0x000fc40007810000 */
[----:B------:R-:W-:Y:S02]  /*3540*/  FSEL R29, R34, -INF , !P1 ;  /* 0xff800000221d7808 */ /* 0x000fe40004800000 */
[----:B------:R-:W-:Y:S02]  /*3550*/  ISETP.NE.AND P1, PT, R32, RZ, PT ;  /* 0x000000ff2000720c */ /* 0x000fe40003f25270 */
[----:B------:R-:W-:Y:S02]  /*3560*/  FSEL R27, R27, -INF , !P6 ;  /* 0xff8000001b1b7808 */ /* 0x000fe40007000000 */
[----:B------:R-:W-:Y:S02]  /*3570*/  ISETP.GT.AND P1, PT, R24, 0x11, !P1 ;  /* 0x000000111800780c */ /* 0x000fe40004f24270 */
[----:B------:R-:W-:Y:S02]  /*3580*/  ISETP.NE.AND P6, PT, R33, RZ, PT ;  /* 0x000000ff2100720c */ /* 0x000fe40003fc5270 */
[----:B------:R-:W-:-:S02]  /*3590*/  ISETP.LT.OR P1, PT, R21, 0x12, P1 ;  /* 0x000000121500780c */ /* 0x000fc40000f21670 */
[----:B------:R-:W-:Y:S02]  /*35a0*/  FMNMX.FTZ R4, R74, R4, !PT ;  /* 0x000000044a047209 */ /* 0x000fe40007810000 */
[----:B------:R-:W-:Y:S02]  /*35b0*/  FSEL R30, R35, -INF , !P1 ;  /* 0xff800000231e7808 */ /* 0x000fe40004800000 */
[----:B------:R-:W-:Y:S02]  /*35c0*/  ISETP.GT.AND P1, PT, R24, 0x18, !P6 ;  /* 0x000000181800780c */ /* 0x000fe40007724270 */
[----:B------:R-:W-:Y:S02]  /*35d0*/  FMNMX.FTZ R4, R76, R4, !PT ;  /* 0x000000044c047209 */ /* 0x000fe40007810000 */
[----:B------:R-:W-:Y:S02]  /*35e0*/  ISETP.LT.OR P1, PT, R21, 0x19, P1 ;  /* 0x000000191500780c */ /* 0x000fe40000f21670 */
[----:B------:R-:W-:-:S02]  /*35f0*/  ISETP.NE.AND P4, PT, R36, RZ, PT ;  /* 0x000000ff2400720c */ /* 0x000fc40003f85270 */
[----:B------:R-:W-:Y:S02]  /*3600*/  FMNMX.FTZ R4, R78, R4, !PT ;  /* 0x000000044e047209 */ /* 0x000fe40007810000 */
[----:B------:R-:W-:Y:S02]  /*3610*/  FSEL R31, R38, -INF , !P1 ;  /* 0xff800000261f7808 */ /* 0x000fe40004800000 */
[----:B------:R-:W-:Y:S02]  /*3620*/  ISETP.GT.AND P1, PT, R24, 0x19, !P4 ;  /* 0x000000191800780c */ /* 0x000fe40006724270 */
[----:B------:R-:W-:Y:S02]  /*3630*/  FMNMX.FTZ R4, R80, R4, !PT ;  /* 0x0000000450047209 */ /* 0x000fe40007810000 */
[----:B------:R-:W-:Y:S02]  /*3640*/  ISETP.LT.OR P1, PT, R21, 0x1a, P1 ;  /* 0x0000001a1500780c */ /* 0x000fe40000f21670 */
[----:B------:R-:W-:-:S02]  /*3650*/  FMNMX.FTZ R4, R82, R4, !PT ;  /* 0x0000000452047209 */ /* 0x000fc40007810000 */
[----:B------:R-:W-:Y:S02]  /*3660*/  FSEL R32, R39, -INF , !P1 ;  /* 0xff80000027207808 */ /* 0x000fe40004800000 */
[----:B------:R-:W-:Y:S02]  /*3670*/  FMNMX.FTZ R4, R84, R4, !PT ;  /* 0x0000000454047209 */ /* 0x000fe40007810000 */
        /* <DEDUP_REMOVED lines=21> */
[----:B------:R-:W-:-:S02]  /*37d0*/  ISETP.NE.AND P1, PT, R73, RZ, PT ;  /* 0x000000ff4900720c */ /* 0x000fc40003f25270 */
[----:B------:R-:W-:Y:S02]  /*37e0*/  FMNMX.FTZ R4, R104, R4, !PT ;  /* 0x0000000468047209 */ /* 0x000fe40007810000 */
        /* <DEDUP_REMOVED lines=9> */
[----:B------:R-:W-:Y:S01]  /*3880*/  ISETP.NE.AND P6, PT, R56, RZ, PT ;  /* 0x000000ff3800720c */ /* 0x000fe20003fc5270 */
[----:B------:R-:W0:Y:S01]  /*3890*/  SHFL.BFLY PT, R5, R4, 0x2, 0x1f ;  /* 0x0c401f0004057f89 */ /* 0x000e2200000e0000 */
[----:B------:R-:W-:-:S02]  /*38a0*/  ISETP.LT.OR P1, PT, R21, 0x31, P1 ;  /* 0x000000311500780c */ /* 0x000fc40000f21670 */
[----:B------:R-:W-:Y:S02]  /*38b0*/  ISETP.NE.AND P4, PT, R57, RZ, PT ;  /* 0x000000ff3900720c */ /* 0x000fe40003f85270 */
[----:B------:R-:W-:Y:S02]  /*38c0*/  FSEL R37, R50, -INF , !P1 ;  /* 0xff80000032257808 */ /* 0x000fe40004800000 */
[----:B------:R-:W-:Y:S02]  /*38d0*/  ISETP.NE.AND P1, PT, R48, RZ, PT ;  /* 0x000000ff3000720c */ /* 0x000fe40003f25270 */
[C---:B------:R-:W-:Y:S02]  /*38e0*/  ISETP.GT.AND P2, PT, R24.reuse, 0x51, !P2 ;  /* 0x000000511800780c */ /* 0x040fe40005744270 */
[C---:B------:R-:W-:Y:S02]  /*38f0*/  ISETP.GT.AND P1, PT, R24.reuse, 0x31, !P1 ;  /* 0x000000311800780c */ /* 0x040fe40004f24270 */
[----:B------:R-:W-:-:S02]  /*3900*/  ISETP.GT.AND P3, PT, R24, 0x58, !P3 ;  /* 0x000000581800780c */ /* 0x000fc40005f64270 */
[C---:B------:R-:W-:Y:S02]  /*3910*/  ISETP.LT.OR P1, PT, R21.reuse, 0x32, P1 ;  /* 0x000000321500780c */ /* 0x040fe40000f21670 */
[----:B------:R-:W-:Y:S02]  /*3920*/  ISETP.LT.OR P2, PT, R21, 0x52, P2 ;  /* 0x000000521500780c */ /* 0x000fe40001741670 */
[----:B------:R-:W-:Y:S02]  /*3930*/  FSEL R38, R51, -INF , !P1 ;  /* 0xff80000033267808 */ /* 0x000fe40004800000 */
[----:B------:R-:W-:Y:S02]  /*3940*/  ISETP.NE.AND P1, PT, R49, RZ, PT ;  /* 0x000000ff3100720c */ /* 0x000fe40003f25270 */
[----:B------:R-:W-:Y:S02]  /*3950*/  ISETP.LT.OR P3, PT, R21, 0x59, P3 ;  /* 0x000000591500780c */ /* 0x000fe40001f61670 */
[----:B------:R-:W-:-:S02]  /*3960*/  ISETP.GT.AND P1, PT, R24, 0x38, !P1 ;  /* 0x000000381800780c */ /* 0x000fc40004f24270 */
[----:B0-----:R-:W-:Y:S02]  /*3970*/  FMNMX.FTZ R42, R4, R5, !PT ;  /* 0x00000005042a7209 */ /* 0x001fe40007810000 */
[----:B------:R-:W-:Y:S02]  /*3980*/  FMNMX.FTZ R4, R25, R26, !PT ;  /* 0x0000001a19047209 */ /* 0x000fe40007810000 */
[----:B------:R-:W-:Y:S01]  /*3990*/  ISETP.LT.OR P1, PT, R21, 0x39, P1 ;  /* 0x000000391500780c */ /* 0x000fe20000f21670 */
[----:B------:R-:W0:Y:S01]  /*39a0*/  SHFL.BFLY PT, R5, R42, 0x1, 0x1f ;  /* 0x0c201f002a057f89 */ /* 0x000e2200000e0000 */
        /* <DEDUP_REMOVED lines=9> */
[----:B------:R-:W-:Y:S02]  /*3a40*/  ISETP.NE.AND P1, PT, R53, RZ, PT ;  /* 0x000000ff3500720c */ /* 0x000fe40003f25270 */
[----:B------:R-:W-:Y:S02]  /*3a50*/  FMNMX.FTZ R43, R31, R4, !PT ;  /* 0x000000041f2b7209 */ /* 0x000fe40007810000 */
[----:B------:R-:W-:Y:S02]  /*3a60*/  ISETP.GT.AND P1, PT, R24, 0x40, !P1 ;  /* 0x000000401800780c */ /* 0x000fe40004f24270 */
[----:B------:R-:W-:Y:S02]  /*3a70*/  FMNMX.FTZ R4, R32, R43, !PT ;  /* 0x0000002b20047209 */ /* 0x000fe40007810000 */
        /* <DEDUP_REMOVED lines=9> */
[----:B------:R-:W-:Y:S02]  /*3b10*/  ISETP.GT.AND P1, PT, R24, 0x48, !P4 ;  /* 0x000000481800780c */ /* 0x000fe40006724270 */
[----:B0-----:R-:W-:Y:S02]  /*3b20*/  FMNMX.FTZ R5, R42, R5, !PT ;  /* 0x000000052a057209 */ /* 0x001fe40007810000 */
[----:B------:R-:W-:Y:S02]  /*3b30*/  FMNMX.FTZ R43, R37, R4, !PT ;  /* 0x00000004252b7209 */ /* 0x000fe40007810000 */
[----:B------:R-:W-:Y:S01]  /*3b40*/  ISETP.LT.OR P1, PT, R21, 0x49, P1 ;  /* 0x000000491500780c */ /* 0x000fe20000f21670 */
[----:B------:R-:W-:Y:S01]  /*3b50*/  FMUL.FTZ R41, R5, UR10 ;  /* 0x0000000a05297c20 */ /* 0x000fe20008410000 */
[----:B------:R-:W-:-:S02]  /*3b60*/  FMNMX.FTZ R4, R38, R43, !PT ;  /* 0x0000002b26047209 */ /* 0x000fc40007810000 */
[----:B------:R-:W-:Y:S02]  /*3b70*/  FSEL R0, R62, -INF , !P1 ;  /* 0xff8000003e007808 */ /* 0x000fe40004800000 */
[----:B------:R-:W-:Y:S02]  /*3b80*/  FSETP.NEU.FTZ.AND P1, PT, R5, -INF , PT ;  /* 0xff8000000500780b */ /* 0x000fe40003f3d000 */
[----:B------:R-:W-:Y:S02]  /*3b90*/  ISETP.NE.AND P4, PT, R60, RZ, PT ;  /* 0x000000ff3c00720c */ /* 0x000fe40003f85270 */
[----:B------:R-:W-:Y:S02]  /*3ba0*/  FMNMX.FTZ R43, R39, R4, !PT ;  /* 0x00000004272b7209 */ /* 0x000fe40007810000 */
[----:B------:R-:W-:Y:S02]  /*3bb0*/  FSEL R45, R41, RZ, P1 ;  /* 0x000000ff292d7208 */ /* 0x000fe40000800000 */
[----:B------:R-:W-:-:S02]  /*3bc0*/  ISETP.GT.AND P1, PT, R24, 0x49, !P4 ;  /* 0x000000491800780c */ /* 0x000fc40006724270 */
        /* <DEDUP_REMOVED lines=26> */
[----:B------:R-:W-:Y:S01]  /*3d70*/  FSEL R11, R11, -INF , !P2 ;  /* 0xff8000000b0b7808 */ /* 0x000fe20005000000 */
[--C-:B------:R-:W-:Y:S01]  /*3d80*/  FFMA.FTZ R24, R82, UR10, -R45.reuse ;  /* 0x0000000a52187c23 */ /* 0x100fe2000801082d */
[----:B------:R-:W-:Y:S01]  /*3d90*/  FMNMX.FTZ R4, R12, R43, !PT ;  /* 0x0000002b0c047209 */ /* 0x000fe20007810000 */
[----:B------:R-:W-:Y:S01]  /*3da0*/  FFMA.FTZ R58, R94, UR10, -R45 ;  /* 0x0000000a5e3a7c23 */ /* 0x000fe2000801082d */
[----:B------:R-:W-:Y:S01]  /*3db0*/  ISETP.LT.OR P4, PT, R21, 0x5a, P4 ;  /* 0x0000005a1500780c */ /* 0x000fe20002781670 */
[----:B------:R0:W2:Y:S01]  /*3dc0*/  MUFU.EX2 R49, R48 ;  /* 0x0000003000317308 */ /* 0x0000a20000000800 */
[----:B------:R-:W-:Y:S01]  /*3dd0*/  FSEL R14, R14, -INF , !P3 ;  /* 0xff8000000e0e7808 */ /* 0x000fe20005800000 */
[----:B-1----:R-:W-:Y:S01]  /*3de0*/  FADD.FTZ R67, R44, R47 ;  /* 0x0000002f2c437221 */ /* 0x002fe20000010000 */
[----:B------:R-:W-:Y:S01]  /*3df0*/  FMNMX.FTZ R21, R11, R4, !PT ;  /* 0x000000040b157209 */ /* 0x000fe20007810000 */
[--C-:B------:R-:W-:Y:S01]  /*3e00*/  FFMA.FTZ R59, R96, UR10, -R45.reuse ;  /* 0x0000000a603b7c23 */ /* 0x100fe2000801082d */
[----:B------:R-:W-:Y:S01]  /*3e10*/  FSEL R15, R15, -INF , !P4 ;  /* 0xff8000000f0f7808 */ /* 0x000fe20006000000 */
[--C-:B------:R-:W-:Y:S01]  /*3e20*/  FFMA.FTZ R60, R98, UR10, -R45.reuse ;  /* 0x0000000a623c7c23 */ /* 0x100fe2000801082d */
[----:B------:R-:W-:Y:S01]  /*3e30*/  FMNMX.FTZ R4, R14, R21, !PT ;  /* 0x000000150e047209 */ /* 0x000fe20007810000 */
[----:B------:R-:W-:Y:S01]  /*3e40*/  MUFU.EX2 R50, R50 ;  /* 0x0000003200327308 */ /* 0x000fe20000000800 */
[--C-:B0-----:R-:W-:Y:S01]  /*3e50*/  FFMA.FTZ R48, R80, UR10, -R45.reuse ;  /* 0x0000000a50307c23 */ /* 0x101fe2000801082d */
[--C-:B------:R-:W-:Y:S01]  /*3e60*/  FFMA.FTZ R64, R64, UR10, -R45.reuse ;  /* 0x0000000a40407c23 */ /* 0x100fe2000801082d */
[----:B------:R-:W-:Y:S01]  /*3e70*/  FMNMX.FTZ R4, R15, R4, !PT ;  /* 0x000000040f047209 */ /* 0x000fe20007810000 */
[--C-:B------:R-:W-:Y:S01]  /*3e80*/  FFMA.FTZ R65, R106, UR10, -R45.reuse ;  /* 0x0000000a6a417c23 */ /* 0x100fe2000801082d */
[----:B------:R-:W-:Y:S01]  /*3e90*/  F2FP.F16.F32.PACK_AB R152, R47, R44 ;  /* 0x0000002c2f98723e */ /* 0x000fe200000000ff */
[----:B------:R-:W-:-:S02]  /*3ea0*/  FFMA.FTZ R20, R20, UR10, -R45 ;  /* 0x0000000a14147c23 */ /* 0x000fc4000801082d */
[----:B------:R-:W0:Y:S01]  /*3eb0*/  SHFL.BFLY PT, R21, R4, 0x2, 0x1f ;  /* 0x0c401f0004157f89 */ /* 0x000e2200000e0000 */
[----:B------:R1:W-:Y:S01]  /*3ec0*/  MUFU.EX2 R55, R54 ;  /* 0x0000003600377308 */ /* 0x0003e20000000800 */
[----:B--2---:R-:W-:-:S07]  /*3ed0*/  F2FP.F16.F32.PACK_AB R154, R49, R46 ;  /* 0x0000002e319a723e */ /* 0x004fce00000000ff */
[----:B------:R2:W3:Y:S01]  /*3ee0*/  MUFU.EX2 R51, R42 ;  /* 0x0000002a00337308 */ /* 0x0004e20000000800 */
[----:B-1----:R-:W-:-:S07]  /*3ef0*/  FFMA.FTZ R54, R100, UR10, -R45 ;  /* 0x0000000a64367c23 */ /* 0x002fce000801082d */
[----:B------:R-:W-:Y:S01]  /*3f00*/  MUFU.EX2 R52, R52 ;  /* 0x0000003400347308 */ /* 0x000fe20000000800 */
[----:B--2---:R-:W-:Y:S01]  /*3f10*/  FFMA.FTZ R42, R84, UR10, -R45 ;  /* 0x0000000a542a7c23 */ /* 0x004fe2000801082d */
[----:B0-----:R-:W-:-:S06]  /*3f20*/  FMNMX.FTZ R21, R4, R21, !PT ;  /* 0x0000001504157209 */ /* 0x001fcc0007810000 */
[----:B------:R0:W-:Y:S01]  /*3f30*/  MUFU.EX2 R61, R54 ;  /* 0x00000036003d7308 */ /* 0x0001e20000000800 */
[----:B---3--:R-:W-:Y:S01]  /*3f40*/  F2FP.F16.F32.PACK_AB R156, R51, R50 ;  /* 0x00000032339c723e */ /* 0x008fe200000000ff */
[----:B------:R-:W1:Y:S06]  /*3f50*/  SHFL.BFLY PT, R4, R21, 0x1, 0x1f ;  /* 0x0c201f0015047f89 */ /* 0x000e6c00000e0000 */
[----:B------:R2:W3:Y:S01]  /*3f60*/  MUFU.EX2 R53, R48 ;  /* 0x0000003000357308 */ /* 0x0004e20000000800 */
[----:B0-----:R-:W-:-:S04]  /*3f70*/  FADD.FTZ R54, R46, R67 ;  /* 0x000000432e367221 */ /* 0x001fc80000010000 */
[----:B------:R-:W-:-:S03]  /*3f80*/  FADD.FTZ R67, R49, R54 ;  /* 0x0000003631437221 */ /* 0x000fc60000010000 */
[----:B------:R-:W0:Y:S01]  /*3f90*/  MUFU.EX2 R24, R24 ;  /* 0x0000001800187308 */ /* 0x000e220000000800 */
[----:B--2---:R-:W-:-:S07]  /*3fa0*/  FFMA.FTZ R48, R86, UR10, -R45 ;  /* 0x0000000a56307c23 */ /* 0x004fce000801082d */
[----:B------:R2:W-:Y:S01]  /*3fb0*/  MUFU.EX2 R63, R62 ;  /* 0x0000003e003f7308 */ /* 0x0005e20000000800 */
[----:B---3--:R-:W-:Y:S02]  /*3fc0*/  F2FP.F16.F32.PACK_AB R158, R53, R52 ;  /* 0x00000034359e723e */ /* 0x008fe400000000ff */
[----:B-1----:R-:W-:-:S04]  /*3fd0*/  FMNMX.FTZ R4, R21, R4, !PT ;  /* 0x0000000415047209 */ /* 0x002fc80007810000 */
[C---:B------:R-:W-:Y:S01]  /*3fe0*/  FSETP.NEU.FTZ.AND P1, PT, R4.reuse, -INF , PT ;  /* 0xff8000000400780b */ /* 0x040fe20003f3d000 */
[----:B------:R-:W-:Y:S01]  /*3ff0*/  FMUL.FTZ R21, R4, UR10 ;  /* 0x0000000a04157c20 */ /* 0x000fe20008410000 */
[----:B--2---:R-:W-:Y:S01]  /*4000*/  FADD.FTZ R62, R50, R67 ;  /* 0x00000043323e7221 */ /* 0x004fe20000010000 */
[----:B------:R1:W2:Y:S03]  /*4010*/  MUFU.EX2 R43, R42 ;  /* 0x0000002a002b7308 */ /* 0x0002a60000000800 */
[----:B------:R-:W-:Y:S01]  /*4020*/  FSEL R21, R21, RZ, P1 ;  /* 0x000000ff15157208 */ /* 0x000fe20000800000 */
[----:B------:R-:W-:-:S04]  /*4030*/  FADD.FTZ R69, R51, R62 ;  /* 0x0000003e33457221 */ /* 0x000fc80000010000 */
        /* <DEDUP_REMOVED lines=9> */
[----:B------:R-:W-:Y:S01]  /*40d0*/  FFMA.FTZ R33, R33, UR10, -R21 ;  /* 0x0000000a21217c23 */ /* 0x000fe20008010815 */
[----:B------:R-:W-:Y:S01]  /*40e0*/  FADD.FTZ R62, R52, R69 ;  /* 0x00000045343e7221 */ /* 0x000fe20000010000 */
[--C-:B------:R-:W-:Y:S01]  /*40f0*/  FFMA.FTZ R34, R34, UR10, -R21.reuse ;  /* 0x0000000a22227c23 */ /* 0x100fe20008010815 */
[----:B------:R-:W-:Y:S01]  /*4100*/  FFMA.FTZ R35, R35, UR10, -R21 ;  /* 0x0000000a23237c23 */ /* 0x000fe20008010815 */
[----:B-1----:R-:W-:Y:S01]  /*4110*/  FFMA.FTZ R42, R92, UR10, -R45 ;  /* 0x0000000a5c2a7c23 */ /* 0x002fe2000801082d */
[----:B------:R-:W1:Y:S01]  /*4120*/  MUFU.EX2 R26, R26 ;  /* 0x0000001a001a7308 */ /* 0x000e620000000800 */
[----:B------:R-:W-:Y:S01]  /*4130*/  FADD.FTZ R69, R53, R62 ;  /* 0x0000003e35457221 */ /* 0x000fe20000010000 */
[--C-:B------:R-:W-:Y:S01]  /*4140*/  FFMA.FTZ R36, R36, UR10, -R21.reuse ;  /* 0x0000000a24247c23 */ /* 0x100fe20008010815 */
[--C-:B------:R-:W-:Y:S01]  /*4150*/  FFMA.FTZ R37, R37, UR10, -R21.reuse ;  /* 0x0000000a25257c23 */ /* 0x100fe20008010815 */
[----:B------:R-:W-:Y:S01]  /*4160*/  FFMA.FTZ R38, R38, UR10, -R21 ;  /* 0x0000000a26267c23 */ /* 0x000fe20008010815 */
[----:B0-----:R-:W-:Y:S01]  /*4170*/  FADD.FTZ R62, R24, R69 ;  /* 0x00000045183e7221 */ /* 0x001fe20000010000 */
[--C-:B------:R-:W-:Y:S01]  /*4180*/  FFMA.FTZ R39, R39, UR10, -R21.reuse ;  /* 0x0000000a27277c23 */ /* 0x100fe20008010815 */
[--C-:B------:R-:W-:Y:S01]  /*4190*/  FFMA.FTZ R40, R40, UR10, -R21.reuse ;  /* 0x0000000a28287c23 */ /* 0x100fe20008010815 */
[----:B------:R-:W0:Y:S01]  /*41a0*/  MUFU.EX2 R27, R27 ;  /* 0x0000001b001b7308 */ /* 0x000e220000000800 */
[----:B--2---:R-:W-:Y:S01]  /*41b0*/  FADD.FTZ R69, R43, R62 ;  /* 0x0000003e2b457221 */ /* 0x004fe20000010000 */
[--C-:B------:R-:W-:Y:S01]  /*41c0*/  FFMA.FTZ R2, R2, UR10, -R21.reuse ;  /* 0x0000000a02027c23 */ /* 0x100fe20008010815 */
[--C-:B------:R-:W-:Y:S01]  /*41d0*/  FFMA.FTZ R13, R13, UR10, -R21.reuse ;  /* 0x0000000a0d0d7c23 */ /* 0x100fe20008010815 */
[--C-:B------:R-:W-:Y:S01]  /*41e0*/  FFMA.FTZ R0, R0, UR10, -R21.reuse ;  /* 0x0000000a00007c23 */ /* 0x100fe20008010815 */
[--C-:B------:R-:W-:Y:S01]  /*41f0*/  FFMA.FTZ R41, R41, UR10, -R21.reuse ;  /* 0x0000000a29297c23 */ /* 0x100fe20008010815 */
[--C-:B------:R-:W-:Y:S01]  /*4200*/  FFMA.FTZ R12, R12, UR10, -R21.reuse ;  /* 0x0000000a0c0c7c23 */ /* 0x100fe20008010815 */
[--C-:B------:R-:W-:Y:S01]  /*4210*/  FFMA.FTZ R11, R11, UR10, -R21.reuse ;  /* 0x0000000a0b0b7c23 */ /* 0x100fe20008010815 */
[----:B------:R-:W2:Y:S01]  /*4220*/  MUFU.EX2 R28, R28 ;  /* 0x0000001c001c7308 */ /* 0x000ea20000000800 */
[----:B-1----:R-:W-:Y:S01]  /*4230*/  FADD.FTZ R54, R25, R26 ;  /* 0x0000001a19367221 */ /* 0x002fe20000010000 */
[--C-:B------:R-:W-:Y:S01]  /*4240*/  FFMA.FTZ R14, R14, UR10, -R21.reuse ;  /* 0x0000000a0e0e7c23 */ /* 0x100fe20008010815 */
[----:B------:R-:W-:Y:S01]  /*4250*/  FFMA.FTZ R15, R15, UR10, -R21 ;  /* 0x0000000a0f0f7c23 */ /* 0x000fe20008010815 */
[----:B------:R-:W-:-:S02]  /*4260*/  F2FP.F16.F32.PACK_AB R160, R43, R24 ;  /* 0x000000182ba0723e */ /* 0x000fc400000000ff */
[----:B------:R-:W-:Y:S02]  /*4270*/  F2FP.F16.F32.PACK_AB R153, R26, R25 ;  /* 0x000000191a99723e */ /* 0x000fe400000000ff */
        /* <DEDUP_REMOVED lines=13> */
[----:B-1----:R-:W-:Y:S01]  /*4350*/  FADD.FTZ R66, R48, R69 ;  /* 0x0000004530427221 */ /* 0x002fe20000010000 */
[----:B------:R-:W-:-:S03]  /*4360*/  F2FP.F16.F32.PACK_AB R162, R55, R48 ;  /* 0x0000003037a2723e */ /* 0x000fc600000000ff */
[----:B------:R-:W-:-:S03]  /*4370*/  FADD.FTZ R69, R55, R66 ;  /* 0x0000004237457221 */ /* 0x000fc60000010000 */
[----:B------:R-:W1:Y:S01]  /*4380*/  MUFU.EX2 R56, R56 ;  /* 0x0000003800387308 */ /* 0x000e620000000800 */
[C---:B0-----:R-:W-:Y:S01]  /*4390*/  FADD.FTZ R62, R32.reuse, R67 ;  /* 0x00000043203e7221 */ /* 0x041fe20000010000 */
[----:B------:R-:W-:-:S06]  /*43a0*/  F2FP.F16.F32.PACK_AB R159, R32, R31 ;  /* 0x0000001f209f723e */ /* 0x000fcc00000000ff */
[----:B------:R-:W0:Y:S01]  /*43b0*/  MUFU.EX2 R34, R34 ;  /* 0x0000002200227308 */ /* 0x000e220000000800 */
[----:B--2---:R-:W-:-:S07]  /*43c0*/  FADD.FTZ R67, R33, R62 ;  /* 0x0000003e21437221 */ /* 0x004fce0000010000 */
[----:B------:R2:W3:Y:S01]  /*43d0*/  MUFU.EX2 R57, R42 ;  /* 0x0000002a00397308 */ /* 0x0004e20000000800 */
[----:B-1----:R-:W-:-:S07]  /*43e0*/  FADD.FTZ R66, R56, R69 ;  /* 0x0000004538427221 */ /* 0x002fce0000010000 */
[----:B------:R-:W1:Y:S01]  /*43f0*/  MUFU.EX2 R35, R35 ;  /* 0x0000002300237308 */ /* 0x000e620000000800 */
[----:B--2---:R-:W-:Y:S01]  /*4400*/  FFMA.FTZ R42, R102, UR10, -R45 ;  /* 0x0000000a662a7c23 */ /* 0x004fe2000801082d */
[----:B0-----:R-:W-:Y:S01]  /*4410*/  FADD.FTZ R62, R34, R67 ;  /* 0x00000043223e7221 */ /* 0x001fe20000010000 */
[----:B------:R-:W-:Y:S01]  /*4420*/  FFMA.FTZ R45, R68, UR10, -R45 ;  /* 0x0000000a442d7c23 */ /* 0x000fe2000801082d */
[----:B------:R-:W-:-:S04]  /*4430*/  F2FP.F16.F32.PACK_AB R161, R34, R33 ;  /* 0x0000002122a1723e */ /* 0x000fc800000000ff */
[----:B------:R-:W0:Y:S01]  /*4440*/  MUFU.EX2 R58, R58 ;  /* 0x0000003a003a7308 */ /* 0x000e220000000800 */
[C---:B---3--:R-:W-:Y:S01]  /*4450*/  FADD.FTZ R69, R57.reuse, R66 ;  /* 0x0000004239457221 */ /* 0x048fe20000010000 */
[----:B------:R-:W-:-:S06]  /*4460*/  F2FP.F16.F32.PACK_AB R164, R57, R56 ;  /* 0x0000003839a4723e */ /* 0x000fcc00000000ff */
[----:B------:R-:W2:Y:S01]  /*4470*/  MUFU.EX2 R36, R36 ;  /* 0x0000002400247308 */ /* 0x000ea20000000800 */
[----:B-1----:R-:W-:-:S07]  /*4480*/  FADD.FTZ R67, R35, R62 ;  /* 0x0000003e23437221 */ /* 0x002fce0000010000 */
[----:B------:R-:W1:Y:S01]  /*4490*/  MUFU.EX2 R59, R59 ;  /* 0x0000003b003b7308 */ /* 0x000e620000000800 */
[----:B0-----:R-:W-:-:S07]  /*44a0*/  FADD.FTZ R62, R58, R69 ;  /* 0x000000453a3e7221 */ /* 0x001fce0000010000 */
[----:B------:R-:W-:Y:S01]  /*44b0*/  MUFU.EX2 R37, R37 ;  /* 0x0000002500257308 */ /* 0x000fe20000000800 */
[----:B--2---:R-:W-:-:S07]  /*44c0*/  F2FP.F16.F32.PACK_AB R163, R36, R35 ;  /* 0x0000002324a3723e */ /* 0x004fce00000000ff */
[----:B------:R-:W0:Y:S01]  /*44d0*/  MUFU.EX2 R60, R60 ;  /* 0x0000003c003c7308 */ /* 0x000e220000000800 */
[----:B-1----:R-:W-:-:S07]  /*44e0*/  F2FP.F16.F32.PACK_AB R166, R59, R58 ;  /* 0x0000003a3ba6723e */ /* 0x002fce00000000ff */
[----:B------:R-:W1:Y:S08]  /*44f0*/  MUFU.EX2 R38, R38 ;  /* 0x0000002600267308 */ /* 0x000e700000000800 */
[----:B------:R-:W-:Y:S01]  /*4500*/  MUFU.EX2 R39, R39 ;  /* 0x0000002700277308 */ /* 0x000fe20000000800 */
[----:B0-----:R-:W-:-:S07]  /*4510*/  F2FP.F16.F32.PACK_AB R168, R61, R60 ;  /* 0x0000003c3da8723e */ /* 0x001fce00000000ff */
[----:B------:R-:W0:Y:S01]  /*4520*/  MUFU.EX2 R42, R42 ;  /* 0x0000002a002a7308 */ /* 0x000e220000000800 */
[----:B-1----:R-:W-:-:S07]  /*4530*/  F2FP.F16.F32.PACK_AB R165, R38, R37 ;  /* 0x0000002526a5723e */ /* 0x002fce00000000ff */
[----:B------:R-:W1:Y:S08]  /*4540*/  MUFU.EX2 R40, R40 ;  /* 0x0000002800287308 */ /* 0x000e700000000800 */
[----:B------:R2:W-:Y:S01]  /*4550*/  MUFU.EX2 R54, R2 ;  /* 0x0000000200367308 */ /* 0x0005e20000000800 */
[----:B0-----:R-:W-:-:S07]  /*4560*/  F2FP.F16.F32.PACK_AB R170, R63, R42 ;  /* 0x0000002a3faa723e */ /* 0x001fce00000000ff */
[----:B------:R-:W0:Y:S01]  /*4570*/  MUFU.EX2 R13, R13 ;  /* 0x0000000d000d7308 */ /* 0x000e220000000800 */
[----:B--2---:R-:W-:Y:S01]  /*4580*/  FADD.FTZ R2, R36, R67 ;  /* 0x0000004324027221 */ /* 0x004fe20000010000 */
[----:B------:R-:W-:Y:S01]  /*4590*/  FADD.FTZ R67, R59, R62 ;  /* 0x0000003e3b437221 */ /* 0x000fe20000010000 */
[----:B-1----:R-:W-:Y:S02]  /*45a0*/  F2FP.F16.F32.PACK_AB R167, R40, R39 ;  /* 0x0000002728a7723e */ /* 0x002fe400000000ff */
[----:B------:R-:W-:Y:S01]  /*45b0*/  FADD.FTZ R21, R37, R2 ;  /* 0x0000000225157221 */ /* 0x000fe20000010000 */
[----:B------:R-:W-:Y:S02]  /*45c0*/  FADD.FTZ R44, R60, R67 ;  /* 0x000000433c2c7221 */ /* 0x000fe40000010000 */
[----:B------:R-:W1:Y:S01]  /*45d0*/  MUFU.EX2 R64, R64 ;  /* 0x0000004000407308 */ /* 0x000e620000000800 */
[----:B------:R-:W-:Y:S01]  /*45e0*/  FADD.FTZ R2, R38, R21 ;  /* 0x0000001526027221 */ /* 0x000fe20000010000 */
[----:B------:R-:W-:-:S03]  /*45f0*/  FADD.FTZ R47, R61, R44 ;  /* 0x0000002c3d2f7221 */ /* 0x000fc60000010000 */
[----:B------:R-:W-:Y:S01]  /*4600*/  FADD.FTZ R21, R39, R2 ;  /* 0x0000000227157221 */ /* 0x000fe20000010000 */
[----:B------:R-:W-:Y:S02]  /*4610*/  FADD.FTZ R44, R42, R47 ;  /* 0x0000002f2a2c7221 */ /* 0x000fe40000010000 */
[----:B------:R-:W2:Y:S01]  /*4620*/  MUFU.EX2 R65, R65 ;  /* 0x0000004100417308 */ /* 0x000ea20000000800 */
[----:B------:R-:W-:Y:S01]  /*4630*/  FADD.FTZ R2, R40, R21 ;  /* 0x0000001528027221 */ /* 0x000fe20000010000 */
[----:B------:R-:W-:Y:S01]  /*4640*/  FADD.FTZ R43, R63, R44 ;  /* 0x0000002c3f2b7221 */ /* 0x000fe20000010000 */
[----:B0-----:R-:W-:Y:S02]  /*4650*/  F2FP.F16.F32.PACK_AB R169, R54, R13 ;  /* 0x0000000d36a9723e */ /* 0x001fe400000000ff */
[----:B------:R-:W-:-:S03]  /*4660*/  FADD.FTZ R21, R13, R2 ;  /* 0x000000020d157221 */ /* 0x000fc60000010000 */
[----:B------:R-:W0:Y:S01]  /*4670*/  MUFU.EX2 R0, R0 ;  /* 0x0000000000007308 */ /* 0x000e220000000800 */
[----:B-1----:R-:W-:Y:S01]  /*4680*/  FADD.FTZ R2, R64, R43 ;  /* 0x0000002b40027221 */ /* 0x002fe20000010000 */
[----:B------:R-:W-:-:S06]  /*4690*/  FADD.FTZ R21, R54, R21 ;  /* 0x0000001536157221 */ /* 0x000fcc0000010000 */
        /* <DEDUP_REMOVED lines=11> */
[C---:B0-----:R-:W-:Y:S01]  /*4750*/  F2FP.F16.F32.PACK_AB R174, R45.reuse, R20 ;  /* 0x000000142dae723e */ /* 0x041fe200000000ff */
[----:B------:R-:W-:-:S06]  /*4760*/  FADD.FTZ R2, R45, R24 ;  /* 0x000000182d027221 */ /* 0x000fcc0000010000 */
[----:B------:R-:W0:Y:S01]  /*4770*/  MUFU.EX2 R14, R14 ;  /* 0x0000000e000e7308 */ /* 0x000e220000000800 */
[----:B-1----:R-:W-:-:S07]  /*4780*/  FADD.FTZ R20, R12, R21 ;  /* 0x000000150c147221 */ /* 0x002fce0000010000 */
[----:B------:R-:W1:Y:S01]  /*4790*/  MUFU.EX2 R15, R15 ;  /* 0x0000000f000f7308 */ /* 0x000e620000000800 */
[C---:B--2---:R-:W-:Y:S01]  /*47a0*/  FADD.FTZ R21, R11.reuse, R20 ;  /* 0x000000140b157221 */ /* 0x044fe20000010000 */
[----:B------:R-:W-:-:S03]  /*47b0*/  F2FP.F16.F32.PACK_AB R173, R11, R12 ;  /* 0x0000000c0bad723e */ /* 0x000fc600000000ff */
[----:B0-----:R-:W-:-:S04]  /*47c0*/  FADD.FTZ R20, R14, R21 ;  /* 0x000000150e147221 */ /* 0x001fc80000010000 */
[C---:B-1----:R-:W-:Y:S01]  /*47d0*/  FADD.FTZ R0, R15.reuse, R20 ;  /* 0x000000140f007221 */ /* 0x042fe20000010000 */
[----:B------:R-:W-:Y:S01]  /*47e0*/  F2FP.F16.F32.PACK_AB R175, R15, R14 ;  /* 0x0000000e0faf723e */ /* 0x000fe200000000ff */
[----:B------:R-:W-:Y:S06]  /*47f0*/  @!P0 BRA `(.L_x_2374) ;  /* 0x0000000000048947 */ /* 0x000fec0003800000 */
[----:B------:R-:W-:Y:S01]  /*4800*/  BPT.TRAP 0x1 ;  /* 0x000000040000795c */ /* 0x000fe20000300000 */
.L_x_2374:
[----:B------:R0:W1:Y:S01]  /*4810*/  SYNCS.PHASECHK.TRANS64.TRYWAIT P1, [R3+URZ+0x22850], R10 ;  /* 0x0228500a030075a7 */ /* 0x000062000802017f */
[----:B------:R-:W-:Y:S05]  /*4820*/  @!P0 BRA `(.L_x_2375) ;  /* 0x0000000000048947 */ /* 0x000fea0003800000 */
[----:B------:R-:W-:Y:S01]  /*4830*/  BPT.TRAP 0x1 ;  /* 0x000000040000795c */ /* 0x000fe20000300000 */
.L_x_2375:
[----:B-1----:R-:W-:Y:S05]  /*4840*/  @P1 BRA `(.L_x_2376) ;  /* 0x0000000000081947 */ /* 0x002fea0003800000 */
[----:B------:R-:W1:Y:S02]  /*4850*/  SYNCS.PHASECHK.TRANS64.TRYWAIT P1, [R3+URZ+0x22850], R10 ;  /* 0x0228500a030075a7 */ /* 0x000e64000802017f */
[----:B-1----:R-:W-:Y:S05]  /*4860*/  @!P1 BRA `(.L_x_2377) ;  /* 0x0000013400189947 */ /* 0x002fea0003800000 */
.L_x_2376:
[----:B------:R-:W-:Y:S01]  /*4870*/  R2UR UR6, R8 ;  /* 0x00000000080672ca */ /* 0x000fe200000e0000 */
[----:B------:R2:W-:Y:S01]  /*4880*/  BAR.SYNC.DEFER_BLOCKING R9, 0x100 ;  /* 0x000400090000751d */ /* 0x0005e20000010000 */
[----:B------:R-:W-:-:S05]  /*4890*/  ISETP.NE.AND P2, PT, R6, 0x1, PT ;  /* 0x000000010600780c */ /* 0x000fca0003f45270 */
[----:B------:R-:W-:Y:S01]  /*48a0*/  UMOV UR7, 0x40000040 ;  /* 0x4000004000077882 */ /* 0x000fe20000000000 */
[----:B------:R-:W3:Y:S05]  /*48b0*/  S2R R11, SR_TID.X ;  /* 0x00000000000b7919 */ /* 0x000eea0000002100 */
[----:B------:R-:W-:Y:S02]  /*48c0*/  UIADD3 UR6, UR6, 0x400, URZ ;  /* 0x0000040006067890 */ /* 0x000fe4000fffe03f */
[----:B------:R-:W2:Y:S02]  /*48d0*/  @P2 LDC R8, c[0x0][0x44c] ;  /* 0x00011300ff082b82 */ /* 0x000ea40000000800 */
[----:B------:R-:W-:-:S04]  /*48e0*/  USHF.R.U32.HI UR6, URZ, 0x4, UR6 ;  /* 0x000000043f067899 */ /* 0x000fc80008011606 */
[----:B------:R-:W-:Y:S02]  /*48f0*/  ULOP3.LUT UR6, UR6, 0x3fff, URZ, 0xc0, !UPT ;  /* 0x00003fff06067892 */ /* 0x000fe4000f8ec03f */
[----:B01----:R-:W0:Y:S02]  /*4900*/  @P2 LDC R10, c[0x0][0x450] ;  /* 0x00011400ff0a2b82 */ /* 0x003e240000000800 */
        /* <DEDUP_REMOVED lines=8> */
[----:B---3--:R-:W-:Y:S02]  /*4990*/  LOP3.LUT P1, RZ, R11, 0x7f, RZ, 0xc0, !PT ;  /* 0x0000007f0bff7812 */ /* 0x008fe4000782c0ff */
[----:B------:R-:W-:Y:S01]  /*49a0*/  IMAD.U32 R8, RZ, RZ, UR43 ;  /* 0x0000002bff087e24 */ /* 0x000fe2000f8e00ff */
[----:B0-----:R-:W-:-:S04]  /*49b0*/  @P2 SHF.R.U32.HI R8, RZ, R10, R9 ;  /* 0x0000000aff082219 */ /* 0x001fc80000011609 */
[----:B------:R-:W-:-:S06]  /*49c0*/  IADD3 R8, R8, R17, -R16 ;  /* 0x0000001108087210 */ /* 0x000fcc0007ffe810 */
        /* <DEDUP_REMOVED lines=47> */
.L_x_2379:
[----:B------:R-:W-:-:S11]  /*4cc0*/  UISETP.NE.AND UP1, UPT, UR15, 0x1, UPT ;  /* 0x000000010f00788c */ /* 0x000fd6000bf25270 */
[----:B------:R-:W-:Y:S02]  /*4cd0*/  @UP1 ULDC.64 UR18, c[0x0][0x9e8] ;  /* 0x00027a0000121ab9 */ /* 0x000fe40000000a00 */
[----:B------:R-:W-:-:S04]  /*4ce0*/  UIMAD.WIDE.U32 UR6, UR11, UR18, URZ ;  /* 0x000000120b0672a5 */ /* 0x000fc8000f8e003f */
[----:B------:R-:W-:-:S12]  /*4cf0*/  @UP1 USHF.R.U32.HI UR11, URZ, UR19, UR7 ;  /* 0x000000133f0b1299 */ /* 0x000fd80008011607 */
.L_x_2380:
[----:B------:R-:W-:-:S04]  /*4d00*/  UIMAD UR11, UR11, UR15, UR15 ;  /* 0x0000000f0b0b72a4 */ /* 0x000fc8000f8e020f */
[----:B------:R-:W-:-:S04]  /*4d10*/  UISETP.LT.AND UP1, UPT, UR14, UR11, UPT ;  /* 0x0000000b0e00728c */ /* 0x000fc8000bf21270 */
[----:B------:R-:W-:-:S12]  /*4d20*/  USEL UR14, UR14, UR11, UP1 ;  /* 0x0000000b0e0e7287 */ /* 0x000fd80008800000 */
.L_x_2378:
        /* <DEDUP_REMOVED lines=11> */
.L_x_2398:
[----:B------:R-:W-:-:S04]  /*4de0*/  UIADD3 UR37, UR37, 0x1, URZ ;  /* 0x0000000125257890 */ /* 0x000fc8000fffe03f */
[----:B------:R-:W-:-:S04]  /*4df0*/  UISETP.NE.AND UP1, UPT, UR37, 0x2, UPT ;  /* 0x000000022500788c */ /* 0x000fc8000bf25270 */
[----:B------:R-:W-:Y:S02]  /*4e00*/  USEL UR6, URZ, 0x1, UP1 ;  /* 0x000000013f067887 */ /* 0x000fe40008800000 */
[----:B------:R-:W-:Y:S02]  /*4e10*/  USEL UR37, UR37, URZ, UP1 ;  /* 0x0000003f25257287 */ /* 0x000fe40008800000 */
[----:B------:R-:W-:Y:S01]  /*4e20*/  ULOP3.LUT UR38, UR38, UR6, URZ, 0x3c, !UPT ;  /* 0x0000000626267292 */ /* 0x000fe2000f8e3c3f */
[----:B0-----:R-:W-:Y:S11]  /*4e30*/  @!P0 BRA `(.L_x_2382) ;  /* 0x0000000000048947 */ /* 0x001ff60003800000 */
[----:B------:R-:W-:Y:S01]  /*4e40*/  BPT.TRAP 0x1 ;  /* 0x000000040000795c */ /* 0x000fe20000300000 */
.L_x_2382:
        /* <DEDUP_REMOVED lines=9> */
.L_x_2383:
[----:B-1----:R-:W-:Y:S05]  /*4ee0*/  @P1 BRA `(.L_x_2384) ;  /* 0x0000000000081947 */ /* 0x002fea0003800000 */
[----:B------:R-:W1:Y:S02]  /*4ef0*/  SYNCS.PHASECHK.TRANS64.TRYWAIT P1, [UR28+0x22830], R8 ;  /* 0x02283008ff0075a7 */ /* 0x000e64000802015c */
[----:B-1----:R-:W-:Y:S05]  /*4f00*/  @!P1 BRA `(.L_x_2385) ;  /* 0x0000012c00849947 */ /* 0x002fea0003800000 */
.L_x_2384:
        /* <DEDUP_REMOVED lines=14> */
[----:B--2---:R-:W-:Y:S02]  /*4ff0*/  LOP3.LUT P1, RZ, R11, 0x7f, RZ, 0xc0, !PT ;  /* 0x0000007f0bff7812 */ /* 0x004fe4000782c0ff */
[----:B------:R-:W-:Y:S01]  /*5000*/  SHF.R.U32.HI R11, RZ, 0x7, R11 ;  /* 0x00000007ff0b7819 */ /* 0x000fe2000001160b */
        /* <DEDUP_REMOVED lines=24> */
[----:B------:R-:W-:Y:S01]  /*5190*/  IMAD.U32 R177, RZ, RZ, UR28 ;  /* 0x0000001cffb17e24 */ /* 0x000fe2000f8e00ff */
[----:B---3--:R-:W-:Y:S01]  /*51a0*/  @P2 SHF.R.U32.HI R194, RZ, R10, R7 ;  /* 0x0000000affc22219 */ /* 0x008fe20000011607 */
        /* <DEDUP_REMOVED lines=46> */
[----:B------:R-:W3:Y:S04]  /*5490*/  MUFU.TANH R13, R13 ;  /* 0x0000000d000d7308 */ /* 0x000ee80000002400 */
[----:B------:R-:W-:-:S04]  /*54a0*/  IADD3 R11, -R16, R11, R17 ;  /* 0x0000000b100b7210 */ /* 0x000fc80007ffe111 */
[----:B------:R-:W4:Y:S01]  /*54b0*/  MUFU.TANH R14, R14 ;  /* 0x0000000e000e7308 */ /* 0x000f220000002400 */
[C---:B------:R-:W-:Y:S02]  /*54c0*/  VIADD R199, R11.reuse, UR27 ;  /* 0x0000001b0bc77c36 */ /* 0x040fe40008000000 */
[----:B------:R-:W-:Y:S02]  /*54d0*/  VIADD R198, R11, UR22 ;  /* 0x000000160bc67c36 */ /* 0x000fe40008000000 */
        /* <DEDUP_REMOVED lines=49> */
[----:B------:R-:W-:Y:S01]  /*57f0*/  IADD3 R213, -R16, R17, R213 ;  /* 0x0000001110d57210 */ /* 0x000fe20007ffe1d5 */
        /* <DEDUP_REMOVED lines=11> */
.L_x_2388:
[----:B------:R-:W-:-:S05]  /*58b0*/  IMAD.U32 R214, RZ, RZ, UR25 ;  /* 0x00000019ffd67e24 */ /* 0x000fca000f8e00ff */
[----:B------:R-:W-:-:S13]  /*58c0*/  ISETP.NE.AND P1, PT, R214, 0x1, PT ;  /* 0x00000001d600780c */ /* 0x000fda0003f25270 */
[----:B------:R-:W1:Y:S02]  /*58d0*/  @P1 LDC.64 R10, c[0x0][0x9e8] ;  /* 0x00027a00ff0a1b82 */ /* 0x000e640000000a00 */
[----:B-1----:R-:W-:-:S05]  /*58e0*/  @P1 IMAD.HI.U32 R10, R213, R10, RZ ;  /* 0x0000000ad50a1227 */ /* 0x002fca00078e00ff */
[----:B------:R-:W-:-:S07]  /*58f0*/  @P1 SHF.R.U32.HI R213, RZ, R11, R10 ;  /* 0x0000000bffd51219 */ /* 0x000fce000001160a */
.L_x_2389:
[----:B------:R-:W-:Y:S05]  /*5900*/  BSYNC B0 ;  /* 0x0000000000007941 */ /* 0x000fea0003800000 */
.L_x_2387:
[----:B------:R-:W-:-:S04]  /*5910*/  IMAD R10, R18, -0x2, R189 ;  /* 0xfffffffe120a7824 */ /* 0x000fc800078e02bd */
[----:B------:R-:W-:-:S05]  /*5920*/  IMAD R10, R213, R214, R10 ;  /* 0x000000d6d50a7224 */ /* 0x000fca00078e020a */
[----:B------:R-:W-:Y:S02]  /*5930*/  VIADDMNMX R197, R10, R214, R197, PT ;  /* 0x000000d60ac57246 */ /* 0x000fe400038001c5 */
[----:B------:R-:W-:-:S07]  /*5940*/  VIMNMX R196, R196, R10, !PT ;  /* 0x0000000ac4c47248 */ /* 0x000fce0007fe0100 */
.L_x_2386:
[----:B------:R-:W2:Y:S01]  /*5950*/  LDL.LU R213, [R1] ;  /* 0x0000000001d57983 */ /* 0x000ea20000300800 */
[C---:B------:R-:W-:Y:S02]  /*5960*/  ISETP.GE.AND P2, PT, R189.reuse, 0x1, PT ;  /* 0x00000001bd00780c */ /* 0x040fe40003f46270 */
[C---:B------:R-:W-:Y:S02]  /*5970*/  ISETP.GE.AND P1, PT, R189.reuse, 0x2, PT ;  /* 0x00000002bd00780c */ /* 0x040fe40003f26270 */
[----:B------:R-:W-:Y:S02]  /*5980*/  ISETP.GT.AND P3, PT, R196, RZ, !P2 ;  /* 0x000000ffc400720c */ /* 0x000fe40005764270 */
[----:B------:R-:W-:Y:S02]  /*5990*/  ISETP.GE.AND P4, PT, R189, 0x9, PT ;  /* 0x00000009bd00780c */ /* 0x000fe40003f86270 */
[----:B------:R-:W-:-:S04]  /*59a0*/  ISETP.LT.OR P3, PT, R197, 0x1, P3 ;  /* 0x00000001c500780c */ /* 0x000fc80001f61670 */
[----:B------:R-:W-:Y:S02]  /*59b0*/  FSEL R214, R13, -INF , !P3 ;  /* 0xff8000000dd67808 */ /* 0x000fe40005800000 */
[----:B------:R-:W-:Y:S01]  /*59c0*/  ISETP.GE.AND P3, PT, R189, 0xa, PT ;  /* 0x0000000abd00780c */ /* 0x000fe20003f66270 */
[----:B------:R-:W1:Y:S02]  /*59d0*/  SHFL.IDX PT, R13, R194, 0x1, 0x1c1f ;  /* 0x003c1f00c20d7f89 */ /* 0x000e6400000e0000 */
[--C-:B-1----:R-:W-:Y:S02]  /*59e0*/  IMAD.IADD R199, R199, 0x1, R13.reuse ;  /* 0x00000001c7c77824 */ /* 0x102fe400078e020d */
[----:B------:R-:W-:Y:S01]  /*59f0*/  IMAD.IADD R198, R198, 0x1, R13 ;  /* 0x00000001c6c67824 */ /* 0x000fe200078e020d */
[----:B--2---:R-:W-:-:S04]  /*5a00*/  LOP3.LUT R213, R213, 0xfffbffff, RZ, 0xc0, !PT ;  /* 0xfffbffffd5d57812 */ /* 0x004fc800078ec0ff */
[----:B------:R-:W-:Y:S02]  /*5a10*/  @P2 LOP3.LUT R213, R213, 0x40000, RZ, 0xfc, !PT ;  /* 0x00040000d5d52812 */ /* 0x000fe400078efcff */
[----:B------:R-:W-:Y:S02]  /*5a20*/  ISETP.GT.AND P2, PT, R196, 0x1, !P1 ;  /* 0x00000001c400780c */ /* 0x000fe40004f44270 */
[----:B------:R-:W-:Y:S02]  /*5a30*/  LOP3.LUT R213, R213, 0xfffffffd, RZ, 0xc0, !PT ;  /* 0xfffffffdd5d57812 */ /* 0x000fe400078ec0ff */
[----:B------:R-:W-:Y:S02]  /*5a40*/  ISETP.LT.OR P2, PT, R197, 0x2, P2 ;  /* 0x00000002c500780c */ /* 0x000fe40001741670 */
[----:B------:R-:W-:Y:S02]  /*5a50*/  @P4 LOP3.LUT R213, R213, 0x2, RZ, 0xfc, !PT ;  /* 0x00000002d5d54812 */ /* 0x000fe400078efcff */
[----:B------:R-:W-:-:S02]  /*5a60*/  FSEL R14, R14, -INF , !P2 ;  /* 0xff8000000e0e7808 */ /* 0x000fc40005000000 */
[C---:B------:R-:W-:Y:S02]  /*5a70*/  ISETP.GT.AND P2, PT, R196.reuse, 0x8, !P4 ;  /* 0x00000008c400780c */ /* 0x040fe40006744270 */
[----:B------:R-:W-:Y:S02]  /*5a80*/  LOP3.LUT R213, R213, 0xfffffffb, RZ, 0xc0, !PT ;  /* 0xfffffffbd5d57812 */ /* 0x000fe400078ec0ff */
[----:B------:R-:W-:Y:S02]  /*5a90*/  ISETP.LT.OR P2, PT, R197, 0x9, P2 ;  /* 0x00000009c500780c */ /* 0x000fe40001741670 */
[----:B------:R-:W-:Y:S02]  /*5aa0*/  @P3 LOP3.LUT R213, R213, 0x4, RZ, 0xfc, !PT ;  /* 0x00000004d5d53812 */ /* 0x000fe400078efcff */
[----:B0-----:R-:W-:Y:S02]  /*5ab0*/  FSEL R21, R21, -INF , !P2 ;  /* 0xff80000015157808 */ /* 0x001fe40005000000 */
[----:B------:R-:W-:-:S02]  /*5ac0*/  ISETP.GT.AND P2, PT, R196, 0x9, !P3 ;  /* 0x00000009c400780c */ /* 0x000fc40005f44270 */
[----:B------:R-:W-:Y:S02]  /*5ad0*/  ISETP.GE.AND P3, PT, R189, 0x11, PT ;  /* 0x00000011bd00780c */ /* 0x000fe40003f66270 */
[----:B------:R-:W-:Y:S02]  /*5ae0*/  ISETP.LT.OR P2, PT, R197, 0xa, P2 ;  /* 0x0000000ac500780c */ /* 0x000fe40001741670 */
[----:B------:R-:W-:Y:S02]  /*5af0*/  LOP3.LUT R213, R213, 0xfffffff7, RZ, 0xc0, !PT ;  /* 0xfffffff7d5d57812 */ /* 0x000fe400078ec0ff */
        /* <DEDUP_REMOVED lines=108> */
[----:B------:R-:W-:-:S03]  /*61c0*/  ISETP.GT.AND P6, PT, R196, 0x59, !P6 ;  /* 0x00000059c400780c */ /* 0x000fc600077c4270 */
[----:B------:R0:W-:Y:S01]  /*61d0*/  STL [R1], R213 ;  /* 0x000000d501007387 */ /* 0x0001e20000100800 */
[----:B------:R-:W-:-:S04]  /*61e0*/  ISETP.LT.OR P6, PT, R197, 0x5a, P6 ;  /* 0x0000005ac500780c */ /* 0x000fc800037c1670 */
[----:B------:R-:W-:Y:S02]  /*61f0*/  FSEL R195, R195, -INF , !P6 ;  /* 0xff800000c3c37808 */ /* 0x000fe40007000000 */
[----:B------:R-:W-:-:S13]  /*6200*/  PLOP3.LUT P6, PT, PT, PT, UP0, 0x40, 0x0 ;  /* 0x000000000000781c */ /* 0x000fda0003fce808 */
[----:B0-----:R-:W-:Y:S05]  /*6210*/  @P6 BRA `(.L_x_2390) ;  /* 0x0000000000586947 */ /* 0x001fea0003800000 */
[----:B------:R-:W-:Y:S01]  /*6220*/  IADD3 R13, -R16, R17, R13 ;  /* 0x00000011100d7210 */ /* 0x000fe20007ffe10d */
        /* <DEDUP_REMOVED lines=11> */
.L_x_2392:
[----:B------:R-:W-:-:S05]  /*62e0*/  IMAD.U32 R194, RZ, RZ, UR25 ;  /* 0x00000019ffc27e24 */ /* 0x000fca000f8e00ff */
[----:B------:R-:W-:-:S13]  /*62f0*/  ISETP.NE.AND P6, PT, R194, 0x1, PT ;  /* 0x00000001c200780c */ /* 0x000fda0003fc5270 */
[----:B------:R-:W0:Y:S02]  /*6300*/  @P6 LDC.64 R10, c[0x0][0x9e8] ;  /* 0x00027a00ff0a6b82 */ /* 0x000e240000000a00 */
[----:B0-----:R-:W-:-:S05]  /*6310*/  @P6 IMAD.HI.U32 R10, R13, R10, RZ ;  /* 0x0000000a0d0a6227 */ /* 0x001fca00078e00ff */
[----:B------:R-:W-:-:S07]  /*6320*/  @P6 SHF.R.U32.HI R13, RZ, R11, R10 ;  /* 0x0000000bff0d6219 */ /* 0x000fce000001160a */
.L_x_2393:
[----:B------:R-:W-:Y:S05]  /*6330*/  BSYNC B0 ;  /* 0x0000000000007941 */ /* 0x000fea0003800000 */
.L_x_2391:
[----:B------:R-:W-:-:S04]  /*6340*/  IMAD R189, R18, -0x2, R189 ;  /* 0xfffffffe12bd7824 */ /* 0x000fc800078e02bd */
[----:B------:R-:W-:-:S05]  /*6350*/  IMAD R13, R13, R194, R189 ;  /* 0x000000c20d0d7224 */ /* 0x000fca00078e02bd */
[----:B------:R-:W-:Y:S02]  /*6360*/  VIADDMNMX R199, R13, R194, R199, PT ;  /* 0x000000c20dc77246 */ /* 0x000fe400038001c7 */
[----:B------:R-:W-:-:S07]  /*6370*/  VIMNMX R198, R198, R13, !PT ;  /* 0x0000000dc6c67248 */ /* 0x000fce0007fe0100 */
.L_x_2390:
        /* <DEDUP_REMOVED lines=156> */
[----:B------:R-:W-:Y:S01]  /*6d40*/  FFMA.FTZ R193, R193, UR10, -R11 ;  /* 0x0000000ac1c17c23 */ /* 0x000fe2000801080b */
[----:B------:R-:W-:-:S04]  /*6d50*/  FMNMX.FTZ R189, R165, R152, !PT ;  /* 0x00000098a5bd7209 */ /* 0x000fc80007810000 */
[----:B------:R-:W-:Y:S01]  /*6d60*/  FMNMX.FTZ R152, R166, R189, !PT ;  /* 0x000000bda6987209 */ /* 0x000fe20007810000 */
[----:B------:R-:W-:Y:S03]  /*6d70*/  MUFU.EX2 R155, R155 ;  /* 0x0000009b009b7308 */ /* 0x000fe60000000800 */
        /* <DEDUP_REMOVED lines=14> */
[----:B------:R-:W-:Y:S01]  /*6e60*/  MUFU.EX2 R164, R164 ;  /* 0x000000a400a47308 */ /* 0x000fe20000000800 */
[----:B------:R-:W-:Y:S01]  /*6e70*/  FSEL R152, R192, -INF , !P2 ;  /* 0xff800000c0987808 */ /* 0x000fe20005000000 */
[--C-:B------:R-:W-:Y:S01]  /*6e80*/  FFMA.FTZ R192, R176, UR10, -R11.reuse ;  /* 0x0000000ab0c07c23 */ /* 0x100fe2000801080b */
[----:B------:R-:W-:Y:S02]  /*6e90*/  FMNMX.FTZ R189, R191, R196, !PT ;  /* 0x000000c4bfbd7209 */ /* 0x000fe40007810000 */
[----:B------:R-:W-:Y:S02]  /*6ea0*/  FSEL R176, R10, RZ, P1 ;  /* 0x000000ff0ab07208 */ /* 0x000fe40000800000 */
[----:B------:R-:W-:Y:S01]  /*6eb0*/  FMNMX.FTZ R189, R152, R189, !PT ;  /* 0x000000bd98bd7209 */ /* 0x000fe20007810000 */
[----:B------:R-:W-:Y:S04]  /*6ec0*/  MUFU.EX2 R167, R167 ;  /* 0x000000a700a77308 */ /* 0x000fe80000000800 */
[----:B------:R-:W0:Y:S04]  /*6ed0*/  SHFL.BFLY PT, R196, R189, 0x2, 0x1f ;  /* 0x0c401f00bdc47f89 */ /* 0x000e2800000e0000 */
[----:B------:R-:W-:Y:S08]  /*6ee0*/  MUFU.EX2 R168, R168 ;  /* 0x000000a800a87308 */ /* 0x000ff00000000800 */
[----:B------:R-:W-:Y:S08]  /*6ef0*/  MUFU.EX2 R171, R171 ;  /* 0x000000ab00ab7308 */ /* 0x000ff00000000800 */
[----:B------:R-:W-:Y:S01]  /*6f00*/  MUFU.EX2 R172, R172 ;  /* 0x000000ac00ac7308 */ /* 0x000fe20000000800 */
[----:B0-----:R-:W-:Y:S01]  /*6f10*/  FMNMX.FTZ R196, R189, R196, !PT ;  /* 0x000000c4bdc47209 */ /* 0x001fe20007810000 */
[----:B------:R-:W-:Y:S01]  /*6f20*/  FFMA.FTZ R189, R190, UR10, -R11 ;  /* 0x0000000abebd7c23 */ /* 0x000fe2000801080b */
[----:B------:R-:W-:-:S05]  /*6f30*/  FADD.FTZ R190, -R176, R5 ;  /* 0x00000005b0be7221 */ /* 0x000fca0000010100 */
[----:B------:R-:W-:Y:S01]  /*6f40*/  MUFU.EX2 R5, R193 ;  /* 0x000000c100057308 */ /* 0x000fe20000000800 */
[----:B------:R-:W0:Y:S01]  /*6f50*/  SHFL.BFLY PT, R197, R196, 0x1, 0x1f ;  /* 0x0c201f00c4c57f89 */ /* 0x000e2200000e0000 */
[----:B------:R-:W-:-:S06]  /*6f60*/  FMUL.FTZ R190, R190, UR10 ;  /* 0x0000000abebe7c20 */ /* 0x000fcc0008410000 */
[----:B------:R-:W1:Y:S08]  /*6f70*/  MUFU.EX2 R190, R190 ;  /* 0x000000be00be7308 */ /* 0x000e700000000800 */
[----:B------:R-:W2:Y:S08]  /*6f80*/  MUFU.EX2 R175, R175 ;  /* 0x000000af00af7308 */ /* 0x000eb00000000800 */
[----:B------:R-:W3:Y:S01]  /*6f90*/  MUFU.EX2 R192, R192 ;  /* 0x000000c000c07308 */ /* 0x000ee20000000800 */
[----:B0-----:R-:W-:Y:S01]  /*6fa0*/  FMNMX.FTZ R176, R196, R197, !PT ;  /* 0x000000c5c4b07209 */ /* 0x001fe20007810000 */
[----:B------:R-:W-:Y:S01]  /*6fb0*/  FFMA.FTZ R196, R195, UR10, -R11 ;  /* 0x0000000ac3c47c23 */ /* 0x000fe2000801080b */
[----:B-1----:R-:W-:Y:S01]  /*6fc0*/  FFMA.FTZ R11, R190, R2, R13 ;  /* 0x00000002be0b7223 */ /* 0x002fe2000001000d */
[-C--:B------:R-:W-:Y:S01]  /*6fd0*/  FMUL.FTZ R24, R24, R190.reuse ;  /* 0x000000be18187220 */ /* 0x080fe20000410000 */
[C---:B------:R-:W-:Y:S01]  /*6fe0*/  FSETP.NEU.FTZ.AND P1, PT, R176.reuse, -INF , PT ;  /* 0xff800000b000780b */ /* 0x040fe20003f3d000 */
[----:B------:R-:W-:Y:S01]  /*6ff0*/  FMUL.FTZ R197, R176, UR10 ;  /* 0x0000000ab0c57c20 */ /* 0x000fe20008410000 */
[----:B------:R-:W-:Y:S01]  /*7000*/  FADD.FTZ R2, R14, R11 ;  /* 0x0000000b0e027221 */ /* 0x000fe20000010000 */
[----:B------:R-:W0:Y:S01]  /*7010*/  MUFU.EX2 R180, R180 ;  /* 0x000000b400b47308 */ /* 0x000e220000000800 */
[-C--:B------:R-:W-:Y:S01]  /*7020*/  FMUL.FTZ R25, R25, R190.reuse ;  /* 0x000000be19197220 */ /* 0x080fe20000410000 */
[-C--:B------:R-:W-:Y:S01]  /*7030*/  FMUL.FTZ R28, R28, R190.reuse ;  /* 0x000000be1c1c7220 */ /* 0x080fe20000410000 */
[----:B------:R-:W-:Y:S01]  /*7040*/  FSEL R195, R197, RZ, P1 ;  /* 0x000000ffc5c37208 */ /* 0x000fe20000800000 */
[-C--:B------:R-:W-:Y:S01]  /*7050*/  FMUL.FTZ R29, R29, R190.reuse ;  /* 0x000000be1d1d7220 */ /* 0x080fe20000410000 */
[-C--:B------:R-:W-:Y:S01]  /*7060*/  FMUL.FTZ R32, R32, R190.reuse ;  /* 0x000000be20207220 */ /* 0x080fe20000410000 */
[-C--:B------:R-:W-:Y:S01]  /*7070*/  FMUL.FTZ R33, R33, R190.reuse ;  /* 0x000000be21217220 */ /* 0x080fe20000410000 */
[-C--:B------:R-:W-:Y:S01]  /*7080*/  FMUL.FTZ R36, R36, R190.reuse ;  /* 0x000000be24247220 */ /* 0x080fe20000410000 */
[--C-:B------:R-:W-:Y:S01]  /*7090*/  FFMA.FTZ R11, R15, UR10, -R195.reuse ;  /* 0x0000000a0f0b7c23 */ /* 0x100fe200080108c3 */
[----:B------:R-:W-:Y:S01]  /*70a0*/  FADD.FTZ R15, R21, R2 ;  /* 0x00000002150f7221 */ /* 0x000fe20000010000 */
[--C-:B------:R-:W-:Y:S01]  /*70b0*/  FFMA.FTZ R193, R157, UR10, -R195.reuse ;  /* 0x0000000a9dc17c23 */ /* 0x100fe200080108c3 */
[----:B------:R-:W-:Y:S01]  /*70c0*/  FFMA.FTZ R198, R154, UR10, -R195 ;  /* 0x0000000a9ac67c23 */ /* 0x000fe200080108c3 */
[----:B------:R-:W1:Y:S01]  /*70d0*/  MUFU.EX2 R181, R181 ;  /* 0x000000b500b57308 */ /* 0x000e620000000800 */
[----:B------:R-:W-:Y:S01]  /*70e0*/  FADD.FTZ R2, R194, R15 ;  /* 0x0000000fc2027221 */ /* 0x000fe20000010000 */
[--C-:B------:R-:W-:Y:S01]  /*70f0*/  FFMA.FTZ R199, R165, UR10, -R195.reuse ;  /* 0x0000000aa5c77c23 */ /* 0x100fe200080108c3 */
[--C-:B------:R-:W-:Y:S01]  /*7100*/  FFMA.FTZ R162, R162, UR10, -R195.reuse ;  /* 0x0000000aa2a27c23 */ /* 0x100fe200080108c3 */
[--C-:B------:R-:W-:Y:S01]  /*7110*/  FFMA.FTZ R9, R9, UR10, -R195.reuse ;  /* 0x0000000a09097c23 */ /* 0x100fe200080108c3 */
[----:B------:R-:W-:Y:S01]  /*7120*/  FADD.FTZ R15, R155, R2 ;  /* 0x000000029b0f7221 */ /* 0x000fe20000010000 */
[--C-:B------:R-:W-:Y:S01]  /*7130*/  FFMA.FTZ R12, R12, UR10, -R195.reuse ;  /* 0x0000000a0c0c7c23 */ /* 0x100fe200080108c3 */
[----:B------:R-:W-:Y:S01]  /*7140*/  FFMA.FTZ R20, R20, UR10, -R195 ;  /* 0x0000000a14147c23 */ /* 0x000fe200080108c3 */
[----:B------:R-:W-:Y:S01]  /*7150*/  MUFU.EX2 R184, R184 ;  /* 0x000000b800b87308 */ /* 0x000fe20000000800 */
        /* <DEDUP_REMOVED lines=17> */
[----:B------:R-:W-:Y:S01]  /*7270*/  FSEL R153, R176, RZ, P1 ;  /* 0x000000ffb0997208 */ /* 0x000fe20000800000 */
[----:B------:R-:W-:Y:S01]  /*7280*/  FFMA.FTZ R191, R191, UR10, -R195 ;  /* 0x0000000abfbf7c23 */ /* 0x000fe200080108c3 */
[----:B------:R-:W-:Y:S01]  /*7290*/  F2FP.F16.F32.PACK_AB R156, R156, R155 ;  /* 0x0000009b9c9c723e */ /* 0x000fe200000000ff */
[----:B------:R-:W-:Y:S01]  /*72a0*/  FADD.FTZ R157, R167, R2 ;  /* 0x00000002a79d7221 */ /* 0x000fe20000010000 */
[-C--:B------:R-:W-:Y:S01]  /*72b0*/  FMUL.FTZ R37, R37, R190.reuse ;  /* 0x000000be25257220 */ /* 0x080fe20000410000 */
[----:B------:R-:W-:Y:S01]  /*72c0*/  FADD.FTZ R2, -R153, R4 ;  /* 0x0000000499027221 */ /* 0x000fe20000010100 */
[----:B------:R-:W-:Y:S01]  /*72d0*/  MUFU.EX2 R189, R189 ;  /* 0x000000bd00bd7308 */ /* 0x000fe20000000800 */
[----:B------:R-:W-:Y:S01]  /*72e0*/  FADD.FTZ R154, R168, R157 ;  /* 0x0000009da89a7221 */ /* 0x000fe20000010000 */
[--C-:B------:R-:W-:Y:S01]  /*72f0*/  FFMA.FTZ R4, R158, UR10, -R195.reuse ;  /* 0x0000000a9e047c23 */ /* 0x100fe200080108c3 */
[----:B------:R-:W-:Y:S01]  /*7300*/  FFMA.FTZ R157, R174, UR10, -R195 ;  /* 0x0000000aae9d7c23 */ /* 0x000fe200080108c3 */
[-C--:B------:R-:W-:Y:S01]  /*7310*/  FMUL.FTZ R40, R40, R190.reuse ;  /* 0x000000be28287220 */ /* 0x080fe20000410000 */
[----:B------:R-:W-:Y:S01]  /*7320*/  FADD.FTZ R153, R171, R154 ;  /* 0x0000009aab997221 */ /* 0x000fe20000010000 */
[-C--:B------:R-:W-:Y:S01]  /*7330*/  FMUL.FTZ R41, R41, R190.reuse ;  /* 0x000000be29297220 */ /* 0x080fe20000410000 */
[-C--:B------:R-:W-:Y:S01]  /*7340*/  FMUL.FTZ R44, R44, R190.reuse ;  /* 0x000000be2c2c7220 */ /* 0x080fe20000410000 */
[----:B------:R-:W4:Y:S01]  /*7350*/  MUFU.EX2 R196, R196 ;  /* 0x000000c400c47308 */ /* 0x000f220000000800 */
[----:B------:R-:W-:Y:S01]  /*7360*/  FADD.FTZ R154, R172, R153 ;  /* 0x00000099ac9a7221 */ /* 0x000fe20000010000 */
[----:B------:R-:W-:Y:S01]  /*7370*/  FFMA.FTZ R153, R170, UR10, -R195 ;  /* 0x0000000aaa997c23 */ /* 0x000fe200080108c3 */
[-C--:B------:R-:W-:Y:S01]  /*7380*/  FMUL.FTZ R45, R45, R190.reuse ;  /* 0x000000be2d2d7220 */ /* 0x080fe20000410000 */
[-C--:B------:R-:W-:Y:S01]  /*7390*/  FMUL.FTZ R48, R48, R190.reuse ;  /* 0x000000be30307220 */ /* 0x080fe20000410000 */
[----:B--2---:R-:W-:Y:S01]  /*73a0*/  FADD.FTZ R165, R175, R154 ;  /* 0x0000009aafa57221 */ /* 0x004fe20000010000 */
[-C--:B------:R-:W-:Y:S01]  /*73b0*/  FMUL.FTZ R49, R49, R190.reuse ;  /* 0x000000be31317220 */ /* 0x080fe20000410000 */
[-C--:B------:R-:W-:Y:S01]  /*73c0*/  FMUL.FTZ R52, R52, R190.reuse ;  /* 0x000000be34347220 */ /* 0x080fe20000410000 */
[----:B------:R-:W-:Y:S01]  /*73d0*/  MUFU.EX2 R9, R9 ;  /* 0x0000000900097308 */ /* 0x000fe20000000800 */
[----:B---3--:R-:W-:Y:S01]  /*73e0*/  FADD.FTZ R213, R192, R165 ;  /* 0x000000a5c0d57221 */ /* 0x008fe20000010000 */
[--C-:B------:R-:W-:Y:S01]  /*73f0*/  FFMA.FTZ R165, R182, UR10, -R195.reuse ;  /* 0x0000000ab6a57c23 */ /* 0x100fe200080108c3 */
[----:B------:R-:W-:Y:S01]  /*7400*/  FFMA.FTZ R195, R152, UR10, -R195 ;  /* 0x0000000a98c37c23 */ /* 0x000fe200080108c3 */
[----:B------:R-:W-:Y:S01]  /*7410*/  F2FP.F16.F32.PACK_AB R152, R14, R13 ;  /* 0x0000000d0e98723e */ /* 0x000fe200000000ff */
[----:B0-----:R-:W-:Y:S01]  /*7420*/  FADD.FTZ R154, R180, R213 ;  /* 0x000000d5b49a7221 */ /* 0x001fe20000010000 */
[-C--:B------:R-:W-:Y:S01]  /*7430*/  FMUL.FTZ R53, R53, R190.reuse ;  /* 0x000000be35357220 */ /* 0x080fe20000410000 */
[-C--:B------:R-:W-:Y:S01]  /*7440*/  FMUL.FTZ R56, R56, R190.reuse ;  /* 0x000000be38387220 */ /* 0x080fe20000410000 */
[----:B------:R0:W-:Y:S01]  /*7450*/  MUFU.EX2 R182, R162 ;  /* 0x000000a200b67308 */ /* 0x0001e20000000800 */
[----:B-1----:R-:W-:Y:S01]  /*7460*/  FADD.FTZ R213, R181, R154 ;  /* 0x0000009ab5d57221 */ /* 0x002fe20000010000 */
[----:B------:R-:W-:Y:S01]  /*7470*/  F2FP.F16.F32.PACK_AB R154, R194, R21 ;  /* 0x00000015c29a723e */ /* 0x000fe200000000ff */
[-C--:B------:R-:W-:Y:S01]  /*7480*/  FMUL.FTZ R57, R57, R190.reuse ;  /* 0x000000be39397220 */ /* 0x080fe20000410000 */
[----:B----4-:R-:W-:Y:S01]  /*7490*/  F2FP.F16.F32.PACK_AB R174, R196, R5 ;  /* 0x00000005c4ae723e */ /* 0x010fe200000000ff */
[----:B------:R-:W-:Y:S01]  /*74a0*/  FADD.FTZ R158, R184, R213 ;  /* 0x000000d5b89e7221 */ /* 0x000fe20000010000 */
[-C--:B------:R-:W-:Y:S01]  /*74b0*/  FMUL.FTZ R60, R60, R190.reuse ;  /* 0x000000be3c3c7220 */ /* 0x080fe20000410000 */
[----:B------:R-:W-:Y:S01]  /*74c0*/  FMUL.FTZ R61, R61, R190 ;  /* 0x000000be3d3d7220 */ /* 0x000fe20000410000 */
[----:B------:R-:W-:Y:S01]  /*74d0*/  MUFU.EX2 R12, R12 ;  /* 0x0000000c000c7308 */ /* 0x000fe20000000800 */
[----:B0-----:R-:W-:Y:S01]  /*74e0*/  F2FP.F16.F32.PACK_AB R162, R168, R167 ;  /* 0x000000a7a8a2723e */ /* 0x001fe200000000ff */
[----:B------:R-:W-:Y:S01]  /*74f0*/  FADD.FTZ R21, R185, R158 ;  /* 0x0000009eb9157221 */ /* 0x000fe20000010000 */
[----:B------:R-:W-:Y:S01]  /*7500*/  F2FP.F16.F32.PACK_AB R168, R181, R180 ;  /* 0x000000b4b5a8723e */ /* 0x000fe200000000ff */
[----:B------:R-:W-:Y:S01]  /*7510*/  FMUL.FTZ R180, R2, UR10 ;  /* 0x0000000a02b47c20 */ /* 0x000fe20008410000 */
[----:B------:R-:W-:Y:S01]  /*7520*/  F2FP.F16.F32.PACK_AB R158, R160, R159 ;  /* 0x0000009fa09e723e */ /* 0x000fe200000000ff */
[----:B------:R-:W-:Y:S01]  /*7530*/  FADD.FTZ R166, R188, R21 ;  /* 0x00000015bca67221 */ /* 0x000fe20000010000 */
[----:B------:R-:W-:Y:S01]  /*7540*/  F2FP.F16.F32.PACK_AB R160, R164, R163 ;  /* 0x000000a3a4a0723e */ /* 0x000fe200000000ff */
[----:B------:R-:W-:Y:S01]  /*7550*/  MUFU.EX2 R11, R11 ;  /* 0x0000000b000b7308 */ /* 0x000fe20000000800 */
[----:B------:R-:W-:Y:S01]  /*7560*/  F2FP.F16.F32.PACK_AB R164, R172, R171 ;  /* 0x000000abaca4723e */ /* 0x000fe200000000ff */
[C---:B------:R-:W-:Y:S01]  /*7570*/  FADD.FTZ R170, R189.reuse, R166 ;  /* 0x000000a6bdaa7221 */ /* 0x040fe20000010000 */
[----:B------:R-:W-:Y:S01]  /*7580*/  F2FP.F16.F32.PACK_AB R172, R189, R188 ;  /* 0x000000bcbdac723e */ /* 0x000fe200000000ff */
[----:B------:R-:W-:Y:S01]  /*7590*/  FMUL.FTZ R64, R64, R190 ;  /* 0x000000be40407220 */ /* 0x000fe20000410000 */
[----:B------:R-:W-:Y:S01]  /*75a0*/  F2FP.F16.F32.PACK_AB R166, R192, R175 ;  /* 0x000000afc0a6723e */ /* 0x000fe200000000ff */
[----:B------:R-:W-:Y:S01]  /*75b0*/  FADD.FTZ R21, R5, R170 ;  /* 0x000000aa05157221 */ /* 0x000fe20000010000 */
[----:B------:R-:W-:Y:S01]  /*75c0*/  F2FP.F16.F32.PACK_AB R170, R185, R184 ;  /* 0x000000b8b9aa723e */ /* 0x000fe200000000ff */
[----:B------:R-:W0:Y:S01]  /*75d0*/  MUFU.EX2 R180, R180 ;  /* 0x000000b400b47308 */ /* 0x000e220000000800 */
[-C--:B------:R-:W-:Y:S01]  /*75e0*/  FMUL.FTZ R65, R65, R190.reuse ;  /* 0x000000be41417220 */ /* 0x080fe20000410000 */
[----:B------:R-:W-:Y:S01]  /*75f0*/  FADD.FTZ R2, R196, R21 ;  /* 0x00000015c4027221 */ /* 0x000fe20000010000 */
[-C--:B------:R-:W-:Y:S01]  /*7600*/  FMUL.FTZ R68, R68, R190.reuse ;  /* 0x000000be44447220 */ /* 0x080fe20000410000 */
[-C--:B------:R-:W-:Y:S01]  /*7610*/  FMUL.FTZ R69, R69, R190.reuse ;  /* 0x000000be45457220 */ /* 0x080fe20000410000 */
[-C--:B------:R-:W-:Y:S01]  /*7620*/  FMUL.FTZ R72, R72, R190.reuse ;  /* 0x000000be48487220 */ /* 0x080fe20000410000 */
[-C--:B------:R-:W-:Y:S01]  /*7630*/  FMUL.FTZ R73, R73, R190.reuse ;  /* 0x000000be49497220 */ /* 0x080fe20000410000 */
[-C--:B------:R-:W-:Y:S01]  /*7640*/  FMUL.FTZ R76, R76, R190.reuse ;  /* 0x000000be4c4c7220 */ /* 0x080fe20000410000 */
[----:B------:R-:W1:Y:S01]  /*7650*/  MUFU.EX2 R20, R20 ;  /* 0x0000001400147308 */ /* 0x000e620000000800 */
[-C--:B------:R-:W-:Y:S01]  /*7660*/  FMUL.FTZ R77, R77, R190.reuse ;  /* 0x000000be4d4d7220 */ /* 0x080fe20000410000 */
[-C--:B------:R-:W-:Y:S01]  /*7670*/  FMUL.FTZ R80, R80, R190.reuse ;  /* 0x000000be50507220 */ /* 0x080fe20000410000 */
[-C--:B------:R-:W-:Y:S01]  /*7680*/  FMUL.FTZ R81, R81, R190.reuse ;  /* 0x000000be51517220 */ /* 0x080fe20000410000 */
[-C--:B------:R-:W-:Y:S01]  /*7690*/  FMUL.FTZ R84, R84, R190.reuse ;  /* 0x000000be54547220 */ /* 0x080fe20000410000 */
[-C--:B------:R-:W-:Y:S01]  /*76a0*/  FMUL.FTZ R85, R85, R190.reuse ;  /* 0x000000be55557220 */ /* 0x080fe20000410000 */
[-C--:B------:R-:W-:Y:S01]  /*76b0*/  FMUL.FTZ R88, R88, R190.reuse ;  /* 0x000000be58587220 */ /* 0x080fe20000410000 */
[----:B------:R-:W-:Y:S01]  /*76c0*/  FMUL.FTZ R89, R89, R190 ;  /* 0x000000be59597220 */ /* 0x000fe20000410000 */
[----:B------:R-:W2:Y:S01]  /*76d0*/  MUFU.EX2 R15, R15 ;  /* 0x0000000f000f7308 */ /* 0x000ea20000000800 */
[----:B0-----:R-:W-:Y:S01]  /*76e0*/  FFMA.FTZ R5, R180, R0, R9 ;  /* 0x00000000b4057223 */ /* 0x001fe20000010009 */
[-C--:B------:R-:W-:Y:S01]  /*76f0*/  FMUL.FTZ R92, R92, R190.reuse ;  /* 0x000000be5c5c7220 */ /* 0x080fe20000410000 */
[-C--:B------:R-:W-:Y:S01]  /*7700*/  FMUL.FTZ R93, R93, R190.reuse ;  /* 0x000000be5d5d7220 */ /* 0x080fe20000410000 */
[-C--:B------:R-:W-:Y:S01]  /*7710*/  FMUL.FTZ R96, R96, R190.reuse ;  /* 0x000000be60607220 */ /* 0x080fe20000410000 */
[----:B------:R-:W-:Y:S01]  /*7720*/  FADD.FTZ R0, R12, R5 ;  /* 0x000000050c007221 */ /* 0x000fe20000010000 */
[-C--:B------:R-:W-:Y:S01]  /*7730*/  FMUL.FTZ R97, R97, R190.reuse ;  /* 0x000000be61617220 */ /* 0x080fe20000410000 */
[-C--:B------:R-:W-:Y:S01]  /*7740*/  FMUL.FTZ R100, R100, R190.reuse ;  /* 0x000000be64647220 */ /* 0x080fe20000410000 */
[----:B------:R-:W0:Y:S01]  /*7750*/  MUFU.EX2 R198, R198 ;  /* 0x000000c600c67308 */ /* 0x000e220000000800 */
[----:B------:R-:W-:Y:S01]  /*7760*/  FADD.FTZ R5, R11, R0 ;  /* 0x000000000b057221 */ /* 0x000fe20000010000 */
[-C--:B------:R-:W-:Y:S01]  /*7770*/  FMUL.FTZ R101, R101, R190.reuse ;  /* 0x000000be65657220 */ /* 0x080fe20000410000 */
[-C--:B------:R-:W-:Y:S01]  /*7780*/  FMUL.FTZ R104, R104, R190.reuse ;  /* 0x000000be68687220 */ /* 0x080fe20000410000 */
[-C--:B------:R-:W-:Y:S01]  /*7790*/  FMUL.FTZ R105, R105, R190.reuse ;  /* 0x000000be69697220 */ /* 0x080fe20000410000 */
[----:B-1----:R-:W-:Y:S01]  /*77a0*/  FADD.FTZ R188, R20, R5 ;  /* 0x0000000514bc7221 */ /* 0x002fe20000010000 */
        /* <DEDUP_REMOVED lines=30> */
[----:B------:R-:W-:Y:S01]  /*7990*/  FMUL.FTZ R149, R149, R190 ;  /* 0x000000be95957220 */ /* 0x000fe20000410000 */
[----:B------:R-:W-:Y:S01]  /*79a0*/  F2FP.F16.F32.PACK_AB R155, R20, R11 ;  /* 0x0000000b149b723e */ /* 0x000fe200000000ff */
[-C--:B------:R-:W-:Y:S01]  /*79b0*/  FMUL.FTZ R26, R26, R180.reuse ;  /* 0x000000b41a1a7220 */ /* 0x080fe20000410000 */
[-C--:B------:R-:W-:Y:S01]  /*79c0*/  FMUL.FTZ R27, R27, R180.reuse ;  /* 0x000000b41b1b7220 */ /* 0x080fe20000410000 */
[----:B------:R-:W2:Y:S01]  /*79d0*/  MUFU.EX2 R14, R197 ;  /* 0x000000c5000e7308 */ /* 0x000ea20000000800 */
[----:B0-----:R-:W-:Y:S01]  /*79e0*/  FADD.FTZ R5, R161, R188 ;  /* 0x000000bca1057221 */ /* 0x001fe20000010000 */
[----:B------:R-:W-:Y:S01]  /*79f0*/  F2FP.F16.F32.PACK_AB R161, R182, R161 ;  /* 0x000000a1b6a1723e */ /* 0x000fe200000000ff */
[-C--:B------:R-:W-:Y:S01]  /*7a00*/  FMUL.FTZ R30, R30, R180.reuse ;  /* 0x000000b41e1e7220 */ /* 0x080fe20000410000 */
[-C--:B------:R-:W-:Y:S01]  /*7a10*/  FMUL.FTZ R31, R31, R180.reuse ;  /* 0x000000b41f1f7220 */ /* 0x080fe20000410000 */
[----:B------:R-:W-:Y:S01]  /*7a20*/  FADD.FTZ R188, R182, R5 ;  /* 0x00000005b6bc7221 */ /* 0x000fe20000010000 */
        /* <DEDUP_REMOVED lines=22> */
[-C--:B------:R-:W-:Y:S01]  /*7b90*/  FMUL.FTZ R62, R62, R180.reuse ;  /* 0x000000b43e3e7220 */ /* 0x080fe20000410000 */
[-C--:B------:R-:W-:Y:S01]  /*7ba0*/  FMUL.FTZ R63, R63, R180.reuse ;  /* 0x000000b43f3f7220 */ /* 0x080fe20000410000 */
[-C--:B------:R-:W-:Y:S01]  /*7bb0*/  FMUL.FTZ R66, R66, R180.reuse ;  /* 0x000000b442427220 */ /* 0x080fe20000410000 */
[-C--:B------:R-:W-:Y:S01]  /*7bc0*/  FMUL.FTZ R67, R67, R180.reuse ;  /* 0x000000b443437220 */ /* 0x080fe20000410000 */
[----:B------:R0:W1:Y:S01]  /*7bd0*/  MUFU.EX2 R0, R157 ;  /* 0x0000009d00007308 */ /* 0x0000620000000800 */
[----:B---3--:R-:W-:Y:S01]  /*7be0*/  FADD.FTZ R192, R184, R5 ;  /* 0x00000005b8c07221 */ /* 0x008fe20000010000 */
[-C--:B------:R-:W-:Y:S01]  /*7bf0*/  FMUL.FTZ R70, R70, R180.reuse ;  /* 0x000000b446467220 */ /* 0x080fe20000410000 */
[-C--:B------:R-:W-:Y:S01]  /*7c00*/  FMUL.FTZ R71, R71, R180.reuse ;  /* 0x000000b447477220 */ /* 0x080fe20000410000 */
[-C--:B------:R-:W-:Y:S01]  /*7c10*/  FMUL.FTZ R74, R74, R180.reuse ;  /* 0x000000b44a4a7220 */ /* 0x080fe20000410000 */
[-C--:B------:R-:W-:Y:S01]  /*7c20*/  FMUL.FTZ R75, R75, R180.reuse ;  /* 0x000000b44b4b7220 */ /* 0x080fe20000410000 */
[-C--:B------:R-:W-:Y:S01]  /*7c30*/  FMUL.FTZ R78, R78, R180.reuse ;  /* 0x000000b44e4e7220 */ /* 0x080fe20000410000 */
[-C--:B------:R-:W-:Y:S01]  /*7c40*/  FMUL.FTZ R79, R79, R180.reuse ;  /* 0x000000b44f4f7220 */ /* 0x080fe20000410000 */
[----:B------:R-:W-:Y:S01]  /*7c50*/  MUFU.EX2 R178, R178 ;  /* 0x000000b200b27308 */ /* 0x000fe20000000800 */
        /* <DEDUP_REMOVED lines=8> */
[C---:B-1----:R-:W-:Y:S01]  /*7ce0*/  FADD.FTZ R5, R0.reuse, R5 ;  /* 0x0000000500057221 */ /* 0x042fe20000010000 */
[----:B------:R-:W-:Y:S01]  /*7cf0*/  F2FP.F16.F32.PACK_AB R167, R0, R167 ;  /* 0x000000a700a7723e */ /* 0x000fe200000000ff */
[-C--:B------:R-:W-:Y:S01]  /*7d00*/  FMUL.FTZ R91, R91, R180.reuse ;  /* 0x000000b45b5b7220 */ /* 0x080fe20000410000 */
[-C--:B------:R-:W-:Y:S01]  /*7d10*/  FMUL.FTZ R94, R94, R180.reuse ;  /* 0x000000b45e5e7220 */ /* 0x080fe20000410000 */
[-C--:B------:R-:W-:Y:S01]  /*7d20*/  FMUL.FTZ R95, R95, R180.reuse ;  /* 0x000000b45f5f7220 */ /* 0x080fe20000410000 */
[-C--:B------:R-:W-:Y:S01]  /*7d30*/  FMUL.FTZ R98, R98, R180.reuse ;  /* 0x000000b462627220 */ /* 0x080fe20000410000 */
[-C--:B------:R-:W-:Y:S01]  /*7d40*/  FMUL.FTZ R99, R99, R180.reuse ;  /* 0x000000b463637220 */ /* 0x080fe20000410000 */
[----:B------:R1:W2:Y:S01]  /*7d50*/  MUFU.EX2 R171, R165 ;  /* 0x000000a500ab7308 */ /* 0x0002a20000000800 */
[-C--:B------:R-:W-:Y:S01]  /*7d60*/  FMUL.FTZ R102, R102, R180.reuse ;  /* 0x000000b466667220 */ /* 0x080fe20000410000 */
[-C--:B------:R-:W-:Y:S01]  /*7d70*/  FMUL.FTZ R103, R103, R180.reuse ;  /* 0x000000b467677220 */ /* 0x080fe20000410000 */
[-C--:B------:R-:W-:Y:S01]  /*7d80*/  FMUL.FTZ R106, R106, R180.reuse ;  /* 0x000000b46a6a7220 */ /* 0x080fe20000410000 */
[-C--:B------:R-:W-:Y:S01]  /*7d90*/  FMUL.FTZ R107, R107, R180.reuse ;  /* 0x000000b46b6b7220 */ /* 0x080fe20000410000 */
[-C--:B------:R-:W-:Y:S01]  /*7da0*/  FMUL.FTZ R110, R110, R180.reuse ;  /* 0x000000b46e6e7220 */ /* 0x080fe20000410000 */
[-C--:B------:R-:W-:Y:S01]  /*7db0*/  FMUL.FTZ R111, R111, R180.reuse ;  /* 0x000000b46f6f7220 */ /* 0x080fe20000410000 */
[-C--:B------:R-:W-:Y:S01]  /*7dc0*/  FMUL.FTZ R114, R114, R180.reuse ;  /* 0x000000b472727220 */ /* 0x080fe20000410000 */
[----:B------:R-:W3:Y:S01]  /*7dd0*/  MUFU.EX2 R188, R183 ;  /* 0x000000b700bc7308 */ /* 0x000ee20000000800 */
[----:B-1----:R-:W-:Y:S01]  /*7de0*/  F2FP.F16.F32.PACK_AB R165, R184, R169 ;  /* 0x000000a9b8a5723e */ /* 0x002fe200000000ff */
[----:B------:R-:W-:Y:S01]  /*7df0*/  FMUL.FTZ R115, R115, R180 ;  /* 0x000000b473737220 */ /* 0x000fe20000410000 */
[----:B0-----:R-:W-:Y:S01]  /*7e00*/  F2FP.F16.F32.PACK_AB R169, R179, R178 ;  /* 0x000000b2b3a9723e */ /* 0x001fe200000000ff */
[-C--:B------:R-:W-:Y:S01]  /*7e10*/  FMUL.FTZ R118, R118, R180.reuse ;  /* 0x000000b476767220 */ /* 0x080fe20000410000 */
[-C--:B------:R-:W-:Y:S01]  /*7e20*/  FMUL.FTZ R119, R119, R180.reuse ;  /* 0x000000b477777220 */ /* 0x080fe20000410000 */
[-C--:B------:R-:W-:Y:S01]  /*7e30*/  FMUL.FTZ R122, R122, R180.reuse ;  /* 0x000000b47a7a7220 */ /* 0x080fe20000410000 */
[-C--:B------:R-:W-:Y:S01]  /*7e40*/  FMUL.FTZ R123, R123, R180.reuse ;  /* 0x000000b47b7b7220 */ /* 0x080fe20000410000 */
[----:B------:R0:W1:Y:S01]  /*7e50*/  MUFU.EX2 R173, R186 ;  /* 0x000000ba00ad7308 */ /* 0x0000620000000800 */
        /* <DEDUP_REMOVED lines=16> */
[----:B--2---:R-:W-:Y:S01]  /*7f60*/  FADD.FTZ R5, R171, R186 ;  /* 0x000000baab057221 */ /* 0x004fe20000010000 */
[----:B---3--:R-:W-:Y:S01]  /*7f70*/  F2FP.F16.F32.PACK_AB R171, R188, R171 ;  /* 0x000000abbcab723e */ /* 0x008fe200000000ff */
[-C--:B------:R-:W-:Y:S01]  /*7f80*/  FMUL.FTZ R150, R150, R180.reuse ;  /* 0x000000b496967220 */ /* 0x080fe20000410000 */
[----:B------:R-:W-:Y:S01]  /*7f90*/  FMUL.FTZ R151, R151, R180 ;  /* 0x000000b497977220 */ /* 0x000fe20000410000 */
[----:B------:R-:W-:-:S03]  /*7fa0*/  FADD.FTZ R194, R188, R5 ;  /* 0x00000005bcc27221 */ /* 0x000fc60000010000 */
[----:B------:R-:W2:Y:S01]  /*7fb0*/  MUFU.EX2 R186, R195 ;  /* 0x000000c300ba7308 */ /* 0x000ea20000000800 */
[----:B-1----:R-:W-:Y:S01]  /*7fc0*/  FADD.FTZ R5, R173, R194 ;  /* 0x000000c2ad057221 */ /* 0x002fe20000010000 */
[----:B----4-:R-:W-:-:S03]  /*7fd0*/  F2FP.F16.F32.PACK_AB R173, R192, R173 ;  /* 0x000000adc0ad723e */ /* 0x010fc600000000ff */
[----:B------:R-:W-:-:S04]  /*7fe0*/  FADD.FTZ R4, R192, R5 ;  /* 0x00000005c0047221 */ /* 0x000fc80000010000 */
[----:B0-----:R-:W-:-:S04]  /*7ff0*/  FADD.FTZ R5, R175, R4 ;  /* 0x00000004af057221 */ /* 0x001fc80000010000 */
[C---:B--2---:R-:W-:Y:S01]  /*8000*/  FADD.FTZ R0, R186.reuse, R5 ;  /* 0x00000005ba007221 */ /* 0x044fe20000010000 */
[----:B------:R-:W-:Y:S01]  /*8010*/  F2FP.F16.F32.PACK_AB R175, R186, R175 ;  /* 0x000000afbaaf723e */ /* 0x000fe200000000ff */
[----:B------:R-:W-:Y:S06]  /*8020*/  @!P0 BRA `(.L_x_2394) ;  /* 0x0000000000048947 */ /* 0x000fec0003800000 */
[----:B------:R-:W-:Y:S01]  /*8030*/  BPT.TRAP 0x1 ;  /* 0x000000040000795c */ /* 0x000fe20000300000 */
.L_x_2394:
[----:B------:R0:W1:Y:S01]  /*8040*/  SYNCS.PHASECHK.TRANS64.TRYWAIT P1, [UR28+0x22850], R8 ;  /* 0x02285008ff0075a7 */ /* 0x000062000802015c */
[----:B------:R-:W-:Y:S05]  /*8050*/  @!P0 BRA `(.L_x_2395) ;  /* 0x0000000000048947 */ /* 0x000fea0003800000 */
[----:B------:R-:W-:Y:S01]  /*8060*/  BPT.TRAP 0x1 ;  /* 0x000000040000795c */ /* 0x000fe20000300000 */
.L_x_2395:
[----:B-1----:R-:W-:Y:S05]  /*8070*/  @P1 BRA `(.L_x_2396) ;  /* 0x0000000000081947 */ /* 0x002fea0003800000 */
[----:B------:R-:W1:Y:S02]  /*8080*/  SYNCS.PHASECHK.TRANS64.TRYWAIT P1, [UR28+0x22850], R8 ;  /* 0x02285008ff0075a7 */ /* 0x000e64000802015c */
[----:B-1----:R-:W-:Y:S05]  /*8090*/  @!P1 BRA `(.L_x_2397) ;  /* 0x000000fc00389947 */ /* 0x002fea0003800000 */
.L_x_2396:
        /* <DEDUP_REMOVED lines=52> */
.L_x_2381:
        /* <DEDUP_REMOVED lines=26> */
.L_x_2400:
[----:B------:R-:W-:-:S11]  /*8580*/  UISETP.NE.AND UP2, UPT, UR15, 0x1, UPT ;  /* 0x000000010f00788c */ /* 0x000fd6000bf45270 */
[----:B------:R-:W-:Y:S02]  /*8590*/  @UP2 ULDC.64 UR18, c[0x0][0x9e8] ;  /* 0x00027a0000122ab9 */ /* 0x000fe40000000a00 */
[----:B------:R-:W-:-:S04]  /*85a0*/  UIMAD.WIDE.U32 UR6, UR11, UR18, URZ ;  /* 0x000000120b0672a5 */ /* 0x000fc8000f8e003f */
[----:B------:R-:W-:-:S12]  /*85b0*/  @UP2 USHF.R.U32.HI UR11, URZ, UR19, UR7 ;  /* 0x000000133f0b2299 */ /* 0x000fd80008011607 */
.L_x_2401:
[----:B------:R-:W-:-:S04]  /*85c0*/  UIMAD UR11, UR11, UR15, URZ ;  /* 0x0000000f0b0b72a4 */ /* 0x000fc8000f8e023f */
[----:B------:R-:W-:-:S04]  /*85d0*/  UISETP.LT.AND UP2, UPT, UR14, UR11, UPT ;  /* 0x0000000b0e00728c */ /* 0x000fc8000bf41270 */
[----:B------:R-:W-:-:S12]  /*85e0*/  USEL UR14, UR14, UR11, !UP2 ;  /* 0x0000000b0e0e7287 */ /* 0x000fd8000d000000 */
.L_x_2399:
        /* <DEDUP_REMOVED lines=8> */
[----:B------:R-:W-:Y:S01]  /*8670*/  IMAD.MOV.U32 R9, RZ, RZ, R4 ;  /* 0x000000ffff097224 */ /* 0x000fe200078e0004 */
[----:B------:R-:W-:Y:S01]  /*8680*/  ULDC UR25, c[0x0][0x9d8] ;  /* 0x0002760000197ab9 */ /* 0x000fe20000000800 */
[----:B0-----:R-:W-:Y:S01]  /*8690*/  IMAD.MOV.U32 R8, RZ, RZ, R5 ;  /* 0x000000ffff087224 */ /* 0x001fe200078e0005 */
[----:B------:R-:W-:Y:S01]  /*86a0*/  ULDC UR24, c[0x0][0x988] ;  /* 0x0002620000187ab9 */ /* 0x000fe20000000800 */
[----:B------:R-:W-:-:S07]  /*86b0*/  IMAD.MOV.U32 R6, RZ, RZ, R3 ;  /* 0x000000ffff067224 */ /* 0x000fce00078e0003 */
.L_x_2411:
        /* <DEDUP_REMOVED lines=9> */
.L_x_2403:
        /* <DEDUP_REMOVED lines=9> */
.L_x_2404:
[----:B-1----:R-:W-:Y:S05]  /*87e0*/  @P2 BRA `(.L_x_2405) ;  /* 0x0000000000082947 */ /* 0x002fea0003800000 */
[----:B------:R-:W1:Y:S02]  /*87f0*/  SYNCS.PHASECHK.TRANS64.TRYWAIT P2, [UR26+0x22830], R3 ;  /* 0x02283003ff0075a7 */ /* 0x000e64000804015a */
[----:B-1----:R-:W-:Y:S05]  /*8800*/  @!P2 BRA `(.L_x_2406) ;  /* 0x000000f40070a947 */ /* 0x002fea0003800000 */
.L_x_2405:
        /* <DEDUP_REMOVED lines=25> */
[----:B-1----:R-:W-:Y:S01]  /*89a0*/  FMUL.FTZ R4, R153, UR25 ;  /* 0x0000001999047c20 */ /* 0x002fe20008410000 */
        /* <DEDUP_REMOVED lines=57> */
[----:B------:R-:W-:-:S05]  /*8d40*/  FMUL.FTZ R189, R199, UR25 ;  /* 0x00000019c7bd7c20 */ /* 0x000fca0008410000 */
        /* <DEDUP_REMOVED lines=14> */
[----:B---3--:R-:W-:Y:S01]  /*8e30*/  FMNMX.FTZ R5, R167, R176, !PT ;  /* 0x000000b0a7057209 */ /* 0x008fe20007810000 */
[----:B------:R-:W-:-:S06]  /*8e40*/  FMUL.FTZ R176, R196, UR25 ;  /* 0x00000019c4b07c20 */ /* 0x000fcc0008410000 */
        /* <DEDUP_REMOVED lines=22> */
[----:B------:R-:W4:Y:S08]  /*8fb0*/  MUFU.TANH R13, R13 ;  /* 0x0000000d000d7308 */ /* 0x000f300000002400 */
[----:B------:R-:W5:Y:S08]  /*8fc0*/  MUFU.TANH R15, R15 ;  /* 0x0000000f000f7308 */ /* 0x000f700000002400 */
[----:B------:R-:W0:Y:S01]  /*8fd0*/  MUFU.TANH R21, R21 ;  /* 0x0000001500157308 */ /* 0x000e220000002400 */
[----:B---3--:R-:W-:Y:S01]  /*8fe0*/  FMNMX.FTZ R192, R5, R184, !PT ;  /* 0x000000b805c07209 */ /* 0x008fe20007810000 */
[----:B------:R-:W-:-:S06]  /*8ff0*/  FMUL.FTZ R184, R190, UR25 ;  /* 0x00000019beb87c20 */ /* 0x000fcc0008410000 */
[----:B------:R-:W3:Y:S01]  /*9000*/  MUFU.TANH R153, R153 ;  /* 0x0000009900997308 */ /* 0x000ee20000002400 */
[----:B------:R-:W1:Y:S07]  /*9010*/  SHFL.BFLY PT, R5, R192, 0x1, 0x1f ;  /* 0x0c201f00c0057f89 */ /* 0x000e6e00000e0000 */
[----:B------:R-:W3:Y:S08]  /*9020*/  MUFU.TANH R156, R156 ;  /* 0x0000009c009c7308 */ /* 0x000ef00000002400 */
[----:B------:R-:W3:Y:S08]  /*9030*/  MUFU.TANH R157, R157 ;  /* 0x0000009d009d7308 */ /* 0x000ef00000002400 */
[----:B------:R-:W3:Y:S01]  /*9040*/  MUFU.TANH R160, R160 ;  /* 0x000000a000a07308 */ /* 0x000ee20000002400 */
[----:B-1----:R-:W-:-:S05]  /*9050*/  FMNMX.FTZ R5, R192, R5, !PT ;  /* 0x00000005c0057209 */ /* 0x002fca0007810000 */
[C---:B------:R-:W-:Y:S01]  /*9060*/  FADD.FTZ R8, -R5.reuse, R8 ;  /* 0x0000000805087221 */ /* 0x040fe20000010100 */
[----:B------:R-:W-:Y:S01]  /*9070*/  FMUL.FTZ R213, R5, UR10 ;  /* 0x0000000a05d57c20 */ /* 0x000fe20008410000 */
[----:B------:R-:W1:Y:S02]  /*9080*/  MUFU.TANH R161, R161 ;  /* 0x000000a100a17308 */ /* 0x000e640000002400 */
[----:B------:R-:W-:Y:S01]  /*9090*/  FMUL.FTZ R191, R8, UR10 ;  /* 0x0000000a08bf7c20 */ /* 0x000fe20008410000 */
[----:B------:R-:W-:Y:S01]  /*90a0*/  FMNMX.FTZ R8, R10, R9, !PT ;  /* 0x000000090a087209 */ /* 0x000fe20007810000 */
[--C-:B------:R-:W-:Y:S01]  /*90b0*/  FFMA.FTZ R192, R7, UR10, -R213.reuse ;  /* 0x0000000a07c07c23 */ /* 0x100fe200080108d5 */
[--C-:B------:R-:W-:Y:S01]  /*90c0*/  FFMA.FTZ R193, R4, UR10, -R213.reuse ;  /* 0x0000000a04c17c23 */ /* 0x100fe200080108d5 */
[--C-:B------:R-:W-:Y:S01]  /*90d0*/  FFMA.FTZ R197, R152, UR10, -R213.reuse ;  /* 0x0000000a98c57c23 */ /* 0x100fe200080108d5 */
[----:B--2---:R-:W-:Y:S01]  /*90e0*/  FMNMX.FTZ R190, R11, R8, !PT ;  /* 0x000000080bbe7209 */ /* 0x004fe20007810000 */
[----:B------:R-:W2:Y:S01]  /*90f0*/  MUFU.TANH R163, R163 ;  /* 0x000000a300a37308 */ /* 0x000ea20000002400 */
[--C-:B------:R-:W-:Y:S01]  /*9100*/  FFMA.FTZ R12, R12, UR10, -R213.reuse ;  /* 0x0000000a0c0c7c23 */ /* 0x100fe200080108d5 */
[--C-:B------:R-:W-:Y:S01]  /*9110*/  FFMA.FTZ R195, R14, UR10, -R213.reuse ;  /* 0x0000000a0ec37c23 */ /* 0x100fe200080108d5 */
[----:B----4-:R-:W-:Y:S01]  /*9120*/  FMNMX.FTZ R190, R13, R190, !PT ;  /* 0x000000be0dbe7209 */ /* 0x010fe20007810000 */
[--C-:B------:R-:W-:Y:S01]  /*9130*/  FFMA.FTZ R14, R20, UR10, -R213.reuse ;  /* 0x0000000a140e7c23 */ /* 0x100fe200080108d5 */
[--C-:B------:R-:W-:Y:S01]  /*9140*/  FFMA.FTZ R20, R154, UR10, -R213.reuse ;  /* 0x0000000a9a147c23 */ /* 0x100fe200080108d5 */
[--C-:B------:R-:W-:Y:S01]  /*9150*/  FFMA.FTZ R155, R155, UR10, -R213.reuse ;  /* 0x0000000a9b9b7c23 */ /* 0x100fe200080108d5 */
[----:B-----5:R-:W-:Y:S01]  /*9160*/  FMNMX.FTZ R190, R15, R190, !PT ;  /* 0x000000be0fbe7209 */ /* 0x020fe20007810000 */
[----:B------:R-:W4:Y:S01]  /*9170*/  MUFU.TANH R175, R175 ;  /* 0x000000af00af7308 */ /* 0x000f220000002400 */
[--C-:B------:R-:W-:Y:S01]  /*9180*/  FFMA.FTZ R159, R159, UR10, -R213.reuse ;  /* 0x0000000a9f9f7c23 */ /* 0x100fe200080108d5 */
[--C-:B------:R-:W-:Y:S01]  /*9190*/  FFMA.FTZ R162, R162, UR10, -R213.reuse ;  /* 0x0000000aa2a27c23 */ /* 0x100fe200080108d5 */
[----:B0-----:R-:W-:Y:S01]  /*91a0*/  FMNMX.FTZ R190, R21, R190, !PT ;  /* 0x000000be15be7209 */ /* 0x001fe20007810000 */
[--C-:B------:R-:W-:Y:S01]  /*91b0*/  FFMA.FTZ R199, R164, UR10, -R213.reuse ;  /* 0x0000000aa4c77c23 */ /* 0x100fe200080108d5 */
[--C-:B------:R-:W-:Y:S01]  /*91c0*/  FFMA.FTZ R164, R165, UR10, -R213.reuse ;  /* 0x0000000aa5a47c23 */ /* 0x100fe200080108d5 */
[--C-:B------:R-:W-:Y:S01]  /*91d0*/  FFMA.FTZ R165, R166, UR10, -R213.reuse ;  /* 0x0000000aa6a57c23 */ /* 0x100fe200080108d5 */
[----:B---3--:R-:W-:Y:S01]  /*91e0*/  FMNMX.FTZ R7, R153, R190, !PT ;  /* 0x000000be99077209 */ /* 0x008fe20007810000 */
[----:B------:R-:W0:Y:S01]  /*91f0*/  MUFU.TANH R178, R178 ;  /* 0x000000b200b27308 */ /* 0x000e220000002400 */
[--C-:B------:R-:W-:Y:S01]  /*9200*/  FFMA.FTZ R190, R158, UR10, -R213.reuse ;  /* 0x0000000a9ebe7c23 */ /* 0x100fe200080108d5 */
[--C-:B------:R-:W-:Y:S01]  /*9210*/  FFMA.FTZ R166, R167, UR10, -R213.reuse ;  /* 0x0000000aa7a67c23 */ /* 0x100fe200080108d5 */
[----:B------:R-:W-:Y:S01]  /*9220*/  FMNMX.FTZ R4, R156, R7, !PT ;  /* 0x000000079c047209 */ /* 0x000fe20007810000 */
[--C-:B------:R-:W-:Y:S01]  /*9230*/  FFMA.FTZ R167, R168, UR10, -R213.reuse ;  /* 0x0000000aa8a77c23 */ /* 0x100fe200080108d5 */
[--C-:B------:R-:W-:Y:S01]  /*9240*/  FFMA.FTZ R168, R169, UR10, -R213.reuse ;  /* 0x0000000aa9a87c23 */ /* 0x100fe200080108d5 */
[--C-:B------:R-:W-:Y:S01]  /*9250*/  FFMA.FTZ R169, R170, UR10, -R213.reuse ;  /* 0x0000000aaaa97c23 */ /* 0x100fe200080108d5 */
[----:B------:R-:W-:Y:S01]  /*9260*/  FMNMX.FTZ R7, R157, R4, !PT ;  /* 0x000000049d077209 */ /* 0x000fe20007810000 */
[----:B------:R-:W3:Y:S01]  /*9270*/  MUFU.TANH R179, R179 ;  /* 0x000000b300b37308 */ /* 0x000ee20000002400 */
[--C-:B------:R-:W-:Y:S01]  /*9280*/  FFMA.FTZ R170, R171, UR10, -R213.reuse ;  /* 0x0000000aabaa7c23 */ /* 0x100fe200080108d5 */
[--C-:B------:R-:W-:Y:S01]  /*9290*/  FFMA.FTZ R171, R172, UR10, -R213.reuse ;  /* 0x0000000aacab7c23 */ /* 0x100fe200080108d5 */
[----:B------:R-:W-:Y:S01]  /*92a0*/  FMNMX.FTZ R4, R160, R7, !PT ;  /* 0x00000007a0047209 */ /* 0x000fe20007810000 */
[--C-:B------:R-:W-:Y:S01]  /*92b0*/  FFMA.FTZ R172, R173, UR10, -R213.reuse ;  /* 0x0000000aadac7c23 */ /* 0x100fe200080108d5 */
[--C-:B------:R-:W-:Y:S01]  /*92c0*/  FFMA.FTZ R173, R174, UR10, -R213.reuse ;  /* 0x0000000aaead7c23 */ /* 0x100fe200080108d5 */
[--C-:B------:R-:W-:Y:S01]  /*92d0*/  FFMA.FTZ R174, R176, UR10, -R213.reuse ;  /* 0x0000000ab0ae7c23 */ /* 0x100fe200080108d5 */
[----:B-1----:R-:W-:Y:S01]  /*92e0*/  FMNMX.FTZ R4, R161, R4, !PT ;  /* 0x00000004a1047209 */ /* 0x002fe20007810000 */
[----:B------:R-:W1:Y:S01]  /*92f0*/  MUFU.TANH R180, R180 ;  /* 0x000000b400b47308 */ /* 0x000e620000002400 */
[----:B------:R-:W-:-:S02]  /*9300*/  FFMA.FTZ R177, R177, UR10, -R213 ;  /* 0x0000000ab1b17c23 */ /* 0x000fc400080108d5 */
[----:B--2---:R-:W-:-:S04]  /*9310*/  FMNMX.FTZ R4, R163, R4, !PT ;  /* 0x00000004a3047209 */ /* 0x004fc80007810000 */
[----:B----4-:R-:W-:Y:S01]  /*9320*/  FMNMX.FTZ R7, R175, R4, !PT ;  /* 0x00000004af077209 */ /* 0x010fe20007810000 */
[----:B------:R-:W2:Y:S03]  /*9330*/  MUFU.TANH R181, R181 ;  /* 0x000000b500b57308 */ /* 0x000ea60000002400 */
[----:B0-----:R-:W-:-:S04]  /*9340*/  FMNMX.FTZ R4, R178, R7, !PT ;  /* 0x00000007b2047209 */ /* 0x001fc80007810000 */
[----:B---3--:R-:W-:Y:S01]  /*9350*/  FMNMX.FTZ R7, R179, R4, !PT ;  /* 0x00000004b3077209 */ /* 0x008fe20007810000 */
[----:B------:R-:W0:Y:S03]  /*9360*/  MUFU.TANH R182, R182 ;  /* 0x000000b600b67308 */ /* 0x000e260000002400 */
[----:B-1----:R-:W-:-:S05]  /*9370*/  FMNMX.FTZ R4, R180, R7, !PT ;  /* 0x00000007b4047209 */ /* 0x002fca0007810000 */
        /* <DEDUP_REMOVED lines=14> */
[----:B------:R-:W2:Y:S01]  /*9460*/  MUFU.EX2 R191, R191 ;  /* 0x000000bf00bf7308 */ /* 0x000ea20000000800 */
[----:B0-----:R-:W-:-:S07]  /*9470*/  FMNMX.FTZ R4, R188, R7, !PT ;  /* 0x00000007bc047209 */ /* 0x001fce0007810000 */
[----:B------:R-:W0:Y:S01]  /*9480*/  MUFU.EX2 R8, R192 ;  /* 0x000000c000087308 */ /* 0x000e220000000800 */
[----:B-1----:R-:W-:-:S05]  /*9490*/  FMNMX.FTZ R4, R189, R4, !PT ;  /* 0x00000004bd047209 */ /* 0x002fca0007810000 */
[----:B------:R-:W1:Y:S02]  /*94a0*/  SHFL.BFLY PT, R7, R4, 0x2, 0x1f ;  /* 0x0c401f0004077f89 */ /* 0x000e6400000e0000 */
[----:B------:R-:W3:Y:S01]  /*94b0*/  MUFU.EX2 R193, R193 ;  /* 0x000000c100c17308 */ /* 0x000ee20000000800 */
        /* <DEDUP_REMOVED lines=20> */
[----:B------:R-:W-:Y:S01]  /*9600*/  FMUL.FTZ R57, R57, R191 ;  /* 0x000000bf39397220 */ /* 0x000fe20000410000 */
[----:B-1----:R-:W-:Y:S01]  /*9610*/  FMNMX.FTZ R7, R4, R7, !PT ;  /* 0x0000000704077209 */ /* 0x002fe20007810000 */
[-C--:B------:R-:W-:Y:S01]  /*9620*/  FMUL.FTZ R60, R60, R191.reuse ;  /* 0x000000bf3c3c7220 */ /* 0x080fe20000410000 */
[----:B------:R-:W-:Y:S01]  /*9630*/  MUFU.EX2 R14, R14 ;  /* 0x0000000e000e7308 */ /* 0x000fe20000000800 */
[-C--:B------:R-:W-:Y:S01]  /*9640*/  FMUL.FTZ R61, R61, R191.reuse ;  /* 0x000000bf3d3d7220 */ /* 0x080fe20000410000 */
[-C--:B------:R-:W-:Y:S01]  /*9650*/  FMUL.FTZ R64, R64, R191.reuse ;  /* 0x000000bf40407220 */ /* 0x080fe20000410000 */
[----:B------:R-:W1:Y:S01]  /*9660*/  SHFL.BFLY PT, R4, R7, 0x1, 0x1f ;  /* 0x0c201f0007047f89 */ /* 0x000e6200000e0000 */
        /* <DEDUP_REMOVED lines=28> */
[C---:B------:R-:W-:Y:S01]  /*9830*/  FMUL.FTZ R152, R4.reuse, UR10 ;  /* 0x0000000a04987c20 */ /* 0x040fe20008410000 */
[----:B------:R-:W-:Y:S01]  /*9840*/  FADD.FTZ R7, -R4, R9 ;  /* 0x0000000904077221 */ /* 0x000fe20000010100 */
[----:B------:R-:W-:Y:S01]  /*9850*/  MUFU.EX2 R190, R190 ;  /* 0x000000be00be7308 */ /* 0x000fe20000000800 */
[----:B------:R-:W-:Y:S01]  /*9860*/  FMUL.FTZ R113, R113, R191 ;  /* 0x000000bf71717220 */ /* 0x000fe20000410000 */
[--C-:B------:R-:W-:Y:S01]  /*9870*/  FFMA.FTZ R198, R175, UR10, -R152.reuse ;  /* 0x0000000aafc67c23 */ /* 0x100fe20008010898 */
[----:B------:R-:W-:Y:S01]  /*9880*/  FFMA.FTZ R175, R178, UR10, -R152 ;  /* 0x0000000ab2af7c23 */ /* 0x000fe20008010898 */
[----:B------:R-:W-:-:S02]  /*9890*/  IMAD.U32 R178, RZ, RZ, UR26 ;  /* 0x0000001affb27e24 */ /* 0x000fc4000f8e00ff */
[----:B------:R-:W-:Y:S01]  /*98a0*/  FMUL.FTZ R7, R7, UR10 ;  /* 0x0000000a07077c20 */ /* 0x000fe20008410000 */
[--C-:B------:R-:W-:Y:S01]  /*98b0*/  FFMA.FTZ R192, R153, UR10, -R152.reuse ;  /* 0x0000000a99c07c23 */ /* 0x100fe20008010898 */
[--C-:B------:R-:W-:Y:S01]  /*98c0*/  FFMA.FTZ R10, R10, UR10, -R152.reuse ;  /* 0x0000000a0a0a7c23 */ /* 0x100fe20008010898 */
[----:B------:R-:W-:Y:S01]  /*98d0*/  @!P2 VIADD R153, R178, 0x22840 ;  /* 0x00022840b299a836 */ /* 0x000fe20000000000 */
[----:B------:R1:W4:Y:S01]  /*98e0*/  MUFU.EX2 R9, R7 ;  /* 0x0000000700097308 */ /* 0x0003220000000800 */
[--C-:B------:R-:W-:Y:S01]  /*98f0*/  FFMA.FTZ R11, R11, UR10, -R152.reuse ;  /* 0x0000000a0b0b7c23 */ /* 0x100fe20008010898 */
[--C-:B------:R-:W-:Y:S01]  /*9900*/  FFMA.FTZ R13, R13, UR10, -R152.reuse ;  /* 0x0000000a0d0d7c23 */ /* 0x100fe20008010898 */
[--C-:B------:R-:W-:Y:S01]  /*9910*/  FFMA.FTZ R176, R15, UR10, -R152.reuse ;  /* 0x0000000a0fb07c23 */ /* 0x100fe20008010898 */
[----:B------:R-:W-:Y:S01]  /*9920*/  @!P2 PRMT R153, RZ, 0x654, R153 ;  /* 0x00000654ff99a816 */ /* 0x000fe20000000099 */
[--C-:B------:R-:W-:Y:S01]  /*9930*/  FFMA.FTZ R15, R21, UR10, -R152.reuse ;  /* 0x0000000a150f7c23 */ /* 0x100fe20008010898 */
[--C-:B------:R-:W-:Y:S01]  /*9940*/  FFMA.FTZ R21, R156, UR10, -R152.reuse ;  /* 0x0000000a9c157c23 */ /* 0x100fe20008010898 */
[--C-:B------:R-:W-:Y:S01]  /*9950*/  FFMA.FTZ R194, R157, UR10, -R152.reuse ;  /* 0x0000000a9dc27c23 */ /* 0x100fe20008010898 */
[----:B------:R-:W5:Y:S01]  /*9960*/  MUFU.EX2 R159, R159 ;  /* 0x0000009f009f7308 */ /* 0x000f620000000800 */
[----:B-1----:R-:W-:Y:S01]  /*9970*/  IADD3 R7, -R215, 0xb, RZ ;  /* 0x0000000bd7077810 */ /* 0x002fe20007ffe1ff */
[--C-:B------:R-:W-:Y:S01]  /*9980*/  FFMA.FTZ R196, R160, UR10, -R152.reuse ;  /* 0x0000000aa0c47c23 */ /* 0x100fe20008010898 */
[--C-:B------:R-:W-:Y:S01]  /*9990*/  FFMA.FTZ R161, R161, UR10, -R152.reuse ;  /* 0x0000000aa1a17c23 */ /* 0x100fe20008010898 */
[--C-:B------:R-:W-:Y:S01]  /*99a0*/  FFMA.FTZ R163, R163, UR10, -R152.reuse ;  /* 0x0000000aa3a37c23 */ /* 0x100fe20008010898 */
[--C-:B------:R-:W-:Y:S01]  /*99b0*/  FFMA.FTZ R214, R179, UR10, -R152.reuse ;  /* 0x0000000ab3d67c23 */ /* 0x100fe20008010898 */
[----:B------:R1:W-:Y:S06]  /*99c0*/  BAR.ARV R7, 0x100 ;  /* 0x000400070000751d */ /* 0x0003ec0000002000 */
[----:B------:R3:W-:Y:S01]  /*99d0*/  @!P2 SYNCS.ARRIVE.TRANS64.RED.A1T0 RZ, [R153+URZ], RZ ;  /* 0x000000ff99ffa9a7 */ /* 0x0007e2000810043f */
[----:B------:R-:W1:Y:S01]  /*99e0*/  MUFU.EX2 R162, R162 ;  /* 0x000000a200a27308 */ /* 0x000e620000000800 */
[--C-:B------:R-:W-:Y:S01]  /*99f0*/  FFMA.FTZ R179, R180, UR10, -R152.reuse ;  /* 0x0000000ab4b37c23 */ /* 0x100fe20008010898 */
[--C-:B------:R-:W-:Y:S01]  /*9a00*/  FFMA.FTZ R180, R181, UR10, -R152.reuse ;  /* 0x0000000ab5b47c23 */ /* 0x100fe20008010898 */
[--C-:B------:R-:W-:Y:S01]  /*9a10*/  FFMA.FTZ R181, R182, UR10, -R152.reuse ;  /* 0x0000000ab6b57c23 */ /* 0x100fe20008010898 */
[--C-:B------:R-:W-:Y:S01]  /*9a20*/  FFMA.FTZ R182, R183, UR10, -R152.reuse ;  /* 0x0000000ab7b67c23 */ /* 0x100fe20008010898 */
[--C-:B------:R-:W-:Y:S01]  /*9a30*/  FFMA.FTZ R183, R184, UR10, -R152.reuse ;  /* 0x0000000ab8b77c23 */ /* 0x100fe20008010898 */
[----:B------:R-:W-:Y:S01]  /*9a40*/  FFMA.FTZ R184, R185, UR10, -R152 ;  /* 0x0000000ab9b87c23 */ /* 0x000fe20008010898 */
[----:B---3--:R-:W-:Y:S01]  /*9a50*/  FADD.FTZ R153, R193, R2 ;  /* 0x00000002c1997221 */ /* 0x008fe20000010000 */
[----:B------:R-:W3:Y:S01]  /*9a60*/  MUFU.EX2 R199, R199 ;  /* 0x000000c700c77308 */ /* 0x000ee20000000800 */
[--C-:B------:R-:W-:Y:S01]  /*9a70*/  FFMA.FTZ R185, R186, UR10, -R152.reuse ;  /* 0x0000000abab97c23 */ /* 0x100fe20008010898 */
[--C-:B------:R-:W-:Y:S01]  /*9a80*/  FFMA.FTZ R187, R187, UR10, -R152.reuse ;  /* 0x0000000abbbb7c23 */ /* 0x100fe20008010898 */
[----:B--2---:R-:W-:Y:S01]  /*9a90*/  FADD.FTZ R2, R12, R153 ;  /* 0x000000990c027221 */ /* 0x004fe20000010000 */
[--C-:B------:R-:W-:Y:S01]  /*9aa0*/  FFMA.FTZ R188, R188, UR10, -R152.reuse ;  /* 0x0000000abcbc7c23 */ /* 0x100fe20008010898 */
[----:B------:R-:W-:Y:S01]  /*9ab0*/  FFMA.FTZ R189, R189, UR10, -R152 ;  /* 0x0000000abdbd7c23 */ /* 0x000fe20008010898 */
[----:B------:R-:W-:Y:S01]  /*9ac0*/  F2FP.F16.F32.PACK_AB R152, R193, R8 ;  /* 0x00000008c198723e */ /* 0x000fe200000000ff */
[----:B0-----:R-:W-:Y:S01]  /*9ad0*/  FADD.FTZ R153, R195, R2 ;  /* 0x00000002c3997221 */ /* 0x001fe20000010000 */
[----:B------:R-:W0:Y:S01]  /*9ae0*/  MUFU.EX2 R164, R164 ;  /* 0x000000a400a47308 */ /* 0x000e220000000800 */
[-C--:B----4-:R-:W-:Y:S01]  /*9af0*/  FMUL.FTZ R26, R26, R9.reuse ;  /* 0x000000091a1a7220 */ /* 0x090fe20000410000 */
[-C--:B------:R-:W-:Y:S01]  /*9b00*/  FMUL.FTZ R27, R27, R9.reuse ;  /* 0x000000091b1b7220 */ /* 0x080fe20000410000 */
[----:B------:R-:W-:Y:S01]  /*9b10*/  FADD.FTZ R2, R14, R153 ;  /* 0x000000990e027221 */ /* 0x000fe20000010000 */
[-C--:B------:R-:W-:Y:S01]  /*9b20*/  FMUL.FTZ R30, R30, R9.reuse ;  /* 0x000000091e1e7220 */ /* 0x080fe20000410000 */
[-C--:B------:R-:W-:Y:S01]  /*9b30*/  FMUL.FTZ R31, R31, R9.reuse ;  /* 0x000000091f1f7220 */ /* 0x080fe20000410000 */
[-C--:B------:R-:W-:Y:S01]  /*9b40*/  FMUL.FTZ R34, R34, R9.reuse ;  /* 0x0000000922227220 */ /* 0x080fe20000410000 */
[----:B------:R-:W-:Y:S01]  /*9b50*/  FADD.FTZ R153, R197, R2 ;  /* 0x00000002c5997221 */ /* 0x000fe20000010000 */
[----:B------:R-:W2:Y:S01]  /*9b60*/  MUFU.EX2 R165, R165 ;  /* 0x000000a500a57308 */ /* 0x000ea20000000800 */
[-C--:B------:R-:W-:Y:S01]  /*9b70*/  FMUL.FTZ R35, R35, R9.reuse ;  /* 0x0000000923237220 */ /* 0x080fe20000410000 */
[-C--:B------:R-:W-:Y:S01]  /*9b80*/  FMUL.FTZ R38, R38, R9.reuse ;  /* 0x0000000926267220 */ /* 0x080fe20000410000 */
[----:B------:R-:W-:Y:S01]  /*9b90*/  FADD.FTZ R2, R20, R153 ;  /* 0x0000009914027221 */ /* 0x000fe20000010000 */
[-C--:B------:R-:W-:Y:S01]  /*9ba0*/  FMUL.FTZ R39, R39, R9.reuse ;  /* 0x0000000927277220 */ /* 0x080fe20000410000 */
[-C--:B------:R-:W-:Y:S01]  /*9bb0*/  FMUL.FTZ R42, R42, R9.reuse ;  /* 0x000000092a2a7220 */ /* 0x080fe20000410000 */
[-C--:B------:R-:W-:Y:S01]  /*9bc0*/  FMUL.FTZ R43, R43, R9.reuse ;  /* 0x000000092b2b7220 */ /* 0x080fe20000410000 */
[----:B------:R-:W-:Y:S01]  /*9bd0*/  FADD.FTZ R153, R155, R2 ;  /* 0x000000029b997221 */ /* 0x000fe20000010000 */
[----:B------:R-:W4:Y:S01]  /*9be0*/  MUFU.EX2 R166, R166 ;  /* 0x000000a600a67308 */ /* 0x000f220000000800 */
[-C--:B------:R-:W-:Y:S01]  /*9bf0*/  FMUL.FTZ R46, R46, R9.reuse ;  /* 0x000000092e2e7220 */ /* 0x080fe20000410000 */
[-C--:B------:R-:W-:Y:S01]  /*9c00*/  FMUL.FTZ R47, R47, R9.reuse ;  /* 0x000000092f2f7220 */ /* 0x080fe20000410000 */
[----:B------:R-:W-:Y:S01]  /*9c10*/  FADD.FTZ R2, R190, R153 ;  /* 0x00000099be027221 */ /* 0x000fe20000010000 */
[-C--:B------:R-:W-:Y:S01]  /*9c20*/  FMUL.FTZ R50, R50, R9.reuse ;  /* 0x0000000932327220 */ /* 0x080fe20000410000 */
[-C--:B------:R-:W-:Y:S01]  /*9c30*/  FMUL.FTZ R51, R51, R9.reuse ;  /* 0x0000000933337220 */ /* 0x080fe20000410000 */
[-C--:B------:R-:W-:Y:S01]  /*9c40*/  FMUL.FTZ R54, R54, R9.reuse ;  /* 0x0000000936367220 */ /* 0x080fe20000410000 */
[----:B-----5:R-:W-:Y:S01]  /*9c50*/  FADD.FTZ R153, R159, R2 ;  /* 0x000000029f997221 */ /* 0x020fe20000010000 */
[----:B------:R-:W5:Y:S01]  /*9c60*/  MUFU.EX2 R167, R167 ;  /* 0x000000a700a77308 */ /* 0x000f620000000800 */
[-C--:B------:R-:W-:Y:S01]  /*9c70*/  FMUL.FTZ R55, R55, R9.reuse ;  /* 0x0000000937377220 */ /* 0x080fe20000410000 */
[-C--:B------:R-:W-:Y:S01]  /*9c80*/  FMUL.FTZ R58, R58, R9.reuse ;  /* 0x000000093a3a7220 */ /* 0x080fe20000410000 */
[----:B-1----:R-:W-:Y:S01]  /*9c90*/  FADD.FTZ R2, R162, R153 ;  /* 0x00000099a2027221 */ /* 0x002fe20000010000 */
[-C--:B------:R-:W-:Y:S01]  /*9ca0*/  FMUL.FTZ R59, R59, R9.reuse ;  /* 0x000000093b3b7220 */ /* 0x080fe20000410000 */
[-C--:B------:R-:W-:Y:S01]  /*9cb0*/  FMUL.FTZ R62, R62, R9.reuse ;  /* 0x000000093e3e7220 */ /* 0x080fe20000410000 */
[-C--:B------:R-:W-:Y:S01]  /*9cc0*/  FMUL.FTZ R63, R63, R9.reuse ;  /* 0x000000093f3f7220 */ /* 0x080fe20000410000 */
[----:B---3--:R-:W-:Y:S01]  /*9cd0*/  FADD.FTZ R153, R199, R2 ;  /* 0x00000002c7997221 */ /* 0x008fe20000010000 */
[----:B------:R-:W1:Y:S01]  /*9ce0*/  MUFU.EX2 R168, R168 ;  /* 0x000000a800a87308 */ /* 0x000e620000000800 */
[-C--:B------:R-:W-:Y:S01]  /*9cf0*/  FMUL.FTZ R66, R66, R9.reuse ;  /* 0x0000000942427220 */ /* 0x080fe20000410000 */
[-C--:B------:R-:W-:Y:S01]  /*9d00*/  FMUL.FTZ R67, R67, R9.reuse ;  /* 0x0000000943437220 */ /* 0x080fe20000410000 */
[----:B0-----:R-:W-:Y:S01]  /*9d10*/  FADD.FTZ R2, R164, R153 ;  /* 0x00000099a4027221 */ /* 0x001fe20000010000 */
[-C--:B------:R-:W-:Y:S01]  /*9d20*/  FMUL.FTZ R70, R70, R9.reuse ;  /* 0x0000000946467220 */ /* 0x080fe20000410000 */
[-C--:B------:R-:W-:Y:S01]  /*9d30*/  FMUL.FTZ R71, R71, R9.reuse ;  /* 0x0000000947477220 */ /* 0x080fe20000410000 */
[-C--:B------:R-:W-:Y:S01]  /*9d40*/  FMUL.FTZ R74, R74, R9.reuse ;  /* 0x000000094a4a7220 */ /* 0x080fe20000410000 */
[----:B--2---:R-:W-:Y:S01]  /*9d50*/  FADD.FTZ R153, R165, R2 ;  /* 0x00000002a5997221 */ /* 0x004fe20000010000 */
[----:B------:R-:W0:Y:S01]  /*9d60*/  MUFU.EX2 R169, R169 ;  /* 0x000000a900a97308 */ /* 0x000e220000000800 */
[-C--:B------:R-:W-:Y:S01]  /*9d70*/  FMUL.FTZ R75, R75, R9.reuse ;  /* 0x000000094b4b7220 */ /* 0x080fe20000410000 */
[-C--:B------:R-:W-:Y:S01]  /*9d80*/  FMUL.FTZ R78, R78, R9.reuse ;  /* 0x000000094e4e7220 */ /* 0x080fe20000410000 */
[----:B----4-:R-:W-:Y:S01]  /*9d90*/  FADD.FTZ R2, R166, R153 ;  /* 0x00000099a6027221 */ /* 0x010fe20000010000 */
[-C--:B------:R-:W-:Y:S01]  /*9da0*/  FMUL.FTZ R79, R79, R9.reuse ;  /* 0x000000094f4f7220 */ /* 0x080fe20000410000 */
[-C--:B------:R-:W-:Y:S01]  /*9db0*/  FMUL.FTZ R82, R82, R9.reuse ;  /* 0x0000000952527220 */ /* 0x080fe20000410000 */
[-C--:B------:R-:W-:Y:S01]  /*9dc0*/  FMUL.FTZ R83, R83, R9.reuse ;  /* 0x0000000953537220 */ /* 0x080fe20000410000 */
[----:B-----5:R-:W-:Y:S01]  /*9dd0*/  FADD.FTZ R153, R167, R2 ;  /* 0x00000002a7997221 */ /* 0x020fe20000010000 */
[----:B------:R-:W2:Y:S01]  /*9de0*/  MUFU.EX2 R170, R170 ;  /* 0x000000aa00aa7308 */ /* 0x000ea20000000800 */
        /* <DEDUP_REMOVED lines=44> */
[----:B------:R-:W-:Y:S01]  /*a0b0*/  FMUL.FTZ R151, R151, R9 ;  /* 0x0000000997977220 */ /* 0x000fe20000410000 */
[----:B------:R-:W-:Y:S01]  /*a0c0*/  F2FP.F16.F32.PACK_AB R164, R165, R164 ;  /* 0x000000a4a5a4723e */ /* 0x000fe200000000ff */
[-C--:B------:R-:W-:Y:S01]  /*a0d0*/  FMUL.FTZ R116, R116, R191.reuse ;  /* 0x000000bf74747220 */ /* 0x080fe20000410000 */
[----:B------:R-:W2:Y:S01]  /*a0e0*/  MUFU.EX2 R174, R174 ;  /* 0x000000ae00ae7308 */ /* 0x000ea20000000800 */
[----:B-1----:R-:W-:Y:S01]  /*a0f0*/  FADD.FTZ R153, R173, R2 ;  /* 0x00000002ad997221 */ /* 0x002fe20000010000 */
[----:B------:R-:W-:Y:S01]  /*a100*/  F2FP.F16.F32.PACK_AB R158, R155, R20 ;  /* 0x000000149b9e723e */ /* 0x000fe200000000ff */
[-C--:B------:R-:W-:Y:S01]  /*a110*/  FMUL.FTZ R117, R117, R191.reuse ;  /* 0x000000bf75757220 */ /* 0x080fe20000410000 */
[----:B------:R-:W-:Y:S01]  /*a120*/  F2FP.F16.F32.PACK_AB R160, R159, R190 ;  /* 0x000000be9fa0723e */ /* 0x000fe200000000ff */
[-C--:B------:R-:W-:Y:S01]  /*a130*/  FMUL.FTZ R120, R120, R191.reuse ;  /* 0x000000bf78787220 */ /* 0x080fe20000410000 */
[----:B------:R-:W-:Y:S01]  /*a140*/  F2FP.F16.F32.PACK_AB R166, R167, R166 ;  /* 0x000000a6a7a6723e */ /* 0x000fe200000000ff */
[-C--:B------:R-:W-:Y:S01]  /*a150*/  FMUL.FTZ R121, R121, R191.reuse ;  /* 0x000000bf79797220 */ /* 0x080fe20000410000 */
[----:B------:R-:W1:Y:S01]  /*a160*/  MUFU.EX2 R13, R13 ;  /* 0x0000000d000d7308 */ /* 0x000e620000000800 */
[----:B0-----:R-:W-:Y:S01]  /*a170*/  FADD.FTZ R0, R11, R0 ;  /* 0x000000000b007221 */ /* 0x001fe20000010000 */
[----:B------:R-:W-:Y:S01]  /*a180*/  F2FP.F16.F32.PACK_AB R168, R169, R168 ;  /* 0x000000a8a9a8723e */ /* 0x000fe200000000ff */
[-C--:B------:R-:W-:Y:S01]  /*a190*/  FMUL.FTZ R124, R124, R191.reuse ;  /* 0x000000bf7c7c7220 */ /* 0x080fe20000410000 */
[----:B------:R-:W-:Y:S01]  /*a1a0*/  F2FP.F16.F32.PACK_AB R170, R171, R170 ;  /* 0x000000aaabaa723e */ /* 0x000fe200000000ff */
[-C--:B------:R-:W-:Y:S01]  /*a1b0*/  FMUL.FTZ R125, R125, R191.reuse ;  /* 0x000000bf7d7d7220 */ /* 0x080fe20000410000 */
[----:B------:R-:W-:Y:S01]  /*a1c0*/  F2FP.F16.F32.PACK_AB R172, R173, R172 ;  /* 0x000000acadac723e */ /* 0x000fe200000000ff */
        /* <DEDUP_REMOVED lines=15> */
[----:B------:R-:W-:Y:S01]  /*a2c0*/  FMUL.FTZ R149, R149, R191 ;  /* 0x000000bf95957220 */ /* 0x000fe20000410000 */
[----:B------:R-:W-:Y:S01]  /*a2d0*/  F2FP.F16.F32.PACK_AB R154, R195, R12 ;  /* 0x0000000cc39a723e */ /* 0x000fe200000000ff */
[----:B------:R-:W1:Y:S01]  /*a2e0*/  MUFU.EX2 R192, R192 ;  /* 0x000000c000c07308 */ /* 0x000e620000000800 */
[----:B0-----:R-:W-:Y:S01]  /*a2f0*/  FADD.FTZ R0, R176, R153 ;  /* 0x00000099b0007221 */ /* 0x001fe20000010000 */
[----:B------:R-:W-:-:S02]  /*a300*/  F2FP.F16.F32.PACK_AB R156, R197, R14 ;  /* 0x0000000ec59c723e */ /* 0x000fc400000000ff */
[----:B------:R-:W-:Y:S02]  /*a310*/  F2FP.F16.F32.PACK_AB R162, R199, R162 ;  /* 0x000000a2c7a2723e */ /* 0x000fe400000000ff */
[----:B------:R-:W-:Y:S02]  /*a320*/  F2FP.F16.F32.PACK_AB R155, R176, R13 ;  /* 0x0000000db09b723e */ /* 0x000fe400000000ff */
        /* <DEDUP_REMOVED lines=39> */
[----:B------:R-:W-:Y:S02]  /*a5a0*/  F2FP.F16.F32.PACK_AB R153, R11, R10 ;  /* 0x0000000a0b99723e */ /* 0x000fe400000000ff */
[----:B------:R-:W-:-:S04]  /*a5b0*/  F2FP.F16.F32.PACK_AB R171, R184, R183 ;  /* 0x000000b7b8ab723e */ /* 0x000fc800000000ff */
        /* <DEDUP_REMOVED lines=13> */
.L_x_2407:
[----:B------:R0:W1:Y:S01]  /*a690*/  SYNCS.PHASECHK.TRANS64.TRYWAIT P2, [UR26+0x22850], R3 ;  /* 0x02285003ff0075a7 */ /* 0x000062000804015a */
[----:B------:R-:W-:Y:S05]  /*a6a0*/  @!P0 BRA `(.L_x_2408) ;  /* 0x0000000000048947 */ /* 0x000fea0003800000 */
[----:B------:R-:W-:Y:S01]  /*a6b0*/  BPT.TRAP 0x1 ;  /* 0x000000040000795c */ /* 0x000fe20000300000 */
.L_x_2408:
[----:B-1----:R-:W-:Y:S05]  /*a6c0*/  @P2 BRA `(.L_x_2409) ;  /* 0x0000000000082947 */ /* 0x002fea0003800000 */
[----:B------:R-:W1:Y:S02]  /*a6d0*/  SYNCS.PHASECHK.TRANS64.TRYWAIT P2, [UR26+0x22850], R3 ;  /* 0x02285003ff0075a7 */ /* 0x000e64000804015a */
[----:B-1----:R-:W-:Y:S05]  /*a6e0*/  @!P2 BRA `(.L_x_2410) ;  /* 0x000000d400d0a947 */ /* 0x002fea0003800000 */
.L_x_2409:
        /* <DEDUP_REMOVED lines=48> */
.L_x_2402:
[----:B------:R-:W-:-:S13]  /*a9f0*/  ISETP.GE.AND P1, PT, R3, UR42, PT ;  /* 0x0000002a03007c0c */ /* 0x000fda000bf26270 */
[----:B------:R-:W-:Y:S05]  /*aa00*/  @!P1 BRA `(.L_x_2412) ;  /* 0x00000034003c9947 */ /* 0x000fea0003800000 */
[----:B------:R-:W-:Y:S01]  /*aa10*/  IMAD.MOV.U32 R9, RZ, RZ, R4 ;  /* 0x000000ffff097224 */ /* 0x000fe200078e0004 */
[----:B------:R-:W-:Y:S01]  /*aa20*/  ULDC UR24, c[0x0][0x9e4] ;  /* 0x0002790000187ab9 */ /* 0x000fe20000000800 */
[----:B0-----:R-:W-:Y:S01]  /*aa30*/  IMAD.MOV.U32 R8, RZ, RZ, R5 ;  /* 0x000000ffff087224 */ /* 0x001fe200078e0005 */
[----:B------:R-:W-:Y:S01]  /*aa40*/  ULDC UR25, c[0x0][0x9d8] ;  /* 0x0002760000197ab9 */ /* 0x000fe20000000800 */
[----:B------:R-:W-:Y:S01]  /*aa50*/  ULDC UR23, c[0x0][0x988] ;  /* 0x0002620000177ab9 */ /* 0x000fe20000000800 */
[----:B------:R-:W-:-:S05]  /*aa60*/  ULDC UR26, c[0x0][0x9e0] ;  /* 0x00027800001a7ab9 */ /* 0x000fca0000000800 */
.L_x_2429:
[----:B------:R-:W-:-:S04]  /*aa70*/  UIADD3 UR37, UR37, 0x1, URZ ;  /* 0x0000000125257890 */ /* 0x000fc8000fffe03f */
[----:B------:R-:W-:-:S04]  /*aa80*/  UISETP.NE.AND UP2, UPT, UR37, 0x2, UPT ;  /* 0x000000022500788c */ /* 0x000fc8000bf45270 */
[----:B------:R-:W-:Y:S02]  /*aa90*/  USEL UR6, URZ, 0x1, UP2 ;  /* 0x000000013f067887 */ /* 0x000fe40009000000 */
[----:B------:R-:W-:Y:S02]  /*aaa0*/  USEL UR37, UR37, URZ, UP2 ;  /* 0x0000003f25257287 */ /* 0x000fe40009000000 */
[----:B------:R-:W-:Y:S01]  /*aab0*/  ULOP3.LUT UR38, UR38, UR6, URZ, 0x3c, !UPT ;  /* 0x0000000626267292 */ /* 0x000fe2000f8e3c3f */
[----:B------:R-:W-:Y:S11]  /*aac0*/  @!P0 BRA `(.L_x_2413) ;  /* 0x0000000000048947 */ /* 0x000ff60003800000 */
[----:B------:R-:W-:Y:S01]  /*aad0*/  BPT.TRAP 0x1 ;  /* 0x000000040000795c */ /* 0x000fe20000300000 */
.L_x_2413:
        /* <DEDUP_REMOVED lines=9> */
.L_x_2414:
[----:B-1----:R-:W-:Y:S05]  /*ab70*/  @P1 BRA `(.L_x_2415) ;  /* 0x0000000000081947 */ /* 0x002fea0003800000 */
[----:B------:R-:W1:Y:S02]  /*ab80*/  SYNCS.PHASECHK.TRANS64.TRYWAIT P1, [UR27+0x22830], R6 ;  /* 0x02283006ff0075a7 */ /* 0x000e64000802015b */
[----:B-1----:R-:W-:Y:S05]  /*ab90*/  @!P1 BRA `(.L_x_2416) ;  /* 0x000000d000b89947 */ /* 0x002fea0003800000 */
.L_x_2415:
        /* <DEDUP_REMOVED lines=87> */
[----:B------:R-:W-:Y:S02]  /*b110*/  IADD3 R5, -R16, R5, R17 ;  /* 0x0000000510057210 */ /* 0x000fe40007ffe111 */
        /* <DEDUP_REMOVED lines=67> */
.L_x_2419:
[----:B------:R-:W-:-:S05]  /*b550*/  IMAD.U32 R213, RZ, RZ, UR24 ;  /* 0x00000018ffd57e24 */ /* 0x000fca000f8e00ff */
[----:B------:R-:W-:-:S13]  /*b560*/  ISETP.NE.AND P1, PT, R213, 0x1, PT ;  /* 0x00000001d500780c */ /* 0x000fda0003f25270 */
[----:B------:R-:W1:Y:S02]  /*b570*/  @P1 LDC.64 R4, c[0x0][0x9e8] ;  /* 0x00027a00ff041b82 */ /* 0x000e640000000a00 */
[----:B-1----:R-:W-:-:S05]  /*b580*/  @P1 IMAD.HI.U32 R4, R195, R4, RZ ;  /* 0x00000004c3041227 */ /* 0x002fca00078e00ff */
[----:B------:R-:W-:-:S07]  /*b590*/  @P1 SHF.R.U32.HI R195, RZ, R5, R4 ;  /* 0x00000005ffc31219 */ /* 0x000fce0000011604 */
.L_x_2420:
[----:B------:R-:W-:Y:S05]  /*b5a0*/  BSYNC B0 ;  /* 0x0000000000007941 */ /* 0x000fea0003800000 */
.L_x_2418:
[----:B------:R-:W-:-:S04]  /*b5b0*/  IMAD R4, R18, -0x2, R187 ;  /* 0xfffffffe12047824 */ /* 0x000fc800078e02bb */
[----:B------:R-:W-:-:S05]  /*b5c0*/  IMAD R4, R195, R213, R4 ;  /* 0x000000d5c3047224 */ /* 0x000fca00078e0204 */
[----:B------:R-:W-:Y:S02]  /*b5d0*/  VIADDMNMX R197, R4, R213, R197, PT ;  /* 0x000000d504c57246 */ /* 0x000fe400038001c5 */
[----:B------:R-:W-:-:S07]  /*b5e0*/  VIMNMX R196, R196, R4, !PT ;  /* 0x00000004c4c47248 */ /* 0x000fce0007fe0100 */
.L_x_2417:
[C---:B------:R-:W-:Y:S01]  /*b5f0*/  ISETP.GE.AND P1, PT, R187.reuse, 0x1, PT ;  /* 0x00000001bb00780c */ /* 0x040fe20003f26270 */
[----:B------:R-:W1:Y:S01]  /*b600*/  SHFL.IDX PT, R193, R193, 0x1, 0x1c1f ;  /* 0x003c1f00c1c17f89 */ /* 0x000e6200000e0000 */
[----:B------:R-:W-:Y:S02]  /*b610*/  ISETP.GE.AND P4, PT, R187, 0x9, PT ;  /* 0x00000009bb00780c */ /* 0x000fe40003f86270 */
[----:B------:R-:W-:Y:S02]  /*b620*/  ISETP.GT.AND P2, PT, R196, RZ, !P1 ;  /* 0x000000ffc400720c */ /* 0x000fe40004f44270 */
[----:B------:R-:W-:Y:S02]  /*b630*/  P2R R213, PR, RZ, 0x2 ;  /* 0x00000002ffd57803 */ /* 0x000fe40000000000 */
[----:B------:R-:W-:Y:S02]  /*b640*/  ISETP.LT.OR P2, PT, R197, 0x1, P2 ;  /* 0x00000001c500780c */ /* 0x000fe40001741670 */
[----:B------:R-:W-:-:S02]  /*b650*/  ISETP.GE.AND P1, PT, R187, 0x2, PT ;  /* 0x00000002bb00780c */ /* 0x000fc40003f26270 */
[----:B------:R-:W-:Y:S02]  /*b660*/  FSEL R195, R12, -INF , !P2 ;  /* 0xff8000000cc37808 */ /* 0x000fe40005000000 */
[C---:B------:R-:W-:Y:S02]  /*b670*/  ISETP.GT.AND P2, PT, R196.reuse, 0x8, !P4 ;  /* 0x00000008c400780c */ /* 0x040fe40006744270 */
[----:B------:R-:W-:Y:S02]  /*b680*/  P2R R12, PR, RZ, 0x10 ;  /* 0x00000010ff0c7803 */ /* 0x000fe40000000000 */
[----:B------:R-:W-:Y:S02]  /*b690*/  ISETP.LT.OR P2, PT, R197, 0x9, P2 ;  /* 0x00000009c500780c */ /* 0x000fe40001741670 */
[----:B------:R-:W-:Y:S02]  /*b6a0*/  ISETP.GT.AND P3, PT, R196, 0x1, !P1 ;  /* 0x00000001c400780c */ /* 0x000fe40004f64270 */
[----:B------:R-:W-:-:S02]  /*b6b0*/  ISETP.GE.AND P4, PT, R187, 0xa, PT ;  /* 0x0000000abb00780c */ /* 0x000fc40003f86270 */
[----:B0-----:R-:W-:Y:S01]  /*b6c0*/  FSEL R20, R20, -INF , !P2 ;  /* 0xff80000014147808 */ /* 0x001fe20005000000 */
[--C-:B-1----:R-:W-:Y:S01]  /*b6d0*/  IMAD.IADD R199, R199, 0x1, R193.reuse ;  /* 0x00000001c7c77824 */ /* 0x102fe200078e02c1 */
[----:B------:R-:W-:Y:S01]  /*b6e0*/  ISETP.LT.OR P3, PT, R197, 0x2, P3 ;  /* 0x00000002c500780c */ /* 0x000fe20001f61670 */
[----:B------:R-:W-:Y:S01]  /*b6f0*/  IMAD.IADD R198, R198, 0x1, R193 ;  /* 0x00000001c6c67824 */ /* 0x000fe200078e02c1 */
        /* <DEDUP_REMOVED lines=115> */
.L_x_2423:
[----:B------:R-:W-:-:S05]  /*be30*/  IMAD.U32 R196, RZ, RZ, UR24 ;  /* 0x00000018ffc47e24 */ /* 0x000fca000f8e00ff */
[----:B------:R-:W-:-:S13]  /*be40*/  ISETP.NE.AND P6, PT, R196, 0x1, PT ;  /* 0x00000001c400780c */ /* 0x000fda0003fc5270 */
[----:B------:R-:W0:Y:S02]  /*be50*/  @P6 LDC.64 R4, c[0x0][0x9e8] ;  /* 0x00027a00ff046b82 */ /* 0x000e240000000a00 */
[----:B0-----:R-:W-:-:S05]  /*be60*/  @P6 IMAD.HI.U32 R4, R193, R4, RZ ;  /* 0x00000004c1046227 */ /* 0x001fca00078e00ff */
[----:B------:R-:W-:-:S07]  /*be70*/  @P6 SHF.R.U32.HI R193, RZ, R5, R4 ;  /* 0x00000005ffc16219 */ /* 0x000fce0000011604 */
.L_x_2424:
[----:B------:R-:W-:Y:S05]  /*be80*/  BSYNC B0 ;  /* 0x0000000000007941 */ /* 0x000fea0003800000 */
.L_x_2422:
[----:B------:R-:W-:-:S04]  /*be90*/  IMAD R187, R18, -0x2, R187 ;  /* 0xfffffffe12bb7824 */ /* 0x000fc800078e02bb */
[----:B------:R-:W-:-:S05]  /*bea0*/  IMAD R193, R193, R196, R187 ;  /* 0x000000c4c1c17224 */ /* 0x000fca00078e02bb */
[----:B------:R-:W-:Y:S02]  /*beb0*/  VIADDMNMX R199, R193, R196, R199, PT ;  /* 0x000000c4c1c77246 */ /* 0x000fe400038001c7 */
[----:B------:R-:W-:-:S07]  /*bec0*/  VIMNMX R198, R198, R193, !PT ;  /* 0x000000c1c6c67248 */ /* 0x000fce0007fe0100 */
.L_x_2421:
[----:B------:R-:W-:Y:S01]  /*bed0*/  ISETP.GT.AND P1, PT, R198, 0x1, !P1 ;  /* 0x00000001c600780c */ /* 0x000fe20004f24270 */
[----:B------:R-:W-:Y:S01]  /*bee0*/  UMOV UR10, UR23 ;  /* 0x00000017000a7c82 */ /* 0x000fe20008000000 */
[----:B------:R-:W-:Y:S02]  /*bef0*/  ISETP.NE.AND P6, PT, R218, RZ, PT ;  /* 0x000000ffda00720c */ /* 0x000fe40003fc5270 */
        /* <DEDUP_REMOVED lines=57> */
[----:B------:R-:W-:Y:S01]  /*c290*/  ISETP.NE.AND P1, PT, R221, RZ, PT ;  /* 0x000000ffdd00720c */ /* 0x000fe20003f25270 */
[----:B------:R-:W0:Y:S01]  /*c2a0*/  SHFL.BFLY PT, R5, R4, 0x2, 0x1f ;  /* 0x0c401f0004057f89 */ /* 0x000e2200000e0000 */
[----:B------:R-:W-:-:S02]  /*c2b0*/  ISETP.NE.AND P6, PT, R229, RZ, PT ;  /* 0x000000ffe500720c */ /* 0x000fc40003fc5270 */
[C---:B------:R-:W-:Y:S02]  /*c2c0*/  ISETP.GT.AND P1, PT, R198.reuse, 0x28, !P1 ;  /* 0x00000028c600780c */ /* 0x040fe40004f24270 */
[----:B------:R-:W-:Y:S02]  /*c2d0*/  ISETP.GT.AND P2, PT, R198, 0x49, !P2 ;  /* 0x00000049c600780c */ /* 0x000fe40005744270 */
        /* <DEDUP_REMOVED lines=8> */
[----:B------:R-:W-:Y:S02]  /*c360*/  ISETP.GT.AND P4, PT, R198, 0x51, !P4 ;  /* 0x00000051c600780c */ /* 0x000fe40006784270 */
[----:B------:R-:W-:-:S02]  /*c370*/  FSEL R165, R165, -INF , !P1 ;  /* 0xff800000a5a57808 */ /* 0x000fc40004800000 */
[----:B------:R-:W-:Y:S02]  /*c380*/  ISETP.NE.AND P1, PT, R223, RZ, PT ;  /* 0x000000ffdf00720c */ /* 0x000fe40003f25270 */
[----:B0-----:R-:W-:Y:S02]  /*c390*/  FMNMX.FTZ R193, R4, R5, !PT ;  /* 0x0000000504c17209 */ /* 0x001fe40007810000 */
[C---:B------:R-:W-:Y:S02]  /*c3a0*/  ISETP.GT.AND P1, PT, R198.reuse, 0x30, !P1 ;  /* 0x00000030c600780c */ /* 0x040fe40004f24270 */
[C---:B------:R-:W-:Y:S01]  /*c3b0*/  ISETP.LT.OR P3, PT, R199.reuse, 0x51, P3 ;  /* 0x00000051c700780c */ /* 0x040fe20001f61670 */
[----:B------:R-:W0:Y:S01]  /*c3c0*/  SHFL.BFLY PT, R12, R193, 0x1, 0x1f ;  /* 0x0c201f00c10c7f89 */ /* 0x000e2200000e0000 */
[----:B------:R-:W-:Y:S02]  /*c3d0*/  ISETP.LT.OR P1, PT, R199, 0x31, P1 ;  /* 0x00000031c700780c */ /* 0x000fe40000f21670 */
[----:B------:R-:W-:-:S02]  /*c3e0*/  ISETP.GT.AND P5, PT, R198, 0x58, !P5 ;  /* 0x00000058c600780c */ /* 0x000fc40006fa4270 */
[----:B------:R-:W-:Y:S02]  /*c3f0*/  FSEL R168, R168, -INF , !P1 ;  /* 0xff800000a8a87808 */ /* 0x000fe40004800000 */
[----:B------:R-:W-:Y:S02]  /*c400*/  ISETP.NE.AND P1, PT, R224, RZ, PT ;  /* 0x000000ffe000720c */ /* 0x000fe40003f25270 */
[C---:B------:R-:W-:Y:S02]  /*c410*/  ISETP.LT.OR P4, PT, R199.reuse, 0x52, P4 ;  /* 0x00000052c700780c */ /* 0x040fe40002781670 */
[----:B------:R-:W-:Y:S02]  /*c420*/  ISETP.GT.AND P1, PT, R198, 0x31, !P1 ;  /* 0x00000031c600780c */ /* 0x000fe40004f24270 */
[----:B------:R-:W-:Y:S02]  /*c430*/  FSEL R184, R184, -INF , !P3 ;  /* 0xff800000b8b87808 */ /* 0x000fe40005800000 */
[----:B------:R-:W-:-:S02]  /*c440*/  ISETP.LT.OR P1, PT, R199, 0x32, P1 ;  /* 0x00000032c700780c */ /* 0x000fc40000f21670 */
[----:B------:R-:W-:Y:S02]  /*c450*/  ISETP.LT.OR P5, PT, R199, 0x59, P5 ;  /* 0x00000059c700780c */ /* 0x000fe40002fa1670 */
[----:B------:R-:W-:Y:S02]  /*c460*/  FSEL R169, R169, -INF , !P1 ;  /* 0xff800000a9a97808 */ /* 0x000fe40004800000 */
[----:B------:R-:W-:Y:S02]  /*c470*/  ISETP.NE.AND P1, PT, R225, RZ, PT ;  /* 0x000000ffe100720c */ /* 0x000fe40003f25270 */
[----:B------:R-:W-:Y:S02]  /*c480*/  FSEL R186, R186, -INF , !P4 ;  /* 0xff800000baba7808 */ /* 0x000fe40006000000 */
[----:B------:R-:W-:Y:S02]  /*c490*/  ISETP.GT.AND P1, PT, R198, 0x38, !P1 ;  /* 0x00000038c600780c */ /* 0x000fe40004f24270 */
[----:B0-----:R-:W-:-:S02]  /*c4a0*/  FMNMX.FTZ R5, R193, R12, !PT ;  /* 0x0000000cc1057209 */ /* 0x001fc40007810000 */
[----:B------:R-:W-:Y:S02]  /*c4b0*/  ISETP.LT.OR P1, PT, R199, 0x39, P1 ;  /* 0x00000039c700780c */ /* 0x000fe40000f21670 */
[----:B------:R-:W-:Y:S01]  /*c4c0*/  FSEL R189, R189, -INF , !P5 ;  /* 0xff800000bdbd7808 */ /* 0x000fe20006800000 */
[----:B------:R-:W-:Y:S01]  /*c4d0*/  FMUL.FTZ R12, R5, UR10 ;  /* 0x0000000a050c7c20 */ /* 0x000fe20008410000 */
        /* <DEDUP_REMOVED lines=17> */
[----:B------:R-:W-:Y:S02]  /*c5f0*/  ISETP.GT.AND P1, PT, R198, RZ, !P6 ;  /* 0x000000ffc600720c */ /* 0x000fe40007724270 */
[----:B------:R-:W-:Y:S02]  /*c600*/  ISETP.NE.AND P6, PT, R230, RZ, PT ;  /* 0x000000ffe600720c */ /* 0x000fe40003fc5270 */
[----:B------:R-:W-:Y:S02]  /*c610*/  ISETP.LT.OR P1, PT, R199, 0x1, P1 ;  /* 0x00000001c700780c */ /* 0x000fe40000f21670 */
[----:B------:R-:W-:Y:S02]  /*c620*/  ISETP.GT.AND P2, PT, R198, 0x59, !P6 ;  /* 0x00000059c600780c */ /* 0x000fe40007744270 */
[----:B------:R-:W-:-:S02]  /*c630*/  FSEL R10, R10, -INF , !P1 ;  /* 0xff8000000a0a7808 */ /* 0x000fc40004800000 */
[----:B------:R-:W-:Y:S02]  /*c640*/  FSETP.NEU.FTZ.AND P1, PT, R5, -INF , PT ;  /* 0xff8000000500780b */ /* 0x000fe40003f3d000 */
[----:B------:R-:W-:Y:S02]  /*c650*/  FMNMX.FTZ R4, R10, R9, !PT ;  /* 0x000000090a047209 */ /* 0x000fe40007810000 */
[----:B------:R-:W-:Y:S02]  /*c660*/  FSEL R12, R12, RZ, P1 ;  /* 0x000000ff0c0c7208 */ /* 0x000fe40000800000 */
[----:B------:R-:W-:-:S03]  /*c670*/  ISETP.LT.OR P2, PT, R199, 0x5a, P2 ;  /* 0x0000005ac700780c */ /* 0x000fc60001741670 */
[--C-:B------:R-:W-:Y:S01]  /*c680*/  FFMA.FTZ R196, R13, UR10, -R12.reuse ;  /* 0x0000000a0dc47c23 */ /* 0x100fe2000801080c */
[----:B------:R-:W-:Y:S01]  /*c690*/  FMNMX.FTZ R13, R11, R4, !PT ;  /* 0x000000040b0d7209 */ /* 0x000fe20007810000 */
[--C-:B------:R-:W-:Y:S01]  /*c6a0*/  FFMA.FTZ R214, R155, UR10, -R12.reuse ;  /* 0x0000000a9bd67c23 */ /* 0x100fe2000801080c */
[----:B------:R-:W-:Y:S01]  /*c6b0*/  FSEL R191, R191, -INF , !P2 ;  /* 0xff800000bfbf7808 */ /* 0x000fe20005000000 */
[--C-:B------:R-:W-:Y:S01]  /*c6c0*/  FFMA.FTZ R198, R185, UR10, -R12.reuse ;  /* 0x0000000ab9c67c23 */ /* 0x100fe2000801080c */
[----:B------:R-:W-:Y:S01]  /*c6d0*/  FMNMX.FTZ R4, R14, R13, !PT ;  /* 0x0000000d0e047209 */ /* 0x000fe20007810000 */
[--C-:B------:R-:W-:Y:S01]  /*c6e0*/  FFMA.FTZ R13, R20, UR10, -R12.reuse ;  /* 0x0000000a140d7c23 */ /* 0x100fe2000801080c */
[--C-:B------:R-:W-:Y:S01]  /*c6f0*/  FFMA.FTZ R20, R21, UR10, -R12.reuse ;  /* 0x0000000a15147c23 */ /* 0x100fe2000801080c */
[----:B------:R-:W-:Y:S01]  /*c700*/  FSEL R185, R5, RZ, P1 ;  /* 0x000000ff05b97208 */ /* 0x000fe20000800000 */
[--C-:B------:R-:W-:Y:S01]  /*c710*/  FFMA.FTZ R187, R195, UR10, -R12.reuse ;  /* 0x0000000ac3bb7c23 */ /* 0x100fe2000801080c */
[----:B------:R-:W-:Y:S01]  /*c720*/  FMNMX.FTZ R193, R15, R4, !PT ;  /* 0x000000040fc17209 */ /* 0x000fe20007810000 */
[----:B------:R-:W-:Y:S01]  /*c730*/  MUFU.EX2 R196, R196 ;  /* 0x000000c400c47308 */ /* 0x000fe20000000800 */
[----:B------:R-:W-:Y:S01]  /*c740*/  FFMA.FTZ R158, R158, UR10, -R12 ;  /* 0x0000000a9e9e7c23 */ /* 0x000fe2000801080c */
[----:B------:R-:W-:Y:S01]  /*c750*/  FADD.FTZ R8, -R185, R8 ;  /* 0x00000008b9087221 */ /* 0x000fe20000010100 */
[----:B------:R-:W-:Y:S01]  /*c760*/  FMNMX.FTZ R4, R152, R193, !PT ;  /* 0x000000c198047209 */ /* 0x000fe20007810000 */
[--C-:B------:R-:W-:Y:S01]  /*c770*/  FFMA.FTZ R180, R180, UR10, -R12.reuse ;  /* 0x0000000ab4b47c23 */ /* 0x100fe2000801080c */
[--C-:B------:R-:W-:Y:S01]  /*c780*/  FFMA.FTZ R192, R192, UR10, -R12.reuse ;  /* 0x0000000ac0c07c23 */ /* 0x100fe2000801080c */
[----:B------:R-:W-:Y:S01]  /*c790*/  FMUL.FTZ R8, R8, UR10 ;  /* 0x0000000a08087c20 */ /* 0x000fe20008410000 */
[----:B------:R-:W-:Y:S01]  /*c7a0*/  FMNMX.FTZ R21, R153, R4, !PT ;  /* 0x0000000499157209 */ /* 0x000fe20007810000 */
[----:B------:R-:W-:Y:S03]  /*c7b0*/  MUFU.EX2 R187, R187 ;  /* 0x000000bb00bb7308 */ /* 0x000fe60000000800 */
[----:B------:R-:W-:Y:S01]  /*c7c0*/  FMNMX.FTZ R4, R156, R21, !PT ;  /* 0x000000159c047209 */ /* 0x000fe20007810000 */
[--C-:B------:R-:W-:Y:S01]  /*c7d0*/  FFMA.FTZ R21, R154, UR10, -R12.reuse ;  /* 0x0000000a9a157c23 */ /* 0x100fe2000801080c */
[--C-:B------:R-:W-:Y:S01]  /*c7e0*/  FFMA.FTZ R154, R166, UR10, -R12.reuse ;  /* 0x0000000aa69a7c23 */ /* 0x100fe2000801080c */
[--C-:B------:R-:W-:Y:S01]  /*c7f0*/  FFMA.FTZ R166, R167, UR10, -R12.reuse ;  /* 0x0000000aa7a67c23 */ /* 0x100fe2000801080c */
[----:B------:R-:W-:Y:S01]  /*c800*/  FMNMX.FTZ R193, R157, R4, !PT ;  /* 0x000000049dc17209 */ /* 0x000fe20007810000 */
[----:B------:R-:W0:Y:S01]  /*c810*/  MUFU.EX2 R8, R8 ;  /* 0x0000000800087308 */ /* 0x000e220000000800 */
        /* <DEDUP_REMOVED lines=11> */
[----:B------:R-:W-:-:S03]  /*c8d0*/  FFMA.FTZ R188, R190, UR10, -R12 ;  /* 0x0000000abebc7c23 */ /* 0x000fc6000801080c */
[----:B------:R-:W-:Y:S01]  /*c8e0*/  FMNMX.FTZ R155, R165, R4, !PT ;  /* 0x00000004a59b7209 */ /* 0x000fe20007810000 */
[----:B------:R-:W1:Y:S01]  /*c8f0*/  MUFU.EX2 R20, R20 ;  /* 0x0000001400147308 */ /* 0x000e620000000800 */
[-C--:B0-----:R-:W-:Y:S01]  /*c900*/  FMUL.FTZ R24, R24, R8.reuse ;  /* 0x0000000818187220 */ /* 0x081fe20000410000 */
[-C--:B------:R-:W-:Y:S01]  /*c910*/  FMUL.FTZ R25, R25, R8.reuse ;  /* 0x0000000819197220 */ /* 0x080fe20000410000 */
[----:B------:R-:W-:Y:S01]  /*c920*/  FMNMX.FTZ R4, R168, R155, !PT ;  /* 0x0000009ba8047209 */ /* 0x000fe20007810000 */
[--C-:B------:R-:W-:Y:S01]  /*c930*/  FFMA.FTZ R155, R159, UR10, -R12.reuse ;  /* 0x0000000a9f9b7c23 */ /* 0x100fe2000801080c */
[-C--:B------:R-:W-:Y:S01]  /*c940*/  FMUL.FTZ R28, R28, R8.reuse ;  /* 0x000000081c1c7220 */ /* 0x080fe20000410000 */
[----:B------:R-:W-:Y:S01]  /*c950*/  FMUL.FTZ R29, R29, R8 ;  /* 0x000000081d1d7220 */ /* 0x000fe20000410000 */
[----:B------:R-:W-:Y:S01]  /*c960*/  FMNMX.FTZ R159, R169, R4, !PT ;  /* 0x00000004a99f7209 */ /* 0x000fe20007810000 */
[----:B------:R-:W0:Y:S01]  /*c970*/  MUFU.EX2 R21, R21 ;  /* 0x0000001500157308 */ /* 0x000e220000000800 */
[-C--:B------:R-:W-:Y:S01]  /*c980*/  FMUL.FTZ R32, R32, R8.reuse ;  /* 0x0000000820207220 */ /* 0x080fe20000410000 */
[----:B------:R-:W-:Y:S01]  /*c990*/  FMUL.FTZ R33, R33, R8 ;  /* 0x0000000821217220 */ /* 0x000fe20000410000 */
[----:B------:R-:W-:Y:S01]  /*c9a0*/  FMNMX.FTZ R4, R172, R159, !PT ;  /* 0x0000009fac047209 */ /* 0x000fe20007810000 */
[--C-:B------:R-:W-:Y:S01]  /*c9b0*/  FFMA.FTZ R159, R162, UR10, -R12.reuse ;  /* 0x0000000aa29f7c23 */ /* 0x100fe2000801080c */
[--C-:B------:R-:W-:Y:S01]  /*c9c0*/  FFMA.FTZ R162, R163, UR10, -R12.reuse ;  /* 0x0000000aa3a27c23 */ /* 0x100fe2000801080c */
[----:B------:R-:W-:Y:S01]  /*c9d0*/  FFMA.FTZ R12, R194, UR10, -R12 ;  /* 0x0000000ac20c7c23 */ /* 0x000fe2000801080c */
[----:B------:R-:W-:Y:S01]  /*c9e0*/  FMNMX.FTZ R193, R173, R4, !PT ;  /* 0x00000004adc17209 */ /* 0x000fe20007810000 */
[----:B------:R-:W2:Y:S01]  /*c9f0*/  MUFU.EX2 R214, R214 ;  /* 0x000000d600d67308 */ /* 0x000ea20000000800 */
[-C--:B------:R-:W-:Y:S01]  /*ca00*/  FMUL.FTZ R36, R36, R8.reuse ;  /* 0x0000000824247220 */ /* 0x080fe20000410000 */
[-C--:B------:R-:W-:Y:S01]  /*ca10*/  FMUL.FTZ R37, R37, R8.reuse ;  /* 0x0000000825257220 */ /* 0x080fe20000410000 */
[----:B------:R-:W-:Y:S01]  /*ca20*/  FMNMX.FTZ R193, R176, R193, !PT ;  /* 0x000000c1b0c17209 */ /* 0x000fe20007810000 */
[-C--:B------:R-:W-:Y:S01]  /*ca30*/  FMUL.FTZ R40, R40, R8.reuse ;  /* 0x0000000828287220 */ /* 0x080fe20000410000 */
[-C--:B------:R-:W-:Y:S01]  /*ca40*/  FMUL.FTZ R41, R41, R8.reuse ;  /* 0x0000000829297220 */ /* 0x080fe20000410000 */
[-C--:B------:R-:W-:Y:S01]  /*ca50*/  FMUL.FTZ R44, R44, R8.reuse ;  /* 0x000000082c2c7220 */ /* 0x080fe20000410000 */
[----:B------:R-:W-:Y:S01]  /*ca60*/  FMNMX.FTZ R4, R178, R193, !PT ;  /* 0x000000c1b2047209 */ /* 0x000fe20007810000 */
[----:B------:R-:W3:Y:S01]  /*ca70*/  MUFU.EX2 R158, R158 ;  /* 0x0000009e009e7308 */ /* 0x000ee20000000800 */
[-C--:B------:R-:W-:Y:S01]  /*ca80*/  FMUL.FTZ R45, R45, R8.reuse ;  /* 0x000000082d2d7220 */ /* 0x080fe20000410000 */
[----:B------:R-:W-:Y:S01]  /*ca90*/  FMUL.FTZ R48, R48, R8 ;  /* 0x0000000830307220 */ /* 0x000fe20000410000 */
[----:B------:R-:W-:Y:S01]  /*caa0*/  FMNMX.FTZ R163, R181, R4, !PT ;  /* 0x00000004b5a37209 */ /* 0x000fe20007810000 */
[-C--:B------:R-:W-:Y:S01]  /*cab0*/  FMUL.FTZ R49, R49, R8.reuse ;  /* 0x0000000831317220 */ /* 0x080fe20000410000 */
[-C--:B------:R-:W-:Y:S01]  /*cac0*/  FMUL.FTZ R52, R52, R8.reuse ;  /* 0x0000000834347220 */ /* 0x080fe20000410000 */
[-C--:B------:R-:W-:Y:S01]  /*cad0*/  FMUL.FTZ R53, R53, R8.reuse ;  /* 0x0000000835357220 */ /* 0x080fe20000410000 */
[----:B------:R-:W-:Y:S01]  /*cae0*/  FMNMX.FTZ R193, R182, R163, !PT ;  /* 0x000000a3b6c17209 */ /* 0x000fe20007810000 */
[----:B------:R-:W4:Y:S01]  /*caf0*/  MUFU.EX2 R155, R155 ;  /* 0x0000009b009b7308 */ /* 0x000f220000000800 */
[-C--:B------:R-:W-:Y:S01]  /*cb00*/  FMUL.FTZ R56, R56, R8.reuse ;  /* 0x0000000838387220 */ /* 0x080fe20000410000 */
[-C--:B------:R-:W-:Y:S01]  /*cb10*/  FMUL.FTZ R57, R57, R8.reuse ;  /* 0x0000000839397220 */ /* 0x080fe20000410000 */
[----:B------:R-:W-:Y:S01]  /*cb20*/  FMNMX.FTZ R193, R184, R193, !PT ;  /* 0x000000c1b8c17209 */ /* 0x000fe20007810000 */
[-C--:B------:R-:W-:Y:S01]  /*cb30*/  FMUL.FTZ R60, R60, R8.reuse ;  /* 0x000000083c3c7220 */ /* 0x080fe20000410000 */
[-C--:B------:R-:W-:Y:S01]  /*cb40*/  FMUL.FTZ R61, R61, R8.reuse ;  /* 0x000000083d3d7220 */ /* 0x080fe20000410000 */
[-C--:B------:R-:W-:Y:S01]  /*cb50*/  FMUL.FTZ R64, R64, R8.reuse ;  /* 0x0000000840407220 */ /* 0x080fe20000410000 */
[----:B------:R-:W-:Y:S01]  /*cb60*/  FMNMX.FTZ R4, R186, R193, !PT ;  /* 0x000000c1ba047209 */ /* 0x000fe20007810000 */
[----:B------:R-:W-:Y:S01]  /*cb70*/  MUFU.EX2 R159, R159 ;  /* 0x0000009f009f7308 */ /* 0x000fe20000000800 */
[-C--:B------:R-:W-:Y:S01]  /*cb80*/  FMUL.FTZ R65, R65, R8.reuse ;  /* 0x0000000841417220 */ /* 0x080fe20000410000 */
[----:B------:R-:W-:Y:S01]  /*cb90*/  FMUL.FTZ R68, R68, R8 ;  /* 0x0000000844447220 */ /* 0x000fe20000410000 */
[----:B------:R-:W-:Y:S01]  /*cba0*/  FMNMX.FTZ R4, R189, R4, !PT ;  /* 0x00000004bd047209 */ /* 0x000fe20007810000 */
[-C--:B------:R-:W-:Y:S01]  /*cbb0*/  FMUL.FTZ R69, R69, R8.reuse ;  /* 0x0000000845457220 */ /* 0x080fe20000410000 */
[-C--:B------:R-:W-:Y:S01]  /*cbc0*/  FMUL.FTZ R72, R72, R8.reuse ;  /* 0x0000000848487220 */ /* 0x080fe20000410000 */
[----:B------:R-:W-:Y:S01]  /*cbd0*/  FMUL.FTZ R73, R73, R8 ;  /* 0x0000000849497220 */ /* 0x000fe20000410000 */
[----:B------:R-:W-:Y:S01]  /*cbe0*/  FMNMX.FTZ R4, R191, R4, !PT ;  /* 0x00000004bf047209 */ /* 0x000fe20007810000 */
[----:B------:R-:W-:Y:S01]  /*cbf0*/  MUFU.EX2 R162, R162 ;  /* 0x000000a200a27308 */ /* 0x000fe20000000800 */
[-C--:B------:R-:W-:Y:S01]  /*cc00*/  FMUL.FTZ R76, R76, R8.reuse ;  /* 0x000000084c4c7220 */ /* 0x080fe20000410000 */
[-C--:B------:R-:W-:Y:S01]  /*cc10*/  FMUL.FTZ R77, R77, R8.reuse ;  /* 0x000000084d4d7220 */ /* 0x080fe20000410000 */
[-C--:B------:R-:W-:Y:S01]  /*cc20*/  FMUL.FTZ R80, R80, R8.reuse ;  /* 0x0000000850507220 */ /* 0x080fe20000410000 */
[----:B------:R-:W5:Y:S01]  /*cc30*/  SHFL.BFLY PT, R193, R4, 0x2, 0x1f ;  /* 0x0c401f0004c17f89 */ /* 0x000f6200000e0000 */
        /* <DEDUP_REMOVED lines=12> */
[----:B-1----:R-:W-:Y:S01]  /*cd00*/  F2FP.F16.F32.PACK_AB R154, R20, R13 ;  /* 0x0000000d149a723e */ /* 0x002fe200000000ff */
        /* <DEDUP_REMOVED lines=10> */
[----:B-----5:R-:W-:Y:S01]  /*cdb0*/  FMNMX.FTZ R193, R4, R193, !PT ;  /* 0x000000c104c17209 */ /* 0x020fe20007810000 */
[-C--:B------:R-:W-:Y:S01]  /*cdc0*/  FMUL.FTZ R120, R120, R8.reuse ;  /* 0x0000000878787220 */ /* 0x080fe20000410000 */
[-C--:B------:R-:W-:Y:S01]  /*cdd0*/  FMUL.FTZ R121, R121, R8.reuse ;  /* 0x0000000879797220 */ /* 0x080fe20000410000 */
[-C--:B------:R-:W-:Y:S01]  /*cde0*/  FMUL.FTZ R124, R124, R8.reuse ;  /* 0x000000087c7c7220 */ /* 0x080fe20000410000 */
[----:B------:R-:W1:Y:S01]  /*cdf0*/  MUFU.EX2 R170, R170 ;  /* 0x000000aa00aa7308 */ /* 0x000e620000000800 */
[----:B------:R-:W5:Y:S01]  /*ce00*/  SHFL.BFLY PT, R4, R193, 0x1, 0x1f ;  /* 0x0c201f00c1047f89 */ /* 0x000f6200000e0000 */
        /* <DEDUP_REMOVED lines=13> */
[----:B------:R-:W-:Y:S01]  /*cee0*/  FMUL.FTZ R149, R149, R8 ;  /* 0x0000000895957220 */ /* 0x000fe20000410000 */
[----:B------:R-:W-:Y:S08]  /*cef0*/  MUFU.EX2 R174, R174 ;  /* 0x000000ae00ae7308 */ /* 0x000ff00000000800 */
[----:B------:R-:W-:Y:S01]  /*cf00*/  MUFU.EX2 R175, R175 ;  /* 0x000000af00af7308 */ /* 0x000fe20000000800 */
[----:B-----5:R-:W-:-:S04]  /*cf10*/  FMNMX.FTZ R4, R193, R4, !PT ;  /* 0x00000004c1047209 */ /* 0x020fc80007810000 */
[C---:B------:R-:W-:Y:S01]  /*cf20*/  FSETP.NEU.FTZ.AND P1, PT, R4.reuse, -INF , PT ;  /* 0xff8000000400780b */ /* 0x040fe20003f3d000 */
[----:B------:R-:W-:Y:S02]  /*cf30*/  FMUL.FTZ R195, R4, UR10 ;  /* 0x0000000a04c37c20 */ /* 0x000fe40008410000 */
[----:B------:R-:W-:Y:S03]  /*cf40*/  MUFU.EX2 R180, R180 ;  /* 0x000000b400b47308 */ /* 0x000fe60000000800 */
[----:B------:R-:W-:-:S05]  /*cf50*/  FSEL R195, R195, RZ, P1 ;  /* 0x000000ffc3c37208 */ /* 0x000fca0000800000 */
[--C-:B------:R-:W-:Y:S01]  /*cf60*/  FFMA.FTZ R193, R10, UR10, -R195.reuse ;  /* 0x0000000a0ac17c23 */ /* 0x100fe200080108c3 */
[----:B------:R-:W-:Y:S01]  /*cf70*/  FFMA.FTZ R10, R11, UR10, -R195 ;  /* 0x0000000a0b0a7c23 */ /* 0x000fe200080108c3 */
[----:B------:R-:W-:Y:S01]  /*cf80*/  FFMA.FTZ R11, R8, R2, R187 ;  /* 0x00000002080b7223 */ /* 0x000fe200000100bb */
[--C-:B------:R-:W-:Y:S01]  /*cf90*/  FFMA.FTZ R190, R153, UR10, -R195.reuse ;  /* 0x0000000a99be7c23 */ /* 0x100fe200080108c3 */
[----:B------:R-:W-:Y:S01]  /*cfa0*/  MUFU.EX2 R179, R179 ;  /* 0x000000b300b37308 */ /* 0x000fe20000000800 */
[----:B------:R-:W-:Y:S01]  /*cfb0*/  FFMA.FTZ R194, R165, UR10, -R195 ;  /* 0x0000000aa5c27c23 */ /* 0x000fe200080108c3 */
[----:B------:R-:W-:Y:S01]  /*cfc0*/  FADD.FTZ R2, R196, R11 ;  /* 0x0000000bc4027221 */ /* 0x000fe20000010000 */
[--C-:B------:R-:W-:Y:S01]  /*cfd0*/  FFMA.FTZ R11, R14, UR10, -R195.reuse ;  /* 0x0000000a0e0b7c23 */ /* 0x100fe200080108c3 */
[--C-:B------:R-:W-:Y:S01]  /*cfe0*/  FFMA.FTZ R14, R15, UR10, -R195.reuse ;  /* 0x0000000a0f0e7c23 */ /* 0x100fe200080108c3 */
[--C-:B------:R-:W-:Y:S01]  /*cff0*/  FFMA.FTZ R160, R160, UR10, -R195.reuse ;  /* 0x0000000aa0a07c23 */ /* 0x100fe200080108c3 */
[----:B------:R-:W-:Y:S01]  /*d000*/  FADD.FTZ R197, R13, R2 ;  /* 0x000000020dc57221 */ /* 0x000fe20000010000 */
[--C-:B------:R-:W-:Y:S01]  /*d010*/  FFMA.FTZ R199, R164, UR10, -R195.reuse ;  /* 0x0000000aa4c77c23 */ /* 0x100fe200080108c3 */
[----:B------:R-:W-:Y:S01]  /*d020*/  MUFU.EX2 R198, R198 ;  /* 0x000000c600c67308 */ /* 0x000fe20000000800 */
[----:B------:R-:W-:Y:S01]  /*d030*/  FFMA.FTZ R169, R169, UR10, -R195 ;  /* 0x0000000aa9a97c23 */ /* 0x000fe200080108c3 */
[----:B------:R-:W-:Y:S01]  /*d040*/  FADD.FTZ R2, R20, R197 ;  /* 0x000000c514027221 */ /* 0x000fe20000010000 */
[--C-:B------:R-:W-:Y:S01]  /*d050*/  FFMA.FTZ R173, R173, UR10, -R195.reuse ;  /* 0x0000000aadad7c23 */ /* 0x100fe200080108c3 */
[--C-:B------:R-:W-:Y:S01]  /*d060*/  FFMA.FTZ R178, R178, UR10, -R195.reuse ;  /* 0x0000000ab2b27c23 */ /* 0x100fe200080108c3 */
[--C-:B------:R-:W-:Y:S01]  /*d070*/  FFMA.FTZ R181, R181, UR10, -R195.reuse ;  /* 0x0000000ab5b57c23 */ /* 0x100fe200080108c3 */
[----:B0-----:R-:W-:Y:S01]  /*d080*/  FADD.FTZ R15, R21, R2 ;  /* 0x00000002150f7221 */ /* 0x001fe20000010000 */
[--C-:B------:R-:W-:Y:S01]  /*d090*/  FFMA.FTZ R182, R182, UR10, -R195.reuse ;  /* 0x0000000ab6b67c23 */ /* 0x100fe200080108c3 */
[----:B------:R-:W-:Y:S01]  /*d0a0*/  MUFU.EX2 R183, R183 ;  /* 0x000000b700b77308 */ /* 0x000fe20000000800 */
[----:B------:R-:W-:Y:S01]  /*d0b0*/  FFMA.FTZ R184, R184, UR10, -R195 ;  /* 0x0000000ab8b87c23 */ /* 0x000fe200080108c3 */
[----:B--2---:R-:W-:Y:S01]  /*d0c0*/  FADD.FTZ R197, R214, R15 ;  /* 0x0000000fd6c57221 */ /* 0x004fe20000010000 */
[--C-:B------:R-:W-:Y:S01]  /*d0d0*/  FFMA.FTZ R15, R152, UR10, -R195.reuse ;  /* 0x0000000a980f7c23 */ /* 0x100fe200080108c3 */
[--C-:B------:R-:W-:Y:S01]  /*d0e0*/  FFMA.FTZ R186, R186, UR10, -R195.reuse ;  /* 0x0000000ababa7c23 */ /* 0x100fe200080108c3 */
[----:B------:R-:W-:Y:S01]  /*d0f0*/  FFMA.FTZ R189, R189, UR10, -R195 ;  /* 0x0000000abdbd7c23 */ /* 0x000fe200080108c3 */
[----:B---3--:R-:W-:Y:S01]  /*d100*/  FADD.FTZ R2, R158, R197 ;  /* 0x000000c59e027221 */ /* 0x008fe20000010000 */
[--C-:B------:R-:W-:Y:S01]  /*d110*/  FFMA.FTZ R197, R161, UR10, -R195.reuse ;  /* 0x0000000aa1c57c23 */ /* 0x100fe200080108c3 */
[----:B------:R-:W0:Y:S01]  /*d120*/  MUFU.EX2 R188, R188 ;  /* 0x000000bc00bc7308 */ /* 0x000e220000000800 */
[----:B------:R-:W-:Y:S01]  /*d130*/  FFMA.FTZ R191, R191, UR10, -R195 ;  /* 0x0000000abfbf7c23 */ /* 0x000fe200080108c3 */
[----:B----4-:R-:W-:Y:S01]  /*d140*/  FADD.FTZ R2, R155, R2 ;  /* 0x000000029b027221 */ /* 0x010fe20000010000 */
[----:B-1----:R-:W-:-:S02]  /*d150*/  F2FP.F16.F32.PACK_AB R164, R170, R167 ;  /* 0x000000a7aaa4723e */ /* 0x002fc400000000ff */
[----:B------:R-:W-:Y:S01]  /*d160*/  F2FP.F16.F32.PACK_AB R158, R155, R158 ;  /* 0x0000009e9b9e723e */ /* 0x000fe200000000ff */
[----:B------:R-:W-:Y:S01]  /*d170*/  FADD.FTZ R153, R159, R2 ;  /* 0x000000029f997221 */ /* 0x000fe20000010000 */
[----:B------:R-:W-:Y:S01]  /*d180*/  FSEL R2, R4, RZ, P1 ;  /* 0x000000ff04027208 */ /* 0x000fe20000800000 */
[----:B------:R1:W2:Y:S02]  /*d190*/  MUFU.EX2 R185, R192 ;  /* 0x000000c000b97308 */ /* 0x0002a40000000800 */
[----:B------:R-:W-:Y:S02]  /*d1a0*/  FADD.FTZ R152, R162, R153 ;  /* 0x00000099a2987221 */ /* 0x000fe40000010000 */
[----:B------:R-:W-:Y:S01]  /*d1b0*/  FADD.FTZ R2, -R2, R9 ;  /* 0x0000000902027221 */ /* 0x000fe20000010100 */
[--C-:B------:R-:W-:Y:S01]  /*d1c0*/  FFMA.FTZ R9, R157, UR10, -R195.reuse ;  /* 0x0000000a9d097c23 */ /* 0x100fe200080108c3 */
[----:B------:R-:W-:Y:S01]  /*d1d0*/  FADD.FTZ R153, R163, R152 ;  /* 0x00000098a3997221 */ /* 0x000fe20000010000 */
[--C-:B------:R-:W-:Y:S01]  /*d1e0*/  FFMA.FTZ R157, R172, UR10, -R195.reuse ;  /* 0x0000000aac9d7c23 */ /* 0x100fe200080108c3 */
[----:B------:R-:W-:Y:S01]  /*d1f0*/  MUFU.EX2 R12, R12 ;  /* 0x0000000c000c7308 */ /* 0x000fe20000000800 */
[----:B-1----:R-:W-:Y:S01]  /*d200*/  FFMA.FTZ R192, R156, UR10, -R195 ;  /* 0x0000000a9cc07c23 */ /* 0x002fe200080108c3 */
[----:B------:R-:W-:Y:S01]  /*d210*/  FADD.FTZ R152, R166, R153 ;  /* 0x00000099a6987221 */ /* 0x000fe20000010000 */
[----:B------:R-:W-:-:S02]  /*d220*/  F2FP.F16.F32.PACK_AB R156, R214, R21 ;  /* 0x00000015d69c723e */ /* 0x000fc400000000ff */
[----:B0-----:R-:W-:Y:S01]  /*d230*/  F2FP.F16.F32.PACK_AB R172, R188, R183 ;  /* 0x000000b7bcac723e */ /* 0x001fe200000000ff */
[----:B------:R-:W-:Y:S02]  /*d240*/  FADD.FTZ R153, R167, R152 ;  /* 0x00000098a7997221 */ /* 0x000fe40000010000 */
[----:B------:R-:W-:Y:S02]  /*d250*/  MUFU.EX2 R193, R193 ;  /* 0x000000c100c17308 */ /* 0x000fe40000000800 */
[----:B------:R-:W-:Y:S01]  /*d260*/  FADD.FTZ R152, R170, R153 ;  /* 0x00000099aa987221 */ /* 0x000fe20000010000 */
[----:B------:R-:W-:Y:S01]  /*d270*/  FFMA.FTZ R153, R168, UR10, -R195 ;  /* 0x0000000aa8997c23 */ /* 0x000fe200080108c3 */
[----:B------:R-:W-:Y:S02]  /*d280*/  F2FP.F16.F32.PACK_AB R168, R180, R175 ;  /* 0x000000afb4a8723e */ /* 0x000fe400000000ff */
[----:B------:R-:W-:Y:S02]  /*d290*/  FADD.FTZ R165, R171, R152 ;  /* 0x00000098aba57221 */ /* 0x000fe40000010000 */
[----:B------:R-:W-:Y:S02]  /*d2a0*/  MUFU.EX2 R10, R10 ;  /* 0x0000000a000a7308 */ /* 0x000fe40000000800 */
[----:B------:R-:W-:Y:S01]  /*d2b0*/  FADD.FTZ R152, R174, R165 ;  /* 0x000000a5ae987221 */ /* 0x000fe20000010000 */
[----:B------:R-:W-:-:S03]  /*d2c0*/  FFMA.FTZ R165, R176, UR10, -R195 ;  /* 0x0000000ab0a57c23 */ /* 0x000fc600080108c3 */
[----:B------:R-:W-:Y:S02]  /*d2d0*/  FADD.FTZ R213, R175, R152 ;  /* 0x00000098afd57221 */ /* 0x000fe40000010000 */
[----:B------:R-:W-:Y:S02]  /*d2e0*/  MUFU.EX2 R11, R11 ;  /* 0x0000000b000b7308 */ /* 0x000fe40000000800 */
[----:B------:R-:W-:Y:S01]  /*d2f0*/  FADD.FTZ R152, R180, R213 ;  /* 0x000000d5b4987221 */ /* 0x000fe20000010000 */
[----:B------:R-:W-:-:S03]  /*d300*/  FMUL.FTZ R180, R2, UR10 ;  /* 0x0000000a02b47c20 */ /* 0x000fc60008410000 */
[----:B------:R-:W-:Y:S01]  /*d310*/  FADD.FTZ R195, R179, R152 ;  /* 0x00000098b3c37221 */ /* 0x000fe20000010000 */
[----:B------:R-:W-:Y:S01]  /*d320*/  F2FP.F16.F32.PACK_AB R152, R196, R187 ;  /* 0x000000bbc498723e */ /* 0x000fe200000000ff */
[----:B------:R-:W0:Y:S02]  /*d330*/  MUFU.EX2 R14, R14 ;  /* 0x0000000e000e7308 */ /* 0x000e240000000800 */
[----:B------:R-:W-:-:S04]  /*d340*/  FADD.FTZ R20, R198, R195 ;  /* 0x000000c3c6147221 */ /* 0x000fc80000010000 */
[----:B------:R-:W-:Y:S02]  /*d350*/  FADD.FTZ R21, R183, R20 ;  /* 0x00000014b7157221 */ /* 0x000fe40000010000 */
[----:B------:R-:W1:Y:S02]  /*d360*/  MUFU.EX2 R180, R180 ;  /* 0x000000b400b47308 */ /* 0x000e640000000800 */
[----:B------:R-:W-:-:S04]  /*d370*/  FADD.FTZ R170, R188, R21 ;  /* 0x00000015bcaa7221 */ /* 0x000fc80000010000 */
[----:B--2---:R-:W-:Y:S01]  /*d380*/  FADD.FTZ R21, R185, R170 ;  /* 0x000000aab9157221 */ /* 0x004fe20000010000 */
[----:B------:R-:W-:Y:S01]  /*d390*/  F2FP.F16.F32.PACK_AB R170, R198, R179 ;  /* 0x000000b3c6aa723e */ /* 0x000fe200000000ff */
[----:B------:R-:W-:Y:S01]  /*d3a0*/  MUFU.EX2 R15, R15 ;  /* 0x0000000f000f7308 */ /* 0x000fe20000000800 */
[----:B0-----:R-:W-:Y:S01]  /*d3b0*/  F2FP.F16.F32.PACK_AB R155, R14, R11 ;  /* 0x0000000b0e9b723e */ /* 0x001fe200000000ff */
[----:B------:R-:W-:-:S06]  /*d3c0*/  FADD.FTZ R2, R12, R21 ;  /* 0x000000150c027221 */ /* 0x000fcc0000010000 */
[----:B------:R-:W-:Y:S01]  /*d3d0*/  MUFU.EX2 R190, R190 ;  /* 0x000000be00be7308 */ /* 0x000fe20000000800 */
[----:B-1----:R-:W-:Y:S01]  /*d3e0*/  FFMA.FTZ R21, R180, R0, R193 ;  /* 0x00000000b4157223 */ /* 0x002fe200000100c1 */
[-C--:B------:R-:W-:Y:S01]  /*d3f0*/  FMUL.FTZ R26, R26, R180.reuse ;  /* 0x000000b41a1a7220 */ /* 0x080fe20000410000 */
[-C--:B------:R-:W-:Y:S01]  /*d400*/  FMUL.FTZ R27, R27, R180.reuse ;  /* 0x000000b41b1b7220 */ /* 0x080fe20000410000 */
[-C--:B------:R-:W-:Y:S01]  /*d410*/  FMUL.FTZ R30, R30, R180.reuse ;  /* 0x000000b41e1e7220 */ /* 0x080fe20000410000 */
[----:B------:R-:W-:Y:S01]  /*d420*/  FADD.FTZ R0, R10, R21 ;  /* 0x000000150a007221 */ /* 0x000fe20000010000 */
[-C--:B------:R-:W-:Y:S01]  /*d430*/  FMUL.FTZ R31, R31, R180.reuse ;  /* 0x000000b41f1f7220 */ /* 0x080fe20000410000 */
[-C--:B------:R-:W-:Y:S01]  /*d440*/  FMUL.FTZ R34, R34, R180.reuse ;  /* 0x000000b422227220 */ /* 0x080fe20000410000 */
[----:B------:R-:W-:Y:S01]  /*d450*/  MUFU.EX2 R192, R192 ;  /* 0x000000c000c07308 */ /* 0x000fe20000000800 */
[----:B------:R-:W-:Y:S01]  /*d460*/  FADD.FTZ R21, R11, R0 ;  /* 0x000000000b157221 */ /* 0x000fe20000010000 */
[-C--:B------:R-:W-:Y:S01]  /*d470*/  FMUL.FTZ R35, R35, R180.reuse ;  /* 0x000000b423237220 */ /* 0x080fe20000410000 */
[-C--:B------:R-:W-:Y:S01]  /*d480*/  FMUL.FTZ R38, R38, R180.reuse ;  /* 0x000000b426267220 */ /* 0x080fe20000410000 */
[-C--:B------:R-:W-:Y:S01]  /*d490*/  FMUL.FTZ R39, R39, R180.reuse ;  /* 0x000000b427277220 */ /* 0x080fe20000410000 */
[----:B------:R-:W-:Y:S01]  /*d4a0*/  FADD.FTZ R188, R14, R21 ;  /* 0x000000150ebc7221 */ /* 0x000fe20000010000 */
        /* <DEDUP_REMOVED lines=10> */
[----:B------:R-:W1:Y:S01]  /*d550*/  MUFU.EX2 R9, R9 ;  /* 0x0000000900097308 */ /* 0x000e620000000800 */
[----:B0-----:R-:W-:Y:S01]  /*d560*/  F2FP.F16.F32.PACK_AB R160, R162, R159 ;  /* 0x0000009fa2a0723e */ /* 0x001fe200000000ff */
[-C--:B------:R-:W-:Y:S01]  /*d570*/  FMUL.FTZ R59, R59, R180.reuse ;  /* 0x000000b43b3b7220 */ /* 0x080fe20000410000 */
[----:B------:R-:W-:Y:S01]  /*d580*/  F2FP.F16.F32.PACK_AB R162, R166, R163 ;  /* 0x000000a3a6a2723e */ /* 0x000fe200000000ff */
[-C--:B------:R-:W-:Y:S01]  /*d590*/  FMUL.FTZ R62, R62, R180.reuse ;  /* 0x000000b43e3e7220 */ /* 0x080fe20000410000 */
[----:B------:R-:W-:Y:S01]  /*d5a0*/  F2FP.F16.F32.PACK_AB R166, R174, R171 ;  /* 0x000000abaea6723e */ /* 0x000fe200000000ff */
[-C--:B------:R-:W-:Y:S01]  /*d5b0*/  FMUL.FTZ R63, R63, R180.reuse ;  /* 0x000000b43f3f7220 */ /* 0x080fe20000410000 */
[----:B------:R-:W-:Y:S01]  /*d5c0*/  F2FP.F16.F32.PACK_AB R174, R12, R185 ;  /* 0x000000b90cae723e */ /* 0x000fe200000000ff */
[----:B------:R-:W0:Y:S01]  /*d5d0*/  MUFU.EX2 R176, R197 ;  /* 0x000000c500b07308 */ /* 0x000e220000000800 */
[-C--:B------:R-:W-:Y:S01]  /*d5e0*/  FMUL.FTZ R66, R66, R180.reuse ;  /* 0x000000b442427220 */ /* 0x080fe20000410000 */
[-C--:B------:R-:W-:Y:S01]  /*d5f0*/  FMUL.FTZ R67, R67, R180.reuse ;  /* 0x000000b443437220 */ /* 0x080fe20000410000 */
[-C--:B------:R-:W-:Y:S01]  /*d600*/  FMUL.FTZ R70, R70, R180.reuse ;  /* 0x000000b446467220 */ /* 0x080fe20000410000 */
[-C--:B------:R-:W-:Y:S01]  /*d610*/  FMUL.FTZ R71, R71, R180.reuse ;  /* 0x000000b447477220 */ /* 0x080fe20000410000 */
[-C--:B------:R-:W-:Y:S01]  /*d620*/  FMUL.FTZ R74, R74, R180.reuse ;  /* 0x000000b44a4a7220 */ /* 0x080fe20000410000 */
[-C--:B------:R-:W-:Y:S01]  /*d630*/  FMUL.FTZ R75, R75, R180.reuse ;  /* 0x000000b44b4b7220 */ /* 0x080fe20000410000 */
[----:B------:R-:W-:Y:S01]  /*d640*/  FMUL.FTZ R78, R78, R180 ;  /* 0x000000b44e4e7220 */ /* 0x000fe20000410000 */
[----:B------:R2:W-:Y:S01]  /*d650*/  MUFU.EX2 R12, R153 ;  /* 0x00000099000c7308 */ /* 0x0005e20000000800 */
[----:B-1----:R-:W-:Y:S01]  /*d660*/  F2FP.F16.F32.PACK_AB R159, R9, R192 ;  /* 0x000000c0099f723e */ /* 0x002fe200000000ff */
        /* <DEDUP_REMOVED lines=11> */
[----:B------:R-:W-:Y:S01]  /*d720*/  FADD.FTZ R153, R190, R153 ;  /* 0x00000099be997221 */ /* 0x000fe20000010000 */
[-C--:B------:R-:W-:Y:S01]  /*d730*/  FMUL.FTZ R98, R98, R180.reuse ;  /* 0x000000b462627220 */ /* 0x080fe20000410000 */
        /* <DEDUP_REMOVED lines=8> */
[-C--:B------:R-:W-:Y:S01]  /*d7c0*/  FMUL.FTZ R110, R110, R180.reuse ;  /* 0x000000b46e6e7220 */ /* 0x080fe20000410000 */
[----:B------:R-:W3:Y:S01]  /*d7d0*/  MUFU.EX2 R169, R169 ;  /* 0x000000a900a97308 */ /* 0x000ee20000000800 */
[----:B------:R-:W-:Y:S01]  /*d7e0*/  FADD.FTZ R153, R161, R188 ;  /* 0x000000bca1997221 */ /* 0x000fe20000010000 */
[----:B0-----:R-:W-:Y:S01]  /*d7f0*/  F2FP.F16.F32.PACK_AB R161, R176, R161 ;  /* 0x000000a1b0a1723e */ /* 0x001fe200000000ff */
[-C--:B------:R-:W-:Y:S01]  /*d800*/  FMUL.FTZ R111, R111, R180.reuse ;  /* 0x000000b46f6f7220 */ /* 0x080fe20000410000 */
[-C--:B------:R-:W-:Y:S01]  /*d810*/  FMUL.FTZ R114, R114, R180.reuse ;  /* 0x000000b472727220 */ /* 0x080fe20000410000 */
[----:B------:R-:W-:Y:S01]  /*d820*/  FADD.FTZ R188, R176, R153 ;  /* 0x00000099b0bc7221 */ /* 0x000fe20000010000 */
[-C--:B------:R-:W-:Y:S01]  /*d830*/  FMUL.FTZ R115, R115, R180.reuse ;  /* 0x000000b473737220 */ /* 0x080fe20000410000 */
[-C--:B------:R-:W-:Y:S01]  /*d840*/  FMUL.FTZ R118, R118, R180.reuse ;  /* 0x000000b476767220 */ /* 0x080fe20000410000 */
[----:B------:R0:W4:Y:S01]  /*d850*/  MUFU.EX2 R167, R157 ;  /* 0x0000009d00a77308 */ /* 0x0001220000000800 */
[----:B-1----:R-:W-:Y:S01]  /*d860*/  FADD.FTZ R153, R13, R188 ;  /* 0x000000bc0d997221 */ /* 0x002fe20000010000 */
[----:B--2---:R-:W-:Y:S01]  /*d870*/  F2FP.F16.F32.PACK_AB R163, R20, R13 ;  /* 0x0000000d14a3723e */ /* 0x004fe200000000ff */
[-C--:B------:R-:W-:Y:S01]  /*d880*/  FMUL.FTZ R119, R119, R180.reuse ;  /* 0x000000b477777220 */ /* 0x080fe20000410000 */
[-C--:B------:R-:W-:Y:S01]  /*d890*/  FMUL.FTZ R122, R122, R180.reuse ;  /* 0x000000b47a7a7220 */ /* 0x080fe20000410000 */
[----:B------:R-:W-:Y:S01]  /*d8a0*/  FADD.FTZ R153, R20, R153 ;  /* 0x0000009914997221 */ /* 0x000fe20000010000 */
[-C--:B------:R-:W-:Y:S01]  /*d8b0*/  FMUL.FTZ R123, R123, R180.reuse ;  /* 0x000000b47b7b7220 */ /* 0x080fe20000410000 */
[-C--:B------:R-:W-:Y:S01]  /*d8c0*/  FMUL.FTZ R126, R126, R180.reuse ;  /* 0x000000b47e7e7220 */ /* 0x080fe20000410000 */
[----:B------:R-:W1:Y:S01]  /*d8d0*/  MUFU.EX2 R0, R173 ;  /* 0x000000ad00007308 */ /* 0x000e620000000800 */
[----:B------:R-:W-:Y:S01]  /*d8e0*/  FADD.FTZ R188, R12, R153 ;  /* 0x000000990cbc7221 */ /* 0x000fe20000010000 */
[----:B0-----:R-:W-:Y:S01]  /*d8f0*/  F2FP.F16.F32.PACK_AB R157, R190, R15 ;  /* 0x0000000fbe9d723e */ /* 0x001fe200000000ff */
[-C--:B------:R-:W-:Y:S01]  /*d900*/  FMUL.FTZ R127, R127, R180.reuse ;  /* 0x000000b47f7f7220 */ /* 0x080fe20000410000 */
[-C--:B------:R-:W-:Y:S01]  /*d910*/  FMUL.FTZ R130, R130, R180.reuse ;  /* 0x000000b482827220 */ /* 0x080fe20000410000 */
[----:B---3--:R-:W-:Y:S01]  /*d920*/  FADD.FTZ R188, R169, R188 ;  /* 0x000000bca9bc7221 */ /* 0x008fe20000010000 */
[-C--:B------:R-:W-:Y:S01]  /*d930*/  FMUL.FTZ R131, R131, R180.reuse ;  /* 0x000000b483837220 */ /* 0x080fe20000410000 */
[-C--:B------:R-:W-:Y:S01]  /*d940*/  FMUL.FTZ R134, R134, R180.reuse ;  /* 0x000000b486867220 */ /* 0x080fe20000410000 */
[----:B------:R0:W2:Y:S01]  /*d950*/  MUFU.EX2 R21, R165 ;  /* 0x000000a500157308 */ /* 0x0000a20000000800 */
[----:B----4-:R-:W-:Y:S01]  /*d960*/  FADD.FTZ R153, R167, R188 ;  /* 0x000000bca7997221 */ /* 0x010fe20000010000 */
[-C--:B------:R-:W-:Y:S01]  /*d970*/  FMUL.FTZ R135, R135, R180.reuse ;  /* 0x000000b487877220 */ /* 0x080fe20000410000 */
[-C--:B------:R-:W-:Y:S01]  /*d980*/  FMUL.FTZ R138, R138, R180.reuse ;  /* 0x000000b48a8a7220 */ /* 0x080fe20000410000 */
[-C--:B------:R-:W-:Y:S01]  /*d990*/  FMUL.FTZ R139, R139, R180.reuse ;  /* 0x000000b48b8b7220 */ /* 0x080fe20000410000 */
[-C--:B------:R-:W-:Y:S01]  /*d9a0*/  FMUL.FTZ R142, R142, R180.reuse ;  /* 0x000000b48e8e7220 */ /* 0x080fe20000410000 */
[-C--:B------:R-:W-:Y:S01]  /*d9b0*/  FMUL.FTZ R143, R143, R180.reuse ;  /* 0x000000b48f8f7220 */ /* 0x080fe20000410000 */
[----:B------:R-:W-:Y:S01]  /*d9c0*/  FMUL.FTZ R146, R146, R180 ;  /* 0x000000b492927220 */ /* 0x000fe20000410000 */
[----:B------:R-:W3:Y:S01]  /*d9d0*/  MUFU.EX2 R178, R178 ;  /* 0x000000b200b27308 */ /* 0x000ee20000000800 */
[C---:B-1----:R-:W-:Y:S01]  /*d9e0*/  FADD.FTZ R188, R0.reuse, R153 ;  /* 0x0000009900bc7221 */ /* 0x042fe20000010000 */
[----:B0-----:R-:W-:Y:S01]  /*d9f0*/  F2FP.F16.F32.PACK_AB R165, R169, R12 ;  /* 0x0000000ca9a5723e */ /* 0x001fe200000000ff */
[-C--:B------:R-:W-:Y:S01]  /*da00*/  FMUL.FTZ R147, R147, R180.reuse ;  /* 0x000000b493937220 */ /* 0x080fe20000410000 */
[----:B------:R-:W-:Y:S01]  /*da10*/  F2FP.F16.F32.PACK_AB R167, R0, R167 ;  /* 0x000000a700a7723e */ /* 0x000fe200000000ff */
[-C--:B------:R-:W-:Y:S01]  /*da20*/  FMUL.FTZ R150, R150, R180.reuse ;  /* 0x000000b496967220 */ /* 0x080fe20000410000 */
[----:B------:R-:W-:-:S02]  /*da30*/  FMUL.FTZ R151, R151, R180 ;  /* 0x000000b497977220 */ /* 0x000fc40000410000 */
[----:B------:R-:W0:Y:S01]  /*da40*/  MUFU.EX2 R171, R181 ;  /* 0x000000b500ab7308 */ /* 0x000e220000000800 */
[----:B--2---:R-:W-:-:S07]  /*da50*/  FADD.FTZ R153, R21, R188 ;  /* 0x000000bc15997221 */ /* 0x004fce0000010000 */
[----:B------:R-:W1:Y:S01]  /*da60*/  MUFU.EX2 R182, R182 ;  /* 0x000000b600b67308 */ /* 0x000e620000000800 */
[----:B---3--:R-:W-:-:S07]  /*da70*/  F2FP.F16.F32.PACK_AB R169, R178, R21 ;  /* 0x00000015b2a9723e */ /* 0x008fce00000000ff */
[----:B------:R2:W3:Y:S08]  /*da80*/  MUFU.EX2 R173, R184 ;  /* 0x000000b800ad7308 */ /* 0x0004f00000000800 */
[----:B------:R-:W4:Y:S01]  /*da90*/  MUFU.EX2 R186, R186 ;  /* 0x000000ba00ba7308 */ /* 0x000f220000000800 */
[----:B--2---:R-:W-:-:S04]  /*daa0*/  FADD.FTZ R184, R178, R153 ;  /* 0x00000099b2b87221 */ /* 0x004fc80000010000 */
[----:B0-----:R-:W-:Y:S01]  /*dab0*/  FADD.FTZ R153, R171, R184 ;  /* 0x000000b8ab997221 */ /* 0x001fe20000010000 */
[C---:B-1----:R-:W-:Y:S02]  /*dac0*/  F2FP.F16.F32.PACK_AB R171, R182.reuse, R171 ;  /* 0x000000abb6ab723e */ /* 0x042fe400000000ff */
[----:B------:R-:W0:Y:S01]  /*dad0*/  MUFU.EX2 R175, R189 ;  /* 0x000000bd00af7308 */ /* 0x000e220000000800 */
[----:B------:R-:W-:Y:S01]  /*dae0*/  FADD.FTZ R188, R182, R153 ;  /* 0x00000099b6bc7221 */ /* 0x000fe20000010000 */
[----:B------:R-:W-:-:S03]  /*daf0*/  F2FP.F16.F32.PACK_AB R153, R10, R193 ;  /* 0x000000c10a99723e */ /* 0x000fc600000000ff */
[----:B---3--:R-:W-:-:S03]  /*db00*/  FADD.FTZ R11, R173, R188 ;  /* 0x000000bcad0b7221 */ /* 0x008fc60000010000 */
[----:B------:R-:W1:Y:S01]  /*db10*/  MUFU.EX2 R184, R191 ;  /* 0x000000bf00b87308 */ /* 0x000e620000000800 */
[C---:B----4-:R-:W-:Y:S01]  /*db20*/  FADD.FTZ R8, R186.reuse, R11 ;  /* 0x0000000bba087221 */ /* 0x050fe20000010000 */
[----:B------:R-:W-:-:S03]  /*db30*/  F2FP.F16.F32.PACK_AB R173, R186, R173 ;  /* 0x000000adbaad723e */ /* 0x000fc600000000ff */
[----:B0-----:R-:W-:-:S04]  /*db40*/  FADD.FTZ R9, R175, R8 ;  /* 0x00000008af097221 */ /* 0x001fc80000010000 */
[C---:B-1----:R-:W-:Y:S01]  /*db50*/  FADD.FTZ R0, R184.reuse, R9 ;  /* 0x00000009b8007221 */ /* 0x042fe20000010000 */
[----:B------:R-:W-:Y:S01]  /*db60*/  F2FP.F16.F32.PACK_AB R175, R184, R175 ;  /* 0x000000afb8af723e */ /* 0x000fe200000000ff */
[----:B------:R-:W-:Y:S06]  /*db70*/  @!P0 BRA `(.L_x_2425) ;  /* 0x0000000000048947 */ /* 0x000fec0003800000 */
[----:B------:R-:W-:Y:S01]  /*db80*/  BPT.TRAP 0x1 ;  /* 0x000000040000795c */ /* 0x000fe20000300000 */
.L_x_2425:
[----:B------:R0:W1:Y:S01]  /*db90*/  SYNCS.PHASECHK.TRANS64.TRYWAIT P1, [UR27+0x22850], R6 ;  /* 0x02285006ff0075a7 */ /* 0x000062000802015b */
[----:B------:R-:W-:Y:S05]  /*dba0*/  @!P0 BRA `(.L_x_2426) ;  /* 0x0000000000048947 */ /* 0x000fea0003800000 */
[----:B------:R-:W-:Y:S01]  /*dbb0*/  BPT.TRAP 0x1 ;  /* 0x000000040000795c */ /* 0x000fe20000300000 */
.L_x_2426:
[----:B-1----:R-:W-:Y:S05]  /*dbc0*/  @P1 BRA `(.L_x_2427) ;  /* 0x0000000000081947 */ /* 0x002fea0003800000 */
[----:B------:R-:W1:Y:S02]  /*dbd0*/  SYNCS.PHASECHK.TRANS64.TRYWAIT P1, [UR27+0x22850], R6 ;  /* 0x02285006ff0075a7 */ /* 0x000e64000802015b */
[----:B-1----:R-:W-:Y:S05]  /*dbe0*/  @!P1 BRA `(.L_x_2428) ;  /* 0x000000a000bc9947 */ /* 0x002fea0003800000 */
.L_x_2427:
        /* <DEDUP_REMOVED lines=49> */
.L_x_2412:
[----:B------:R-:W1:Y:S01]  /*df00*/  SHFL.BFLY PT, R3, R2, 0x2, 0x1f ;  /* 0x0c401f0002037f89 */ /* 0x000e6200000e0000 */
[----:B0-----:R-:W-:Y:S01]  /*df10*/  IMAD.MOV.U32 R8, RZ, RZ, RZ ;  /* 0x000000ffff087224 */ /* 0x001fe200078e00ff */
[----:B------:R-:W-:Y:S01]  /*df20*/  UIADD3 UR37, UR37, 0x1, URZ ;  /* 0x0000000125257890 */ /* 0x000fe2000fffe03f */
[----:B------:R-:W-:Y:S01]  /*df30*/  IMAD.U32 R14, RZ, RZ, UR10 ;  /* 0x0000000aff0e7e24 */ /* 0x000fe2000f8e00ff */
[----:B------:R-:W0:Y:S01]  /*df40*/  SHFL.BFLY PT, R9, R0, 0x2, 0x1f ;  /* 0x0c401f0000097f89 */ /* 0x000e2200000e0000 */
[----:B------:R2:W-:Y:S06]  /*df50*/  BAR.ARV R7, 0x100 ;  /* 0x000400070000751d */ /* 0x0005ec0000002000 */
[----:B------:R-:W-:-:S02]  /*df60*/  UISETP.NE.AND UP0, UPT, UR37, 0x2, UPT ;  /* 0x000000022500788c */ /* 0x000fc4000bf05270 */
[----:B------:R-:W-:Y:S06]  /*df70*/  BAR.ARV 0x8, 0x180 ;  /* 0x0206000000007b1d */ /* 0x000fec0000002000 */
[----:B------:R-:W-:Y:S01]  /*df80*/  USEL UR4, URZ, 0x1, UP0 ;  /* 0x000000013f047887 */ /* 0x000fe20008000000 */
[----:B------:R-:W-:Y:S01]  /*df90*/  PLOP3.LUT P0, PT, PT, PT, PT, 0x8, 0x0 ;  /* 0x000000000000781c */ /* 0x000fe20003f0e170 */
[----:B-1----:R-:W-:Y:S01]  /*dfa0*/  FADD.FTZ R3, R3, R2 ;  /* 0x0000000203037221 */ /* 0x002fe20000010000 */
[----:B------:R-:W-:Y:S01]  /*dfb0*/  IMAD.MOV.U32 R2, RZ, RZ, -0x800000 ;  /* 0xff800000ff027424 */ /* 0x000fe200078e00ff */
[----:B------:R-:W-:Y:S01]  /*dfc0*/  UIADD3 UR39, UR39, 0x1, URZ ;  /* 0x0000000127277890 */ /* 0x000fe2000fffe03f */
[----:B0-----:R-:W-:-:S02]  /*dfd0*/  FADD.FTZ R9, R9, R0 ;  /* 0x0000000009097221 */ /* 0x001fc40000010000 */
[----:B------:R-:W0:Y:S01]  /*dfe0*/  SHFL.BFLY PT, R6, R3, 0x1, 0x1f ;  /* 0x0c201f0003067f89 */ /* 0x000e2200000e0000 */
[----:B------:R-:W-:Y:S01]  /*dff0*/  IMAD.MOV.U32 R0, RZ, RZ, RZ ;  /* 0x000000ffff007224 */ /* 0x000fe200078e00ff */
[----:B------:R-:W-:Y:S02]  /*e000*/  USEL UR37, UR37, URZ, UP0 ;  /* 0x0000003f25257287 */ /* 0x000fe40008000000 */
[----:B------:R-:W-:Y:S01]  /*e010*/  ULOP3.LUT UR38, UR38, UR4, URZ, 0x3c, !UPT ;  /* 0x0000000426267292 */ /* 0x000fe2000f8e3c3f */
[----:B0-----:R-:W-:Y:S01]  /*e020*/  FADD.FTZ R12, R3, R6 ;  /* 0x00000006030c7221 */ /* 0x001fe20000010000 */
[----:B------:R-:W-:Y:S01]  /*e030*/  IMAD.MOV.U32 R3, RZ, RZ, -0x800000 ;  /* 0xff800000ff037424 */ /* 0x000fe200078e00ff */
[----:B------:R-:W0:Y:S03]  /*e040*/  SHFL.BFLY PT, R6, R9, 0x1, 0x1f ;  /* 0x0c201f0009067f89 */ /* 0x000e2600000e0000 */
[----:B------:R-:W-:-:S13]  /*e050*/  FSETP.NE.FTZ.AND P1, PT, R12, RZ, PT ;  /* 0x000000ff0c00720b */ /* 0x000fda0003f35000 */
[----:B------:R-:W1:Y:S01]  /*e060*/  @P1 MUFU.RCP R8, R12 ;  /* 0x0000000c00081308 */ /* 0x000e620000001000 */
[----:B0-----:R-:W-:-:S07]  /*e070*/  FADD.FTZ R11, R9, R6 ;  /* 0x00000006090b7221 */ /* 0x001fce0000010000 */
[----:B--2---:R-:W0:Y:S01]  /*e080*/  @P1 MUFU.LG2 R7, R12 ;  /* 0x0000000c00071308 */ /* 0x004e220000000c00 */
[----:B------:R-:W-:Y:S01]  /*e090*/  IMAD.U32 R6, RZ, RZ, UR10 ;  /* 0x0000000aff067e24 */ /* 0x000fe2000f8e00ff */
[----:B------:R-:W-:-:S03]  /*e0a0*/  FSETP.NE.FTZ.AND P2, PT, R11, RZ, PT ;  /* 0x000000ff0b00720b */ /* 0x000fc60003f55000 */
[----:B------:R-:W-:Y:S01]  /*e0b0*/  @P1 FMUL.FTZ R6, R6, 0.69314718246459960938 ;  /* 0x3f31721806061820 */ /* 0x000fe20000410000 */
        /* <DEDUP_REMOVED lines=9> */
[----:B------:R-:W-:Y:S01]  /*e150*/  @P2 MUFU.RCP R0, R11 ;  /* 0x0000000b00002308 */ /* 0x000fe20000001000 */
[-C--:B------:R-:W-:Y:S01]  /*e160*/  FMUL.FTZ R41, R41, R8.reuse ;  /* 0x0000000829297220 */ /* 0x080fe20000410000 */
[-C--:B------:R-:W-:Y:S01]  /*e170*/  FMUL.FTZ R44, R44, R8.reuse ;  /* 0x000000082c2c7220 */ /* 0x080fe20000410000 */
[-C--:B------:R-:W-:Y:S01]  /*e180*/  FMUL.FTZ R45, R45, R8.reuse ;  /* 0x000000082d2d7220 */ /* 0x080fe20000410000 */
[-C--:B------:R-:W-:Y:S01]  /*e190*/  FMUL.FTZ R48, R48, R8.reuse ;  /* 0x0000000830307220 */ /* 0x080fe20000410000 */
[-C--:B------:R-:W-:Y:S01]  /*e1a0*/  FMUL.FTZ R49, R49, R8.reuse ;  /* 0x0000000831317220 */ /* 0x080fe20000410000 */
[-C--:B------:R-:W-:Y:S01]  /*e1b0*/  FMUL.FTZ R52, R52, R8.reuse ;  /* 0x0000000834347220 */ /* 0x080fe20000410000 */
[-C--:B------:R-:W-:Y:S01]  /*e1c0*/  FMUL.FTZ R53, R53, R8.reuse ;  /* 0x0000000835357220 */ /* 0x080fe20000410000 */
[----:B------:R-:W1:Y:S01]  /*e1d0*/  @P2 MUFU.LG2 R11, R11 ;  /* 0x0000000b000b2308 */ /* 0x000e620000000c00 */
        /* <DEDUP_REMOVED lines=48> */
[----:B------:R-:W-:Y:S01]  /*e4e0*/  @P2 FMUL.FTZ R14, R14, 0.69314718246459960938 ;  /* 0x3f3172180e0e2820 */ /* 0x000fe20000410000 */
[----:B0-----:R-:W-:Y:S01]  /*e4f0*/  @P1 FMUL.FTZ R7, R7, 0.69314718246459960938 ;  /* 0x3f31721807071820 */ /* 0x001fe20000410000 */
        /* <DEDUP_REMOVED lines=67> */
.L_x_2359:
[----:B------:R-:W0:Y:S01]  /*e930*/  S2R R4, SR_CgaCtaId ;  /* 0x0000000000047919 */ /* 0x000e220000008800 */
[----:B------:R-:W-:Y:S01]  /*e940*/  MOV R151, 0x400 ;  /* 0x0000040000977802 */ /* 0x000fe20000000f00 */
[----:B------:R-:W-:Y:S01]  /*e950*/  BSSY B0, `(.L_x_2430) ;  /* 0x00002d5000007945 */ /* 0x000fe20003800000 */
[----:B------:R-:W-:Y:S02]  /*e960*/  BAR.SYNC.DEFER_BLOCKING 0x5, 0x180 ;  /* 0x0146000000007b1d */ /* 0x000fe40000010000 */
[----:B0-----:R-:W-:-:S05]  /*e970*/  LEA R151, R4, R151, 0x18 ;  /* 0x0000009704977211 */ /* 0x001fca00078ec0ff */
[----:B------:R-:W0:Y:S02]  /*e980*/  LDS.128 R4, [R151+0x228d0] ;  /* 0x0228d00097047984 */ /* 0x000e240000000c00 */
[----:B0-----:R-:W-:Y:S02]  /*e990*/  R2UR UR5, R5 ;  /* 0x00000000050572ca */ /* 0x001fe400000e0000 */
[----:B------:R-:W-:Y:S02]  /*e9a0*/  R2UR UR7, R6 ;  /* 0x00000000060772ca */ /* 0x000fe400000e0000 */
        /* <DEDUP_REMOVED lines=8> */
[----:B------:R-:W-:Y:S02]  /*ea30*/  F2FP.F16.F32.PACK_AB R26, R29, R28 ;  /* 0x0000001c1d1a723e */ /* 0x000fe400000000ff */
[----:B------:R-:W-:Y:S01]  /*ea40*/  F2FP.F16.F32.PACK_AB R27, R10, R27 ;  /* 0x0000001b0a1b723e */ /* 0x000fe200000000ff */
[----:B------:R-:W-:Y:S01]  /*ea50*/  UISETP.NE.AND.EX UP0, UPT, UR9, URZ, UPT, UP0 ;  /* 0x0000003f0900728c */ /* 0x000fe2000bf05300 */
[----:B------:R-:W-:Y:S02]  /*ea60*/  F2FP.F16.F32.PACK_AB R32, R33, R32 ;  /* 0x000000202120723e */ /* 0x000fe400000000ff */
[----:B------:R-:W-:Y:S01]  /*ea70*/  F2FP.F16.F32.PACK_AB R33, R161, R34 ;  /* 0x00000022a121723e */ /* 0x000fe200000000ff */
[----:B------:R-:W-:Y:S01]  /*ea80*/  ULDC.64 UR8, c[0x0][0xc00] ;  /* 0x0003000000087ab9 */ /* 0x000fe20000000a00 */
[----:B------:R-:W-:Y:S01]  /*ea90*/  F2FP.F16.F32.PACK_AB R40, R41, R40 ;  /* 0x000000282928723e */ /* 0x000fe200000000ff */
[----:B------:R-:W-:Y:S01]  /*eaa0*/  UIMAD.WIDE UR8, UR44, 0x4, UR8 ;  /* 0x000000042c0878a5 */ /* 0x000fe2000f8e0208 */
        /* <DEDUP_REMOVED lines=9> */
[----:B------:R-:W-:Y:S02]  /*eb40*/  MOV R4, R151 ;  /* 0x0000009700047202 */ /* 0x000fe40000000f00 */
[----:B0-----:R-:W-:Y:S02]  /*eb50*/  MOV R5, R6 ;  /* 0x0000000600057202 */ /* 0x001fe40000000f00 */
[----:B------:R-:W-:Y:S02]  /*eb60*/  F2FP.F16.F32.PACK_AB R51, R156, R51 ;  /* 0x000000339c33723e */ /* 0x000fe400000000ff */
[----:B------:R-:W-:Y:S01]  /*eb70*/  F2FP.F16.F32.PACK_AB R57, R155, R58 ;  /* 0x0000003a9b39723e */ /* 0x000fe200000000ff */
[----:B------:R-:W-:Y:S01]  /*eb80*/  IMAD.WIDE R106, R207, 0x2, R4 ;  /* 0x00000002cf6a7825 */ /* 0x000fe200078e0204 */
[----:B------:R-:W-:-:S02]  /*eb90*/  F2FP.F16.F32.PACK_AB R64, R65, R64 ;  /* 0x000000404140723e */ /* 0x000fc400000000ff */
[----:B------:R-:W-:Y:S02]  /*eba0*/  F2FP.F16.F32.PACK_AB R58, R61, R60 ;  /* 0x0000003c3d3a723e */ /* 0x000fe400000000ff */
[C---:B------:R-:W-:Y:S02]  /*ebb0*/  IADD3 R171, P1, R106.reuse, 0x20, RZ ;  /* 0x000000206aab7810 */ /* 0x040fe40007f3e0ff */
[C---:B------:R-:W-:Y:S02]  /*ebc0*/  IADD3 R173, P0, R106.reuse, 0x40, RZ ;  /* 0x000000406aad7810 */ /* 0x040fe40007f1e0ff */
[C---:B------:R-:W-:Y:S01]  /*ebd0*/  IADD3 R179, P6, R106.reuse, 0x4020, RZ ;  /* 0x000040206ab37810 */ /* 0x040fe20007fde0ff */
[--C-:B------:R-:W-:Y:S01]  /*ebe0*/  IMAD.X R13, RZ, RZ, R107.reuse, P1 ;  /* 0x000000ffff0d7224 */ /* 0x100fe200008e066b */
[C---:B------:R-:W-:Y:S01]  /*ebf0*/  IADD3 R185, P1, R106.reuse, 0x8000, RZ ;  /* 0x000080006ab97810 */ /* 0x040fe20007f3e0ff */
[--C-:B------:R-:W-:Y:S01]  /*ec00*/  IMAD.X R15, RZ, RZ, R107.reuse, P0 ;  /* 0x000000ffff0f7224 */ /* 0x100fe200000e066b */
        /* <DEDUP_REMOVED lines=11> */
[----:B------:R-:W-:Y:S01]  /*ecc0*/  LOP3.LUT R12, R171, 0x380, RZ, 0xc0, !PT ;  /* 0x00000380ab0c7812 */ /* 0x000fe200078ec0ff */
[--C-:B------:R-:W-:Y:S01]  /*ecd0*/  IMAD.X R39, RZ, RZ, R107.reuse, P5 ;  /* 0x000000ffff277224 */ /* 0x100fe200028e066b */
[----:B------:R-:W-:Y:S01]  /*ece0*/  LOP3.LUT R14, R173, 0x380, RZ, 0xc0, !PT ;  /* 0x00000380ad0e7812 */ /* 0x000fe200078ec0ff */
[----:B------:R-:W-:Y:S01]  /*ecf0*/  IMAD.X R47, RZ, RZ, R107, P2 ;  /* 0x000000ffff2f7224 */ /* 0x000fe200010e066b */
[----:B------:R-:W-:Y:S02]  /*ed00*/  LOP3.LUT R16, R175, 0x380, RZ, 0xc0, !PT ;  /* 0x00000380af107812 */ /* 0x000fe400078ec0ff */
[----:B------:R-:W-:-:S02]  /*ed10*/  IADD3 R193, P6, R106, 0xc000, RZ ;  /* 0x0000c0006ac17810 */ /* 0x000fc40007fde0ff */
[----:B------:R-:W-:Y:S02]  /*ed20*/  SHF.R.U64 R7, R7, 0x3, RZ ;  /* 0x0000000307077819 */ /* 0x000fe400000012ff */
[----:B------:R-:W-:Y:S01]  /*ed30*/  LOP3.LUT R20, R177, 0x380, RZ, 0xc0, !PT ;  /* 0x00000380b1147812 */ /* 0x000fe200078ec0ff */
[--C-:B------:R-:W-:Y:S01]  /*ed40*/  IMAD.X R99, RZ, RZ, R107.reuse, P6 ;  /* 0x000000ffff637224 */ /* 0x100fe200030e066b */
        /* <DEDUP_REMOVED lines=20> */
[----:B------:R-:W-:Y:S02]  /*ee90*/  LOP3.LUT R98, R193, 0x380, RZ, 0xc0, !PT ;  /* 0x00000380c1627812 */ /* 0x000fe400078ec0ff */
[----:B------:R-:W-:Y:S02]  /*eea0*/  SHF.R.U64 R28, R162, 0x3, RZ ;  /* 0x00000003a21c7819 */ /* 0x000fe400000012ff */
        /* <DEDUP_REMOVED lines=8> */
[----:B------:R-:W-:Y:S02]  /*ef30*/  LOP3.LUT R94, R191, 0x380, RZ, 0xc0, !PT ;  /* 0x00000380bf5e7812 */ /* 0x000fe400078ec0ff */
[----:B------:R-:W-:Y:S02]  /*ef40*/  LOP3.LUT R20, R20, R177, RZ, 0x3c, !PT ;  /* 0x000000b114147212 */ /* 0x000fe400078e3cff */
[----:B------:R-:W-:Y:S02]  /*ef50*/  SHF.R.U64 R54, R54, 0x3, RZ ;  /* 0x0000000336367819 */ /* 0x000fe400000012ff */
[----:B------:R-:W-:Y:S02]  /*ef60*/  SHF.R.U64 R98, R98, 0x3, RZ ;  /* 0x0000000362627819 */ /* 0x000fe400000012ff */
[----:B------:R-:W-:Y:S01]  /*ef70*/  MOV R106, R106 ;  /* 0x0000006a006a7202 */ /* 0x000fe20000000f00 */
[----:B------:R-:W-:Y:S01]  /*ef80*/  BAR.SYNC.DEFER_BLOCKING 0x1, 0x100 ;  /* 0x0044000000007b1d */ /* 0x000fe20000010000 */
[----:B------:R-:W-:-:S02]  /*ef90*/  LOP3.LUT R102, R6, 0x380, RZ, 0xc0, !PT ;  /* 0x0000038006667812 */ /* 0x000fc400078ec0ff */
[----:B------:R-:W-:Y:S02]  /*efa0*/  LOP3.LUT R10, R28, R169, RZ, 0x3c, !PT ;  /* 0x000000a91c0a7212 */ /* 0x000fe400078e3cff */
[----:B------:R-:W-:Y:S02]  /*efb0*/  LOP3.LUT R30, R30, R179, RZ, 0x3c, !PT ;  /* 0x000000b31e1e7212 */ /* 0x000fe400078e3cff */
[----:B------:R-:W-:Y:S02]  /*efc0*/  SHF.R.U64 R62, R62, 0x3, RZ ;  /* 0x000000033e3e7819 */ /* 0x000fe400000012ff */
[----:B------:R-:W-:Y:S02]  /*efd0*/  LOP3.LUT R107, R170, 0x380, RZ, 0xc0, !PT ;  /* 0x00000380aa6b7812 */ /* 0x000fe400078ec0ff */
[----:B------:R-:W-:Y:S02]  /*efe0*/  MOV R28, R12 ;  /* 0x0000000c001c7202 */ /* 0x000fe40000000f00 */
[----:B------:R-:W-:-:S02]  /*eff0*/  LOP3.LUT R38, R38, R181, RZ, 0x3c, !PT ;  /* 0x000000b526267212 */ /* 0x000fc400078e3cff */
[----:B------:R-:W-:Y:S02]  /*f000*/  SHF.R.U64 R70, R70, 0x3, RZ ;  /* 0x0000000346467819 */ /* 0x000fe400000012ff */
[----:B------:R-:W-:Y:S02]  /*f010*/  MOV R14, R14 ;  /* 0x0000000e000e7202 */ /* 0x000fe40000000f00 */
[----:B------:R-:W-:Y:S02]  /*f020*/  LOP3.LUT R46, R46, R183, RZ, 0x3c, !PT ;  /* 0x000000b72e2e7212 */ /* 0x000fe400078e3cff */
[----:B------:R-:W-:Y:S02]  /*f030*/  SHF.R.U64 R94, R94, 0x3, RZ ;  /* 0x000000035e5e7819 */ /* 0x000fe400000012ff */
[----:B------:R-:W-:Y:S01]  /*f040*/  MOV R16, R16 ;  /* 0x0000001000107202 */ /* 0x000fe20000000f00 */
[----:B------:R0:W-:Y:S01]  /*f050*/  STSM.16.M88.4 [R106], R24 ;  /* 0x000000186a007844 */ /* 0x0001e20000000200 */
[----:B------:R-:W-:-:S02]  /*f060*/  LOP3.LUT R54, R54, R185, RZ, 0x3c, !PT ;  /* 0x000000b936367212 */ /* 0x000fc400078e3cff */
[----:B------:R-:W-:Y:S01]  /*f070*/  LOP3.LUT R98, R98, R193, RZ, 0x3c, !PT ;  /* 0x000000c162627212 */ /* 0x000fe200078e3cff */
[----:B------:R-:W-:Y:S01]  /*f080*/  STSM.16.M88.4 [R28], R32 ;  /* 0x000000201c007844 */ /* 0x000fe20000000200 */
[----:B------:R-:W-:Y:S02]  /*f090*/  SHF.R.U64 R29, R102, 0x3, RZ ;  /* 0x00000003661d7819 */ /* 0x000fe400000012ff */
[----:B------:R-:W-:Y:S01]  /*f0a0*/  MOV R20, R20 ;  /* 0x0000001400147202 */ /* 0x000fe20000000f00 */
[----:B------:R1:W-:Y:S01]  /*f0b0*/  STSM.16.M88.4 [R14], R40 ;  /* 0x000000280e007844 */ /* 0x0003e20000000200 */
[----:B------:R-:W-:Y:S02]  /*f0c0*/  F2FP.F16.F32.PACK_AB R59, R154, R59 ;  /* 0x0000003b9a3b723e */ /* 0x000fe400000000ff */
[----:B------:R-:W-:Y:S01]  /*f0d0*/  F2FP.F16.F32.PACK_AB R65, R153, R66 ;  /* 0x000000429941723e */ /* 0x000fe200000000ff */
[----:B------:R-:W-:Y:S01]  /*f0e0*/  STSM.16.M88.4 [R16], R48 ;  /* 0x0000003010007844 */ /* 0x000fe20000000200 */
[----:B------:R-:W-:-:S02]  /*f0f0*/  F2FP.F16.F32.PACK_AB R72, R73, R72 ;  /* 0x000000484948723e */ /* 0x000fc400000000ff */
[----:B------:R-:W-:Y:S01]  /*f100*/  LOP3.LUT R62, R62, R187, RZ, 0x3c, !PT ;  /* 0x000000bb3e3e7212 */ /* 0x000fe200078e3cff */
[----:B------:R-:W-:Y:S01]  /*f110*/  STSM.16.M88.4 [R20], R56 ;  /* 0x0000003814007844 */ /* 0x000fe20000000200 */
[----:B------:R-:W-:Y:S02]  /*f120*/  SHF.R.U64 R107, R107, 0x3, RZ ;  /* 0x000000036b6b7819 */ /* 0x000fe400000012ff */
[----:B------:R-:W-:Y:S02]  /*f130*/  MOV R30, R30 ;  /* 0x0000001e001e7202 */ /* 0x000fe40000000f00 */
[----:B------:R-:W-:Y:S02]  /*f140*/  F2FP.F16.F32.PACK_AB R66, R69, R68 ;  /* 0x000000444542723e */ /* 0x000fe400000000ff */
[----:B------:R-:W-:Y:S02]  /*f150*/  F2FP.F16.F32.PACK_AB R67, R152, R67 ;  /* 0x000000439843723e */ /* 0x000fe400000000ff */
[----:B------:R-:W-:-:S02]  /*f160*/  F2FP.F16.F32.PACK_AB R73, R9, R74 ;  /* 0x0000004a0949723e */ /* 0x000fc400000000ff */
[----:B------:R-:W-:Y:S01]  /*f170*/  F2FP.F16.F32.PACK_AB R80, R81, R80 ;  /* 0x000000505150723e */ /* 0x000fe200000000ff */
[----:B------:R-:W-:Y:S01]  /*f180*/  STSM.16.M88.4 [R30], R64 ;  /* 0x000000401e007844 */ /* 0x000fe20000000200 */
[----:B------:R-:W-:Y:S02]  /*f190*/  LOP3.LUT R70, R70, R189, RZ, 0x3c, !PT ;  /* 0x000000bd46467212 */ /* 0x000fe400078e3cff */
[----:B------:R-:W-:Y:S02]  /*f1a0*/  MOV R38, R38 ;  /* 0x0000002600267202 */ /* 0x000fe40000000f00 */
[----:B------:R-:W-:Y:S02]  /*f1b0*/  F2FP.F16.F32.PACK_AB R74, R77, R76 ;  /* 0x0000004c4d4a723e */ /* 0x000fe400000000ff */
[----:B------:R-:W-:Y:S02]  /*f1c0*/  F2FP.F16.F32.PACK_AB R75, R79, R75 ;  /* 0x0000004b4f4b723e */ /* 0x000fe400000000ff */
[----:B------:R-:W-:-:S02]  /*f1d0*/  F2FP.F16.F32.PACK_AB R83, R83, R86 ;  /* 0x000000565353723e */ /* 0x000fc400000000ff */
[----:B------:R-:W-:Y:S01]  /*f1e0*/  F2FP.F16.F32.PACK_AB R87, R87, R78 ;  /* 0x0000004e5757723e */ /* 0x000fe200000000ff */
[----:B------:R-:W-:Y:S01]  /*f1f0*/  STSM.16.M88.4 [R38], R72 ;  /* 0x0000004826007844 */ /* 0x000fe20000000200 */
[----:B------:R-:W-:Y:S02]  /*f200*/  F2FP.F16.F32.PACK_AB R81, R8, R82 ;  /* 0x000000520851723e */ /* 0x000fe400000000ff */
[----:B------:R-:W-:Y:S02]  /*f210*/  F2FP.F16.F32.PACK_AB R96, R97, R96 ;  /* 0x000000606160723e */ /* 0x000fe400000000ff */
[----:B------:R-:W-:Y:S02]  /*f220*/  F2FP.F16.F32.PACK_AB R104, R105, R104 ;  /* 0x000000686968723e */ /* 0x000fe400000000ff */
[----:B------:R-:W-:Y:S02]  /*f230*/  F2FP.F16.F32.PACK_AB R112, R113, R112 ;  /* 0x000000707170723e */ /* 0x000fe400000000ff */
[----:B------:R-:W-:-:S02]  /*f240*/  F2FP.F16.F32.PACK_AB R120, R121, R120 ;  /* 0x000000787978723e */ /* 0x000fc400000000ff */
[----:B------:R-:W-:Y:S02]  /*f250*/  F2FP.F16.F32.PACK_AB R128, R129, R128 ;  /* 0x000000808180723e */ /* 0x000fe400000000ff */
[----:B------:R-:W-:Y:S02]  /*f260*/  F2FP.F16.F32.PACK_AB R136, R137, R136 ;  /* 0x000000888988723e */ /* 0x000fe400000000ff */
[----:B------:R-:W-:Y:S01]  /*f270*/  F2FP.F16.F32.PACK_AB R144, R145, R144 ;  /* 0x000000909190723e */ /* 0x000fe200000000ff */
[----:B------:R-:W-:Y:S01]  /*f280*/  ULDC UR10, c[0x0][0xa88] ;  /* 0x0002a200000a7ab9 */ /* 0x000fe20000000800 */
[----:B------:R-:W-:Y:S01]  /*f290*/  LOP3.LUT R94, R94, R191, RZ, 0x3c, !PT ;  /* 0x000000bf5e5e7212 */ /* 0x000fe200078e3cff */
[----:B------:R-:W-:Y:S01]  /*f2a0*/  UMOV UR4, URZ ;  /* 0x0000003f00047c82 */ /* 0x000fe20008000000 */
[----:B------:R-:W-:Y:S01]  /*f2b0*/  MOV R46, R46 ;  /* 0x0000002e002e7202 */ /* 0x000fe20000000f00 */
[----:B------:R-:W2:Y:S01]  /*f2c0*/  LDC R77, c[0x0][0xbe8] ;  /* 0x0002fa00ff4d7b82 */ /* 0x000ea20000000800 */
[----:B------:R-:W-:-:S02]  /*f2d0*/  F2FP.F16.F32.PACK_AB R82, R85, R84 ;  /* 0x000000545552723e */ /* 0x000fc400000000ff */
[----:B------:R-:W-:Y:S02]  /*f2e0*/  LOP3.LUT R102, R29, R6, RZ, 0x3c, !PT ;  /* 0x000000061d667212 */ /* 0x000fe400078e3cff */
[----:B------:R-:W-:Y:S01]  /*f2f0*/  MOV R54, R54 ;  /* 0x0000003600367202 */ /* 0x000fe20000000f00 */
[----:B------:R-:W-:Y:S01]  /*f300*/  STSM.16.M88.4 [R46], R80 ;  /* 0x000000502e007844 */ /* 0x000fe20000000200 */
[----:B------:R-:W-:Y:S02]  /*f310*/  MOV R13, R98 ;  /* 0x00000062000d7202 */ /* 0x000fe40000000f00 */
[----:B------:R-:W-:Y:S02]  /*f320*/  F2FP.F16.F32.PACK_AB R84, R89, R88 ;  /* 0x000000585954723e */ /* 0x000fe400000000ff */
[----:B------:R-:W-:Y:S02]  /*f330*/  F2FP.F16.F32.PACK_AB R85, R91, R90 ;  /* 0x0000005a5b55723e */ /* 0x000fe400000000ff */
[----:B------:R-:W-:-:S02]  /*f340*/  F2FP.F16.F32.PACK_AB R86, R93, R92 ;  /* 0x0000005c5d56723e */ /* 0x000fc400000000ff */
[----:B------:R-:W-:Y:S02]  /*f350*/  LOP3.LUT R6, R107, R170, RZ, 0x3c, !PT ;  /* 0x000000aa6b067212 */ /* 0x000fe400078e3cff */
[----:B------:R-:W-:Y:S01]  /*f360*/  MOV R62, R62 ;  /* 0x0000003e003e7202 */ /* 0x000fe20000000f00 */
[----:B------:R-:W-:Y:S01]  /*f370*/  STSM.16.M88.4 [R54], R84 ;  /* 0x0000005436007844 */ /* 0x000fe20000000200 */
[----:B------:R-:W-:Y:S02]  /*f380*/  F2FP.F16.F32.PACK_AB R97, R164, R163 ;  /* 0x000000a3a461723e */ /* 0x000fe400000000ff */
[----:B------:R-:W-:Y:S02]  /*f390*/  F2FP.F16.F32.PACK_AB R98, R101, R100 ;  /* 0x000000646562723e */ /* 0x000fe400000000ff */
[----:B------:R-:W-:Y:S02]  /*f3a0*/  F2FP.F16.F32.PACK_AB R99, R166, R165 ;  /* 0x000000a5a663723e */ /* 0x000fe400000000ff */
[----:B------:R-:W-:-:S02]  /*f3b0*/  MOV R70, R70 ;  /* 0x0000004600467202 */ /* 0x000fc40000000f00 */
[----:B------:R-:W-:Y:S01]  /*f3c0*/  F2FP.F16.F32.PACK_AB R105, R168, R167 ;  /* 0x000000a7a869723e */ /* 0x000fe200000000ff */
[----:B------:R-:W-:Y:S01]  /*f3d0*/  STSM.16.M88.4 [R62], R96 ;  /* 0x000000603e007844 */ /* 0x000fe20000000200 */
[----:B0-----:R-:W-:Y:S02]  /*f3e0*/  F2FP.F16.F32.PACK_AB R106, R109, R108 ;  /* 0x0000006c6d6a723e */ /* 0x001fe400000000ff */
[----:B------:R-:W-:Y:S02]  /*f3f0*/  F2FP.F16.F32.PACK_AB R107, R111, R110 ;  /* 0x0000006e6f6b723e */ /* 0x000fe400000000ff */
[----:B------:R-:W-:Y:S02]  /*f400*/  F2FP.F16.F32.PACK_AB R113, R115, R114 ;  /* 0x000000727371723e */ /* 0x000fe400000000ff */
[----:B------:R-:W-:Y:S01]  /*f410*/  MOV R94, R94 ;  /* 0x0000005e005e7202 */ /* 0x000fe20000000f00 */
[----:B------:R-:W-:Y:S01]  /*f420*/  STSM.16.M88.4 [R70], R104 ;  /* 0x0000006846007844 */ /* 0x000fe20000000200 */
[----:B------:R-:W-:-:S02]  /*f430*/  F2FP.F16.F32.PACK_AB R114, R117, R116 ;  /* 0x000000747572723e */ /* 0x000fc400000000ff */
[----:B------:R-:W-:Y:S02]  /*f440*/  F2FP.F16.F32.PACK_AB R115, R119, R118 ;  /* 0x000000767773723e */ /* 0x000fe400000000ff */
[----:B------:R-:W-:Y:S02]  /*f450*/  F2FP.F16.F32.PACK_AB R121, R123, R122 ;  /* 0x0000007a7b79723e */ /* 0x000fe400000000ff */
[----:B------:R-:W-:Y:S01]  /*f460*/  F2FP.F16.F32.PACK_AB R122, R125, R124 ;  /* 0x0000007c7d7a723e */ /* 0x000fe200000000ff */
[----:B------:R-:W-:Y:S01]  /*f470*/  STSM.16.M88.4 [R94], R112 ;  /* 0x000000705e007844 */ /* 0x000fe20000000200 */
[----:B------:R-:W-:Y:S02]  /*f480*/  F2FP.F16.F32.PACK_AB R123, R127, R126 ;  /* 0x0000007e7f7b723e */ /* 0x000fe400000000ff */
[----:B------:R-:W-:Y:S02]  /*f490*/  F2FP.F16.F32.PACK_AB R129, R131, R130 ;  /* 0x000000828381723e */ /* 0x000fe400000000ff */
[----:B------:R-:W-:Y:S01]  /*f4a0*/  MOV R102, R102 ;  /* 0x0000006600667202 */ /* 0x000fe20000000f00 */
[----:B------:R-:W-:Y:S01]  /*f4b0*/  STSM.16.M88.4 [R13], R120 ;  /* 0x000000780d007844 */ /* 0x000fe20000000200 */
[----:B------:R-:W-:-:S02]  /*f4c0*/  F2FP.F16.F32.PACK_AB R130, R133, R132 ;  /* 0x000000848582723e */ /* 0x000fc400000000ff */
[----:B------:R-:W-:Y:S02]  /*f4d0*/  F2FP.F16.F32.PACK_AB R131, R135, R134 ;  /* 0x000000868783723e */ /* 0x000fe400000000ff */
[----:B------:R-:W-:Y:S02]  /*f4e0*/  F2FP.F16.F32.PACK_AB R137, R139, R138 ;  /* 0x0000008a8b89723e */ /* 0x000fe400000000ff */
[----:B------:R-:W-:Y:S01]  /*f4f0*/  MOV R12, R6 ;  /* 0x00000006000c7202 */ /* 0x000fe20000000f00 */
[----:B------:R-:W-:Y:S01]  /*f500*/  STSM.16.M88.4 [R102], R128 ;  /* 0x0000008066007844 */ /* 0x000fe20000000200 */
[----:B------:R-:W-:Y:S01]  /*f510*/  F2FP.F16.F32.PACK_AB R138, R141, R140 ;  /* 0x0000008c8d8a723e */ /* 0x000fe200000000ff */
[----:B------:R-:W-:Y:S01]  /*f520*/  IMAD.U32 R6, RZ, RZ, UR8 ;  /* 0x00000008ff067e24 */ /* 0x000fe2000f8e00ff */
[----:B------:R-:W-:Y:S01]  /*f530*/  F2FP.F16.F32.PACK_AB R139, R143, R142 ;  /* 0x0000008e8f8b723e */ /* 0x000fe200000000ff */
[----:B------:R-:W-:Y:S01]  /*f540*/  IMAD.U32 R7, RZ, RZ, UR9 ;  /* 0x00000009ff077e24 */ /* 0x000fe2000f8e00ff */
[----:B------:R-:W-:Y:S01]  /*f550*/  F2FP.F16.F32.PACK_AB R145, R147, R146 ;  /* 0x000000929391723e */ /* 0x000fe200000000ff */
[----:B------:R-:W-:Y:S01]  /*f560*/  ULDC.64 UR8, c[0x0][0xc08] ;  /* 0x0003020000087ab9 */ /* 0x000fe20000000a00 */
[----:B------:R-:W-:Y:S01]  /*f570*/  MOV R10, R10 ;  /* 0x0000000a000a7202 */ /* 0x000fe20000000f00 */
[----:B------:R-:W-:Y:S01]  /*f580*/  STSM.16.M88.4 [R12], R136 ;  /* 0x000000880c007844 */ /* 0x000fe20000000200 */
[----:B------:R-:W-:-:S02]  /*f590*/  F2FP.F16.F32.PACK_AB R146, R149, R148 ;  /* 0x000000949592723e */ /* 0x000fc400000000ff */
[----:B------:R-:W-:Y:S02]  /*f5a0*/  F2FP.F16.F32.PACK_AB R147, R0, R150 ;  /* 0x000000960093723e */ /* 0x000fe400000000ff */
[----:B------:R-:W-:-:S03]  /*f5b0*/  PLOP3.LUT P0, PT, PT, PT, UP0, 0x80, 0x0 ;  /* 0x000000000000781c */ /* 0x000fc60003f0f008 */
[----:B------:R0:W-:Y:S01]  /*f5c0*/  STSM.16.M88.4 [R10], R144 ;  /* 0x000000900a007844 */ /* 0x0001e20000000200 */
[----:B------:R-:W-:Y:S09]  /*f5d0*/  BAR.SYNC.DEFER_BLOCKING 0x1, 0x100 ;  /* 0x0044000000007b1d */ /* 0x000ff20000010000 */
[----:B------:R-:W3:Y:S01]  /*f5e0*/  @P0 LDG.E R0, desc[UR40][R6.64] ;  /* 0x0000002806000981 */ /* 0x000ee2000c1e1900 */
[----:B------:R-:W-:Y:S01]  /*f5f0*/  UISETP.NE.U32.AND UP1, UPT, UR8, URZ, UPT ;  /* 0x0000003f0800728c */ /* 0x000fe2000bf25070 */
[----:B--2---:R-:W-:-:S03]  /*f600*/  ISETP.NE.AND P1, PT, R77, 0x1, PT ;  /* 0x000000014d00780c */ /* 0x004fc60003f25270 */
[----:B------:R-:W-:-:S06]  /*f610*/  UISETP.NE.AND.EX UP1, UPT, UR9, URZ, UPT, UP1 ;  /* 0x0000003f0900728c */ /* 0x000fcc000bf25310 */
[----:B------:R-:W-:-:S04]  /*f620*/  PLOP3.LUT P2, PT, PT, PT, UP1, 0x80, 0x0 ;  /* 0x000000000000781c */ /* 0x000fc80003f4f018 */
[----:B------:R-:W2:Y:S01]  /*f630*/  @P1 LDC R8, c[0x0][0xbec] ;  /* 0x0002fb00ff081b82 */ /* 0x000ea20000000800 */
[----:B------:R-:W-:Y:S02]  /*f640*/  @UP1 ULDC.64 UR8, c[0x0][0xc08] ;  /* 0x0003020000081ab9 */ /* 0x000fe40000000a00 */
[----:B------:R-:W-:-:S05]  /*f650*/  @UP1 UIMAD.WIDE UR8, UR44, 0x4, UR8 ;  /* 0x000000042c0818a5 */ /* 0x000fca000f8e0208 */
[----:B-1----:R-:W1:Y:S01]  /*f660*/  @P1 LDC R14, c[0x0][0xbf0] ;  /* 0x0002fc00ff0e1b82 */ /* 0x002e620000000800 */
[----:B0-----:R-:W-:Y:S02]  /*f670*/  IMAD.U32 R10, RZ, RZ, UR8 ;  /* 0x00000008ff0a7e24 */ /* 0x001fe4000f8e00ff */
[----:B------:R-:W-:Y:S01]  /*f680*/  IMAD.U32 R11, RZ, RZ, UR9 ;  /* 0x00000009ff0b7e24 */ /* 0x000fe2000f8e00ff */
[----:B---3--:R-:W-:Y:S01]  /*f690*/  @P0 R2UR UR4, R0 ;  /* 0x00000000000402ca */ /* 0x008fe200000e0000 */
[----:B------:R-:W-:-:S06]  /*f6a0*/  IMAD.U32 R0, RZ, RZ, UR10 ;  /* 0x0000000aff007e24 */ /* 0x000fcc000f8e00ff */
[----:B------:R0:W5:Y:S01]  /*f6b0*/  @P2 LDG.E R0, desc[UR40][R10.64] ;  /* 0x000000280a002981 */ /* 0x000162000c1e1900 */
[----:B-12---:R-:W-:Y:S07]  /*f6c0*/  @P2 BRA `(.L_x_2432) ;  /* 0x0000000000102947 */ /* 0x006fee0003800000 */
[----:B------:R-:W-:Y:S05]  /*f6d0*/  @!P0 BRA `(.L_x_2432) ;  /* 0x00000000000c8947 */ /* 0x000fea0003800000 */
[----:B------:R-:W2:Y:S04]  /*f6e0*/  LDG.E R9, desc[UR40][R6.64] ;  /* 0x0000002806097981 */ /* 0x000ea8000c1e1900 */
[----:B-----5:R-:W2:Y:S02]  /*f6f0*/  LDG.E R0, desc[UR40][R6.64+0x4] ;  /* 0x0000042806007981 */ /* 0x020ea4000c1e1900 */
[----:B--2---:R-:W-:-:S07]  /*f700*/  IMAD.IADD R0, R0, 0x1, -R9 ;  /* 0x0000000100007824 */ /* 0x004fce00078e0a09 */
.L_x_2432:
[----:B------:R-:W-:Y:S01]  /*f710*/  USHF.R.S32.HI UR9, URZ, 0x1f, UR4 ;  /* 0x0000001f3f097899 */ /* 0x000fe20008011404 */
[----:B------:R-:W-:Y:S01]  /*f720*/  VIADD R9, R22, UR43 ;  /* 0x0000002b16097c36 */ /* 0x000fe20008000000 */
[----:B------:R-:W-:Y:S01]  /*f730*/  USHF.R.S32.HI UR16, URZ, 0x1f, UR45 ;  /* 0x0000001f3f107899 */ /* 0x000fe2000801142d */
[----:B------:R-:W-:Y:S01]  /*f740*/  VIADD R26, R206, UR43 ;  /* 0x0000002bce1a7c36 */ /* 0x000fe20008000000 */
[----:B------:R-:W-:Y:S01]  /*f750*/  ULDC.64 UR14, c[0x0][0xb90] ;  /* 0x0002e400000e7ab9 */ /* 0x000fe20000000a00 */
[----:B------:R-:W-:Y:S01]  /*f760*/  UMOV UR8, UR4 ;  /* 0x0000000400087c82 */ /* 0x000fe20008000000 */
[----:B------:R-:W-:Y:S01]  /*f770*/  UIMAD UR12, UR16, UR14, URZ ;  /* 0x0000000e100c72a4 */ /* 0x000fe2000f8e023f */
[----:B------:R-:W-:Y:S01]  /*f780*/  @P1 IMAD.HI.U32 R7, R9, R8, RZ ;  /* 0x0000000809071227 */ /* 0x000fe200078e00ff */
[----:B------:R-:W-:Y:S02]  /*f790*/  UIMAD.WIDE.U32 UR10, UR45, UR14, UR8 ;  /* 0x0000000e2d0a72a5 */ /* 0x000fe4000f8e0008 */
[----:B------:R-:W-:Y:S01]  /*f7a0*/  USHF.R.S32.HI UR8, URZ, 0x1f, UR44 ;  /* 0x0000001f3f087899 */ /* 0x000fe2000801142c */
[----:B------:R-:W-:Y:S01]  /*f7b0*/  IMAD.MOV.U32 R6, RZ, RZ, R9 ;  /* 0x000000ffff067224 */ /* 0x000fe200078e0009 */
[----:B------:R-:W-:Y:S01]  /*f7c0*/  UIMAD UR12, UR45, UR15, UR12 ;  /* 0x0000000f2d0c72a4 */ /* 0x000fe2000f8e020c */
[----:B------:R-:W-:Y:S01]  /*f7d0*/  @P1 SHF.R.U32.HI R6, RZ, R14, R7 ;  /* 0x0000000eff061219 */ /* 0x000fe20000011607 */
[----:B------:R-:W-:Y:S01]  /*f7e0*/  USEL UR18, UR8, URZ, !UP0 ;  /* 0x0000003f08127287 */ /* 0x000fe2000c000000 */
[----:B------:R-:W-:Y:S01]  /*f7f0*/  IMAD R7, R203, 0x40, R19 ;  /* 0x00000040cb077824 */ /* 0x000fe200078e0213 */
[----:B------:R-:W-:Y:S01]  /*f800*/  ULDC.64 UR14, c[0x0][0xb98] ;  /* 0x0002e600000e7ab9 */ /* 0x000fe20000000a00 */
[----:B------:R-:W-:Y:S01]  /*f810*/  USEL UR17, UR44, URZ, !UP0 ;  /* 0x0000003f2c117287 */ /* 0x000fe2000c000000 */
[----:B------:R-:W-:Y:S01]  /*f820*/  IMAD.MOV R8, RZ, RZ, -R6 ;  /* 0x000000ffff087224 */ /* 0x000fe200078e0a06 */
[----:B------:R-:W-:Y:S01]  /*f830*/  UIMAD UR8, UR18, UR14, URZ ;  /* 0x0000000e120872a4 */ /* 0x000fe2000f8e023f */
[----:B------:R-:W-:Y:S01]  /*f840*/  IMAD.WIDE R4, R7, 0x2, R4 ;  /* 0x0000000207047825 */ /* 0x000fe200078e0204 */
[----:B------:R-:W-:Y:S01]  /*f850*/  UIADD3 UR11, UR11, UR12, URZ ;  /* 0x0000000c0b0b7290 */ /* 0x000fe2000fffe03f */
[----:B------:R-:W-:Y:S01]  /*f860*/  SHF.R.S32.HI R7, RZ, 0x1f, R6 ;  /* 0x0000001fff077819 */ /* 0x000fe20000011406 */
[----:B------:R-:W-:Y:S01]  /*f870*/  UIMAD UR8, UR17, UR15, UR8 ;  /* 0x0000000f110872a4 */ /* 0x000fe2000f8e0208 */
[----:B------:R-:W-:Y:S01]  /*f880*/  IMAD R9, R77, R8, R9 ;  /* 0x000000084d097224 */ /* 0x000fe200078e0209 */
[----:B------:R-:W-:Y:S01]  /*f890*/  UIMAD.WIDE.U32 UR10, UR17, UR14, UR10 ;  /* 0x0000000e110a72a5 */ /* 0x000fe2000f8e000a */
[----:B------:R-:W-:Y:S01]  /*f8a0*/  IADD3 R29, P2, R4, 0x5000, RZ ;  /* 0x00005000041d7810 */ /* 0x000fe20007f5e0ff */
[----:B-----5:R-:W-:Y:S01]  /*f8b0*/  IMAD R79, R0, R77, RZ ;  /* 0x0000004d004f7224 */ /* 0x020fe200078e02ff */
[----:B------:R-:W-:Y:S01]  /*f8c0*/  IADD3 R53, P3, R4, 0x4000, RZ ;  /* 0x0000400004357810 */ /* 0x000fe20007f7e0ff */
[----:B0-----:R-:W-:Y:S01]  /*f8d0*/  IMAD.U32 R10, RZ, RZ, UR8 ;  /* 0x00000008ff0a7e24 */ /* 0x001fe2000f8e00ff */
[----:B------:R-:W-:Y:S01]  /*f8e0*/  SHF.R.S32.HI R8, RZ, 0x1f, R9 ;  /* 0x0000001fff087819 */ /* 0x000fe20000011409 */
[----:B------:R-:W-:Y:S01]  /*f8f0*/  ULDC.64 UR12, c[0x0][0xaa0] ;  /* 0x0002a800000c7ab9 */ /* 0x000fe20000000a00 */
[----:B------:R-:W-:-:S02]  /*f900*/  IADD3 R6, P0, R6, UR10, RZ ;  /* 0x0000000a06067c10 */ /* 0x000fc4000ff1e0ff */
[----:B------:R-:W-:Y:S02]  /*f910*/  LOP3.LUT R28, R29, 0x380, RZ, 0xc0, !PT ;  /* 0x000003801d1c7812 */ /* 0x000fe400078ec0ff */
[----:B------:R-:W-:Y:S01]  /*f920*/  IADD3.X R7, R7, UR11, R10, P0, !PT ;  /* 0x0000000b07077c10 */ /* 0x000fe200087fe40a */
[----:B------:R-:W-:Y:S01]  /*f930*/  ULDC.64 UR10, c[0x0][0xb88] ;  /* 0x0002e200000a7ab9 */ /* 0x000fe20000000a00 */
[----:B------:R-:W-:Y:S01]  /*f940*/  SHF.R.U64 R28, R28, 0x3, RZ ;  /* 0x000000031c1c7819 */ /* 0x000fe200000012ff */
[----:B------:R-:W-:Y:S01]  /*f950*/  IMAD R10, R8, UR10, RZ ;  /* 0x0000000a080a7c24 */ /* 0x000fe2000f8e02ff */
[----:B------:R-:W-:Y:S01]  /*f960*/  LOP3.LUT R52, R53, 0x380, RZ, 0xc0, !PT ;  /* 0x0000038035347812 */ /* 0x000fe200078ec0ff */
[C---:B------:R-:W-:Y:S01]  /*f970*/  IMAD.WIDE.U32 R6, R9.reuse, UR10, R6 ;  /* 0x0000000a09067c25 */ /* 0x040fe2000f8e0006 */
[----:B------:R-:W-:Y:S02]  /*f980*/  LOP3.LUT R28, R28, R29, RZ, 0x3c, !PT ;  /* 0x0000001d1c1c7212 */ /* 0x000fe400078e3cff */
[----:B------:R-:W-:Y:S01]  /*f990*/  SHF.R.U64 R52, R52, 0x3, RZ ;  /* 0x0000000334347819 */ /* 0x000fe200000012ff */
[----:B------:R-:W-:Y:S01]  /*f9a0*/  IMAD R15, R9, UR11, R10 ;  /* 0x0000000b090f7c24 */ /* 0x000fe2000f8e020a */
[----:B------:R-:W-:Y:S01]  /*f9b0*/  ULDC.64 UR10, c[0x0][0xb50] ;  /* 0x0002d400000a7ab9 */ /* 0x000fe20000000a00 */
[----:B------:R-:W-:Y:S01]  /*f9c0*/  IMAD.X R29, RZ, RZ, R5, P2 ;  /* 0x000000ffff1d7224 */ /* 0x000fe200010e0605 */
[----:B------:R-:W-:Y:S01]  /*f9d0*/  LEA R10, P0, R6, UR10, 0x2 ;  /* 0x0000000a060a7c11 */ /* 0x000fe2000f8010ff */
[----:B------:R-:W-:Y:S01]  /*f9e0*/  IMAD.IADD R7, R7, 0x1, R15 ;  /* 0x0000000107077824 */ /* 0x000fe200078e020f */
[----:B------:R-:W-:-:S02]  /*f9f0*/  IADD3 R41, P2, R4, 0xb000, RZ ;  /* 0x0000b00004297810 */ /* 0x000fc40007f5e0ff */
[----:B------:R-:W-:Y:S01]  /*fa00*/  LOP3.LUT R52, R52, R53, RZ, 0x3c, !PT ;  /* 0x0000003534347212 */ /* 0x000fe200078e3cff */
[----:B------:R-:W-:Y:S01]  /*fa10*/  SHFL.IDX PT, R16, R10, RZ, 0x1c1f ;  /* 0x001c1fff0a107589 */ /* 0x000fe200000e0000 */
[----:B------:R-:W-:Y:S01]  /*fa20*/  LEA.HI.X R14, R6, UR11, R7, 0x2, P0 ;  /* 0x0000000b060e7c11 */ /* 0x000fe200080f1407 */
[----:B------:R-:W-:Y:S01]  /*fa30*/  VIADD R6, R26, 0x8 ;  /* 0x000000081a067836 */ /* 0x000fe20000000000 */
[----:B------:R-:W-:Y:S01]  /*fa40*/  IADD3 R25, P0, R4, 0x3000, RZ ;  /* 0x0000300004197810 */ /* 0x000fe20007f1e0ff */
[----:B------:R-:W-:Y:S01]  /*fa50*/  SHFL.IDX PT, R20, R10, 0x1, 0x1c1f ;  /* 0x003c1f000a147f89 */ /* 0x000fe200000e0000 */
[----:B------:R-:W-:Y:S01]  /*fa60*/  LOP3.LUT R40, R41, 0x380, RZ, 0xc0, !PT ;  /* 0x0000038029287812 */ /* 0x000fe200078ec0ff */
[----:B------:R-:W-:Y:S01]  /*fa70*/  IMAD.X R53, RZ, RZ, R5, P3 ;  /* 0x000000ffff357224 */ /* 0x000fe200018e0605 */
[----:B------:R-:W-:Y:S01]  /*fa80*/  LOP3.LUT R24, R25, 0x380, RZ, 0xc0, !PT ;  /* 0x0000038019187812 */ /* 0x000fe200078ec0ff */
[----:B------:R-:W0:Y:S01]  /*fa90*/  SHFL.IDX PT, R17, R14, RZ, 0x1c1f ;  /* 0x001c1fff0e117589 */ /* 0x000e2200000e0000 */
[----:B------:R-:W-:-:S02]  /*faa0*/  SHF.R.U64 R40, R40, 0x3, RZ ;  /* 0x0000000328287819 */ /* 0x000fc400000012ff */
[----:B------:R-:W-:Y:S01]  /*fab0*/  SHF.R.U64 R24, R24, 0x3, RZ ;  /* 0x0000000318187819 */ /* 0x000fe200000012ff */
[----:B------:R-:W1:Y:S01]  /*fac0*/  SHFL.IDX PT, R21, R14, 0x1, 0x1c1f ;  /* 0x003c1f000e157f89 */ /* 0x000e6200000e0000 */
[----:B------:R-:W-:Y:S01]  /*fad0*/  LOP3.LUT R40, R40, R41, RZ, 0x3c, !PT ;  /* 0x0000002928287212 */ /* 0x000fe200078e3cff */
[--C-:B------:R-:W-:Y:S01]  /*fae0*/  IMAD.X R41, RZ, RZ, R5.reuse, P2 ;  /* 0x000000ffff297224 */ /* 0x100fe200010e0605 */
[----:B------:R-:W-:Y:S01]  /*faf0*/  LOP3.LUT R24, R24, R25, RZ, 0x3c, !PT ;  /* 0x0000001918187212 */ /* 0x000fe200078e3cff */
[----:B------:R-:W-:Y:S01]  /*fb00*/  IMAD.X R25, RZ, RZ, R5, P0 ;  /* 0x000000ffff197224 */ /* 0x000fe200000e0605 */
[C---:B------:R-:W-:Y:S02]  /*fb10*/  IADD3 R57, P0, R4.reuse, 0x9000, RZ ;  /* 0x0000900004397810 */ /* 0x040fe40007f1e0ff */
[----:B------:R-:W-:Y:S02]  /*fb20*/  IADD3 R45, P3, R4, 0xa000, RZ ;  /* 0x0000a000042d7810 */ /* 0x000fe40007f7e0ff */
[----:B------:R-:W-:-:S02]  /*fb30*/  LOP3.LUT R56, R57, 0x380, RZ, 0xc0, !PT ;  /* 0x0000038039387812 */ /* 0x000fc400078ec0ff */
[----:B------:R-:W-:Y:S02]  /*fb40*/  LOP3.LUT R44, R45, 0x380, RZ, 0xc0, !PT ;  /* 0x000003802d2c7812 */ /* 0x000fe400078ec0ff */
[----:B------:R-:W-:Y:S02]  /*fb50*/  SHF.R.U64 R56, R56, 0x3, RZ ;  /* 0x0000000338387819 */ /* 0x000fe400000012ff */
[----:B------:R-:W-:Y:S02]  /*fb60*/  IADD3 R13, P4, R4, 0x2000, RZ ;  /* 0x00002000040d7810 */ /* 0x000fe40007f9e0ff */
[----:B------:R-:W-:Y:S01]  /*fb70*/  LOP3.LUT R56, R56, R57, RZ, 0x3c, !PT ;  /* 0x0000003938387212 */ /* 0x000fe200078e3cff */
[----:B------:R-:W-:Y:S01]  /*fb80*/  IMAD.X R57, RZ, RZ, R5, P0 ;  /* 0x000000ffff397224 */ /* 0x000fe200000e0605 */
[----:B------:R-:W-:Y:S02]  /*fb90*/  LOP3.LUT P0, RZ, R204, 0x3, RZ, 0xc0, !PT ;  /* 0x00000003ccff7812 */ /* 0x000fe4000780c0ff */
[----:B------:R-:W-:-:S02]  /*fba0*/  SHF.R.U64 R44, R44, 0x3, RZ ;  /* 0x000000032c2c7819 */ /* 0x000fc400000012ff */
[-C--:B------:R-:W-:Y:S02]  /*fbb0*/  ISETP.GE.OR P2, PT, R26, R79.reuse, P0 ;  /* 0x0000004f1a00720c */ /* 0x080fe40000746670 */
[----:B------:R-:W-:Y:S02]  /*fbc0*/  ISETP.GE.OR P0, PT, R6, R79, P0 ;  /* 0x0000004f0600720c */ /* 0x000fe40000706670 */
[----:B------:R-:W-:Y:S02]  /*fbd0*/  LOP3.LUT R12, R13, 0x380, RZ, 0xc0, !PT ;  /* 0x000003800d0c7812 */ /* 0x000fe400078ec0ff */
[----:B------:R-:W-:Y:S01]  /*fbe0*/  LOP3.LUT R44, R44, R45, RZ, 0x3c, !PT ;  /* 0x0000002d2c2c7212 */ /* 0x000fe200078e3cff */
[----:B------:R-:W-:Y:S01]  /*fbf0*/  IMAD.X R45, RZ, RZ, R5, P3 ;  /* 0x000000ffff2d7224 */ /* 0x000fe200018e0605 */
[----:B------:R-:W-:Y:S02]  /*fc00*/  IADD3 R11, P5, R4, 0x1000, RZ ;  /* 0x00001000040b7810 */ /* 0x000fe40007fbe0ff */
[----:B------:R-:W-:-:S02]  /*fc10*/  SHF.R.U64 R12, R12, 0x3, RZ ;  /* 0x000000030c0c7819 */ /* 0x000fc400000012ff */
[----:B------:R-:W-:Y:S01]  /*fc20*/  IADD3 R7, P3, R4, 0xf000, RZ ;  /* 0x0000f00004077810 */ /* 0x000fe20007f7e0ff */
[----:B0-----:R0:W-:Y:S01]  /*fc30*/  @!P2 ST.E desc[UR40][R16.64], R3 ;  /* 0x000000031000a985 */ /* 0x0011e2000c101928 */
[----:B------:R-:W-:Y:S01]  /*fc40*/  LOP3.LUT R12, R12, R13, RZ, 0x3c, !PT ;  /* 0x0000000d0c0c7212 */ /* 0x000fe200078e3cff */
[--C-:B------:R-:W-:Y:S01]  /*fc50*/  IMAD.X R9, RZ, RZ, R5.reuse, P5 ;  /* 0x000000ffff097224 */ /* 0x100fe200028e0605 */
[----:B------:R-:W-:Y:S01]  /*fc60*/  LOP3.LUT R0, R7, 0x380, RZ, 0xc0, !PT ;  /* 0x0000038007007812 */ /* 0x000fe200078ec0ff */
[----:B-1----:R1:W-:Y:S01]  /*fc70*/  @!P0 ST.E desc[UR40][R20.64], R2 ;  /* 0x0000000214008985 */ /* 0x0023e2000c101928 */
[--C-:B------:R-:W-:Y:S01]  /*fc80*/  IMAD.X R13, RZ, RZ, R5.reuse, P4 ;  /* 0x000000ffff0d7224 */ /* 0x100fe200020e0605 */
[C---:B------:R-:W-:Y:S01]  /*fc90*/  IADD3 R33, P6, R4.reuse, 0x6000, RZ ;  /* 0x0000600004217810 */ /* 0x040fe20007fde0ff */
[----:B------:R-:W-:Y:S01]  /*fca0*/  UIMAD UR10, UR9, UR12, URZ ;  /* 0x0000000c090a72a4 */ /* 0x000fe2000f8e023f */
[C---:B------:R-:W-:Y:S01]  /*fcb0*/  IADD3 R37, P5, R4.reuse, 0x7000, RZ ;  /* 0x0000700004257810 */ /* 0x040fe20007fbe0ff */
[----:B------:R-:W-:Y:S01]  /*fcc0*/  IMAD.X R49, RZ, RZ, R5, P3 ;  /* 0x000000ffff317224 */ /* 0x000fe200018e0605 */
[----:B------:R-:W-:Y:S01]  /*fcd0*/  IADD3 R65, P4, R4, 0x8000, RZ ;  /* 0x0000800004417810 */ /* 0x000fe20007f9e0ff */
[----:B0-----:R-:W0:Y:S01]  /*fce0*/  @P1 LDC R3, c[0x0][0xbec] ;  /* 0x0002fb00ff031b82 */ /* 0x001e220000000800 */
[----:B------:R-:W-:-:S02]  /*fcf0*/  SHF.R.U64 R0, R0, 0x3, RZ ;  /* 0x0000000300007819 */ /* 0x000fc400000012ff */
[----:B------:R-:W-:-:S05]  /*fd00*/  LOP3.LUT R8, R11, 0x380, RZ, 0xc0, !PT ;  /* 0x000003800b087812 */ /* 0x000fca00078ec0ff */
[----:B-1----:R-:W1:Y:S01]  /*fd10*/  @P1 LDC R21, c[0x0][0xbf0] ;  /* 0x0002fc00ff151b82 */ /* 0x002e620000000800 */
[----:B------:R-:W-:Y:S01]  /*fd20*/  LOP3.LUT R32, R33, 0x380, RZ, 0xc0, !PT ;  /* 0x0000038021207812 */ /* 0x000fe200078ec0ff */
[----:B------:R-:W-:Y:S01]  /*fd30*/  UIMAD.WIDE.U32 UR8, UR4, UR12, URZ ;  /* 0x0000000c040872a5 */ /* 0x000fe2000f8e003f */
[----:B------:R-:W-:Y:S01]  /*fd40*/  LOP3.LUT R36, R37, 0x380, RZ, 0xc0, !PT ;  /* 0x0000038025247812 */ /* 0x000fe200078ec0ff */
[----:B------:R-:W-:Y:S01]  /*fd50*/  UIMAD UR10, UR4, UR13, UR10 ;  /* 0x0000000d040a72a4 */ /* 0x000fe2000f8e020a */
[----:B------:R-:W-:Y:S01]  /*fd60*/  LOP3.LUT R64, R65, 0x380, RZ, 0xc0, !PT ;  /* 0x0000038041407812 */ /* 0x000fe200078ec0ff */
[----:B------:R-:W5:Y:S01]  /*fd70*/  LD.E.128 R12, desc[UR40][R12.64] ;  /* 0x000000280c0c7980 */ /* 0x000f62000c101d00 */
[----:B------:R-:W-:Y:S01]  /*fd80*/  LOP3.LUT R48, R0, R7, RZ, 0x3c, !PT ;  /* 0x0000000700307212 */ /* 0x000fe200078e3cff */
[----:B------:R-:W-:Y:S01]  /*fd90*/  ULDC.64 UR12, c[0x0][0xae8] ;  /* 0x0002ba00000c7ab9 */ /* 0x000fe20000000a00 */
[----:B------:R-:W-:Y:S01]  /*fda0*/  SHF.R.U64 R32, R32, 0x3, RZ ;  /* 0x0000000320207819 */ /* 0x000fe200000012ff */
[----:B------:R-:W-:Y:S01]  /*fdb0*/  IMAD R0, R202, 0x20, R203 ;  /* 0x00000020ca007824 */ /* 0x000fe200078e02cb */
[----:B------:R-:W-:Y:S01]  /*fdc0*/  SHF.R.U64 R36, R36, 0x3, RZ ;  /* 0x0000000324247819 */ /* 0x000fe200000012ff */
[----:B------:R-:W-:Y:S01]  /*fdd0*/  UIADD3 UR9, UR9, UR10, URZ ;  /* 0x0000000a09097290 */ /* 0x000fe2000fffe03f */
        /* <DEDUP_REMOVED lines=8> */
[----:B------:R-:W-:Y:S01]  /*fe60*/  UIMAD UR4, UR45, UR13, UR4 ;  /* 0x0000000d2d0472a4 */ /* 0x000fe2000f8e0204 */
[----:B------:R-:W-:Y:S01]  /*fe70*/  IMAD.X R65, RZ, RZ, R5, P4 ;  /* 0x000000ffff417224 */ /* 0x000fe200020e0605 */
[----:B------:R-:W-:Y:S01]  /*fe80*/  UIMAD.WIDE.U32 UR8, UR45, UR12, UR8 ;  /* 0x0000000c2d0872a5 */ /* 0x000fe2000f8e0008 */
[----:B------:R-:W-:Y:S01]  /*fe90*/  SHF.R.U64 R8, R8, 0x3, RZ ;  /* 0x0000000308087819 */ /* 0x000fe200000012ff */
[----:B------:R-:W-:Y:S01]  /*fea0*/  ULDC.64 UR10, c[0x0][0xaf0] ;  /* 0x0002bc00000a7ab9 */ /* 0x000fe20000000a00 */
[----:B------:R-:W-:Y:S01]  /*feb0*/  IADD3 R73, P6, R4, 0xc000, RZ ;  /* 0x0000c00004497810 */ /* 0x000fe20007fde0ff */
[----:B0-----:R-:W-:Y:S01]  /*fec0*/  @P1 IMAD.HI.U32 R0, R20, R3, RZ ;  /* 0x0000000314001227 */ /* 0x001fe200078e00ff */
[C---:B------:R-:W-:Y:S01]  /*fed0*/  IADD3 R69, P5, R4.reuse, 0xd000, RZ ;  /* 0x0000d00004457810 */ /* 0x040fe20007fbe0ff */
[----:B------:R-:W5:Y:S01]  /*fee0*/  LD.E.128 R24, desc[UR40][R24.64] ;  /* 0x0000002818187980 */ /* 0x000f62000c101d00 */
[----:B------:R-:W-:Y:S01]  /*fef0*/  IADD3 R61, P4, R4, 0xe000, RZ ;  /* 0x0000e000043d7810 */ /* 0x000fe20007f9e0ff */
[----:B------:R-:W-:Y:S01]  /*ff00*/  UIADD3 UR9, UR9, UR4, URZ ;  /* 0x0000000409097290 */ /* 0x000fe2000fffe03f */
[----:B------:R-:W-:Y:S01]  /*ff10*/  LOP3.LUT R8, R8, R11, RZ, 0x3c, !PT ;  /* 0x0000000b08087212 */ /* 0x000fe200078e3cff */
[----:B------:R-:W-:Y:S01]  /*ff20*/  UIMAD UR4, UR18, UR10, URZ ;  /* 0x0000000a120472a4 */ /* 0x000fe2000f8e023f */
[----:B------:R-:W-:Y:S01]  /*ff30*/  LOP3.LUT R72, R73, 0x380, RZ, 0xc0, !PT ;  /* 0x0000038049487812 */ /* 0x000fe200078ec0ff */
[----:B------:R-:W-:Y:S01]  /*ff40*/  IMAD.MOV.U32 R17, RZ, RZ, R20 ;  /* 0x000000ffff117224 */ /* 0x000fe200078e0014 */
[----:B------:R-:W-:Y:S01]  /*ff50*/  LOP3.LUT R68, R69, 0x380, RZ, 0xc0, !PT ;  /* 0x0000038045447812 */ /* 0x000fe200078ec0ff */
[----:B------:R-:W5:Y:S01]  /*ff60*/  LD.E.128 R52, desc[UR40][R52.64] ;  /* 0x0000002834347980 */ /* 0x000f62000c101d00 */
[----:B------:R-:W-:-:S02]  /*ff70*/  LOP3.LUT R60, R61, 0x380, RZ, 0xc0, !PT ;  /* 0x000003803d3c7812 */ /* 0x000fc400078ec0ff */
[----:B------:R-:W-:Y:S01]  /*ff80*/  LOP3.LUT R11, R4, 0x380, RZ, 0xc0, !PT ;  /* 0x00000380040b7812 */ /* 0x000fe200078ec0ff */
[----:B------:R-:W-:Y:S01]  /*ff90*/  UIMAD UR4, UR17, UR11, UR4 ;  /* 0x0000000b110472a4 */ /* 0x000fe2000f8e0204 */
[----:B-1----:R-:W-:Y:S01]  /*ffa0*/  @P1 SHF.R.U32.HI R17, RZ, R21, R0 ;  /* 0x00000015ff111219 */ /* 0x002fe20000011600 */
[----:B------:R-:W-:Y:S01]  /*ffb0*/  UIMAD.WIDE.U32 UR8, UR17, UR10, UR8 ;  /* 0x0000000a110872a5 */ /* 0x000fe2000f8e0008 */
[----:B------:R-:W-:Y:S01]  /*ffc0*/  SHF.R.U64 R72, R72, 0x3, RZ ;  /* 0x0000000348487819 */ /* 0x000fe200000012ff */
[----:B------:R-:W5:Y:S01]  /*ffd0*/  LD.E.128 R28, desc[UR40][R28.64] ;  /* 0x000000281c1c7980 */ /* 0x000f62000c101d00 */
[----:B------:R-:W-:Y:S02]  /*ffe0*/  SHF.R.U64 R68, R68, 0x3, RZ ;  /* 0x0000000344447819 */ /* 0x000fe400000012ff */
[----:B------:R-:W-:Y:S01]  /*fff0*/  SHF.R.U64 R60, R60, 0x3, RZ ;  /* 0x000000033c3c7819 */ /* 0x000fe200000012ff */
[----:B------:R-:W5:Y:S01]  /*10000*/  LD.E.128 R32, desc[UR40][R32.64] ;  /* 0x0000002820207980 */ /* 0x000f62000c101d00 */
[----:B------:R-:W-:Y:S01]  /*10010*/  SHF.R.U64 R11, R11, 0x3, RZ ;  /* 0x000000030b0b7819 */ /* 0x000fe200000012ff */
[----:B------:R-:W-:Y:S01]  /*10020*/  UIADD3 UR4, UR9, UR4, URZ ;  /* 0x0000000409047290 */ /* 0x000fe2000fffe03f */
[--C-:B------:R-:W-:Y:S01]  /*10030*/  SHF.R.S32.HI R0, RZ, 0x1f, R17.reuse ;  /* 0x0000001fff007819 */ /* 0x100fe20000011411 */
[----:B------:R-:W-:Y:S01]  /*10040*/  IMAD.MOV R16, RZ, RZ, -R17 ;  /* 0x000000ffff107224 */ /* 0x000fe200078e0a11 */
        /* <DEDUP_REMOVED lines=8> */
[----:B------:R-:W-:Y:S01]  /*100d0*/  IMAD R21, R77, R16, R20 ;  /* 0x000000104d157224 */ /* 0x000fe200078e0214 */
[----:B------:R-:W5:Y:S01]  /*100e0*/  LD.E.128 R8, desc[UR40][R8.64] ;  /* 0x0000002808087980 */ /* 0x000f62000c101d00 */
[----:B------:R-:W-:-:S02]  /*100f0*/  IMAD R0, R0, UR10, RZ ;  /* 0x0000000a00007c24 */ /* 0x000fc4000f8e02ff */
[----:B------:R-:W-:Y:S01]  /*10100*/  IMAD.U32 R3, RZ, RZ, UR9 ;  /* 0x00000009ff037e24 */ /* 0x000fe2000f8e00ff */
[----:B------:R-:W5:Y:S01]  /*10110*/  LD.E.128 R4, desc[UR40][R4.64] ;  /* 0x0000002804047980 */ /* 0x000f62000c101d00 */
[----:B------:R-:W-:Y:S01]  /*10120*/  IMAD.U32 R2, RZ, RZ, UR8 ;  /* 0x00000008ff027e24 */ /* 0x000fe2000f8e00ff */
[----:B------:R-:W-:Y:S01]  /*10130*/  ULDC.64 UR8, c[0x0][0xad8] ;  /* 0x0002b60000087ab9 */ /* 0x000fe20000000a00 */
[----:B------:R-:W-:Y:S01]  /*10140*/  IMAD.U32 R3, RZ, RZ, UR4 ;  /* 0x00000004ff037e24 */ /* 0x000fe2000f8e00ff */
[----:B------:R-:W5:Y:S01]  /*10150*/  LD.E.128 R36, desc[UR40][R36.64] ;  /* 0x0000002824247980 */ /* 0x000f62000c101d00 */
[C---:B------:R-:W-:Y:S01]  /*10160*/  IMAD R77, R17.reuse, UR11, R0 ;  /* 0x0000000b114d7c24 */ /* 0x040fe2000f8e0200 */
[----:B------:R-:W-:Y:S02]  /*10170*/  SHF.R.S32.HI R0, RZ, 0x1f, R21 ;  /* 0x0000001fff007819 */ /* 0x000fe40000011415 */
[----:B------:R-:W5:Y:S01]  /*10180*/  LD.E.128 R64, desc[UR40][R64.64] ;  /* 0x0000002840407980 */ /* 0x000f62000c101d00 */
[----:B------:R-:W-:-:S03]  /*10190*/  IMAD.WIDE.U32 R2, R17, UR10, R2 ;  /* 0x0000000a11027c25 */ /* 0x000fc6000f8e0002 */
[----:B------:R-:W5:Y:S04]  /*101a0*/  LD.E.128 R56, desc[UR40][R56.64] ;  /* 0x0000002838387980 */ /* 0x000f68000c101d00 */
[----:B------:R-:W5:Y:S04]  /*101b0*/  LD.E.128 R44, desc[UR40][R44.64] ;  /* 0x000000282c2c7980 */ /* 0x000f68000c101d00 */
[----:B------:R-:W5:Y:S04]  /*101c0*/  LD.E.128 R40, desc[UR40][R40.64] ;  /* 0x0000002828287980 */ /* 0x000f68000c101d00 */
[----:B------:R-:W5:Y:S04]  /*101d0*/  LD.E.128 R72, desc[UR40][R72.64] ;  /* 0x0000002848487980 */ /* 0x000f68000c101d00 */
[----:B------:R-:W5:Y:S04]  /*101e0*/  LD.E.128 R68, desc[UR40][R68.64] ;  /* 0x0000002844447980 */ /* 0x000f68000c101d00 */
        /* <DEDUP_REMOVED lines=10> */
[----:B------:R-:W-:Y:S02]  /*10290*/  VIADD R82, R203, UR43 ;  /* 0x0000002bcb527c36 */ /* 0x000fe40008000000 */
[C---:B------:R-:W-:Y:S02]  /*102a0*/  IMAD R17, R21.reuse, UR9, R16 ;  /* 0x0000000915117c24 */ /* 0x040fe4000f8e0210 */
[----:B------:R-:W-:Y:S01]  /*102b0*/  IMAD.WIDE.U32 R2, R21, UR8, R2 ;  /* 0x0000000815027c25 */ /* 0x000fe2000f8e0002 */
[C---:B------:R-:W-:Y:S01]  /*102c0*/  ISETP.GE.AND P2, PT, R82.reuse, R79, PT ;  /* 0x0000004f5200720c */ /* 0x040fe20003f46270 */
[----:B------:R-:W-:Y:S02]  /*102d0*/  ULDC.64 UR8, c[0x0][0xa80] ;  /* 0x0002a00000087ab9 */ /* 0x000fe40000000a00 */
[----:B------:R-:W-:Y:S01]  /*102e0*/  VIADD R0, R82, 0x20 ;  /* 0x0000002052007836 */ /* 0x000fe20000000000 */
[----:B------:R-:W-:Y:S01]  /*102f0*/  LEA R78, P3, R2, UR8, 0x1 ;  /* 0x00000008024e7c11 */ /* 0x000fe2000f8608ff */
[----:B------:R-:W-:-:S02]  /*10300*/  IMAD.IADD R3, R3, 0x1, R17 ;  /* 0x0000000103037824 */ /* 0x000fc400078e0211 */
[----:B------:R-:W-:Y:S01]  /*10310*/  VIADD R151, R151, 0x22820 ;  /* 0x0002282097977836 */ /* 0x000fe20000000000 */
[-C--:B------:R-:W-:Y:S01]  /*10320*/  ISETP.GE.AND P1, PT, R0, R79.reuse, PT ;  /* 0x0000004f0000720c */ /* 0x080fe20003f26270 */
[----:B------:R-:W-:Y:S01]  /*10330*/  VIADD R0, R82, 0x40 ;  /* 0x0000004052007836 */ /* 0x000fe20000000000 */
[----:B------:R-:W-:Y:S02]  /*10340*/  LEA.HI.X R80, R2, UR9, R3, 0x1, P3 ;  /* 0x0000000902507c11 */ /* 0x000fe400098f0c03 */
[----:B------:R-:W-:Y:S01]  /*10350*/  PRMT R151, RZ, 0x654, R151 ;  /* 0x00000654ff977816 */ /* 0x000fe20000000097 */
[----:B0-----:R0:W1:Y:S01]  /*10360*/  SHFL.IDX PT, R76, R78, RZ, 0x181f ;  /* 0x00181fff4e4c7589 */ /* 0x00106200000e0000 */
[----:B------:R-:W-:Y:S01]  /*10370*/  ISETP.GE.AND P0, PT, R0, R79, PT ;  /* 0x0000004f0000720c */ /* 0x000fe20003f06270 */
[----:B------:R-:W-:Y:S01]  /*10380*/  BSSY B1, `(.L_x_2433) ;  /* 0x0000015000017945 */ /* 0x000fe20003800000 */
[----:B------:R0:W-:Y:S01]  /*10390*/  SYNCS.ARRIVE.TRANS64.RED.A1T0 RZ, [R151+URZ], RZ ;  /* 0x000000ff97ff79a7 */ /* 0x0001e2000810043f */
[----:B------:R0:W2:Y:S02]  /*103a0*/  SHFL.IDX PT, R0, R80, RZ, 0x181f ;  /* 0x00181fff50007589 */ /* 0x0000a400000e0000 */
[----:B------:R-:W-:Y:S08]  /*103b0*/  @P2 BRA `(.L_x_2434) ;  /* 0x0000000000442947 */ /* 0x000ff00003800000 */
        /* <DEDUP_REMOVED lines=17> */
.L_x_2434:
[----:B------:R-:W-:Y:S05]  /*104d0*/  BSYNC B1 ;  /* 0x0000000000017941 */ /* 0x000fea0003800000 */
.L_x_2433:
[----:B--2---:R2:W4:Y:S01]  /*104e0*/  SHFL.IDX PT, R0, R80, 0x1, 0x181f ;  /* 0x00381f0050007f89 */ /* 0x00452200000e0000 */
        /* <DEDUP_REMOVED lines=9> */
[C---:B-----5:R-:W-:Y:S02]  /*10580*/  @!P3 LEA R4, P5, R200.reuse, R16, 0x1 ;  /* 0x00000010c804b211 */ /* 0x060fe400078a08ff */
        /* <DEDUP_REMOVED lines=10> */
.L_x_2436:
[----:B------:R-:W-:Y:S05]  /*10630*/  BSYNC B1 ;  /* 0x0000000000017941 */ /* 0x000fea0003800000 */
.L_x_2435:
[----:B----4-:R4:W0:Y:S01]  /*10640*/  SHFL.IDX PT, R0, R80, 0x2, 0x181f ;  /* 0x00581f0050007f89 */ /* 0x01082200000e0000 */
        /* <DEDUP_REMOVED lines=8> */
[-C--:B---3--:R-:W-:Y:S02]  /*106d0*/  @!P3 LEA R2, P6, R19, R8.reuse, 0x1 ;  /* 0x000000081302b211 */ /* 0x088fe400078c08ff */
[CC--:B------:R-:W-:Y:S02]  /*106e0*/  @!P2 LEA R4, P5, R200.reuse, R8.reuse, 0x1 ;  /* 0x00000008c804a211 */ /* 0x0c0fe400078a08ff */
[----:B------:R-:W-:Y:S02]  /*106f0*/  @!P1 LEA R6, P4, R23, R8, 0x1 ;  /* 0x0000000817069211 */ /* 0x000fe400078808ff */
[----:B0-----:R-:W-:Y:S02]  /*10700*/  @!P3 LEA.HI.X R3, R19, R0, R211, 0x1, P6 ;  /* 0x000000001303b211 */ /* 0x001fe400030f0cd3 */
        /* <DEDUP_REMOVED lines=8> */
.L_x_2438:
[----:B------:R-:W-:Y:S05]  /*10790*/  BSYNC B1 ;  /* 0x0000000000017941 */ /* 0x000fea0003800000 */
.L_x_2437:
[----:B0-----:R-:W-:Y:S01]  /*107a0*/  VIADD R0, R82, 0x60 ;  /* 0x0000006052007836 */ /* 0x001fe20000000000 */
[----:B--2-4-:R-:W0:Y:S04]  /*107b0*/  SHFL.IDX PT, R80, R80, 0x3, 0x181f ;  /* 0x00781f0050507f89 */ /* 0x014e2800000e0000 */
[----:B------:R-:W-:Y:S01]  /*107c0*/  ISETP.GE.AND P0, PT, R0, R79, PT ;  /* 0x0000004f0000720c */ /* 0x000fe20003f06270 */
[----:B------:R-:W2:-:S12]  /*107d0*/  SHFL.IDX PT, R78, R78, 0x3, 0x181f ;  /* 0x00781f004e4e7f89 */ /* 0x000e9800000e0000 */
[----:B------:R-:W-:Y:S05]  /*107e0*/  @P0 BRA `(.L_x_2439) ;  /* 0x0000000c00ac0947 */ /* 0x000fea0003800000 */
[----:B------:R-:W-:Y:S02]  /*107f0*/  ULDC UR4, c[0x0][0xac8] ;  /* 0x0002b20000047ab9 */ /* 0x000fe40000000800 */
[----:B------:R-:W-:Y:S02]  /*10800*/  ISETP.GE.AND P3, PT, R19, UR4, PT ;  /* 0x0000000413007c0c */ /* 0x000fe4000bf66270 */
[----:B------:R-:W-:Y:S02]  /*10810*/  ISETP.GE.AND P4, PT, R200, UR4, PT ;  /* 0x00000004c8007c0c */ /* 0x000fe4000bf86270 */
[----:B------:R-:W-:-:S09]  /*10820*/  ISETP.GE.AND P5, PT, R23, UR4, PT ;  /* 0x0000000417007c0c */ /* 0x000fd2000bfa6270 */
[-C--:B--2---:R-:W-:Y:S02]  /*10830*/  @!P3 LEA R2, P0, R19, R78.reuse, 0x1 ;  /* 0x0000004e1302b211 */ /* 0x084fe400078008ff */
[CC--:B------:R-:W-:Y:S02]  /*10840*/  @!P4 LEA R4, P1, R200.reuse, R78.reuse, 0x1 ;  /* 0x0000004ec804c211 */ /* 0x0c0fe400078208ff */
[----:B------:R-:W-:Y:S02]  /*10850*/  @!P5 LEA R6, P2, R23, R78, 0x1 ;  /* 0x0000004e1706d211 */ /* 0x000fe400078408ff */
        /* <DEDUP_REMOVED lines=12> */
.L_x_2431:
        /* <DEDUP_REMOVED lines=11> */
[----:B------:R-:W-:Y:S01]  /*109d0*/  UISETP.NE.U32.AND UP1, UPT, UR8, URZ, UPT ;  /* 0x0000003f0800728c */ /* 0x000fe2000bf25070 */
[----:B------:R-:W-:Y:S02]  /*109e0*/  IMAD.U32 R0, RZ, RZ, UR4 ;  /* 0x00000004ff007e24 */ /* 0x000fe4000f8e00ff */
[----:B------:R-:W2:Y:S01]  /*109f0*/  @P2 LDG.E R6, desc[UR40][R2.64] ;  /* 0x0000002802062981 */ /* 0x000ea2000c1e1900 */
[----:B------:R-:W-:-:S06]  /*10a00*/  UISETP.NE.AND.EX UP1, UPT, UR9, URZ, UPT, UP1 ;  /* 0x0000003f0900728c */ /* 0x000fcc000bf25310 */
        /* <DEDUP_REMOVED lines=11> */
[----:B--2---:R-:W-:Y:S01]  /*10ac0*/  @P2 R2UR UR4, R6 ;  /* 0x00000000060422ca */ /* 0x004fe200000e0000 */
[----:B01----:R-:W-:-:S14]  /*10ad0*/  @P3 BRA `(.L_x_2440) ;  /* 0x0000000000103947 */ /* 0x003fdc0003800000 */
[----:B------:R-:W-:Y:S05]  /*10ae0*/  @!P2 BRA `(.L_x_2440) ;  /* 0x00000000000ca947 */ /* 0x000fea0003800000 */
[----:B------:R-:W2:Y:S04]  /*10af0*/  LDG.E R5, desc[UR40][R2.64] ;  /* 0x0000002802057981 */ /* 0x000ea8000c1e1900 */
[----:B-----5:R-:W2:Y:S02]  /*10b00*/  LDG.E R0, desc[UR40][R2.64+0x4] ;  /* 0x0000042802007981 */ /* 0x020ea4000c1e1900 */
[----:B--2---:R-:W-:-:S07]  /*10b10*/  IMAD.IADD R0, R0, 0x1, -R5 ;  /* 0x0000000100007824 */ /* 0x004fce00078e0a05 */
.L_x_2440:
[----:B------:R-:W-:Y:S01]  /*10b20*/  USHF.R.S32.HI UR8, URZ, 0x1f, UR44 ;  /* 0x0000001f3f087899 */ /* 0x000fe2000801142c */
[----:B------:R-:W-:Y:S01]  /*10b30*/  BSSY B1, `(.L_x_2441) ;  /* 0x000002e000017945 */ /* 0x000fe20003800000 */
[----:B------:R-:W-:Y:S02]  /*10b40*/  USHF.R.S32.HI UR11, URZ, 0x1f, UR4 ;  /* 0x0000001f3f0b7899 */ /* 0x000fe40008011404 */
[----:B------:R-:W-:Y:S02]  /*10b50*/  USEL UR13, UR44, URZ, !UP0 ;  /* 0x0000003f2c0d7287 */ /* 0x000fe4000c000000 */
[----:B------:R-:W-:Y:S01]  /*10b60*/  USEL UR14, UR8, URZ, !UP0 ;  /* 0x0000003f080e7287 */ /* 0x000fe2000c000000 */
[----:B------:R-:W-:Y:S11]  /*10b70*/  @P1 BRA `(.L_x_2442) ;  /* 0x0000000000a41947 */ /* 0x000ff60003800000 */
[----:B------:R-:W0:Y:S01]  /*10b80*/  S2R R3, SR_TID.X ;  /* 0x0000000000037919 */ /* 0x000e220000002100 */
[----:B------:R-:W1:Y:S01]  /*10b90*/  LDC R7, c[0x0][0xbe8] ;  /* 0x0002fa00ff077b82 */ /* 0x000e620000000800 */
[----:B------:R-:W-:Y:S02]  /*10ba0*/  IMAD.U32 R4, RZ, RZ, UR43 ;  /* 0x0000002bff047e24 */ /* 0x000fe4000f8e00ff */
[----:B-1---5:R-:W-:-:S03]  /*10bb0*/  IMAD R2, R0, R7, RZ ;  /* 0x0000000700027224 */ /* 0x022fc600078e02ff */
[----:B0-----:R-:W-:-:S04]  /*10bc0*/  IADD3 R4, R4, -0x80, R3 ;  /* 0xffffff8004047810 */ /* 0x001fc80007ffe003 */
[----:B------:R-:W-:-:S13]  /*10bd0*/  ISETP.GE.AND P1, PT, R4, R2, PT ;  /* 0x000000020400720c */ /* 0x000fda0003f26270 */
[----:B------:R-:W-:Y:S05]  /*10be0*/  @P1 BRA `(.L_x_2442) ;  /* 0x0000000000881947 */ /* 0x000fea0003800000 */
[----:B------:R-:W-:Y:S01]  /*10bf0*/  ISETP.NE.AND P1, PT, R7, 0x1, PT ;  /* 0x000000010700780c */ /* 0x000fe20003f25270 */
[----:B------:R-:W-:Y:S01]  /*10c00*/  ULDC.64 UR16, c[0x0][0xb90] ;  /* 0x0002e40000107ab9 */ /* 0x000fe20000000a00 */
[----:B------:R-:W-:Y:S01]  /*10c10*/  UMOV UR8, UR4 ;  /* 0x0000000400087c82 */ /* 0x000fe20008000000 */
[----:B------:R-:W-:Y:S01]  /*10c20*/  UIMAD UR10, UR12, UR16, URZ ;  /* 0x000000100c0a72a4 */ /* 0x000fe2000f8e023f */
[----:B------:R-:W-:Y:S01]  /*10c30*/  IMAD.MOV.U32 R2, RZ, RZ, R4 ;  /* 0x000000ffff027224 */ /* 0x000fe200078e0004 */
[----:B------:R-:W-:Y:S02]  /*10c40*/  UMOV UR9, UR11 ;  /* 0x0000000b00097c82 */ /* 0x000fe40008000000 */
[----:B------:R-:W-:Y:S02]  /*10c50*/  UIMAD.WIDE.U32 UR8, UR45, UR16, UR8 ;  /* 0x000000102d0872a5 */ /* 0x000fe4000f8e0008 */
[----:B------:R-:W-:-:S03]  /*10c60*/  UIMAD UR10, UR45, UR17, UR10 ;  /* 0x000000112d0a72a4 */ /* 0x000fc6000f8e020a */
[----:B------:R-:W-:Y:S01]  /*10c70*/  ULDC.64 UR16, c[0x0][0xb98] ;  /* 0x0002e60000107ab9 */ /* 0x000fe20000000a00 */
[----:B------:R-:W0:Y:S01]  /*10c80*/  @P1 LDC R3, c[0x0][0xbec] ;  /* 0x0002fb00ff031b82 */ /* 0x000e220000000800 */
[----:B------:R-:W-:Y:S02]  /*10c90*/  UIADD3 UR9, UR9, UR10, URZ ;  /* 0x0000000a09097290 */ /* 0x000fe4000fffe03f */
[----:B------:R-:W-:Y:S02]  /*10ca0*/  UIMAD UR10, UR14, UR16, URZ ;  /* 0x000000100e0a72a4 */ /* 0x000fe4000f8e023f */
[----:B------:R-:W-:Y:S02]  /*10cb0*/  UIMAD.WIDE.U32 UR8, UR13, UR16, UR8 ;  /* 0x000000100d0872a5 */ /* 0x000fe4000f8e0008 */
[----:B------:R-:W-:Y:S01]  /*10cc0*/  UIMAD UR10, UR13, UR17, UR10 ;  /* 0x000000110d0a72a4 */ /* 0x000fe2000f8e020a */
[----:B------:R-:W1:Y:S02]  /*10cd0*/  @P1 LDC R6, c[0x0][0xbf0] ;  /* 0x0002fc00ff061b82 */ /* 0x000e640000000800 */
[----:B------:R-:W-:Y:S01]  /*10ce0*/  ULDC.64 UR16, c[0x0][0xb88] ;  /* 0x0002e20000107ab9 */ /* 0x000fe20000000a00 */
[----:B0-----:R-:W-:-:S05]  /*10cf0*/  @P1 IMAD.HI.U32 R3, R4, R3, RZ ;  /* 0x0000000304031227 */ /* 0x001fca00078e00ff */
[----:B-1----:R-:W-:Y:S01]  /*10d00*/  @P1 SHF.R.U32.HI R2, RZ, R6, R3 ;  /* 0x00000006ff021219 */ /* 0x002fe20000011603 */
[----:B------:R-:W-:-:S03]  /*10d10*/  IMAD.U32 R6, RZ, RZ, UR10 ;  /* 0x0000000aff067e24 */ /* 0x000fc6000f8e00ff */
[--C-:B------:R-:W-:Y:S01]  /*10d20*/  SHF.R.S32.HI R3, RZ, 0x1f, R2.reuse ;  /* 0x0000001fff037819 */ /* 0x100fe20000011402 */
[----:B------:R-:W-:Y:S01]  /*10d30*/  IMAD.MOV R5, RZ, RZ, -R2 ;  /* 0x000000ffff057224 */ /* 0x000fe200078e0a02 */
[----:B------:R-:W-:-:S03]  /*10d40*/  IADD3 R2, P1, R2, UR8, RZ ;  /* 0x0000000802027c10 */ /* 0x000fc6000ff3e0ff */
[----:B------:R-:W-:Y:S01]  /*10d50*/  IMAD R5, R7, R5, R4 ;  /* 0x0000000507057224 */ /* 0x000fe200078e0204 */
[----:B------:R-:W-:Y:S01]  /*10d60*/  IADD3.X R3, R3, UR9, R6, P1, !PT ;  /* 0x0000000903037c10 */ /* 0x000fe20008ffe406 */
[----:B------:R-:W-:-:S03]  /*10d70*/  ULDC.64 UR8, c[0x0][0xb50] ;  /* 0x0002d40000087ab9 */ /* 0x000fc60000000a00 */
[----:B------:R-:W-:Y:S01]  /*10d80*/  SHF.R.S32.HI R4, RZ, 0x1f, R5 ;  /* 0x0000001fff047819 */ /* 0x000fe20000011405 */
[----:B------:R-:W-:-:S04]  /*10d90*/  IMAD.WIDE.U32 R2, R5, UR16, R2 ;  /* 0x0000001005027c25 */ /* 0x000fc8000f8e0002 */
[----:B------:R-:W-:-:S04]  /*10da0*/  IMAD R4, R4, UR16, RZ ;  /* 0x0000001004047c24 */ /* 0x000fc8000f8e02ff */
[----:B------:R-:W-:Y:S01]  /*10db0*/  IMAD R7, R5, UR17, R4 ;  /* 0x0000001105077c24 */ /* 0x000fe2000f8e0204 */
[----:B------:R-:W-:-:S03]  /*10dc0*/  LEA R4, P1, R2, UR8, 0x2 ;  /* 0x0000000802047c11 */ /* 0x000fc6000f8210ff */
[----:B------:R-:W-:-:S05]  /*10dd0*/  IMAD.IADD R3, R3, 0x1, R7 ;  /* 0x0000000103037824 */ /* 0x000fca00078e0207 */
[----:B------:R-:W-:Y:S01]  /*10de0*/  LEA.HI.X R5, R2, UR9, R3, 0x2, P1 ;  /* 0x0000000902057c11 */ /* 0x000fe200088f1403 */
[----:B------:R-:W-:-:S05]  /*10df0*/  IMAD.MOV.U32 R3, RZ, RZ, -0x800000 ;  /* 0xff800000ff037424 */ /* 0x000fca00078e00ff */
[----:B------:R0:W-:Y:S02]  /*10e00*/  STG.E desc[UR40][R4.64], R3 ;  /* 0x0000000304007986 */ /* 0x0001e4000c101928 */
.L_x_2442:
[----:B------:R-:W-:Y:S05]  /*10e10*/  BSYNC B1 ;  /* 0x0000000000017941 */ /* 0x000fea0003800000 */
.L_x_2441:
[----:B0-----:R-:W0:Y:S01]  /*10e20*/  @P0 LDC R3, c[0x0][0xbf0] ;  /* 0x0002fc00ff030b82 */ /* 0x001e220000000800 */
[----:B------:R-:W-:Y:S01]  /*10e30*/  ULDC.64 UR16, c[0x0][0xaa0] ;  /* 0x0002a80000107ab9 */ /* 0x000fe20000000a00 */
[----:B------:R-:W-:Y:S01]  /*10e40*/  IMAD R2, R202, 0x20, R203 ;  /* 0x00000020ca027824 */ /* 0x000fe200078e02cb */
[----:B------:R-:W-:Y:S01]  /*10e50*/  UIMAD UR10, UR11, UR16, URZ ;  /* 0x000000100b0a72a4 */ /* 0x000fe2000f8e023f */
[----:B------:R-:W-:Y:S01]  /*10e60*/  VIADD R8, R203, UR43 ;  /* 0x0000002bcb087c36 */ /* 0x000fe20008000000 */
[----:B------:R-:W-:Y:S01]  /*10e70*/  UIMAD.WIDE.U32 UR8, UR4, UR16, URZ ;  /* 0x00000010040872a5 */ /* 0x000fe2000f8e003f */
[----:B------:R-:W-:Y:S01]  /*10e80*/  VIADD R6, R2, UR43 ;  /* 0x0000002b02067c36 */ /* 0x000fe20008000000 */
[----:B------:R-:W-:Y:S01]  /*10e90*/  UIMAD UR10, UR4, UR17, UR10 ;  /* 0x00000011040a72a4 */ /* 0x000fe2000f8e020a */
[----:B------:R-:W-:Y:S02]  /*10ea0*/  BSSY B1, `(.L_x_2443) ;  /* 0x000003d000017945 */ /* 0x000fe40003800000 */
        /* <DEDUP_REMOVED lines=10> */
[----:B0-----:R-:W-:Y:S01]  /*10f50*/  @P0 SHF.R.U32.HI R5, RZ, R3, R2 ;  /* 0x00000003ff050219 */ /* 0x001fe20000011602 */
        /* <DEDUP_REMOVED lines=11> */
[----:B------:R-:W-:Y:S02]  /*11010*/  IMAD.U32 R3, RZ, RZ, UR4 ;  /* 0x00000004ff037e24 */ /* 0x000fe4000f8e00ff */
[C---:B------:R-:W-:Y:S01]  /*11020*/  IMAD R9, R5.reuse, UR11, R4 ;  /* 0x0000000b05097c24 */ /* 0x040fe2000f8e0204 */
[----:B------:R-:W-:Y:S01]  /*11030*/  SHF.R.S32.HI R4, RZ, 0x1f, R7 ;  /* 0x0000001fff047819 */ /* 0x000fe20000011407 */
[----:B------:R-:W-:-:S04]  /*11040*/  IMAD.WIDE.U32 R2, R5, UR10, R2 ;  /* 0x0000000a05027c25 */ /* 0x000fc8000f8e0002 */
[----:B------:R-:W-:Y:S02]  /*11050*/  IMAD.IADD R3, R3, 0x1, R9 ;  /* 0x0000000103037824 */ /* 0x000fe400078e0209 */
[----:B------:R-:W-:Y:S02]  /*11060*/  IMAD R4, R4, UR8, RZ ;  /* 0x0000000804047c24 */ /* 0x000fe4000f8e02ff */
[----:B-----5:R-:W-:Y:S02]  /*11070*/  IMAD R11, R0, R11, RZ ;  /* 0x0000000b000b7224 */ /* 0x020fe400078e02ff */
        /* <DEDUP_REMOVED lines=31> */
.L_x_2444:
[----:B------:R-:W-:Y:S05]  /*11270*/  BSYNC B1 ;  /* 0x0000000000017941 */ /* 0x000fea0003800000 */
.L_x_2443:
        /* <DEDUP_REMOVED lines=21> */
.L_x_2446:
[----:B------:R-:W-:Y:S05]  /*113d0*/  BSYNC B1 ;  /* 0x0000000000017941 */ /* 0x000fea0003800000 */
.L_x_2445:
        /* <DEDUP_REMOVED lines=21> */
.L_x_2448:
[----:B------:R-:W-:Y:S05]  /*11530*/  BSYNC B1 ;  /* 0x0000000000017941 */ /* 0x000fea0003800000 */
.L_x_2447:
[----:B0-----:R-:W-:Y:S01]  /*11540*/  VIADD R0, R8, 0x60 ;  /* 0x0000006008007836 */ /* 0x001fe20000000000 */
[----:B---3--:R0:W3:Y:S04]  /*11550*/  SHFL.IDX PT, R6, R5, 0x3, 0x181f ;  /* 0x00781f0005067f89 */ /* 0x0080e800000e0000 */
        /* <DEDUP_REMOVED lines=20> */
.L_x_2439:
[----:B------:R-:W-:Y:S05]  /*116a0*/  BSYNC B0 ;  /* 0x0000000000007941 */ /* 0x000fea0003800000 */
.L_x_2430:
[----:B------:R-:W-:Y:S02]  /*116b0*/  ULDC UR4, c[0x0][0xc3c] ;  /* 0x00030f0000047ab9 */ /* 0x000fe40000000800 */
[----:B------:R-:W-:-:S06]  /*116c0*/  UISETP.GE.AND UP0, UPT, UR6, UR4, UPT ;  /* 0x000000040600728c */ /* 0x000fcc000bf06270 */
[----:B------:R-:W-:-:S13]  /*116d0*/  PLOP3.LUT P0, PT, PT, PT, UP0, 0x80, 0x0 ;  /* 0x000000000000781c */ /* 0x000fda0003f0f008 */
[----:B------:R-:W-:Y:S05]  /*116e0*/  @!P0 BRA `(.L_x_2449) ;  /* 0xfffffef400dc8947 */ /* 0x000fea000383ffff */
[----:B------:R-:W-:Y:S05]  /*116f0*/  EXIT ;  /* 0x000000000000794d */ /* 0x000fea0003800000 */
.L_x_2348:
[----:B------:R-:W-:-:S08]  /*11700*/  NOP ;  /* 0x0000000000007918 */ /* 0x000fd00000000000 */
[----:B------:R-:W0:-:S00]  /*11710*/  USETMAXREG.DEALLOC.CTAPOOL 0x18 ;  /* 0x00000018000079c8 */ /* 0x000e0000080e0500 */
[----:B0-----:R-:W2:Y:S01]  /*11720*/  LDL.LU R2, [R1] ;  /* 0x0000000001027983 */ /* 0x001ea20000300800 */
[----:B------:R-:W-:Y:S01]  /*11730*/  LOP3.LUT R0, R0, 0x3, RZ, 0xc0, !PT ;  /* 0x0000000300007812 */ /* 0x000fe200078ec0ff */
[----:B------:R-:W-:-:S05]  /*11740*/  IMAD.MOV.U32 R4, RZ, RZ, RZ ;  /* 0x000000ffff047224 */ /* 0x000fca00078e00ff */
[----:B------:R-:W0:Y:S02]  /*11750*/  SHFL.IDX PT, R0, R0, RZ, 0x1f ;  /* 0x00001fff00007589 */ /* 0x000e2400000e0000 */
[----:B0-----:R-:W-:Y:S02]  /*11760*/  ISETP.NE.AND P0, PT, R0, RZ, PT ;  /* 0x000000ff0000720c */ /* 0x001fe40003f05270 */
[----:B--2---:R-:W-:-:S11]  /*11770*/  LOP3.LUT R2, R2, 0xfffffffd, RZ, 0xc0, !PT ;  /* 0xfffffffd02027812 */ /* 0x004fd600078ec0ff */
[----:B------:R-:W-:-:S05]  /*11780*/  @P0 LOP3.LUT R2, R2, 0x2, RZ, 0xfc, !PT ;  /* 0x0000000202020812 */ /* 0x000fca00078efcff */
[----:B------:R0:W-:Y:S01]  /*11790*/  STL [R1], R2 ;  /* 0x0000000201007387 */ /* 0x0001e20000100800 */
[----:B------:R-:W-:Y:S05]  /*117a0*/  @!P0 BRA `(.L_x_2450) ;  /* 0x00000000001c8947 */ /* 0x000fea0003800000 */
[----:B------:R-:W1:Y:S08]  /*117b0*/  S2UR UR5, SR_CgaCtaId ;  /* 0x00000000000579c3 */ /* 0x000e700000008800 */
[----:B------:R-:W-:Y:S06]  /*117c0*/  BAR.SYNC.DEFER_BLOCKING 0x5, 0x180 ;  /* 0x0146000000007b1d */ /* 0x000fec0000010000 */
[----:B------:R-:W-:-:S02]  /*117d0*/  UMOV UR4, 0x400 ;  /* 0x0000040000047882 */ /* 0x000fc40000000000 */
[----:B-1----:R-:W-:-:S09]  /*117e0*/  ULEA UR4, UR5, UR4, 0x18 ;  /* 0x0000000405047291 */ /* 0x002fd2000f8ec03f */
[----:B------:R-:W2:Y:S01]  /*117f0*/  LDS.128 R16, [UR4+0x228d0] ;  /* 0x0228d004ff107984 */ /* 0x000ea20008000c00 */
[----:B------:R-:W-:Y:S06]  /*11800*/  BAR.ARV 0x4, 0x180 ;  /* 0x0106000000007b1d */ /* 0x000fec0000002000 */
[----:B------:R-:W-:Y:S05]  /*11810*/  BRA `(.L_x_2451) ;  /* 0x0000000800847947 */ /* 0x000fea0003800000 */
.L_x_2450:
[----:B------:R-:W1:Y:S01]  /*11820*/  S2R R0, SR_TID.X ;  /* 0x0000000000007919 */ /* 0x000e620000002100 */
[----:B------:R-:W-:Y:S01]  /*11830*/  ULDC UR4, c[0x0][0xc3c] ;  /* 0x00030f0000047ab9 */ /* 0x000fe20000000800 */
[----:B------:R-:W2:Y:S01]  /*11840*/  S2UR UR6, SR_CTAID.X ;  /* 0x00000000000679c3 */ /* 0x000ea20000002500 */
[----:B------:R-:W-:Y:S01]  /*11850*/  ULDC UR5, c[0x0][0xc38] ;  /* 0x00030e0000057ab9 */ /* 0x000fe20000000800 */
[----:B-1----:R-:W-:-:S04]  /*11860*/  LOP3.LUT R0, R0, 0x1f, RZ, 0xc0, !PT ;  /* 0x0000001f00007812 */ /* 0x002fc800078ec0ff */
[----:B------:R-:W-:-:S04]  /*11870*/  ISETP.NE.AND P0, PT, R0, 0x1f, PT ;  /* 0x0000001f0000780c */ /* 0x000fc80003f05270 */
[----:B------:R-:W-:-:S13]  /*11880*/  ISETP.GE.OR P1, PT, R0, UR4, !P0 ;  /* 0x0000000400007c0c */ /* 0x000fda000c726670 */
[----:B0-----:R-:W0:Y:S02]  /*11890*/  @!P1 LDC.64 R2, c[0x0][0xc80] ;  /* 0x00032000ff029b82 */ /* 0x001e240000000a00 */
[----:B0-----:R-:W-:-:S05]  /*118a0*/  @!P1 IMAD.WIDE.U32 R2, R0, 0x4, R2 ;  /* 0x0000000400029825 */ /* 0x001fca00078e0002 */
[----:B------:R-:W3:Y:S01]  /*118b0*/  @!P1 LDG.E R4, desc[UR40][R2.64] ;  /* 0x0000002802049981 */ /* 0x000ee2000c1e1900 */
[C---:B------:R-:W-:Y:S01]  /*118c0*/  ISETP.NE.AND P1, PT, R0.reuse, RZ, PT ;  /* 0x000000ff0000720c */ /* 0x040fe20003f25270 */
[----:B------:R-:W-:Y:S01]  /*118d0*/  UMOV UR4, URZ ;  /* 0x0000003f00047c82 */ /* 0x000fe20008000000 */
[C---:B------:R-:W-:Y:S01]  /*118e0*/  ISETP.GE.U32.AND P2, PT, R0.reuse, 0x2, PT ;  /* 0x000000020000780c */ /* 0x040fe20003f46070 */
[----:B------:R-:W-:Y:S01]  /*118f0*/  IMAD.MOV.U32 R16, RZ, RZ, RZ ;  /* 0x000000ffff107224 */ /* 0x000fe200078e00ff */
[C---:B------:R-:W-:Y:S02]  /*11900*/  ISETP.GE.U32.AND P3, PT, R0.reuse, 0x4, PT ;  /* 0x000000040000780c */ /* 0x040fe40003f66070 */
[C---:B------:R-:W-:Y:S02]  /*11910*/  ISETP.GE.U32.AND P4, PT, R0.reuse, 0x8, PT ;  /* 0x000000080000780c */ /* 0x040fe40003f86070 */
[----:B------:R-:W-:Y:S01]  /*11920*/  ISETP.GE.U32.AND P5, PT, R0, 0x10, PT ;  /* 0x000000100000780c */ /* 0x000fe20003fa6070 */
[----:B---3--:R-:W0:Y:S02]  /*11930*/  SHFL.UP PT, R5, R4, 0x1, RZ ;  /* 0x0420000004057989 */ /* 0x008e2400000e00ff */
        /* <DEDUP_REMOVED lines=17> */
[----:B--2---:R-:W-:-:S13]  /*11a50*/  ISETP.GT.AND P6, PT, R6, UR6, PT ;  /* 0x0000000606007c0c */ /* 0x004fda000bfc4270 */
[----:B------:R-:W-:Y:S05]  /*11a60*/  @P6 BRA `(.L_x_2452) ;  /* 0x00000000009c6947 */ /* 0x000fea0003800000 */
[----:B------:R-:W0:Y:S01]  /*11a70*/  LDC R5, c[0x0][0xc3c] ;  /* 0x00030f00ff057b82 */ /* 0x000e220000000800 */
[----:B------:R-:W-:Y:S01]  /*11a80*/  IMAD.MOV.U32 R6, RZ, RZ, R3 ;  /* 0x000000ffff067224 */ /* 0x000fe200078e0003 */
[----:B------:R-:W-:Y:S01]  /*11a90*/  UMOV UR4, URZ ;  /* 0x0000003f00047c82 */ /* 0x000fe20008000000 */
[----:B------:R-:W-:Y:S01]  /*11aa0*/  ULDC UR7, c[0x0][0xc3c] ;  /* 0x00030f0000077ab9 */ /* 0x000fe20000000800 */
[----:B------:R-:W-:-:S05]  /*11ab0*/  ULDC UR5, c[0x0][0xc38] ;  /* 0x00030e0000057ab9 */ /* 0x000fca0000000800 */
.L_x_2456:
        /* <DEDUP_REMOVED lines=12> */
.L_x_2455:
[----:B------:R-:W-:Y:S05]  /*11b80*/  BSYNC B0 ;  /* 0x0000000000007941 */ /* 0x000fea0003800000 */
.L_x_2454:
        /* <DEDUP_REMOVED lines=20> */
[----:B------:R-:W-:-:S07]  /*11cd0*/  IMAD.MOV.U32 R5, RZ, RZ, R9 ;  /* 0x000000ffff057224 */ /* 0x000fce00078e0009 */
.L_x_2452:
[----:B------:R-:W-:-:S04]  /*11ce0*/  IMAD.IADD R6, R6, 0x1, -R3 ;  /* 0x0000000106067824 */ /* 0x000fc800078e0a03 */
[----:B------:R-:W-:-:S05]  /*11cf0*/  IMAD R2, R5, UR5, R6 ;  /* 0x0000000505027c24 */ /* 0x000fca000f8e0206 */
[----:B------:R-:W-:Y:S02]  /*11d00*/  ISETP.GT.AND P0, PT, R2, UR6, PT ;  /* 0x0000000602007c0c */ /* 0x000fe4000bf04270 */
[----:B------:R-:W0:Y:S11]  /*11d10*/  LDC.64 R2, c[0x0][0xc90] ;  /* 0x00032400ff027b82 */ /* 0x000e360000000a00 */
[----:B------:R-:W-:-:S04]  /*11d20*/  VOTE.ANY R11, PT, !P0 ;  /* 0x00000000000b7806 */ /* 0x000fc800040e0100 */
[----:B------:R-:W1:Y:S02]  /*11d30*/  POPC R7, R11 ;  /* 0x0000000b00077309 */ /* 0x000e640000000000 */
[----:B-1----:R-:W-:-:S04]  /*11d40*/  VIADD R19, R7, UR4 ;  /* 0x0000000407137c36 */ /* 0x002fc80008000000 */
[----:B0-----:R-:W-:-:S05]  /*11d50*/  IMAD.WIDE R2, R19, 0x4, R2 ;  /* 0x0000000413027825 */ /* 0x001fca00078e0202 */
[----:B------:R-:W2:Y:S01]  /*11d60*/  LDG.E R9, desc[UR40][R2.64] ;  /* 0x0000002802097981 */ /* 0x000ea2000c1e1900 */
[----:B------:R-:W-:-:S03]  /*11d70*/  ISETP.NE.AND P0, PT, R11, RZ, PT ;  /* 0x000000ff0b00720c */ /* 0x000fc60003f05270 */
[----:B------:R-:W2:Y:S02]  /*11d80*/  SHFL.IDX PT, R4, R4, R7, 0x1f ;  /* 0x00001f0704047589 */ /* 0x000ea400000e0000 */
[----:B--2---:R-:W-:-:S05]  /*11d90*/  IMAD R8, R4, R9, RZ ;  /* 0x0000000904087224 */ /* 0x004fca00078e02ff */
[----:B------:R-:W-:-:S04]  /*11da0*/  IABS R10, R8 ;  /* 0x00000008000a7213 */ /* 0x000fc80000000000 */
[----:B------:R-:W0:Y:S08]  /*11db0*/  I2F.RP R12, R10 ;  /* 0x0000000a000c7306 */ /* 0x000e300000209400 */
[----:B0-----:R-:W0:Y:S02]  /*11dc0*/  MUFU.RCP R12, R12 ;  /* 0x0000000c000c7308 */ /* 0x001e240000001000 */
[----:B0-----:R-:W-:-:S06]  /*11dd0*/  VIADD R13, R12, 0xffffffe ;  /* 0x0ffffffe0c0d7836 */ /* 0x001fcc0000000000 */
[----:B------:R0:W1:Y:S01]  /*11de0*/  F2I.FTZ.U32.TRUNC.NTZ R3, R13 ;  /* 0x0000000d00037305 */ /* 0x000062000021f000 */
[----:B------:R-:W-:Y:S05]  /*11df0*/  @!P0 BRA `(.L_x_2457) ;  /* 0x0000000000088947 */ /* 0x000fea0003800000 */
[----:B------:R-:W-:-:S06]  /*11e00*/  VIADD R16, R7, 0xffffffff ;  /* 0xffffffff07107836 */ /* 0x000fcc0000000000 */
[----:B------:R2:W3:Y:S02]  /*11e10*/  SHFL.IDX PT, R16, R5, R16, 0x1f ;  /* 0x00001f1005107589 */ /* 0x0004e400000e0000 */
.L_x_2457:
[--C-:B-12---:R-:W-:Y:S02]  /*11e20*/  IMAD.MOV R5, RZ, RZ, -R3.reuse ;  /* 0x000000ffff057224 */ /* 0x106fe400078e0a03 */
[----:B---3--:R-:W-:Y:S01]  /*11e30*/  IMAD R16, R16, UR5, R6 ;  /* 0x0000000510107c24 */ /* 0x008fe2000f8e0206 */
[----:B------:R-:W-:Y:S01]  /*11e40*/  IABS R6, R8 ;  /* 0x0000000800067213 */ /* 0x000fe20000000000 */
[----:B------:R-:W-:Y:S02]  /*11e50*/  IMAD R5, R5, R10, RZ ;  /* 0x0000000a05057224 */ /* 0x000fe400078e02ff */
[----:B------:R-:W-:Y:S02]  /*11e60*/  IMAD.MOV.U32 R2, RZ, RZ, RZ ;  /* 0x000000ffff027224 */ /* 0x000fe400078e00ff */
[----:B------:R-:W-:Y:S02]  /*11e70*/  IMAD.MOV R6, RZ, RZ, -R6 ;  /* 0x000000ffff067224 */ /* 0x000fe400078e0a06 */
[----:B------:R-:W-:Y:S01]  /*11e80*/  IMAD.HI.U32 R2, R3, R5, R2 ;  /* 0x0000000503027227 */ /* 0x000fe200078e0002 */
[----:B------:R-:W-:-:S04]  /*11e90*/  IADD3 R5, -R16, UR6, RZ ;  /* 0x0000000610057c10 */ /* 0x000fc8000fffe1ff */
        /* <DEDUP_REMOVED lines=13> */
[----:B------:R-:W-:Y:S02]  /*11f70*/  IMAD R6, R9, R2, RZ ;  /* 0x0000000209067224 */ /* 0x000fe400078e02ff */
[----:B------:R-:W-:Y:S02]  /*11f80*/  IMAD.MOV R2, RZ, RZ, -R2 ;  /* 0x000000ffff027224 */ /* 0x000fe400078e0a02 */
[----:B------:R-:W-:Y:S02]  /*11f90*/  IMAD.MOV R10, RZ, RZ, -R6 ;  /* 0x000000ffff0a7224 */ /* 0x000fe400078e0a06 */
[----:B------:R-:W-:-:S03]  /*11fa0*/  IMAD R5, R8, R2, R5 ;  /* 0x0000000208057224 */ /* 0x000fc600078e0205 */
[----:B------:R-:W-:-:S04]  /*11fb0*/  VIADDMNMX R9, R10, UR5, R9, PT ;  /* 0x000000050a097c46 */ /* 0x000fc8000b800109 */
[-C--:B------:R-:W-:Y:S02]  /*11fc0*/  IABS R7, R9.reuse ;  /* 0x0000000900077213 */ /* 0x080fe40000000000 */
[----:B------:R-:W-:Y:S02]  /*11fd0*/  IABS R8, R9 ;  /* 0x0000000900087213 */ /* 0x000fe40000000000 */
[----:B------:R-:W1:Y:S03]  /*11fe0*/  I2F.RP R10, R7 ;  /* 0x00000007000a7306 */ /* 0x000e660000209400 */
[----:B------:R-:W-:-:S05]  /*11ff0*/  IMAD.MOV R8, RZ, RZ, -R8 ;  /* 0x000000ffff087224 */ /* 0x000fca00078e0a08 */
[----:B-1----:R-:W1:Y:S02]  /*12000*/  MUFU.RCP R10, R10 ;  /* 0x0000000a000a7308 */ /* 0x002e640000001000 */
[----:B-1----:R-:W-:-:S06]  /*12010*/  VIADD R3, R10, 0xffffffe ;  /* 0x0ffffffe0a037836 */ /* 0x002fcc0000000000 */
[----:B------:R-:W1:Y:S02]  /*12020*/  F2I.FTZ.U32.TRUNC.NTZ R3, R3 ;  /* 0x0000000300037305 */ /* 0x000e64000021f000 */
[----:B-1----:R-:W-:-:S04]  /*12030*/  IMAD.MOV R2, RZ, RZ, -R3 ;  /* 0x000000ffff027224 */ /* 0x002fc800078e0a03 */
[----:B------:R-:W-:Y:S02]  /*12040*/  IMAD R11, R2, R7, RZ ;  /* 0x00000007020b7224 */ /* 0x000fe400078e02ff */
[----:B------:R-:W-:-:S04]  /*12050*/  IMAD.MOV.U32 R2, RZ, RZ, RZ ;  /* 0x000000ffff027224 */ /* 0x000fc800078e00ff */
[----:B------:R-:W-:Y:S01]  /*12060*/  IMAD.HI.U32 R2, R3, R11, R2 ;  /* 0x0000000b03027227 */ /* 0x000fe200078e0002 */
[----:B------:R-:W-:Y:S02]  /*12070*/  IABS R11, R5 ;  /* 0x00000005000b7213 */ /* 0x000fe40000000000 */
[C---:B------:R-:W-:Y:S01]  /*12080*/  LOP3.LUT R3, R5.reuse, R9, RZ, 0x3c, !PT ;  /* 0x0000000905037212 */ /* 0x040fe200078e3cff */
[----:B------:R-:W-:Y:S02]  /*12090*/  IMAD.IADD R5, R5, 0x1, R6 ;  /* 0x0000000105057824 */ /* 0x000fe400078e0206 */
[----:B------:R-:W-:Y:S01]  /*120a0*/  IMAD.HI.U32 R2, R2, R11, RZ ;  /* 0x0000000b02027227 */ /* 0x000fe200078e00ff */
[----:B------:R-:W-:-:S03]  /*120b0*/  ISETP.GE.AND P2, PT, R3, RZ, PT ;  /* 0x000000ff0300720c */ /* 0x000fc60003f46270 */
[----:B------:R-:W-:-:S05]  /*120c0*/  IMAD R8, R2, R8, R11 ;  /* 0x0000000802087224 */ /* 0x000fca00078e020b */
[----:B------:R-:W-:-:S13]  /*120d0*/  ISETP.GT.U32.AND P1, PT, R7, R8, PT ;  /* 0x000000080700720c */ /* 0x000fda0003f24070 */
[----:B------:R-:W-:Y:S02]  /*120e0*/  @!P1 IMAD.IADD R8, R8, 0x1, -R7 ;  /* 0x0000000108089824 */ /* 0x000fe400078e0a07 */
[----:B------:R-:W-:Y:S01]  /*120f0*/  @!P1 VIADD R2, R2, 0x1 ;  /* 0x0000000102029836 */ /* 0x000fe20000000000 */
[----:B------:R-:W-:Y:S02]  /*12100*/  ISETP.NE.AND P1, PT, R9, RZ, PT ;  /* 0x000000ff0900720c */ /* 0x000fe40003f25270 */
[----:B------:R-:W-:-:S13]  /*12110*/  ISETP.GE.U32.AND P0, PT, R8, R7, PT ;  /* 0x000000070800720c */ /* 0x000fda0003f06070 */
[----:B------:R-:W-:-:S04]  /*12120*/  @P0 VIADD R2, R2, 0x1 ;  /* 0x0000000102020836 */ /* 0x000fc80000000000 */
[----:B------:R-:W-:Y:S01]  /*12130*/  @!P2 IMAD.MOV R2, RZ, RZ, -R2 ;  /* 0x000000ffff02a224 */ /* 0x000fe200078e0a02 */
[----:B------:R-:W-:Y:S01]  /*12140*/  @!P1 LOP3.LUT R2, RZ, R9, RZ, 0x33, !PT ;  /* 0x00000009ff029212 */ /* 0x000fe200078e33ff */
[----:B------:R-:W-:-:S03]  /*12150*/  IMAD.MOV R9, RZ, RZ, -R9 ;  /* 0x000000ffff097224 */ /* 0x000fc600078e0a09 */
[----:B------:R-:W-:Y:S01]  /*12160*/  LOP3.LUT R17, RZ, R2, RZ, 0x33, !PT ;  /* 0x00000002ff117212 */ /* 0x000fe200078e33ff */
[----:B------:R-:W-:-:S04]  /*12170*/  IMAD R18, R2, R9, R5 ;  /* 0x0000000902127224 */ /* 0x000fc800078e0205 */
[----:B------:R-:W-:Y:S01]  /*12180*/  IMAD.IADD R17, R4, 0x1, R17 ;  /* 0x0000000104117824 */ /* 0x000fe200078e0211 */
[----:B------:R-:W-:Y:S06]  /*12190*/  BRA `(.L_x_2458) ;  /* 0x00000000000c7947 */ /* 0x000fec0003800000 */
.L_x_2453:
[----:B------:R-:W-:Y:S02]  /*121a0*/  IMAD.MOV.U32 R17, RZ, RZ, RZ ;  /* 0x000000ffff117224 */ /* 0x000fe400078e00ff */
[----:B------:R-:W-:Y:S02]  /*121b0*/  IMAD.U32 R16, RZ, RZ, UR6 ;  /* 0x00000006ff107e24 */ /* 0x000fe4000f8e00ff */
[----:B------:R-:W-:-:S07]  /*121c0*/  IMAD.MOV.U32 R18, RZ, RZ, RZ ;  /* 0x000000ffff127224 */ /* 0x000fce00078e00ff */
.L_x_2458:
[----:B------:R-:W-:-:S13]  /*121d0*/  ISETP.NE.AND P0, PT, R0, RZ, PT ;  /* 0x000000ff0000720c */ /* 0x000fda0003f05270 */
[----:B------:R-:W1:Y:S01]  /*121e0*/  @!P0 S2R R3, SR_CgaCtaId ;  /* 0x0000000000038919 */ /* 0x000e620000008800 */
[----:B------:R-:W-:-:S04]  /*121f0*/  @!P0 MOV R0, 0x400 ;  /* 0x0000040000008802 */ /* 0x000fc80000000f00 */
[----:B-1----:R-:W-:-:S05]  /*12200*/  @!P0 LEA R0, R3, R0, 0x18 ;  /* 0x0000000003008211 */ /* 0x002fca00078ec0ff */
[----:B------:R1:W-:Y:S01]  /*12210*/  @!P0 STS.128 [R0+0x228d0], R16 ;  /* 0x0228d01000008388 */ /* 0x0003e20000000c00 */
[----:B------:R-:W-:Y:S06]  /*12220*/  BAR.ARV 0x5, 0x180 ;  /* 0x0146000000007b1d */ /* 0x000fec0000002000 */
.L_x_2451:
[----:B-1----:R-:W-:Y:S01]  /*12230*/  IMAD.MOV.U32 R0, RZ, RZ, 0x1 ;  /* 0x00000001ff007424 */ /* 0x002fe200078e00ff */
[----:B------:R1:W-:Y:S01]  /*12240*/  STL [R1+0x8], RZ ;  /* 0x000008ff01007387 */ /* 0x0003e20000100800 */
[----:B------:R-:W-:Y:S02]  /*12250*/  ULDC UR4, c[0x0][0xc3c] ;  /* 0x00030f0000047ab9 */ /* 0x000fe40000000800 */
[----:B--2---:R-:W-:Y:S01]  /*12260*/  ISETP.GE.AND P0, PT, R19, UR4, PT ;  /* 0x0000000413007c0c */ /* 0x004fe2000bf06270 */
[----:B------:R1:W-:Y:S04]  /*12270*/  STL [R1+0x10], R0 ;  /* 0x0000100001007387 */ /* 0x0003e80000100800 */
[----:B------:R1:W-:Y:S08]  /*12280*/  STL [R1+0x40], RZ ;  /* 0x000040ff01007387 */ /* 0x0003f00000100800 */
[----:B-1----:R-:W-:Y:S05]  /*12290*/  @P0 BRA `(.L_x_2459) ;  /* 0x0000005400700947 */ /* 0x002fea0003800000 */
        /* <DEDUP_REMOVED lines=24> */
.L_x_2569:
[----:B------:R-:W-:Y:S05]  /*12420*/  YIELD ;  /* 0x0000000000007946 */ /* 0x000fea0003800000 */
[----:B------:R-:W-:Y:S01]  /*12430*/  ULDC.64 UR4, c[0x0][0xa28] ;  /* 0x00028a0000047ab9 */ /* 0x000fe20000000a00 */
[----:B0--3--:R-:W-:Y:S01]  /*12440*/  IMAD.MOV.U32 R0, RZ, RZ, RZ ;  /* 0x000000ffff007224 */ /* 0x009fe200078e00ff */
[----:B------:R-:W-:Y:S01]  /*12450*/  ISETP.NE.U32.AND P0, PT, RZ, UR4, PT ;  /* 0x00000004ff007c0c */ /* 0x000fe2000bf05070 */
[----:B------:R-:W0:Y:S01]  /*12460*/  LDC.64 R4, c[0x0][0xa00] ;  /* 0x00028000ff047b82 */ /* 0x000e220000000a00 */
[----:B-1---5:R-:W-:Y:S01]  /*12470*/  CS2R R8, SRZ ;  /* 0x0000000000087805 */ /* 0x022fe2000001ff00 */
[----:B------:R-:W-:Y:S01]  /*12480*/  ULDC.64 UR6, c[0x0][0xa08] ;  /* 0x0002820000067ab9 */ /* 0x000fe20000000a00 */
[----:B------:R-:W-:Y:S01]  /*12490*/  ISETP.NE.AND.EX P0, PT, RZ, UR5, PT, P0 ;  /* 0x00000005ff007c0c */ /* 0x000fe2000bf05300 */
[----:B------:R-:W-:-:S12]  /*124a0*/  ULDC.64 UR4, c[0x0][0xa18] ;  /* 0x0002860000047ab9 */ /* 0x000fd80000000a00 */
[----:B------:R-:W1:Y:S02]  /*124b0*/  @P0 LDC.64 R2, c[0x0][0xa28] ;  /* 0x00028a00ff020b82 */ /* 0x000e640000000a00 */
[----:B-1----:R-:W-:-:S05]  /*124c0*/  @P0 IMAD.WIDE R2, R19, 0x4, R2 ;  /* 0x0000000413020825 */ /* 0x002fca00078e0202 */
[----:B------:R1:W5:Y:S01]  /*124d0*/  @P0 LDG.E R0, desc[UR40][R2.64] ;  /* 0x0000002802000981 */ /* 0x000362000c1e1900 */
[----:B------:R-:W-:Y:S01]  /*124e0*/  ISETP.NE.U32.AND P0, PT, RZ, UR4, PT ;  /* 0x00000004ff007c0c */ /* 0x000fe2000bf05070 */
[----:B0-----:R-:W-:Y:S01]  /*124f0*/  IMAD.WIDE R4, R19, 0x4, R4 ;  /* 0x0000000413047825 */ /* 0x001fe200078e0204 */
[----:B------:R-:W-:Y:S02]  /*12500*/  ISETP.NE.U32.AND P1, PT, RZ, UR6, PT ;  /* 0x00000006ff007c0c */ /* 0x000fe4000bf25070 */
[----:B------:R-:W-:Y:S01]  /*12510*/  ISETP.NE.AND.EX P2, PT, RZ, UR5, PT, P0 ;  /* 0x00000005ff007c0c */ /* 0x000fe2000bf45300 */
[----:B------:R-:W-:Y:S01]  /*12520*/  ULDC.64 UR4, c[0x0][0xa00] ;  /* 0x0002800000047ab9 */ /* 0x000fe20000000a00 */
[----:B------:R-:W-:Y:S02]  /*12530*/  ISETP.NE.AND.EX P1, PT, RZ, UR7, PT, P1 ;  /* 0x00000007ff007c0c */ /* 0x000fe4000bf25310 */
[----:B------:R-:W-:Y:S01]  /*12540*/  ISETP.NE.U32.AND P0, PT, RZ, UR4, PT ;  /* 0x00000004ff007c0c */ /* 0x000fe2000bf05070 */
[----:B-1----:R-:W0:Y:S03]  /*12550*/  LDC.64 R2, c[0x0][0xa08] ;  /* 0x00028200ff027b82 */ /* 0x002e260000000a00 */
[----:B------:R-:W-:-:S05]  /*12560*/  ISETP.NE.AND.EX P0, PT, RZ, UR5, PT, P0 ;  /* 0x00000005ff007c0c */ /* 0x000fca000bf05300 */
[----:B--2---:R-:W1:Y:S08]  /*12570*/  @P2 LDC.64 R6, c[0x0][0xa18] ;  /* 0x00028600ff062b82 */ /* 0x004e700000000a00 */
[----:B------:R-:W2:Y:S01]  /*12580*/  @P0 LDG.E R9, desc[UR40][R4.64] ;  /* 0x0000002804090981 */ /* 0x000ea2000c1e1900 */
[----:B------:R-:W-:Y:S01]  /*12590*/  ULDC UR4, c[0x0][0x288] ;  /* 0x0000a20000047ab9 */ /* 0x000fe20000000800 */
[----:B0-----:R-:W-:-:S05]  /*125a0*/  IMAD.WIDE R2, R19, 0x4, R2 ;  /* 0x0000000413027825 */ /* 0x001fca00078e0202 */
[----:B------:R-:W5:Y:S01]  /*125b0*/  @P1 LDG.E R8, desc[UR40][R2.64] ;  /* 0x0000002802081981 */ /* 0x000f62000c1e1900 */
[----:B-1----:R-:W-:-:S03]  /*125c0*/  @P2 IMAD.WIDE R6, R19, 0x4, R6 ;  /* 0x0000000413062825 */ /* 0x002fc600078e0206 */
        /* <DEDUP_REMOVED lines=14> */
[----:B------:R-:W0:Y:S04]  /*126b0*/  LDG.E R7, desc[UR40][R4.64] ;  /* 0x0000002804077981 */ /* 0x000e28000c1e1900 */
[----:B------:R-:W0:Y:S02]  /*126c0*/  LDG.E R4, desc[UR40][R4.64+0x4] ;  /* 0x0000042804047981 */ /* 0x000e24000c1e1900 */
[----:B0-----:R-:W-:-:S05]  /*126d0*/  IMAD.IADD R9, R4, 0x1, -R7 ;  /* 0x0000000104097824 */ /* 0x001fca00078e0a07 */
[----:B------:R1:W-:Y:S02]  /*126e0*/  STL [R1+0x30], R9 ;  /* 0x0000300901007387 */ /* 0x0003e40000100800 */
.L_x_2460:
[----:B-----5:R-:W-:Y:S01]  /*126f0*/  IMAD.IADD R4, R8, 0x1, R0 ;  /* 0x0000000108047824 */ /* 0x020fe200078e0200 */
[----:B------:R-:W-:Y:S02]  /*12700*/  ULDC.64 UR4, c[0x0][0xa20] ;  /* 0x0002880000047ab9 */ /* 0x000fe40000000a00 */
[----:B------:R-:W-:Y:S02]  /*12710*/  ISETP.NE.U32.AND P0, PT, RZ, UR4, PT ;  /* 0x00000004ff007c0c */ /* 0x000fe4000bf05070 */
[----:B------:R2:W-:Y:S02]  /*12720*/  STL [R1+0x18], R4 ;  /* 0x0000180401007387 */ /* 0x0005e40000100800 */
[----:B------:R-:W-:-:S13]  /*12730*/  ISETP.NE.AND.EX P0, PT, RZ, UR5, PT, P0 ;  /* 0x00000005ff007c0c */ /* 0x000fda000bf05300 */
[----:B--2---:R-:W-:Y:S05]  /*12740*/  @!P0 BRA `(.L_x_2461) ;  /* 0x0000000000108947 */ /* 0x004fea0003800000 */
[----:B------:R-:W2:Y:S02]  /*12750*/  LDC.64 R2, c[0x0][0xa20] ;  /* 0x00028800ff027b82 */ /* 0x000ea40000000a00 */
[----:B--2---:R-:W-:-:S05]  /*12760*/  IMAD.WIDE R2, R19, 0x4, R2 ;  /* 0x0000000413027825 */ /* 0x004fca00078e0202 */
[----:B------:R2:W5:Y:S01]  /*12770*/  LDG.E R6, desc[UR40][R2.64] ;  /* 0x0000002802067981 */ /* 0x000562000c1e1900 */
[----:B------:R-:W-:Y:S05]  /*12780*/  BRA `(.L_x_2462) ;  /* 0x0000000000107947 */ /* 0x000fea0003800000 */
.L_x_2461:
[----:B------:R-:W-:Y:S05]  /*12790*/  @!P1 BRA `(.L_x_2462) ;  /* 0x00000000000c9947 */ /* 0x000fea0003800000 */
[----:B------:R-:W2:Y:S04]  /*127a0*/  LDG.E R6, desc[UR40][R2.64] ;  /* 0x0000002802067981 */ /* 0x000ea8000c1e1900 */
[----:B------:R-:W2:Y:S02]  /*127b0*/  LDG.E R2, desc[UR40][R2.64+0x4] ;  /* 0x0000042802027981 */ /* 0x000ea4000c1e1900 */
[----:B--2---:R-:W-:-:S07]  /*127c0*/  IMAD.IADD R6, R2, 0x1, -R6 ;  /* 0x0000000102067824 */ /* 0x004fce00078e0a06 */
.L_x_2462:
[----:B--2---:R-:W2:Y:S01]  /*127d0*/  LDC R2, c[0x0][0x448] ;  /* 0x00011200ff027b82 */ /* 0x004ea20000000800 */
[----:B------:R-:W-:Y:S02]  /*127e0*/  IMAD.SHL.U32 R8, R17, 0x80, RZ ;  /* 0x0000008011087824 */ /* 0x000fe400078e00ff */
[----:B-----5:R-:W-:Y:S02]  /*127f0*/  IMAD.IADD R0, R6, 0x1, -R0 ;  /* 0x0000000106007824 */ /* 0x020fe400078e0a00 */
[----:B------:R-:W-:Y:S01]  /*12800*/  VIADD R4, R8, 0x7f ;  /* 0x0000007f08047836 */ /* 0x000fe20000000000 */
[----:B------:R3:W-:Y:S03]  /*12810*/  STL [R1+0x2c], R8 ;  /* 0x00002c0801007387 */ /* 0x0007e60000100800 */
[----:B------:R-:W-:Y:S01]  /*12820*/  IMAD.MOV.U32 R6, RZ, RZ, R4 ;  /* 0x000000ffff067224 */ /* 0x000fe200078e0004 */
[----:B--2---:R-:W-:-:S13]  /*12830*/  ISETP.NE.AND P1, PT, R2, 0x1, PT ;  /* 0x000000010200780c */ /* 0x004fda0003f25270 */
[----:B------:R-:W2:Y:S08]  /*12840*/  @P1 LDC R3, c[0x0][0x44c] ;  /* 0x00011300ff031b82 */ /* 0x000eb00000000800 */
[----:B------:R-:W4:Y:S01]  /*12850*/  @P1 LDC R2, c[0x0][0x450] ;  /* 0x00011400ff021b82 */ /* 0x000f220000000800 */
[----:B--2---:R-:W-:-:S05]  /*12860*/  @P1 IMAD.HI.U32 R3, R4, R3, RZ ;  /* 0x0000000304031227 */ /* 0x004fca00078e00ff */
[----:B----4-:R-:W-:Y:S02]  /*12870*/  @P1 SHF.R.U32.HI R6, RZ, R2, R3 ;  /* 0x00000002ff061219 */ /* 0x010fe40000011603 */
[----:B------:R-:W-:-:S05]  /*12880*/  IADD3 R2, R0, 0x1, -R9 ;  /* 0x0000000100027810 */ /* 0x000fca0007ffe809 */
[----:B------:R-:W-:Y:S02]  /*12890*/  IMAD.IADD R6, R2, 0x1, R6 ;  /* 0x0000000102067824 */ /* 0x000fe400078e0206 */
[----:B------:R-:W2:Y:S02]  /*128a0*/  LDC.64 R2, c[0x0][0x9e0] ;  /* 0x00027800ff027b82 */ /* 0x000ea40000000a00 */
[----:B--2---:R-:W-:Y:S01]  /*128b0*/  ISETP.GE.AND P2, PT, R3, 0x1, PT ;  /* 0x000000010300780c */ /* 0x004fe20003f46270 */
[----:B------:R-:W-:-:S12]  /*128c0*/  IMAD.IADD R2, R6, 0x1, R2 ;  /* 0x0000000106027824 */ /* 0x000fd800078e0202 */
[----:B---3--:R-:W-:Y:S05]  /*128d0*/  @!P2 BRA `(.L_x_2463) ;  /* 0x000000000048a947 */ /* 0x008fea0003800000 */
[C---:B------:R-:W-:Y:S01]  /*128e0*/  ISETP.GT.AND P0, PT, R6.reuse, RZ, PT ;  /* 0x000000ff0600720c */ /* 0x040fe20003f04270 */
[----:B------:R-:W-:Y:S01]  /*128f0*/  BSSY B0, `(.L_x_2464) ;  /* 0x000000e000007945 */ /* 0x000fe20003800000 */
[----:B------:R-:W-:-:S11]  /*12900*/  VIADD R7, R6, 0xffffffff ;  /* 0xffffffff06077836 */ /* 0x000fd60000000000 */
[----:B------:R-:W-:Y:S05]  /*12910*/  @P0 BRA `(.L_x_2465) ;  /* 0x00000000001c0947 */ /* 0x000fea0003800000 */
[----:B------:R-:W-:Y:S01]  /*12920*/  ISETP.NE.AND P0, PT, R3, 0x1, PT ;  /* 0x000000010300780c */ /* 0x000fe20003f05270 */
[----:B------:R-:W-:-:S12]  /*12930*/  IMAD.MOV R6, RZ, RZ, -R6 ;  /* 0x000000ffff067224 */ /* 0x000fd800078e0a06 */
[----:B------:R-:W2:Y:S02]  /*12940*/  @P0 LDC.64 R4, c[0x0][0x9e8] ;  /* 0x00027a00ff040b82 */ /* 0x000ea40000000a00 */
[----:B--2---:R-:W-:-:S05]  /*12950*/  @P0 IMAD.HI.U32 R4, R6, R4, RZ ;  /* 0x0000000406040227 */ /* 0x004fca00078e00ff */
[----:B------:R-:W-:-:S04]  /*12960*/  @P0 SHF.R.U32.HI R6, RZ, R5, R4 ;  /* 0x00000005ff060219 */ /* 0x000fc80000011604 */
[----:B------:R-:W-:Y:S01]  /*12970*/  LOP3.LUT R7, RZ, R6, RZ, 0x33, !PT ;  /* 0x00000006ff077212 */ /* 0x000fe200078e33ff */
[----:B------:R-:W-:Y:S06]  /*12980*/  BRA `(.L_x_2466) ;  /* 0x0000000000107947 */ /* 0x000fec0003800000 */
.L_x_2465:
[----:B------:R-:W-:-:S13]  /*12990*/  ISETP.NE.AND P0, PT, R3, 0x1, PT ;  /* 0x000000010300780c */ /* 0x000fda0003f05270 */
[----:B------:R-:W2:Y:S02]  /*129a0*/  @P0 LDC.64 R4, c[0x0][0x9e8] ;  /* 0x00027a00ff040b82 */ /* 0x000ea40000000a00 */
[----:B--2---:R-:W-:-:S05]  /*129b0*/  @P0 IMAD.HI.U32 R4, R7, R4, RZ ;  /* 0x0000000407040227 */ /* 0x004fca00078e00ff */
[----:B------:R-:W-:-:S07]  /*129c0*/  @P0 SHF.R.U32.HI R7, RZ, R5, R4 ;  /* 0x00000005ff070219 */ /* 0x000fce0000011604 */
.L_x_2466:
[----:B------:R-:W-:Y:S05]  /*129d0*/  BSYNC B0 ;  /* 0x0000000000007941 */ /* 0x000fea0003800000 */
.L_x_2464:
[----:B------:R-:W-:-:S05]  /*129e0*/  IMAD R7, R7, R3, R3 ;  /* 0x0000000307077224 */ /* 0x000fca00078e0203 */
[----:B------:R-:W-:-:S07]  /*129f0*/  VIMNMX R2, R2, R7, PT ;  /* 0x0000000702027248 */ /* 0x000fce0003fe0100 */
.L_x_2463:
[----:B------:R-:W2:Y:S01]  /*12a00*/  @P1 LDC R6, c[0x0][0x44c] ;  /* 0x00011300ff061b82 */ /* 0x000ea20000000800 */
[----:B------:R-:W-:Y:S01]  /*12a10*/  IMAD.MOV.U32 R4, RZ, RZ, R8 ;  /* 0x000000ffff047224 */ /* 0x000fe200078e0008 */
[----:B------:R-:W-:-:S06]  /*12a20*/  ULDC UR4, c[0x0][0x9dc] ;  /* 0x0002770000047ab9 */ /* 0x000fcc0000000800 */
[----:B------:R-:W3:Y:S01]  /*12a30*/  @P1 LDC R5, c[0x0][0x450] ;  /* 0x00011400ff051b82 */ /* 0x000ee20000000800 */
[----:B--2---:R-:W-:-:S05]  /*12a40*/  @P1 IMAD.HI.U32 R6, R8, R6, RZ ;  /* 0x0000000608061227 */ /* 0x004fca00078e00ff */
[----:B---3--:R-:W-:Y:S01]  /*12a50*/  @P1 SHF.R.U32.HI R4, RZ, R5, R6 ;  /* 0x00000005ff041219 */ /* 0x008fe20000011606 */
[----:B------:R-:W-:Y:S02]  /*12a60*/  VIADD R5, R2, 0x5f ;  /* 0x0000005f02057836 */ /* 0x000fe40000000000 */
[----:B------:R-:W-:Y:S01]  /*12a70*/  VIADD R6, R0, 0x5f ;  /* 0x0000005f00067836 */ /* 0x000fe20000000000 */
[----:B------:R-:W-:Y:S01]  /*12a80*/  IADD3 R2, R4, R0, -R9 ;  /* 0x0000000004027210 */ /* 0x000fe20007ffe809 */
[----:B------:R-:W-:-:S04]  /*12a90*/  IMAD.HI R5, R5, 0x2aaaaaab, RZ ;  /* 0x2aaaaaab05057827 */ /* 0x000fc800078e02ff */
[----:B------:R-:W-:Y:S01]  /*12aa0*/  IMAD.HI R6, R6, 0x2aaaaaab, RZ ;  /* 0x2aaaaaab06067827 */ /* 0x000fe200078e02ff */
[----:B------:R-:W-:-:S04]  /*12ab0*/  SHF.R.U32.HI R0, RZ, 0x1f, R5 ;  /* 0x0000001fff007819 */ /* 0x000fc80000011605 */
[----:B------:R-:W-:Y:S02]  /*12ac0*/  SHF.R.U32.HI R4, RZ, 0x1f, R6 ;  /* 0x0000001fff047819 */ /* 0x000fe40000011606 */
[----:B------:R-:W-:Y:S02]  /*12ad0*/  LEA.HI.SX32 R0, R5, R0, 0x1c ;  /* 0x0000000005007211 */ /* 0x000fe400078fe2ff */
[----:B------:R-:W-:-:S04]  /*12ae0*/  LEA.HI.SX32 R4, R6, R4, 0x1c ;  /* 0x0000000406047211 */ /* 0x000fc800078fe2ff */
[----:B------:R-:W-:Y:S01]  /*12af0*/  VIMNMX R7, R4, R0, PT ;  /* 0x0000000004077248 */ /* 0x000fe20003fe0100 */
[----:B------:R-:W-:-:S04]  /*12b00*/  VIADD R0, R2, -UR4 ;  /* 0x8000000402007c36 */ /* 0x000fc80008000000 */
[----:B------:R2:W-:Y:S01]  /*12b10*/  STL [R1+0x20], R7 ;  /* 0x0000200701007387 */ /* 0x0005e20000100800 */
[----:B------:R-:W-:Y:S05]  /*12b20*/  @!P2 BRA `(.L_x_2467) ;  /* 0x000000000044a947 */ /* 0x000fea0003800000 */
[----:B------:R-:W-:Y:S01]  /*12b30*/  ISETP.GT.AND P0, PT, R2, -0x1, PT ;  /* 0xffffffff0200780c */ /* 0x000fe20003f04270 */
[----:B------:R-:W-:-:S12]  /*12b40*/  BSSY B0, `(.L_x_2468) ;  /* 0x000000d000007945 */ /* 0x000fd80003800000 */
[----:B------:R-:W-:Y:S05]  /*12b50*/  @P0 BRA `(.L_x_2469) ;  /* 0x00000000001c0947 */ /* 0x000fea0003800000 */
[----:B------:R-:W-:Y:S02]  /*12b60*/  ISETP.NE.AND P0, PT, R3, 0x1, PT ;  /* 0x000000010300780c */ /* 0x000fe40003f05270 */
[----:B------:R-:W-:-:S11]  /*12b70*/  LOP3.LUT R2, RZ, R2, RZ, 0x33, !PT ;  /* 0x00000002ff027212 */ /* 0x000fd600078e33ff */
[----:B------:R-:W3:Y:S02]  /*12b80*/  @P0 LDC.64 R4, c[0x0][0x9e8] ;  /* 0x00027a00ff040b82 */ /* 0x000ee40000000a00 */
[----:B---3--:R-:W-:-:S05]  /*12b90*/  @P0 IMAD.HI.U32 R4, R2, R4, RZ ;  /* 0x0000000402040227 */ /* 0x008fca00078e00ff */
[----:B------:R-:W-:-:S04]  /*12ba0*/  @P0 SHF.R.U32.HI R2, RZ, R5, R4 ;  /* 0x00000005ff020219 */ /* 0x000fc80000011604 */
[----:B------:R-:W-:Y:S01]  /*12bb0*/  LOP3.LUT R2, RZ, R2, RZ, 0x33, !PT ;  /* 0x00000002ff027212 */ /* 0x000fe200078e33ff */
[----:B------:R-:W-:Y:S06]  /*12bc0*/  BRA `(.L_x_2470) ;  /* 0x0000000000107947 */ /* 0x000fec0003800000 */
.L_x_2469:
[----:B------:R-:W-:-:S13]  /*12bd0*/  ISETP.NE.AND P0, PT, R3, 0x1, PT ;  /* 0x000000010300780c */ /* 0x000fda0003f05270 */
[----:B------:R-:W3:Y:S02]  /*12be0*/  @P0 LDC.64 R4, c[0x0][0x9e8] ;  /* 0x00027a00ff040b82 */ /* 0x000ee40000000a00 */
[----:B---3--:R-:W-:-:S05]  /*12bf0*/  @P0 IMAD.HI.U32 R4, R2, R4, RZ ;  /* 0x0000000402040227 */ /* 0x008fca00078e00ff */
[----:B------:R-:W-:-:S07]  /*12c00*/  @P0 SHF.R.U32.HI R2, RZ, R5, R4 ;  /* 0x00000005ff020219 */ /* 0x000fce0000011604 */
.L_x_2470:
[----:B------:R-:W-:Y:S05]  /*12c10*/  BSYNC B0 ;  /* 0x0000000000007941 */ /* 0x000fea0003800000 */
.L_x_2468:
[----:B------:R-:W-:-:S05]  /*12c20*/  IMAD R2, R2, R3, RZ ;  /* 0x0000000302027224 */ /* 0x000fca00078e02ff */
[----:B------:R-:W-:-:S07]  /*12c30*/  VIMNMX R0, R0, R2, !PT ;  /* 0x0000000200007248 */ /* 0x000fce0007fe0100 */
.L_x_2467:
[----:B------:R-:W-:Y:S01]  /*12c40*/  IMAD.HI R0, R0, 0x2aaaaaab, RZ ;  /* 0x2aaaaaab00007827 */ /* 0x000fe200078e02ff */
[----:B------:R-:W-:Y:S04]  /*12c50*/  BSSY B7, `(.L_x_2471) ;  /* 0x00003fa000077945 */ /* 0x000fe80003800000 */
[----:B------:R-:W-:-:S04]  /*12c60*/  SHF.R.U32.HI R2, RZ, 0x1f, R0 ;  /* 0x0000001fff027819 */ /* 0x000fc80000011600 */
[----:B------:R-:W-:-:S04]  /*12c70*/  LEA.HI.SX32 R2, R0, R2, 0x1c ;  /* 0x0000000200027211 */ /* 0x000fc800078fe2ff */
[----:B------:R-:W-:-:S04]  /*12c80*/  VIMNMX R3, RZ, R2, !PT ;  /* 0x00000002ff037248 */ /* 0x000fc80007fe0100 */
[----:B------:R-:W-:Y:S01]  /*12c90*/  ISETP.GT.AND P0, PT, R7, R3, PT ;  /* 0x000000030700720c */ /* 0x000fe20003f04270 */
[----:B------:R3:W-:-:S12]  /*12ca0*/  STL [R1+0x1c], R3 ;  /* 0x00001c0301007387 */ /* 0x0007d80000100800 */
[----:B---3--:R-:W-:Y:S05]  /*12cb0*/  @P0 BRA `(.L_x_2472) ;  /* 0x0000000000440947 */ /* 0x008fea0003800000 */
[----:B------:R-:W3:Y:S02]  /*12cc0*/  S2R R3, SR_TID.X ;  /* 0x0000000000037919 */ /* 0x000ee40000002100 */
[----:B---3--:R-:W-:-:S04]  /*12cd0*/  LOP3.LUT R3, R3, 0x7f, RZ, 0xc0, !PT ;  /* 0x0000007f03037812 */ /* 0x008fc800078ec0ff */
[----:B------:R-:W-:-:S13]  /*12ce0*/  ISETP.NE.AND P0, PT, R3, RZ, PT ;  /* 0x000000ff0300720c */ /* 0x000fda0003f05270 */
[----:B------:R-:W-:Y:S05]  /*12cf0*/  @P0 BRA `(.L_x_2473) ;  /* 0x0000003c00bc0947 */ /* 0x000fea0003800000 */
[----:B------:R-:W3:Y:S01]  /*12d00*/  S2R R5, SR_LANEID ;  /* 0x0000000000057919 */ /* 0x000ee20000000000 */
[----:B------:R-:W-:Y:S01]  /*12d10*/  VOTEU.ANY UR4, UPT, PT ;  /* 0x0000000000047886 */ /* 0x000fe200038e0100 */
[----:B------:R-:W4:Y:S01]  /*12d20*/  LDC.64 R2, c[0x0][0xc60] ;  /* 0x00031800ff027b82 */ /* 0x000f220000000a00 */
[----:B------:R-:W3:Y:S02]  /*12d30*/  FLO.U32 R0, UR4 ;  /* 0x0000000400007d00 */ /* 0x000ee400080e0000 */
[----:B---3--:R-:W-:-:S06]  /*12d40*/  ISETP.EQ.U32.AND P0, PT, R0, R5, PT ;  /* 0x000000050000720c */ /* 0x008fcc0003f02070 */
[----:B------:R-:W4:Y:S07]  /*12d50*/  POPC R5, UR4 ;  /* 0x0000000400057d09 */ /* 0x000f2e0008000000 */
[----:B----4-:R-:W3:Y:S01]  /*12d60*/  @P0 ATOMG.E.ADD.STRONG.GPU PT, R3, desc[UR40][R2.64], R5 ;  /* 0x00000005020309a8 */ /* 0x010ee200081ee1e8 */
[----:B------:R-:W4:Y:S02]  /*12d70*/  S2R R4, SR_LTMASK ;  /* 0x0000000000047919 */ /* 0x000f240000003900 */
[----:B----4-:R-:W-:-:S04]  /*12d80*/  LOP3.LUT R4, R4, UR4, RZ, 0xc0, !PT ;  /* 0x0000000404047c12 */ /* 0x010fc8000f8ec0ff */
[----:B--2---:R-:W2:Y:S01]  /*12d90*/  POPC R7, R4 ;  /* 0x0000000400077309 */ /* 0x004ea20000000000 */
[----:B---3--:R-:W2:Y:S02]  /*12da0*/  SHFL.IDX PT, R0, R3, R0, 0x1f ;  /* 0x00001f0003007589 */ /* 0x008ea400000e0000 */
[----:B--2---:R-:W-:Y:S01]  /*12db0*/  IADD3 R16, R0, UR37, R7 ;  /* 0x0000002500107c10 */ /* 0x004fe2000fffe007 */
[----:B------:R-:W-:Y:S06]  /*12dc0*/  BRA `(.L_x_2473) ;  /* 0x0000003c00887947 */ /* 0x000fec0003800000 */
.L_x_2472:
        /* <DEDUP_REMOVED lines=17> */
[----:B------:R-:W-:Y:S02]  /*12ee0*/  IMAD.MOV.U32 R12, RZ, RZ, 0x1 ;  /* 0x00000001ff0c7424 */ /* 0x000fe400078e00ff */
[----:B------:R-:W-:-:S07]  /*12ef0*/  IMAD.MOV.U32 R13, RZ, RZ, RZ ;  /* 0x000000ffff0d7224 */ /* 0x000fce00078e00ff */
[----:B------:R-:W-:-:S07]  /*12f00*/  LEPC R20, `(.L_x_2475) ;  /* 0x000000001014794e */ /* 0x000fce0000000000 */
[----:B01-3--:R-:W-:Y:S05]  /*12f10*/  CALL.ABS.NOINC R2 ;  /* 0x0000000002007343 */ /* 0x00bfea0003c00000 */
.L_x_2475:
[----:B------:R-:W-:Y:S05]  /*12f20*/  BSYNC B6 ;  /* 0x0000000000067941 */ /* 0x000fea0003800000 */
.L_x_2474:
        /* <DEDUP_REMOVED lines=16> */
[----:B------:R-:W-:Y:S02]  /*13030*/  IMAD.MOV.U32 R12, RZ, RZ, 0x1 ;  /* 0x00000001ff0c7424 */ /* 0x000fe400078e00ff */
[----:B---3--:R-:W-:-:S07]  /*13040*/  IMAD.MOV.U32 R13, RZ, RZ, RZ ;  /* 0x000000ffff0d7224 */ /* 0x008fce00078e00ff */
[----:B------:R-:W-:-:S07]  /*13050*/  LEPC R20, `(.L_x_2478) ;  /* 0x000000001014794e */ /* 0x000fce0000000000 */
[----:B01--4-:R-:W-:Y:S05]  /*13060*/  CALL.ABS.NOINC R2 ;  /* 0x0000000002007343 */ /* 0x013fea0003c00000 */
.L_x_2478:
        /* <DEDUP_REMOVED lines=15> */
.L_x_2477:
[----:B------:R-:W-:Y:S05]  /*13160*/  BSYNC B6 ;  /* 0x0000000000067941 */ /* 0x000fea0003800000 */
.L_x_2476:
[----:B------:R-:W-:Y:S01]  /*13170*/  ULDC.64 UR4, c[0x0][0x9f8] ;  /* 0x00027e0000047ab9 */ /* 0x000fe20000000a00 */
[----:B------:R-:W3:Y:S01]  /*13180*/  LDL R17, [R1+0x20] ;  /* 0x0000200001117983 */ /* 0x000ee20000100800 */
[----:B------:R-:W-:Y:S01]  /*13190*/  ISETP.NE.U32.AND P0, PT, RZ, UR4, PT ;  /* 0x00000004ff007c0c */ /* 0x000fe2000bf05070 */
[----:B--2---:R-:W-:-:S03]  /*131a0*/  IMAD.MOV.U32 R7, RZ, RZ, R19 ;  /* 0x000000ffff077224 */ /* 0x004fc600078e0013 */
[----:B------:R-:W-:Y:S01]  /*131b0*/  ISETP.NE.AND.EX P0, PT, RZ, UR5, PT, P0 ;  /* 0x00000005ff007c0c */ /* 0x000fe2000bf05300 */
[----:B------:R-:W-:-:S12]  /*131c0*/  ULDC.64 UR4, c[0x0][0xa08] ;  /* 0x0002820000047ab9 */ /* 0x000fd80000000a00 */
[----:B------:R-:W2:Y:S02]  /*131d0*/  @P0 LDC.64 R2, c[0x0][0x9f8] ;  /* 0x00027e00ff020b82 */ /* 0x000ea40000000a00 */
[----:B--2---:R-:W-:-:S05]  /*131e0*/  @P0 IMAD.WIDE R2, R19, 0x4, R2 ;  /* 0x0000000413020825 */ /* 0x004fca00078e0202 */
[----:B------:R2:W4:Y:S02]  /*131f0*/  @P0 LDG.E R7, desc[UR40][R2.64] ;  /* 0x0000002802070981 */ /* 0x000524000c1e1900 */
[----:B--2---:R-:W2:Y:S02]  /*13200*/  LDC.64 R2, c[0x0][0x418] ;  /* 0x00010600ff027b82 */ /* 0x004ea40000000a00 */
[----:B--2---:R-:W-:Y:S01]  /*13210*/  LOP3.LUT P0, RZ, R2, UR4, RZ, 0xfc, !PT ;  /* 0x0000000402ff7c12 */ /* 0x004fe2000f80fcff */
[----:B------:R-:W-:-:S03]  /*13220*/  UMOV UR4, 0xffffffff ;  /* 0xffffffff00047882 */ /* 0x000fc60000000000 */
[----:B------:R-:W-:Y:S01]  /*13230*/  LOP3.LUT P0, RZ, R3, UR5, RZ, 0xfc, P0 ;  /* 0x0000000503ff7c12 */ /* 0x000fe2000800fcff */
[----:B---3--:R-:W-:Y:S01]  /*13240*/  VIADD R0, R17, 0xffffffff ;  /* 0xffffffff11007836 */ /* 0x008fe20000000000 */
[----:B----4-:R-:W-:Y:S01]  /*13250*/  SHF.R.S32.HI R8, RZ, 0x1f, R7 ;  /* 0x0000001fff087819 */ /* 0x010fe20000011407 */
[----:B------:R2:W-:Y:S01]  /*13260*/  STL [R1+0xc], R7 ;  /* 0x00000c0701007387 */ /* 0x0005e20000100800 */
[----:B------:R-:W-:-:S03]  /*13270*/  SEL R17, R7, RZ, !P0 ;  /* 0x000000ff07117207 */ /* 0x000fc60004000000 */
[----:B------:R2:W-:Y:S01]  /*13280*/  STL [R1+0x14], R8 ;  /* 0x0000140801007387 */ /* 0x0005e20000100800 */
[----:B------:R-:W-:Y:S05]  /*13290*/  BRA.DIV UR4, `(.L_x_2479) ;  /* 0x0000004e04247947 */ /* 0x000fea000b800000 */
[----:B------:R-:W3:Y:S02]  /*132a0*/  S2R R4, SR_TID.X ;  /* 0x0000000000047919 */ /* 0x000ee40000002100 */
[----:B---3--:R-:W-:-:S04]  /*132b0*/  SHF.R.U32.HI R4, RZ, 0x5, R4 ;  /* 0x00000005ff047819 */ /* 0x008fc80000011604 */
[----:B------:R-:W-:-:S05]  /*132c0*/  LOP3.LUT R4, R4, 0x3, RZ, 0xc0, !PT ;  /* 0x0000000304047812 */ /* 0x000fca00078ec0ff */
[----:B------:R3:W4:Y:S02]  /*132d0*/  SHFL.IDX PT, R14, R4, RZ, 0x1f ;  /* 0x00001fff040e7589 */ /* 0x00072400000e0000 */
.L_x_2585:
[----:B---3--:R-:W3:Y:S01]  /*132e0*/  LDL.LU R4, [R1] ;  /* 0x0000000001047983 */ /* 0x008ee20000300800 */
[----:B------:R-:W-:Y:S02]  /*132f0*/  PLOP3.LUT P1, PT, PT, PT, PT, 0x8, 0x0 ;  /* 0x000000000000781c */ /* 0x000fe40003f2e170 */
[----:B----4-:R-:W-:Y:S01]  /*13300*/  ISETP.NE.AND P0, PT, R14, RZ, PT ;  /* 0x000000ff0e00720c */ /* 0x010fe20003f05270 */
[----:B------:R4:W-:Y:S01]  /*13310*/  STL [R1+0x28], R0 ;  /* 0x0000280001007387 */ /* 0x0009e20000100800 */
[----:B---3--:R-:W-:-:S09]  /*13320*/  LOP3.LUT R4, R4, 0xfffffffe, RZ, 0xc0, !PT ;  /* 0xfffffffe04047812 */ /* 0x008fd200078ec0ff */
[----:B------:R-:W-:-:S05]  /*13330*/  @P1 LOP3.LUT R4, R4, 0x1, RZ, 0xfc, !PT ;  /* 0x0000000104041812 */ /* 0x000fca00078efcff */
[----:B------:R4:W-:Y:S01]  /*13340*/  STL [R1], R4 ;  /* 0x0000000401007387 */ /* 0x0009e20000100800 */
[----:B------:R-:W-:Y:S05]  /*13350*/  @P0 BRA `(.L_x_2480) ;  /* 0x00000004001c0947 */ /* 0x000fea0003800000 */
[----:B------:R-:W-:-:S03]  /*13360*/  UMOV UR4, 0xffffffff ;  /* 0xffffffff00047882 */ /* 0x000fc60000000000 */
[----:B------:R-:W-:Y:S05]  /*13370*/  BRA.DIV UR4, `(.L_x_2481) ;  /* 0x0000004e04207947 */ /* 0x000fea000b800000 */
[----:B------:R-:W-:-:S13]  /*13380*/  ELECT P6, URZ, PT ;  /* 0x00000000003f782f */ /* 0x000fda00038c0000 */
.L_x_2588:
[----:B------:R-:W-:Y:S05]  /*13390*/  @!P6 BRA `(.L_x_2480) ;  /* 0x00000004000ce947 */ /* 0x000fea0003800000 */
[----:B------:R-:W-:-:S04]  /*133a0*/  ISETP.NE.U32.AND P0, PT, R2, RZ, PT ;  /* 0x000000ff0200720c */ /* 0x000fc80003f05070 */
[----:B------:R-:W-:-:S13]  /*133b0*/  ISETP.NE.AND.EX P0, PT, R3, RZ, PT, P0 ;  /* 0x000000ff0300720c */ /* 0x000fda0003f05300 */
[----:B------:R-:W-:Y:S05]  /*133c0*/  @!P0 BRA `(.L_x_2482) ;  /* 0x0000000000508947 */ /* 0x000fea0003800000 */
[----:B------:R-:W3:Y:S01]  /*133d0*/  LDC R6, c[0x0][0x43c] ;  /* 0x00010f00ff067b82 */ /* 0x000ee20000000800 */
[----:B01----:R-:W-:Y:S01]  /*133e0*/  IMAD.MOV.U32 R9, RZ, RZ, R0 ;  /* 0x000000ffff097224 */ /* 0x003fe200078e0000 */
[----:B------:R-:W-:-:S03]  /*133f0*/  ULDC.64 UR4, c[0x0][0x428] ;  /* 0x00010a0000047ab9 */ /* 0x000fc60000000a00 */
[----:B----4-:R-:W-:Y:S01]  /*13400*/  IMAD.MOV.U32 R0, RZ, RZ, R9 ;  /* 0x000000ffff007224 */ /* 0x010fe200078e0009 */
[----:B---3--:R-:W-:-:S13]  /*13410*/  ISETP.NE.AND P0, PT, R6, 0x1, PT ;  /* 0x000000010600780c */ /* 0x008fda0003f05270 */
[----:B------:R-:W0:Y:S02]  /*13420*/  @P0 LDC.64 R4, c[0x0][0x440] ;  /* 0x00011000ff040b82 */ /* 0x000e240000000a00 */
[----:B0-----:R-:W-:-:S05]  /*13430*/  @P0 IMAD.HI.U32 R4, R9, R4, RZ ;  /* 0x0000000409040227 */ /* 0x001fca00078e00ff */
[----:B------:R-:W-:-:S04]  /*13440*/  @P0 SHF.R.U32.HI R0, RZ, R5, R4 ;  /* 0x00000005ff000219 */ /* 0x000fc80000011604 */
[--C-:B------:R-:W-:Y:S01]  /*13450*/  SHF.R.S32.HI R5, RZ, 0x1f, R0.reuse ;  /* 0x0000001fff057819 */ /* 0x100fe20000011400 */
[----:B------:R-:W-:-:S04]  /*13460*/  IMAD.MOV R4, RZ, RZ, -R0 ;  /* 0x000000ffff047224 */ /* 0x000fc800078e0a00 */
[----:B------:R-:W-:Y:S02]  /*13470*/  IMAD R9, R6, R4, R9 ;  /* 0x0000000406097224 */ /* 0x000fe400078e0209 */
[----:B------:R-:W-:Y:S02]  /*13480*/  IMAD R6, R8, UR4, RZ ;  /* 0x0000000408067c24 */ /* 0x000fe4000f8e02ff */
[----:B------:R-:W-:Y:S01]  /*13490*/  IMAD.MOV.U32 R4, RZ, RZ, R0 ;  /* 0x000000ffff047224 */ /* 0x000fe200078e0000 */
[----:B------:R3:W-:Y:S01]  /*134a0*/  STL [R1+0x28], R9 ;  /* 0x0000280901007387 */ /* 0x0007e20000100800 */
[C---:B------:R-:W-:Y:S02]  /*134b0*/  IMAD R0, R7.reuse, UR5, R6 ;  /* 0x0000000507007c24 */ /* 0x040fe4000f8e0206 */
[----:B------:R-:W-:-:S04]  /*134c0*/  IMAD.WIDE.U32 R4, R7, UR4, R4 ;  /* 0x0000000407047c25 */ /* 0x000fc8000f8e0004 */
[----:B------:R-:W-:Y:S01]  /*134d0*/  IMAD.IADD R0, R5, 0x1, R0 ;  /* 0x0000000105007824 */ /* 0x000fe200078e0200 */
[----:B------:R-:W-:-:S04]  /*134e0*/  LEA R2, P0, R4, R2, 0x2 ;  /* 0x0000000204027211 */ /* 0x000fc800078010ff */
[----:B------:R-:W-:-:S05]  /*134f0*/  LEA.HI.X R3, R4, R3, R0, 0x2, P0 ;  /* 0x0000000304037211 */ /* 0x000fca00000f1400 */
[----:B------:R3:W5:Y:S04]  /*13500*/  LDG.E R17, desc[UR40][R2.64] ;  /* 0x0000002802117981 */ /* 0x000768000c1e1900 */
.L_x_2482:
[----:B--2---:R-:W2:Y:S04]  /*13510*/  LDL R7, [R1+0x4] ;  /* 0x0000040001077983 */ /* 0x004ea80000100800 */
[----:B----4-:R-:W2:Y:S04]  /*13520*/  LDL R0, [R1+0x8] ;  /* 0x0000080001007983 */ /* 0x010ea80000100800 */
[----:B---3--:R-:W3:Y:S01]  /*13530*/  LDL R2, [R1+0x10] ;  /* 0x0000100001027983 */ /* 0x008ee20000100800 */
[----:B--2---:R-:W-:Y:S01]  /*13540*/  IMAD R0, R0, 0x8, R7 ;  /* 0x0000000800007824 */ /* 0x004fe200078e0207 */
[----:B---3--:R-:W-:-:S04]  /*13550*/  SHF.L.U32 R2, R2, 0x1f, RZ ;  /* 0x0000001f02027819 */ /* 0x008fc800000006ff */
[----:B------:R-:W2:Y:S02]  /*13560*/  SYNCS.PHASECHK.TRANS64.TRYWAIT P0, [R0+URZ+0x22840], R2 ;  /* 0x02284002000075a7 */ /* 0x000ea4000800017f */
[----:B--2---:R-:W-:Y:S05]  /*13570*/  @!P0 BRA `(.L_x_2483) ;  /* 0x0000004800c08947 */ /* 0x004fea0003800000 */
.L_x_2589:
        /* <DEDUP_REMOVED lines=11> */
.L_x_2484:
[----:B------:R-:W3:Y:S04]  /*13630*/  LDL R6, [R1+0x4] ;  /* 0x0000040001067983 */ /* 0x000ee80000100800 */
[----:B------:R-:W3:Y:S04]  /*13640*/  LDL R5, [R1+0x8] ;  /* 0x0000080001057983 */ /* 0x000ee80000100800 */
[----:B------:R-:W4:Y:S04]  /*13650*/  LDL R4, [R1+0x28] ;  /* 0x0000280001047983 */ /* 0x000f280000100800 */
[----:B------:R-:W4:Y:S04]  /*13660*/  LDL R3, [R1+0x18] ;  /* 0x0000180001037983 */ /* 0x000f280000100800 */
[----:B--2---:R-:W2:Y:S01]  /*13670*/  LDL.LU R2, [R1] ;  /* 0x0000000001027983 */ /* 0x004ea20000300800 */
[----:B------:R-:W-:Y:S01]  /*13680*/  R2UR UR9, R0 ;  /* 0x00000000000972ca */ /* 0x000fe200000e0000 */
[----:B------:R-:W-:Y:S01]  /*13690*/  UIADD3 UR6, UP0, UR38, 0x370, URZ ;  /* 0x0000037026067890 */ /* 0x000fe2000ff1e03f */
[----:B------:R-:W-:Y:S01]  /*136a0*/  PLOP3.LUT P0, PT, PT, PT, PT, 0x80, 0x0 ;  /* 0x000000000000781c */ /* 0x000fe20003f0f070 */
[----:B------:R-:W-:Y:S01]  /*136b0*/  UMOV UR5, 0x14f00000 ;  /* 0x14f0000000057882 */ /* 0x000fe20000000000 */
[----:B------:R-:W-:Y:S01]  /*136c0*/  R2UR UR12, R18 ;  /* 0x00000000120c72ca */ /* 0x000fe200000e0000 */
[----:B------:R-:W-:Y:S01]  /*136d0*/  UIADD3.X UR7, URZ, UR39, URZ, UP0, !UPT ;  /* 0x000000273f077290 */ /* 0x000fe200087fe43f */
[----:B-----5:R-:W-:Y:S01]  /*136e0*/  R2UR UR13, R17 ;  /* 0x00000000110d72ca */ /* 0x020fe200000e0000 */
[----:B------:R-:W-:-:S06]  /*136f0*/  UMOV UR10, URZ ;  /* 0x0000003f000a7c82 */ /* 0x000fcc0008000000 */
[----:B------:R-:W-:Y:S01]  /*13700*/  UIADD3 UR9, UR9, 0x22830, URZ ;  /* 0x0002283009097890 */ /* 0x000fe2000fffe03f */
[----:B---3--:R-:W-:Y:S01]  /*13710*/  IMAD R0, R5, 0x3000, R6 ;  /* 0x0000300005007824 */ /* 0x008fe200078e0206 */
[----:B----4-:R-:W-:-:S04]  /*13720*/  R2UR UR11, R4 ;  /* 0x00000000040b72ca */ /* 0x010fc800000e0000 */
[----:B------:R-:W-:Y:S02]  /*13730*/  R2UR UR8, R0 ;  /* 0x00000000000872ca */ /* 0x000fe400000e0000 */
[----:B------:R-:W-:Y:S02]  /*13740*/  R2UR UR4, R3 ;  /* 0x00000000030472ca */ /* 0x000fe400000e0000 */
[----:B--2---:R-:W-:-:S04]  /*13750*/  LOP3.LUT R2, R2, 0xfffffffe, RZ, 0xc0, !PT ;  /* 0xfffffffe02027812 */ /* 0x004fc800078ec0ff */
[----:B------:R-:W-:-:S05]  /*13760*/  @P0 LOP3.LUT R2, R2, 0x1, RZ, 0xfc, !PT ;  /* 0x0000000102020812 */ /* 0x000fca00078efcff */
[----:B------:R-:W-:Y:S02]  /*13770*/  UIADD3 UR8, UR8, 0x1c400, URZ ;  /* 0x0001c40008087890 */ /* 0x000fe4000fffe03f */
[----:B------:R-:W-:Y:S01]  /*13780*/  UIMAD UR11, UR11, 0x60, UR4 ;  /* 0x000000600b0b78a4 */ /* 0x000fe2000f8e0204 */
[----:B------:R3:W-:Y:S02]  /*13790*/  STL [R1], R2 ;  /* 0x0000000201007387 */ /* 0x0007e40000100800 */
[----:B------:R-:W-:-:S06]  /*137a0*/  UMOV UR4, 0x0 ;  /* 0x0000000000047882 */ /* 0x000fcc0000000000 */
[----:B------:R3:W-:Y:S01]  /*137b0*/  UTMALDG.4D [UR8], [UR6], desc[UR4] ;  /* 0x00000408060075b4 */ /* 0x0007e20008019000 */
[----:B------:R-:W-:Y:S02]  /*137c0*/  NOP ;  /* 0x0000000000007918 */ /* 0x000fe40000000000 */
.L_x_2480:
[----:B----4-:R-:W4:Y:S04]  /*137d0*/  LDL R0, [R1+0x4] ;  /* 0x0000040001007983 */ /* 0x010f280000100800 */
[----:B------:R-:W5:Y:S01]  /*137e0*/  LDL.LU R3, [R1+0x38] ;  /* 0x0000380001037983 */ /* 0x000f620000300800 */
[----:B------:R-:W-:Y:S05]  /*137f0*/  WARPSYNC.ALL ;  /* 0x0000000000007948 */ /* 0x000fea0003800000 */
[----:B---3--:R-:W-:Y:S01]  /*13800*/  ULDC.64 UR4, c[0x0][0x298] ;  /* 0x0000a60000047ab9 */ /* 0x008fe20000000a00 */
[----:B------:R-:W-:Y:S01]  /*13810*/  BSSY B6, `(.L_x_2485) ;  /* 0x000001c000067945 */ /* 0x000fe20003800000 */
[----:B------:R-:W-:Y:S01]  /*13820*/  BAR.SYNC.DEFER_BLOCKING 0x8, 0x180 ;  /* 0x0206000000007b1d */ /* 0x000fe20000010000 */
[----:B----4-:R-:W-:Y:S01]  /*13830*/  VIADD R0, R0, 0x18400 ;  /* 0x0001840000007836 */ /* 0x010fe20000000000 */
[----:B-----5:R-:W-:Y:S01]  /*13840*/  SHF.R.S32.HI R2, RZ, 0x1f, R3 ;  /* 0x0000001fff027819 */ /* 0x020fe20000011403 */
[----:B------:R-:W-:-:S03]  /*13850*/  IMAD.WIDE.U32 R4, R3, UR4, RZ ;  /* 0x0000000403047c25 */ /* 0x000fc6000f8e00ff */
[----:B------:R-:W-:Y:S01]  /*13860*/  LOP3.LUT P0, RZ, R0, 0x3ff, RZ, 0xc0, !PT ;  /* 0x000003ff00ff7812 */ /* 0x000fe2000780c0ff */
[----:B------:R-:W-:Y:S01]  /*13870*/  IMAD R2, R2, UR4, RZ ;  /* 0x0000000402027c24 */ /* 0x000fe2000f8e02ff */
[----:B------:R3:W-:Y:S03]  /*13880*/  STL.64 [R1+0x38], R4 ;  /* 0x0000380401007387 */ /* 0x0007e60000100a00 */
[----:B------:R-:W-:-:S04]  /*13890*/  IMAD R2, R3, UR5, R2 ;  /* 0x0000000503027c24 */ /* 0x000fc8000f8e0202 */
[----:B------:R-:W-:-:S05]  /*138a0*/  IMAD.IADD R0, R5, 0x1, R2 ;  /* 0x0000000105007824 */ /* 0x000fca00078e0202 */
[----:B------:R3:W-:Y:S01]  /*138b0*/  STL [R1+0x44], R0 ;  /* 0x0000440001007387 */ /* 0x0007e20000100800 */
[----:B------:R-:W-:Y:S05]  /*138c0*/  @!P0 BRA `(.L_x_2486) ;  /* 0x0000000000408947 */ /* 0x000fea0003800000 */
[----:B------:R-:W-:Y:S01]  /*138d0*/  MOV R2, 0x0 ;  /* 0x0000000000027802 */ /* 0x000fe20000000f00 */
[----:B------:R-:W-:Y:S01]  /*138e0*/  ULDC.64 UR6, c[0x4][0x98] ;  /* 0x0100260000067ab9 */ /* 0x000fe20000000a00 */
[----:B------:R-:W-:Y:S01]  /*138f0*/  ULDC.64 UR8, c[0x4][0xa0] ;  /* 0x0100280000087ab9 */ /* 0x000fe20000000a00 */
[----:B------:R-:W-:Y:S01]  /*13900*/  ULDC.64 UR4, c[0x4][0x20] ;  /* 0x0100080000047ab9 */ /* 0x000fe20000000a00 */
[----:B---3--:R-:W-:Y:S02]  /*13910*/  IMAD.U32 R4, RZ, RZ, UR6 ;  /* 0x00000006ff047e24 */ /* 0x008fe4000f8e00ff */
        /* <DEDUP_REMOVED lines=11> */
.L_x_2486:
[----:B------:R-:W-:Y:S05]  /*139d0*/  BSYNC B6 ;  /* 0x0000000000067941 */ /* 0x000fea0003800000 */
.L_x_2485:
[----:B---3--:R-:W3:Y:S01]  /*139e0*/  LDL.LU R0, [R1+0x44] ;  /* 0x0000440001007983 */ /* 0x008ee20000300800 */
[----:B--2---:R-:W2:Y:S01]  /*139f0*/  LDC R7, c[0x0][0x448] ;  /* 0x00011200ff077b82 */ /* 0x004ea20000000800 */
[----:B------:R-:W-:Y:S01]  /*13a00*/  ULDC.64 UR4, c[0x0][0x2d8] ;  /* 0x0000b60000047ab9 */ /* 0x000fe20000000a00 */
[----:B------:R-:W-:Y:S01]  /*13a10*/  ULDC UR6, c[0x0][0x2b8] ;  /* 0x0000ae0000067ab9 */ /* 0x000fe20000000800 */
[----:B------:R-:W3:Y:S04]  /*13a20*/  LDL.LU.64 R2, [R1+0x38] ;  /* 0x0000380001027983 */ /* 0x000ee80000300a00 */
[----:B------:R-:W4:Y:S04]  /*13a30*/  LDL R12, [R1+0x2c] ;  /* 0x00002c00010c7983 */ /* 0x000f280000100800 */
[----:B01----:R0:W5:Y:S01]  /*13a40*/  LDL R9, [R1+0x24] ;  /* 0x0000240001097983 */ /* 0x0031620000100800 */
[----:B------:R-:W1:Y:S01]  /*13a50*/  S2R R5, SR_TID.X ;  /* 0x0000000000057919 */ /* 0x000e620000002100 */
[----:B------:R-:W0:Y:S01]  /*13a60*/  S2R R6, SR_TID.X ;  /* 0x0000000000067919 */ /* 0x000e220000002100 */
[----:B-1----:R-:W-:-:S04]  /*13a70*/  LOP3.LUT R5, R5, 0x7f, RZ, 0xc0, !PT ;  /* 0x0000007f05057812 */ /* 0x002fc800078ec0ff */
[----:B------:R-:W-:Y:S01]  /*13a80*/  SHF.R.U32.HI R5, RZ, 0x3, R5 ;  /* 0x00000003ff057819 */ /* 0x000fe20000011605 */
[----:B0-----:R-:W-:-:S05]  /*13a90*/  IMAD.SHL.U32 R8, R6, 0x10, RZ ;  /* 0x0000001006087824 */ /* 0x001fca00078e00ff */
[----:B------:R-:W-:Y:S01]  /*13aa0*/  LOP3.LUT R8, R5, 0x70, R8, 0xf8, !PT ;  /* 0x0000007005087812 */ /* 0x000fe200078ef808 */
[----:B---3--:R-:W-:Y:S01]  /*13ab0*/  IMAD.MOV.U32 R3, RZ, RZ, R0 ;  /* 0x000000ffff037224 */ /* 0x008fe200078e0000 */
[----:B------:R-:W-:-:S05]  /*13ac0*/  SHF.R.S32.HI R0, RZ, 0x1f, R18 ;  /* 0x0000001fff007819 */ /* 0x000fca0000011412 */
[----:B------:R-:W-:Y:S02]  /*13ad0*/  IMAD R0, R0, UR4, RZ ;  /* 0x0000000400007c24 */ /* 0x000fe4000f8e02ff */
[----:B------:R-:W-:-:S04]  /*13ae0*/  IMAD.WIDE.U32 R2, R18, UR4, R2 ;  /* 0x0000000412027c25 */ /* 0x000fc8000f8e0002 */
[----:B------:R-:W-:Y:S01]  /*13af0*/  IMAD R0, R18, UR5, R0 ;  /* 0x0000000512007c24 */ /* 0x000fe2000f8e0200 */
[----:B------:R-:W-:Y:S02]  /*13b00*/  ULDC.64 UR4, c[0x0][0xa00] ;  /* 0x0002800000047ab9 */ /* 0x000fe40000000a00 */
[----:B------:R-:W-:Y:S01]  /*13b10*/  ISETP.NE.U32.AND P0, PT, RZ, UR4, PT ;  /* 0x00000004ff007c0c */ /* 0x000fe2000bf05070 */
[----:B------:R-:W-:Y:S01]  /*13b20*/  IMAD.IADD R3, R3, 0x1, R0 ;  /* 0x0000000103037824 */ /* 0x000fe200078e0200 */
[----:B------:R-:W-:Y:S02]  /*13b30*/  SHF.R.S32.HI R0, RZ, 0x1f, R19 ;  /* 0x0000001fff007819 */ /* 0x000fe40000011413 */
[----:B------:R-:W-:Y:S01]  /*13b40*/  ISETP.NE.AND.EX P0, PT, RZ, UR5, PT, P0 ;  /* 0x00000005ff007c0c */ /* 0x000fe2000bf05300 */
[----:B------:R-:W-:-:S03]  /*13b50*/  ULDC.64 UR4, c[0x0][0x2e0] ;  /* 0x0000b80000047ab9 */ /* 0x000fc60000000a00 */
[----:B------:R-:W-:Y:S02]  /*13b60*/  SEL R4, R0, RZ, !P0 ;  /* 0x000000ff00047207 */ /* 0x000fe40004000000 */
[----:B------:R-:W-:Y:S02]  /*13b70*/  SEL R0, R19, RZ, !P0 ;  /* 0x000000ff13007207 */ /* 0x000fe40004000000 */
[----:B--2---:R-:W-:-:S13]  /*13b80*/  ISETP.NE.AND P0, PT, R7, 0x1, PT ;  /* 0x000000010700780c */ /* 0x004fda0003f05270 */
[----:B------:R-:W0:Y:S08]  /*13b90*/  @P0 LDC R5, c[0x0][0x44c] ;  /* 0x00011300ff050b82 */ /* 0x000e300000000800 */
[----:B------:R-:W1:Y:S01]  /*13ba0*/  @P0 LDC R6, c[0x0][0x450] ;  /* 0x00011400ff060b82 */ /* 0x000e620000000800 */
[----:B------:R-:W-:Y:S02]  /*13bb0*/  IMAD R4, R4, UR4, RZ ;  /* 0x0000000404047c24 */ /* 0x000fe4000f8e02ff */
[----:B------:R-:W-:-:S04]  /*13bc0*/  IMAD.WIDE.U32 R2, R0, UR4, R2 ;  /* 0x0000000400027c25 */ /* 0x000fc8000f8e0002 */
[----:B------:R-:W-:Y:S01]  /*13bd0*/  IMAD R0, R0, UR5, R4 ;  /* 0x0000000500007c24 */ /* 0x000fe2000f8e0204 */
[----:B------:R-:W-:Y:S01]  /*13be0*/  ULDC.64 UR4, c[0x0][0x2d0] ;  /* 0x0000b40000047ab9 */ /* 0x000fe20000000a00 */
[----:B----4-:R-:W-:Y:S02]  /*13bf0*/  IMAD.IADD R4, R8, 0x1, R12 ;  /* 0x0000000108047824 */ /* 0x010fe400078e020c */
[----:B------:R-:W-:Y:S02]  /*13c00*/  IMAD.IADD R3, R3, 0x1, R0 ;  /* 0x0000000103037824 */ /* 0x000fe400078e0200 */
[----:B0-----:R-:W-:Y:S01]  /*13c10*/  @P0 IMAD.HI.U32 R5, R4, R5, RZ ;  /* 0x0000000504050227 */ /* 0x001fe200078e00ff */
[----:B------:R-:W0:Y:S03]  /*13c20*/  S2R R8, SR_TID.X ;  /* 0x0000000000087919 */ /* 0x000e260000002100 */
[----:B------:R-:W-:Y:S01]  /*13c30*/  IMAD.MOV.U32 R0, RZ, RZ, R4 ;  /* 0x000000ffff007224 */ /* 0x000fe200078e0004 */
[----:B-1----:R-:W-:-:S05]  /*13c40*/  @P0 SHF.R.U32.HI R0, RZ, R6, R5 ;  /* 0x00000006ff000219 */ /* 0x002fca0000011605 */
        /* <DEDUP_REMOVED lines=18> */
[----:B------:R-:W-:Y:S02]  /*13d70*/  LOP3.LUT R8, R8, 0x7f, RZ, 0xc0, !PT ;  /* 0x0000007f08087812 */ /* 0x000fe400078ec0ff */
[----:B------:R-:W-:Y:S02]  /*13d80*/  ISETP.GE.AND P0, PT, R10, UR6, PT ;  /* 0x000000060a007c0c */ /* 0x000fe4000bf06270 */
[----:B------:R-:W-:-:S02]  /*13d90*/  LEA.HI.X R2, R2, UR5, R4, 0x1, P1 ;  /* 0x0000000502027c11 */ /* 0x000fc400088f0c04 */
[----:B------:R-:W-:Y:S01]  /*13da0*/  SHF.R.U32.HI R8, RZ, 0x3, R8 ;  /* 0x00000003ff087819 */ /* 0x000fe20000011608 */
[----:B------:R-:W-:Y:S08]  /*13db0*/  BRA.DIV UR4, `(.L_x_2487) ;  /* 0x0000004204c47947 */ /* 0x000ff0000b800000 */
[----:B------:R-:W2:Y:S04]  /*13dc0*/  LDL.LU R6, [R1+0x30] ;  /* 0x0000300001067983 */ /* 0x000ea80000300800 */
[----:B------:R-:W3:Y:S01]  /*13dd0*/  LDL.LU R11, [R1+0x2c] ;  /* 0x00002c00010b7983 */ /* 0x000ee20000300800 */
[----:B--2---:R-:W-:-:S03]  /*13de0*/  IMAD R4, R6, R7, RZ ;  /* 0x0000000706047224 */ /* 0x004fc600078e02ff */
[----:B------:R-:W0:Y:S01]  /*13df0*/  SHFL.IDX PT, R7, R0, RZ, 0x181f ;  /* 0x00181fff00077589 */ /* 0x000e2200000e0000 */
[----:B---3--:R-:W-:-:S03]  /*13e00*/  IMAD.IADD R3, R8, 0x1, R11 ;  /* 0x0000000108037824 */ /* 0x008fc600078e020b */
[----:B------:R-:W1:Y:S01]  /*13e10*/  SHFL.IDX PT, R6, R2, RZ, 0x181f ;  /* 0x00181fff02067589 */ /* 0x000e6200000e0000 */
[C---:B------:R-:W-:Y:S01]  /*13e20*/  VIADD R5, R3.reuse, 0x10 ;  /* 0x0000001003057836 */ /* 0x040fe20000000000 */
        /* <DEDUP_REMOVED lines=63> */
.L_x_2606:
        /* <DEDUP_REMOVED lines=11> */
.L_x_2488:
        /* <DEDUP_REMOVED lines=19> */
.L_x_2607:
[----:B------:R-:W-:Y:S05]  /*14400*/  BSYNC B0 ;  /* 0x0000000000007941 */ /* 0x000fea0003800000 */
.L_x_2489:
[----:B0-----:R-:W2:Y:S01]  /*14410*/  LDL R2, [R1] ;  /* 0x0000000001027983 */ /* 0x001ea20000100800 */
        /* <DEDUP_REMOVED lines=15> */
.L_x_2608:
[----:B------:R-:W-:Y:S05]  /*14510*/  BSYNC B1 ;  /* 0x0000000000017941 */ /* 0x000fea0003800000 */
.L_x_2493:
        /* <DEDUP_REMOVED lines=9> */
.L_x_2496:
[----:B------:R-:W-:Y:S05]  /*145b0*/  BSYNC B1 ;  /* 0x0000000000017941 */ /* 0x000fea0003800000 */
.L_x_2495:
[----:B------:R-:W2:Y:S04]  /*145c0*/  LDL R5, [R1+0x4] ;  /* 0x0000040001057983 */ /* 0x000ea80000100800 */
[----:B0-----:R-:W2:Y:S04]  /*145d0*/  LDL R0, [R1+0x8] ;  /* 0x0000080001007983 */ /* 0x001ea80000100800 */
[----:B------:R-:W3:Y:S04]  /*145e0*/  LDL R4, [R1+0x18] ;  /* 0x0000180001047983 */ /* 0x000ee80000100800 */
[----:B------:R-:W3:Y:S01]  /*145f0*/  LDL.LU R3, [R1+0x28] ;  /* 0x0000280001037983 */ /* 0x000ee20000300800 */
        /* <DEDUP_REMOVED lines=10> */
.L_x_2497:
        /* <DEDUP_REMOVED lines=15> */
.L_x_2498:
        /* <DEDUP_REMOVED lines=15> */
.L_x_2499:
        /* <DEDUP_REMOVED lines=15> */
.L_x_2500:
        /* <DEDUP_REMOVED lines=10> */
.L_x_2492:
[----:B------:R-:W-:Y:S05]  /*14a10*/  BSYNC B0 ;  /* 0x0000000000007941 */ /* 0x000fea0003800000 */
.L_x_2491:
[----:B------:R-:W2:Y:S04]  /*14a20*/  LDL R4, [R1+0x20] ;  /* 0x0000200001047983 */ /* 0x000ea80000100800 */
[----:B------:R-:W3:Y:S01]  /*14a30*/  LDL R5, [R1+0x1c] ;  /* 0x00001c0001057983 */ /* 0x000ee20000100800 */
[----:B------:R-:W-:Y:S01]  /*14a40*/  BSSY B0, `(.L_x_2501) ;  /* 0x00001ff000007945 */ /* 0x000fe20003800000 */
[----:B--2---:R-:W-:-:S05]  /*14a50*/  VIADD R0, R4, 0xfffffffe ;  /* 0xfffffffe04007836 */ /* 0x004fca0000000000 */
[----:B---3--:R-:W-:-:S13]  /*14a60*/  ISETP.GE.AND P0, PT, R0, R5, PT ;  /* 0x000000050000720c */ /* 0x008fda0003f06270 */
[----:B------:R-:W-:Y:S05]  /*14a70*/  @!P0 BRA `(.L_x_2502) ;  /* 0x0000001c00ec8947 */ /* 0x000fea0003800000 */
[----:B------:R-:W-:Y:S01]  /*14a80*/  IMAD.MOV R2, RZ, RZ, -R4 ;  /* 0x000000ffff027224 */ /* 0x000fe200078e0a04 */
[----:B------:R-:W-:Y:S01]  /*14a90*/  LOP3.LUT R6, RZ, R5, RZ, 0x33, !PT ;  /* 0x00000005ff067212 */ /* 0x000fe200078e33ff */
[----:B------:R-:W-:Y:S03]  /*14aa0*/  BSSY B2, `(.L_x_2503) ;  /* 0x00000ab000027945 */ /* 0x000fe60003800000 */
[----:B------:R-:W-:-:S05]  /*14ab0*/  VIADDMNMX R6, R2, 0x1, R6, !PT ;  /* 0x0000000102067846 */ /* 0x000fca0007800106 */
[----:B------:R-:W-:-:S05]  /*14ac0*/  IMAD.IADD R2, R4, 0x1, R6 ;  /* 0x0000000104027824 */ /* 0x000fca00078e0206 */
[----:B------:R-:W-:-:S04]  /*14ad0*/  LOP3.LUT R2, R2, 0x1, RZ, 0xc0, !PT ;  /* 0x0000000102027812 */ /* 0x000fc800078ec0ff */
[----:B------:R-:W-:-:S13]  /*14ae0*/  ISETP.NE.U32.AND P0, PT, R2, 0x1, PT ;  /* 0x000000010200780c */ /* 0x000fda0003f05070 */
[----:B------:R-:W-:Y:S05]  /*14af0*/  @P0 BRA `(.L_x_2504) ;  /* 0x0000000800940947 */ /* 0x000fea0003800000 */
[----:B------:R-:W2:Y:S04]  /*14b00*/  LDL R5, [R1] ;  /* 0x0000000001057983 */ /* 0x000ea80000100800 */
        /* <DEDUP_REMOVED lines=34> */
[----:B------:R1:W5:Y:S04]  /*14d30*/  LDG.E R17, desc[UR40][R4.64] ;  /* 0x0000002804117981 */ /* 0x000368000c1e1900 */
.L_x_2507:
[----:B------:R-:W2:Y:S01]  /*14d40*/  LDL R2, [R1+0x4] ;  /* 0x0000040001027983 */ /* 0x000ea20000100800 */
        /* <DEDUP_REMOVED lines=8> */
.L_x_2609:
[----:B------:R-:W-:Y:S05]  /*14dd0*/  BSYNC B3 ;  /* 0x0000000000037941 */ /* 0x000fea0003800000 */
.L_x_2508:
        /* <DEDUP_REMOVED lines=9> */
.L_x_2511:
[----:B------:R-:W-:Y:S05]  /*14e70*/  BSYNC B3 ;  /* 0x0000000000037941 */ /* 0x000fea0003800000 */
.L_x_2510:
        /* <DEDUP_REMOVED lines=14> */
.L_x_2512:
        /* <DEDUP_REMOVED lines=13> */
.L_x_2610:
[----:B------:R-:W-:Y:S05]  /*15030*/  BSYNC B3 ;  /* 0x0000000000037941 */ /* 0x000fea0003800000 */
.L_x_2513:
        /* <DEDUP_REMOVED lines=11> */
.L_x_2516:
[----:B------:R-:W-:Y:S05]  /*150f0*/  BSYNC B3 ;  /* 0x0000000000037941 */ /* 0x000fea0003800000 */
.L_x_2515:
        /* <DEDUP_REMOVED lines=11> */
.L_x_2517:
        /* <DEDUP_REMOVED lines=15> */
.L_x_2518:
        /* <DEDUP_REMOVED lines=15> */
.L_x_2519:
        /* <DEDUP_REMOVED lines=15> */
.L_x_2520:
        /* <DEDUP_REMOVED lines=10> */
.L_x_2506:
[----:B------:R-:W-:Y:S05]  /*15520*/  BSYNC B1 ;  /* 0x0000000000017941 */ /* 0x000fea0003800000 */
.L_x_2505:
[----:B------:R-:W2:Y:S02]  /*15530*/  LDL R4, [R1+0x20] ;  /* 0x0000200001047983 */ /* 0x000ea40000100800 */
[----:B--2---:R-:W-:-:S07]  /*15540*/  VIADD R0, R4, 0xfffffffd ;  /* 0xfffffffd04007836 */ /* 0x004fce0000000000 */
.L_x_2504:
[----:B------:R-:W-:Y:S05]  /*15550*/  BSYNC B2 ;  /* 0x0000000000027941 */ /* 0x000fea0003800000 */
.L_x_2503:
[----:B------:R-:W2:Y:S01]  /*15560*/  LDL.LU R2, [R1+0x20] ;  /* 0x0000200001027983 */ /* 0x000ea20000300800 */
[----:B------:R-:W-:Y:S01]  /*15570*/  VIADD R6, R6, 0xfffffffe ;  /* 0xfffffffe06067836 */ /* 0x000fe20000000000 */
[----:B--2---:R-:W-:-:S04]  /*15580*/  LOP3.LUT R2, RZ, R2, RZ, 0x33, !PT ;  /* 0x00000002ff027212 */ /* 0x004fc800078e33ff */
[----:B------:R-:W-:-:S13]  /*15590*/  ISETP.NE.AND P0, PT, R6, R2, PT ;  /* 0x000000020600720c */ /* 0x000fda0003f05270 */
[----:B------:R-:W-:Y:S05]  /*155a0*/  @!P0 BRA `(.L_x_2502) ;  /* 0x0000001400208947 */ /* 0x000fea0003800000 */
.L_x_2553:
[----:B------:R-:W2:Y:S04]  /*155b0*/  LDL R4, [R1] ;  /* 0x0000000001047983 */ /* 0x000ea80000100800 */
        /* <DEDUP_REMOVED lines=35> */
.L_x_2523:
[----:B------:R-:W2:Y:S01]  /*157f0*/  LDL R2, [R1+0x4] ;  /* 0x0000040001027983 */ /* 0x000ea20000100800 */
        /* <DEDUP_REMOVED lines=8> */
.L_x_2611:
[----:B------:R-:W-:Y:S05]  /*15880*/  BSYNC B2 ;  /* 0x0000000000027941 */ /* 0x000fea0003800000 */
.L_x_2524:
        /* <DEDUP_REMOVED lines=9> */
.L_x_2527:
[----:B------:R-:W-:Y:S05]  /*15920*/  BSYNC B2 ;  /* 0x0000000000027941 */ /* 0x000fea0003800000 */
.L_x_2526:
        /* <DEDUP_REMOVED lines=13> */
.L_x_2528:
        /* <DEDUP_REMOVED lines=13> */
.L_x_2612:
[----:B------:R-:W-:Y:S05]  /*15ad0*/  BSYNC B2 ;  /* 0x0000000000027941 */ /* 0x000fea0003800000 */
.L_x_2529:
        /* <DEDUP_REMOVED lines=11> */
.L_x_2532:
[----:B------:R-:W-:Y:S05]  /*15b90*/  BSYNC B2 ;  /* 0x0000000000027941 */ /* 0x000fea0003800000 */
.L_x_2531:
        /* <DEDUP_REMOVED lines=10> */
.L_x_2533:
        /* <DEDUP_REMOVED lines=15> */
.L_x_2534:
        /* <DEDUP_REMOVED lines=15> */
.L_x_2535:
        /* <DEDUP_REMOVED lines=15> */
.L_x_2536:
        /* <DEDUP_REMOVED lines=10> */
.L_x_2522:
[----:B------:R-:W-:Y:S05]  /*15fb0*/  BSYNC B1 ;  /* 0x0000000000017941 */ /* 0x000fea0003800000 */
.L_x_2521:
[----:B------:R-:W2:Y:S01]  /*15fc0*/  LDL R5, [R1] ;  /* 0x0000000001057983 */ /* 0x000ea20000100800 */
[----:B------:R-:W-:Y:S01]  /*15fd0*/  VIADD R7, R7, 0x1 ;  /* 0x0000000107077836 */ /* 0x000fe20000000000 */
[----:B------:R-:W-:Y:S04]  /*15fe0*/  BSSY B1, `(.L_x_2537) ;  /* 0x00000a0000017945 */ /* 0x000fe80003800000 */
[----:B------:R-:W-:-:S04]  /*15ff0*/  ISETP.NE.AND P0, PT, R7, 0x2, PT ;  /* 0x000000020700780c */ /* 0x000fc80003f05270 */
[----:B------:R-:W-:Y:S02]  /*16000*/  SEL R2, RZ, 0x1, P0 ;  /* 0x00000001ff027807 */ /* 0x000fe40000000000 */
[----:B------:R-:W-:Y:S02]  /*16010*/  SEL R9, R7, RZ, P0 ;  /* 0x000000ff07097207 */ /* 0x000fe40000000000 */
[----:B-----5:R-:W-:Y:S01]  /*16020*/  LOP3.LUT R8, R6, R2, RZ, 0x3c, !PT ;  /* 0x0000000206087212 */ /* 0x020fe200078e3cff */
[----:B------:R-:W-:-:S04]  /*16030*/  VIADD R6, R0, 0xffffffff ;  /* 0xffffffff00067836 */ /* 0x000fc80000000000 */
[----:B------:R0:W-:Y:S04]  /*16040*/  STL [R1+0x10], R8 ;  /* 0x0000100801007387 */ /* 0x0001e80000100800 */
[----:B------:R0:W-:Y:S01]  /*16050*/  STL [R1+0x8], R9 ;  /* 0x0000080901007387 */ /* 0x0001e20000100800 */
[----:B--2---:R-:W-:-:S13]  /*16060*/  LOP3.LUT P2, RZ, R5, 0x1, RZ, 0xc0, !PT ;  /* 0x0000000105ff7812 */ /* 0x004fda000784c0ff */
[----:B0-----:R-:W-:Y:S05]  /*16070*/  @!P2 BRA `(.L_x_2538) ;  /* 0x000000080058a947 */ /* 0x001fea0003800000 */
        /* <DEDUP_REMOVED lines=24> */
.L_x_2539:
[----:B------:R-:W2:Y:S01]  /*16200*/  LDL R2, [R1+0x4] ;  /* 0x0000040001027983 */ /* 0x000ea20000100800 */
        /* <DEDUP_REMOVED lines=8> */
.L_x_2613:
[----:B------:R-:W-:Y:S05]  /*16290*/  BSYNC B2 ;  /* 0x0000000000027941 */ /* 0x000fea0003800000 */
.L_x_2540:
        /* <DEDUP_REMOVED lines=9> */
.L_x_2543:
[----:B------:R-:W-:Y:S05]  /*16330*/  BSYNC B2 ;  /* 0x0000000000027941 */ /* 0x000fea0003800000 */
.L_x_2542:
        /* <DEDUP_REMOVED lines=14> */
.L_x_2544:
        /* <DEDUP_REMOVED lines=13> */
.L_x_2614:
[----:B------:R-:W-:Y:S05]  /*164f0*/  BSYNC B2 ;  /* 0x0000000000027941 */ /* 0x000fea0003800000 */
.L_x_2545:
        /* <DEDUP_REMOVED lines=11> */
.L_x_2548:
[----:B------:R-:W-:Y:S05]  /*165b0*/  BSYNC B2 ;  /* 0x0000000000027941 */ /* 0x000fea0003800000 */
.L_x_2547:
        /* <DEDUP_REMOVED lines=11> */
.L_x_2549:
        /* <DEDUP_REMOVED lines=15> */
.L_x_2550:
        /* <DEDUP_REMOVED lines=15> */
.L_x_2551:
        /* <DEDUP_REMOVED lines=15> */
.L_x_2552:
        /* <DEDUP_REMOVED lines=10> */
.L_x_2538:
[----:B------:R-:W-:Y:S05]  /*169e0*/  BSYNC B1 ;  /* 0x0000000000017941 */ /* 0x000fea0003800000 */
.L_x_2537:
[----:B------:R-:W2:Y:S01]  /*169f0*/  LDL R5, [R1+0x1c] ;  /* 0x00001c0001057983 */ /* 0x000ea20000100800 */
[----:B------:R-:W-:Y:S01]  /*16a00*/  VIADD R0, R0, 0xfffffffe ;  /* 0xfffffffe00007836 */ /* 0x000fe20000000000 */
[----:B--2---:R-:W-:-:S13]  /*16a10*/  ISETP.GT.AND P0, PT, R6, R5, PT ;  /* 0x000000050600720c */ /* 0x004fda0003f04270 */
[----:B------:R-:W-:Y:S05]  /*16a20*/  @P0 BRA `(.L_x_2553) ;  /* 0xffffffe800e00947 */ /* 0x000fea000383ffff */
.L_x_2502:
[----:B------:R-:W-:Y:S05]  /*16a30*/  BSYNC B0 ;  /* 0x0000000000007941 */ /* 0x000fea0003800000 */
.L_x_2501:
        /* <DEDUP_REMOVED lines=24> */
.L_x_2555:
[----:B------:R-:W-:Y:S05]  /*16bc0*/  BSYNC B0 ;  /* 0x0000000000007941 */ /* 0x000fea0003800000 */
.L_x_2554:
[----:B------:R-:W-:-:S05]  /*16bd0*/  SEL R0, R0, RZ, P0 ;  /* 0x000000ff00007207 */ /* 0x000fca0000000000 */
[----:B------:R3:W-:Y:S02]  /*16be0*/  STL [R1+0x8], R0 ;  /* 0x0000080001007387 */ /* 0x0007e40000100800 */
.L_x_2473:
[----:B------:R-:W-:Y:S05]  /*16bf0*/  BSYNC B7 ;  /* 0x0000000000077941 */ /* 0x000fea0003800000 */
.L_x_2471:
[----:B---3--:R-:W3:Y:S02]  /*16c00*/  LDL R0, [R1] ;  /* 0x0000000001007983 */ /* 0x008ee40000100800 */
        /* <DEDUP_REMOVED lines=12> */
.L_x_2556:
[----:B------:R-:W3:Y:S01]  /*16cd0*/  S2R R0, SR_TID.X ;  /* 0x0000000000007919 */ /* 0x000ee20000002100 */
[----:B------:R-:W-:Y:S01]  /*16ce0*/  UMOV UR4, 0xffffffff ;  /* 0xffffffff00047882 */ /* 0x000fe20000000000 */
[----:B---3--:R-:W-:-:S04]  /*16cf0*/  LOP3.LUT R4, R0, 0x1f, RZ, 0xc0, !PT ;  /* 0x0000001f00047812 */ /* 0x008fc800078ec0ff */
[----:B------:R-:W-:Y:S01]  /*16d00*/  ISETP.NE.AND P0, PT, R4, 0x1f, PT ;  /* 0x0000001f0400780c */ /* 0x000fe20003f05270 */
[----:B------:R-:W-:-:S12]  /*16d10*/  BRA.DIV UR4, `(.L_x_2558) ;  /* 0x0000002204247947 */ /* 0x000fd8000b800000 */
[----:B------:R-:W-:Y:S01]  /*16d20*/  IMAD.IADD R5, R19, 0x1, R4 ;  /* 0x0000000113057824 */ /* 0x000fe200078e0204 */
[----:B------:R-:W-:-:S04]  /*16d30*/  ULDC UR4, c[0x0][0xc3c] ;  /* 0x00030f0000047ab9 */ /* 0x000fc80000000800 */
[----:B------:R-:W-:-:S13]  /*16d40*/  ISETP.GE.OR P1, PT, R5, UR4, !P0 ;  /* 0x0000000405007c0c */ /* 0x000fda000c726670 */
[----:B-1----:R-:W1:Y:S02]  /*16d50*/  @!P1 LDC.64 R2, c[0x0][0xc80] ;  /* 0x00032000ff029b82 */ /* 0x002e640000000a00 */
[----:B-1----:R-:W-:-:S06]  /*16d60*/  @!P1 IMAD.WIDE R2, R5, 0x4, R2 ;  /* 0x0000000405029825 */ /* 0x002fcc00078e0202 */
[----:B------:R1:W3:Y:S01]  /*16d70*/  @!P1 LDG.E R3, desc[UR40][R2.64] ;  /* 0x0000002802039981 */ /* 0x0002e2000c1e1900 */
[C---:B------:R-:W-:Y:S02]  /*16d80*/  ISETP.GE.U32.AND P2, PT, R4.reuse, 0x2, PT ;  /* 0x000000020400780c */ /* 0x040fe40003f46070 */
[C---:B------:R-:W-:Y:S01]  /*16d90*/  ISETP.GE.U32.AND P3, PT, R4.reuse, 0x4, PT ;  /* 0x000000040400780c */ /* 0x040fe20003f66070 */
[----:B------:R-:W-:Y:S01]  /*16da0*/  SHFL.IDX PT, R0, R16, RZ, 0x1f ;  /* 0x00001fff10007589 */ /* 0x000fe200000e0000 */
[C---:B------:R-:W-:Y:S02]  /*16db0*/  ISETP.GE.U32.AND P4, PT, R4.reuse, 0x8, PT ;  /* 0x000000080400780c */ /* 0x040fe40003f86070 */
[C---:B------:R-:W-:Y:S01]  /*16dc0*/  ISETP.GE.U32.AND P5, PT, R4.reuse, 0x10, PT ;  /* 0x000000100400780c */ /* 0x040fe20003fa6070 */
[----:B-1----:R-:W-:Y:S02]  /*16dd0*/  IMAD.MOV.U32 R2, RZ, RZ, RZ ;  /* 0x000000ffff027224 */ /* 0x002fe400078e00ff */
[----:B---3--:R-:W-:Y:S01]  /*16de0*/  @!P1 IMAD.MOV.U32 R2, RZ, RZ, R3 ;  /* 0x000000ffff029224 */ /* 0x008fe200078e0003 */
[----:B------:R-:W-:-:S04]  /*16df0*/  ISETP.NE.AND P1, PT, R4, RZ, PT ;  /* 0x000000ff0400720c */ /* 0x000fc80003f25270 */
[----:B------:R-:W1:Y:S02]  /*16e00*/  SHFL.UP PT, R14, R2, 0x1, RZ ;  /* 0x04200000020e7989 */ /* 0x000e6400000e00ff */
[----:B-1----:R-:W-:-:S05]  /*16e10*/  SEL R5, R14, RZ, P1 ;  /* 0x000000ff0e057207 */ /* 0x002fca0000800000 */
[----:B------:R-:W-:Y:S02]  /*16e20*/  IMAD.IADD R3, R2, 0x1, R5 ;  /* 0x0000000102037824 */ /* 0x000fe400078e0205 */
[----:B------:R-:W-:Y:S04]  /*16e30*/  SHFL.IDX PT, R5, R16, 0x1, 0x1f ;  /* 0x00201f0010057f89 */ /* 0x000fe800000e0000 */
        /* <DEDUP_REMOVED lines=12> */
[----:B------:R1:W3:Y:S02]  /*16f00*/  SHFL.IDX PT, R14, R3, 0x1f, 0x1f ;  /* 0x03e01f00030e7f89 */ /* 0x0002e400000e0000 */
.L_x_2624:
[----:B------:R-:W-:Y:S02]  /*16f10*/  ULDC UR4, c[0x0][0xc38] ;  /* 0x00030e0000047ab9 */ /* 0x000fe40000000800 */
[----:B------:R-:W-:-:S04]  /*16f20*/  IMAD.U32 R4, RZ, RZ, UR4 ;  /* 0x00000004ff047e24 */ /* 0x000fc8000f8e00ff */
[----:B---3--:R-:W-:-:S04]  /*16f30*/  IMAD R14, R14, R4, RZ ;  /* 0x000000040e0e7224 */ /* 0x008fc800078e02ff */
[----:B------:R-:W-:-:S05]  /*16f40*/  IMAD.IADD R5, R5, 0x1, R14 ;  /* 0x0000000105057824 */ /* 0x000fca00078e020e */
[----:B------:R-:W-:-:S13]  /*16f50*/  ISETP.GT.AND P6, PT, R5, R0, PT ;  /* 0x000000000500720c */ /* 0x000fda0003fc4270 */
[----:B------:R-:W-:Y:S05]  /*16f60*/  @P6 BRA `(.L_x_2559) ;  /* 0x00000000009c6947 */ /* 0x000fea0003800000 */
.L_x_2564:
[----:B------:R-:W3:Y:S01]  /*16f70*/  LDC R4, c[0x0][0xc3c] ;  /* 0x00030f00ff047b82 */ /* 0x000ee20000000800 */
[----:B------:R-:W-:-:S05]  /*16f80*/  VIADD R19, R19, 0x1f ;  /* 0x0000001f13137836 */ /* 0x000fca0000000000 */
[----:B---3--:R-:W-:-:S13]  /*16f90*/  ISETP.GE.AND P6, PT, R19, R4, PT ;  /* 0x000000041300720c */ /* 0x008fda0003fc6270 */
[----:B0-----:R-:W-:Y:S05]  /*16fa0*/  @P6 BRA `(.L_x_2560) ;  /* 0x0000000400d06947 */ /* 0x001fea0003800000 */
[----:B------:R-:W3:Y:S01]  /*16fb0*/  S2R R2, SR_TID.X ;  /* 0x0000000000027919 */ /* 0x000ee20000002100 */
[----:B------:R-:W-:Y:S01]  /*16fc0*/  BSSY B0, `(.L_x_2561) ;  /* 0x0000009000007945 */ /* 0x000fe20003800000 */
[----:B---3--:R-:W-:-:S05]  /*16fd0*/  LOP3.LUT R2, R2, 0x1f, RZ, 0xc0, !PT ;  /* 0x0000001f02027812 */ /* 0x008fca00078ec0ff */
[----:B0-2---:R-:W-:Y:S02]  /*16fe0*/  IMAD.IADD R7, R19, 0x1, R2 ;  /* 0x0000000113077824 */ /* 0x005fe400078e0202 */
[----:B------:R-:W-:-:S03]  /*16ff0*/  IMAD.MOV.U32 R2, RZ, RZ, RZ ;  /* 0x000000ffff027224 */ /* 0x000fc600078e00ff */
[----:B------:R-:W-:-:S13]  /*17000*/  ISETP.GE.OR P6, PT, R7, R4, !P0 ;  /* 0x000000040700720c */ /* 0x000fda00047c6670 */
[----:B------:R-:W-:Y:S05]  /*17010*/  @P6 BRA `(.L_x_2562) ;  /* 0x00000000000c6947 */ /* 0x000fea0003800000 */
[----:B-1----:R-:W0:Y:S02]  /*17020*/  LDC.64 R2, c[0x0][0xc80] ;  /* 0x00032000ff027b82 */ /* 0x002e240000000a00 */
[----:B0-----:R-:W-:-:S06]  /*17030*/  IMAD.WIDE R2, R7, 0x4, R2 ;  /* 0x0000000407027825 */ /* 0x001fcc00078e0202 */
[----:B------:R0:W5:Y:S02]  /*17040*/  LDG.E R2, desc[UR40][R2.64] ;  /* 0x0000002802027981 */ /* 0x000164000c1e1900 */
.L_x_2562:
[----:B------:R-:W-:Y:S05]  /*17050*/  BSYNC B0 ;  /* 0x0000000000007941 */ /* 0x000fea0003800000 */
.L_x_2561:
[----:B------:R-:W-:-:S03]  /*17060*/  UMOV UR4, 0xffffffff ;  /* 0xffffffff00047882 */ /* 0x000fc60000000000 */
[----:B------:R-:W-:Y:S05]  /*17070*/  BRA.DIV UR4, `(.L_x_2563) ;  /* 0x0000002204707947 */ /* 0x000fea000b800000 */
[----:B-----5:R-:W2:Y:S02]  /*17080*/  SHFL.UP PT, R14, R2, 0x1, RZ ;  /* 0x04200000020e7989 */ /* 0x020ea400000e00ff */
[----:B--2---:R-:W-:-:S05]  /*17090*/  SEL R13, R14, RZ, P1 ;  /* 0x000000ff0e0d7207 */ /* 0x004fca0000800000 */
[----:B------:R-:W-:-:S05]  /*170a0*/  IMAD.IADD R13, R2, 0x1, R13 ;  /* 0x00000001020d7824 */ /* 0x000fca00078e020d */
[----:B------:R-:W2:Y:S02]  /*170b0*/  SHFL.UP PT, R14, R13, 0x2, RZ ;  /* 0x044000000d0e7989 */ /* 0x000ea400000e00ff */
[----:B--2---:R-:W-:-:S05]  /*170c0*/  SEL R4, R14, RZ, P2 ;  /* 0x000000ff0e047207 */ /* 0x004fca0001000000 */
[----:B------:R-:W-:-:S05]  /*170d0*/  IMAD.IADD R4, R13, 0x1, R4 ;  /* 0x000000010d047824 */ /* 0x000fca00078e0204 */
[----:B------:R-:W0:Y:S02]  /*170e0*/  SHFL.UP PT, R14, R4, 0x4, RZ ;  /* 0x04800000040e7989 */ /* 0x000e2400000e00ff */
[----:B01----:R-:W-:-:S05]  /*170f0*/  SEL R3, R14, RZ, P3 ;  /* 0x000000ff0e037207 */ /* 0x003fca0001800000 */
        /* <DEDUP_REMOVED lines=8> */
.L_x_2632:
[----:B------:R-:W-:Y:S02]  /*17180*/  ULDC UR4, c[0x0][0xc38] ;  /* 0x00030e0000047ab9 */ /* 0x000fe40000000800 */
[----:B------:R-:W-:-:S04]  /*17190*/  IMAD.U32 R4, RZ, RZ, UR4 ;  /* 0x00000004ff047e24 */ /* 0x000fc8000f8e00ff */
[----:B-1----:R-:W-:-:S04]  /*171a0*/  IMAD R14, R14, R4, RZ ;  /* 0x000000040e0e7224 */ /* 0x002fc800078e02ff */
[----:B------:R-:W-:-:S05]  /*171b0*/  IMAD.IADD R5, R14, 0x1, R5 ;  /* 0x000000010e057824 */ /* 0x000fca00078e0205 */
[----:B------:R-:W-:-:S13]  /*171c0*/  ISETP.GT.AND P6, PT, R5, R0, PT ;  /* 0x000000000500720c */ /* 0x000fda0003fc4270 */
[----:B------:R-:W-:Y:S05]  /*171d0*/  @!P6 BRA `(.L_x_2564) ;  /* 0xfffffffc0064e947 */ /* 0x000fea000383ffff */
.L_x_2559:
[----:B------:R-:W-:Y:S01]  /*171e0*/  IMAD.IADD R16, R5, 0x1, -R14 ;  /* 0x0000000105107824 */ /* 0x000fe200078e0a0e */
[----:B------:R-:W-:-:S03]  /*171f0*/  UMOV UR4, 0xffffffff ;  /* 0xffffffff00047882 */ /* 0x000fc60000000000 */
[----:B------:R-:W-:-:S05]  /*17200*/  IMAD R5, R3, R4, R16 ;  /* 0x0000000403057224 */ /* 0x000fca00078e0210 */
[----:B------:R-:W-:Y:S01]  /*17210*/  ISETP.GT.AND P6, PT, R5, R0, PT ;  /* 0x000000000500720c */ /* 0x000fe20003fc4270 */
[----:B------:R-:W-:-:S12]  /*17220*/  BRA.DIV UR4, `(.L_x_2565) ;  /* 0x0000002204c07947 */ /* 0x000fd8000b800000 */
[----:B------:R-:W-:-:S04]  /*17230*/  VOTE.ANY R5, PT, !P6 ;  /* 0x0000000000057806 */ /* 0x000fc800070e0100 */
[----:B------:R-:W3:Y:S02]  /*17240*/  POPC R6, R5 ;  /* 0x0000000500067309 */ /* 0x000ee40000000000 */
[----:B---3--:R3:W4:Y:S02]  /*17250*/  SHFL.IDX PT, R17, R2, R6, 0x1f ;  /* 0x00001f0602117589 */ /* 0x00872400000e0000 */
.L_x_2636:
[----:B------:R-:W-:Y:S01]  /*17260*/  ISETP.NE.AND P0, PT, R5, RZ, PT ;  /* 0x000000ff0500720c */ /* 0x000fe20003f05270 */
[----:B------:R-:W-:-:S12]  /*17270*/  IMAD.MOV.U32 R5, RZ, RZ, RZ ;  /* 0x000000ffff057224 */ /* 0x000fd800078e00ff */
[----:B------:R-:W-:Y:S05]  /*17280*/  @!P0 BRA `(.L_x_2566) ;  /* 0x0000000000108947 */ /* 0x000fea0003800000 */
[----:B------:R-:W-:Y:S01]  /*17290*/  UMOV UR4, 0xffffffff ;  /* 0xffffffff00047882 */ /* 0x000fe20000000000 */
[----:B------:R-:W-:Y:S02]  /*172a0*/  VIADD R12, R6, 0xffffffff ;  /* 0xffffffff060c7836 */ /* 0x000fe40000000000 */
[----:B------:R-:W-:Y:S05]  /*172b0*/  BRA.DIV UR4, `(.L_x_2567) ;  /* 0x0000002204e47947 */ /* 0x000fea000b800000 */
[----:B------:R0:W0:Y:S02]  /*172c0*/  SHFL.IDX PT, R5, R3, R12, 0x1f ;  /* 0x00001f0c03057589 */ /* 0x00002400000e0000 */
.L_x_2566:
[----:B01-3--:R-:W0:Y:S01]  /*172d0*/  LDC.64 R2, c[0x0][0xc90] ;  /* 0x00032400ff027b82 */ /* 0x00be220000000a00 */
[----:B------:R-:W-:-:S04]  /*172e0*/  IMAD.IADD R19, R6, 0x1, R19 ;  /* 0x0000000106137824 */ /* 0x000fc800078e0213 */
[----:B0-----:R-:W-:-:S05]  /*172f0*/  IMAD.WIDE R2, R19, 0x4, R2 ;  /* 0x0000000413027825 */ /* 0x001fca00078e0202 */
[----:B--2---:R-:W4:Y:S01]  /*17300*/  LDG.E R7, desc[UR40][R2.64] ;  /* 0x0000002802077981 */ /* 0x004f22000c1e1900 */
[----:B------:R-:W-:-:S04]  /*17310*/  IMAD R16, R5, R4, R16 ;  /* 0x0000000405107224 */ /* 0x000fc800078e0210 */
[----:B------:R-:W-:Y:S02]  /*17320*/  IMAD.IADD R0, R0, 0x1, -R16 ;  /* 0x0000000100007824 */ /* 0x000fe400078e0a10 */
[----:B----4-:R-:W-:-:S05]  /*17330*/  IMAD R6, R17, R7, RZ ;  /* 0x0000000711067224 */ /* 0x010fca00078e02ff */
[----:B-----5:R-:W-:-:S04]  /*17340*/  IABS R8, R6 ;  /* 0x0000000600087213 */ /* 0x020fc80000000000 */
[----:B------:R-:W0:Y:S08]  /*17350*/  I2F.RP R2, R8 ;  /* 0x0000000800027306 */ /* 0x000e300000209400 */
[----:B0-----:R-:W0:Y:S02]  /*17360*/  MUFU.RCP R2, R2 ;  /* 0x0000000200027308 */ /* 0x001e240000001000 */
[----:B0-----:R-:W-:-:S06]  /*17370*/  VIADD R2, R2, 0xffffffe ;  /* 0x0ffffffe02027836 */ /* 0x001fcc0000000000 */
[----:B------:R-:W0:Y:S02]  /*17380*/  F2I.FTZ.U32.TRUNC.NTZ R3, R2 ;  /* 0x0000000200037305 */ /* 0x000e24000021f000 */
[----:B0-----:R-:W-:-:S04]  /*17390*/  IMAD.MOV R2, RZ, RZ, -R3 ;  /* 0x000000ffff027224 */ /* 0x001fc800078e0a03 */
[----:B------:R-:W-:Y:S02]  /*173a0*/  IMAD R5, R2, R8, RZ ;  /* 0x0000000802057224 */ /* 0x000fe400078e02ff */
[----:B------:R-:W-:-:S04]  /*173b0*/  IMAD.MOV.U32 R2, RZ, RZ, RZ ;  /* 0x000000ffff027224 */ /* 0x000fc800078e00ff */
[----:B------:R-:W-:Y:S01]  /*173c0*/  IMAD.HI.U32 R2, R3, R5, R2 ;  /* 0x0000000503027227 */ /* 0x000fe200078e0002 */
[----:B------:R-:W-:Y:S02]  /*173d0*/  IABS R3, R0 ;  /* 0x0000000000037213 */ /* 0x000fe40000000000 */
[----:B------:R-:W-:-:S03]  /*173e0*/  IABS R5, R6 ;  /* 0x0000000600057213 */ /* 0x000fc60000000000 */
[----:B------:R-:W-:-:S04]  /*173f0*/  IMAD.HI.U32 R2, R2, R3, RZ ;  /* 0x0000000302027227 */ /* 0x000fc800078e00ff */
[----:B------:R-:W-:-:S04]  /*17400*/  IMAD.MOV R5, RZ, RZ, -R5 ;  /* 0x000000ffff057224 */ /* 0x000fc800078e0a05 */
        /* <DEDUP_REMOVED lines=15> */
[----:B------:R-:W-:Y:S01]  /*17500*/  VIADDMNMX R4, R3, R4, R7, PT ;  /* 0x0000000403047246 */ /* 0x000fe20003800107 */
[----:B------:R-:W-:-:S03]  /*17510*/  IMAD.IADD R5, R0, 0x1, R5 ;  /* 0x0000000100057824 */ /* 0x000fc600078e0205 */
[----:B------:R-:W-:-:S04]  /*17520*/  IABS R7, R4 ;  /* 0x0000000400077213 */ /* 0x000fc80000000000 */
        /* <DEDUP_REMOVED lines=22> */
[----:B------:R-:W-:Y:S01]  /*17690*/  @!P1 LOP3.LUT R2, RZ, R4, RZ, 0x33, !PT ;  /* 0x00000004ff029212 */ /* 0x000fe200078e33ff */
[----:B------:R-:W-:-:S04]  /*176a0*/  IMAD.MOV R4, RZ, RZ, -R4 ;  /* 0x000000ffff047224 */ /* 0x000fc800078e0a04 */
[----:B------:R-:W-:Y:S01]  /*176b0*/  IMAD R18, R2, R4, R5 ;  /* 0x0000000402127224 */ /* 0x000fe200078e0205 */
[----:B------:R-:W-:-:S05]  /*176c0*/  LOP3.LUT R2, RZ, R2, RZ, 0x33, !PT ;  /* 0x00000002ff027212 */ /* 0x000fca00078e33ff */
[----:B------:R-:W-:Y:S01]  /*176d0*/  IMAD.IADD R17, R17, 0x1, R2 ;  /* 0x0000000111117824 */ /* 0x000fe200078e0202 */
[----:B------:R-:W-:Y:S06]  /*176e0*/  BRA `(.L_x_2568) ;  /* 0x00000000001c7947 */ /* 0x000fec0003800000 */
.L_x_2560:
[----:B------:R-:W-:Y:S01]  /*176f0*/  UMOV UR4, URZ ;  /* 0x0000003f00047c82 */ /* 0x000fe20008000000 */
[----:B------:R-:W-:Y:S01]  /*17700*/  UMOV UR5, URZ ;  /* 0x0000003f00057c82 */ /* 0x000fe20008000000 */
[----:B------:R-:W-:Y:S01]  /*17710*/  ULDC UR6, c[0x0][0xc3c] ;  /* 0x00030f0000067ab9 */ /* 0x000fe20000000800 */
[----:B------:R-:W-:Y:S02]  /*17720*/  IMAD.MOV.U32 R16, RZ, RZ, R0 ;  /* 0x000000ffff107224 */ /* 0x000fe400078e0000 */
[----:B------:R-:W-:Y:S02]  /*17730*/  IMAD.U32 R17, RZ, RZ, UR4 ;  /* 0x00000004ff117e24 */ /* 0x000fe4000f8e00ff */
[----:B------:R-:W-:Y:S02]  /*17740*/  IMAD.U32 R18, RZ, RZ, UR5 ;  /* 0x00000005ff127e24 */ /* 0x000fe4000f8e00ff */
[----:B------:R-:W-:-:S07]  /*17750*/  IMAD.U32 R19, RZ, RZ, UR6 ;  /* 0x00000006ff137e24 */ /* 0x000fce000f8e00ff */
.L_x_2568:
[----:B------:R3:W4:Y:S01]  /*17760*/  LDL R2, [R1+0x4] ;  /* 0x0000040001027983 */ /* 0x0007220000100800 */
[----:B------:R-:W0:Y:S01]  /*17770*/  S2R R0, SR_TID.X ;  /* 0x0000000000007919 */ /* 0x000e220000002100 */
[----:B------:R-:W-:Y:S05]  /*17780*/  WARPSYNC.ALL ;  /* 0x0000000000007948 */ /* 0x000fea0003800000 */
[----:B0-----:R-:W-:Y:S01]  /*17790*/  LOP3.LUT R0, R0, 0x1f, RZ, 0xc0, !PT ;  /* 0x0000001f00007812 */ /* 0x001fe200078ec0ff */
[----:B------:R-:W-:Y:S03]  /*177a0*/  BAR.SYNC.DEFER_BLOCKING 0x4, 0x180 ;  /* 0x0106000000007b1d */ /* 0x000fe60000010000 */
[----:B------:R-:W-:-:S13]  /*177b0*/  ISETP.NE.AND P0, PT, R0, RZ, PT ;  /* 0x000000ff0000720c */ /* 0x000fda0003f05270 */
[----:B-1----:R-:W4:Y:S01]  /*177c0*/  @!P0 S2R R3, SR_CgaCtaId ;  /* 0x0000000000038919 */ /* 0x002f220000008800 */
[----:B------:R-:W-:-:S04]  /*177d0*/  @!P0 MOV R0, 0x400 ;  /* 0x0000040000008802 */ /* 0x000fc80000000f00 */
[----:B----4-:R-:W-:-:S05]  /*177e0*/  @!P0 LEA R2, R3, R0, 0x18 ;  /* 0x0000000003028211 */ /* 0x010fca00078ec0ff */
[----:B------:R3:W-:Y:S04]  /*177f0*/  @!P0 STS.128 [R2+0x228d0], R16 ;  /* 0x0228d01002008388 */ /* 0x0007e80000000c00 */
[----:B------:R3:W-:Y:S01]  /*17800*/  @!P0 STL [R1+0x4], R2 ;  /* 0x0000040201008387 */ /* 0x0007e20000100800 */
[----:B------:R-:W-:Y:S06]  /*17810*/  BAR.ARV 0x5, 0x180 ;  /* 0x0146000000007b1d */ /* 0x000fec0000002000 */
.L_x_2557:
[----:B------:R-:W-:Y:S02]  /*17820*/  ULDC UR4, c[0x0][0xc3c] ;  /* 0x00030f0000047ab9 */ /* 0x000fe40000000800 */
[----:B----4-:R-:W-:-:S13]  /*17830*/  ISETP.GE.AND P0, PT, R19, UR4, PT ;  /* 0x0000000413007c0c */ /* 0x010fda000bf06270 */
[----:B------:R-:W-:Y:S05]  /*17840*/  @!P0 BRA `(.L_x_2569) ;  /* 0xffffffa800f48947 */ /* 0x000fea000383ffff */
[----:B------:R-:W-:Y:S05]  /*17850*/  BSYNC B8 ;  /* 0x0000000000087941 */ /* 0x000fea0003800000 */
.L_x_2459:
[----:B---3--:R-:W3:Y:S01]  /*17860*/  LDL.LU R0, [R1+0x40] ;  /* 0x0000400001007983 */ /* 0x008ee20000300800 */
[----:B------:R-:W-:Y:S01]  /*17870*/  BSSY B0, `(.L_x_2570) ;  /* 0x000000b000007945 */ /* 0x000fe20003800000 */
[----:B------:R-:W4:Y:S01]  /*17880*/  S2R R5, SR_CgaCtaId ;  /* 0x0000000000057919 */ /* 0x000f220000008800 */
[----:B---3--:R-:W-:-:S05]  /*17890*/  VIADD R0, R0, 0x1 ;  /* 0x0000000100007836 */ /* 0x008fca0000000000 */
[----:B0-----:R-:W-:-:S04]  /*178a0*/  LEA.HI R2, R0, R0, RZ, 0x1 ;  /* 0x0000000000027211 */ /* 0x001fc800078f08ff */
[----:B-1----:R-:W-:-:S05]  /*178b0*/  LOP3.LUT R3, R2, 0xfffffffe, RZ, 0xc0, !PT ;  /* 0xfffffffe02037812 */ /* 0x002fca00078ec0ff */
[----:B------:R-:W-:Y:S01]  /*178c0*/  IMAD.IADD R3, R0, 0x1, -R3 ;  /* 0x0000000100037824 */ /* 0x000fe200078e0a03 */
[----:B------:R-:W-:-:S04]  /*178d0*/  MOV R0, 0x400 ;  /* 0x0000040000007802 */ /* 0x000fc80000000f00 */
[----:B----4-:R-:W-:Y:S02]  /*178e0*/  LEA R0, R5, R0, 0x18 ;  /* 0x0000000005007211 */ /* 0x010fe400078ec0ff */
[----:B------:R-:W-:-:S04]  /*178f0*/  SHF.L.U32 R3, R3, 0x1f, RZ ;  /* 0x0000001f03037819 */ /* 0x000fc800000006ff */
[----:B------:R-:W0:Y:S02]  /*17900*/  SYNCS.PHASECHK.TRANS64.TRYWAIT P0, [R0+URZ+0x22820], R3 ;  /* 0x02282003000075a7 */ /* 0x000e24000800017f */
[----:B0-----:R-:W-:Y:S05]  /*17910*/  @!P0 BRA `(.L_x_2571) ;  /* 0x0000001c00748947 */ /* 0x001fea0003800000 */
.L_x_2639:
[----:B------:R-:W-:Y:S05]  /*17920*/  BSYNC B0 ;  /* 0x0000000000007941 */ /* 0x000fea0003800000 */
.L_x_2570:
[----:B------:R-:W-:-:S03]  /*17930*/  UMOV UR4, 0xffffffff ;  /* 0xffffffff00047882 */ /* 0x000fc60000000000 */
[----:B------:R-:W-:Y:S05]  /*17940*/  BRA.DIV UR4, `(.L_x_2572) ;  /* 0x0000001e047c7947 */ /* 0x000fea000b800000 */
[----:B------:R-:W1:Y:S02]  /*17950*/  S2R R2, SR_TID.X ;  /* 0x0000000000027919 */ /* 0x000e640000002100 */
[----:B-1----:R-:W-:-:S04]  /*17960*/  SHF.R.U32.HI R2, RZ, 0x5, R2 ;  /* 0x00000005ff027819 */ /* 0x002fc80000011602 */
[----:B------:R-:W-:-:S05]  /*17970*/  LOP3.LUT R2, R2, 0x3, RZ, 0xc0, !PT ;  /* 0x0000000302027812 */ /* 0x000fca00078ec0ff */
[----:B------:R1:W3:Y:S02]  /*17980*/  SHFL.IDX PT, R14, R2, RZ, 0x1f ;  /* 0x00001fff020e7589 */ /* 0x0002e400000e0000 */
.L_x_2642:
[----:B---3--:R-:W-:Y:S01]  /*17990*/  ISETP.NE.AND P0, PT, R14, RZ, PT ;  /* 0x000000ff0e00720c */ /* 0x008fe20003f05270 */
[----:B------:R-:W-:-:S12]  /*179a0*/  BSSY B0, `(.L_x_2573) ;  /* 0x0000027000007945 */ /* 0x000fd80003800000 */
[----:B------:R-:W-:Y:S05]  /*179b0*/  @P0 BRA `(.L_x_2574) ;  /* 0x0000000000940947 */ /* 0x000fea0003800000 */
[----:B------:R-:W-:-:S03]  /*179c0*/  UMOV UR4, 0xffffffff ;  /* 0xffffffff00047882 */ /* 0x000fc60000000000 */
[----:B------:R-:W-:Y:S05]  /*179d0*/  BRA.DIV UR4, `(.L_x_2575) ;  /* 0x0000001e048c7947 */ /* 0x000fea000b800000 */
[----:B------:R-:W-:-:S13]  /*179e0*/  ELECT P6, URZ, PT ;  /* 0x00000000003f782f */ /* 0x000fda00038c0000 */
.L_x_2645:
[----:B------:R-:W-:Y:S05]  /*179f0*/  @!P6 BRA `(.L_x_2574) ;  /* 0x000000000084e947 */ /* 0x000fea0003800000 */
[----:B------:R-:W-:-:S06]  /*17a00*/  ULOP3.LUT UR4, UR36, 0x2, URZ, 0xfc, !UPT ;  /* 0x0000000224047892 */ /* 0x000fcc000f8efc3f */
[----:B-1----:R-:W-:-:S05]  /*17a10*/  IMAD.U32 R2, RZ, RZ, UR4 ;  /* 0x00000004ff027e24 */ /* 0x002fca000f8e00ff */
[----:B------:R-:W-:-:S13]  /*17a20*/  ISETP.NE.AND P2, PT, R2, 0x3, PT ;  /* 0x000000030200780c */ /* 0x000fda0003f45270 */
[----:B------:R-:W-:Y:S05]  /*17a30*/  @!P2 BRA `(.L_x_2576) ;  /* 0x000000000004a947 */ /* 0x000fea0003800000 */
[----:B------:R-:W-:Y:S01]  /*17a40*/  BPT.TRAP 0x1 ;  /* 0x000000040000795c */ /* 0x000fe20000300000 */
.L_x_2576:
[----:B0-----:R-:W3:Y:S04]  /*17a50*/  LDL R3, [R1+0x8] ;  /* 0x0000080001037983 */ /* 0x001ee80000100800 */
[----:B--2---:R-:W2:Y:S01]  /*17a60*/  LDL.LU R7, [R1+0x10] ;  /* 0x0000100001077983 */ /* 0x004ea20000300800 */
[----:B------:R-:W-:-:S04]  /*17a70*/  VIADD R2, R0, 0x22840 ;  /* 0x0002284000027836 */ /* 0x000fc80000000000 */
[C---:B---3--:R-:W-:Y:S02]  /*17a80*/  IMAD R6, R3.reuse, 0x8, R2 ;  /* 0x0000000803067824 */ /* 0x048fe400078e0202 */
[----:B------:R-:W-:Y:S01]  /*17a90*/  VIADD R3, R3, 0x1 ;  /* 0x0000000103037836 */ /* 0x000fe20000000000 */
[----:B--2---:R-:W-:-:S04]  /*17aa0*/  SHF.L.U32 R5, R7, 0x1f, RZ ;  /* 0x0000001f07057819 */ /* 0x004fc800000006ff */
        /* <DEDUP_REMOVED lines=8> */
.L_x_2646:
[----:B------:R-:W1:Y:S02]  /*17b30*/  SYNCS.PHASECHK.TRANS64.TRYWAIT P0, [R7+URZ], R2 ;  /* 0x00000002070075a7 */ /* 0x000e64000800017f */
[----:B-1----:R-:W-:Y:S05]  /*17b40*/  @!P0 BRA `(.L_x_2578) ;  /* 0x0000001c00648947 */ /* 0x002fea0003800000 */
.L_x_2647:
[----:B------:R-:W-:Y:S05]  /*17b50*/  @!P2 BRA `(.L_x_2579) ;  /* 0x000000000004a947 */ /* 0x000fea0003800000 */
[----:B------:R-:W-:Y:S01]  /*17b60*/  BPT.TRAP 0x1 ;  /* 0x000000040000795c */ /* 0x000fe20000300000 */
.L_x_2579:
[----:B------:R-:W2:Y:S01]  /*17b70*/  LDL.LU R4, [R1+0x8] ;  /* 0x0000080001047983 */ /* 0x000ea20000300800 */
[----:B------:R-:W-:-:S04]  /*17b80*/  VIADD R0, R0, 0x22860 ;  /* 0x0002286000007836 */ /* 0x000fc80000000000 */
[----:B--2---:R-:W-:-:S04]  /*17b90*/  IMAD R4, R4, 0x8, R0 ;  /* 0x0000000804047824 */ /* 0x004fc800078e0200 */
[----:B------:R-:W2:Y:S02]  /*17ba0*/  SYNCS.PHASECHK.TRANS64.TRYWAIT P0, [R4+URZ], R5 ;  /* 0x00000005040075a7 */ /* 0x000ea4000800017f */
[----:B--2---:R-:W-:Y:S05]  /*17bb0*/  @!P0 BRA `(.L_x_2580) ;  /* 0x0000001c005c8947 */ /* 0x004fea0003800000 */
.L_x_2648:
[----:B------:R-:W-:-:S07]  /*17bc0*/  IMAD R3, R3, 0x8, R0 ;  /* 0x0000000803037824 */ /* 0x000fce00078e0200 */
.L_x_2581:
[----:B---3--:R3:W4:Y:S02]  /*17bd0*/  SYNCS.PHASECHK.TRANS64.TRYWAIT P0, [R3+URZ], R2 ;  /* 0x00000002030075a7 */ /* 0x008724000800017f */
[----:B----4-:R-:W-:Y:S05]  /*17be0*/  @!P0 NANOSLEEP.SYNCS 0x989680 ;  /* 0x009896800000895d */ /* 0x010fea0003900000 */
[----:B------:R-:W4:Y:S02]  /*17bf0*/  @!P0 SYNCS.PHASECHK.TRANS64 P0, [R3+URZ], R2 ;  /* 0x00000002030085a7 */ /* 0x000f24000800007f */
[----:B----4-:R-:W-:Y:S05]  /*17c00*/  @!P0 BRA `(.L_x_2581) ;  /* 0xfffffffc00f08947 */ /* 0x010fea000383ffff */
.L_x_2574:
[----:B------:R-:W-:Y:S05]  /*17c10*/  BSYNC B0 ;  /* 0x0000000000007941 */ /* 0x000fea0003800000 */
.L_x_2573:
[----:B------:R-:W-:Y:S05]  /*17c20*/  EXIT ;  /* 0x000000000000794d */ /* 0x000fea0003800000 */
.L_x_2361:
[----:B0-----:R0:W1:Y:S02]  /*17c30*/  SYNCS.PHASECHK.TRANS64.TRYWAIT P0, [R8+URZ+0x22800], R3 ;  /* 0x02280003080075a7 */ /* 0x001064000800017f */
[----:B-1----:R-:W-:Y:S05]  /*17c40*/  @!P0 NANOSLEEP.SYNCS 0x989680 ;  /* 0x009896800000895d */ /* 0x002fea0003900000 */
[----:B------:R-:W1:Y:S02]  /*17c50*/  @!P0 SYNCS.PHASECHK.TRANS64 P0, [R8+URZ+0x22800], R3 ;  /* 0x02280003080085a7 */ /* 0x000e64000800007f */
[----:B-1----:R-:W-:Y:S05]  /*17c60*/  @!P0 BRA `(.L_x_2361) ;  /* 0xfffffffc00f08947 */ /* 0x002fea000383ffff */
[----:B------:R-:W-:Y:S05]  /*17c70*/  BRA `(.L_x_2582) ;  /* 0xfffffea000647947 */ /* 0x000fea000383ffff */
.L_x_2365:
[----:B-1----:R1:W2:Y:S02]  /*17c80*/  SYNCS.PHASECHK.TRANS64.TRYWAIT P1, [R3+URZ+0x22830], R10 ;  /* 0x0228300a030075a7 */ /* 0x0022a4000802017f */
[----:B--2---:R-:W-:Y:S05]  /*17c90*/  @!P1 NANOSLEEP.SYNCS 0x989680 ;  /* 0x009896800000995d */ /* 0x004fea0003900000 */
[----:B------:R-:W2:Y:S02]  /*17ca0*/  @!P1 SYNCS.PHASECHK.TRANS64 P1, [R3+URZ+0x22830], R10 ;  /* 0x0228300a030095a7 */ /* 0x000ea4000802007f */
[----:B--2---:R-:W-:Y:S05]  /*17cb0*/  @!P1 BRA `(.L_x_2365) ;  /* 0xfffffffc00f09947 */ /* 0x004fea000383ffff */
[----:B------:R-:W-:Y:S05]  /*17cc0*/  BRA `(.L_x_2364) ;  /* 0xfffffea000907947 */ /* 0x000fea000383ffff */
.L_x_2377:
[----:B-1----:R1:W2:Y:S02]  /*17cd0*/  SYNCS.PHASECHK.TRANS64.TRYWAIT P1, [R3+URZ+0x22850], R10 ;  /* 0x0228500a030075a7 */ /* 0x0022a4000802017f */
[----:B--2---:R-:W-:Y:S05]  /*17ce0*/  @!P1 NANOSLEEP.SYNCS 0x989680 ;  /* 0x009896800000995d */ /* 0x004fea0003900000 */
[----:B------:R-:W2:Y:S02]  /*17cf0*/  @!P1 SYNCS.PHASECHK.TRANS64 P1, [R3+URZ+0x22850], R10 ;  /* 0x0228500a030095a7 */ /* 0x000ea4000802007f */
[----:B--2---:R-:W-:Y:S05]  /*17d00*/  @!P1 BRA `(.L_x_2377) ;  /* 0xfffffffc00f09947 */ /* 0x004fea000383ffff */
[----:B------:R-:W-:Y:S05]  /*17d10*/  BRA `(.L_x_2376) ;  /* 0xfffffec800d47947 */ /* 0x000fea000383ffff */
.L_x_2385:
[----:B-1----:R-:W-:-:S04]  /*17d20*/  IMAD.U32 R7, RZ, RZ, UR28 ;  /* 0x0000001cff077e24 */ /* 0x002fc8000f8e00ff */
[----:B------:R1:W2:Y:S03]  /*17d30*/  SYNCS.PHASECHK.TRANS64.TRYWAIT P1, [R7+URZ+0x22830], R8 ;  /* 0x02283008070075a7 */ /* 0x0002a6000802017f */
[----:B--2---:R-:W-:Y:S05]  /*17d40*/  @!P1 NANOSLEEP.SYNCS 0x989680 ;  /* 0x009896800000995d */ /* 0x004fea0003900000 */
[----:B------:R-:W2:Y:S02]  /*17d50*/  @!P1 SYNCS.PHASECHK.TRANS64 P1, [R7+URZ+0x22830], R8 ;  /* 0x02283008070095a7 */ /* 0x000ea4000802007f */
[----:B--2---:R-:W-:Y:S05]  /*17d60*/  @!P1 BRA `(.L_x_2385) ;  /* 0xfffffffc00ec9947 */ /* 0x004fea000383ffff */
[----:B------:R-:W-:Y:S05]  /*17d70*/  BRA `(.L_x_2384) ;  /* 0xfffffed000647947 */ /* 0x000fea000383ffff */
.L_x_2397:
[----:B-1----:R1:W2:Y:S02]  /*17d80*/  SYNCS.PHASECHK.TRANS64.TRYWAIT P1, [R177+URZ+0x22850], R8 ;  /* 0x02285008b10075a7 */ /* 0x0022a4000802017f */
[----:B--2---:R-:W-:Y:S05]  /*17d90*/  @!P1 NANOSLEEP.SYNCS 0x989680 ;  /* 0x009896800000995d */ /* 0x004fea0003900000 */
[----:B------:R-:W2:Y:S02]  /*17da0*/  @!P1 SYNCS.PHASECHK.TRANS64 P1, [R177+URZ+0x22850], R8 ;  /* 0x02285008b10095a7 */ /* 0x000ea4000802007f */
[----:B--2---:R-:W-:Y:S05]  /*17db0*/  @!P1 BRA `(.L_x_2397) ;  /* 0xfffffffc00f09947 */ /* 0x004fea000383ffff */
[----:B------:R-:W-:Y:S05]  /*17dc0*/  BRA `(.L_x_2396) ;  /* 0xffffff0000b47947 */ /* 0x000fea000383ffff */
.L_x_2406:
[----:B-1----:R-:W-:-:S04]  /*17dd0*/  IMAD.U32 R4, RZ, RZ, UR26 ;  /* 0x0000001aff047e24 */ /* 0x002fc8000f8e00ff */
[----:B------:R1:W2:Y:S03]  /*17de0*/  SYNCS.PHASECHK.TRANS64.TRYWAIT P2, [R4+URZ+0x22830], R3 ;  /* 0x02283003040075a7 */ /* 0x0002a6000804017f */
[----:B--2---:R-:W-:Y:S05]  /*17df0*/  @!P2 NANOSLEEP.SYNCS 0x989680 ;  /* 0x009896800000a95d */ /* 0x004fea0003900000 */
[----:B------:R-:W2:Y:S02]  /*17e00*/  @!P2 SYNCS.PHASECHK.TRANS64 P2, [R4+URZ+0x22830], R3 ;  /* 0x022830030400a5a7 */ /* 0x000ea4000804007f */
[----:B--2---:R-:W-:Y:S05]  /*17e10*/  @!P2 BRA `(.L_x_2406) ;  /* 0xfffffffc00eca947 */ /* 0x004fea000383ffff */
[----:B------:R-:W-:Y:S05]  /*17e20*/  BRA `(.L_x_2405) ;  /* 0xffffff0800787947 */ /* 0x000fea000383ffff */
.L_x_2410:
[----:B-1----:R1:W2:Y:S02]  /*17e30*/  SYNCS.PHASECHK.TRANS64.TRYWAIT P2, [R178+URZ+0x22850], R3 ;  /* 0x02285003b20075a7 */ /* 0x0022a4000804017f */
[----:B--2---:R-:W-:Y:S05]  /*17e40*/  @!P2 NANOSLEEP.SYNCS 0x989680 ;  /* 0x009896800000a95d */ /* 0x004fea0003900000 */
[----:B------:R-:W2:Y:S02]  /*17e50*/  @!P2 SYNCS.PHASECHK.TRANS64 P2, [R178+URZ+0x22850], R3 ;  /* 0x02285003b200a5a7 */ /* 0x000ea4000804007f */
[----:B--2---:R-:W-:Y:S05]  /*17e60*/  @!P2 BRA `(.L_x_2410) ;  /* 0xfffffffc00f0a947 */ /* 0x004fea000383ffff */
[----:B------:R-:W-:Y:S05]  /*17e70*/  BRA `(.L_x_2409) ;  /* 0xffffff28001c7947 */ /* 0x000fea000383ffff */
.L_x_2416:
[----:B-1----:R-:W-:-:S04]  /*17e80*/  IMAD.U32 R5, RZ, RZ, UR27 ;  /* 0x0000001bff057e24 */ /* 0x002fc8000f8e00ff */
[----:B------:R1:W2:Y:S03]  /*17e90*/  SYNCS.PHASECHK.TRANS64.TRYWAIT P1, [R5+URZ+0x22830], R6 ;  /* 0x02283006050075a7 */ /* 0x0002a6000802017f */
[----:B--2---:R-:W-:Y:S05]  /*17ea0*/  @!P1 NANOSLEEP.SYNCS 0x989680 ;  /* 0x009896800000995d */ /* 0x004fea0003900000 */
[----:B------:R-:W2:Y:S02]  /*17eb0*/  @!P1 SYNCS.PHASECHK.TRANS64 P1, [R5+URZ+0x22830], R6 ;  /* 0x02283006050095a7 */ /* 0x000ea4000802007f */
[----:B--2---:R-:W-:Y:S05]  /*17ec0*/  @!P1 BRA `(.L_x_2416) ;  /* 0xfffffffc00ec9947 */ /* 0x004fea000383ffff */
[----:B------:R-:W-:Y:S05]  /*17ed0*/  BRA `(.L_x_2415) ;  /* 0xffffff2c00307947 */ /* 0x000fea000383ffff */
.L_x_2428:
[----:B-1----:R1:W2:Y:S02]  /*17ee0*/  SYNCS.PHASECHK.TRANS64.TRYWAIT P1, [R177+URZ+0x22850], R6 ;  /* 0x02285006b10075a7 */ /* 0x0022a4000802017f */
[----:B--2---:R-:W-:Y:S05]  /*17ef0*/  @!P1 NANOSLEEP.SYNCS 0x989680 ;  /* 0x009896800000995d */ /* 0x004fea0003900000 */
[----:B------:R-:W2:Y:S02]  /*17f00*/  @!P1 SYNCS.PHASECHK.TRANS64 P1, [R177+URZ+0x22850], R6 ;  /* 0x02285006b10095a7 */ /* 0x000ea4000802007f */
[----:B--2---:R-:W-:Y:S05]  /*17f10*/  @!P1 BRA `(.L_x_2428) ;  /* 0xfffffffc00f09947 */ /* 0x004fea000383ffff */
[----:B------:R-:W-:Y:S05]  /*17f20*/  BRA `(.L_x_2427) ;  /* 0xffffff5c00307947 */ /* 0x000fea000383ffff */
.L_x_2479:
[----:B------:R-:W3:Y:S01]  /*17f30*/  S2R R4, SR_TID.X ;  /* 0x0000000000047919 */ /* 0x000ee20000002100 */
[----:B------:R-:W-:Y:S01]  /*17f40*/  BSSY B0, `(.L_x_2583) ;  /* 0x000000a000007945 */ /* 0x000fe20003800000 */
[----:B------:R-:W-:Y:S02]  /*17f50*/  IMAD.MOV.U32 R12, RZ, RZ, RZ ;  /* 0x000000ffff0c7224 */ /* 0x000fe400078e00ff */
[----:B------:R-:W-:Y:S02]  /*17f60*/  IMAD.MOV.U32 R11, RZ, RZ, 0x1f ;  /* 0x0000001fff0b7424 */ /* 0x000fe400078e00ff */
[----:B------:R-:W-:Y:S01]  /*17f70*/  IMAD.MOV.U32 R15, RZ, RZ, -0x1 ;  /* 0xffffffffff0f7424 */ /* 0x000fe200078e00ff */
[----:B---3--:R-:W-:-:S04]  /*17f80*/  SHF.R.U32.HI R4, RZ, 0x5, R4 ;  /* 0x00000005ff047819 */ /* 0x008fc80000011604 */
[----:B------:R-:W-:-:S05]  /*17f90*/  LOP3.LUT R4, R4, 0x3, RZ, 0xc0, !PT ;  /* 0x0000000304047812 */ /* 0x000fca00078ec0ff */
[----:B------:R-:W-:-:S07]  /*17fa0*/  IMAD.MOV.U32 R13, RZ, RZ, R4 ;  /* 0x000000ffff0d7224 */ /* 0x000fce00078e0004 */
[----:B012---:R-:W-:Y:S05]  /*17fb0*/  WARPSYNC.COLLECTIVE R15, `(.L_x_2584) ;  /* 0x000000000f087348 */ /* 0x007fea0003c00000 */
[----:B------:R3:W4:Y:S02]  /*17fc0*/  SHFL.IDX P6, R14, R13, R12, R11 ;  /* 0x0000000c0d0e7389 */ /* 0x00072400000c000b */
[----:B01234-:R-:W-:Y:S01]  /*17fd0*/  ENDCOLLECTIVE ;  /* 0x000000000000791b */ /* 0x01ffe20003800000 */
.L_x_2584:
[----:B------:R-:W-:Y:S05]  /*17fe0*/  BSYNC B0 ;  /* 0x0000000000007941 */ /* 0x000fea0003800000 */
.L_x_2583:
[----:B------:R-:W-:Y:S05]  /*17ff0*/  BRA `(.L_x_2585) ;  /* 0xffffffb000b87947 */ /* 0x000fea000383ffff */
.L_x_2481:
[----:B------:R-:W-:Y:S01]  /*18000*/  BSSY B0, `(.L_x_2586) ;  /* 0x0000006000007945 */ /* 0x000fe20003800000 */
[----:B------:R-:W-:-:S07]  /*18010*/  IMAD.MOV.U32 R15, RZ, RZ, -0x1 ;  /* 0xffffffffff0f7424 */ /* 0x000fce00078e00ff */
[----:B012-4-:R-:W-:Y:S05]  /*18020*/  WARPSYNC.COLLECTIVE R15, `(.L_x_2587) ;  /* 0x000000000f0c7348 */ /* 0x017fea0003c00000 */
[----:B------:R-:W-:Y:S02]  /*18030*/  ELECT P6, UR62, PT ;  /* 0x00000000003e782f */ /* 0x000fe400038c0000 */
[----:B------:R-:W-:Y:S01]  /*18040*/  MOV R14, UR62 ;  /* 0x0000003e000e7c02 */ /* 0x000fe20008000f00 */
[----:B012-4-:R-:W-:Y:S10]  /*18050*/  ENDCOLLECTIVE ;  /* 0x000000000000791b */ /* 0x017ff40003800000 */
.L_x_2587:
[----:B------:R-:W-:Y:S05]  /*18060*/  BSYNC B0 ;  /* 0x0000000000007941 */ /* 0x000fea0003800000 */
.L_x_2586:
[----:B------:R-:W-:Y:S05]  /*18070*/  BRA `(.L_x_2588) ;  /* 0xffffffb000c47947 */ /* 0x000fea000383ffff */
.L_x_2483:
[----:B--2---:R2:W3:Y:S02]  /*18080*/  SYNCS.PHASECHK.TRANS64.TRYWAIT P0, [R0+URZ+0x22840], R2 ;  /* 0x02284002000075a7 */ /* 0x0044e4000800017f */
[----:B---3--:R-:W-:Y:S05]  /*18090*/  @!P0 NANOSLEEP.SYNCS 0x989680 ;  /* 0x009896800000895d */ /* 0x008fea0003900000 */
[----:B------:R-:W3:Y:S02]  /*180a0*/  @!P0 SYNCS.PHASECHK.TRANS64 P0, [R0+URZ+0x22840], R2 ;  /* 0x02284002000085a7 */ /* 0x000ee4000800007f */
[----:B---3--:R-:W-:Y:S05]  /*180b0*/  @!P0 BRA `(.L_x_2483) ;  /* 0xfffffffc00f08947 */ /* 0x008fea000383ffff */
[----:B------:R-:W-:Y:S05]  /*180c0*/  BRA `(.L_x_2589) ;  /* 0xffffffb4002c7947 */ /* 0x000fea000383ffff */
.L_x_2487:
[----:B------:R-:W2:Y:S01]  /*180d0*/  LDL.LU R11, [R1+0x30] ;  /* 0x00003000010b7983 */ /* 0x000ea20000300800 */
[----:B------:R-:W-:Y:S02]  /*180e0*/  IMAD.MOV.U32 R5, RZ, RZ, R12 ;  /* 0x000000ffff057224 */ /* 0x000fe400078e000c */
        /* <DEDUP_REMOVED lines=11> */
.L_x_2590:
[----:B------:R-:W-:Y:S02]  /*181a0*/  IMAD.MOV.U32 R13, RZ, RZ, R0 ;  /* 0x000000ffff0d7224 */ /* 0x000fe400078e0000 */
[----:B------:R-:W-:-:S07]  /*181b0*/  IMAD.MOV.U32 R6, RZ, RZ, R14 ;  /* 0x000000ffff067224 */ /* 0x000fce00078e000e */
[----:B------:R-:W-:Y:S05]  /*181c0*/  WARPSYNC.COLLECTIVE R15, `(.L_x_2591) ;  /* 0x000000000f087348 */ /* 0x000fea0003c00000 */
[----:B------:R0:W1:Y:S02]  /*181d0*/  SHFL.IDX P6, R14, R13, R12, R11 ;  /* 0x0000000c0d0e7389 */ /* 0x00006400000c000b */
[----:B01----:R-:W-:Y:S01]  /*181e0*/  ENDCOLLECTIVE ;  /* 0x000000000000791b */ /* 0x003fe20003800000 */
.L_x_2591:
[----:B------:R-:W-:Y:S02]  /*181f0*/  IMAD.MOV.U32 R13, RZ, RZ, R2 ;  /* 0x000000ffff0d7224 */ /* 0x000fe400078e0002 */
[----:B------:R-:W-:Y:S02]  /*18200*/  IMAD.MOV.U32 R12, RZ, RZ, 0x1 ;  /* 0x00000001ff0c7424 */ /* 0x000fe400078e00ff */
[----:B------:R-:W-:-:S07]  /*18210*/  IMAD.MOV.U32 R7, RZ, RZ, R14 ;  /* 0x000000ffff077224 */ /* 0x000fce00078e000e */
[----:B------:R-:W-:Y:S05]  /*18220*/  WARPSYNC.COLLECTIVE R15, `(.L_x_2592) ;  /* 0x000000000f087348 */ /* 0x000fea0003c00000 */
[----:B------:R0:W1:Y:S02]  /*18230*/  SHFL.IDX P6, R14, R13, R12, R11 ;  /* 0x0000000c0d0e7389 */ /* 0x00006400000c000b */
[----:B01----:R-:W-:Y:S01]  /*18240*/  ENDCOLLECTIVE ;  /* 0x000000000000791b */ /* 0x003fe20003800000 */
.L_x_2592:
        /* <DEDUP_REMOVED lines=15> */
.L_x_2593:
[----:B------:R-:W-:Y:S02]  /*18340*/  IMAD.MOV.U32 R13, RZ, RZ, R2 ;  /* 0x000000ffff0d7224 */ /* 0x000fe400078e0002 */
[----:B------:R-:W-:Y:S02]  /*18350*/  IMAD.MOV.U32 R12, RZ, RZ, 0x2 ;  /* 0x00000002ff0c7424 */ /* 0x000fe400078e00ff */
[----:B------:R-:W-:-:S07]  /*18360*/  IMAD.MOV.U32 R5, RZ, RZ, R14 ;  /* 0x000000ffff057224 */ /* 0x000fce00078e000e */
[----:B------:R-:W-:Y:S05]  /*18370*/  WARPSYNC.COLLECTIVE R15, `(.L_x_2594) ;  /* 0x000000000f087348 */ /* 0x000fea0003c00000 */
[----:B------:R0:W1:Y:S02]  /*18380*/  SHFL.IDX P6, R14, R13, R12, R11 ;  /* 0x0000000c0d0e7389 */ /* 0x00006400000c000b */
[----:B01----:R-:W-:Y:S01]  /*18390*/  ENDCOLLECTIVE ;  /* 0x000000000000791b */ /* 0x003fe20003800000 */
.L_x_2594:
        /* <DEDUP_REMOVED lines=15> */
.L_x_2595:
[----:B------:R-:W-:Y:S02]  /*18490*/  IMAD.MOV.U32 R13, RZ, RZ, R2 ;  /* 0x000000ffff0d7224 */ /* 0x000fe400078e0002 */
[----:B------:R-:W-:Y:S02]  /*184a0*/  IMAD.MOV.U32 R12, RZ, RZ, 0x3 ;  /* 0x00000003ff0c7424 */ /* 0x000fe400078e00ff */
[----:B------:R-:W-:-:S07]  /*184b0*/  IMAD.MOV.U32 R5, RZ, RZ, R14 ;  /* 0x000000ffff057224 */ /* 0x000fce00078e000e */
[----:B------:R-:W-:Y:S05]  /*184c0*/  WARPSYNC.COLLECTIVE R15, `(.L_x_2596) ;  /* 0x000000000f087348 */ /* 0x000fea0003c00000 */
[----:B------:R0:W1:Y:S02]  /*184d0*/  SHFL.IDX P6, R14, R13, R12, R11 ;  /* 0x0000000c0d0e7389 */ /* 0x00006400000c000b */
[----:B01----:R-:W-:Y:S01]  /*184e0*/  ENDCOLLECTIVE ;  /* 0x000000000000791b */ /* 0x003fe20003800000 */
.L_x_2596:
        /* <DEDUP_REMOVED lines=15> */
.L_x_2597:
[----:B------:R-:W-:Y:S02]  /*185e0*/  IMAD.MOV.U32 R13, RZ, RZ, R2 ;  /* 0x000000ffff0d7224 */ /* 0x000fe400078e0002 */
[----:B------:R-:W-:Y:S02]  /*185f0*/  IMAD.MOV.U32 R12, RZ, RZ, 0x4 ;  /* 0x00000004ff0c7424 */ /* 0x000fe400078e00ff */
[----:B------:R-:W-:-:S07]  /*18600*/  IMAD.MOV.U32 R5, RZ, RZ, R14 ;  /* 0x000000ffff057224 */ /* 0x000fce00078e000e */
[----:B------:R-:W-:Y:S05]  /*18610*/  WARPSYNC.COLLECTIVE R15, `(.L_x_2598) ;  /* 0x000000000f087348 */ /* 0x000fea0003c00000 */
[----:B------:R0:W1:Y:S02]  /*18620*/  SHFL.IDX P6, R14, R13, R12, R11 ;  /* 0x0000000c0d0e7389 */ /* 0x00006400000c000b */
[----:B01----:R-:W-:Y:S01]  /*18630*/  ENDCOLLECTIVE ;  /* 0x000000000000791b */ /* 0x003fe20003800000 */
.L_x_2598:
        /* <DEDUP_REMOVED lines=15> */
.L_x_2599:
[----:B------:R-:W-:Y:S02]  /*18730*/  IMAD.MOV.U32 R13, RZ, RZ, R2 ;  /* 0x000000ffff0d7224 */ /* 0x000fe400078e0002 */
[----:B------:R-:W-:Y:S02]  /*18740*/  IMAD.MOV.U32 R12, RZ, RZ, 0x5 ;  /* 0x00000005ff0c7424 */ /* 0x000fe400078e00ff */
[----:B------:R-:W-:-:S07]  /*18750*/  IMAD.MOV.U32 R5, RZ, RZ, R14 ;  /* 0x000000ffff057224 */ /* 0x000fce00078e000e */
[----:B------:R-:W-:Y:S05]  /*18760*/  WARPSYNC.COLLECTIVE R15, `(.L_x_2600) ;  /* 0x000000000f087348 */ /* 0x000fea0003c00000 */
[----:B------:R0:W1:Y:S02]  /*18770*/  SHFL.IDX P6, R14, R13, R12, R11 ;  /* 0x0000000c0d0e7389 */ /* 0x00006400000c000b */
[----:B01----:R-:W-:Y:S01]  /*18780*/  ENDCOLLECTIVE ;  /* 0x000000000000791b */ /* 0x003fe20003800000 */
.L_x_2600:
        /* <DEDUP_REMOVED lines=15> */
.L_x_2601:
[----:B------:R-:W-:Y:S02]  /*18880*/  IMAD.MOV.U32 R13, RZ, RZ, R2 ;  /* 0x000000ffff0d7224 */ /* 0x000fe400078e0002 */
[----:B------:R-:W-:Y:S02]  /*18890*/  IMAD.MOV.U32 R12, RZ, RZ, 0x6 ;  /* 0x00000006ff0c7424 */ /* 0x000fe400078e00ff */
[----:B------:R-:W-:-:S07]  /*188a0*/  IMAD.MOV.U32 R5, RZ, RZ, R14 ;  /* 0x000000ffff057224 */ /* 0x000fce00078e000e */
[----:B------:R-:W-:Y:S05]  /*188b0*/  WARPSYNC.COLLECTIVE R15, `(.L_x_2602) ;  /* 0x000000000f087348 */ /* 0x000fea0003c00000 */
[----:B------:R0:W1:Y:S02]  /*188c0*/  SHFL.IDX P6, R14, R13, R12, R11 ;  /* 0x0000000c0d0e7389 */ /* 0x00006400000c000b */
[----:B01----:R-:W-:Y:S01]  /*188d0*/  ENDCOLLECTIVE ;  /* 0x000000000000791b */ /* 0x003fe20003800000 */
.L_x_2602:
        /* <DEDUP_REMOVED lines=13> */
.L_x_2603:
        /* <DEDUP_REMOVED lines=8> */
.L_x_2604:
        /* <DEDUP_REMOVED lines=13> */
.L_x_2605:
[----:B------:R-:W-:Y:S01]  /*18b00*/  IMAD.MOV.U32 R0, RZ, RZ, R14 ;  /* 0x000000ffff007224 */ /* 0x000fe200078e000e */
[----:B------:R-:W-:Y:S06]  /*18b10*/  BRA `(.L_x_2606) ;  /* 0xffffffb400c07947 */ /* 0x000fec000383ffff */
.L_x_2490:
[----:B0-----:R-:W2:Y:S02]  /*18b20*/  LDL R2, [R1+0x4] ;  /* 0x0000040001027983 */ /* 0x001ea40000100800 */
[----:B--2---:R0:W1:Y:S02]  /*18b30*/  SYNCS.PHASECHK.TRANS64.TRYWAIT P0, [R2+URZ+0x22820], R0 ;  /* 0x02282000020075a7 */ /* 0x004064000800017f */
[----:B-1----:R-:W-:Y:S05]  /*18b40*/  @!P0 NANOSLEEP.SYNCS 0x989680 ;  /* 0x009896800000895d */ /* 0x002fea0003900000 */
[----:B------:R-:W1:Y:S02]  /*18b50*/  @!P0 SYNCS.PHASECHK.TRANS64 P0, [R2+URZ+0x22820], R0 ;  /* 0x02282000020085a7 */ /* 0x000e64000800007f */
[----:B-1----:R-:W-:Y:S05]  /*18b60*/  @!P0 BRA `(.L_x_2490) ;  /* 0xfffffffc00ec8947 */ /* 0x002fea000383ffff */
[----:B------:R-:W-:Y:S05]  /*18b70*/  BRA `(.L_x_2607) ;  /* 0xffffffb800207947 */ /* 0x000fea000383ffff */
.L_x_2494:
[----:B0-----:R0:W1:Y:S02]  /*18b80*/  SYNCS.PHASECHK.TRANS64.TRYWAIT P0, [R2+URZ+0x22860], R0 ;  /* 0x02286000020075a7 */ /* 0x001064000800017f */
[----:B-1----:R-:W-:Y:S05]  /*18b90*/  @!P0 NANOSLEEP.SYNCS 0x989680 ;  /* 0x009896800000895d */ /* 0x002fea0003900000 */
[----:B------:R-:W1:Y:S02]  /*18ba0*/  @!P0 SYNCS.PHASECHK.TRANS64 P0, [R2+URZ+0x22860], R0 ;  /* 0x02286000020085a7 */ /* 0x000e64000800007f */
[----:B-1----:R-:W-:Y:S05]  /*18bb0*/  @!P0 BRA `(.L_x_2494) ;  /* 0xfffffffc00f08947 */ /* 0x002fea000383ffff */
[----:B------:R-:W-:Y:S05]  /*18bc0*/  BRA `(.L_x_2608) ;  /* 0xffffffb800507947 */ /* 0x000fea000383ffff */
.L_x_2509:
[----:B-1----:R1:W2:Y:S02]  /*18bd0*/  SYNCS.PHASECHK.TRANS64.TRYWAIT P0, [R3+URZ+0x22840], R2 ;  /* 0x02284002030075a7 */ /* 0x0022a4000800017f */
[----:B--2---:R-:W-:Y:S05]  /*18be0*/  @!P0 NANOSLEEP.SYNCS 0x989680 ;  /* 0x009896800000895d */ /* 0x004fea0003900000 */
[----:B------:R-:W2:Y:S02]  /*18bf0*/  @!P0 SYNCS.PHASECHK.TRANS64 P0, [R3+URZ+0x22840], R2 ;  /* 0x02284002030085a7 */ /* 0x000ea4000800007f */
[----:B--2---:R-:W-:Y:S05]  /*18c00*/  @!P0 BRA `(.L_x_2509) ;  /* 0xfffffffc00f08947 */ /* 0x004fea000383ffff */
[----:B------:R-:W-:Y:S05]  /*18c10*/  BRA `(.L_x_2609) ;  /* 0xffffffc0006c7947 */ /* 0x000fea000383ffff */
.L_x_2514:
[----:B0-----:R0:W2:Y:S02]  /*18c20*/  SYNCS.PHASECHK.TRANS64.TRYWAIT P0, [R3+URZ+0x22860], R2 ;  /* 0x02286002030075a7 */ /* 0x0010a4000800017f */
[----:B--2---:R-:W-:Y:S05]  /*18c30*/  @!P0 NANOSLEEP.SYNCS 0x989680 ;  /* 0x009896800000895d */ /* 0x004fea0003900000 */
[----:B------:R-:W2:Y:S02]  /*18c40*/  @!P0 SYNCS.PHASECHK.TRANS64 P0, [R3+URZ+0x22860], R2 ;  /* 0x02286002030085a7 */ /* 0x000ea4000800007f */
[----:B--2---:R-:W-:Y:S05]  /*18c50*/  @!P0 BRA `(.L_x_2514) ;  /* 0xfffffffc00f08947 */ /* 0x004fea000383ffff */
[----:B------:R-:W-:Y:S05]  /*18c60*/  BRA `(.L_x_2610) ;  /* 0xffffffc000f07947 */ /* 0x000fea000383ffff */
.L_x_2525:
[----:B0-----:R0:W1:Y:S02]  /*18c70*/  SYNCS.PHASECHK.TRANS64.TRYWAIT P0, [R2+URZ+0x22840], R3 ;  /* 0x02284003020075a7 */ /* 0x001064000800017f */
[----:B-1----:R-:W-:Y:S05]  /*18c80*/  @!P0 NANOSLEEP.SYNCS 0x989680 ;  /* 0x009896800000895d */ /* 0x002fea0003900000 */
[----:B------:R-:W1:Y:S02]  /*18c90*/  @!P0 SYNCS.PHASECHK.TRANS64 P0, [R2+URZ+0x22840], R3 ;  /* 0x02284003020085a7 */ /* 0x000e64000800007f */
[----:B-1----:R-:W-:Y:S05]  /*18ca0*/  @!P0 BRA `(.L_x_2525) ;  /* 0xfffffffc00f08947 */ /* 0x002fea000383ffff */
[----:B------:R-:W-:Y:S05]  /*18cb0*/  BRA `(.L_x_2611) ;  /* 0xffffffc800f07947 */ /* 0x000fea000383ffff */
.L_x_2530:
[----:B-1----:R1:W2:Y:S02]  /*18cc0*/  SYNCS.PHASECHK.TRANS64.TRYWAIT P0, [R2+URZ+0x22860], R3 ;  /* 0x02286003020075a7 */ /* 0x0022a4000800017f */
[----:B--2---:R-:W-:Y:S05]  /*18cd0*/  @!P0 NANOSLEEP.SYNCS 0x989680 ;  /* 0x009896800000895d */ /* 0x004fea0003900000 */
[----:B------:R-:W2:Y:S02]  /*18ce0*/  @!P0 SYNCS.PHASECHK.TRANS64 P0, [R2+URZ+0x22860], R3 ;  /* 0x02286003020085a7 */ /* 0x000ea4000800007f */
[----:B--2---:R-:W-:Y:S05]  /*18cf0*/  @!P0 BRA `(.L_x_2530) ;  /* 0xfffffffc00f08947 */ /* 0x004fea000383ffff */
[----:B------:R-:W-:Y:S05]  /*18d00*/  BRA `(.L_x_2612) ;  /* 0xffffffcc00707947 */ /* 0x000fea000383ffff */
.L_x_2541:
[----:B0-----:R0:W1:Y:S02]  /*18d10*/  SYNCS.PHASECHK.TRANS64.TRYWAIT P0, [R3+URZ+0x22840], R2 ;  /* 0x02284002030075a7 */ /* 0x001064000800017f */
[----:B-1----:R-:W-:Y:S05]  /*18d20*/  @!P0 NANOSLEEP.SYNCS 0x989680 ;  /* 0x009896800000895d */ /* 0x002fea0003900000 */
[----:B------:R-:W1:Y:S02]  /*18d30*/  @!P0 SYNCS.PHASECHK.TRANS64 P0, [R3+URZ+0x22840], R2 ;  /* 0x02284002030085a7 */ /* 0x000e64000800007f */
[----:B-1----:R-:W-:Y:S05]  /*18d40*/  @!P0 BRA `(.L_x_2541) ;  /* 0xfffffffc00f08947 */ /* 0x002fea000383ffff */
[----:B------:R-:W-:Y:S05]  /*18d50*/  BRA `(.L_x_2613) ;  /* 0xffffffd4004c7947 */ /* 0x000fea000383ffff */
.L_x_2546:
[----:B-1----:R1:W2:Y:S02]  /*18d60*/  SYNCS.PHASECHK.TRANS64.TRYWAIT P0, [R3+URZ+0x22860], R2 ;  /* 0x02286002030075a7 */ /* 0x0022a4000800017f */
[----:B--2---:R-:W-:Y:S05]  /*18d70*/  @!P0 NANOSLEEP.SYNCS 0x989680 ;  /* 0x009896800000895d */ /* 0x004fea0003900000 */
[----:B------:R-:W2:Y:S02]  /*18d80*/  @!P0 SYNCS.PHASECHK.TRANS64 P0, [R3+URZ+0x22860], R2 ;  /* 0x02286002030085a7 */ /* 0x000ea4000800007f */
[----:B--2---:R-:W-:Y:S05]  /*18d90*/  @!P0 BRA `(.L_x_2546) ;  /* 0xfffffffc00f08947 */ /* 0x004fea000383ffff */
[----:B------:R-:W-:Y:S05]  /*18da0*/  BRA `(.L_x_2614) ;  /* 0xffffffd400d07947 */ /* 0x000fea000383ffff */
.L_x_2558:
[----:B------:R-:W-:Y:S01]  /*18db0*/  BSSY B0, `(.L_x_2615) ;  /* 0x0000008000007945 */ /* 0x000fe20003800000 */
[----:B------:R-:W-:Y:S02]  /*18dc0*/  IMAD.MOV.U32 R13, RZ, RZ, R16 ;  /* 0x000000ffff0d7224 */ /* 0x000fe400078e0010 */
[----:B------:R-:W-:Y:S02]  /*18dd0*/  IMAD.MOV.U32 R12, RZ, RZ, RZ ;  /* 0x000000ffff0c7224 */ /* 0x000fe400078e00ff */
[----:B------:R-:W-:Y:S02]  /*18de0*/  IMAD.MOV.U32 R11, RZ, RZ, 0x1f ;  /* 0x0000001fff0b7424 */ /* 0x000fe400078e00ff */
[----:B------:R-:W-:-:S07]  /*18df0*/  IMAD.MOV.U32 R15, RZ, RZ, -0x1 ;  /* 0xffffffffff0f7424 */ /* 0x000fce00078e00ff */
[----:B012--5:R-:W-:Y:S05]  /*18e00*/  WARPSYNC.COLLECTIVE R15, `(.L_x_2616) ;  /* 0x000000000f087348 */ /* 0x027fea0003c00000 */
[----:B------:R3:W4:Y:S02]  /*18e10*/  SHFL.IDX P6, R14, R13, R12, R11 ;  /* 0x0000000c0d0e7389 */ /* 0x00072400000c000b */
[----:B012345:R-:W-:Y:S01]  /*18e20*/  ENDCOLLECTIVE ;  /* 0x000000000000791b */ /* 0x03ffe20003800000 */
.L_x_2616:
[----:B------:R-:W-:Y:S05]  /*18e30*/  BSYNC B0 ;  /* 0x0000000000007941 */ /* 0x000fea0003800000 */
.L_x_2615:
        /* <DEDUP_REMOVED lines=9> */
.L_x_2617:
        /* <DEDUP_REMOVED lines=18> */
.L_x_2618:
[----:B------:R-:W-:Y:S01]  /*18ff0*/  IMAD.MOV.U32 R12, RZ, RZ, 0x2 ;  /* 0x00000002ff0c7424 */ /* 0x000fe200078e00ff */
[----:B------:R-:W-:-:S05]  /*19000*/  SEL R7, R14, RZ, P1 ;  /* 0x000000ff0e077207 */ /* 0x000fca0000800000 */
[----:B------:R-:W-:-:S04]  /*19010*/  IMAD.IADD R3, R2, 0x1, R7 ;  /* 0x0000000102037824 */ /* 0x000fc800078e0207 */
[----:B------:R-:W-:-:S07]  /*19020*/  IMAD.MOV.U32 R13, RZ, RZ, R3 ;  /* 0x000000ffff0d7224 */ /* 0x000fce00078e0003 */
[----:B------:R-:W-:Y:S05]  /*19030*/  WARPSYNC.COLLECTIVE R15, `(.L_x_2619) ;  /* 0x000000000f087348 */ /* 0x000fea0003c00000 */
[----:B------:R0:W1:Y:S02]  /*19040*/  SHFL.UP P6, R14, R13, R12, R11 ;  /* 0x0400000c0d0e7389 */ /* 0x00006400000c000b */
[----:B01----:R-:W-:Y:S01]  /*19050*/  ENDCOLLECTIVE ;  /* 0x000000000000791b */ /* 0x003fe20003800000 */
.L_x_2619:
[----:B------:R-:W-:Y:S01]  /*19060*/  IMAD.MOV.U32 R12, RZ, RZ, 0x4 ;  /* 0x00000004ff0c7424 */ /* 0x000fe200078e00ff */
[----:B------:R-:W-:-:S05]  /*19070*/  SEL R14, R14, RZ, P2 ;  /* 0x000000ff0e0e7207 */ /* 0x000fca0001000000 */
[----:B------:R-:W-:-:S04]  /*19080*/  IMAD.IADD R3, R3, 0x1, R14 ;  /* 0x0000000103037824 */ /* 0x000fc800078e020e */
[----:B------:R-:W-:-:S07]  /*19090*/  IMAD.MOV.U32 R13, RZ, RZ, R3 ;  /* 0x000000ffff0d7224 */ /* 0x000fce00078e0003 */
[----:B------:R-:W-:Y:S05]  /*190a0*/  WARPSYNC.COLLECTIVE R15, `(.L_x_2620) ;  /* 0x000000000f087348 */ /* 0x000fea0003c00000 */
[----:B------:R0:W1:Y:S02]  /*190b0*/  SHFL.UP P6, R14, R13, R12, R11 ;  /* 0x0400000c0d0e7389 */ /* 0x00006400000c000b */
[----:B01----:R-:W-:Y:S01]  /*190c0*/  ENDCOLLECTIVE ;  /* 0x000000000000791b */ /* 0x003fe20003800000 */
.L_x_2620:
[----:B------:R-:W-:Y:S01]  /*190d0*/  IMAD.MOV.U32 R12, RZ, RZ, 0x8 ;  /* 0x00000008ff0c7424 */ /* 0x000fe200078e00ff */
[----:B------:R-:W-:-:S05]  /*190e0*/  SEL R14, R14, RZ, P3 ;  /* 0x000000ff0e0e7207 */ /* 0x000fca0001800000 */
[----:B------:R-:W-:-:S04]  /*190f0*/  IMAD.IADD R3, R3, 0x1, R14 ;  /* 0x0000000103037824 */ /* 0x000fc800078e020e */
[----:B------:R-:W-:-:S07]  /*19100*/  IMAD.MOV.U32 R13, RZ, RZ, R3 ;  /* 0x000000ffff0d7224 */ /* 0x000fce00078e0003 */
[----:B------:R-:W-:Y:S05]  /*19110*/  WARPSYNC.COLLECTIVE R15, `(.L_x_2621) ;  /* 0x000000000f087348 */ /* 0x000fea0003c00000 */
[----:B------:R0:W1:Y:S02]  /*19120*/  SHFL.UP P6, R14, R13, R12, R11 ;  /* 0x0400000c0d0e7389 */ /* 0x00006400000c000b */
[----:B01----:R-:W-:Y:S01]  /*19130*/  ENDCOLLECTIVE ;  /* 0x000000000000791b */ /* 0x003fe20003800000 */
.L_x_2621:
[----:B------:R-:W-:Y:S01]  /*19140*/  IMAD.MOV.U32 R12, RZ, RZ, 0x10 ;  /* 0x00000010ff0c7424 */ /* 0x000fe200078e00ff */
[----:B------:R-:W-:-:S05]  /*19150*/  SEL R14, R14, RZ, P4 ;  /* 0x000000ff0e0e7207 */ /* 0x000fca0002000000 */
[----:B------:R-:W-:-:S04]  /*19160*/  IMAD.IADD R3, R3, 0x1, R14 ;  /* 0x0000000103037824 */ /* 0x000fc800078e020e */
[----:B------:R-:W-:-:S07]  /*19170*/  IMAD.MOV.U32 R13, RZ, RZ, R3 ;  /* 0x000000ffff0d7224 */ /* 0x000fce00078e0003 */
[----:B------:R-:W-:Y:S05]  /*19180*/  WARPSYNC.COLLECTIVE R15, `(.L_x_2622) ;  /* 0x000000000f087348 */ /* 0x000fea0003c00000 */
[----:B------:R0:W1:Y:S02]  /*19190*/  SHFL.UP P6, R14, R13, R12, R11 ;  /* 0x0400000c0d0e7389 */ /* 0x00006400000c000b */
[----:B01----:R-:W-:Y:S01]  /*191a0*/  ENDCOLLECTIVE ;  /* 0x000000000000791b */ /* 0x003fe20003800000 */
.L_x_2622:
        /* <DEDUP_REMOVED lines=8> */
.L_x_2623:
[----:B------:R-:W-:Y:S05]  /*19230*/  BRA `(.L_x_2624) ;  /* 0xffffffdc00347947 */ /* 0x000fea000383ffff */
.L_x_2563:
[----:B------:R-:W-:Y:S01]  /*19240*/  BSSY B0, `(.L_x_2625) ;  /* 0x0000008000007945 */ /* 0x000fe20003800000 */
[----:B-----5:R-:W-:Y:S02]  /*19250*/  IMAD.MOV.U32 R13, RZ, RZ, R2 ;  /* 0x000000ffff0d7224 */ /* 0x020fe400078e0002 */
[----:B------:R-:W-:Y:S02]  /*19260*/  IMAD.MOV.U32 R12, RZ, RZ, 0x1 ;  /* 0x00000001ff0c7424 */ /* 0x000fe400078e00ff */
[----:B------:R-:W-:Y:S02]  /*19270*/  IMAD.MOV.U32 R11, RZ, RZ, RZ ;  /* 0x000000ffff0b7224 */ /* 0x000fe400078e00ff */
[----:B------:R-:W-:-:S07]  /*19280*/  IMAD.MOV.U32 R15, RZ, RZ, -0x1 ;  /* 0xffffffffff0f7424 */ /* 0x000fce00078e00ff */
[----:B01----:R-:W-:Y:S05]  /*19290*/  WARPSYNC.COLLECTIVE R15, `(.L_x_2626) ;  /* 0x000000000f087348 */ /* 0x003fea0003c00000 */
[----:B------:R2:W3:Y:S02]  /*192a0*/  SHFL.UP P6, R14, R13, R12, R11 ;  /* 0x0400000c0d0e7389 */ /* 0x0004e400000c000b */
[----:B0123--:R-:W-:Y:S01]  /*192b0*/  ENDCOLLECTIVE ;  /* 0x000000000000791b */ /* 0x00ffe20003800000 */
.L_x_2626:
[----:B------:R-:W-:Y:S05]  /*192c0*/  BSYNC B0 ;  /* 0x0000000000007941 */ /* 0x000fea0003800000 */
.L_x_2625:
[----:B------:R-:W-:Y:S01]  /*192d0*/  SEL R13, R14, RZ, P1 ;  /* 0x000000ff0e0d7207 */ /* 0x000fe20000800000 */
[----:B------:R-:W-:Y:S02]  /*192e0*/  IMAD.MOV.U32 R12, RZ, RZ, 0x2 ;  /* 0x00000002ff0c7424 */ /* 0x000fe400078e00ff */
[----:B------:R-:W-:Y:S02]  /*192f0*/  IMAD.MOV.U32 R11, RZ, RZ, RZ ;  /* 0x000000ffff0b7224 */ /* 0x000fe400078e00ff */
[----:B------:R-:W-:Y:S02]  /*19300*/  IMAD.IADD R13, R2, 0x1, R13 ;  /* 0x00000001020d7824 */ /* 0x000fe400078e020d */
[----:B------:R-:W-:-:S07]  /*19310*/  IMAD.MOV.U32 R15, RZ, RZ, -0x1 ;  /* 0xffffffffff0f7424 */ /* 0x000fce00078e00ff */
[----:B------:R-:W-:Y:S05]  /*19320*/  WARPSYNC.COLLECTIVE R15, `(.L_x_2627) ;  /* 0x000000000f087348 */ /* 0x000fea0003c00000 */
[----:B------:R0:W1:Y:S02]  /*19330*/  SHFL.UP P6, R14, R13, R12, R11 ;  /* 0x0400000c0d0e7389 */ /* 0x00006400000c000b */
[----:B01----:R-:W-:Y:S01]  /*19340*/  ENDCOLLECTIVE ;  /* 0x000000000000791b */ /* 0x003fe20003800000 */
.L_x_2627:
[----:B------:R-:W-:Y:S01]  /*19350*/  IMAD.MOV.U32 R12, RZ, RZ, 0x4 ;  /* 0x00000004ff0c7424 */ /* 0x000fe200078e00ff */
[----:B------:R-:W-:-:S05]  /*19360*/  SEL R4, R14, RZ, P2 ;  /* 0x000000ff0e047207 */ /* 0x000fca0001000000 */
[----:B------:R-:W-:-:S04]  /*19370*/  IMAD.IADD R4, R13, 0x1, R4 ;  /* 0x000000010d047824 */ /* 0x000fc800078e0204 */
[----:B------:R-:W-:-:S07]  /*19380*/  IMAD.MOV.U32 R13, RZ, RZ, R4 ;  /* 0x000000ffff0d7224 */ /* 0x000fce00078e0004 */
[----:B------:R-:W-:Y:S05]  /*19390*/  WARPSYNC.COLLECTIVE R15, `(.L_x_2628) ;  /* 0x000000000f087348 */ /* 0x000fea0003c00000 */
[----:B------:R0:W1:Y:S02]  /*193a0*/  SHFL.UP P6, R14, R13, R12, R11 ;  /* 0x0400000c0d0e7389 */ /* 0x00006400000c000b */
[----:B01----:R-:W-:Y:S01]  /*193b0*/  ENDCOLLECTIVE ;  /* 0x000000000000791b */ /* 0x003fe20003800000 */
.L_x_2628:
[----:B------:R-:W-:Y:S01]  /*193c0*/  IMAD.MOV.U32 R12, RZ, RZ, 0x8 ;  /* 0x00000008ff0c7424 */ /* 0x000fe200078e00ff */
[----:B------:R-:W-:-:S05]  /*193d0*/  SEL R3, R14, RZ, P3 ;  /* 0x000000ff0e037207 */ /* 0x000fca0001800000 */
[----:B------:R-:W-:-:S04]  /*193e0*/  IMAD.IADD R6, R4, 0x1, R3 ;  /* 0x0000000104067824 */ /* 0x000fc800078e0203 */
[----:B------:R-:W-:-:S07]  /*193f0*/  IMAD.MOV.U32 R13, RZ, RZ, R6 ;  /* 0x000000ffff0d7224 */ /* 0x000fce00078e0006 */
[----:B------:R-:W-:Y:S05]  /*19400*/  WARPSYNC.COLLECTIVE R15, `(.L_x_2629) ;  /* 0x000000000f087348 */ /* 0x000fea0003c00000 */
[----:B------:R0:W1:Y:S02]  /*19410*/  SHFL.UP P6, R14, R13, R12, R11 ;  /* 0x0400000c0d0e7389 */ /* 0x00006400000c000b */
[----:B01----:R-:W-:Y:S01]  /*19420*/  ENDCOLLECTIVE ;  /* 0x000000000000791b */ /* 0x003fe20003800000 */
.L_x_2629:
[----:B------:R-:W-:Y:S01]  /*19430*/  IMAD.MOV.U32 R12, RZ, RZ, 0x10 ;  /* 0x00000010ff0c7424 */ /* 0x000fe200078e00ff */
[----:B------:R-:W-:-:S05]  /*19440*/  SEL R7, R14, RZ, P4 ;  /* 0x000000ff0e077207 */ /* 0x000fca0002000000 */
[----:B------:R-:W-:-:S04]  /*19450*/  IMAD.IADD R7, R6, 0x1, R7 ;  /* 0x0000000106077824 */ /* 0x000fc800078e0207 */
[----:B------:R-:W-:-:S07]  /*19460*/  IMAD.MOV.U32 R13, RZ, RZ, R7 ;  /* 0x000000ffff0d7224 */ /* 0x000fce00078e0007 */
[----:B------:R-:W-:Y:S05]  /*19470*/  WARPSYNC.COLLECTIVE R15, `(.L_x_2630) ;  /* 0x000000000f087348 */ /* 0x000fea0003c00000 */
[----:B------:R0:W1:Y:S02]  /*19480*/  SHFL.UP P6, R14, R13, R12, R11 ;  /* 0x0400000c0d0e7389 */ /* 0x00006400000c000b */
[----:B01----:R-:W-:Y:S01]  /*19490*/  ENDCOLLECTIVE ;  /* 0x000000000000791b */ /* 0x003fe20003800000 */
.L_x_2630:
        /* <DEDUP_REMOVED lines=8> */
.L_x_2631:
[----:B------:R-:W-:Y:S05]  /*19520*/  BRA `(.L_x_2632) ;  /* 0xffffffdc00147947 */ /* 0x000fea000383ffff */
.L_x_2565:
[----:B------:R-:W-:Y:S01]  /*19530*/  BSSY B0, `(.L_x_2633) ;  /* 0x0000006000007945 */ /* 0x000fe20003800000 */
[----:B------:R-:W-:Y:S01]  /*19540*/  PLOP3.LUT P6, PT, P6, PT, PT, 0x8, 0x0 ;  /* 0x000000000000781c */ /* 0x000fe200037ce170 */
[----:B------:R-:W-:-:S12]  /*19550*/  IMAD.MOV.U32 R15, RZ, RZ, -0x1 ;  /* 0xffffffffff0f7424 */ /* 0x000fd800078e00ff */
[----:B012--5:R-:W-:Y:S05]  /*19560*/  WARPSYNC.COLLECTIVE R15, `(.L_x_2634) ;  /* 0x000000000f087348 */ /* 0x027fea0003c00000 */
[----:B------:R-:W-:Y:S01]  /*19570*/  VOTE.ANY R14, PT, P6 ;  /* 0x00000000000e7806 */ /* 0x000fe200030e0100 */
[----:B012--5:R-:W-:Y:S06]  /*19580*/  ENDCOLLECTIVE ;  /* 0x000000000000791b */ /* 0x027fec0003800000 */
.L_x_2634:
[----:B------:R-:W-:Y:S05]  /*19590*/  BSYNC B0 ;  /* 0x0000000000007941 */ /* 0x000fea0003800000 */
.L_x_2633:
        /* <DEDUP_REMOVED lines=9> */
.L_x_2635:
[----:B------:R-:W-:Y:S01]  /*19630*/  IMAD.MOV.U32 R17, RZ, RZ, R14 ;  /* 0x000000ffff117224 */ /* 0x000fe200078e000e */
[----:B------:R-:W-:Y:S06]  /*19640*/  BRA `(.L_x_2636) ;  /* 0xffffffdc00047947 */ /* 0x000fec000383ffff */
.L_x_2567:
[----:B------:R-:W-:Y:S01]  /*19650*/  BSSY B0, `(.L_x_2637) ;  /* 0x0000007000007945 */ /* 0x000fe20003800000 */
[----:B------:R-:W-:Y:S02]  /*19660*/  IMAD.MOV.U32 R13, RZ, RZ, R3 ;  /* 0x000000ffff0d7224 */ /* 0x000fe400078e0003 */
[----:B------:R-:W-:Y:S02]  /*19670*/  IMAD.MOV.U32 R11, RZ, RZ, 0x1f ;  /* 0x0000001fff0b7424 */ /* 0x000fe400078e00ff */
[----:B------:R-:W-:-:S07]  /*19680*/  IMAD.MOV.U32 R15, RZ, RZ, -0x1 ;  /* 0xffffffffff0f7424 */ /* 0x000fce00078e00ff */
[----:B012345:R-:W-:Y:S05]  /*19690*/  WARPSYNC.COLLECTIVE R15, `(.L_x_2638) ;  /* 0x000000000f087348 */ /* 0x03ffea0003c00000 */
[----:B------:R0:W0:Y:S02]  /*196a0*/  SHFL.IDX P6, R14, R13, R12, R11 ;  /* 0x0000000c0d0e7389 */ /* 0x00002400000c000b */
[----:B012345:R-:W-:Y:S01]  /*196b0*/  ENDCOLLECTIVE ;  /* 0x000000000000791b */ /* 0x03ffe20003800000 */
.L_x_2638:
[----:B------:R-:W-:Y:S05]  /*196c0*/  BSYNC B0 ;  /* 0x0000000000007941 */ /* 0x000fea0003800000 */
.L_x_2637:
[----:B------:R-:W-:Y:S01]  /*196d0*/  IMAD.MOV.U32 R5, RZ, RZ, R14 ;  /* 0x000000ffff057224 */ /* 0x000fe200078e000e */
[----:B------:R-:W-:Y:S06]  /*196e0*/  BRA `(.L_x_2566) ;  /* 0xffffffd800f87947 */ /* 0x000fec000383ffff */
.L_x_2571:
[----:B0-----:R0:W1:Y:S02]  /*196f0*/  SYNCS.PHASECHK.TRANS64.TRYWAIT P0, [R0+URZ+0x22820], R3 ;  /* 0x02282003000075a7 */ /* 0x001064000800017f */
[----:B-1----:R-:W-:Y:S05]  /*19700*/  @!P0 NANOSLEEP.SYNCS 0x989680 ;  /* 0x009896800000895d */ /* 0x002fea0003900000 */
[----:B------:R-:W1:Y:S02]  /*19710*/  @!P0 SYNCS.PHASECHK.TRANS64 P0, [R0+URZ+0x22820], R3 ;  /* 0x02282003000085a7 */ /* 0x000e64000800007f */
[----:B-1----:R-:W-:Y:S05]  /*19720*/  @!P0 BRA `(.L_x_2571) ;  /* 0xfffffffc00f08947 */ /* 0x002fea000383ffff */
[----:B------:R-:W-:Y:S05]  /*19730*/  BRA `(.L_x_2639) ;  /* 0xffffffe000787947 */ /* 0x000fea000383ffff */
.L_x_2572:
        /* <DEDUP_REMOVED lines=8> */
[----:B0-2--5:R-:W-:Y:S05]  /*197c0*/  WARPSYNC.COLLECTIVE R15, `(.L_x_2641) ;  /* 0x000000000f087348 */ /* 0x025fea0003c00000 */
[----:B------:R1:W3:Y:S02]  /*197d0*/  SHFL.IDX P6, R14, R13, R12, R11 ;  /* 0x0000000c0d0e7389 */ /* 0x0002e400000c000b */
[----:B0123-5:R-:W-:Y:S01]  /*197e0*/  ENDCOLLECTIVE ;  /* 0x000000000000791b */ /* 0x02ffe20003800000 */
.L_x_2641:
[----:B------:R-:W-:Y:S05]  /*197f0*/  BSYNC B0 ;  /* 0x0000000000007941 */ /* 0x000fea0003800000 */
.L_x_2640:
[----:B------:R-:W-:Y:S05]  /*19800*/  BRA `(.L_x_2642) ;  /* 0xffffffe000607947 */ /* 0x000fea000383ffff */
.L_x_2575:
[----:B------:R-:W-:Y:S01]  /*19810*/  BSSY B1, `(.L_x_2643) ;  /* 0x0000006000017945 */ /* 0x000fe20003800000 */
[----:B------:R-:W-:-:S07]  /*19820*/  IMAD.MOV.U32 R15, RZ, RZ, -0x1 ;  /* 0xffffffffff0f7424 */ /* 0x000fce00078e00ff */
[----:B012--5:R-:W-:Y:S05]  /*19830*/  WARPSYNC.COLLECTIVE R15, `(.L_x_2644) ;  /* 0x000000000f0c7348 */ /* 0x027fea0003c00000 */
[----:B------:R-:W-:Y:S02]  /*19840*/  ELECT P6, UR62, PT ;  /* 0x00000000003e782f */ /* 0x000fe400038c0000 */
[----:B------:R-:W-:Y:S01]  /*19850*/  MOV R14, UR62 ;  /* 0x0000003e000e7c02 */ /* 0x000fe20008000f00 */
[----:B012--5:R-:W-:Y:S10]  /*19860*/  ENDCOLLECTIVE ;  /* 0x000000000000791b */ /* 0x027ff40003800000 */
.L_x_2644:
[----:B------:R-:W-:Y:S05]  /*19870*/  BSYNC B1 ;  /* 0x0000000000017941 */ /* 0x000fea0003800000 */
.L_x_2643:
[----:B------:R-:W-:Y:S05]  /*19880*/  BRA `(.L_x_2645) ;  /* 0xffffffe000587947 */ /* 0x000fea000383ffff */
.L_x_2577:
[----:B0-----:R0:W1:Y:S02]  /*19890*/  SYNCS.PHASECHK.TRANS64.TRYWAIT P0, [R6+URZ], R5 ;  /* 0x00000005060075a7 */ /* 0x001064000800017f */
[----:B-1----:R-:W-:Y:S05]  /*198a0*/  @!P0 NANOSLEEP.SYNCS 0x989680 ;  /* 0x009896800000895d */ /* 0x002fea0003900000 */
[----:B------:R-:W1:Y:S02]  /*198b0*/  @!P0 SYNCS.PHASECHK.TRANS64 P0, [R6+URZ], R5 ;  /* 0x00000005060085a7 */ /* 0x000e64000800007f */
[----:B-1----:R-:W-:Y:S05]  /*198c0*/  @!P0 BRA `(.L_x_2577) ;  /* 0xfffffffc00f08947 */ /* 0x002fea000383ffff */
[----:B------:R-:W-:Y:S05]  /*198d0*/  BRA `(.L_x_2646) ;  /* 0xffffffe000947947 */ /* 0x000fea000383ffff */
.L_x_2578:
[----:B-1----:R1:W2:Y:S02]  /*198e0*/  SYNCS.PHASECHK.TRANS64.TRYWAIT P0, [R7+URZ], R2 ;  /* 0x00000002070075a7 */ /* 0x0022a4000800017f */
[----:B--2---:R-:W-:Y:S05]  /*198f0*/  @!P0 NANOSLEEP.SYNCS 0x989680 ;  /* 0x009896800000895d */ /* 0x004fea0003900000 */
[----:B------:R-:W2:Y:S02]  /*19900*/  @!P0 SYNCS.PHASECHK.TRANS64 P0, [R7+URZ], R2 ;  /* 0x00000002070085a7 */ /* 0x000ea4000800007f */
[----:B--2---:R-:W-:Y:S05]  /*19910*/  @!P0 BRA `(.L_x_2578) ;  /* 0xfffffffc00f08947 */ /* 0x004fea000383ffff */
[----:B------:R-:W-:Y:S05]  /*19920*/  BRA `(.L_x_2647) ;  /* 0xffffffe000887947 */ /* 0x000fea000383ffff */
.L_x_2580:
[----:B--2---:R2:W3:Y:S02]  /*19930*/  SYNCS.PHASECHK.TRANS64.TRYWAIT P0, [R4+URZ], R5 ;  /* 0x00000005040075a7 */ /* 0x0044e4000800017f */
[----:B---3--:R-:W-:Y:S05]  /*19940*/  @!P0 NANOSLEEP.SYNCS 0x989680 ;  /* 0x009896800000895d */ /* 0x008fea0003900000 */
[----:B------:R-:W3:Y:S02]  /*19950*/  @!P0 SYNCS.PHASECHK.TRANS64 P0, [R4+URZ], R5 ;  /* 0x00000005040085a7 */ /* 0x000ee4000800007f */
[----:B---3--:R-:W-:Y:S05]  /*19960*/  @!P0 BRA `(.L_x_2580) ;  /* 0xfffffffc00f08947 */ /* 0x008fea000383ffff */
[----:B------:R-:W-:Y:S05]  /*19970*/  BRA `(.L_x_2648) ;  /* 0xffffffe000907947 */ /* 0x000fea000383ffff */
.L_x_2649:
        /* <DEDUP_REMOVED lines=16> */
.L_x_6039:


//--------------------- .text._ZN7cutlass13device_kernelIN5flash11enable_sm90INS1_16FlashAttnFwdSm90INS1_25CollectiveMainloopFwdSm90ILi2EN4cute5tupleIJNS5_1CILi1EEES8_S8_EEENS6_IJNS7_ILi128EEENS7_ILi96EEENS7_ILi64EEEEEELi256ENS_6half_tEfNS_4arch4Sm90ELb0ELb1ELb1ELb1ELb0ELb1ELb0ELb1ELb0ELb1ELb0ELb0EEENS1_21CollectiveEpilogueFwdINS6_IJSA_NS7_ILi256EEESB_EEES9_SE_SG_Li256ELb1ELb1ELb0ELb0EEENS1_36VarlenDynamicPersistentTileSchedulerILi128ELi96ELi256ELi128ELb0ELb1ELb1ELb1ELb0ELb1EEEEEEEEEvNT_6ParamsE --------------------------
	.section	.text._ZN7cutlass13device_kernelIN5flash11enable_sm90INS1_16FlashAttnFwdSm90INS1_25CollectiveMainloopFwdSm90ILi2EN4cute5tupleIJNS5_1CILi1EEES8_S8_EEENS6_IJNS7_ILi128EEENS7_ILi96EEENS7_ILi64EEEEEELi256ENS_6half_tEfNS_4arch4Sm90ELb0ELb1ELb1ELb1ELb0ELb1ELb0ELb1ELb0ELb1ELb0ELb0EEENS1_21CollectiveEpilogueFwdINS6_IJSA_NS7_ILi256EEESB_EEES9_SE_SG_Li256ELb1ELb1ELb0ELb0EEENS1_36VarlenDynamicPersistentTileSchedulerILi128ELi96ELi256ELi128ELb0ELb1ELb1ELb1ELb0ELb1EEEEEEEEEvNT_6ParamsE,"ax",@progbits
	.align	128
.text._ZN7cutlass13device_kernelIN5flash11enable_sm90INS1_16FlashAttnFwdSm90INS1_25CollectiveMainloopFwdSm90ILi2EN4cute5tupleIJNS5_1CILi1EEES8_S8_EEENS6_IJNS7_ILi128EEENS7_ILi96EEENS7_ILi64EEEEEELi256ENS_6half_tEfNS_4arch4Sm90ELb0ELb1ELb1ELb1ELb0ELb1ELb0ELb1ELb0ELb1ELb0ELb0EEENS1_21CollectiveEpilogueFwdINS6_IJSA_NS7_ILi256EEESB_EEES9_SE_SG_Li256ELb1ELb1ELb0ELb0EEENS1_36VarlenDynamicPersistentTileSchedulerILi128ELi96ELi256ELi128ELb0ELb1ELb1ELb1ELb0ELb1EEEEEEEEEvNT_6ParamsE:
        .type           _ZN7cutlass13device_kernelIN5flash11enable_sm90INS1_16FlashAttnFwdSm90INS1_25CollectiveMainloopFwdSm90ILi2EN4cute5tupleIJNS5_1CILi1EEES8_S8_EEENS6_IJNS7_ILi128EEENS7_ILi96EEENS7_ILi64EEEEEELi256ENS_6half_tEfNS_4arch4Sm90ELb0ELb1ELb1ELb1ELb0ELb1ELb0ELb1ELb0ELb1ELb0ELb0EEENS1_21CollectiveEpilogueFwdINS6_IJSA_NS7_ILi256EEESB_EEES9_SE_SG_Li256ELb1ELb1ELb0ELb0EEENS1_36VarlenDynamicPersistentTileSchedulerILi128ELi96ELi256ELi128ELb0ELb1ELb1ELb1ELb0ELb1EEEEEEEEEvNT_6ParamsE,@function
        .size           _ZN7cutlass13device_kernelIN5flash11enable_sm90INS1_16FlashAttnFwdSm90INS1_25CollectiveMainloopFwdSm90ILi2EN4cute5tupleIJNS5_1CILi1EEES8_S8_EEENS6_IJNS7_ILi128EEENS7_ILi96EEENS7_ILi64EEEEEELi256ENS_6half_tEfNS_4arch4Sm90ELb0ELb1ELb1ELb1ELb0ELb1ELb0ELb1ELb0ELb1ELb0ELb0EEENS1_21CollectiveEpilogueFwdINS6_IJSA_NS7_ILi256EEESB_EEES9_SE_SG_Li256ELb1ELb1ELb0ELb0EEENS1_36VarlenDynamicPersistentTileSchedulerILi128ELi96ELi256ELi128ELb0ELb1ELb1ELb1ELb0ELb1EEEEEEEEEvNT_6ParamsE,(.L_x_6040 - _ZN7cutlass13device_kernelIN5flash11enable_sm90INS1_16FlashAttnFwdSm90INS1_25CollectiveMainloopFwdSm90ILi2EN4cute5tupleIJNS5_1CILi1EEES8_S8_EEENS6_IJNS7_ILi128EEENS7_ILi96EEENS7_ILi64EEEEEELi256ENS_6half_tEfNS_4arch4Sm90ELb0ELb1ELb1ELb1ELb0ELb1ELb0ELb1ELb0ELb1ELb0ELb0EEENS1_21CollectiveEpilogueFwdINS6_IJSA_NS7_ILi256EEESB_EEES9_SE_SG_Li256ELb1ELb1ELb0ELb0EEENS1_36VarlenDynamicPersistentTileSchedulerILi128ELi96ELi256ELi128ELb0ELb1ELb1ELb1ELb0ELb1EEEEEEEEEvNT_6ParamsE)
        .other          _ZN7cutlass13device_kernelIN5flash11enable_sm90INS1_16FlashAttnFwdSm90INS1_25CollectiveMainloopFwdSm90ILi2EN4cute5tupleIJNS5_1CILi1EEES8_S8_EEENS6_IJNS7_ILi128EEENS7_ILi96EEENS7_ILi64EEEEEELi256ENS_6half_tEfNS_4arch4Sm90ELb0ELb1ELb1ELb1ELb0ELb1ELb0ELb1ELb0ELb1ELb0ELb0EEENS1_21CollectiveEpilogueFwdINS6_IJSA_NS7_ILi256EEESB_EEES9_SE_SG_Li256ELb1ELb1ELb0ELb0EEENS1_36VarlenDynamicPersistentTileSchedulerILi128ELi96ELi256ELi128ELb0ELb1ELb1ELb1ELb0ELb1EEEEEEEEEvNT_6ParamsE,@"STO_CUDA_ENTRY STV_DEFAULT"
_ZN7cutlass13device_kernelIN5flash11enable_sm90INS1_16FlashAttnFwdSm90INS1_25CollectiveMainloopFwdSm90ILi2EN4cute5tupleIJNS5_1CILi1EEES8_S8_EEENS6_IJNS7_ILi128EEENS7_ILi96EEENS7_ILi64EEEEEELi256ENS_6half_tEfNS_4arch4Sm90ELb0ELb1ELb1ELb1ELb0ELb1ELb0ELb1ELb0ELb1ELb0ELb0EEENS1_21CollectiveEpilogueFwdINS6_IJSA_NS7_ILi256EEESB_EEES9_SE_SG_Li256ELb1ELb1ELb0ELb0EEENS1_36VarlenDynamicPersistentTileSchedulerILi128ELi96ELi256ELi128ELb0ELb1ELb1ELb1ELb0ELb1EEEEEEEEEvNT_6ParamsE:
        /* <DEDUP_REMOVED lines=23> */
.L_x_2651:
[----:B------:R-:W-:Y:S05]  /*0170*/  BSYNC B0 ;  /* 0x0000000000007941 */ /* 0x000fea0003800000 */
.L_x_2650:
        /* <DEDUP_REMOVED lines=40> */
.L_x_2652:
        /* <DEDUP_REMOVED lines=22> */
.L_x_2653:
        /* <DEDUP_REMOVED lines=18> */
.L_x_2654:
        /* <DEDUP_REMOVED lines=22> */
.L_x_2655:
        /* <DEDUP_REMOVED lines=22> */
.L_x_2656:
        /* <DEDUP_REMOVED lines=9> */
.L_x_2659:
[----:B------:R-:W-:-:S08]  /*09d0*/  NOP ;  /* 0x0000000000007918 */ /* 0x000fd00000000000 */
[----:B------:R-:W0:Y:S02]  /*09e0*/  USETMAXREG.TRY_ALLOC.CTAPOOL UP0, 0xf0 ;  /* 0x000000f0000079c8 */ /* 0x000e240008000600 */
[----:B0-----:R-:W-:-:S13]  /*09f0*/  PLOP3.LUT P0, PT, PT, PT, UP0, 0x80, 0x0 ;  /* 0x000000000000781c */ /* 0x001fda0003f0f008 */
[----:B------:R-:W-:Y:S05]  /*0a00*/  @!P0 BRA `(.L_x_2659) ;  /* 0xfffffffc00f08947 */ /* 0x000fea000383ffff */
[----:B------:R-:W3:Y:S01]  /*0a10*/  LDL.LU R0, [R1] ;  /* 0x0000000001007983 */ /* 0x000ee20000300800 */
[----:B--2---:R-:W-:Y:S01]  /*0a20*/  SHF.R.U32.HI R2, RZ, 0x7, R4 ;  /* 0x00000007ff027819 */ /* 0x004fe20000011604 */
[----:B------:R-:W0:Y:S01]  /*0a30*/  S2UR UR5, SR_CgaCtaId ;  /* 0x00000000000579c3 */ /* 0x000e220000008800 */
[----:B------:R-:W-:-:S07]  /*0a40*/  UMOV UR4, 0x400 ;  /* 0x0000040000047882 */ /* 0x000fce0000000000 */
[----:B------:R-:W-:Y:S06]  /*0a50*/  BAR.ARV 0x8, 0x180 ;  /* 0x0206000000007b1d */ /* 0x000fec0000002000 */
[----:B------:R-:W-:-:S13]  /*0a60*/  ISETP.NE.AND P0, PT, R2, 0x1, PT ;  /* 0x000000010200780c */ /* 0x000fda0003f05270 */
[----:B------:R-:W-:Y:S06]  /*0a70*/  @!P0 BAR.ARV 0x9, 0x100 ;  /* 0x0244000000008b1d */ /* 0x000fec0000002000 */
[----:B0-----:R-:W-:Y:S02]  /*0a80*/  ULEA UR4, UR5, UR4, 0x18 ;  /* 0x0000000405047291 */ /* 0x001fe4000f8ec03f */
[----:B------:R-:W-:Y:S04]  /*0a90*/  BAR.SYNC.DEFER_BLOCKING 0x5, 0x180 ;  /* 0x0146000000007b1d */ /* 0x000fe80000010000 */
[----:B------:R-:W-:-:S02]  /*0aa0*/  IMAD.U32 R16, RZ, RZ, UR4 ;  /* 0x00000004ff107e24 */ /* 0x000fc4000f8e00ff */
[----:B------:R-:W-:-:S03]  /*0ab0*/  ULDC UR4, c[0x0][0xc3c] ;  /* 0x00030f0000047ab9 */ /* 0x000fc60000000800 */
[----:B------:R-:W0:Y:S01]  /*0ac0*/  LDS.128 R80, [R16+0x228d0] ;  /* 0x0228d00010507984 */ /* 0x000e220000000c00 */
[----:B------:R-:W-:Y:S06]  /*0ad0*/  BAR.ARV 0x4, 0x180 ;  /* 0x0106000000007b1d */ /* 0x000fec0000002000 */
[----:B---3--:R-:W-:-:S04]  /*0ae0*/  LOP3.LUT R0, R0, 0xffbfffff, RZ, 0xc0, !PT ;  /* 0xffbfffff00007812 */ /* 0x008fc800078ec0ff */
[----:B------:R-:W-:Y:S02]  /*0af0*/  @P0 LOP3.LUT R0, R0, 0x400000, RZ, 0xfc, !PT ;  /* 0x0040000000000812 */ /* 0x000fe400078efcff */
[----:B0-----:R-:W-:-:S03]  /*0b00*/  ISETP.GE.AND P0, PT, R83, UR4, PT ;  /* 0x0000000453007c0c */ /* 0x001fc6000bf06270 */
[----:B------:R0:W-:Y:S10]  /*0b10*/  STL [R1], R0 ;  /* 0x0000000001007387 */ /* 0x0001f40000100800 */
[----:B0-----:R-:W-:Y:S05]  /*0b20*/  @P0 BRA `(.L_x_2660) ;  /* 0x0000020400840947 */ /* 0x001fea0003800000 */
[----:B------:R-:W2:Y:S01]  /*0b30*/  LDL.LU R10, [R1+0x50] ;  /* 0x00005000010a7983 */ /* 0x000ea20000300800 */
[----:B------:R-:W-:Y:S02]  /*0b40*/  VIADD R9, R4, 0xffffff80 ;  /* 0xffffff8004097836 */ /* 0x000fe40000000000 */
[----:B------:R-:W-:Y:S02]  /*0b50*/  IMAD.MOV.U32 R234, RZ, RZ, RZ ;  /* 0x000000ffffea7224 */ /* 0x000fe400078e00ff */
[----:B------:R-:W-:Y:S01]  /*0b60*/  IMAD.MOV.U32 R17, RZ, RZ, RZ ;  /* 0x000000ffff117224 */ /* 0x000fe200078e00ff */
[----:B------:R-:W-:Y:S01]  /*0b70*/  SHF.R.S32.HI R0, RZ, 0x1f, R9 ;  /* 0x0000001fff007819 */ /* 0x000fe20000011409 */
[----:B------:R-:W-:Y:S02]  /*0b80*/  IMAD.MOV.U32 R204, RZ, RZ, RZ ;  /* 0x000000ffffcc7224 */ /* 0x000fe400078e00ff */
[----:B------:R-:W-:Y:S01]  /*0b90*/  IMAD.MOV.U32 R19, RZ, RZ, RZ ;  /* 0x000000ffff137224 */ /* 0x000fe200078e00ff */
[----:B------:R-:W-:-:S02]  /*0ba0*/  LEA.HI R2, R0, R9, RZ, 0x7 ;  /* 0x0000000900027211 */ /* 0x000fc400078f38ff */
[----:B------:R-:W-:Y:S02]  /*0bb0*/  LEA.HI R219, R0, R9, RZ, 0x5 ;  /* 0x0000000900db7211 */ /* 0x000fe400078f28ff */
[----:B------:R-:W-:Y:S02]  /*0bc0*/  LOP3.LUT R237, R2, 0xffffff80, RZ, 0xc0, !PT ;  /* 0xffffff8002ed7812 */ /* 0x000fe400078ec0ff */
[----:B------:R-:W-:Y:S02]  /*0bd0*/  SHF.R.S32.HI R219, RZ, 0x5, R219 ;  /* 0x00000005ffdb7819 */ /* 0x000fe400000114db */
[----:B------:R-:W-:Y:S01]  /*0be0*/  SHF.R.S32.HI R11, RZ, 0x7, R2 ;  /* 0x00000007ff0b7819 */ /* 0x000fe20000011402 */
[----:B------:R-:W-:-:S03]  /*0bf0*/  IMAD.IADD R237, R9, 0x1, -R237 ;  /* 0x0000000109ed7824 */ /* 0x000fc600078e0aed */
[----:B------:R-:W-:Y:S02]  /*0c00*/  LEA.HI R2, R2, R11, RZ, 0x1 ;  /* 0x0000000b02027211 */ /* 0x000fe400078f08ff */
[----:B------:R-:W-:Y:S02]  /*0c10*/  SHF.R.S32.HI R8, RZ, 0x1f, R237 ;  /* 0x0000001fff087819 */ /* 0x000fe400000114ed */
[----:B------:R-:W-:Y:S02]  /*0c20*/  LOP3.LUT R2, R2, 0x3fffffe, RZ, 0xc0, !PT ;  /* 0x03fffffe02027812 */ /* 0x000fe400078ec0ff */
[CC--:B------:R-:W-:Y:S02]  /*0c30*/  LEA.HI R7, R8.reuse, R237.reuse, RZ, 0x2 ;  /* 0x000000ed08077211 */ /* 0x0c0fe400078f10ff */
[----:B------:R-:W-:Y:S01]  /*0c40*/  LEA.HI R8, R8, R237, RZ, 0x5 ;  /* 0x000000ed08087211 */ /* 0x000fe200078f28ff */
[----:B------:R-:W-:Y:S01]  /*0c50*/  IMAD.IADD R2, R11, 0x1, -R2 ;  /* 0x000000010b027824 */ /* 0x000fe200078e0a02 */
[----:B------:R-:W-:-:S02]  /*0c60*/  SHF.R.S32.HI R4, RZ, 0x2, R7 ;  /* 0x00000002ff047819 */ /* 0x000fc40000011407 */
[----:B------:R-:W-:Y:S02]  /*0c70*/  SHF.R.S32.HI R3, RZ, 0x1f, R7 ;  /* 0x0000001fff037819 */ /* 0x000fe40000011407 */
[----:B------:R-:W-:Y:S02]  /*0c80*/  SHF.R.S32.HI R8, RZ, 0x5, R8 ;  /* 0x00000005ff087819 */ /* 0x000fe40000011408 */
[----:B------:R-:W-:Y:S02]  /*0c90*/  LEA.HI R5, R3, R4, RZ, 0x3 ;  /* 0x0000000403057211 */ /* 0x000fe400078f18ff */
[----:B------:R-:W-:Y:S02]  /*0ca0*/  LEA.HI R3, R0, R9, RZ, 0x4 ;  /* 0x0000000900037211 */ /* 0x000fe400078f20ff */
[----:B------:R-:W-:Y:S02]  /*0cb0*/  LOP3.LUT R5, R5, 0xfffffff8, RZ, 0xc0, !PT ;  /* 0xfffffff805057812 */ /* 0x000fe400078ec0ff */
[----:B------:R-:W-:-:S02]  /*0cc0*/  SHF.R.S32.HI R6, RZ, 0x4, R3 ;  /* 0x00000004ff067819 */ /* 0x000fc40000011403 */
[----:B------:R-:W-:Y:S01]  /*0cd0*/  LOP3.LUT R202, R7, 0x7ffffffc, RZ, 0xc0, !PT ;  /* 0x7ffffffc07ca7812 */ /* 0x000fe200078ec0ff */
[----:B------:R-:W-:Y:S01]  /*0ce0*/  IMAD.IADD R5, R4, 0x1, -R5 ;  /* 0x0000000104057824 */ /* 0x000fe200078e0a05 */
[C---:B------:R-:W-:Y:S02]  /*0cf0*/  LOP3.LUT R4, R3.reuse, 0x3fffff0, RZ, 0xc0, !PT ;  /* 0x03fffff003047812 */ /* 0x040fe400078ec0ff */
[----:B------:R-:W-:Y:S01]  /*0d00*/  LEA.HI R3, R3, R6, RZ, 0x1 ;  /* 0x0000000603037211 */ /* 0x000fe200078f08ff */
[----:B------:R-:W-:Y:S02]  /*0d10*/  IMAD R5, R8, 0x10, R5 ;  /* 0x0000001008057824 */ /* 0x000fe400078e0205 */
[----:B------:R-:W-:Y:S01]  /*0d20*/  IMAD.IADD R4, R9, 0x1, -R4 ;  /* 0x0000000109047824 */ /* 0x000fe200078e0a04 */
[----:B------:R-:W-:Y:S01]  /*0d30*/  LOP3.LUT R3, R3, 0x1ffffffe, RZ, 0xc0, !PT ;  /* 0x1ffffffe03037812 */ /* 0x000fe200078ec0ff */
[----:B------:R-:W-:Y:S02]  /*0d40*/  IMAD R8, R2, 0x40, R5 ;  /* 0x0000004002087824 */ /* 0x000fe400078e0205 */
[----:B------:R-:W-:-:S02]  /*0d50*/  IMAD R4, R219, 0x10, R4 ;  /* 0x00000010db047824 */ /* 0x000fc400078e0204 */
[----:B------:R-:W-:Y:S01]  /*0d60*/  IMAD.IADD R3, R6, 0x1, -R3 ;  /* 0x0000000106037824 */ /* 0x000fe200078e0a03 */
[----:B------:R0:W-:Y:S01]  /*0d70*/  STL [R1+0x14], R8 ;  /* 0x0000140801007387 */ /* 0x0001e20000100800 */
[----:B------:R-:W-:Y:S02]  /*0d80*/  IMAD.MOV.U32 R2, RZ, RZ, RZ ;  /* 0x000000ffff027224 */ /* 0x000fe400078e00ff */
[----:B------:R-:W-:Y:S01]  /*0d90*/  IMAD R6, R4, 0x8, R3 ;  /* 0x0000000804067824 */ /* 0x000fe200078e0203 */
[CC--:B------:R-:W-:Y:S01]  /*0da0*/  LEA.HI R3, R0.reuse, R9.reuse, RZ, 0x2 ;  /* 0x0000000900037211 */ /* 0x0c0fe200078f10ff */
[----:B------:R-:W-:Y:S01]  /*0db0*/  IMAD.IADD R202, R237, 0x1, -R202 ;  /* 0x00000001edca7824 */ /* 0x000fe200078e0aca */
[----:B------:R-:W-:Y:S02]  /*0dc0*/  LEA.HI R0, R0, R9, RZ, 0x3 ;  /* 0x0000000900007211 */ /* 0x000fe400078f18ff */
[----:B------:R-:W-:Y:S02]  /*0dd0*/  SHF.R.S32.HI R18, RZ, 0x2, R3 ;  /* 0x00000002ff127819 */ /* 0x000fe40000011403 */
[----:B------:R-:W-:-:S02]  /*0de0*/  LOP3.LUT R233, R3, 0xfffffffc, RZ, 0xc0, !PT ;  /* 0xfffffffc03e97812 */ /* 0x000fc400078ec0ff */
[----:B------:R-:W-:Y:S01]  /*0df0*/  LOP3.LUT R224, R0, 0xfffffff8, RZ, 0xc0, !PT ;  /* 0xfffffff800e07812 */ /* 0x000fe200078ec0ff */
[----:B------:R-:W-:Y:S01]  /*0e00*/  VIADD R232, R18, 0x40 ;  /* 0x0000004012e87836 */ /* 0x000fe20000000000 */
[----:B------:R-:W-:Y:S01]  /*0e10*/  SHF.R.S32.HI R5, RZ, 0x1f, R3 ;  /* 0x0000001fff057819 */ /* 0x000fe20000011403 */
[C---:B------:R-:W-:Y:S01]  /*0e20*/  IMAD.IADD R233, R9.reuse, 0x1, -R233 ;  /* 0x0000000109e97824 */ /* 0x040fe200078e0ae9 */
[----:B------:R-:W-:Y:S01]  /*0e30*/  SHF.R.S32.HI R235, RZ, 0x3, R0 ;  /* 0x00000003ffeb7819 */ /* 0x000fe20000011400 */
[----:B------:R-:W-:Y:S01]  /*0e40*/  IMAD.IADD R224, R9, 0x1, -R224 ;  /* 0x0000000109e07824 */ /* 0x000fe200078e0ae0 */
[----:B------:R-:W-:Y:S01]  /*0e50*/  SHF.R.S32.HI R9, RZ, 0x1f, R232 ;  /* 0x0000001fff097819 */ /* 0x000fe200000114e8 */
[----:B------:R-:W-:Y:S01]  /*0e60*/  IMAD.SHL.U32 R217, R232, 0x40, RZ ;  /* 0x00000040e8d97824 */ /* 0x000fe200078e00ff */
[----:B------:R-:W-:Y:S01]  /*0e70*/  LEA.HI R5, R5, R18, RZ, 0x3 ;  /* 0x0000001205057211 */ /* 0x000fe200078f18ff */
[----:B------:R-:W-:Y:S01]  /*0e80*/  IMAD.SHL.U32 R208, R224, 0x8, RZ ;  /* 0x00000008e0d07824 */ /* 0x000fe200078e00ff */
[----:B------:R-:W-:Y:S01]  /*0e90*/  LEA.HI R9, R9, R232, RZ, 0x3 ;  /* 0x000000e809097211 */ /* 0x000fe200078f18ff */
[----:B------:R-:W-:Y:S01]  /*0ea0*/  IMAD.SHL.U32 R0, R233, 0x8, RZ ;  /* 0x00000008e9007824 */ /* 0x000fe200078e00ff */
[----:B------:R-:W-:Y:S01]  /*0eb0*/  LOP3.LUT R5, R5, 0xfffffff8, RZ, 0xc0, !PT ;  /* 0xfffffff805057812 */ /* 0x000fe200078ec0ff */
[----:B------:R-:W-:Y:S01]  /*0ec0*/  VIADD R222, R208, 0x40 ;  /* 0x00000040d0de7836 */ /* 0x000fe20000000000 */
[----:B------:R-:W-:Y:S01]  /*0ed0*/  LEA.HI R3, R233, R233, RZ, 0x1 ;  /* 0x000000e9e9037211 */ /* 0x000fe200078f08ff */
[----:B------:R-:W-:Y:S01]  /*0ee0*/  IMAD.SHL.U32 R9, R9, 0x40, RZ ;  /* 0x0000004009097824 */ /* 0x000fe200078e00ff */
[----:B------:R-:W-:Y:S01]  /*0ef0*/  LOP3.LUT R217, R217, 0x1c0, RZ, 0xc0, !PT ;  /* 0x000001c0d9d97812 */ /* 0x000fe200078ec0ff */
[----:B------:R-:W-:Y:S01]  /*0f00*/  IMAD.IADD R236, R18, 0x1, -R5 ;  /* 0x0000000112ec7824 */ /* 0x000fe200078e0a05 */
[----:B------:R-:W-:Y:S01]  /*0f10*/  LOP3.LUT R4, R3, 0x1ffffffe, RZ, 0xc0, !PT ;  /* 0x1ffffffe03047812 */ /* 0x000fe200078ec0ff */
[C---:B------:R-:W-:Y:S01]  /*0f20*/  VIADD R223, R208.reuse, 0xc0 ;  /* 0x000000c0d0df7836 */ /* 0x040fe20000000000 */
[----:B------:R-:W-:Y:S01]  /*0f30*/  SHF.R.S32.HI R3, RZ, 0x1f, R208 ;  /* 0x0000001fff037819 */ /* 0x000fe200000114d0 */
[----:B------:R-:W-:Y:S01]  /*0f40*/  VIADD R221, R208, 0x80 ;  /* 0x00000080d0dd7836 */ /* 0x000fe20000000000 */
[----:B------:R-:W-:Y:S01]  /*0f50*/  LOP3.LUT R3, R217, 0x38, R0, 0xf8, !PT ;  /* 0x00000038d9037812 */ /* 0x000fe200078ef800 */
[C---:B------:R-:W-:Y:S01]  /*0f60*/  IMAD.SHL.U32 R22, R233.reuse, 0x4, RZ ;  /* 0x00000004e9167824 */ /* 0x040fe200078e00ff */
[----:B------:R-:W-:Y:S01]  /*0f70*/  SHF.R.U32.HI R5, RZ, 0x3, R217 ;  /* 0x00000003ff057819 */ /* 0x000fe200000116d9 */
[----:B------:R-:W-:Y:S01]  /*0f80*/  IMAD.IADD R4, R233, 0x1, -R4 ;  /* 0x00000001e9047824 */ /* 0x000fe200078e0a04 */
[----:B------:R-:W-:Y:S01]  /*0f90*/  LOP3.LUT R220, R9, 0xfffffe00, RZ, 0xc0, !PT ;  /* 0xfffffe0009dc7812 */ /* 0x000fe200078ec0ff */
[----:B------:R-:W-:Y:S01]  /*0fa0*/  VIADD R205, R22, 0x10 ;  /* 0x0000001016cd7836 */ /* 0x000fe20000000000 */
[----:B------:R-:W-:Y:S01]  /*0fb0*/  SHF.R.S32.HI R0, RZ, 0x1f, R222 ;  /* 0x0000001fff007819 */ /* 0x000fe200000114de */
[----:B------:R-:W-:Y:S01]  /*0fc0*/  IMAD R211, R4, 0x8, R8 ;  /* 0x0000000804d37824 */ /* 0x000fe200078e0208 */
[----:B------:R-:W-:Y:S01]  /*0fd0*/  LOP3.LUT R3, R220, R3, R5, 0xf6, !PT ;  /* 0x00000003dc037212 */ /* 0x000fe200078ef605 */
[----:B------:R-:W-:Y:S01]  /*0fe0*/  IMAD.SHL.U32 R5, R6, 0x8, RZ ;  /* 0x0000000806057824 */ /* 0x000fe200078e00ff */
[----:B------:R-:W-:-:S02]  /*0ff0*/  SHF.R.S32.HI R0, RZ, 0x1f, R223 ;  /* 0x0000001fff007819 */ /* 0x000fc400000114df */
[----:B------:R-:W-:Y:S01]  /*1000*/  SHF.R.S32.HI R7, RZ, 0x1f, R221 ;  /* 0x0000001fff077819 */ /* 0x000fe200000114dd */
[----:B------:R-:W-:Y:S01]  /*1010*/  IMAD R0, R3, 0x2, R16 ;  /* 0x0000000203007824 */ /* 0x000fe200078e0210 */
[----:B------:R0:W-:Y:S04]  /*1020*/  STL [R1+0x18], R5 ;  /* 0x0000180501007387 */ /* 0x0001e80000100800 */
[----:B------:R0:W-:Y:S02]  /*1030*/  STL [R1+0x8], R0 ;  /* 0x0000080001007387 */ /* 0x0001e40000100800 */
[----:B0-2---:R-:W-:-:S07]  /*1040*/  LOP3.LUT R203, R10, 0x1, RZ, 0xfc, !PT ;  /* 0x000000010acb7812 */ /* 0x005fce00078efcff */
.L_x_2866:
[----:B------:R-:W-:Y:S05]  /*1050*/  YIELD ;  /* 0x0000000000007946 */ /* 0x000fea0003800000 */
[----:B------:R-:W-:Y:S01]  /*1060*/  ULDC.64 UR4, c[0x0][0xa28] ;  /* 0x00028a0000047ab9 */ /* 0x000fe20000000a00 */
[----:B0-----:R-:W0:Y:S01]  /*1070*/  LDC.64 R6, c[0x0][0xa08] ;  /* 0x00028200ff067b82 */ /* 0x001e220000000a00 */
[----:B------:R-:W-:Y:S01]  /*1080*/  ISETP.NE.U32.AND P1, PT, RZ, UR4, PT ;  /* 0x00000004ff007c0c */ /* 0x000fe2000bf25070 */
[----:B------:R-:W-:Y:S02]  /*1090*/  IMAD.MOV.U32 R0, RZ, RZ, RZ ;  /* 0x000000ffff007224 */ /* 0x000fe400078e00ff */
[----:B------:R-:W-:Y:S01]  /*10a0*/  IMAD.MOV.U32 R32, RZ, RZ, RZ ;  /* 0x000000ffff207224 */ /* 0x000fe200078e00ff */
[----:B------:R-:W-:Y:S01]  /*10b0*/  ISETP.NE.AND.EX P1, PT, RZ, UR5, PT, P1 ;  /* 0x00000005ff007c0c */ /* 0x000fe2000bf25310 */
[----:B------:R-:W-:-:S02]  /*10c0*/  ULDC.64 UR4, c[0x0][0xa18] ;  /* 0x0002860000047ab9 */ /* 0x000fc40000000a00 */
[----:B------:R-:W-:-:S04]  /*10d0*/  ISETP.NE.U32.AND P2, PT, RZ, UR4, PT ;  /* 0x00000004ff007c0c */ /* 0x000fc8000bf45070 */
[----:B------:R-:W-:Y:S01]  /*10e0*/  ISETP.NE.AND.EX P2, PT, RZ, UR5, PT, P2 ;  /* 0x00000005ff007c0c */ /* 0x000fe2000bf45320 */
[----:B------:R-:W-:Y:S02]  /*10f0*/  ULDC.64 UR4, c[0x0][0xa08] ;  /* 0x0002820000047ab9 */ /* 0x000fe40000000a00 */
[----:B------:R-:W-:-:S03]  /*1100*/  ISETP.NE.U32.AND P0, PT, RZ, UR4, PT ;  /* 0x00000004ff007c0c */ /* 0x000fc6000bf05070 */
[----:B-1----:R-:W1:Y:S01]  /*1110*/  @P1 LDC.64 R4, c[0x0][0xa28] ;  /* 0x00028a00ff041b82 */ /* 0x002e620000000a00 */
[----:B------:R-:W-:Y:S01]  /*1120*/  ISETP.NE.AND.EX P0, PT, RZ, UR5, PT, P0 ;  /* 0x00000005ff007c0c */ /* 0x000fe2000bf05300 */
[----:B0-----:R-:W-:-:S06]  /*1130*/  IMAD.WIDE R10, R83, 0x4, R6 ;  /* 0x00000004530a7825 */ /* 0x001fcc00078e0206 */
[----:B------:R-:W0:Y:S01]  /*1140*/  @P2 LDC.64 R8, c[0x0][0xa18] ;  /* 0x00028600ff082b82 */ /* 0x000e220000000a00 */
[----:B------:R-:W-:Y:S02]  /*1150*/  ULDC UR4, c[0x0][0x288] ;  /* 0x0000a20000047ab9 */ /* 0x000fe40000000800 */
[----:B------:R-:W-:Y:S01]  /*1160*/  IMAD.U32 R200, RZ, RZ, UR4 ;  /* 0x00000004ffc87e24 */ /* 0x000fe2000f8e00ff */
[----:B------:R-:W-:Y:S02]  /*1170*/  ULDC.64 UR4, c[0x0][0x418] ;  /* 0x0001060000047ab9 */ /* 0x000fe40000000a00 */
[----:B--2---:R2:W5:Y:S01]  /*1180*/  @P0 LDG.E R32, desc[UR38][R10.64] ;  /* 0x000000260a200981 */ /* 0x004562000c1e1900 */
[----:B-1----:R-:W-:-:S05]  /*1190*/  @P1 IMAD.WIDE R4, R83, 0x4, R4 ;  /* 0x0000000453041825 */ /* 0x002fca00078e0204 */
[----:B------:R2:W5:Y:S01]  /*11a0*/  @P1 LDG.E R0, desc[UR38][R4.64] ;  /* 0x0000002604001981 */ /* 0x000562000c1e1900 */
[----:B0-----:R-:W-:-:S05]  /*11b0*/  @P2 IMAD.WIDE R6, R83, 0x4, R8 ;  /* 0x0000000453062825 */ /* 0x001fca00078e0208 */
        /* <DEDUP_REMOVED lines=9> */
[----:B------:R-:W-:Y:S01]  /*1250*/  IMAD.U32 R31, RZ, RZ, UR4 ;  /* 0x00000004ff1f7e24 */ /* 0x000fe2000f8e00ff */
[----:B--2-4-:R-:W-:Y:S06]  /*1260*/  @P2 BRA `(.L_x_2661) ;  /* 0x0000000000242947 */ /* 0x014fec0003800000 */
        /* <DEDUP_REMOVED lines=9> */
.L_x_2661:
[----:B------:R-:W-:Y:S01]  /*1300*/  ULDC.64 UR4, c[0x0][0xa20] ;  /* 0x0002880000047ab9 */ /* 0x000fe20000000a00 */
[----:B------:R-:W-:Y:S01]  /*1310*/  IMAD.MOV.U32 R225, RZ, RZ, R82 ;  /* 0x000000ffffe17224 */ /* 0x000fe200078e0052 */
[----:B------:R-:W-:Y:S01]  /*1320*/  ISETP.NE.U32.AND P1, PT, RZ, UR4, PT ;  /* 0x00000004ff007c0c */ /* 0x000fe2000bf25070 */
[----:B------:R-:W-:-:S03]  /*1330*/  IMAD.MOV.U32 R231, RZ, RZ, R83 ;  /* 0x000000ffffe77224 */ /* 0x000fc600078e0053 */
[----:B------:R-:W-:-:S13]  /*1340*/  ISETP.NE.AND.EX P1, PT, RZ, UR5, PT, P1 ;  /* 0x00000005ff007c0c */ /* 0x000fda000bf25310 */
[----:B------:R-:W-:Y:S05]  /*1350*/  @!P1 BRA `(.L_x_2662) ;  /* 0x0000000000109947 */ /* 0x000fea0003800000 */
[----:B------:R-:W0:Y:S02]  /*1360*/  LDC.64 R4, c[0x0][0xa20] ;  /* 0x00028800ff047b82 */ /* 0x000e240000000a00 */
[----:B0-----:R-:W-:-:S05]  /*1370*/  IMAD.WIDE R4, R83, 0x4, R4 ;  /* 0x0000000453047825 */ /* 0x001fca00078e0204 */
[----:B------:R0:W5:Y:S01]  /*1380*/  LDG.E R31, desc[UR38][R4.64] ;  /* 0x00000026041f7981 */ /* 0x000162000c1e1900 */
[----:B------:R-:W-:Y:S05]  /*1390*/  BRA `(.L_x_2663) ;  /* 0x0000000000107947 */ /* 0x000fea0003800000 */
.L_x_2662:
[----:B------:R-:W-:Y:S05]  /*13a0*/  @!P0 BRA `(.L_x_2663) ;  /* 0x00000000000c8947 */ /* 0x000fea0003800000 */
[----:B------:R-:W2:Y:S04]  /*13b0*/  LDG.E R4, desc[UR38][R10.64] ;  /* 0x000000260a047981 */ /* 0x000ea8000c1e1900 */
[----:B------:R-:W2:Y:S02]  /*13c0*/  LDG.E R31, desc[UR38][R10.64+0x4] ;  /* 0x000004260a1f7981 */ /* 0x000ea4000c1e1900 */
[----:B--2---:R-:W-:-:S07]  /*13d0*/  IMAD.IADD R31, R31, 0x1, -R4 ;  /* 0x000000011f1f7824 */ /* 0x004fce00078e0a04 */
.L_x_2663:
[----:B------:R-:W-:Y:S01]  /*13e0*/  ULDC.64 UR4, c[0x0][0xa10] ;  /* 0x0002840000047ab9 */ /* 0x000fe20000000a00 */
[----:B------:R-:W1:Y:S01]  /*13f0*/  LDC R9, c[0x0][0x448] ;  /* 0x00011200ff097b82 */ /* 0x000e620000000800 */
[----:B------:R-:W-:-:S04]  /*1400*/  ISETP.NE.U32.AND P0, PT, RZ, UR4, PT ;  /* 0x00000004ff007c0c */ /* 0x000fc8000bf05070 */
[----:B------:R-:W-:Y:S01]  /*1410*/  ISETP.NE.AND.EX P0, PT, RZ, UR5, PT, P0 ;  /* 0x00000005ff007c0c */ /* 0x000fe2000bf05300 */
[----:B------:R-:W-:Y:S02]  /*1420*/  ULDC.64 UR4, c[0x0][0xa30] ;  /* 0x00028c0000047ab9 */ /* 0x000fe40000000a00 */
[----:B------:R-:W-:Y:S01]  /*1430*/  ISETP.NE.U32.AND P1, PT, RZ, UR4, PT ;  /* 0x00000004ff007c0c */ /* 0x000fe2000bf25070 */
[----:B-----5:R-:W-:Y:S01]  /*1440*/  IMAD.MOV.U32 R30, RZ, RZ, R31 ;  /* 0x000000ffff1e7224 */ /* 0x020fe200078e001f */
[----:B------:R-:W2:Y:S02]  /*1450*/  LDC.64 R14, c[0x0][0x9e0] ;  /* 0x00027800ff0e7b82 */ /* 0x000ea40000000a00 */
[----:B------:R-:W-:-:S06]  /*1460*/  ISETP.NE.AND.EX P1, PT, RZ, UR5, PT, P1 ;  /* 0x00000005ff007c0c */ /* 0x000fcc000bf25310 */
[----:B0-----:R-:W0:Y:S08]  /*1470*/  @P0 LDC.64 R4, c[0x0][0xa10] ;  /* 0x00028400ff040b82 */ /* 0x001e300000000a00 */
[----:B------:R-:W3:Y:S01]  /*1480*/  @P1 LDC.64 R6, c[0x0][0xa30] ;  /* 0x00028c00ff061b82 */ /* 0x000ee20000000a00 */
[----:B0-----:R-:W-:-:S05]  /*1490*/  @P0 IMAD.WIDE R4, R83, 0x4, R4 ;  /* 0x0000000453040825 */ /* 0x001fca00078e0204 */
[----:B------:R-:W4:Y:S04]  /*14a0*/  @P0 LDG.E R3, desc[UR38][R4.64] ;  /* 0x0000002604030981 */ /* 0x000f28000c1e1900 */
[----:B------:R-:W4:Y:S01]  /*14b0*/  @P0 LDG.E R8, desc[UR38][R4.64+0x4] ;  /* 0x0000042604080981 */ /* 0x000f22000c1e1900 */
[----:B---3--:R-:W-:-:S05]  /*14c0*/  @P1 IMAD.WIDE R6, R83, 0x4, R6 ;  /* 0x0000000453061825 */ /* 0x008fca00078e0206 */
[----:B------:R0:W5:Y:S01]  /*14d0*/  @P1 LDG.E R30, desc[UR38][R6.64] ;  /* 0x00000026061e1981 */ /* 0x000162000c1e1900 */
[----:B-1----:R-:W-:Y:S01]  /*14e0*/  ISETP.NE.AND P1, PT, R9, 0x1, PT ;  /* 0x000000010900780c */ /* 0x002fe20003f25270 */
[----:B------:R-:W-:Y:S01]  /*14f0*/  IMAD.SHL.U32 R206, R81, 0x80, RZ ;  /* 0x0000008051ce7824 */ /* 0x000fe200078e00ff */
[----:B--2---:R-:W-:-:S11]  /*1500*/  ISETP.GE.AND P2, PT, R15, 0x1, PT ;  /* 0x000000010f00780c */ /* 0x004fd60003f46270 */
[----:B------:R-:W1:Y:S08]  /*1510*/  @P1 LDC R10, c[0x0][0x44c] ;  /* 0x00011300ff0a1b82 */ /* 0x000e700000000800 */
[----:B------:R-:W2:Y:S01]  /*1520*/  @P1 LDC R12, c[0x0][0x450] ;  /* 0x00011400ff0c1b82 */ /* 0x000ea20000000800 */
[----:B----4-:R-:W-:Y:S02]  /*1530*/  @P0 IMAD.IADD R24, R8, 0x1, -R3 ;  /* 0x0000000108180824 */ /* 0x010fe400078e0a03 */
[----:B------:R-:W-:-:S02]  /*1540*/  IMAD.IADD R8, R31, 0x1, -R0 ;  /* 0x000000011f087824 */ /* 0x000fc400078e0a00 */
[----:B------:R-:W-:Y:S02]  /*1550*/  VIADD R3, R206, 0x7f ;  /* 0x0000007fce037836 */ /* 0x000fe40000000000 */
[----:B------:R-:W-:Y:S02]  /*1560*/  IMAD.IADD R201, R8, 0x1, R24 ;  /* 0x0000000108c97824 */ /* 0x000fe400078e0218 */
[----:B-1----:R-:W-:-:S04]  /*1570*/  @P1 IMAD.HI.U32 R5, R3, R10, RZ ;  /* 0x0000000a03051227 */ /* 0x002fc800078e00ff */
[C---:B------:R-:W-:Y:S02]  /*1580*/  VIADD R0, R201.reuse, 0x5f ;  /* 0x0000005fc9007836 */ /* 0x040fe40000000000 */
[----:B------:R-:W-:Y:S01]  /*1590*/  IMAD.MOV.U32 R4, RZ, RZ, R3 ;  /* 0x000000ffff047224 */ /* 0x000fe200078e0003 */
[----:B--2---:R-:W-:Y:S01]  /*15a0*/  @P1 SHF.R.U32.HI R4, RZ, R12, R5 ;  /* 0x0000000cff041219 */ /* 0x004fe20000011605 */
[----:B------:R-:W-:Y:S01]  /*15b0*/  IMAD.HI R0, R0, 0x2aaaaaab, RZ ;  /* 0x2aaaaaab00007827 */ /* 0x000fe200078e02ff */
[----:B------:R-:W-:-:S04]  /*15c0*/  IADD3 R5, R201, 0x1, -R200 ;  /* 0x00000001c9057810 */ /* 0x000fc80007ffe8c8 */
[----:B------:R-:W-:Y:S01]  /*15d0*/  SHF.R.U32.HI R3, RZ, 0x1f, R0 ;  /* 0x0000001fff037819 */ /* 0x000fe20000011600 */
[----:B0-----:R-:W-:-:S03]  /*15e0*/  IMAD.IADD R7, R5, 0x1, R4 ;  /* 0x0000000105077824 */ /* 0x001fc600078e0204 */
[----:B------:R-:W-:Y:S01]  /*15f0*/  LEA.HI.SX32 R178, R0, R3, 0x1c ;  /* 0x0000000300b27211 */ /* 0x000fe200078fe2ff */
[----:B------:R-:W-:Y:S01]  /*1600*/  IMAD.IADD R0, R7, 0x1, R14 ;  /* 0x0000000107007824 */ /* 0x000fe200078e020e */
[----:B------:R-:W-:Y:S06]  /*1610*/  @!P2 BRA `(.L_x_2664) ;  /* 0x000000000048a947 */ /* 0x000fec0003800000 */
[C---:B------:R-:W-:Y:S01]  /*1620*/  ISETP.GT.AND P0, PT, R7.reuse, RZ, PT ;  /* 0x000000ff0700720c */ /* 0x040fe20003f04270 */
[----:B------:R-:W-:Y:S01]  /*1630*/  BSSY B0, `(.L_x_2665) ;  /* 0x000000e000007945 */ /* 0x000fe20003800000 */
[----:B------:R-:W-:-:S11]  /*1640*/  VIADD R3, R7, 0xffffffff ;  /* 0xffffffff07037836 */ /* 0x000fd60000000000 */
        /* <DEDUP_REMOVED lines=8> */
.L_x_2666:
[----:B------:R-:W-:-:S13]  /*16d0*/  ISETP.NE.AND P0, PT, R15, 0x1, PT ;  /* 0x000000010f00780c */ /* 0x000fda0003f05270 */
[----:B------:R-:W0:Y:S02]  /*16e0*/  @P0 LDC.64 R4, c[0x0][0x9e8] ;  /* 0x00027a00ff040b82 */ /* 0x000e240000000a00 */
[----:B0-----:R-:W-:-:S05]  /*16f0*/  @P0 IMAD.HI.U32 R4, R3, R4, RZ ;  /* 0x0000000403040227 */ /* 0x001fca00078e00ff */
[----:B------:R-:W-:-:S07]  /*1700*/  @P0 SHF.R.U32.HI R3, RZ, R5, R4 ;  /* 0x00000005ff030219 */ /* 0x000fce0000011604 */
.L_x_2667:
[----:B------:R-:W-:Y:S05]  /*1710*/  BSYNC B0 ;  /* 0x0000000000007941 */ /* 0x000fea0003800000 */
.L_x_2665:
[----:B------:R-:W-:-:S05]  /*1720*/  IMAD R3, R3, R15, R15 ;  /* 0x0000000f03037224 */ /* 0x000fca00078e020f */
[----:B------:R-:W-:-:S07]  /*1730*/  VIMNMX R0, R0, R3, PT ;  /* 0x0000000300007248 */ /* 0x000fce0003fe0100 */
.L_x_2664:
[----:B------:R-:W0:Y:S01]  /*1740*/  @P1 LDC R3, c[0x0][0x44c] ;  /* 0x00011300ff031b82 */ /* 0x000e220000000800 */
[----:B------:R-:W-:-:S07]  /*1750*/  ULDC UR4, c[0x0][0x9dc] ;  /* 0x0002770000047ab9 */ /* 0x000fce0000000800 */
[----:B------:R-:W1:Y:S01]  /*1760*/  @P1 LDC R5, c[0x0][0x450] ;  /* 0x00011400ff051b82 */ /* 0x000e620000000800 */
[----:B0-----:R-:W-:-:S04]  /*1770*/  @P1 IMAD.HI.U32 R4, R206, R3, RZ ;  /* 0x00000003ce041227 */ /* 0x001fc800078e00ff */
[----:B------:R-:W-:Y:S01]  /*1780*/  IMAD.MOV.U32 R3, RZ, RZ, R206 ;  /* 0x000000ffff037224 */ /* 0x000fe200078e00ce */
[----:B-1----:R-:W-:-:S04]  /*1790*/  @P1 SHF.R.U32.HI R3, RZ, R5, R4 ;  /* 0x00000005ff031219 */ /* 0x002fc80000011604 */
[----:B------:R-:W-:-:S05]  /*17a0*/  IADD3 R3, R3, R201, -R200 ;  /* 0x000000c903037210 */ /* 0x000fca0007ffe8c8 */
[----:B------:R-:W-:Y:S01]  /*17b0*/  VIADD R4, R3, -UR4 ;  /* 0x8000000403047c36 */ /* 0x000fe20008000000 */
[----:B------:R-:W-:Y:S06]  /*17c0*/  @!P2 BRA `(.L_x_2668) ;  /* 0x000000000044a947 */ /* 0x000fec0003800000 */
        /* <DEDUP_REMOVED lines=10> */
.L_x_2670:
[----:B------:R-:W-:-:S13]  /*1870*/  ISETP.NE.AND P0, PT, R15, 0x1, PT ;  /* 0x000000010f00780c */ /* 0x000fda0003f05270 */
[----:B------:R-:W0:Y:S02]  /*1880*/  @P0 LDC.64 R6, c[0x0][0x9e8] ;  /* 0x00027a00ff060b82 */ /* 0x000e240000000a00 */
[----:B0-----:R-:W-:-:S05]  /*1890*/  @P0 IMAD.HI.U32 R6, R3, R6, RZ ;  /* 0x0000000603060227 */ /* 0x001fca00078e00ff */
[----:B------:R-:W-:-:S07]  /*18a0*/  @P0 SHF.R.U32.HI R3, RZ, R7, R6 ;  /* 0x00000007ff030219 */ /* 0x000fce0000011606 */
.L_x_2671:
[----:B------:R-:W-:Y:S05]  /*18b0*/  BSYNC B0 ;  /* 0x0000000000007941 */ /* 0x000fea0003800000 */
.L_x_2669:
[----:B------:R-:W-:-:S05]  /*18c0*/  IMAD R3, R3, R15, RZ ;  /* 0x0000000f03037224 */ /* 0x000fca00078e02ff */
[----:B------:R-:W-:-:S07]  /*18d0*/  VIMNMX R4, R4, R3, !PT ;  /* 0x0000000304047248 */ /* 0x000fce0007fe0100 */
.L_x_2668:
[----:B------:R-:W-:Y:S02]  /*18e0*/  VIADD R0, R0, 0x5f ;  /* 0x0000005f00007836 */ /* 0x000fe40000000000 */
[----:B------:R-:W-:-:S04]  /*18f0*/  IMAD.HI R4, R4, 0x2aaaaaab, RZ ;  /* 0x2aaaaaab04047827 */ /* 0x000fc800078e02ff */
[----:B------:R-:W-:Y:S01]  /*1900*/  IMAD.HI R0, R0, 0x2aaaaaab, RZ ;  /* 0x2aaaaaab00007827 */ /* 0x000fe200078e02ff */
[----:B------:R-:W-:-:S04]  /*1910*/  SHF.R.U32.HI R5, RZ, 0x1f, R4 ;  /* 0x0000001fff057819 */ /* 0x000fc80000011604 */
[----:B------:R-:W-:Y:S02]  /*1920*/  SHF.R.U32.HI R3, RZ, 0x1f, R0 ;  /* 0x0000001fff037819 */ /* 0x000fe40000011600 */
[----:B------:R-:W-:Y:S02]  /*1930*/  LEA.HI.SX32 R5, R4, R5, 0x1c ;  /* 0x0000000504057211 */ /* 0x000fe400078fe2ff */
[----:B------:R-:W-:Y:S02]  /*1940*/  LEA.HI.SX32 R3, R0, R3, 0x1c ;  /* 0x0000000300037211 */ /* 0x000fe400078fe2ff */
[----:B------:R-:W-:Y:S02]  /*1950*/  VIMNMX R5, RZ, R5, !PT ;  /* 0x00000005ff057248 */ /* 0x000fe40007fe0100 */
[----:B------:R-:W-:-:S03]  /*1960*/  VIMNMX R3, R178, R3, PT ;  /* 0x00000003b2037248 */ /* 0x000fc60003fe0100 */
[--C-:B------:R-:W-:Y:S02]  /*1970*/  IMAD R5, R5, 0x60, -R8.reuse ;  /* 0x0000006005057824 */ /* 0x100fe400078e0a08 */
[----:B------:R-:W-:-:S03]  /*1980*/  IMAD R3, R3, 0x60, -R8 ;  /* 0x0000006003037824 */ /* 0x000fc600078e0a08 */
[----:B------:R-:W-:Y:S02]  /*1990*/  VIMNMX R5, RZ, R5, !PT ;  /* 0x00000005ff057248 */ /* 0x000fe40007fe0100 */
[----:B------:R-:W-:-:S03]  /*19a0*/  VIMNMX R0, R3, R24, PT ;  /* 0x0000001803007248 */ /* 0x000fc60003fe0100 */
[----:B------:R-:W-:Y:S01]  /*19b0*/  IMAD.WIDE.U32 R28, R5, -0x55555555, RZ ;  /* 0xaaaaaaab051c7825 */ /* 0x000fe200078e00ff */
[----:B------:R-:W-:-:S04]  /*19c0*/  ISETP.GT.AND P0, PT, R0, R5, PT ;  /* 0x000000050000720c */ /* 0x000fc80003f04270 */
[----:B------:R-:W-:-:S05]  /*19d0*/  SHF.R.U32.HI R28, RZ, 0x6, R29 ;  /* 0x00000006ff1c7819 */ /* 0x000fca000001161d */
[----:B------:R-:W-:-:S04]  /*19e0*/  IMAD.MOV.U32 R27, RZ, RZ, R28 ;  /* 0x000000ffff1b7224 */ /* 0x000fc800078e001c */
[----:B------:R-:W-:-:S04]  /*19f0*/  @P0 VIADD R0, R0, 0x5f ;  /* 0x0000005f00000836 */ /* 0x000fc80000000000 */
[----:B------:R-:W-:-:S05]  /*1a00*/  @P0 IMAD.HI R0, R0, 0x2aaaaaab, RZ ;  /* 0x2aaaaaab00000827 */ /* 0x000fca00078e02ff */
[----:B------:R-:W-:-:S04]  /*1a10*/  @P0 SHF.R.U32.HI R3, RZ, 0x1f, R0 ;  /* 0x0000001fff030819 */ /* 0x000fc80000011600 */
[----:B------:R-:W-:Y:S02]  /*1a20*/  @P0 LEA.HI.SX32 R27, R0, R3, 0x1c ;  /* 0x00000003001b0211 */ /* 0x000fe400078fe2ff */
[----:B------:R-:W-:Y:S02]  /*1a30*/  PLOP3.LUT P0, PT, PT, PT, PT, 0x80, 0x0 ;  /* 0x000000000000781c */ /* 0x000fe40003f0f070 */
[----:B------:R-:W-:-:S13]  /*1a40*/  ISETP.GT.AND P1, PT, R27, R28, PT ;  /* 0x0000001c1b00720c */ /* 0x000fda0003f24270 */
[----:B------:R-:W-:Y:S05]  /*1a50*/  @!P1 BRA `(.L_x_2672) ;  /* 0x0000003c00d09947 */ /* 0x000fea0003800000 */
[----:B------:R-:W-:Y:S01]  /*1a60*/  IADD3 R26, R16, 0x1c400, RZ ;  /* 0x0001c400101a7810 */ /* 0x000fe20007ffe0ff */
[----:B------:R-:W-:Y:S03]  /*1a70*/  BSSY B6, `(.L_x_2673) ;  /* 0x0000013000067945 */ /* 0x000fe60003800000 */
        /* <DEDUP_REMOVED lines=18> */
.L_x_2674:
[----:B------:R-:W-:Y:S05]  /*1ba0*/  BSYNC B6 ;  /* 0x0000000000067941 */ /* 0x000fea0003800000 */
.L_x_2673:
        /* <DEDUP_REMOVED lines=20> */
.L_x_2676:
[----:B------:R-:W-:Y:S05]  /*1cf0*/  BSYNC B6 ;  /* 0x0000000000067941 */ /* 0x000fea0003800000 */
.L_x_2675:
[----:B------:R-:W-:Y:S01]  /*1d00*/  ULDC.64 UR4, c[0x0][0x9f8] ;  /* 0x00027e0000047ab9 */ /* 0x000fe20000000a00 */
[----:B------:R-:W0:Y:S01]  /*1d10*/  S2R R38, SR_TID.X ;  /* 0x0000000000267919 */ /* 0x000e220000002100 */
[----:B------:R-:W-:Y:S01]  /*1d20*/  ISETP.NE.U32.AND P0, PT, RZ, UR4, PT ;  /* 0x00000004ff007c0c */ /* 0x000fe2000bf05070 */
[----:B------:R-:W1:Y:S01]  /*1d30*/  LDC.64 R10, c[0x0][0x300] ;  /* 0x0000c000ff0a7b82 */ /* 0x000e620000000a00 */
[----:B------:R-:W-:Y:S01]  /*1d40*/  IMAD.IADD R63, R32, 0x1, R31 ;  /* 0x00000001203f7824 */ /* 0x000fe200078e021f */
[----:B------:R-:W-:Y:S01]  /*1d50*/  ULDC.64 UR6, c[0x0][0xa08] ;  /* 0x0002820000067ab9 */ /* 0x000fe20000000a00 */
[----:B------:R-:W-:Y:S01]  /*1d60*/  ISETP.NE.AND.EX P0, PT, RZ, UR5, PT, P0 ;  /* 0x00000005ff007c0c */ /* 0x000fe2000bf05300 */
[----:B------:R-:W-:Y:S01]  /*1d70*/  ULDC.64 UR4, c[0x0][0x308] ;  /* 0x0000c20000047ab9 */ /* 0x000fe20000000a00 */
[----:B------:R-:W-:Y:S02]  /*1d80*/  SHF.R.S32.HI R12, RZ, 0x1f, R82 ;  /* 0x0000001fff0c7819 */ /* 0x000fe40000011452 */
[----:B------:R-:W-:Y:S01]  /*1d90*/  SHF.R.S32.HI R64, RZ, 0x1f, R18 ;  /* 0x0000001fff407819 */ /* 0x000fe20000011412 */
[----:B------:R-:W2:Y:S08]  /*1da0*/  LDC.64 R60, c[0x0][0x3f8] ;  /* 0x0000fe00ff3c7b82 */ /* 0x000eb00000000a00 */
[----:B------:R-:W3:Y:S08]  /*1db0*/  @P0 LDC.64 R4, c[0x0][0x9f8] ;  /* 0x00027e00ff040b82 */ /* 0x000ef00000000a00 */
[----:B------:R-:W4:Y:S01]  /*1dc0*/  LDC R41, c[0x0][0x3f4] ;  /* 0x0000fd00ff297b82 */ /* 0x000f220000000800 */
[----:B---3--:R-:W-:-:S05]  /*1dd0*/  @P0 IMAD.WIDE R4, R83, 0x4, R4 ;  /* 0x0000000453040825 */ /* 0x008fca00078e0204 */
[----:B------:R3:W4:Y:S01]  /*1de0*/  @P0 LDG.E R83, desc[UR38][R4.64] ;  /* 0x0000002604530981 */ /* 0x000722000c1e1900 */
[----:B------:R-:W-:Y:S01]  /*1df0*/  SHF.R.S32.HI R43, RZ, 0x1f, R63 ;  /* 0x0000001fff2b7819 */ /* 0x000fe2000001143f */
[-C--:B-1----:R-:W-:Y:S01]  /*1e00*/  IMAD.WIDE.U32 R6, R63, R10.reuse, RZ ;  /* 0x0000000a3f067225 */ /* 0x082fe200078e00ff */
[----:B------:R-:W-:Y:S02]  /*1e10*/  ISETP.NE.U32.AND P0, PT, RZ, UR6, PT ;  /* 0x00000006ff007c0c */ /* 0x000fe4000bf05070 */
[----:B0-----:R-:W-:Y:S01]  /*1e20*/  SHF.R.U32.HI R38, RZ, 0x7, R38 ;  /* 0x00000007ff267819 */ /* 0x001fe20000011626 */
[----:B------:R-:W-:Y:S01]  /*1e30*/  IMAD R0, R43, R10, RZ ;  /* 0x0000000a2b007224 */ /* 0x000fe200078e02ff */
[----:B------:R-:W-:Y:S01]  /*1e40*/  ISETP.NE.AND.EX P0, PT, RZ, UR7, PT, P0 ;  /* 0x00000007ff007c0c */ /* 0x000fe2000bf05300 */
[----:B------:R-:W-:Y:S01]  /*1e50*/  IMAD.SHL.U32 R73, R236, 0x40, RZ ;  /* 0x00000040ec497824 */ /* 0x000fe200078e00ff */
[----:B------:R-:W-:Y:S01]  /*1e60*/  ISETP.NE.AND P6, PT, R38, 0x1, PT ;  /* 0x000000012600780c */ /* 0x000fe20003fc5270 */
[----:B------:R-:W-:Y:S01]  /*1e70*/  IMAD R3, R63, R11, R0 ;  /* 0x0000000b3f037224 */ /* 0x000fe200078e0200 */
[----:B------:R-:W-:Y:S01]  /*1e80*/  SHF.R.S32.HI R23, RZ, 0x1f, R22 ;  /* 0x0000001fff177819 */ /* 0x000fe20000011416 */
[----:B---3--:R-:W-:Y:S01]  /*1e90*/  IMAD.SHL.U32 R4, R233, 0x8, RZ ;  /* 0x00000008e9047824 */ /* 0x008fe200078e00ff */
[----:B------:R-:W-:Y:S01]  /*1ea0*/  LOP3.LUT R73, R73, 0x1c0, RZ, 0xc0, !PT ;  /* 0x000001c049497812 */ /* 0x000fe200078ec0ff */
[----:B------:R-:W-:Y:S01]  /*1eb0*/  IMAD.IADD R7, R7, 0x1, R3 ;  /* 0x0000000107077824 */ /* 0x000fe200078e0203 */
[----:B------:R-:W-:Y:S01]  /*1ec0*/  SHF.L.U64.HI R69, R10, 0x6, R11 ;  /* 0x000000060a457819 */ /* 0x000fe2000001020b */
[----:B------:R-:W-:Y:S01]  /*1ed0*/  IMAD R3, R12, UR4, RZ ;  /* 0x000000040c037c24 */ /* 0x000fe2000f8e02ff */
[----:B------:R-:W-:Y:S01]  /*1ee0*/  SHF.R.S32.HI R5, RZ, 0x1f, R4 ;  /* 0x0000001fff057819 */ /* 0x000fe20000011404 */
[----:B------:R-:W-:Y:S01]  /*1ef0*/  IMAD.WIDE.U32 R6, R82, UR4, R6 ;  /* 0x0000000452067c25 */ /* 0x000fe2000f8e0006 */
[----:B------:R-:W-:-:S02]  /*1f00*/  SHF.R.U32.HI R76, RZ, 0x3, R73 ;  /* 0x00000003ff4c7819 */ /* 0x000fc40000011649 */
[----:B--2---:R-:W-:Y:S01]  /*1f10*/  SHF.L.U64.HI R74, R60, 0x6, R61 ;  /* 0x000000063c4a7819 */ /* 0x004fe2000001023d */
[----:B------:R-:W-:Y:S01]  /*1f20*/  IMAD R3, R82, UR5, R3 ;  /* 0x0000000552037c24 */ /* 0x000fe2000f8e0203 */
[----:B------:R-:W-:Y:S01]  /*1f30*/  ULDC.64 UR4, c[0x0][0x310] ;  /* 0x0000c40000047ab9 */ /* 0x000fe20000000a00 */
[----:B------:R-:W-:Y:S01]  /*1f40*/  IMAD.WIDE.U32 R8, R18, R10, R4 ;  /* 0x0000000a12087225 */ /* 0x000fe200078e0004 */
[----:B------:R-:W-:-:S03]  /*1f50*/  SHF.R.S32.HI R77, RZ, 0x1f, R232 ;  /* 0x0000001fff4d7819 */ /* 0x000fc600000114e8 */
[----:B------:R-:W-:Y:S02]  /*1f60*/  IMAD.IADD R7, R7, 0x1, R3 ;  /* 0x0000000107077824 */ /* 0x000fe400078e0203 */
[C---:B------:R-:W-:Y:S02]  /*1f70*/  VIADD R31, R4.reuse, 0x20 ;  /* 0x00000020041f7836 */ /* 0x040fe40000000000 */
[C---:B------:R-:W-:Y:S02]  /*1f80*/  VIADD R13, R4.reuse, 0xc0 ;  /* 0x000000c0040d7836 */ /* 0x040fe40000000000 */
[C---:B------:R-:W-:Y:S02]  /*1f90*/  VIADD R65, R4.reuse, 0x40 ;  /* 0x0000004004417836 */ /* 0x040fe40000000000 */
[C---:B------:R-:W-:Y:S02]  /*1fa0*/  VIADD R66, R4.reuse, 0x60 ;  /* 0x0000006004427836 */ /* 0x040fe40000000000 */
[----:B------:R-:W-:-:S02]  /*1fb0*/  VIADD R14, R4, 0xe0 ;  /* 0x000000e0040e7836 */ /* 0x000fc40000000000 */
[C---:B------:R-:W-:Y:S02]  /*1fc0*/  VIADD R67, R4.reuse, 0x80 ;  /* 0x0000008004437836 */ /* 0x040fe40000000000 */
[----:B------:R-:W-:Y:S02]  /*1fd0*/  VIADD R68, R4, 0xa0 ;  /* 0x000000a004447836 */ /* 0x000fe40000000000 */
[----:B------:R-:W-:Y:S02]  /*1fe0*/  IMAD.MOV.U32 R79, RZ, RZ, 0x20 ;  /* 0x00000020ff4f7424 */ /* 0x000fe400078e00ff */
[----:B------:R-:W-:Y:S01]  /*1ff0*/  VIADD R78, R38, 0x8 ;  /* 0x00000008264e7836 */ /* 0x000fe20000000000 */
[----:B------:R-:W-:Y:S01]  /*2000*/  SHF.R.U32.HI R38, RZ, 0x3, R217 ;  /* 0x00000003ff267819 */ /* 0x000fe200000116d9 */
[----:B------:R-:W-:Y:S02]  /*2010*/  IMAD.SHL.U32 R70, R10, 0x40, RZ ;  /* 0x000000400a467824 */ /* 0x000fe400078e00ff */
[----:B------:R-:W-:-:S02]  /*2020*/  IMAD R39, R61, 0x60, RZ ;  /* 0x000000603d277824 */ /* 0x000fc400078e02ff */
[----:B------:R-:W-:Y:S02]  /*2030*/  IMAD.SHL.U32 R75, R60, 0x40, RZ ;  /* 0x000000403c4b7824 */ /* 0x000fe400078e00ff */
[----:B----4-:R-:W-:Y:S01]  /*2040*/  IMAD.SHL.U32 R80, R41, 0x2, RZ ;  /* 0x0000000229507824 */ /* 0x010fe200078e00ff */
[----:B------:R-:W-:Y:S02]  /*2050*/  SHF.R.S32.HI R0, RZ, 0x1f, R83 ;  /* 0x0000001fff007819 */ /* 0x000fe40000011453 */
[----:B------:R-:W-:Y:S02]  /*2060*/  SEL R21, R83, RZ, !P0 ;  /* 0x000000ff53157207 */ /* 0x000fe40004000000 */
[----:B------:R-:W-:-:S03]  /*2070*/  SEL R20, R0, RZ, !P0 ;  /* 0x000000ff00147207 */ /* 0x000fc60004000000 */
[----:B------:R-:W-:-:S04]  /*2080*/  IMAD.WIDE.U32 R6, R21, UR4, R6 ;  /* 0x0000000415067c25 */ /* 0x000fc8000f8e0006 */
[----:B------:R-:W-:Y:S01]  /*2090*/  IMAD R0, R20, UR4, RZ ;  /* 0x0000000414007c24 */ /* 0x000fe2000f8e02ff */
[----:B------:R-:W-:-:S03]  /*20a0*/  IADD3 R3, P0, R6, R8, RZ ;  /* 0x0000000806037210 */ /* 0x000fc60007f1e0ff */
[----:B------:R-:W-:Y:S01]  /*20b0*/  IMAD R29, R21, UR5, R0 ;  /* 0x00000005151d7c24 */ /* 0x000fe2000f8e0200 */
[----:B------:R-:W-:Y:S05]  /*20c0*/  @!P6 WARPSYNC.ALL ;  /* 0x000000000000e948 */ /* 0x000fea0003800000 */
[----:B------:R-:W-:Y:S01]  /*20d0*/  IMAD R0, R64, R10, RZ ;  /* 0x0000000a40007224 */ /* 0x000fe200078e02ff */
[----:B------:R-:W-:Y:S01]  /*20e0*/  ULDC UR4, c[0x0][0x320] ;  /* 0x0000c80000047ab9 */ /* 0x000fe20000000800 */
[----:B------:R-:W-:Y:S01]  /*20f0*/  IMAD.IADD R29, R7, 0x1, R29 ;  /* 0x00000001071d7824 */ /* 0x000fe200078e021d */
[----:B------:R-:W-:Y:S01]  /*2100*/  @!P6 BAR.SYNC.DEFER_BLOCKING 0x9, 0x100 ;  /* 0x024400000000eb1d */ /* 0x000fe20000010000 */
[----:B------:R-:W-:Y:S01]  /*2110*/  IMAD R0, R18, R11, R0 ;  /* 0x0000000b12007224 */ /* 0x000fe200078e0200 */
[----:B------:R-:W-:-:S02]  /*2120*/  ISETP.GE.AND P2, PT, R31, UR4, PT ;  /* 0x000000041f007c0c */ /* 0x000fc4000bf46270 */
[----:B------:R-:W-:Y:S02]  /*2130*/  ISETP.GE.AND P1, PT, R4, UR4, PT ;  /* 0x0000000404007c0c */ /* 0x000fe4000bf26270 */
[----:B------:R-:W-:Y:S01]  /*2140*/  ULDC.64 UR6, c[0x0][0x330] ;  /* 0x0000cc0000067ab9 */ /* 0x000fe20000000a00 */
[----:B------:R-:W-:Y:S01]  /*2150*/  IADD3.X R0, R29, R9, R0, P0, !PT ;  /* 0x000000091d007210 */ /* 0x000fe200007fe400 */
[----:B------:R-:W-:Y:S01]  /*2160*/  IMAD R9, R12, UR6, RZ ;  /* 0x000000060c097c24 */ /* 0x000fe2000f8e02ff */
[----:B------:R-:W-:Y:S02]  /*2170*/  SEL R8, RZ, 0xffffffff, P2 ;  /* 0xffffffffff087807 */ /* 0x000fe40001000000 */
[----:B------:R-:W-:Y:S01]  /*2180*/  ISETP.GE.AND P0, PT, R13, UR4, PT ;  /* 0x000000040d007c0c */ /* 0x000fe2000bf06270 */
[----:B------:R-:W-:Y:S01]  /*2190*/  IMAD R15, R82, UR7, R9 ;  /* 0x00000007520f7c24 */ /* 0x000fe2000f8e0209 */
[----:B------:R-:W-:Y:S01]  /*21a0*/  SEL R12, RZ, 0x1, P1 ;  /* 0x00000001ff0c7807 */ /* 0x000fe20000800000 */
[----:B------:R-:W-:Y:S01]  /*21b0*/  IMAD.SHL.U32 R13, R8, 0x2, RZ ;  /* 0x00000002080d7824 */ /* 0x000fe200078e00ff */
[----:B------:R-:W-:Y:S01]  /*21c0*/  ISETP.GE.AND P1, PT, R65, UR4, PT ;  /* 0x0000000441007c0c */ /* 0x000fe2000bf26270 */
[----:B------:R-:W-:Y:S01]  /*21d0*/  IMAD.WIDE.U32 R8, R82, UR6, R4 ;  /* 0x0000000652087c25 */ /* 0x000fe2000f8e0004 */
[----:B------:R-:W-:Y:S01]  /*21e0*/  ISETP.GE.AND P2, PT, R66, UR4, PT ;  /* 0x0000000442007c0c */ /* 0x000fe2000bf46270 */
[----:B------:R-:W0:Y:S01]  /*21f0*/  LDC.64 R82, c[0x0][0x408] ;  /* 0x00010200ff527b82 */ /* 0x000e220000000a00 */
[----:B------:R-:W-:Y:S01]  /*2200*/  ISETP.GE.AND P3, PT, R14, UR4, PT ;  /* 0x000000040e007c0c */ /* 0x000fe2000bf66270 */
[----:B------:R-:W-:Y:S01]  /*2210*/  IMAD.IADD R9, R9, 0x1, R15 ;  /* 0x0000000109097824 */ /* 0x000fe200078e020f */
[----:B------:R-:W-:-:S02]  /*2220*/  LOP3.LUT R12, R13, 0x2, R12, 0xe2, !PT ;  /* 0x000000020d0c7812 */ /* 0x000fc400078ee20c */
[----:B------:R-:W-:Y:S02]  /*2230*/  SEL R13, RZ, 0x4, P1 ;  /* 0x00000004ff0d7807 */ /* 0x000fe40000800000 */
[----:B------:R-:W-:Y:S02]  /*2240*/  SEL R14, RZ, 0x8, P2 ;  /* 0x00000008ff0e7807 */ /* 0x000fe40001000000 */
[----:B------:R-:W-:Y:S02]  /*2250*/  ISETP.GE.AND P1, PT, R67, UR4, PT ;  /* 0x0000000443007c0c */ /* 0x000fe4000bf26270 */
[----:B------:R-:W-:Y:S01]  /*2260*/  ISETP.GE.AND P2, PT, R68, UR4, PT ;  /* 0x0000000444007c0c */ /* 0x000fe2000bf46270 */
[----:B------:R-:W-:Y:S01]  /*2270*/  ULDC.64 UR4, c[0x0][0x338] ;  /* 0x0000ce0000047ab9 */ /* 0x000fe20000000a00 */
[----:B------:R-:W-:Y:S01]  /*2280*/  LOP3.LUT R12, R14, R12, R13, 0xfe, !PT ;  /* 0x0000000c0e0c7212 */ /* 0x000fe200078efe0d */
[----:B------:R-:W-:Y:S01]  /*2290*/  IMAD R15, R20, UR4, RZ ;  /* 0x00000004140f7c24 */ /* 0x000fe2000f8e02ff */
[----:B------:R-:W-:Y:S01]  /*22a0*/  SEL R13, RZ, 0x10, P1 ;  /* 0x00000010ff0d7807 */ /* 0x000fe20000800000 */
[----:B------:R-:W-:Y:S01]  /*22b0*/  IMAD R20, R64, R60, RZ ;  /* 0x0000003c40147224 */ /* 0x000fe200078e02ff */
[----:B------:R-:W-:Y:S01]  /*22c0*/  SEL R14, RZ, 0x20, P2 ;  /* 0x00000020ff0e7807 */ /* 0x000fe20001000000 */
[C---:B------:R-:W-:Y:S01]  /*22d0*/  IMAD R95, R21.reuse, UR5, R15 ;  /* 0x00000005155f7c24 */ /* 0x040fe2000f8e020f */
[----:B------:R-:W-:Y:S01]  /*22e0*/  LOP3.LUT P1, RZ, R236, 0x4, RZ, 0xc0, !PT ;  /* 0x00000004ecff7812 */ /* 0x000fe2000782c0ff */
[----:B------:R-:W-:Y:S01]  /*22f0*/  IMAD R59, R18, R61, R20 ;  /* 0x0000003d123b7224 */ /* 0x000fe200078e0214 */
[----:B------:R-:W-:Y:S01]  /*2300*/  LOP3.LUT R13, R14, R12, R13, 0xfe, !PT ;  /* 0x0000000c0e0d7212 */ /* 0x000fe200078efe0d */
[----:B------:R-:W-:Y:S01]  /*2310*/  IMAD.WIDE.U32 R8, R21, UR4, R8 ;  /* 0x0000000415087c25 */ /* 0x000fe2000f8e0008 */
[----:B------:R-:W-:Y:S01]  /*2320*/  SEL R12, RZ, 0x40, P0 ;  /* 0x00000040ff0c7807 */ /* 0x000fe20000000000 */
[----:B------:R-:W-:Y:S01]  /*2330*/  ULDC UR4, c[0x0][0x2f4] ;  /* 0x0000bd0000047ab9 */ /* 0x000fe20000000800 */
[----:B------:R-:W-:Y:S01]  /*2340*/  ISETP.GE.AND P0, PT, R4, R41, PT ;  /* 0x000000290400720c */ /* 0x000fe20003f06270 */
[----:B0-----:R-:W-:Y:S01]  /*2350*/  IMAD.WIDE.U32 R14, R18, R82, R22 ;  /* 0x00000052120e7225 */ /* 0x001fe200078e0016 */
[----:B------:R-:W-:-:S02]  /*2360*/  LOP3.LUT R97, R13, R12, RZ, 0xfc, !PT ;  /* 0x0000000c0d617212 */ /* 0x000fc400078efcff */
[----:B------:R-:W-:Y:S01]  /*2370*/  SEL R35, R41, RZ, P0 ;  /* 0x000000ff29237207 */ /* 0x000fe20000000000 */
[-C--:B------:R-:W-:Y:S01]  /*2380*/  IMAD R12, R64, R82.reuse, RZ ;  /* 0x00000052400c7224 */ /* 0x080fe200078e02ff */
[C---:B------:R-:W-:Y:S01]  /*2390*/  IADD3 R62, P2, R18.reuse, R63, RZ ;  /* 0x0000003f123e7210 */ /* 0x040fe20007f5e0ff */
[----:B------:R-:W-:Y:S01]  /*23a0*/  IMAD.WIDE.U32 R32, R18, R82, R4 ;  /* 0x0000005212207225 */ /* 0x000fe200078e0004 */
[----:B------:R-:W-:Y:S02]  /*23b0*/  SHF.L.U64.HI R71, R82, 0x6, R83 ;  /* 0x0000000652477819 */ /* 0x000fe40000010253 */
[----:B------:R-:W-:Y:S01]  /*23c0*/  SEL R79, R79, 0xffffffe0, !P1 ;  /* 0xffffffe04f4f7807 */ /* 0x000fe20004800000 */
[C---:B------:R-:W-:Y:S01]  /*23d0*/  IMAD R37, R18.reuse, R83, R12 ;  /* 0x0000005312257224 */ /* 0x040fe200078e020c */
[----:B------:R-:W-:Y:S01]  /*23e0*/  SEL R96, RZ, 0xffffff80, P3 ;  /* 0xffffff80ff607807 */ /* 0x000fe20001800000 */
[----:B------:R-:W-:Y:S01]  /*23f0*/  IMAD.WIDE.U32 R12, R18, R60, R22 ;  /* 0x0000003c120c7225 */ /* 0x000fe200078e0016 */
[----:B------:R-:W-:-:S02]  /*2400*/  ISETP.GE.AND P1, PT, R4, UR4, PT ;  /* 0x0000000404007c0c */ /* 0x000fc4000bf26270 */
[----:B------:R-:W-:Y:S01]  /*2410*/  LOP3.LUT R96, R97, 0x80, R96, 0xc8, !PT ;  /* 0x0000008061607812 */ /* 0x000fe200078ec860 */
[----:B------:R-:W-:Y:S01]  /*2420*/  IMAD.IADD R57, R13, 0x1, R59 ;  /* 0x000000010d397824 */ /* 0x000fe200078e023b */
[----:B-----5:R-:W-:Y:S01]  /*2430*/  SHF.R.S32.HI R13, RZ, 0x1f, R30 ;  /* 0x0000001fff0d7819 */ /* 0x020fe2000001141e */
[----:B------:R-:W-:Y:S01]  /*2440*/  IMAD.MOV.U32 R56, RZ, RZ, R12 ;  /* 0x000000ffff387224 */ /* 0x000fe200078e000c */
[----:B------:R-:W-:Y:S01]  /*2450*/  IADD3 R95, R9, R95, RZ ;  /* 0x0000005f095f7210 */ /* 0x000fe20007ffe0ff */
[----:B------:R-:W-:Y:S01]  /*2460*/  IMAD.IADD R35, R4, 0x1, R35 ;  /* 0x0000000104237824 */ /* 0x000fe200078e0223 */
[----:B------:R-:W-:Y:S01]  /*2470*/  LOP3.LUT R97, R97, 0x40, RZ, 0xc0, !PT ;  /* 0x0000004061617812 */ /* 0x000fe200078ec0ff */
[----:B------:R-:W-:Y:S02]  /*2480*/  IMAD R12, R13, R82, RZ ;  /* 0x000000520d0c7224 */ /* 0x000fe400078e02ff */
[----:B------:R-:W-:Y:S01]  /*2490*/  IMAD.IADD R15, R15, 0x1, R37 ;  /* 0x000000010f0f7824 */ /* 0x000fe200078e0225 */
[----:B------:R-:W-:Y:S01]  /*24a0*/  SHF.R.S32.HI R34, RZ, 0x1f, R35 ;  /* 0x0000001fff227819 */ /* 0x000fe20000011423 */
[----:B------:R-:W-:-:S02]  /*24b0*/  IMAD.IADD R33, R37, 0x1, R33 ;  /* 0x0000000125217824 */ /* 0x000fc400078e0221 */
[----:B------:R-:W-:Y:S01]  /*24c0*/  IMAD R37, R30, R83, R12 ;  /* 0x000000531e257224 */ /* 0x000fe200078e020c */
[----:B------:R-:W-:Y:S01]  /*24d0*/  LEA.HI R34, R34, R35, RZ, 0x3 ;  /* 0x0000002322227211 */ /* 0x000fe200078f18ff */
[----:B------:R-:W-:Y:S02]  /*24e0*/  IMAD R36, R13, R60, RZ ;  /* 0x0000003c0d247224 */ /* 0x000fe400078e02ff */
[-C--:B------:R-:W-:Y:S01]  /*24f0*/  IMAD.WIDE.U32 R12, R30, R82.reuse, R14 ;  /* 0x000000521e0c7225 */ /* 0x080fe200078e000e */
[----:B------:R-:W-:Y:S02]  /*2500*/  SHF.R.S32.HI R88, RZ, 0x3, R34 ;  /* 0x00000003ff587819 */ /* 0x000fe40000011422 */
[----:B------:R-:W-:Y:S01]  /*2510*/  LOP3.LUT R89, R34, 0xfffffff8, RZ, 0xc0, !PT ;  /* 0xfffffff822597812 */ /* 0x000fe200078ec0ff */
[----:B------:R-:W-:Y:S01]  /*2520*/  IMAD.WIDE.U32 R14, R30, R82, R32 ;  /* 0x000000521e0e7225 */ /* 0x000fe200078e0020 */
[--C-:B------:R-:W-:Y:S02]  /*2530*/  LOP3.LUT R33, R73, 0x18, R4.reuse, 0xf8, !PT ;  /* 0x0000001849217812 */ /* 0x100fe400078ef804 */
[----:B------:R-:W-:Y:S01]  /*2540*/  SHF.R.S32.HI R92, RZ, 0x1f, R89 ;  /* 0x0000001fff5c7819 */ /* 0x000fe20000011459 */
[----:B------:R-:W-:Y:S01]  /*2550*/  IMAD.WIDE.U32 R20, R18, R60, R4 ;  /* 0x0000003c12147225 */ /* 0x000fe200078e0004 */
[----:B------:R-:W-:-:S02]  /*2560*/  LOP3.LUT R32, R33, R76, RZ, 0x3c, !PT ;  /* 0x0000004c21207212 */ /* 0x000fc400078e3cff */
[--C-:B------:R-:W-:Y:S01]  /*2570*/  LOP3.LUT R33, R73, 0x38, R34.reuse, 0xf8, !PT ;  /* 0x0000003849217812 */ /* 0x100fe200078ef822 */
[----:B------:R-:W-:Y:S01]  /*2580*/  IMAD.IADD R59, R59, 0x1, R21 ;  /* 0x000000013b3b7824 */ /* 0x000fe200078e0215 */
[----:B------:R-:W-:Y:S01]  /*2590*/  LOP3.LUT R34, R217, 0x38, R34, 0xf8, !PT ;  /* 0x00000038d9227812 */ /* 0x000fe200078ef822 */
[----:B------:R-:W-:Y:S02]  /*25a0*/  IMAD.MOV.U32 R58, RZ, RZ, R20 ;  /* 0x000000ffff3a7224 */ /* 0x000fe400078e0014 */
[----:B------:R-:W-:Y:S01]  /*25b0*/  IMAD R81, R219, 0x200, R32 ;  /* 0x00000200db517824 */ /* 0x000fe200078e0220 */
[----:B------:R-:W-:Y:S01]  /*25c0*/  LOP3.LUT R32, R33, R76, RZ, 0x3c, !PT ;  /* 0x0000004c21207212 */ /* 0x000fe200078e3cff */
[----:B------:R-:W-:Y:S01]  /*25d0*/  IMAD R35, R11, 0x60, RZ ;  /* 0x000000600b237824 */ /* 0x000fe200078e02ff */
[----:B------:R-:W-:Y:S01]  /*25e0*/  LOP3.LUT R33, R34, R38, RZ, 0x3c, !PT ;  /* 0x0000002622217212 */ /* 0x000fe200078e3cff */
[C---:B------:R-:W-:Y:S02]  /*25f0*/  IMAD R91, R30.reuse, R61, R36 ;  /* 0x0000003d1e5b7224 */ /* 0x040fe400078e0224 */
[----:B------:R-:W-:-:S04]  /*2600*/  IMAD.WIDE.U32 R56, R30, R60, R56 ;  /* 0x0000003c1e387225 */ /* 0x000fc800078e0038 */
[----:B------:R-:W-:-:S04]  /*2610*/  IMAD.WIDE.U32 R58, R30, R60, R58 ;  /* 0x0000003c1e3a7225 */ /* 0x000fc800078e003a */
[----:B------:R-:W-:-:S04]  /*2620*/  IMAD.WIDE.U32 R10, R10, 0x60, RZ ;  /* 0x000000600a0a7825 */ /* 0x000fc800078e00ff */
[----:B------:R-:W-:Y:S02]  /*2630*/  IMAD R83, R83, 0x60, RZ ;  /* 0x0000006053537824 */ /* 0x000fe400078e02ff */
[----:B------:R-:W-:-:S04]  /*2640*/  IMAD.WIDE.U32 R20, R82, 0x60, RZ ;  /* 0x0000006052147825 */ /* 0x000fc800078e00ff */
[----:B------:R-:W-:-:S04]  /*2650*/  IMAD.WIDE.U32 R60, R60, 0x60, RZ ;  /* 0x000000603c3c7825 */ /* 0x000fc800078e00ff */
[----:B------:R-:W-:Y:S02]  /*2660*/  IMAD.SHL.U32 R72, R82, 0x40, RZ ;  /* 0x0000004052487824 */ /* 0x000fe400078e00ff */
[----:B------:R-:W-:Y:S01]  /*2670*/  IMAD.X R63, R64, 0x1, R43, P2 ;  /* 0x00000001403f7824 */ /* 0x000fe200010e062b */
[----:B------:R-:W-:Y:S01]  /*2680*/  ISETP.GE.AND P2, PT, R31, UR4, PT ;  /* 0x000000041f007c0c */ /* 0x000fe2000bf46270 */
[----:B------:R-:W-:Y:S02]  /*2690*/  IMAD.IADD R87, R57, 0x1, R91 ;  /* 0x0000000139577824 */ /* 0x000fe400078e025b */
[----:B------:R-:W-:Y:S02]  /*26a0*/  IMAD.IADD R82, R11, 0x1, R35 ;  /* 0x000000010b527824 */ /* 0x000fe400078e0223 */
[----:B------:R-:W-:Y:S02]  /*26b0*/  IMAD.IADD R83, R21, 0x1, R83 ;  /* 0x0000000115537824 */ /* 0x000fe400078e0253 */
[----:B------:R-:W-:-:S02]  /*26c0*/  IMAD.IADD R84, R61, 0x1, R39 ;  /* 0x000000013d547824 */ /* 0x000fc400078e0227 */
[----:B------:R-:W-:Y:S02]  /*26d0*/  IMAD.IADD R85, R79, 0x1, R81 ;  /* 0x000000014f557824 */ /* 0x000fe400078e0251 */
[----:B------:R-:W-:Y:S02]  /*26e0*/  IMAD.IADD R86, R13, 0x1, R37 ;  /* 0x000000010d567824 */ /* 0x000fe400078e0225 */
[----:B------:R-:W-:Y:S02]  /*26f0*/  IMAD.IADD R90, R37, 0x1, R15 ;  /* 0x00000001255a7824 */ /* 0x000fe400078e020f */
[----:B------:R-:W-:Y:S02]  /*2700*/  IMAD.IADD R91, R91, 0x1, R59 ;  /* 0x000000015b5b7824 */ /* 0x000fe400078e023b */
[----:B------:R-:W-:Y:S02]  /*2710*/  IMAD R93, R219, 0x200, R32 ;  /* 0x00000200db5d7824 */ /* 0x000fe400078e0220 */
[----:B------:R-:W-:-:S07]  /*2720*/  IMAD.IADD R94, R220, 0x1, R33 ;  /* 0x00000001dc5e7824 */ /* 0x000fce00078e0221 */
.L_x_2724:
        /* <DEDUP_REMOVED lines=9> */
[----:B------:R-:W-:-:S03]  /*27c0*/  IADD3 R33, P5, R3, R104, RZ ;  /* 0x0000006803217210 */ /* 0x000fc60007fbe0ff */
[----:B------:R-:W-:Y:S01]  /*27d0*/  IMAD.IADD R109, R105, 0x1, R27 ;  /* 0x00000001696d7824 */ /* 0x000fe200078e021b */
[----:B------:R-:W-:-:S03]  /*27e0*/  IADD3 R27, P3, P4, R3, R104, R70 ;  /* 0x00000068031b7210 */ /* 0x000fc60007c7e046 */
[----:B------:R-:W-:Y:S01]  /*27f0*/  IMAD.X R34, R109, 0x1, R0, P5 ;  /* 0x000000016d227824 */ /* 0x000fe200028e0600 */
[----:B------:R-:W-:Y:S02]  /*2800*/  IADD3.X R32, R0, R109, R69, P3, P4 ;  /* 0x0000006d00207210 */ /* 0x000fe40001fe8445 */
[-C--:B0-----:R-:W-:Y:S02]  /*2810*/  LEA R40, P3, R27, R100.reuse, 0x1 ;  /* 0x000000641b287211 */ /* 0x081fe400078608ff */
[----:B------:R-:W-:Y:S02]  /*2820*/  LEA R42, P5, R33, R100, 0x1 ;  /* 0x00000064212a7211 */ /* 0x000fe400078a08ff */
[-C--:B------:R-:W-:Y:S01]  /*2830*/  LEA.HI.X R41, R27, R101.reuse, R32, 0x1, P3 ;  /* 0x000000651b297211 */ /* 0x080fe200018f0c20 */
[----:B------:R-:W-:Y:S01]  /*2840*/  IMAD R27, R17, 0x1800, R81 ;  /* 0x00001800111b7824 */ /* 0x000fe200078e0251 */
[----:B-1----:R-:W-:Y:S02]  /*2850*/  ISETP.GE.AND P3, PT, R107, 0x1, PT ;  /* 0x000000016b00780c */ /* 0x002fe40003f66270 */
[----:B------:R-:W-:Y:S01]  /*2860*/  LEA.HI.X R43, R33, R101, R34, 0x1, P5 ;  /* 0x00000065212b7211 */ /* 0x000fe200028f0c22 */
[----:B------:R-:W-:Y:S01]  /*2870*/  IMAD R33, R17, 0x1800, R85 ;  /* 0x0000180011217824 */ /* 0x000fe200078e0255 */
[----:B------:R-:W-:Y:S01]  /*2880*/  ISETP.GT.AND P4, PT, R45, R28, PT ;  /* 0x0000001c2d00720c */ /* 0x000fe20003f84270 */
[----:B------:R-:W-:-:S02]  /*2890*/  IMAD R106, R27, 0x2, R26 ;  /* 0x000000021b6a7824 */ /* 0x000fc400078e021a */
[----:B------:R-:W-:Y:S01]  /*28a0*/  IMAD R102, R33, 0x2, R26 ;  /* 0x0000000221667824 */ /* 0x000fe200078e021a */
[----:B------:R-:W-:Y:S01]  /*28b0*/  P2R R99, PR, RZ, 0x10 ;  /* 0x00000010ff637803 */ /* 0x000fe20000000000 */
[----:B------:R-:W-:-:S04]  /*28c0*/  IMAD.MOV.U32 R27, RZ, RZ, R45 ;  /* 0x000000ffff1b7224 */ /* 0x000fc800078e002d */
        /* <DEDUP_REMOVED lines=42> */
.L_x_2681:
[----:B------:R-:W-:Y:S05]  /*2b70*/  BSYNC B1 ;  /* 0x0000000000017941 */ /* 0x000fea0003800000 */
.L_x_2680:
[----:B------:R-:W-:Y:S01]  /*2b80*/  ISETP.GE.AND P5, PT, R232, R103, PT ;  /* 0x00000067e800720c */ /* 0x000fe20003fa6270 */
[----:B------:R-:W-:Y:S01]  /*2b90*/  BSSY B1, `(.L_x_2682) ;  /* 0x000001b000017945 */ /* 0x000fe20003800000 */
[----:B------:R-:W-:Y:S02]  /*2ba0*/  CS2R R46, SRZ ;  /* 0x00000000002e7805 */ /* 0x000fe4000001ff00 */
[----:B0-----:R-:W-:Y:S01]  /*2bb0*/  CS2R R38, SRZ ;  /* 0x0000000000267805 */ /* 0x001fe2000001ff00 */
        /* <DEDUP_REMOVED lines=24> */
.L_x_2683:
[----:B------:R-:W-:Y:S05]  /*2d40*/  BSYNC B1 ;  /* 0x0000000000017941 */ /* 0x000fea0003800000 */
.L_x_2682:
        /* <DEDUP_REMOVED lines=10> */
[----:B-----5:R-:W-:-:S02]  /*2df0*/  IMAD.MOV.U32 R34, RZ, RZ, R46 ;  /* 0x000000ffff227224 */ /* 0x020fc400078e002e */
[----:B------:R-:W-:Y:S01]  /*2e00*/  IMAD.MOV.U32 R35, RZ, RZ, R47 ;  /* 0x000000ffff237224 */ /* 0x000fe200078e002f */
        /* <DEDUP_REMOVED lines=15> */
.L_x_2684:
[----:B------:R-:W-:Y:S01]  /*2f00*/  IMAD R98, R17, 0x8, R16 ;  /* 0x0000000811627824 */ /* 0x000fe200078e0210 */
[----:B------:R-:W-:Y:S01]  /*2f10*/  SHF.L.U32 R111, R204, 0x1f, RZ ;  /* 0x0000001fcc6f7819 */ /* 0x000fe200000006ff */
[----:B------:R-:W-:Y:S03]  /*2f20*/  BSSY B1, `(.L_x_2685) ;  /* 0x0000003000017945 */ /* 0x000fe60003800000 */
[----:B------:R-:W0:Y:S02]  /*2f30*/  SYNCS.PHASECHK.TRANS64.TRYWAIT P6, [R98+URZ+0x22890], R111 ;  /* 0x0228906f620075a7 */ /* 0x000e2400080c017f */
[----:B0-----:R-:W-:Y:S05]  /*2f40*/  @!P6 BRA `(.L_x_2686) ;  /* 0x000001e00084e947 */ /* 0x001fea0003800000 */
.L_x_3043:
[----:B------:R-:W-:Y:S05]  /*2f50*/  BSYNC B1 ;  /* 0x0000000000017941 */ /* 0x000fea0003800000 */
.L_x_2685:
        /* <DEDUP_REMOVED lines=49> */
.L_x_2692:
[----:B------:R-:W-:Y:S05]  /*3270*/  BSYNC B3 ;  /* 0x0000000000037941 */ /* 0x000fea0003800000 */
.L_x_2691:
[----:B--2---:R1:W-:Y:S02]  /*3280*/  STG.E.128 desc[UR38][R42.64], R32 ;  /* 0x000000202a007986 */ /* 0x0043e4000c101d26 */
.L_x_2690:
[----:B------:R-:W-:Y:S05]  /*3290*/  BSYNC B2 ;  /* 0x0000000000027941 */ /* 0x000fea0003800000 */
.L_x_2689:
[----:B------:R-:W-:Y:S05]  /*32a0*/  @P2 BRA `(.L_x_2688) ;  /* 0x0000000000bc2947 */ /* 0x000fea0003800000 */
[----:B-1----:R1:W2:Y:S01]  /*32b0*/  LDS.128 R32, [R102] ;  /* 0x0000000066207984 */ /* 0x0022a20000000c00 */
        /* <DEDUP_REMOVED lines=19> */
[-C--:B------:R-:W-:Y:S01]  /*33f0*/  FFMA.FTZ R108, R33, R50.reuse, -R108 ;  /* 0x00000032216c7223 */ /* 0x080fe2000001086c */
[----:B------:R-:W-:Y:S01]  /*3400*/  FFMA.FTZ R55, R34, R50, R51 ;  /* 0x0000003222377223 */ /* 0x000fe20000010033 */
[----:B------:R-:W-:Y:S01]  /*3410*/  FMUL.FTZ R54, R35, R54 ;  /* 0x0000003623367220 */ /* 0x000fe20000410000 */
        /* <DEDUP_REMOVED lines=22> */
.L_x_2694:
[----:B------:R-:W-:Y:S05]  /*3580*/  BSYNC B2 ;  /* 0x0000000000027941 */ /* 0x000fea0003800000 */
.L_x_2693:
[----:B--2---:R2:W-:Y:S02]  /*3590*/  STG.E.128 desc[UR38][R42.64+0x40], R32 ;  /* 0x000040202a007986 */ /* 0x0045e4000c101d26 */
.L_x_2688:
[----:B------:R-:W-:Y:S05]  /*35a0*/  BSYNC B1 ;  /* 0x0000000000017941 */ /* 0x000fea0003800000 */
.L_x_2687:
        /* <DEDUP_REMOVED lines=10> */
[----:B------:R-:W-:Y:S01]  /*3650*/  HADD2.F32 R34, -RZ, R33.H1_H1 ;  /* 0x30000021ff227230 */ /* 0x000fe20000004100 */
[--C-:B------:R-:W-:Y:S01]  /*3660*/  SHF.R.U64 R49, R46, 0x10, R47.reuse ;  /* 0x000000102e317819 */ /* 0x100fe2000000122f */
[----:B------:R-:W-:Y:S01]  /*3670*/  HADD2.F32 R45, -RZ, R43.H0_H0 ;  /* 0x2000002bff2d7230 */ /* 0x000fe20000004100 */
[----:B------:R-:W-:Y:S01]  /*3680*/  SHF.R.U32.HI R46, RZ, 0x10, R47 ;  /* 0x00000010ff2e7819 */ /* 0x000fe2000001162f */
[----:B------:R-:W-:Y:S02]  /*3690*/  HADD2.F32 R48, -RZ, R48.H0_H0 ;  /* 0x20000030ff307230 */ /* 0x000fe40000004100 */
[----:B------:R-:W-:Y:S02]  /*36a0*/  HADD2.F32 R33, -RZ, R33.H0_H0 ;  /* 0x20000021ff217230 */ /* 0x000fe40000004100 */
[----:B------:R-:W-:Y:S01]  /*36b0*/  FMUL.FTZ R50, R34, R45 ;  /* 0x0000002d22327220 */ /* 0x000fe20000410000 */
[----:B------:R-:W-:-:S02]  /*36c0*/  HADD2.F32 R43, -RZ, R35.H1_H1 ;  /* 0x30000023ff2b7230 */ /* 0x000fc40000004100 */
[----:B------:R-:W-:Y:S02]  /*36d0*/  HADD2.F32 R44, -RZ, R49.H0_H0 ;  /* 0x20000031ff2c7230 */ /* 0x000fe40000004100 */
[----:B------:R-:W-:Y:S01]  /*36e0*/  FMUL.FTZ R45, R33, R45 ;  /* 0x0000002d212d7220 */ /* 0x000fe20000410000 */
[----:B------:R-:W-:Y:S02]  /*36f0*/  HADD2.F32 R35, -RZ, R35.H0_H0 ;  /* 0x20000023ff237230 */ /* 0x000fe40000004100 */
[----:B------:R-:W-:Y:S01]  /*3700*/  FMUL.FTZ R52, R43, R48 ;  /* 0x000000302b347220 */ /* 0x000fe20000410000 */
[----:B------:R-:W-:Y:S02]  /*3710*/  HADD2.F32 R46, -RZ, R46.H0_H0 ;  /* 0x2000002eff2e7230 */ /* 0x000fe40000004100 */
[-C--:B------:R-:W-:Y:S01]  /*3720*/  FFMA.FTZ R50, R33, R44.reuse, -R50 ;  /* 0x0000002c21327223 */ /* 0x080fe20000010832 */
[----:B------:R-:W-:Y:S01]  /*3730*/  FFMA.FTZ R49, R34, R44, R45 ;  /* 0x0000002c22317223 */ /* 0x000fe2000001002d */
[----:B------:R-:W-:Y:S01]  /*3740*/  FMUL.FTZ R48, R35, R48 ;  /* 0x0000003023307220 */ /* 0x000fe20000410000 */
[----:B------:R-:W-:-:S02]  /*3750*/  HADD2.F32 R45, -RZ, R104.H1_H1 ;  /* 0x30000068ff2d7230 */ /* 0x000fc40000004100 */
[-C--:B------:R-:W-:Y:S01]  /*3760*/  FFMA.FTZ R52, R35, R46.reuse, -R52 ;  /* 0x0000002e23347223 */ /* 0x080fe20000010834 */
[--C-:B------:R-:W-:Y:S02]  /*3770*/  HADD2.F32 R35, -RZ, R105.reuse.H1_H1 ;  /* 0x30000069ff237230 */ /* 0x100fe40000004100 */
        /* <DEDUP_REMOVED lines=19> */
.L_x_2699:
[----:B------:R-:W-:Y:S05]  /*38b0*/  BSYNC B2 ;  /* 0x0000000000027941 */ /* 0x000fea0003800000 */
.L_x_2698:
[----:B--2---:R3:W-:Y:S02]  /*38c0*/  STG.E.128 desc[UR38][R40.64], R32 ;  /* 0x0000002028007986 */ /* 0x0047e4000c101d26 */
.L_x_2697:
[----:B------:R-:W-:Y:S05]  /*38d0*/  BSYNC B1 ;  /* 0x0000000000017941 */ /* 0x000fea0003800000 */
.L_x_2696:
[----:B------:R-:W-:Y:S05]  /*38e0*/  @P2 BRA `(.L_x_2695) ;  /* 0x0000001800302947 */ /* 0x000fea0003800000 */
[----:B-123--:R1:W2:Y:S01]  /*38f0*/  LDS.128 R32, [R102+0x2000] ;  /* 0x0020000066207984 */ /* 0x00e2a20000000c00 */
        /* <DEDUP_REMOVED lines=44> */
.L_x_2701:
[----:B------:R-:W-:Y:S05]  /*3bc0*/  BSYNC B1 ;  /* 0x0000000000017941 */ /* 0x000fea0003800000 */
.L_x_2700:
[----:B--2---:R4:W-:Y:S01]  /*3bd0*/  STG.E.128 desc[UR38][R40.64+0x40], R32 ;  /* 0x0000402028007986 */ /* 0x0049e2000c101d26 */
[----:B------:R-:W-:Y:S05]  /*3be0*/  BRA `(.L_x_2695) ;  /* 0x0000001400707947 */ /* 0x000fea0003800000 */
.L_x_2679:
        /* <DEDUP_REMOVED lines=18> */
[----:B------:R-:W-:Y:S02]  /*3d10*/  CS2R R34, SRZ ;  /* 0x0000000000227805 */ /* 0x000fe4000001ff00 */
[----:B------:R-:W-:-:S05]  /*3d20*/  @!P4 IADD3 R32, P5, R14, R32, RZ ;  /* 0x000000200e20c210 */ /* 0x000fca0007fbe0ff */
[----:B------:R-:W-:Y:S01]  /*3d30*/  @!P4 IMAD.X R33, R111, 0x1, R90, P5 ;  /* 0x000000016f21c824 */ /* 0x000fe200028e065a */
[----:B---3--:R-:W-:-:S04]  /*3d40*/  @!P4 LEA R50, P5, R32, R50, 0x1 ;  /* 0x000000322032c211 */ /* 0x008fc800078a08ff */
[----:B------:R-:W-:Y:S02]  /*3d50*/  @!P4 LEA.HI.X R51, R32, R51, R33, 0x1, P5 ;  /* 0x000000332033c211 */ /* 0x000fe400028f0c21 */
[----:B------:R-:W-:-:S03]  /*3d60*/  CS2R R32, SRZ ;  /* 0x0000000000207805 */ /* 0x000fc6000001ff00 */
[----:B------:R2:W3:Y:S04]  /*3d70*/  @!P4 LDG.E.128 R36, desc[UR38][R50.64] ;  /* 0x000000263224c981 */ /* 0x0004e8000c1e1d00 */
[----:B------:R-:W4:Y:S01]  /*3d80*/  @!P4 LDG.E.128 R32, desc[UR38][R48.64] ;  /* 0x000000263020c981 */ /* 0x000f22000c1e1d00 */
[C---:B0-----:R-:W-:Y:S02]  /*3d90*/  @!P3 LEA R52, P4, R40.reuse, R52, 0x1 ;  /* 0x000000342834b211 */ /* 0x041fe400078808ff */
[----:B------:R-:W-:Y:S02]  /*3da0*/  CS2R R42, SRZ ;  /* 0x00000000002a7805 */ /* 0x000fe4000001ff00 */
[----:B------:R-:W-:Y:S02]  /*3db0*/  @!P3 LEA.HI.X R53, R40, R53, R41, 0x1, P4 ;  /* 0x000000352835b211 */ /* 0x000fe400020f0c29 */
[----:B------:R-:W-:-:S02]  /*3dc0*/  CS2R R40, SRZ ;  /* 0x0000000000287805 */ /* 0x000fc4000001ff00 */
[----:B-1----:R-:W-:-:S04]  /*3dd0*/  @!P3 LEA R54, P4, R46, R44, 0x1 ;  /* 0x0000002c2e36b211 */ /* 0x002fc800078808ff */
[----:B------:R-:W-:Y:S01]  /*3de0*/  @!P3 LEA.HI.X R55, R46, R45, R47, 0x1, P4 ;  /* 0x0000002d2e37b211 */ /* 0x000fe200020f0c2f */
[----:B------:R-:W5:Y:S01]  /*3df0*/  @!P3 LDG.E.128 R40, desc[UR38][R52.64] ;  /* 0x000000263428b981 */ /* 0x000f62000c1e1d00 */
[----:B------:R-:W-:Y:S02]  /*3e00*/  CS2R R46, SRZ ;  /* 0x00000000002e7805 */ /* 0x000fe4000001ff00 */
[----:B------:R-:W-:-:S06]  /*3e10*/  CS2R R44, SRZ ;  /* 0x00000000002c7805 */ /* 0x000fcc000001ff00 */
[----:B------:R-:W5:Y:S01]  /*3e20*/  @!P3 LDG.E.128 R44, desc[UR38][R54.64] ;  /* 0x00000026362cb981 */ /* 0x000f62000c1e1d00 */
[----:B------:R-:W-:Y:S02]  /*3e30*/  ISETP.NE.AND P3, PT, R203, 0x3, PT ;  /* 0x00000003cb00780c */ /* 0x000fe40003f65270 */
[----:B------:R-:W-:Y:S01]  /*3e40*/  ISETP.GE.AND P4, PT, R4, R107, PT ;  /* 0x0000006b0400720c */ /* 0x000fe20003f86270 */
[----:B----4-:R-:W-:Y:S02]  /*3e50*/  IMAD.MOV.U32 R48, RZ, RZ, R34 ;  /* 0x000000ffff307224 */ /* 0x010fe400078e0022 */
[----:B------:R-:W-:Y:S02]  /*3e60*/  IMAD.MOV.U32 R49, RZ, RZ, R35 ;  /* 0x000000ffff317224 */ /* 0x000fe400078e0023 */
[----:B--2---:R-:W-:Y:S02]  /*3e70*/  IMAD.MOV.U32 R50, RZ, RZ, R32 ;  /* 0x000000ffff327224 */ /* 0x004fe400078e0020 */
[----:B------:R-:W-:Y:S01]  /*3e80*/  IMAD.MOV.U32 R51, RZ, RZ, R33 ;  /* 0x000000ffff337224 */ /* 0x000fe200078e0021 */
[----:B------:R-:W-:Y:S01]  /*3e90*/  PRMT R120, R48, 0x7610, R120 ;  /* 0x0000761030787816 */ /* 0x000fe20000000078 */
[----:B---3--:R-:W-:Y:S01]  /*3ea0*/  IMAD.MOV.U32 R48, RZ, RZ, R38 ;  /* 0x000000ffff307224 */ /* 0x008fe200078e0026 */
[----:B------:R-:W-:Y:S01]  /*3eb0*/  PRMT R125, R49, 0x7610, R125 ;  /* 0x00007610317d7816 */ /* 0x000fe2000000007d */
[----:B------:R-:W-:Y:S01]  /*3ec0*/  IMAD.MOV.U32 R49, RZ, RZ, R39 ;  /* 0x000000ffff317224 */ /* 0x000fe200078e0027 */
[----:B------:R-:W-:Y:S01]  /*3ed0*/  PRMT R133, R50, 0x7610, R133 ;  /* 0x0000761032857816 */ /* 0x000fe20000000085 */
[----:B------:R-:W-:Y:S01]  /*3ee0*/  IMAD.MOV.U32 R50, RZ, RZ, R36 ;  /* 0x000000ffff327224 */ /* 0x000fe200078e0024 */
[----:B------:R-:W-:Y:S01]  /*3ef0*/  PRMT R122, R51, 0x7610, R122 ;  /* 0x00007610337a7816 */ /* 0x000fe2000000007a */
[----:B------:R-:W-:Y:S01]  /*3f00*/  IMAD.MOV.U32 R51, RZ, RZ, R37 ;  /* 0x000000ffff337224 */ /* 0x000fe200078e0025 */
[----:B------:R-:W-:Y:S01]  /*3f10*/  PRMT R120, R120, 0x5410, R48 ;  /* 0x0000541078787816 */ /* 0x000fe20000000030 */
[----:B-----5:R-:W-:Y:S01]  /*3f20*/  IMAD.MOV.U32 R48, RZ, RZ, R42 ;  /* 0x000000ffff307224 */ /* 0x020fe200078e002a */
[----:B------:R-:W-:Y:S01]  /*3f30*/  PRMT R125, R125, 0x5410, R49 ;  /* 0x000054107d7d7816 */ /* 0x000fe20000000031 */
[----:B------:R-:W-:Y:S01]  /*3f40*/  IMAD.MOV.U32 R49, RZ, RZ, R43 ;  /* 0x000000ffff317224 */ /* 0x000fe200078e002b */
[----:B------:R-:W-:Y:S01]  /*3f50*/  PRMT R133, R133, 0x5410, R50 ;  /* 0x0000541085857816 */ /* 0x000fe20000000032 */
[----:B------:R-:W-:Y:S01]  /*3f60*/  IMAD.MOV.U32 R50, RZ, RZ, R40 ;  /* 0x000000ffff327224 */ /* 0x000fe200078e0028 */
[----:B------:R-:W-:Y:S01]  /*3f70*/  PRMT R122, R122, 0x5410, R51 ;  /* 0x000054107a7a7816 */ /* 0x000fe20000000033 */
[----:B------:R-:W-:Y:S01]  /*3f80*/  IMAD.MOV.U32 R51, RZ, RZ, R41 ;  /* 0x000000ffff337224 */ /* 0x000fe200078e0029 */
[----:B------:R-:W-:Y:S01]  /*3f90*/  PRMT R114, R48, 0x5410, R49 ;  /* 0x0000541030727816 */ /* 0x000fe20000000031 */
[----:B------:R-:W-:-:S02]  /*3fa0*/  IMAD.MOV.U32 R48, RZ, RZ, R46 ;  /* 0x000000ffff307224 */ /* 0x000fc400078e002e */
        /* <DEDUP_REMOVED lines=8> */
.L_x_2702:
        /* <DEDUP_REMOVED lines=9> */
.L_x_3044:
[----:B------:R-:W-:Y:S05]  /*40c0*/  BSYNC B1 ;  /* 0x0000000000017941 */ /* 0x000fea0003800000 */
.L_x_2703:
        /* <DEDUP_REMOVED lines=34> */
[----:B------:R-:W-:Y:S01]  /*42f0*/  HADD2.F32 R35, -RZ, R122.H1_H1 ;  /* 0x3000007aff237230 */ /* 0x000fe20000004100 */
[--C-:B------:R-:W-:Y:S01]  /*4300*/  SHF.R.U64 R127, R38, 0x10, R39.reuse ;  /* 0x00000010267f7819 */ /* 0x100fe20000001227 */
[----:B------:R-:W-:Y:S01]  /*4310*/  HADD2.F32 R38, -RZ, R36.H0_H0 ;  /* 0x20000024ff267230 */ /* 0x000fe20000004100 */
[----:B------:R-:W-:Y:S01]  /*4320*/  SHF.R.U32.HI R39, RZ, 0x10, R39 ;  /* 0x00000010ff277819 */ /* 0x000fe20000011627 */
[----:B------:R-:W-:-:S02]  /*4330*/  HADD2.F32 R49, -RZ, R49.H1_H1 ;  /* 0x30000031ff317230 */ /* 0x000fc40000004100 */
[-C--:B------:R-:W-:Y:S01]  /*4340*/  FMUL.FTZ R37, R33, R35.reuse ;  /* 0x0000002321257220 */ /* 0x080fe20000410000 */
[----:B------:R-:W-:Y:S02]  /*4350*/  HADD2.F32 R34, -RZ, R122.H0_H0 ;  /* 0x2000007aff227230 */ /* 0x000fe40000004100 */
[C---:B------:R-:W-:Y:S01]  /*4360*/  FMUL.FTZ R122, R32.reuse, R35 ;  /* 0x00000023207a7220 */ /* 0x040fe20000410000 */
[----:B------:R-:W-:Y:S02]  /*4370*/  HADD2.F32 R36, -RZ, R121.H0_H0 ;  /* 0x20000079ff247230 */ /* 0x000fe40000004100 */
[-C--:B------:R-:W-:Y:S01]  /*4380*/  FMUL.FTZ R124, R53, R38.reuse ;  /* 0x00000026357c7220 */ /* 0x080fe20000410000 */
[----:B------:R-:W-:Y:S01]  /*4390*/  FMUL.FTZ R38, R49, R38 ;  /* 0x0000002631267220 */ /* 0x000fe20000410000 */
[-C--:B------:R-:W-:Y:S01]  /*43a0*/  FFMA.FTZ R121, R32, R34.reuse, -R37 ;  /* 0x0000002220797223 */ /* 0x080fe20000010825 */
[----:B------:R-:W-:Y:S01]  /*43b0*/  FFMA.FTZ R122, R33, R34, R122 ;  /* 0x00000022217a7223 */ /* 0x000fe2000001007a */
[----:B------:R-:W-:-:S02]  /*43c0*/  HADD2.F32 R33, -RZ, R55.H0_H0 ;  /* 0x20000037ff217230 */ /* 0x000fc40000004100 */
[-C--:B------:R-:W-:Y:S01]  /*43d0*/  FFMA.FTZ R53, R53, R36.reuse, R38 ;  /* 0x0000002435357223 */ /* 0x080fe20000010026 */
[----:B------:R-:W-:Y:S02]  /*43e0*/  HADD2.F32 R32, -RZ, R51.H0_H0 ;  /* 0x20000033ff207230 */ /* 0x000fe40000004100 */
[----:B------:R-:W-:Y:S01]  /*43f0*/  FFMA.FTZ R124, R49, R36, -R124 ;  /* 0x00000024317c7223 */ /* 0x000fe2000001087c */
[----:B------:R-:W-:Y:S02]  /*4400*/  HADD2.F32 R35, -RZ, R125.H1_H1 ;  /* 0x3000007dff237230 */ /* 0x000fe40000004100 */
[----:B------:R-:W-:Y:S01]  /*4410*/  HADD2.F32 R55, -RZ, R55.H1_H1 ;  /* 0x30000037ff377230 */ /* 0x000fe20000004100 */
[----:B------:R-:W-:Y:S01]  /*4420*/  F2FP.F16.F32.PACK_AB R53, R53, R122 ;  /* 0x0000007a3535723e */ /* 0x000fe200000000ff */
[----:B------:R-:W-:Y:S02]  /*4430*/  HADD2.F32 R38, -RZ, R39.H0_H0 ;  /* 0x20000027ff267230 */ /* 0x000fe40000004100 */
[----:B------:R-:W-:Y:S01]  /*4440*/  FMUL.FTZ R126, R32, R35 ;  /* 0x00000023207e7220 */ /* 0x000fe20000410000 */
[----:B------:R-:W-:-:S02]  /*4450*/  HADD2.F32 R51, -RZ, R51.H1_H1 ;  /* 0x30000033ff337230 */ /* 0x000fc40000004100 */
[----:B------:R-:W-:Y:S01]  /*4460*/  FMUL.FTZ R37, R33, R35 ;  /* 0x0000002321257220 */ /* 0x000fe20000410000 */
[----:B------:R-:W-:Y:S02]  /*4470*/  HADD2.F32 R34, -RZ, R125.H0_H0 ;  /* 0x2000007dff227230 */ /* 0x000fe40000004100 */
[-C--:B------:R-:W-:Y:S01]  /*4480*/  FMUL.FTZ R128, R55, R38.reuse ;  /* 0x0000002637807220 */ /* 0x080fe20000410000 */
[----:B------:R-:W-:Y:S02]  /*4490*/  HADD2.F32 R36, -RZ, R123.H0_H0 ;  /* 0x2000007bff247230 */ /* 0x000fe40000004100 */
[----:B------:R-:W-:Y:S01]  /*44a0*/  FMUL.FTZ R130, R51, R38 ;  /* 0x0000002633827220 */ /* 0x000fe20000410000 */
[----:B------:R-:W-:Y:S02]  /*44b0*/  HADD2.F32 R35, -RZ, R132.H0_H0 ;  /* 0x20000084ff237230 */ /* 0x000fe40000004100 */
[-C--:B------:R-:W-:Y:S01]  /*44c0*/  FFMA.FTZ R126, R33, R34.reuse, R126 ;  /* 0x00000022217e7223 */ /* 0x080fe2000001007e */
[----:B------:R-:W-:Y:S01]  /*44d0*/  FFMA.FTZ R38, R32, R34, -R37 ;  /* 0x0000002220267223 */ /* 0x000fe20000010825 */
[-C--:B------:R-:W-:Y:S01]  /*44e0*/  FFMA.FTZ R123, R51, R36.reuse, -R128 ;  /* 0x00000024337b7223 */ /* 0x080fe20000010880 */
[----:B------:R-:W-:Y:S01]  /*44f0*/  FFMA.FTZ R125, R55, R36, R130 ;  /* 0x00000024377d7223 */ /* 0x000fe20000010082 */
[----:B------:R-:W-:Y:S01]  /*4500*/  HADD2.F32 R36, -RZ, R133.H1_H1 ;  /* 0x30000085ff247230 */ /* 0x000fe20000004100 */
[----:B------:R-:W-:Y:S01]  /*4510*/  F2FP.F16.F32.PACK_AB R121, R124, R121 ;  /* 0x000000797c79723e */ /* 0x000fe200000000ff */
[----:B------:R-:W-:Y:S01]  /*4520*/  HADD2.F32 R33, -RZ, R52.H0_H0 ;  /* 0x20000034ff217230 */ /* 0x000fe20000004100 */
[----:B------:R-:W-:Y:S01]  /*4530*/  F2FP.F16.F32.PACK_AB R38, R123, R38 ;  /* 0x000000267b26723e */ /* 0x000fe200000000ff */
[----:B------:R-:W-:-:S02]  /*4540*/  HADD2.F32 R37, -RZ, R129.H0_H0 ;  /* 0x20000081ff257230 */ /* 0x000fc40000004100 */
[----:B------:R-:W-:Y:S02]  /*4550*/  HADD2.F32 R32, -RZ, R48.H0_H0 ;  /* 0x20000030ff207230 */ /* 0x000fe40000004100 */
[-C--:B------:R-:W-:Y:S01]  /*4560*/  FMUL.FTZ R39, R33, R36.reuse ;  /* 0x0000002421277220 */ /* 0x080fe20000410000 */
[----:B------:R-:W-:Y:S02]  /*4570*/  HADD2.F32 R52, -RZ, R52.H1_H1 ;  /* 0x30000034ff347230 */ /* 0x000fe40000004100 */
[----:B------:R-:W-:Y:S02]  /*4580*/  HADD2.F32 R48, -RZ, R48.H1_H1 ;  /* 0x30000030ff307230 */ /* 0x000fe40000004100 */
[----:B------:R-:W-:Y:S01]  /*4590*/  FMUL.FTZ R36, R32, R36 ;  /* 0x0000002420247220 */ /* 0x000fe20000410000 */
[----:B------:R-:W-:Y:S02]  /*45a0*/  HADD2.F32 R34, -RZ, R133.H0_H0 ;  /* 0x20000085ff227230 */ /* 0x000fe40000004100 */
[-C--:B------:R-:W-:Y:S01]  /*45b0*/  FMUL.FTZ R49, R52, R37.reuse ;  /* 0x0000002534317220 */ /* 0x080fe20000410000 */
[----:B------:R-:W-:-:S02]  /*45c0*/  FMUL.FTZ R37, R48, R37 ;  /* 0x0000002530257220 */ /* 0x000fc40000410000 */
[-C--:B------:R-:W-:Y:S01]  /*45d0*/  FFMA.FTZ R39, R32, R34.reuse, -R39 ;  /* 0x0000002220277223 */ /* 0x080fe20000010827 */
[----:B------:R-:W-:Y:S01]  /*45e0*/  FFMA.FTZ R36, R33, R34, R36 ;  /* 0x0000002221247223 */ /* 0x000fe20000010024 */
[-C--:B------:R-:W-:Y:S01]  /*45f0*/  FFMA.FTZ R48, R48, R35.reuse, -R49 ;  /* 0x0000002330307223 */ /* 0x080fe20000010831 */
[----:B------:R-:W-:Y:S01]  /*4600*/  FFMA.FTZ R49, R52, R35, R37 ;  /* 0x0000002334317223 */ /* 0x000fe20000010025 */
[----:B------:R-:W-:Y:S02]  /*4610*/  HADD2.F32 R34, -RZ, R120.H0_H0 ;  /* 0x20000078ff227230 */ /* 0x000fe40000004100 */
[----:B------:R-:W-:Y:S01]  /*4620*/  HADD2.F32 R33, -RZ, R54.H0_H0 ;  /* 0x20000036ff217230 */ /* 0x000fe20000004100 */
[----:B------:R-:W-:Y:S01]  /*4630*/  F2FP.F16.F32.PACK_AB R48, R48, R39 ;  /* 0x000000273030723e */ /* 0x000fe200000000ff */
[----:B------:R-:W-:Y:S01]  /*4640*/  HADD2.F32 R120, -RZ, R120.H1_H1 ;  /* 0x30000078ff787230 */ /* 0x000fe20000004100 */
[----:B------:R-:W-:Y:S01]  /*4650*/  F2FP.F16.F32.PACK_AB R52, R49, R36 ;  /* 0x000000243134723e */ /* 0x000fe200000000ff */
[----:B------:R-:W-:-:S02]  /*4660*/  HADD2.F32 R37, -RZ, R127.H0_H0 ;  /* 0x2000007fff257230 */ /* 0x000fc40000004100 */
[----:B------:R-:W-:Y:S02]  /*4670*/  HADD2.F32 R32, -RZ, R50.H0_H0 ;  /* 0x20000032ff207230 */ /* 0x000fe40000004100 */
[CC--:B------:R-:W-:Y:S01]  /*4680*/  FMUL.FTZ R51, R33.reuse, R120.reuse ;  /* 0x0000007821337220 */ /* 0x0c0fe20000410000 */
[----:B------:R-:W-:Y:S02]  /*4690*/  HADD2.F32 R54, -RZ, R54.H1_H1 ;  /* 0x30000036ff367230 */ /* 0x000fe40000004100 */
[----:B------:R-:W-:Y:S02]  /*46a0*/  HADD2.F32 R50, -RZ, R50.H1_H1 ;  /* 0x30000032ff327230 */ /* 0x000fe40000004100 */
[----:B------:R-:W-:Y:S01]  /*46b0*/  FMUL.FTZ R120, R32, R120 ;  /* 0x0000007820787220 */ /* 0x000fe20000410000 */
[----:B------:R-:W-:Y:S02]  /*46c0*/  HADD2.F32 R35, -RZ, R131.H0_H0 ;  /* 0x20000083ff237230 */ /* 0x000fe40000004100 */
[-C--:B------:R-:W-:Y:S01]  /*46d0*/  FMUL.FTZ R55, R54, R37.reuse ;  /* 0x0000002536377220 */ /* 0x080fe20000410000 */
[-C--:B------:R-:W-:Y:S01]  /*46e0*/  FFMA.FTZ R51, R32, R34.reuse, -R51 ;  /* 0x0000002220337223 */ /* 0x080fe20000010833 */
[C---:B------:R-:W-:Y:S01]  /*46f0*/  FMUL.FTZ R37, R50.reuse, R37 ;  /* 0x0000002532257220 */ /* 0x040fe20000410000 */
[----:B------:R-:W-:Y:S01]  /*4700*/  FFMA.FTZ R120, R33, R34, R120 ;  /* 0x0000002221787223 */ /* 0x000fe20000010078 */
[-C--:B------:R-:W-:Y:S01]  /*4710*/  FFMA.FTZ R50, R50, R35.reuse, -R55 ;  /* 0x0000002332327223 */ /* 0x080fe20000010837 */
[----:B------:R-:W-:Y:S01]  /*4720*/  F2FP.F16.F32.PACK_AB R55, R125, R126 ;  /* 0x0000007e7d37723e */ /* 0x000fe200000000ff */
[----:B------:R-:W-:Y:S01]  /*4730*/  FFMA.FTZ R37, R54, R35, R37 ;  /* 0x0000002336257223 */ /* 0x000fe20000010025 */
[----:B------:R-:W-:-:S02]  /*4740*/  IMAD.MOV.U32 R49, RZ, RZ, R121 ;  /* 0x000000ffff317224 */ /* 0x000fc400078e0079 */
[----:B------:R-:W-:Y:S01]  /*4750*/  F2FP.F16.F32.PACK_AB R50, R50, R51 ;  /* 0x000000333232723e */ /* 0x000fe200000000ff */
[----:B------:R-:W-:Y:S01]  /*4760*/  IMAD.MOV.U32 R51, RZ, RZ, R38 ;  /* 0x000000ffff337224 */ /* 0x000fe200078e0026 */
[----:B------:R-:W-:-:S07]  /*4770*/  F2FP.F16.F32.PACK_AB R54, R37, R120 ;  /* 0x000000782536723e */ /* 0x000fce00000000ff */
.L_x_2708:
[----:B------:R-:W-:Y:S05]  /*4780*/  BSYNC B2 ;  /* 0x0000000000027941 */ /* 0x000fea0003800000 */
.L_x_2707:
        /* <DEDUP_REMOVED lines=12> */
.L_x_2706:
[----:B------:R-:W-:Y:S05]  /*4850*/  BSYNC B1 ;  /* 0x0000000000017941 */ /* 0x000fea0003800000 */
.L_x_2705:
[C---:B------:R-:W-:Y:S01]  /*4860*/  ISETP.GE.OR P5, PT, R232.reuse, R103, P1 ;  /* 0x00000067e800720c */ /* 0x040fe20000fa6670 */
[-C--:B-12---:R-:W-:Y:S02]  /*4870*/  IMAD R32, R77, R106.reuse, RZ ;  /* 0x0000006a4d207224 */ /* 0x086fe400078e02ff */
[----:B------:R-:W-:-:S04]  /*4880*/  IMAD.WIDE.U32 R104, R232, R106, R104 ;  /* 0x0000006ae8687225 */ /* 0x000fc800078e0068 */
[----:B------:R-:W-:-:S06]  /*4890*/  IMAD R107, R232, R107, R32 ;  /* 0x0000006be86b7224 */ /* 0x000fcc00078e0220 */
[----:B------:R-:W-:Y:S05]  /*48a0*/  @P5 BRA `(.L_x_2695) ;  /* 0x0000000800405947 */ /* 0x000fea0003800000 */
[----:B------:R-:W-:Y:S01]  /*48b0*/  IADD3 R50, R105, R107, RZ ;  /* 0x0000006b69327210 */ /* 0x000fe20007ffe0ff */
[----:B------:R-:W-:Y:S01]  /*48c0*/  BSSY B1, `(.L_x_2709) ;  /* 0x000006b000017945 */ /* 0x000fe20003800000 */
[----:B------:R-:W-:Y:S02]  /*48d0*/  IADD3 R32, P5, P6, R6, R104, R89 ;  /* 0x0000006806207210 */ /* 0x000fe40007ebe059 */
[----:B------:R-:W-:Y:S02]  /*48e0*/  SEL R115, R80, R115, !P0 ;  /* 0x0000007350737207 */ /* 0x000fe40004000000 */
[----:B------:R-:W-:Y:S02]  /*48f0*/  IADD3.X R33, R29, R50, R92, P5, P6 ;  /* 0x000000321d217210 */ /* 0x000fe40002fec45c */
[----:B------:R-:W-:Y:S02]  /*4900*/  LEA R48, P5, R32, R100, 0x1 ;  /* 0x0000006420307211 */ /* 0x000fe400078a08ff */
[----:B------:R-:W-:-:S02]  /*4910*/  SHF.R.U32.HI R34, RZ, 0x3, R217 ;  /* 0x00000003ff227819 */ /* 0x000fc400000116d9 */
[----:B------:R-:W-:Y:S02]  /*4920*/  LEA.HI.X R49, R32, R101, R33, 0x1, P5 ;  /* 0x0000006520317211 */ /* 0x000fe400028f0c21 */
        /* <DEDUP_REMOVED lines=16> */
[----:B------:R-:W-:Y:S01]  /*4a30*/  HADD2.F32 R45, -RZ, R118.H1_H1 ;  /* 0x30000076ff2d7230 */ /* 0x000fe20000004100 */
[--C-:B------:R-:W-:Y:S01]  /*4a40*/  SHF.R.U64 R110, R40, 0x10, R41.reuse ;  /* 0x00000010286e7819 */ /* 0x100fe20000001229 */
[----:B--2---:R-:W-:Y:S01]  /*4a50*/  IMAD.MOV.U32 R40, RZ, RZ, R36 ;  /* 0x000000ffff287224 */ /* 0x004fe200078e0024 */
[----:B------:R-:W-:Y:S01]  /*4a60*/  SHF.R.U32.HI R52, RZ, 0x10, R41 ;  /* 0x00000010ff347819 */ /* 0x000fe20000011629 */
[----:B------:R-:W-:Y:S01]  /*4a70*/  IMAD.MOV.U32 R41, RZ, RZ, R38 ;  /* 0x000000ffff297224 */ /* 0x000fe200078e0026 */
[----:B------:R-:W-:Y:S01]  /*4a80*/  SHF.R.U64 R109, R42, 0x10, R43 ;  /* 0x000000102a6d7819 */ /* 0x000fe2000000122b */
[----:B-1----:R-:W-:Y:S01]  /*4a90*/  IMAD.MOV.U32 R36, RZ, RZ, R34 ;  /* 0x000000ffff247224 */ /* 0x002fe200078e0022 */
[----:B------:R-:W-:Y:S01]  /*4aa0*/  SHF.R.U64 R106, R46, 0x10, R47 ;  /* 0x000000102e6a7819 */ /* 0x000fe2000000122f */
[--C-:B------:R-:W-:Y:S01]  /*4ab0*/  HADD2.F32 R38, -RZ, R37.reuse.H0_H0 ;  /* 0x20000025ff267230 */ /* 0x100fe20000004100 */
[----:B------:R-:W-:Y:S01]  /*4ac0*/  SHF.R.U32.HI R54, RZ, 0x10, R43 ;  /* 0x00000010ff367819 */ /* 0x000fe2000001162b */
[----:B------:R-:W-:Y:S01]  /*4ad0*/  HADD2.F32 R37, -RZ, R37.H1_H1 ;  /* 0x30000025ff257230 */ /* 0x000fe20000004100 */
[----:B------:R-:W-:Y:S01]  /*4ae0*/  SHF.R.U32.HI R53, RZ, 0x10, R47 ;  /* 0x00000010ff357819 */ /* 0x000fe2000001162f */
[----:B------:R-:W-:-:S02]  /*4af0*/  HADD2.F32 R34, -RZ, R33.H0_H0 ;  /* 0x20000021ff227230 */ /* 0x000fc40000004100 */
[-C--:B------:R-:W-:Y:S01]  /*4b00*/  FMUL.FTZ R47, R38, R45.reuse ;  /* 0x0000002d262f7220 */ /* 0x080fe20000410000 */
[----:B------:R-:W-:Y:S02]  /*4b10*/  HADD2.F32 R44, -RZ, R44.H0_H0 ;  /* 0x2000002cff2c7230 */ /* 0x000fe40000004100 */
[----:B------:R-:W-:Y:S02]  /*4b20*/  HADD2.F32 R33, -RZ, R33.H1_H1 ;  /* 0x30000021ff217230 */ /* 0x000fe40000004100 */
[----:B------:R-:W-:Y:S01]  /*4b30*/  FMUL.FTZ R45, R34, R45 ;  /* 0x0000002d222d7220 */ /* 0x000fe20000410000 */
[----:B------:R-:W-:Y:S02]  /*4b40*/  HADD2.F32 R42, -RZ, R52.H0_H0 ;  /* 0x20000034ff2a7230 */ /* 0x000fe40000004100 */
[-C--:B------:R-:W-:Y:S01]  /*4b50*/  FMUL.FTZ R46, R37, R44.reuse ;  /* 0x0000002c252e7220 */ /* 0x080fe20000410000 */
[----:B------:R-:W-:Y:S02]  /*4b60*/  HADD2.F32 R43, -RZ, R116.H1_H1 ;  /* 0x30000074ff2b7230 */ /* 0x000fe40000004100 */
        /* <DEDUP_REMOVED lines=31> */
[----:B------:R-:W-:Y:S02]  /*4d60*/  HADD2.F32 R35, -RZ, R110.H0_H0 ;  /* 0x2000006eff237230 */ /* 0x000fe40000004100 */
[C---:B------:R-:W-:Y:S01]  /*4d70*/  FMUL.FTZ R37, R32.reuse, R37 ;  /* 0x0000002520257220 */ /* 0x040fe20000410000 */
[C---:B------:R-:W-:Y:S01]  /*4d80*/  FMUL.FTZ R39, R33.reuse, R118 ;  /* 0x0000007621277220 */ /* 0x040fe20000410000 */
[----:B------:R-:W-:Y:S01]  /*4d90*/  FFMA.FTZ R38, R33, R116, -R38 ;  /* 0x0000007421267223 */ /* 0x000fe20000010826 */
[----:B------:R-:W-:Y:S02]  /*4da0*/  HADD2.F32 R33, -RZ, R41.H0_H0 ;  /* 0x20000029ff217230 */ /* 0x000fe40000004100 */
[-C--:B------:R-:W-:Y:S01]  /*4db0*/  FFMA.FTZ R43, R32, R35.reuse, -R43 ;  /* 0x00000023202b7223 */ /* 0x080fe2000001082b */
        /* <DEDUP_REMOVED lines=27> */
.L_x_2710:
[----:B------:R-:W-:Y:S05]  /*4f70*/  BSYNC B1 ;  /* 0x0000000000017941 */ /* 0x000fea0003800000 */
.L_x_2709:
[----:B-1----:R1:W-:Y:S01]  /*4f80*/  STG.E.128 desc[UR38][R48.64], R32 ;  /* 0x0000002030007986 */ /* 0x0023e2000c101d26 */
[----:B------:R-:W-:-:S13]  /*4f90*/  ISETP.GE.AND P4, PT, R51, R113, PT ;  /* 0x000000713300720c */ /* 0x000fda0003f86270 */
[----:B------:R-:W-:Y:S05]  /*4fa0*/  @P4 BRA `(.L_x_2695) ;  /* 0x0000000000804947 */ /* 0x000fea0003800000 */
[--C-:B-1----:R-:W-:Y:S02]  /*4fb0*/  SHF.R.S32.HI R32, RZ, 0x1f, R51.reuse ;  /* 0x0000001fff207819 */ /* 0x102fe40000011433 */
[----:B------:R-:W-:-:S04]  /*4fc0*/  IADD3 R51, P4, P5, R6, R104, R51 ;  /* 0x0000006806337210 */ /* 0x000fc80007d9e033 */
[----:B------:R-:W-:Y:S02]  /*4fd0*/  IADD3.X R50, R29, R50, R32, P4, P5 ;  /* 0x000000321d327210 */ /* 0x000fe400027ea420 */
[----:B------:R-:W-:-:S04]  /*4fe0*/  LEA R100, P4, R51, R100, 0x1 ;  /* 0x0000006433647211 */ /* 0x000fc800078808ff */
[----:B------:R-:W-:-:S05]  /*4ff0*/  LEA.HI.X R101, R51, R101, R50, 0x1, P4 ;  /* 0x0000006533657211 */ /* 0x000fca00020f0c32 */
[----:B--2---:R1:W-:Y:S01]  /*5000*/  STG.E.128 desc[UR38][R100.64], R36 ;  /* 0x0000002464007986 */ /* 0x0043e2000c101d26 */
[----:B------:R-:W-:Y:S05]  /*5010*/  BRA `(.L_x_2695) ;  /* 0x0000000000647947 */ /* 0x000fea0003800000 */
.L_x_2678:
[----:B------:R-:W-:-:S13]  /*5020*/  ISETP.NE.AND P3, PT, R203, 0x3, PT ;  /* 0x00000003cb00780c */ /* 0x000fda0003f65270 */
[----:B------:R-:W-:Y:S05]  /*5030*/  @!P3 BRA `(.L_x_2711) ;  /* 0x000000000004b947 */ /* 0x000fea0003800000 */
[----:B------:R-:W-:Y:S01]  /*5040*/  BPT.TRAP 0x1 ;  /* 0x000000040000795c */ /* 0x000fe20000300000 */
.L_x_2711:
[----:B------:R-:W-:Y:S01]  /*5050*/  IMAD R98, R17, 0x8, R16 ;  /* 0x0000000811627824 */ /* 0x000fe200078e0210 */
[----:B------:R-:W-:Y:S01]  /*5060*/  SHF.L.U32 R111, R204, 0x1f, RZ ;  /* 0x0000001fcc6f7819 */ /* 0x000fe200000006ff */
[----:B------:R-:W-:Y:S01]  /*5070*/  IMAD R103, R27, -0x60, R24 ;  /* 0xffffffa01b677824 */ /* 0x000fe200078e0218 */
[----:B------:R-:W-:Y:S02]  /*5080*/  BSSY B1, `(.L_x_2712) ;  /* 0x0000004000017945 */ /* 0x000fe40003800000 */
[----:B------:R-:W0:Y:S02]  /*5090*/  SYNCS.PHASECHK.TRANS64.TRYWAIT P4, [R98+URZ+0x22890], R111 ;  /* 0x0228906f620075a7 */ /* 0x000e24000808017f */
[----:B------:R-:W-:Y:S01]  /*50a0*/  VIMNMX R103, R103, 0x60, PT ;  /* 0x0000006067677848 */ /* 0x000fe20003fe0100 */
[----:B0-----:R-:W-:Y:S06]  /*50b0*/  @!P4 BRA `(.L_x_2713) ;  /* 0x000001c00050c947 */ /* 0x001fec0003800000 */
.L_x_3045:
[----:B------:R-:W-:Y:S05]  /*50c0*/  BSYNC B1 ;  /* 0x0000000000017941 */ /* 0x000fea0003800000 */
.L_x_2712:
        /* <DEDUP_REMOVED lines=8> */
.L_x_2715:
[----:B------:R-:W-:Y:S05]  /*5150*/  BSYNC B1 ;  /* 0x0000000000017941 */ /* 0x000fea0003800000 */
.L_x_2714:
[----:B------:R-:W-:Y:S05]  /*5160*/  @P4 BRA `(.L_x_2695) ;  /* 0x0000000000104947 */ /* 0x000fea0003800000 */
[----:B-1----:R-:W1:Y:S04]  /*5170*/  @!P1 LDS.128 R32, [R106+0x2000] ;  /* 0x002000006a209984 */ /* 0x002e680000000c00 */
[----:B------:R-:W2:Y:S04]  /*5180*/  @!P2 LDS.128 R36, [R102+0x2000] ;  /* 0x002000006624a984 */ /* 0x000ea80000000c00 */
[----:B-1----:R1:W-:Y:S04]  /*5190*/  @!P1 STG.E.128 desc[UR38][R40.64], R32 ;  /* 0x0000002028009986 */ /* 0x0023e8000c101d26 */
[----:B--2---:R1:W-:Y:S02]  /*51a0*/  @!P2 STG.E.128 desc[UR38][R40.64+0x40], R36 ;  /* 0x000040242800a986 */ /* 0x0043e4000c101d26 */
.L_x_2695:
[----:B------:R-:W-:Y:S05]  /*51b0*/  BSYNC B0 ;  /* 0x0000000000007941 */ /* 0x000fea0003800000 */
.L_x_2677:
        /* <DEDUP_REMOVED lines=17> */
.L_x_2717:
[----:B------:R-:W-:Y:S05]  /*52d0*/  BSYNC B0 ;  /* 0x0000000000007941 */ /* 0x000fea0003800000 */
.L_x_2716:
[----:B------:R-:W2:Y:S01]  /*52e0*/  SYNCS.PHASECHK.TRANS64.TRYWAIT P3, [R98+URZ+0x228b0], R111 ;  /* 0x0228b06f620075a7 */ /* 0x000ea2000806017f */
[----:B------:R-:W-:Y:S01]  /*52f0*/  ULDC UR52, c[0x0][0x320] ;  /* 0x0000c80000347ab9 */ /* 0x000fe20000000800 */
[----:B------:R-:W-:Y:S01]  /*5300*/  ULDC.64 UR48, c[0x0][0x328] ;  /* 0x0000ca0000307ab9 */ /* 0x000fe20000000a00 */
[----:B------:R-:W-:Y:S01]  /*5310*/  ULDC.64 UR46, c[0x0][0x318] ;  /* 0x0000c600002e7ab9 */ /* 0x000fe20000000a00 */
[----:B------:R-:W-:Y:S01]  /*5320*/  BSSY B0, `(.L_x_2718) ;  /* 0x0000003000007945 */ /* 0x000fe20003800000 */
[----:B-1----:R-:W-:-:S03]  /*5330*/  IMAD R32, R17, 0x6000, R81 ;  /* 0x0000600011207824 */ /* 0x002fc600078e0251 */
[----:B--2---:R-:W-:Y:S05]  /*5340*/  @!P3 BRA `(.L_x_2719) ;  /* 0x000001bc00c0b947 */ /* 0x004fea0003800000 */
.L_x_3046:
[----:B------:R-:W-:Y:S05]  /*5350*/  BSYNC B0 ;  /* 0x0000000000007941 */ /* 0x000fea0003800000 */
.L_x_2718:
[----:B------:R-:W-:Y:S01]  /*5360*/  ISETP.GE.AND P3, PT, R18, R103, PT ;  /* 0x000000671200720c */ /* 0x000fe20003f66270 */
[----:B------:R-:W-:Y:S01]  /*5370*/  IMAD.IADD R34, R79, 0x1, R32 ;  /* 0x000000014f227824 */ /* 0x000fe200078e0220 */
[----:B------:R-:W-:Y:S01]  /*5380*/  BSSY B0, `(.L_x_2720) ;  /* 0x0000025000007945 */ /* 0x000fe20003800000 */
[----:B------:R-:W-:Y:S02]  /*5390*/  IMAD R40, R32, 0x2, R25 ;  /* 0x0000000220287824 */ /* 0x000fe400078e0219 */
[----:B------:R-:W-:-:S04]  /*53a0*/  IMAD.WIDE R36, R27, 0x60, R62 ;  /* 0x000000601b247825 */ /* 0x000fc800078e023e */
[----:B------:R-:W-:-:S04]  /*53b0*/  IMAD R41, R34, 0x2, R25 ;  /* 0x0000000222297824 */ /* 0x000fc800078e0219 */
        /* <DEDUP_REMOVED lines=33> */
.L_x_2721:
[----:B------:R-:W-:Y:S05]  /*55d0*/  BSYNC B0 ;  /* 0x0000000000007941 */ /* 0x000fea0003800000 */
.L_x_2720:
        /* <DEDUP_REMOVED lines=37> */
.L_x_2723:
[----:B------:R-:W-:Y:S05]  /*5830*/  BSYNC B0 ;  /* 0x0000000000007941 */ /* 0x000fea0003800000 */
.L_x_2722:
        /* <DEDUP_REMOVED lines=22> */
.L_x_2672:
[----:B------:R-:W0:Y:S01]  /*59a0*/  LDC R0, c[0x0][0x448] ;  /* 0x00011200ff007b82 */ /* 0x000e220000000800 */
[----:B------:R-:W-:-:S07]  /*59b0*/  IADD3 R5, R201, 0x1, -R200 ;  /* 0x00000001c9057810 */ /* 0x000fce0007ffe8c8 */
[----:B------:R-:W1:Y:S01]  /*59c0*/  LDC.64 R6, c[0x0][0x9e0] ;  /* 0x00027800ff067b82 */ /* 0x000e620000000a00 */
[----:B0-----:R-:W-:Y:S01]  /*59d0*/  ISETP.NE.AND P1, PT, R0, 0x1, PT ;  /* 0x000000010000780c */ /* 0x001fe20003f25270 */
[----:B------:R-:W-:Y:S01]  /*59e0*/  VIADD R0, R206, 0x7f ;  /* 0x0000007fce007836 */ /* 0x000fe20000000000 */
[----:B-1----:R-:W-:-:S11]  /*59f0*/  ISETP.GE.AND P2, PT, R7, 0x1, PT ;  /* 0x000000010700780c */ /* 0x002fd60003f46270 */
[----:B------:R-:W0:Y:S08]  /*5a00*/  @P1 LDC R3, c[0x0][0x44c] ;  /* 0x00011300ff031b82 */ /* 0x000e300000000800 */
[----:B------:R-:W1:Y:S01]  /*5a10*/  @P1 LDC R4, c[0x0][0x450] ;  /* 0x00011400ff041b82 */ /* 0x000e620000000800 */
[----:B0-----:R-:W-:-:S05]  /*5a20*/  @P1 IMAD.HI.U32 R3, R0, R3, RZ ;  /* 0x0000000300031227 */ /* 0x001fca00078e00ff */
[----:B-1----:R-:W-:-:S05]  /*5a30*/  @P1 SHF.R.U32.HI R0, RZ, R4, R3 ;  /* 0x00000004ff001219 */ /* 0x002fca0000011603 */
[----:B------:R-:W-:Y:S01]  /*5a40*/  IMAD.IADD R5, R5, 0x1, R0 ;  /* 0x0000000105057824 */ /* 0x000fe200078e0200 */
[----:B------:R-:W-:Y:S06]  /*5a50*/  @P0 BRA `(.L_x_2725) ;  /* 0x00000000000c0947 */ /* 0x000fec0003800000 */
[----:B------:R-:W0:Y:S01]  /*5a60*/  FENCE.VIEW.ASYNC.G ;  /* 0x00000000000073c6 */ /* 0x000e220000000100 */
[----:B------:R-:W-:Y:S05]  /*5a70*/  WARPSYNC.ALL ;  /* 0x0000000000007948 */ /* 0x000fea0003800000 */
[----:B0-----:R-:W-:Y:S06]  /*5a80*/  BAR.ARV 0xc, 0x180 ;  /* 0x0306000000007b1d */ /* 0x001fec0000002000 */
.L_x_2725:
        /* <DEDUP_REMOVED lines=13> */
.L_x_2728:
[----:B------:R-:W-:-:S13]  /*5b60*/  ISETP.NE.AND P0, PT, R7, 0x1, PT ;  /* 0x000000010700780c */ /* 0x000fda0003f05270 */
[----:B------:R-:W0:Y:S02]  /*5b70*/  @P0 LDC.64 R4, c[0x0][0x9e8] ;  /* 0x00027a00ff040b82 */ /* 0x000e240000000a00 */
[----:B0-----:R-:W-:-:S05]  /*5b80*/  @P0 IMAD.HI.U32 R4, R3, R4, RZ ;  /* 0x0000000403040227 */ /* 0x001fca00078e00ff */
[----:B------:R-:W-:-:S07]  /*5b90*/  @P0 SHF.R.U32.HI R3, RZ, R5, R4 ;  /* 0x00000005ff030219 */ /* 0x000fce0000011604 */
.L_x_2729:
[----:B------:R-:W-:Y:S05]  /*5ba0*/  BSYNC B0 ;  /* 0x0000000000007941 */ /* 0x000fea0003800000 */
.L_x_2727:
[----:B------:R-:W-:-:S05]  /*5bb0*/  IMAD R3, R3, R7, R7 ;  /* 0x0000000703037224 */ /* 0x000fca00078e0207 */
[----:B------:R-:W-:-:S07]  /*5bc0*/  VIMNMX R0, R0, R3, PT ;  /* 0x0000000300007248 */ /* 0x000fce0003fe0100 */
.L_x_2726:
[----:B------:R-:W0:Y:S01]  /*5bd0*/  @P1 LDC R3, c[0x0][0x44c] ;  /* 0x00011300ff031b82 */ /* 0x000e220000000800 */
[----:B------:R-:W-:Y:S01]  /*5be0*/  VIADD R0, R0, 0x5f ;  /* 0x0000005f00007836 */ /* 0x000fe20000000000 */
[----:B------:R-:W-:Y:S01]  /*5bf0*/  ULDC UR4, c[0x0][0x9dc] ;  /* 0x0002770000047ab9 */ /* 0x000fe20000000800 */
[----:B------:R-:W-:Y:S02]  /*5c00*/  IMAD.MOV.U32 R4, RZ, RZ, R206 ;  /* 0x000000ffff047224 */ /* 0x000fe400078e00ce */
[----:B------:R-:W-:-:S03]  /*5c10*/  IMAD.HI R0, R0, 0x2aaaaaab, RZ ;  /* 0x2aaaaaab00007827 */ /* 0x000fc600078e02ff */
[----:B------:R-:W1:Y:S01]  /*5c20*/  @P1 LDC R6, c[0x0][0x450] ;  /* 0x00011400ff061b82 */ /* 0x000e620000000800 */
[----:B0-----:R-:W-:Y:S01]  /*5c30*/  @P1 IMAD.HI.U32 R5, R206, R3, RZ ;  /* 0x00000003ce051227 */ /* 0x001fe200078e00ff */
[----:B------:R-:W-:-:S04]  /*5c40*/  SHF.R.U32.HI R3, RZ, 0x1f, R0 ;  /* 0x0000001fff037819 */ /* 0x000fc80000011600 */
[----:B------:R-:W-:Y:S02]  /*5c50*/  LEA.HI.SX32 R3, R0, R3, 0x1c ;  /* 0x0000000300037211 */ /* 0x000fe400078fe2ff */
[----:B-1----:R-:W-:Y:S02]  /*5c60*/  @P1 SHF.R.U32.HI R4, RZ, R6, R5 ;  /* 0x00000006ff041219 */ /* 0x002fe40000011605 */
[----:B------:R-:W-:Y:S02]  /*5c70*/  VIMNMX R178, R178, R3, PT ;  /* 0x00000003b2b27248 */ /* 0x000fe40003fe0100 */
        /* <DEDUP_REMOVED lines=13> */
.L_x_2732:
[----:B------:R-:W-:-:S13]  /*5d50*/  ISETP.NE.AND P0, PT, R7, 0x1, PT ;  /* 0x000000010700780c */ /* 0x000fda0003f05270 */
[----:B------:R-:W0:Y:S02]  /*5d60*/  @P0 LDC.64 R4, c[0x0][0x9e8] ;  /* 0x00027a00ff040b82 */ /* 0x000e240000000a00 */
[----:B0-----:R-:W-:-:S05]  /*5d70*/  @P0 IMAD.HI.U32 R4, R0, R4, RZ ;  /* 0x0000000400040227 */ /* 0x001fca00078e00ff */
[----:B------:R-:W-:-:S07]  /*5d80*/  @P0 SHF.R.U32.HI R0, RZ, R5, R4 ;  /* 0x00000005ff000219 */ /* 0x000fce0000011604 */
.L_x_2733:
[----:B------:R-:W-:Y:S05]  /*5d90*/  BSYNC B0 ;  /* 0x0000000000007941 */ /* 0x000fea0003800000 */
.L_x_2731:
[----:B------:R-:W-:-:S05]  /*5da0*/  IMAD R0, R0, R7, RZ ;  /* 0x0000000700007224 */ /* 0x000fca00078e02ff */
[----:B------:R-:W-:-:S07]  /*5db0*/  VIMNMX R3, R3, R0, !PT ;  /* 0x0000000003037248 */ /* 0x000fce0007fe0100 */
.L_x_2730:
[----:B------:R-:W-:Y:S01]  /*5dc0*/  IMAD.HI R3, R3, 0x2aaaaaab, RZ ;  /* 0x2aaaaaab03037827 */ /* 0x000fe200078e02ff */
[----:B------:R-:W-:Y:S02]  /*5dd0*/  PLOP3.LUT P0, PT, PT, PT, PT, 0x80, 0x0 ;  /* 0x000000000000781c */ /* 0x000fe40003f0f070 */
[----:B------:R-:W-:Y:S02]  /*5de0*/  CS2R R4, SRZ ;  /* 0x0000000000047805 */ /* 0x000fe4000001ff00 */
[----:B------:R-:W-:Y:S01]  /*5df0*/  CS2R R148, SRZ ;  /* 0x0000000000947805 */ /* 0x000fe2000001ff00 */
[----:B------:R-:W-:Y:S01]  /*5e00*/  IMAD.MOV.U32 R6, RZ, RZ, RZ ;  /* 0x000000ffff067224 */ /* 0x000fe200078e00ff */
[----:B------:R-:W-:Y:S01]  /*5e10*/  SHF.R.U32.HI R0, RZ, 0x1f, R3 ;  /* 0x0000001fff007819 */ /* 0x000fe20000011603 */
[----:B------:R-:W-:Y:S01]  /*5e20*/  IMAD.MOV.U32 R150, RZ, RZ, RZ ;  /* 0x000000ffff967224 */ /* 0x000fe200078e00ff */
[----:B------:R-:W-:Y:S02]  /*5e30*/  CS2R R146, SRZ ;  /* 0x0000000000927805 */ /* 0x000fe4000001ff00 */
[----:B------:R-:W-:-:S02]  /*5e40*/  CS2R R144, SRZ ;  /* 0x0000000000907805 */ /* 0x000fc4000001ff00 */
[----:B------:R-:W-:Y:S01]  /*5e50*/  LEA.HI.SX32 R218, R3, R0, 0x1c ;  /* 0x0000000003da7211 */ /* 0x000fe200078fe2ff */
[----:B------:R-:W-:Y:S01]  /*5e60*/  IMAD.MOV.U32 R0, RZ, RZ, RZ ;  /* 0x000000ffff007224 */ /* 0x000fe200078e00ff */
[----:B------:R-:W-:Y:S02]  /*5e70*/  CS2R R142, SRZ ;  /* 0x00000000008e7805 */ /* 0x000fe4000001ff00 */
[----:B------:R-:W-:Y:S02]  /*5e80*/  CS2R R140, SRZ ;  /* 0x00000000008c7805 */ /* 0x000fe4000001ff00 */
[----:B------:R-:W-:Y:S02]  /*5e90*/  VIMNMX R218, RZ, R218, !PT ;  /* 0x000000daffda7248 */ /* 0x000fe40007fe0100 */
[----:B------:R-:W-:Y:S02]  /*5ea0*/  CS2R R138, SRZ ;  /* 0x00000000008a7805 */ /* 0x000fe4000001ff00 */
[----:B------:R-:W-:-:S02]  /*5eb0*/  CS2R R136, SRZ ;  /* 0x0000000000887805 */ /* 0x000fc4000001ff00 */
[----:B------:R-:W-:Y:S02]  /*5ec0*/  CS2R R134, SRZ ;  /* 0x0000000000867805 */ /* 0x000fe4000001ff00 */
[----:B------:R-:W-:Y:S02]  /*5ed0*/  ISETP.GT.AND P1, PT, R178, R218, PT ;  /* 0x000000dab200720c */ /* 0x000fe40003f24270 */
        /* <DEDUP_REMOVED lines=32> */
[----:B----4-:R-:W-:Y:S02]  /*60e0*/  CS2R R78, SRZ ;  /* 0x00000000004e7805 */ /* 0x010fe4000001ff00 */
        /* <DEDUP_REMOVED lines=22> */
[----:B------:R-:W-:Y:S06]  /*6250*/  @!P1 BRA `(.L_x_2734) ;  /* 0x0000010000709947 */ /* 0x000fec0003800000 */
[----:B------:R-:W-:-:S03]  /*6260*/  UMOV UR4, 0xffffffff ;  /* 0xffffffff00047882 */ /* 0x000fc60000000000 */
[----:B------:R-:W-:Y:S05]  /*6270*/  BRA.DIV UR4, `(.L_x_2735) ;  /* 0x000001b204087947 */ /* 0x000fea000b800000 */
[----:B------:R-:W0:Y:S02]  /*6280*/  S2R R3, SR_TID.X ;  /* 0x0000000000037919 */ /* 0x000e240000002100 */
[----:B0-----:R-:W-:-:S05]  /*6290*/  VIADD R3, R3, 0xffffff80 ;  /* 0xffffff8003037836 */ /* 0x001fca0000000000 */
[----:B------:R-:W-:-:S04]  /*62a0*/  SHF.R.S32.HI R0, RZ, 0x1f, R3 ;  /* 0x0000001fff007819 */ /* 0x000fc80000011403 */
[----:B------:R-:W-:-:S04]  /*62b0*/  LEA.HI R0, R0, R3, RZ, 0x7 ;  /* 0x0000000300007211 */ /* 0x000fc800078f38ff */
[----:B------:R-:W-:-:S05]  /*62c0*/  SHF.R.S32.HI R0, RZ, 0x7, R0 ;  /* 0x00000007ff007819 */ /* 0x000fca0000011400 */
[----:B------:R0:W1:Y:S02]  /*62d0*/  SHFL.IDX PT, R14, R0, RZ, 0x1f ;  /* 0x00001fff000e7589 */ /* 0x00006400000e0000 */
.L_x_3049:
[----:B01----:R-:W-:Y:S01]  /*62e0*/  LEA.HI R0, R14, R14, RZ, 0x1 ;  /* 0x0000000e0e007211 */ /* 0x003fe200078f08ff */
        /* <DEDUP_REMOVED lines=25> */
.L_x_2737:
[----:B------:R-:W-:Y:S05]  /*6480*/  BSYNC B6 ;  /* 0x0000000000067941 */ /* 0x000fea0003800000 */
.L_x_2736:
        /* <DEDUP_REMOVED lines=12> */
.L_x_2741:
[----:B-1----:R1:W2:Y:S02]  /*6550*/  SYNCS.PHASECHK.TRANS64.TRYWAIT P0, [R16+URZ+0x22800], R3 ;  /* 0x02280003100075a7 */ /* 0x0022a4000800017f */
[----:B--2---:R-:W-:Y:S05]  /*6560*/  @!P0 NANOSLEEP.SYNCS 0x989680 ;  /* 0x009896800000895d */ /* 0x004fea0003900000 */
[----:B------:R-:W2:Y:S02]  /*6570*/  @!P0 SYNCS.PHASECHK.TRANS64 P0, [R16+URZ+0x22800], R3 ;  /* 0x02280003100085a7 */ /* 0x000ea4000800007f */
[----:B--2---:R-:W-:Y:S05]  /*6580*/  @!P0 BRA `(.L_x_2741) ;  /* 0xfffffffc00f08947 */ /* 0x004fea000383ffff */
.L_x_2740:
[----:B------:R-:W-:Y:S05]  /*6590*/  BSYNC B0 ;  /* 0x0000000000007941 */ /* 0x000fea0003800000 */
.L_x_2739:
[----:B------:R-:W-:Y:S05]  /*65a0*/  BRA `(.L_x_2742) ;  /* 0x0000002800d87947 */ /* 0x000fea0003800000 */
.L_x_2738:
[----:B------:R-:W-:Y:S01]  /*65b0*/  LOP3.LUT P0, RZ, R24, 0x3ff, RZ, 0xc0, !PT ;  /* 0x000003ff18ff7812 */ /* 0x000fe2000780c0ff */
[----:B------:R-:W-:Y:S01]  /*65c0*/  ULDC.64 UR4, c[0x0][0x3f8] ;  /* 0x0000fe0000047ab9 */ /* 0x000fe20000000a00 */
[----:B-----5:R-:W-:Y:S01]  /*65d0*/  SHF.R.S32.HI R0, RZ, 0x1f, R30 ;  /* 0x0000001fff007819 */ /* 0x020fe2000001141e */
[----:B------:R-:W-:Y:S01]  /*65e0*/  ULDC.64 UR6, c[0x0][0x408] ;  /* 0x0001020000067ab9 */ /* 0x000fe20000000a00 */
[----:B------:R-:W-:Y:S01]  /*65f0*/  IMAD.WIDE.U32 R24, R30, UR4, RZ ;  /* 0x000000041e187c25 */ /* 0x000fe2000f8e00ff */
[----:B------:R-:W-:Y:S03]  /*6600*/  BSSY B6, `(.L_x_2743) ;  /* 0x0000019000067945 */ /* 0x000fe60003800000 */
[C---:B------:R-:W-:Y:S02]  /*6610*/  IMAD R3, R0.reuse, UR4, RZ ;  /* 0x0000000400037c24 */ /* 0x040fe4000f8e02ff */
[----:B------:R-:W-:-:S02]  /*6620*/  IMAD R5, R0, UR6, RZ ;  /* 0x0000000600057c24 */ /* 0x000fc4000f8e02ff */
[C---:B------:R-:W-:Y:S02]  /*6630*/  IMAD R3, R30.reuse, UR5, R3 ;  /* 0x000000051e037c24 */ /* 0x040fe4000f8e0203 */
[C---:B------:R-:W-:Y:S02]  /*6640*/  IMAD R5, R30.reuse, UR7, R5 ;  /* 0x000000071e057c24 */ /* 0x040fe4000f8e0205 */
[----:B------:R-:W-:-:S04]  /*6650*/  IMAD.WIDE.U32 R26, R30, UR6, RZ ;  /* 0x000000061e1a7c25 */ /* 0x000fc8000f8e00ff */
[----:B------:R-:W-:Y:S02]  /*6660*/  IMAD.IADD R29, R3, 0x1, R25 ;  /* 0x00000001031d7824 */ /* 0x000fe400078e0219 */
[----:B------:R-:W-:Y:S01]  /*6670*/  IMAD.IADD R31, R5, 0x1, R27 ;  /* 0x00000001051f7824 */ /* 0x000fe200078e021b */
        /* <DEDUP_REMOVED lines=16> */
[----:B-1----:R-:W-:Y:S05]  /*6780*/  CALL.ABS.NOINC R14 ;  /* 0x000000000e007343 */ /* 0x002fea0003c00000 */
.L_x_2744:
[----:B------:R-:W-:Y:S05]  /*6790*/  BSYNC B6 ;  /* 0x0000000000067941 */ /* 0x000fea0003800000 */
.L_x_2743:
[----:B------:R-:W-:Y:S01]  /*67a0*/  ULDC.U8 UR4, c[0x0][0x410] ;  /* 0x0001040000047ab9 */ /* 0x000fe20000000000 */
[----:B------:R-:W-:Y:S01]  /*67b0*/  BSSY B0, `(.L_x_2745) ;  /* 0x000028d000007945 */ /* 0x000fe20003800000 */
[----:B------:R-:W-:Y:S01]  /*67c0*/  ISETP.NE.AND P0, PT, RZ, UR4, PT ;  /* 0x00000004ff007c0c */ /* 0x000fe2000bf05270 */
[----:B------:R-:W-:Y:S02]  /*67d0*/  IMAD.SHL.U32 R30, R233, 0x8, RZ ;  /* 0x00000008e91e7824 */ /* 0x000fe400078e00ff */
[----:B------:R-:W-:-:S10]  /*67e0*/  IMAD.IADD R42, R18, 0x1, R206 ;  /* 0x00000001122a7824 */ /* 0x000fd400078e02ce */
[----:B------:R-:W-:Y:S05]  /*67f0*/  @!P0 BRA `(.L_x_2746) ;  /* 0x00000014004c8947 */ /* 0x000fea0003800000 */
[----:B------:R-:W0:Y:S01]  /*6800*/  LDC R37, c[0x0][0x448] ;  /* 0x00011200ff257b82 */ /* 0x000e220000000800 */
[----:B------:R-:W-:Y:S01]  /*6810*/  IMAD R3, R233, 0x40, R42 ;  /* 0x00000040e9037824 */ /* 0x000fe200078e022a */
[----:B------:R-:W-:Y:S01]  /*6820*/  ULDC.64 UR4, c[0x0][0x3f8] ;  /* 0x0000fe0000047ab9 */ /* 0x000fe20000000a00 */
[----:B------:R-:W-:Y:S01]  /*6830*/  ULDC.64 UR6, c[0x0][0x408] ;  /* 0x0001020000067ab9 */ /* 0x000fe20000000a00 */
[----:B------:R-:W-:Y:S01]  /*6840*/  IMAD.MOV.U32 R6, RZ, RZ, R24 ;  /* 0x000000ffff067224 */ /* 0x000fe200078e0018 */
[----:B------:R-:W-:Y:S01]  /*6850*/  SHF.R.S32.HI R40, RZ, 0x1f, R205 ;  /* 0x0000001fff287819 */ /* 0x000fe200000114cd */
[----:B------:R-:W-:Y:S02]  /*6860*/  IMAD.MOV.U32 R7, RZ, RZ, R29 ;  /* 0x000000ffff077224 */ /* 0x000fe400078e001d */
[----:B------:R-:W-:Y:S02]  /*6870*/  IMAD.MOV.U32 R8, RZ, RZ, R26 ;  /* 0x000000ffff087224 */ /* 0x000fe400078e001a */
[----:B------:R-:W-:Y:S01]  /*6880*/  IMAD.MOV.U32 R9, RZ, RZ, R31 ;  /* 0x000000ffff097224 */ /* 0x000fe200078e001f */
[----:B0-----:R-:W-:-:S13]  /*6890*/  ISETP.NE.AND P0, PT, R37, 0x1, PT ;  /* 0x000000012500780c */ /* 0x001fda0003f05270 */
[----:B------:R-:W0:Y:S08]  /*68a0*/  @P0 LDC R0, c[0x0][0x44c] ;  /* 0x00011300ff000b82 */ /* 0x000e300000000800 */
[----:B------:R-:W1:Y:S01]  /*68b0*/  @P0 LDC R5, c[0x0][0x450] ;  /* 0x00011400ff050b82 */ /* 0x000e620000000800 */
[----:B0-----:R-:W-:-:S05]  /*68c0*/  @P0 IMAD.HI.U32 R0, R3, R0, RZ ;  /* 0x0000000003000227 */ /* 0x001fca00078e00ff */
[----:B-1----:R-:W-:-:S04]  /*68d0*/  @P0 SHF.R.U32.HI R3, RZ, R5, R0 ;  /* 0x00000005ff030219 */ /* 0x002fc80000011600 */
[----:B------:R-:W-:Y:S01]  /*68e0*/  SHF.R.S32.HI R0, RZ, 0x1f, R3 ;  /* 0x0000001fff007819 */ /* 0x000fe20000011403 */
[----:B------:R-:W-:-:S04]  /*68f0*/  IMAD.WIDE.U32 R6, R3, UR4, R6 ;  /* 0x0000000403067c25 */ /* 0x000fc8000f8e0006 */
[C---:B------:R-:W-:Y:S02]  /*6900*/  IMAD R4, R0.reuse, UR4, RZ ;  /* 0x0000000400047c24 */ /* 0x040fe4000f8e02ff */
[----:B------:R-:W-:Y:S02]  /*6910*/  IMAD R0, R0, UR6, RZ ;  /* 0x0000000600007c24 */ /* 0x000fe4000f8e02ff */
[C---:B------:R-:W-:Y:S01]  /*6920*/  IMAD R5, R3.reuse, UR5, R4 ;  /* 0x0000000503057c24 */ /* 0x040fe2000f8e0204 */
[----:B------:R-:W-:Y:S01]  /*6930*/  ULDC.64 UR4, c[0x0][0x3e8] ;  /* 0x0000fa0000047ab9 */ /* 0x000fe20000000a00 */
[C---:B------:R-:W-:Y:S01]  /*6940*/  IMAD.WIDE.U32 R8, R3.reuse, UR6, R8 ;  /* 0x0000000603087c25 */ /* 0x040fe2000f8e0008 */
[----:B------:R-:W-:Y:S01]  /*6950*/  LEA R4, P0, R6, UR4, 0x1 ;  /* 0x0000000406047c11 */ /* 0x000fe2000f8008ff */
[----:B------:R-:W-:Y:S02]  /*6960*/  UMOV UR4, 0xffffffff ;  /* 0xffffffff00047882 */ /* 0x000fe40000000000 */
[----:B------:R-:W-:Y:S01]  /*6970*/  IMAD R3, R3, UR7, R0 ;  /* 0x0000000703037c24 */ /* 0x000fe2000f8e0200 */
[----:B------:R-:W-:Y:S01]  /*6980*/  ULDC.64 UR6, c[0x0][0x400] ;  /* 0x0001000000067ab9 */ /* 0x000fe20000000a00 */
[----:B------:R-:W-:Y:S01]  /*6990*/  IMAD.IADD R5, R7, 0x1, R5 ;  /* 0x0000000107057824 */ /* 0x000fe200078e0205 */
[----:B------:R-:W-:Y:S01]  /*69a0*/  LEA R7, P1, R8, UR6, 0x1 ;  /* 0x0000000608077c11 */ /* 0x000fe2000f8208ff */
[----:B------:R-:W-:-:S03]  /*69b0*/  IMAD.IADD R3, R9, 0x1, R3 ;  /* 0x0000000109037824 */ /* 0x000fc600078e0203 */
[----:B------:R-:W-:Y:S02]  /*69c0*/  LEA.HI.X R6, R6, UR5, R5, 0x1, P0 ;  /* 0x0000000506067c11 */ /* 0x000fe400080f0c05 */
[----:B------:R-:W-:Y:S01]  /*69d0*/  LEA.HI.X R8, R8, UR7, R3, 0x1, P1 ;  /* 0x0000000708087c11 */ /* 0x000fe200088f0c03 */
[----:B------:R-:W-:Y:S06]  /*69e0*/  BRA.DIV UR4, `(.L_x_2747) ;  /* 0x000001aa04687947 */ /* 0x000fec000b800000 */
[----:B------:R0:W1:Y:S04]  /*69f0*/  SHFL.IDX PT, R3, R6, RZ, 0x1c1f ;  /* 0x001c1fff06037589 */ /* 0x00006800000e0000 */
[----:B------:R0:W2:Y:S04]  /*6a00*/  SHFL.IDX PT, R0, R4, RZ, 0x1c1f ;  /* 0x001c1fff04007589 */ /* 0x0000a800000e0000 */
[----:B------:R0:W3:Y:S04]  /*6a10*/  SHFL.IDX PT, R5, R8, RZ, 0x1c1f ;  /* 0x001c1fff08057589 */ /* 0x0000e800000e0000 */
[----:B------:R0:W4:Y:S02]  /*6a20*/  SHFL.IDX PT, R14, R7, RZ, 0x1c1f ;  /* 0x001c1fff070e7589 */ /* 0x00012400000e0000 */
.L_x_3055:
[----:B------:R-:W-:Y:S01]  /*6a30*/  IMAD R37, R200, R37, RZ ;  /* 0x00000025c8257224 */ /* 0x000fe200078e02ff */
[----:B------:R-:W-:Y:S01]  /*6a40*/  BSSY B1, `(.L_x_2748) ;  /* 0x000001d000017945 */ /* 0x000fe20003800000 */
[----:B------:R-:W-:Y:S02]  /*6a50*/  CS2R R32, SRZ ;  /* 0x0000000000207805 */ /* 0x000fe4000001ff00 */
[----:B------:R-:W-:Y:S02]  /*6a60*/  CS2R R20, SRZ ;  /* 0x0000000000147805 */ /* 0x000fe4000001ff00 */
[----:B------:R-:W-:Y:S02]  /*6a70*/  CS2R R28, SRZ ;  /* 0x00000000001c7805 */ /* 0x000fe4000001ff00 */
[----:B------:R-:W-:Y:S02]  /*6a80*/  ISETP.GE.AND P0, PT, R42, R37, PT ;  /* 0x000000252a00720c */ /* 0x000fe40003f06270 */
[----:B------:R-:W-:-:S11]  /*6a90*/  CS2R R24, SRZ ;  /* 0x0000000000187805 */ /* 0x000fd6000001ff00 */
[----:B------:R-:W-:Y:S05]  /*6aa0*/  @P0 BRA `(.L_x_2749) ;  /* 0x0000000000580947 */ /* 0x000fea0003800000 */
[----:B------:R-:W-:Y:S01]  /*6ab0*/  ULDC UR4, c[0x0][0x3f4] ;  /* 0x0000fd0000047ab9 */ /* 0x000fe20000000800 */
[----:B--2---:R-:W-:Y:S01]  /*6ac0*/  IMAD.MOV.U32 R10, RZ, RZ, R0 ;  /* 0x000000ffff0a7224 */ /* 0x004fe200078e0000 */
[----:B------:R-:W-:Y:S01]  /*6ad0*/  ISETP.GE.AND P3, PT, R205, UR4, PT ;  /* 0x00000004cd007c0c */ /* 0x000fe2000bf66270 */
[----:B-1----:R-:W-:Y:S01]  /*6ae0*/  IMAD.MOV.U32 R11, RZ, RZ, R3 ;  /* 0x000000ffff0b7224 */ /* 0x002fe200078e0003 */
[----:B------:R-:W-:Y:S01]  /*6af0*/  ISETP.GE.AND P2, PT, R22, UR4, PT ;  /* 0x0000000416007c0c */ /* 0x000fe2000bf46270 */
[----:B---3--:R-:W-:Y:S01]  /*6b00*/  IMAD.MOV.U32 R15, RZ, RZ, R5 ;  /* 0x000000ffff0f7224 */ /* 0x008fe200078e0005 */
[----:B------:R-:W-:-:S09]  /*6b10*/  CS2R R28, SRZ ;  /* 0x00000000001c7805 */ /* 0x000fd2000001ff00 */
[C---:B------:R-:W-:Y:S01]  /*6b20*/  @!P3 IMAD.SHL.U32 R35, R205.reuse, 0x2, RZ ;  /* 0x00000002cd23b824 */ /* 0x040fe200078e00ff */
[----:B------:R-:W-:Y:S02]  /*6b30*/  @!P3 SHF.L.U64.HI R20, R205, 0x1, R40 ;  /* 0x00000001cd14b819 */ /* 0x000fe40000010228 */
[----:B------:R-:W-:Y:S02]  /*6b40*/  CS2R R32, SRZ ;  /* 0x0000000000207805 */ /* 0x000fe4000001ff00 */
[----:B------:R-:W-:Y:S01]  /*6b50*/  CS2R R24, SRZ ;  /* 0x0000000000187805 */ /* 0x000fe2000001ff00 */
[----:B------:R-:W-:Y:S01]  /*6b60*/  @!P2 IMAD.WIDE R10, R22, 0x2, R10 ;  /* 0x00000002160aa825 */ /* 0x000fe200078e020a */
[-C--:B------:R-:W-:Y:S02]  /*6b70*/  @!P3 IADD3 R26, P0, R0, R35.reuse, RZ ;  /* 0x00000023001ab210 */ /* 0x080fe40007f1e0ff */
[----:B----4-:R-:W-:Y:S01]  /*6b80*/  @!P3 IADD3 R34, P1, R14, R35, RZ ;  /* 0x000000230e22b210 */ /* 0x010fe20007f3e0ff */
[----:B------:R-:W-:Y:S01]  /*6b90*/  @!P2 IMAD.WIDE R12, R22, 0x2, R14 ;  /* 0x00000002160ca825 */ /* 0x000fe200078e020e */
[----:B------:R1:W5:Y:S03]  /*6ba0*/  @!P2 LD.E.64 R28, desc[UR38][R10.64] ;  /* 0x000000260a1ca980 */ /* 0x000366000c101b00 */
[--C-:B------:R-:W-:Y:S01]  /*6bb0*/  @!P3 IMAD.X R27, R3, 0x1, R20.reuse, P0 ;  /* 0x00000001031bb824 */ /* 0x100fe200000e0614 */
[----:B------:R1:W5:Y:S01]  /*6bc0*/  @!P2 LD.E.64 R32, desc[UR38][R12.64] ;  /* 0x000000260c20a980 */ /* 0x000362000c101b00 */
[----:B------:R-:W-:Y:S01]  /*6bd0*/  @!P3 IMAD.X R35, R5, 0x1, R20, P1 ;  /* 0x000000010523b824 */ /* 0x000fe200008e0614 */
[----:B------:R-:W-:-:S02]  /*6be0*/  CS2R R20, SRZ ;  /* 0x0000000000147805 */ /* 0x000fc4000001ff00 */
[----:B------:R1:W5:Y:S04]  /*6bf0*/  @!P3 LD.E.64 R24, desc[UR38][R26.64] ;  /* 0x000000261a18b980 */ /* 0x000368000c101b00 */
[----:B------:R1:W5:Y:S02]  /*6c00*/  @!P3 LD.E.64 R20, desc[UR38][R34.64] ;  /* 0x000000262214b980 */ /* 0x000364000c101b00 */
.L_x_2749:
[----:B------:R-:W-:Y:S05]  /*6c10*/  BSYNC B1 ;  /* 0x0000000000017941 */ /* 0x000fea0003800000 */
.L_x_2748:
[----:B--2--5:R-:W-:Y:S01]  /*6c20*/  IMAD.MOV.U32 R0, RZ, RZ, R32 ;  /* 0x000000ffff007224 */ /* 0x024fe200078e0020 */
[----:B------:R-:W-:Y:S01]  /*6c30*/  UMOV UR4, 0xffffffff ;  /* 0xffffffff00047882 */ /* 0x000fe20000000000 */
[----:B-1----:R-:W-:Y:S01]  /*6c40*/  IMAD.MOV.U32 R3, RZ, RZ, R33 ;  /* 0x000000ffff037224 */ /* 0x002fe200078e0021 */
[----:B------:R-:W-:Y:S01]  /*6c50*/  CS2R R26, SRZ ;  /* 0x00000000001a7805 */ /* 0x000fe2000001ff00 */
[----:B---3--:R-:W-:Y:S02]  /*6c60*/  IMAD.MOV.U32 R5, RZ, RZ, R20 ;  /* 0x000000ffff057224 */ /* 0x008fe400078e0014 */
[----:B------:R-:W-:Y:S01]  /*6c70*/  IMAD.MOV.U32 R9, RZ, RZ, R21 ;  /* 0x000000ffff097224 */ /* 0x000fe200078e0015 */
[----:B------:R-:W-:Y:S01]  /*6c80*/  PRMT R43, R0, 0x5410, R3 ;  /* 0x00005410002b7816 */ /* 0x000fe20000000003 */
[----:B------:R-:W-:Y:S02]  /*6c90*/  IMAD.MOV.U32 R0, RZ, RZ, R28 ;  /* 0x000000ffff007224 */ /* 0x000fe400078e001c */
[----:B------:R-:W-:Y:S01]  /*6ca0*/  IMAD.MOV.U32 R3, RZ, RZ, R29 ;  /* 0x000000ffff037224 */ /* 0x000fe200078e001d */
[----:B------:R-:W-:Y:S01]  /*6cb0*/  PRMT R44, R5, 0x5410, R9 ;  /* 0x00005410052c7816 */ /* 0x000fe20000000009 */
[----:B------:R-:W-:-:S02]  /*6cc0*/  IMAD.MOV.U32 R5, RZ, RZ, R24 ;  /* 0x000000ffff057224 */ /* 0x000fc400078e0018 */
[----:B------:R-:W-:Y:S01]  /*6cd0*/  IMAD.MOV.U32 R9, RZ, RZ, R25 ;  /* 0x000000ffff097224 */ /* 0x000fe200078e0019 */
[----:B------:R-:W-:-:S04]  /*6ce0*/  PRMT R45, R0, 0x5410, R3 ;  /* 0x00005410002d7816 */ /* 0x000fc80000000003 */
[----:B------:R-:W-:Y:S01]  /*6cf0*/  PRMT R46, R5, 0x5410, R9 ;  /* 0x00005410052e7816 */ /* 0x000fe20000000009 */
[----:B------:R-:W-:Y:S06]  /*6d00*/  BRA.DIV UR4, `(.L_x_2750) ;  /* 0x000001aa04107947 */ /* 0x000fec000b800000 */
[----:B------:R1:W2:Y:S04]  /*6d10*/  SHFL.IDX PT, R3, R6, 0x1, 0x1c1f ;  /* 0x003c1f0006037f89 */ /* 0x0002a800000e0000 */
[----:B------:R1:W3:Y:S04]  /*6d20*/  SHFL.IDX PT, R0, R4, 0x1, 0x1c1f ;  /* 0x003c1f0004007f89 */ /* 0x0002e800000e0000 */
[----:B------:R1:W0:Y:S04]  /*6d30*/  SHFL.IDX PT, R5, R8, 0x1, 0x1c1f ;  /* 0x003c1f0008057f89 */ /* 0x00022800000e0000 */
[----:B----4-:R1:W4:Y:S02]  /*6d40*/  SHFL.IDX PT, R14, R7, 0x1, 0x1c1f ;  /* 0x003c1f00070e7f89 */ /* 0x01032400000e0000 */
.L_x_3061:
[----:B01----:R-:W-:Y:S01]  /*6d50*/  VIADD R4, R42, 0x40 ;  /* 0x000000402a047836 */ /* 0x003fe20000000000 */
[----:B------:R-:W-:Y:S01]  /*6d60*/  LEA.HI R6, R234, R234, RZ, 0x1 ;  /* 0x000000eaea067211 */ /* 0x000fe200078f08ff */
[----:B------:R-:W-:Y:S01]  /*6d70*/  BSSY B1, `(.L_x_2751) ;  /* 0x0000020000017945 */ /* 0x000fe20003800000 */
[----:B------:R-:W-:Y:S01]  /*6d80*/  IMAD.SHL.U32 R38, R236, 0x40, RZ ;  /* 0x00000040ec267824 */ /* 0x000fe200078e00ff */
[----:B------:R-:W-:Y:S02]  /*6d90*/  CS2R R8, SRZ ;  /* 0x0000000000087805 */ /* 0x000fe4000001ff00 */
[----:B------:R-:W-:Y:S02]  /*6da0*/  ISETP.GE.AND P0, PT, R4, R37, PT ;  /* 0x000000250400720c */ /* 0x000fe40003f06270 */
[----:B------:R-:W-:Y:S02]  /*6db0*/  CS2R R12, SRZ ;  /* 0x00000000000c7805 */ /* 0x000fe4000001ff00 */
[----:B------:R-:W-:-:S02]  /*6dc0*/  LOP3.LUT R7, R6, 0xfffffffe, RZ, 0xc0, !PT ;  /* 0xfffffffe06077812 */ /* 0x000fc400078ec0ff */
[----:B------:R-:W-:-:S03]  /*6dd0*/  CS2R R10, SRZ ;  /* 0x00000000000a7805 */ /* 0x000fc6000001ff00 */
[----:B------:R-:W-:-:S05]  /*6de0*/  IMAD.IADD R7, R234, 0x1, -R7 ;  /* 0x00000001ea077824 */ /* 0x000fca00078e0a07 */
[----:B------:R-:W-:Y:S01]  /*6df0*/  SHF.L.U32 R31, R7, 0x1f, RZ ;  /* 0x0000001f071f7819 */ /* 0x000fe200000006ff */
[----:B------:R-:W-:Y:S06]  /*6e00*/  @P0 BRA `(.L_x_2752) ;  /* 0x0000000000580947 */ /* 0x000fec0003800000 */
[----:B------:R-:W-:Y:S01]  /*6e10*/  ULDC UR4, c[0x0][0x3f4] ;  /* 0x0000fd0000047ab9 */ /* 0x000fe20000000800 */
[----:B---3--:R-:W-:Y:S01]  /*6e20*/  IMAD.MOV.U32 R6, RZ, RZ, R0 ;  /* 0x000000ffff067224 */ /* 0x008fe200078e0000 */
[----:B------:R-:W-:Y:S01]  /*6e30*/  ISETP.GE.AND P3, PT, R205, UR4, PT ;  /* 0x00000004cd007c0c */ /* 0x000fe2000bf66270 */
[----:B--2---:R-:W-:Y:S01]  /*6e40*/  IMAD.MOV.U32 R7, RZ, RZ, R3 ;  /* 0x000000ffff077224 */ /* 0x004fe200078e0003 */
[----:B------:R-:W-:Y:S01]  /*6e50*/  ISETP.GE.AND P2, PT, R22, UR4, PT ;  /* 0x0000000416007c0c */ /* 0x000fe2000bf46270 */
[----:B------:R-:W-:Y:S01]  /*6e60*/  IMAD.MOV.U32 R15, RZ, RZ, R5 ;  /* 0x000000ffff0f7224 */ /* 0x000fe200078e0005 */
        /* <DEDUP_REMOVED lines=16> */
.L_x_2752:
[----:B------:R-:W-:Y:S05]  /*6f70*/  BSYNC B1 ;  /* 0x0000000000017941 */ /* 0x000fea0003800000 */
.L_x_2751:
[----:B------:R-:W1:Y:S01]  /*6f80*/  SYNCS.PHASECHK.TRANS64.TRYWAIT P0, [R16+URZ+0x22800], R31 ;  /* 0x0228001f100075a7 */ /* 0x000e62000800017f */
[----:B--2---:R-:W-:Y:S01]  /*6f90*/  LOP3.LUT R3, R38, 0x1c0, RZ, 0xc0, !PT ;  /* 0x000001c026037812 */ /* 0x004fe200078ec0ff */
[----:B---3-5:R-:W-:Y:S01]  /*6fa0*/  IMAD.MOV.U32 R0, RZ, RZ, R26 ;  /* 0x000000ffff007224 */ /* 0x028fe200078e001a */
[----:B------:R-:W-:Y:S01]  /*6fb0*/  VIADDMNMX R41, R37, -R206, 0x80, PT ;  /* 0x0000008025297446 */ /* 0x000fe200038009ce */
[----:B0-----:R-:W-:Y:S01]  /*6fc0*/  IMAD.MOV.U32 R4, RZ, RZ, R9 ;  /* 0x000000ffff047224 */ /* 0x001fe200078e0009 */
[----:B------:R-:W-:Y:S01]  /*6fd0*/  LOP3.LUT R30, R3, 0x18, R30, 0xf8, !PT ;  /* 0x00000018031e7812 */ /* 0x000fe200078ef81e */
[----:B------:R-:W-:Y:S01]  /*6fe0*/  IMAD.MOV.U32 R5, RZ, RZ, R12 ;  /* 0x000000ffff057224 */ /* 0x000fe200078e000c */
[----:B------:R-:W-:Y:S01]  /*6ff0*/  SHF.R.U32.HI R3, RZ, 0x3, R3 ;  /* 0x00000003ff037819 */ /* 0x000fe20000011603 */
[----:B------:R-:W-:Y:S01]  /*7000*/  BSSY B1, `(.L_x_2753) ;  /* 0x0000014000017945 */ /* 0x000fe20003800000 */
[----:B------:R-:W-:Y:S01]  /*7010*/  PRMT R42, R0, 0x7610, R42 ;  /* 0x00007610002a7816 */ /* 0x000fe2000000002a */
[----:B------:R-:W-:Y:S01]  /*7020*/  IMAD.MOV.U32 R0, RZ, RZ, R27 ;  /* 0x000000ffff007224 */ /* 0x000fe200078e001b */
[----:B------:R-:W-:Y:S01]  /*7030*/  LOP3.LUT R30, R30, R3, RZ, 0x3c, !PT ;  /* 0x000000031e1e7212 */ /* 0x000fe200078e3cff */
[----:B------:R-:W-:Y:S01]  /*7040*/  IMAD.MOV.U32 R3, RZ, RZ, R8 ;  /* 0x000000ffff037224 */ /* 0x000fe200078e0008 */
[----:B------:R-:W-:Y:S01]  /*7050*/  PRMT R48, R5, 0x7610, R48 ;  /* 0x0000761005307816 */ /* 0x000fe20000000030 */
[----:B------:R-:W-:Y:S01]  /*7060*/  IMAD.MOV.U32 R5, RZ, RZ, R11 ;  /* 0x000000ffff057224 */ /* 0x000fe200078e000b */
[----:B------:R-:W-:Y:S01]  /*7070*/  PRMT R42, R42, 0x5410, R0 ;  /* 0x000054102a2a7816 */ /* 0x000fe20000000000 */
[----:B------:R-:W-:Y:S01]  /*7080*/  IMAD.MOV.U32 R0, RZ, RZ, R13 ;  /* 0x000000ffff007224 */ /* 0x000fe200078e000d */
[----:B------:R-:W-:Y:S01]  /*7090*/  PRMT R47, R3, 0x5410, R4 ;  /* 0x00005410032f7816 */ /* 0x000fe20000000004 */
[----:B------:R-:W-:Y:S01]  /*70a0*/  IMAD R3, R219, 0x200, R30 ;  /* 0x00000200db037824 */ /* 0x000fe200078e021e */
[----:B------:R-:W-:Y:S01]  /*70b0*/  LOP3.LUT P2, RZ, R236, 0x4, RZ, 0xc0, !PT ;  /* 0x00000004ecff7812 */ /* 0x000fe2000784c0ff */
[----:B------:R-:W-:Y:S01]  /*70c0*/  IMAD.MOV.U32 R4, RZ, RZ, R10 ;  /* 0x000000ffff047224 */ /* 0x000fe200078e000a */
[----:B------:R-:W-:Y:S01]  /*70d0*/  PRMT R48, R48, 0x5410, R0 ;  /* 0x0000541030307816 */ /* 0x000fe20000000000 */
[----:B------:R-:W-:Y:S01]  /*70e0*/  IMAD R3, R3, 0x2, R16 ;  /* 0x0000000203037824 */ /* 0x000fe200078e0210 */
[----:B------:R-:W-:-:S02]  /*70f0*/  ISETP.GE.AND P1, PT, R18, R41, PT ;  /* 0x000000291200720c */ /* 0x000fc40003f26270 */
[----:B------:R-:W-:Y:S01]  /*7100*/  PRMT R49, R4, 0x7610, R49 ;  /* 0x0000761004317816 */ /* 0x000fe20000000031 */
[C---:B------:R-:W-:Y:S02]  /*7110*/  VIADD R4, R3.reuse, 0x18400 ;  /* 0x0001840003047836 */ /* 0x040fe40000000000 */
[----:B------:R-:W-:Y:S01]  /*7120*/  VIADD R0, R3, 0x18440 ;  /* 0x0001844003007836 */ /* 0x000fe20000000000 */
[----:B-1----:R-:W-:Y:S07]  /*7130*/  @!P0 BRA `(.L_x_2754) ;  /* 0x000001a400748947 */ /* 0x002fee0003800000 */
.L_x_3062:
[----:B------:R-:W-:Y:S05]  /*7140*/  BSYNC B1 ;  /* 0x0000000000017941 */ /* 0x000fea0003800000 */
.L_x_2753:
[----:B------:R-:W-:Y:S01]  /*7150*/  BSSY B1, `(.L_x_2755) ;  /* 0x000005f000017945 */ /* 0x000fe20003800000 */
[----:B------:R-:W-:Y:S01]  /*7160*/  PRMT R49, R49, 0x5410, R5 ;  /* 0x0000541031317816 */ /* 0x000fe20000000005 */
[----:B------:R-:W-:Y:S02]  /*7170*/  @P2 VIADD R0, R4, 0xffffffc0 ;  /* 0xffffffc004002836 */ /* 0x000fe40000000000 */
[----:B------:R-:W-:Y:S05]  /*7180*/  @P1 BRA `(.L_x_2756) ;  /* 0x00000004006c1947 */ /* 0x000fea0003800000 */
[----:B------:R-:W1:Y:S01]  /*7190*/  LDC R4, c[0x0][0x3f4] ;  /* 0x0000fd00ff047b82 */ /* 0x000e620000000800 */
[----:B------:R-:W-:Y:S01]  /*71a0*/  BSSY B2, `(.L_x_2757) ;  /* 0x000002e000027945 */ /* 0x000fe20003800000 */
[-C--:B-1----:R-:W-:Y:S02]  /*71b0*/  ISETP.GE.AND P0, PT, R22, R4.reuse, PT ;  /* 0x000000041600720c */ /* 0x082fe40003f06270 */
[----:B------:R-:W-:-:S11]  /*71c0*/  ISETP.GE.AND P1, PT, R205, R4, PT ;  /* 0x00000004cd00720c */ /* 0x000fd60003f26270 */
[----:B------:R-:W-:Y:S05]  /*71d0*/  @P0 BRA `(.L_x_2758) ;  /* 0x0000000000a80947 */ /* 0x000fea0003800000 */
[----:B------:R-:W1:Y:S01]  /*71e0*/  LDS.128 R4, [R3+0x18400] ;  /* 0x0184000003047984 */ /* 0x000e620000000c00 */
[----:B0-----:R-:W-:Y:S01]  /*71f0*/  SHF.R.U32.HI R31, RZ, 0x10, R29 ;  /* 0x00000010ff1f7819 */ /* 0x001fe2000001161d */
[----:B------:R-:W-:Y:S01]  /*7200*/  HADD2.F32 R30, -RZ, R45.H0_H0 ;  /* 0x2000002dff1e7230 */ /* 0x000fe20000004100 */
[--C-:B------:R-:W-:Y:S01]  /*7210*/  SHF.R.U64 R37, R32, 0x10, R33.reuse ;  /* 0x0000001020257819 */ /* 0x100fe20000001221 */
[----:B------:R-:W-:Y:S01]  /*7220*/  HADD2.F32 R32, -RZ, R43.H0_H0 ;  /* 0x2000002bff207230 */ /* 0x000fe20000004100 */
[----:B------:R-:W-:Y:S01]  /*7230*/  SHF.R.U32.HI R33, RZ, 0x10, R33 ;  /* 0x00000010ff217819 */ /* 0x000fe20000011621 */
[----:B------:R-:W-:Y:S01]  /*7240*/  HADD2.F32 R31, -RZ, R31.H0_H0 ;  /* 0x2000001fff1f7230 */ /* 0x000fe20000004100 */
[----:B------:R-:W-:-:S03]  /*7250*/  SHF.R.U64 R39, R28, 0x10, R29 ;  /* 0x000000101c277819 */ /* 0x000fc6000000121d */
[----:B------:R-:W-:Y:S02]  /*7260*/  HADD2.F32 R33, -RZ, R33.H0_H0 ;  /* 0x20000021ff217230 */ /* 0x000fe40000004100 */
[--C-:B-1----:R-:W-:Y:S02]  /*7270*/  HADD2.F32 R28, -RZ, R7.reuse.H0_H0 ;  /* 0x20000007ff1c7230 */ /* 0x102fe40000004100 */
[----:B------:R-:W-:Y:S02]  /*7280*/  HADD2.F32 R29, -RZ, R7.H1_H1 ;  /* 0x30000007ff1d7230 */ /* 0x000fe40000004100 */
[--C-:B------:R-:W-:Y:S02]  /*7290*/  HADD2.F32 R7, -RZ, R4.reuse.H0_H0 ;  /* 0x20000004ff077230 */ /* 0x100fe40000004100 */
[----:B------:R-:W-:Y:S02]  /*72a0*/  HADD2.F32 R4, -RZ, R4.H1_H1 ;  /* 0x30000004ff047230 */ /* 0x000fe40000004100 */
[C---:B------:R-:W-:Y:S01]  /*72b0*/  FMUL.FTZ R38, R29.reuse, R31 ;  /* 0x0000001f1d267220 */ /* 0x040fe20000410000 */
[----:B------:R-:W-:Y:S01]  /*72c0*/  FMUL.FTZ R35, R29, R33 ;  /* 0x000000211d237220 */ /* 0x000fe20000410000 */
[----:B----4-:R-:W-:-:S02]  /*72d0*/  HADD2.F32 R14, -RZ, R6.H0_H0 ;  /* 0x20000006ff0e7230 */ /* 0x010fc40000004100 */
[----:B------:R-:W-:Y:S01]  /*72e0*/  FMUL.FTZ R34, R4, R32 ;  /* 0x0000002004227220 */ /* 0x000fe20000410000 */
[----:B------:R-:W-:Y:S01]  /*72f0*/  FFMA.FTZ R40, R28, R33, R38 ;  /* 0x000000211c287223 */ /* 0x000fe20000010026 */
[----:B------:R-:W-:Y:S02]  /*7300*/  HADD2.F32 R15, -RZ, R6.H1_H1 ;  /* 0x30000006ff0f7230 */ /* 0x000fe40000004100 */
[-C--:B------:R-:W-:Y:S01]  /*7310*/  FMUL.FTZ R38, R4, R30.reuse ;  /* 0x0000001e04267220 */ /* 0x080fe20000410000 */
[C---:B------:R-:W-:Y:S01]  /*7320*/  FFMA.FTZ R34, R7.reuse, R30, -R34 ;  /* 0x0000001e07227223 */ /* 0x040fe20000010822 */
[----:B------:R-:W-:Y:S02]  /*7330*/  HADD2.F32 R6, -RZ, R5.H0_H0 ;  /* 0x20000005ff067230 */ /* 0x000fe40000004100 */
[----:B------:R-:W-:Y:S01]  /*7340*/  FFMA.FTZ R35, R28, R31, -R35 ;  /* 0x0000001f1c237223 */ /* 0x000fe20000010823 */
[----:B------:R-:W-:Y:S02]  /*7350*/  HADD2.F32 R30, -RZ, R43.H1_H1 ;  /* 0x3000002bff1e7230 */ /* 0x000fe40000004100 */
[----:B------:R-:W-:Y:S01]  /*7360*/  FFMA.FTZ R31, R7, R32, R38 ;  /* 0x00000020071f7223 */ /* 0x000fe20000010026 */
[----:B------:R-:W-:-:S02]  /*7370*/  HADD2.F32 R5, -RZ, R5.H1_H1 ;  /* 0x30000005ff057230 */ /* 0x000fc40000004100 */
[----:B------:R-:W-:Y:S02]  /*7380*/  HADD2.F32 R28, -RZ, R45.H1_H1 ;  /* 0x3000002dff1c7230 */ /* 0x000fe40000004100 */
[C---:B------:R-:W-:Y:S01]  /*7390*/  FMUL.FTZ R33, R15.reuse, R30 ;  /* 0x0000001e0f217220 */ /* 0x040fe20000410000 */
[----:B------:R-:W-:Y:S02]  /*73a0*/  HADD2.F32 R29, -RZ, R37.H0_H0 ;  /* 0x20000025ff1d7230 */ /* 0x000fe40000004100 */
[----:B------:R-:W-:Y:S02]  /*73b0*/  HADD2.F32 R4, -RZ, R39.H0_H0 ;  /* 0x20000027ff047230 */ /* 0x000fe40000004100 */
[-C--:B------:R-:W-:Y:S01]  /*73c0*/  FMUL.FTZ R15, R15, R28.reuse ;  /* 0x0000001c0f0f7220 */ /* 0x080fe20000410000 */
[C---:B------:R-:W-:Y:S01]  /*73d0*/  FFMA.FTZ R33, R14.reuse, R28, -R33 ;  /* 0x0000001c0e217223 */ /* 0x040fe20000010821 */
[C---:B------:R-:W-:Y:S01]  /*73e0*/  FMUL.FTZ R7, R5.reuse, R29 ;  /* 0x0000001d05077220 */ /* 0x040fe20000410000 */
[----:B------:R-:W-:Y:S01]  /*73f0*/  FMUL.FTZ R32, R5, R4 ;  /* 0x0000000405207220 */ /* 0x000fe20000410000 */
[----:B------:R-:W-:-:S02]  /*7400*/  FFMA.FTZ R14, R14, R30, R15 ;  /* 0x0000001e0e0e7223 */ /* 0x000fc4000001000f */
[----:B------:R-:W-:Y:S01]  /*7410*/  FFMA.FTZ R5, R6, R4, -R7 ;  /* 0x0000000406057223 */ /* 0x000fe20000010807 */
[----:B------:R-:W-:Y:S01]  /*7420*/  F2FP.F16.F32.PACK_AB R7, R40, R35 ;  /* 0x000000232807723e */ /* 0x000fe200000000ff */
[----:B------:R-:W-:Y:S01]  /*7430*/  FFMA.FTZ R32, R6, R29, R32 ;  /* 0x0000001d06207223 */ /* 0x000fe20000010020 */
[----:B------:R-:W-:Y:S02]  /*7440*/  F2FP.F16.F32.PACK_AB R4, R31, R34 ;  /* 0x000000221f04723e */ /* 0x000fe400000000ff */
[----:B------:R-:W-:Y:S02]  /*7450*/  F2FP.F16.F32.PACK_AB R6, R14, R33 ;  /* 0x000000210e06723e */ /* 0x000fe400000000ff */
[----:B------:R-:W-:-:S05]  /*7460*/  F2FP.F16.F32.PACK_AB R5, R32, R5 ;  /* 0x000000052005723e */ /* 0x000fca00000000ff */
[----:B------:R1:W-:Y:S02]  /*7470*/  STS.128 [R3+0x18400], R4 ;  /* 0x0184000403007388 */ /* 0x0003e40000000c00 */
.L_x_2758:
[----:B------:R-:W-:Y:S05]  /*7480*/  BSYNC B2 ;  /* 0x0000000000027941 */ /* 0x000fea0003800000 */
.L_x_2757:
[----:B------:R-:W-:Y:S05]  /*7490*/  @P1 BRA `(.L_x_2756) ;  /* 0x0000000000a81947 */ /* 0x000fea0003800000 */
[----:B-1----:R-:W1:Y:S01]  /*74a0*/  LDS.128 R4, [R0] ;  /* 0x0000000000047984 */ /* 0x002e620000000c00 */
[--C-:B------:R-:W-:Y:S01]  /*74b0*/  SHF.R.U64 R35, R24, 0x10, R25.reuse ;  /* 0x0000001018237819 */ /* 0x100fe20000001219 */
[----:B------:R-:W-:Y:S01]  /*74c0*/  HADD2.F32 R28, -RZ, R44.H0_H0 ;  /* 0x2000002cff1c7230 */ /* 0x000fe20000004100 */
[----:B------:R-:W-:Y:S01]  /*74d0*/  SHF.R.U32.HI R25, RZ, 0x10, R25 ;  /* 0x00000010ff197819 */ /* 0x000fe20000011619 */
[----:B------:R-:W-:Y:S01]  /*74e0*/  HADD2.F32 R24, -RZ, R46.H0_H0 ;  /* 0x2000002eff187230 */ /* 0x000fe20000004100 */
[--C-:B------:R-:W-:Y:S02]  /*74f0*/  SHF.R.U32.HI R29, RZ, 0x10, R21.reuse ;  /* 0x00000010ff1d7819 */ /* 0x100fe40000011615 */
[----:B------:R-:W-:Y:S01]  /*7500*/  SHF.R.U64 R33, R20, 0x10, R21 ;  /* 0x0000001014217819 */ /* 0x000fe20000001215 */
[----:B------:R-:W-:Y:S02]  /*7510*/  HADD2.F32 R25, -RZ, R25.H0_H0 ;  /* 0x20000019ff197230 */ /* 0x000fe40000004100 */
[----:B------:R-:W-:-:S02]  /*7520*/  HADD2.F32 R29, -RZ, R29.H0_H0 ;  /* 0x2000001dff1d7230 */ /* 0x000fc40000004100 */
[--C-:B-1----:R-:W-:Y:S02]  /*7530*/  HADD2.F32 R20, -RZ, R7.reuse.H0_H0 ;  /* 0x20000007ff147230 */ /* 0x102fe40000004100 */
[----:B------:R-:W-:Y:S02]  /*7540*/  HADD2.F32 R21, -RZ, R7.H1_H1 ;  /* 0x30000007ff157230 */ /* 0x000fe40000004100 */
[--C-:B------:R-:W-:Y:S02]  /*7550*/  HADD2.F32 R7, -RZ, R4.reuse.H0_H0 ;  /* 0x20000004ff077230 */ /* 0x100fe40000004100 */
[----:B------:R-:W-:Y:S02]  /*7560*/  HADD2.F32 R4, -RZ, R4.H1_H1 ;  /* 0x30000004ff047230 */ /* 0x000fe40000004100 */
[C---:B------:R-:W-:Y:S01]  /*7570*/  FMUL.FTZ R32, R21.reuse, R25 ;  /* 0x0000001915207220 */ /* 0x040fe20000410000 */
[----:B0-----:R-:W-:Y:S01]  /*7580*/  FMUL.FTZ R31, R21, R29 ;  /* 0x0000001d151f7220 */ /* 0x001fe20000410000 */
[----:B----4-:R-:W-:-:S02]  /*7590*/  HADD2.F32 R14, -RZ, R6.H0_H0 ;  /* 0x20000006ff0e7230 */ /* 0x010fc40000004100 */
[----:B------:R-:W-:Y:S01]  /*75a0*/  FMUL.FTZ R30, R4, R28 ;  /* 0x0000001c041e7220 */ /* 0x000fe20000410000 */
[----:B------:R-:W-:Y:S01]  /*75b0*/  FFMA.FTZ R34, R20, R29, R32 ;  /* 0x0000001d14227223 */ /* 0x000fe20000010020 */
[----:B------:R-:W-:Y:S02]  /*75c0*/  HADD2.F32 R15, -RZ, R6.H1_H1 ;  /* 0x30000006ff0f7230 */ /* 0x000fe40000004100 */
[-C--:B------:R-:W-:Y:S01]  /*75d0*/  FMUL.FTZ R32, R4, R24.reuse ;  /* 0x0000001804207220 */ /* 0x080fe20000410000 */
[C---:B------:R-:W-:Y:S01]  /*75e0*/  FFMA.FTZ R30, R7.reuse, R24, -R30 ;  /* 0x00000018071e7223 */ /* 0x040fe2000001081e */
[--C-:B------:R-:W-:Y:S02]  /*75f0*/  HADD2.F32 R6, -RZ, R5.reuse.H0_H0 ;  /* 0x20000005ff067230 */ /* 0x100fe40000004100 */
        /* <DEDUP_REMOVED lines=19> */
[----:B------:R2:W-:Y:S02]  /*7730*/  STS.128 [R0], R4 ;  /* 0x0000000400007388 */ /* 0x0005e40000000c00 */
.L_x_2756:
[----:B------:R-:W-:Y:S05]  /*7740*/  BSYNC B1 ;  /* 0x0000000000017941 */ /* 0x000fea0003800000 */
.L_x_2755:
[----:B------:R-:W-:-:S13]  /*7750*/  ISETP.GE.AND P0, PT, R232, R41, PT ;  /* 0x00000029e800720c */ /* 0x000fda0003f06270 */
[----:B------:R-:W-:Y:S05]  /*7760*/  @P0 BRA `(.L_x_2759) ;  /* 0x0000001800440947 */ /* 0x000fea0003800000 */
[----:B-12---:R-:W1:Y:S01]  /*7770*/  LDC R4, c[0x0][0x3f4] ;  /* 0x0000fd00ff047b82 */ /* 0x006e620000000800 */
[----:B------:R-:W-:Y:S01]  /*7780*/  BSSY B1, `(.L_x_2760) ;  /* 0x000002e000017945 */ /* 0x000fe20003800000 */
[-C--:B-1----:R-:W-:Y:S02]  /*7790*/  ISETP.GE.AND P0, PT, R22, R4.reuse, PT ;  /* 0x000000041600720c */ /* 0x082fe40003f06270 */
[----:B------:R-:W-:-:S11]  /*77a0*/  ISETP.GE.AND P1, PT, R205, R4, PT ;  /* 0x00000004cd00720c */ /* 0x000fd60003f26270 */
[----:B------:R-:W-:Y:S05]  /*77b0*/  @P0 BRA `(.L_x_2761) ;  /* 0x0000000000a80947 */ /* 0x000fea0003800000 */
[----:B------:R-:W4:Y:S01]  /*77c0*/  LDS.128 R4, [R3+0x1a400] ;  /* 0x01a4000003047984 */ /* 0x000f220000000c00 */
[----:B------:R-:W-:Y:S01]  /*77d0*/  SHF.R.U32.HI R21, RZ, 0x10, R13 ;  /* 0x00000010ff157819 */ /* 0x000fe2000001160d */
[----:B------:R-:W-:Y:S01]  /*77e0*/  HADD2.F32 R24, -RZ, R42.H0_H0 ;  /* 0x2000002aff187230 */ /* 0x000fe20000004100 */
[--C-:B------:R-:W-:Y:S01]  /*77f0*/  SHF.R.U32.HI R25, RZ, 0x10, R27.reuse ;  /* 0x00000010ff197819 */ /* 0x100fe2000001161b */
[----:B------:R-:W-:Y:S01]  /*7800*/  HADD2.F32 R20, -RZ, R48.H0_H0 ;  /* 0x20000030ff147230 */ /* 0x000fe20000004100 */
[----:B------:R-:W-:Y:S01]  /*7810*/  SHF.R.U64 R29, R26, 0x10, R27 ;  /* 0x000000101a1d7819 */ /* 0x000fe2000000121b */
[----:B------:R-:W-:Y:S01]  /*7820*/  HADD2.F32 R21, -RZ, R21.H0_H0 ;  /* 0x20000015ff157230 */ /* 0x000fe20000004100 */
[----:B0-----:R-:W-:Y:S01]  /*7830*/  SHF.R.U64 R31, R12, 0x10, R13 ;  /* 0x000000100c1f7819 */ /* 0x001fe2000000120d */
[----:B------:R-:W-:Y:S02]  /*7840*/  HADD2.F32 R25, -RZ, R25.H0_H0 ;  /* 0x20000019ff197230 */ /* 0x000fe40000004100 */
[----:B----4-:R-:W-:-:S02]  /*7850*/  HADD2.F32 R14, -RZ, R7.H0_H0 ;  /* 0x20000007ff0e7230 */ /* 0x010fc40000004100 */
[----:B------:R-:W-:Y:S02]  /*7860*/  HADD2.F32 R15, -RZ, R7.H1_H1 ;  /* 0x30000007ff0f7230 */ /* 0x000fe40000004100 */
[--C-:B------:R-:W-:Y:S02]  /*7870*/  HADD2.F32 R7, -RZ, R4.reuse.H0_H0 ;  /* 0x20000004ff077230 */ /* 0x100fe40000004100 */
[----:B------:R-:W-:Y:S02]  /*7880*/  HADD2.F32 R4, -RZ, R4.H1_H1 ;  /* 0x30000004ff047230 */ /* 0x000fe40000004100 */
[C---:B------:R-:W-:Y:S01]  /*7890*/  FMUL.FTZ R28, R15.reuse, R21 ;  /* 0x000000150f1c7220 */ /* 0x040fe20000410000 */
[-C--:B------:R-:W-:Y:S01]  /*78a0*/  FMUL.FTZ R27, R15, R25.reuse ;  /* 0x000000190f1b7220 */ /* 0x080fe20000410000 */
[--C-:B------:R-:W-:Y:S02]  /*78b0*/  HADD2.F32 R12, -RZ, R6.reuse.H0_H0 ;  /* 0x20000006ff0c7230 */ /* 0x100fe40000004100 */
[----:B------:R-:W-:Y:S01]  /*78c0*/  FMUL.FTZ R26, R4, R24 ;  /* 0x00000018041a7220 */ /* 0x000fe20000410000 */
[----:B------:R-:W-:Y:S01]  /*78d0*/  FFMA.FTZ R30, R14, R25, R28 ;  /* 0x000000190e1e7223 */ /* 0x000fe2000001001c */
[----:B------:R-:W-:-:S02]  /*78e0*/  HADD2.F32 R13, -RZ, R6.H1_H1 ;  /* 0x30000006ff0d7230 */ /* 0x000fc40000004100 */
[-C--:B------:R-:W-:Y:S01]  /*78f0*/  FMUL.FTZ R28, R4, R20.reuse ;  /* 0x00000014041c7220 */ /* 0x080fe20000410000 */
[C---:B------:R-:W-:Y:S01]  /*7900*/  FFMA.FTZ R26, R7.reuse, R20, -R26 ;  /* 0x00000014071a7223 */ /* 0x040fe2000001081a */
[--C-:B------:R-:W-:Y:S02]  /*7910*/  HADD2.F32 R6, -RZ, R5.reuse.H0_H0 ;  /* 0x20000005ff067230 */ /* 0x100fe40000004100 */
[----:B------:R-:W-:Y:S01]  /*7920*/  FFMA.FTZ R27, R14, R21, -R27 ;  /* 0x000000150e1b7223 */ /* 0x000fe2000001081b */
[----:B------:R-:W-:Y:S02]  /*7930*/  HADD2.F32 R20, -RZ, R42.H1_H1 ;  /* 0x3000002aff147230 */ /* 0x000fe40000004100 */
[----:B------:R-:W-:Y:S01]  /*7940*/  FFMA.FTZ R21, R7, R24, R28 ;  /* 0x0000001807157223 */ /* 0x000fe2000001001c */
[----:B------:R-:W-:Y:S02]  /*7950*/  HADD2.F32 R5, -RZ, R5.H1_H1 ;  /* 0x30000005ff057230 */ /* 0x000fe40000004100 */
[----:B------:R-:W-:-:S02]  /*7960*/  HADD2.F32 R14, -RZ, R48.H1_H1 ;  /* 0x30000030ff0e7230 */ /* 0x000fc40000004100 */
[C---:B------:R-:W-:Y:S01]  /*7970*/  FMUL.FTZ R25, R13.reuse, R20 ;  /* 0x000000140d197220 */ /* 0x040fe20000410000 */
[----:B------:R-:W-:Y:S02]  /*7980*/  HADD2.F32 R15, -RZ, R29.H0_H0 ;  /* 0x2000001dff0f7230 */ /* 0x000fe40000004100 */
[----:B------:R-:W-:Y:S02]  /*7990*/  HADD2.F32 R4, -RZ, R31.H0_H0 ;  /* 0x2000001fff047230 */ /* 0x000fe40000004100 */
[-C--:B------:R-:W-:Y:S01]  /*79a0*/  FMUL.FTZ R13, R13, R14.reuse ;  /* 0x0000000e0d0d7220 */ /* 0x080fe20000410000 */
[C---:B------:R-:W-:Y:S01]  /*79b0*/  FFMA.FTZ R25, R12.reuse, R14, -R25 ;  /* 0x0000000e0c197223 */ /* 0x040fe20000010819 */
[C---:B------:R-:W-:Y:S01]  /*79c0*/  FMUL.FTZ R7, R5.reuse, R15 ;  /* 0x0000000f05077220 */ /* 0x040fe20000410000 */
[----:B------:R-:W-:Y:S01]  /*79d0*/  FMUL.FTZ R24, R5, R4 ;  /* 0x0000000405187220 */ /* 0x000fe20000410000 */
[----:B------:R-:W-:Y:S02]  /*79e0*/  FFMA.FTZ R12, R12, R20, R13 ;  /* 0x000000140c0c7223 */ /* 0x000fe4000001000d */
[----:B------:R-:W-:Y:S01]  /*79f0*/  FFMA.FTZ R5, R6, R4, -R7 ;  /* 0x0000000406057223 */ /* 0x000fe20000010807 */
[----:B------:R-:W-:Y:S01]  /*7a00*/  F2FP.F16.F32.PACK_AB R7, R30, R27 ;  /* 0x0000001b1e07723e */ /* 0x000fe200000000ff */
[----:B------:R-:W-:Y:S01]  /*7a10*/  FFMA.FTZ R24, R6, R15, R24 ;  /* 0x0000000f06187223 */ /* 0x000fe20000010018 */
[----:B------:R-:W-:-:S02]  /*7a20*/  F2FP.F16.F32.PACK_AB R4, R21, R26 ;  /* 0x0000001a1504723e */ /* 0x000fc400000000ff */
[----:B------:R-:W-:Y:S02]  /*7a30*/  F2FP.F16.F32.PACK_AB R6, R12, R25 ;  /* 0x000000190c06723e */ /* 0x000fe400000000ff */
[----:B------:R-:W-:-:S05]  /*7a40*/  F2FP.F16.F32.PACK_AB R5, R24, R5 ;  /* 0x000000051805723e */ /* 0x000fca00000000ff */
[----:B------:R1:W-:Y:S02]  /*7a50*/  STS.128 [R3+0x1a400], R4 ;  /* 0x01a4000403007388 */ /* 0x0003e40000000c00 */
.L_x_2761:
[----:B------:R-:W-:Y:S05]  /*7a60*/  BSYNC B1 ;  /* 0x0000000000017941 */ /* 0x000fea0003800000 */
.L_x_2760:
[----:B------:R-:W-:Y:S05]  /*7a70*/  @P1 BRA `(.L_x_2759) ;  /* 0x0000001400801947 */ /* 0x000fea0003800000 */
[----:B-1----:R-:W1:Y:S01]  /*7a80*/  LDS.128 R4, [R0+0x2000] ;  /* 0x0020000000047984 */ /* 0x002e620000000c00 */
[----:B------:R-:W-:Y:S01]  /*7a90*/  SHF.R.U32.HI R12, RZ, 0x10, R11 ;  /* 0x00000010ff0c7819 */ /* 0x000fe2000001160b */
[----:B------:R-:W-:Y:S01]  /*7aa0*/  HADD2.F32 R13, -RZ, R47.H0_H0 ;  /* 0x2000002fff0d7230 */ /* 0x000fe20000004100 */
[----:B----4-:R-:W-:Y:S02]  /*7ab0*/  SHF.R.U32.HI R14, RZ, 0x10, R9 ;  /* 0x00000010ff0e7819 */ /* 0x010fe40000011609 */
[----:B------:R-:W-:Y:S01]  /*7ac0*/  SHF.R.U64 R24, R10, 0x10, R11 ;  /* 0x000000100a187819 */ /* 0x000fe2000000120b */
[----:B------:R-:W-:Y:S01]  /*7ad0*/  HADD2.F32 R12, -RZ, R12.H0_H0 ;  /* 0x2000000cff0c7230 */ /* 0x000fe20000004100 */
[----:B------:R-:W-:Y:S01]  /*7ae0*/  SHF.R.U64 R21, R8, 0x10, R9 ;  /* 0x0000001008157819 */ /* 0x000fe20000001209 */
[----:B------:R-:W-:Y:S02]  /*7af0*/  HADD2.F32 R14, -RZ, R14.H0_H0 ;  /* 0x2000000eff0e7230 */ /* 0x000fe40000004100 */
[----:B------:R-:W-:-:S02]  /*7b00*/  HADD2.F32 R11, -RZ, R49.H0_H0 ;  /* 0x20000031ff0b7230 */ /* 0x000fc40000004100 */
[--C-:B-1----:R-:W-:Y:S02]  /*7b10*/  HADD2.F32 R10, -RZ, R7.reuse.H1_H1 ;  /* 0x30000007ff0a7230 */ /* 0x102fe40000004100 */
[--C-:B------:R-:W-:Y:S02]  /*7b20*/  HADD2.F32 R3, -RZ, R4.reuse.H0_H0 ;  /* 0x20000004ff037230 */ /* 0x100fe40000004100 */
[----:B------:R-:W-:Y:S02]  /*7b30*/  HADD2.F32 R4, -RZ, R4.H1_H1 ;  /* 0x30000004ff047230 */ /* 0x000fe40000004100 */
[C---:B------:R-:W-:Y:S01]  /*7b40*/  FMUL.FTZ R20, R10.reuse, R14 ;  /* 0x0000000e0a147220 */ /* 0x040fe20000410000 */
[----:B------:R-:W-:Y:S02]  /*7b50*/  HADD2.F32 R9, -RZ, R7.H0_H0 ;  /* 0x20000007ff097230 */ /* 0x000fe40000004100 */
[----:B------:R-:W-:Y:S01]  /*7b60*/  FMUL.FTZ R15, R10, R12 ;  /* 0x0000000c0a0f7220 */ /* 0x000fe20000410000 */
[----:B------:R-:W-:-:S02]  /*7b70*/  HADD2.F32 R7, -RZ, R6.H0_H0 ;  /* 0x20000006ff077230 */ /* 0x000fc40000004100 */
[C---:B------:R-:W-:Y:S01]  /*7b80*/  FMUL.FTZ R10, R4.reuse, R13 ;  /* 0x0000000d040a7220 */ /* 0x040fe20000410000 */
[----:B------:R-:W-:Y:S02]  /*7b90*/  HADD2.F32 R8, -RZ, R6.H1_H1 ;  /* 0x30000006ff087230 */ /* 0x000fe40000004100 */
[C---:B------:R-:W-:Y:S01]  /*7ba0*/  FFMA.FTZ R20, R9.reuse, R12, -R20 ;  /* 0x0000000c09147223 */ /* 0x040fe20000010814 */
[----:B------:R-:W-:Y:S01]  /*7bb0*/  FFMA.FTZ R15, R9, R14, R15 ;  /* 0x0000000e090f7223 */ /* 0x000fe2000001000f */
[--C-:B------:R-:W-:Y:S02]  /*7bc0*/  HADD2.F32 R6, -RZ, R5.reuse.H0_H0 ;  /* 0x20000005ff067230 */ /* 0x100fe40000004100 */
[-C--:B------:R-:W-:Y:S01]  /*7bd0*/  FMUL.FTZ R14, R4, R11.reuse ;  /* 0x0000000b040e7220 */ /* 0x080fe20000410000 */
[----:B------:R-:W-:Y:S01]  /*7be0*/  FFMA.FTZ R12, R3, R11, -R10 ;  /* 0x0000000b030c7223 */ /* 0x000fe2000001080a */
[----:B------:R-:W-:Y:S01]  /*7bf0*/  HADD2.F32 R5, -RZ, R5.H1_H1 ;  /* 0x30000005ff057230 */ /* 0x000fe20000004100 */
[----:B------:R-:W-:Y:S01]  /*7c00*/  F2FP.F16.F32.PACK_AB R15, R15, R20 ;  /* 0x000000140f0f723e */ /* 0x000fe200000000ff */
[----:B------:R-:W-:-:S02]  /*7c10*/  HADD2.F32 R11, -RZ, R47.H1_H1 ;  /* 0x3000002fff0b7230 */ /* 0x000fc40000004100 */
[----:B------:R-:W-:Y:S01]  /*7c20*/  FFMA.FTZ R3, R3, R13, R14 ;  /* 0x0000000d03037223 */ /* 0x000fe2000001000e */
[----:B------:R-:W-:Y:S02]  /*7c30*/  HADD2.F32 R10, -RZ, R21.H0_H0 ;  /* 0x20000015ff0a7230 */ /* 0x000fe40000004100 */
[----:B------:R-:W-:Y:S02]  /*7c40*/  HADD2.F32 R9, -RZ, R49.H1_H1 ;  /* 0x30000031ff097230 */ /* 0x000fe40000004100 */
[C---:B------:R-:W-:Y:S01]  /*7c50*/  FMUL.FTZ R14, R8.reuse, R11 ;  /* 0x0000000b080e7220 */ /* 0x040fe20000410000 */
[----:B------:R-:W-:Y:S02]  /*7c60*/  HADD2.F32 R4, -RZ, R24.H0_H0 ;  /* 0x20000018ff047230 */ /* 0x000fe40000004100 */
[----:B------:R-:W-:Y:S01]  /*7c70*/  FMUL.FTZ R13, R5, R10 ;  /* 0x0000000a050d7220 */ /* 0x000fe20000410000 */
[----:B------:R-:W-:Y:S01]  /*7c80*/  F2FP.F16.F32.PACK_AB R12, R3, R12 ;  /* 0x0000000c030c723e */ /* 0x000fe200000000ff */
[-C--:B------:R-:W-:Y:S01]  /*7c90*/  FMUL.FTZ R8, R8, R9.reuse ;  /* 0x0000000908087220 */ /* 0x080fe20000410000 */
[----:B------:R-:W-:Y:S01]  /*7ca0*/  FFMA.FTZ R14, R7, R9, -R14 ;  /* 0x00000009070e7223 */ /* 0x000fe2000001080e */
[-C--:B------:R-:W-:Y:S01]  /*7cb0*/  FMUL.FTZ R5, R5, R4.reuse ;  /* 0x0000000405057220 */ /* 0x080fe20000410000 */
[----:B------:R-:W-:Y:S01]  /*7cc0*/  FFMA.FTZ R13, R6, R4, -R13 ;  /* 0x00000004060d7223 */ /* 0x000fe2000001080d */
[----:B------:R-:W-:-:S02]  /*7cd0*/  FFMA.FTZ R7, R7, R11, R8 ;  /* 0x0000000b07077223 */ /* 0x000fc40000010008 */
[----:B------:R-:W-:-:S03]  /*7ce0*/  FFMA.FTZ R6, R6, R10, R5 ;  /* 0x0000000a06067223 */ /* 0x000fc60000010005 */
[----:B------:R-:W-:Y:S02]  /*7cf0*/  F2FP.F16.F32.PACK_AB R14, R7, R14 ;  /* 0x0000000e070e723e */ /* 0x000fe400000000ff */
[----:B------:R-:W-:-:S05]  /*7d00*/  F2FP.F16.F32.PACK_AB R13, R6, R13 ;  /* 0x0000000d060d723e */ /* 0x000fca00000000ff */
[----:B------:R1:W-:Y:S01]  /*7d10*/  STS.128 [R0+0x2000], R12 ;  /* 0x0020000c00007388 */ /* 0x0003e20000000c00 */
[----:B------:R-:W-:Y:S05]  /*7d20*/  BRA `(.L_x_2759) ;  /* 0x0000001000d47947 */ /* 0x000fea0003800000 */
.L_x_2746:
[----:B------:R-:W0:Y:S01]  /*7d30*/  LDC R9, c[0x0][0x448] ;  /* 0x00011200ff097b82 */ /* 0x000e220000000800 */
[----:B------:R-:W-:Y:S01]  /*7d40*/  IMAD R3, R233, 0x40, R42 ;  /* 0x00000040e9037824 */ /* 0x000fe200078e022a */
[----:B------:R-:W-:Y:S01]  /*7d50*/  ULDC.64 UR4, c[0x0][0x3f8] ;  /* 0x0000fe0000047ab9 */ /* 0x000fe20000000a00 */
[----:B------:R-:W-:Y:S01]  /*7d60*/  ULDC.64 UR6, c[0x0][0x408] ;  /* 0x0001020000067ab9 */ /* 0x000fe20000000a00 */
[----:B------:R-:W-:Y:S01]  /*7d70*/  IMAD.MOV.U32 R20, RZ, RZ, R24 ;  /* 0x000000ffff147224 */ /* 0x000fe200078e0018 */
[----:B------:R-:W-:Y:S01]  /*7d80*/  SHF.R.S32.HI R43, RZ, 0x1f, R30 ;  /* 0x0000001fff2b7819 */ /* 0x000fe2000001141e */
[----:B------:R-:W-:Y:S02]  /*7d90*/  IMAD.MOV.U32 R21, RZ, RZ, R29 ;  /* 0x000000ffff157224 */ /* 0x000fe400078e001d */
[----:B------:R-:W-:Y:S01]  /*7da0*/  IMAD.MOV.U32 R4, RZ, RZ, R26 ;  /* 0x000000ffff047224 */ /* 0x000fe200078e001a */
[----:B0-----:R-:W-:-:S13]  /*7db0*/  ISETP.NE.AND P0, PT, R9, 0x1, PT ;  /* 0x000000010900780c */ /* 0x001fda0003f05270 */
[----:B------:R-:W0:Y:S08]  /*7dc0*/  @P0 LDC R0, c[0x0][0x44c] ;  /* 0x00011300ff000b82 */ /* 0x000e300000000800 */
[----:B------:R-:W1:Y:S01]  /*7dd0*/  @P0 LDC R5, c[0x0][0x450] ;  /* 0x00011400ff050b82 */ /* 0x000e620000000800 */
[----:B0-----:R-:W-:-:S05]  /*7de0*/  @P0 IMAD.HI.U32 R0, R3, R0, RZ ;  /* 0x0000000003000227 */ /* 0x001fca00078e00ff */
[----:B-1----:R-:W-:Y:S01]  /*7df0*/  @P0 SHF.R.U32.HI R3, RZ, R5, R0 ;  /* 0x00000005ff030219 */ /* 0x002fe20000011600 */
[----:B------:R-:W-:-:S03]  /*7e00*/  IMAD.MOV.U32 R5, RZ, RZ, R31 ;  /* 0x000000ffff057224 */ /* 0x000fc600078e001f */
        /* <DEDUP_REMOVED lines=17> */
[----:B------:R-:W0:Y:S01]  /*7f20*/  LDC R37, c[0x0][0x3f4] ;  /* 0x0000fd00ff257b82 */ /* 0x000e220000000800 */
[----:B------:R-:W1:Y:S01]  /*7f30*/  SHFL.IDX PT, R3, R10, RZ, 0x1c1f ;  /* 0x001c1fff0a037589 */ /* 0x000e6200000e0000 */
[----:B------:R-:W-:-:S03]  /*7f40*/  IMAD R31, R200, R9, RZ ;  /* 0x00000009c81f7224 */ /* 0x000fc600078e02ff */
[----:B------:R-:W2:Y:S04]  /*7f50*/  SHFL.IDX PT, R0, R20, RZ, 0x1c1f ;  /* 0x001c1fff14007589 */ /* 0x000ea800000e0000 */
[----:B------:R-:W3:Y:S04]  /*7f60*/  SHFL.IDX PT, R14, R28, RZ, 0x1c1f ;  /* 0x001c1fff1c0e7589 */ /* 0x000ee800000e0000 */
[----:B------:R-:W4:Y:S01]  /*7f70*/  SHFL.IDX PT, R8, R29, RZ, 0x1c1f ;  /* 0x001c1fff1d087589 */ /* 0x000f2200000e0000 */
[----:B0-----:R-:W-:-:S04]  /*7f80*/  ISETP.GE.AND P0, PT, R30, R37, PT ;  /* 0x000000251e00720c */ /* 0x001fc80003f06270 */
[----:B------:R-:W-:-:S13]  /*7f90*/  ISETP.GE.OR P1, PT, R42, R31, P0 ;  /* 0x0000001f2a00720c */ /* 0x000fda0000726670 */
[C---:B------:R-:W-:Y:S01]  /*7fa0*/  @!P1 IMAD.SHL.U32 R9, R30.reuse, 0x2, RZ ;  /* 0x000000021e099824 */ /* 0x040fe200078e00ff */
[----:B------:R-:W-:-:S04]  /*7fb0*/  @!P1 SHF.L.U64.HI R21, R30, 0x1, R43 ;  /* 0x000000011e159819 */ /* 0x000fc8000001022b */
[----:B-1----:R-:W-:-:S05]  /*7fc0*/  @!P1 IADD3 R4, P2, R3, R9, RZ ;  /* 0x0000000903049210 */ /* 0x002fca0007f5e0ff */
[----:B--2---:R-:W-:-:S06]  /*7fd0*/  @!P1 IMAD.X R5, R0, 0x1, R21, P2 ;  /* 0x0000000100059824 */ /* 0x004fcc00010e0615 */
[----:B------:R-:W2:Y:S01]  /*7fe0*/  @!P1 LD.E.128 R4, desc[UR38][R4.64] ;  /* 0x0000002604049980 */ /* 0x000ea2000c101d00 */
[----:B---3--:R-:W-:-:S05]  /*7ff0*/  @!P1 IADD3 R14, P2, R14, R9, RZ ;  /* 0x000000090e0e9210 */ /* 0x008fca0007f5e0ff */
[----:B----4-:R-:W-:-:S04]  /*8000*/  @!P1 IMAD.X R3, R8, 0x1, R21, P2 ;  /* 0x0000000108039824 */ /* 0x010fc800010e0615 */
[----:B------:R-:W-:-:S05]  /*8010*/  @!P1 IMAD.MOV.U32 R15, RZ, RZ, R3 ;  /* 0x000000ffff0f9224 */ /* 0x000fca00078e0003 */
[----:B------:R0:W3:Y:S01]  /*8020*/  @!P1 LD.E.128 R24, desc[UR38][R14.64] ;  /* 0x000000260e189980 */ /* 0x0000e2000c101d00 */
[----:B------:R-:W-:Y:S02]  /*8030*/  CS2R R40, SRZ ;  /* 0x0000000000287805 */ /* 0x000fe4000001ff00 */
[----:B------:R-:W-:Y:S01]  /*8040*/  CS2R R38, SRZ ;  /* 0x0000000000267805 */ /* 0x000fe2000001ff00 */
[----:B------:R-:W1:Y:S04]  /*8050*/  SHFL.IDX PT, R8, R29, 0x1, 0x1c1f ;  /* 0x003c1f001d087f89 */ /* 0x000e6800000e0000 */
[----:B0-----:R-:W0:Y:S01]  /*8060*/  SHFL.IDX PT, R14, R28, 0x1, 0x1c1f ;  /* 0x003c1f001c0e7f89 */ /* 0x001e2200000e0000 */
[----:B--2---:R-:W-:Y:S02]  /*8070*/  @!P1 IMAD.MOV.U32 R40, RZ, RZ, R4 ;  /* 0x000000ffff289224 */ /* 0x004fe400078e0004 */
[----:B------:R-:W-:Y:S01]  /*8080*/  @!P1 IMAD.MOV.U32 R41, RZ, RZ, R5 ;  /* 0x000000ffff299224 */ /* 0x000fe200078e0005 */
[----:B------:R-:W-:Y:S01]  /*8090*/  CS2R R4, SRZ ;  /* 0x0000000000047805 */ /* 0x000fe2000001ff00 */
[----:B------:R-:W-:Y:S01]  /*80a0*/  @!P1 IMAD.MOV.U32 R38, RZ, RZ, R6 ;  /* 0x000000ffff269224 */ /* 0x000fe200078e0006 */
[----:B------:R-:W-:Y:S01]  /*80b0*/  MOV R0, R40 ;  /* 0x0000002800007202 */ /* 0x000fe20000000f00 */
[----:B------:R-:W-:-:S02]  /*80c0*/  IMAD.MOV.U32 R3, RZ, RZ, R41 ;  /* 0x000000ffff037224 */ /* 0x000fc400078e0029 */
[----:B------:R-:W-:Y:S01]  /*80d0*/  @!P1 IMAD.MOV.U32 R39, RZ, RZ, R7 ;  /* 0x000000ffff279224 */ /* 0x000fe200078e0007 */
[----:B------:R-:W-:Y:S01]  /*80e0*/  CS2R R6, SRZ ;  /* 0x0000000000067805 */ /* 0x000fe2000001ff00 */
[----:B------:R-:W-:Y:S01]  /*80f0*/  IMAD.MOV.U32 R9, RZ, RZ, R38 ;  /* 0x000000ffff097224 */ /* 0x000fe200078e0026 */
[----:B------:R-:W-:Y:S01]  /*8100*/  PRMT R53, R0, 0x5410, R3 ;  /* 0x0000541000357816 */ /* 0x000fe20000000003 */
[----:B------:R-:W-:Y:S01]  /*8110*/  IMAD.MOV.U32 R11, RZ, RZ, R39 ;  /* 0x000000ffff0b7224 */ /* 0x000fe200078e0027 */
[----:B------:R-:W2:Y:S01]  /*8120*/  SHFL.IDX PT, R0, R20, 0x1, 0x1c1f ;  /* 0x003c1f0014007f89 */ /* 0x000ea200000e0000 */
[----:B---3--:R-:W-:Y:S02]  /*8130*/  @!P1 IMAD.MOV.U32 R6, RZ, RZ, R24 ;  /* 0x000000ffff069224 */ /* 0x008fe400078e0018 */
[----:B------:R-:W-:Y:S01]  /*8140*/  @!P1 IMAD.MOV.U32 R7, RZ, RZ, R25 ;  /* 0x000000ffff079224 */ /* 0x000fe200078e0019 */
[----:B------:R3:W4:Y:S01]  /*8150*/  SHFL.IDX PT, R3, R10, 0x1, 0x1c1f ;  /* 0x003c1f000a037f89 */ /* 0x00072200000e0000 */
[----:B------:R-:W-:Y:S01]  /*8160*/  @!P1 IMAD.MOV.U32 R4, RZ, RZ, R26 ;  /* 0x000000ffff049224 */ /* 0x000fe200078e001a */
[----:B------:R-:W-:Y:S01]  /*8170*/  PRMT R9, R9, 0x5410, R11 ;  /* 0x0000541009097816 */ /* 0x000fe2000000000b */
[----:B------:R-:W-:Y:S01]  /*8180*/  @!P1 IMAD.MOV.U32 R5, RZ, RZ, R27 ;  /* 0x000000ffff059224 */ /* 0x000fe200078e001b */
[----:B------:R-:W-:Y:S01]  /*8190*/  CS2R R24, SRZ ;  /* 0x0000000000187805 */ /* 0x000fe2000001ff00 */
[----:B------:R-:W-:-:S02]  /*81a0*/  IMAD.MOV.U32 R11, RZ, RZ, R7 ;  /* 0x000000ffff0b7224 */ /* 0x000fc400078e0007 */
[----:B------:R-:W-:Y:S02]  /*81b0*/  IMAD.MOV.U32 R12, RZ, RZ, R4 ;  /* 0x000000ffff0c7224 */ /* 0x000fe400078e0004 */
[----:B---3--:R-:W-:Y:S02]  /*81c0*/  IMAD.MOV.U32 R10, RZ, RZ, R6 ;  /* 0x000000ffff0a7224 */ /* 0x008fe400078e0006 */
[----:B------:R-:W-:-:S03]  /*81d0*/  IMAD.MOV.U32 R13, RZ, RZ, R5 ;  /* 0x000000ffff0d7224 */ /* 0x000fc600078e0005 */
[----:B------:R-:W-:Y:S02]  /*81e0*/  PRMT R48, R10, 0x5410, R11 ;  /* 0x000054100a307816 */ /* 0x000fe4000000000b */
[----:B01----:R-:W-:-:S07]  /*81f0*/  PRMT R52, R12, 0x5410, R13 ;  /* 0x000054100c347816 */ /* 0x003fce000000000d */
.L_x_3072:
[----:B------:R-:W-:Y:S01]  /*8200*/  VIADD R42, R42, 0x40 ;  /* 0x000000402a2a7836 */ /* 0x000fe20000000000 */
[----:B------:R-:W-:Y:S01]  /*8210*/  LEA.HI R10, R234, R234, RZ, 0x1 ;  /* 0x000000eaea0a7211 */ /* 0x000fe200078f08ff */
[----:B------:R-:W-:Y:S01]  /*8220*/  BSSY B1, `(.L_x_2763) ;  /* 0x0000015000017945 */ /* 0x000fe20003800000 */
[----:B------:R-:W-:Y:S02]  /*8230*/  CS2R R26, SRZ ;  /* 0x00000000001a7805 */ /* 0x000fe4000001ff00 */
[----:B------:R-:W-:Y:S02]  /*8240*/  CS2R R32, SRZ ;  /* 0x0000000000207805 */ /* 0x000fe4000001ff00 */
[----:B------:R-:W-:Y:S02]  /*8250*/  ISETP.GE.AND P1, PT, R42, R31, PT ;  /* 0x0000001f2a00720c */ /* 0x000fe40003f26270 */
[----:B------:R-:W-:Y:S02]  /*8260*/  CS2R R34, SRZ ;  /* 0x0000000000227805 */ /* 0x000fe4000001ff00 */
[----:B------:R-:W-:-:S05]  /*8270*/  LOP3.LUT R11, R10, 0xfffffffe, RZ, 0xc0, !PT ;  /* 0xfffffffe0a0b7812 */ /* 0x000fca00078ec0ff */
[----:B------:R-:W-:-:S05]  /*8280*/  IMAD.IADD R11, R234, 0x1, -R11 ;  /* 0x00000001ea0b7824 */ /* 0x000fca00078e0a0b */
[----:B------:R-:W-:Y:S01]  /*8290*/  SHF.L.U32 R11, R11, 0x1f, RZ ;  /* 0x0000001f0b0b7819 */ /* 0x000fe200000006ff */
[----:B------:R-:W-:Y:S06]  /*82a0*/  @P1 BRA `(.L_x_2764) ;  /* 0x0000000000301947 */ /* 0x000fec0003800000 */
[----:B------:R-:W-:Y:S02]  /*82b0*/  CS2R R26, SRZ ;  /* 0x00000000001a7805 */ /* 0x000fe4000001ff00 */
[----:B------:R-:W-:Y:S02]  /*82c0*/  CS2R R32, SRZ ;  /* 0x0000000000207805 */ /* 0x000fe4000001ff00 */
[----:B------:R-:W-:Y:S01]  /*82d0*/  CS2R R34, SRZ ;  /* 0x0000000000227805 */ /* 0x000fe2000001ff00 */
[----:B------:R-:W-:Y:S06]  /*82e0*/  @P0 BRA `(.L_x_2764) ;  /* 0x0000000000200947 */ /* 0x000fec0003800000 */
[C---:B------:R-:W-:Y:S01]  /*82f0*/  IMAD.SHL.U32 R15, R30.reuse, 0x2, RZ ;  /* 0x000000021e0f7824 */ /* 0x040fe200078e00ff */
[----:B------:R-:W-:-:S04]  /*8300*/  SHF.L.U64.HI R13, R30, 0x1, R43 ;  /* 0x000000011e0d7819 */ /* 0x000fc8000001022b */
[-C--:B----4-:R-:W-:Y:S02]  /*8310*/  IADD3 R32, P1, R3, R15.reuse, RZ ;  /* 0x0000000f03207210 */ /* 0x090fe40007f3e0ff */
[----:B------:R-:W-:-:S03]  /*8320*/  IADD3 R14, P2, R14, R15, RZ ;  /* 0x0000000f0e0e7210 */ /* 0x000fc60007f5e0ff */
[--C-:B--2---:R-:W-:Y:S02]  /*8330*/  IMAD.X R33, R0, 0x1, R13.reuse, P1 ;  /* 0x0000000100217824 */ /* 0x104fe400008e060d */
[----:B------:R-:W-:-:S04]  /*8340*/  IMAD.X R15, R8, 0x1, R13, P2 ;  /* 0x00000001080f7824 */ /* 0x000fc800010e060d */
[----:B------:R-:W5:Y:S04]  /*8350*/  LD.E.128 R32, desc[UR38][R32.64] ;  /* 0x0000002620207980 */ /* 0x000f68000c101d00 */
[----:B------:R0:W5:Y:S02]  /*8360*/  LD.E.128 R24, desc[UR38][R14.64] ;  /* 0x000000260e187980 */ /* 0x000164000c101d00 */
.L_x_2764:
[----:B------:R-:W-:Y:S05]  /*8370*/  BSYNC B1 ;  /* 0x0000000000017941 */ /* 0x000fea0003800000 */
.L_x_2763:
[----:B------:R-:W1:Y:S01]  /*8380*/  SYNCS.PHASECHK.TRANS64.TRYWAIT P1, [R16+URZ+0x22800], R11 ;  /* 0x0228000b100075a7 */ /* 0x000e62000802017f */
[----:B--2--5:R-:W-:Y:S01]  /*8390*/  IMAD.MOV.U32 R0, RZ, RZ, R24 ;  /* 0x000000ffff007224 */ /* 0x024fe200078e0018 */
[----:B------:R-:W-:Y:S01]  /*83a0*/  VIADDMNMX R31, R31, -R206, 0x80, PT ;  /* 0x000000801f1f7446 */ /* 0x000fe200038009ce */
[----:B----4-:R-:W-:Y:S01]  /*83b0*/  IMAD.MOV.U32 R3, RZ, RZ, R25 ;  /* 0x000000ffff037224 */ /* 0x010fe200078e0019 */
[----:B------:R-:W-:Y:S01]  /*83c0*/  BSSY B1, `(.L_x_2765) ;  /* 0x000000c000017945 */ /* 0x000fe20003800000 */
[----:B------:R-:W-:Y:S01]  /*83d0*/  IMAD.MOV.U32 R8, RZ, RZ, R32 ;  /* 0x000000ffff087224 */ /* 0x000fe200078e0020 */
[-C--:B------:R-:W-:Y:S01]  /*83e0*/  ISETP.GE.OR P2, PT, R18, R31.reuse, P0 ;  /* 0x0000001f1200720c */ /* 0x080fe20000746670 */
[----:B------:R-:W-:Y:S01]  /*83f0*/  IMAD.MOV.U32 R10, RZ, RZ, R33 ;  /* 0x000000ffff0a7224 */ /* 0x000fe200078e0021 */
[----:B------:R-:W-:Y:S01]  /*8400*/  PRMT R54, R0, 0x5410, R3 ;  /* 0x0000541000367816 */ /* 0x000fe20000000003 */
[----:B------:R-:W-:Y:S01]  /*8410*/  IMAD.MOV.U32 R0, RZ, RZ, R26 ;  /* 0x000000ffff007224 */ /* 0x000fe200078e001a */
[----:B------:R-:W-:Y:S01]  /*8420*/  ISETP.GE.OR P0, PT, R232, R31, P0 ;  /* 0x0000001fe800720c */ /* 0x000fe20000706670 */
[----:B------:R-:W-:Y:S01]  /*8430*/  IMAD.MOV.U32 R3, RZ, RZ, R27 ;  /* 0x000000ffff037224 */ /* 0x000fe200078e001b */
[----:B------:R-:W-:-:S04]  /*8440*/  PRMT R56, R8, 0x5410, R10 ;  /* 0x0000541008387816 */ /* 0x000fc8000000000a */
[----:B------:R-:W-:Y:S01]  /*8450*/  PRMT R55, R0, 0x5410, R3 ;  /* 0x0000541000377816 */ /* 0x000fe20000000003 */
[----:B------:R-:W-:Y:S01]  /*8460*/  IMAD.IADD R0, R30, 0x1, R37 ;  /* 0x000000011e007824 */ /* 0x000fe200078e0225 */
[----:B-1----:R-:W-:Y:S06]  /*8470*/  @!P1 BRA `(.L_x_2766) ;  /* 0x0000019800149947 */ /* 0x002fec0003800000 */
.L_x_3073:
[----:B------:R-:W-:Y:S05]  /*8480*/  BSYNC B1 ;  /* 0x0000000000017941 */ /* 0x000fea0003800000 */
.L_x_2765:
[----:B------:R-:W-:Y:S01]  /*8490*/  BSSY B1, `(.L_x_2767) ;  /* 0x0000063000017945 */ /* 0x000fe20003800000 */
[----:B------:R-:W-:Y:S01]  /*84a0*/  IMAD.MOV.U32 R57, RZ, RZ, R34 ;  /* 0x000000ffff397224 */ /* 0x000fe200078e0022 */
[----:B------:R-:W-:Y:S01]  /*84b0*/  LOP3.LUT R0, R0, 0x38, RZ, 0xc0, !PT ;  /* 0x0000003800007812 */ /* 0x000fe200078ec0ff */
[----:B------:R-:W-:Y:S01]  /*84c0*/  IMAD.MOV.U32 R58, RZ, RZ, R35 ;  /* 0x000000ffff3a7224 */ /* 0x000fe200078e0023 */
[----:B------:R-:W-:Y:S06]  /*84d0*/  @P2 BRA `(.L_x_2768) ;  /* 0x0000000400782947 */ /* 0x000fec0003800000 */
[----:B------:R-:W-:Y:S01]  /*84e0*/  IMAD.SHL.U32 R3, R236, 0x40, RZ ;  /* 0x00000040ec037824 */ /* 0x000fe200078e00ff */
[----:B------:R-:W-:Y:S01]  /*84f0*/  SHF.R.U32.HI R20, RZ, 0x10, R7 ;  /* 0x00000010ff147819 */ /* 0x000fe20000011607 */
[----:B------:R-:W-:Y:S01]  /*8500*/  HADD2.F32 R21, -RZ, R53.H1_H1 ;  /* 0x30000035ff157230 */ /* 0x000fe20000004100 */
[--C-:B------:R-:W-:Y:S01]  /*8510*/  SHF.R.U64 R51, R40, 0x10, R41.reuse ;  /* 0x0000001028337819 */ /* 0x100fe20000001229 */
[----:B------:R-:W-:Y:S01]  /*8520*/  HADD2.F32 R37, -RZ, R48.H1_H1 ;  /* 0x30000030ff257230 */ /* 0x000fe20000004100 */
[----:B-1----:R-:W-:Y:S01]  /*8530*/  LOP3.LUT R11, R3, 0x1c0, RZ, 0xc0, !PT ;  /* 0x000001c0030b7812 */ /* 0x002fe200078ec0ff */
[----:B------:R-:W-:Y:S01]  /*8540*/  HADD2.F32 R20, -RZ, R20.H0_H0 ;  /* 0x20000014ff147230 */ /* 0x000fe20000004100 */
[----:B------:R-:W-:Y:S02]  /*8550*/  SHF.R.U32.HI R40, RZ, 0x10, R41 ;  /* 0x00000010ff287819 */ /* 0x000fe40000011629 */
[----:B------:R-:W-:Y:S02]  /*8560*/  LOP3.LUT R30, R11, 0x38, R30, 0xf8, !PT ;  /* 0x000000380b1e7812 */ /* 0x000fe400078ef81e */
[----:B------:R-:W-:-:S02]  /*8570*/  SHF.R.U32.HI R13, RZ, 0x3, R11 ;  /* 0x00000003ff0d7819 */ /* 0x000fc4000001160b */
[----:B------:R-:W-:Y:S02]  /*8580*/  SHF.R.U64 R47, R4, 0x10, R5 ;  /* 0x00000010042f7819 */ /* 0x000fe40000001205 */
[----:B------:R-:W-:Y:S02]  /*8590*/  LOP3.LUT R30, R30, R13, RZ, 0x3c, !PT ;  /* 0x0000000d1e1e7212 */ /* 0x000fe400078e3cff */
[----:B------:R-:W-:Y:S02]  /*85a0*/  LOP3.LUT R8, R13, R0, R11, 0x1e, !PT ;  /* 0x000000000d087212 */ /* 0x000fe400078e1e0b */
[--C-:B------:R-:W-:Y:S01]  /*85b0*/  SHF.R.U64 R50, R38, 0x10, R39.reuse ;  /* 0x0000001026327819 */ /* 0x100fe20000001227 */
[----:B------:R-:W-:Y:S01]  /*85c0*/  IMAD R3, R219, 0x200, R30 ;  /* 0x00000200db037824 */ /* 0x000fe200078e021e */
[----:B------:R-:W-:Y:S02]  /*85d0*/  SHF.R.U32.HI R46, RZ, 0x10, R39 ;  /* 0x00000010ff2e7819 */ /* 0x000fe40000011627 */
[----:B------:R-:W-:Y:S01]  /*85e0*/  SHF.R.U32.HI R44, RZ, 0x10, R5 ;  /* 0x00000010ff2c7819 */ /* 0x000fe20000011605 */
[----:B------:R-:W-:Y:S01]  /*85f0*/  IMAD R43, R3, 0x2, R16 ;  /* 0x00000002032b7824 */ /* 0x000fe200078e0210 */
[----:B------:R-:W-:Y:S01]  /*8600*/  SHF.R.U64 R49, R6, 0x10, R7 ;  /* 0x0000001006317819 */ /* 0x000fe20000001207 */
[----:B------:R-:W-:-:S03]  /*8610*/  IMAD R3, R219, 0x200, R8 ;  /* 0x00000200db037824 */ /* 0x000fc600078e0208 */
[----:B0-----:R-:W0:Y:S01]  /*8620*/  LDS.128 R12, [R43+0x18400] ;  /* 0x018400002b0c7984 */ /* 0x001e220000000c00 */
[----:B------:R-:W-:-:S05]  /*8630*/  IMAD R45, R3, 0x2, R16 ;  /* 0x00000002032d7824 */ /* 0x000fca00078e0210 */
[----:B------:R-:W1:Y:S01]  /*8640*/  LDS.128 R28, [R45+0x18400] ;  /* 0x018400002d1c7984 */ /* 0x000e620000000c00 */
[--C-:B0-----:R-:W-:Y:S02]  /*8650*/  HADD2.F32 R4, -RZ, R13.reuse.H0_H0 ;  /* 0x2000000dff047230 */ /* 0x101fe40000004100 */
[----:B------:R-:W-:Y:S02]  /*8660*/  HADD2.F32 R13, -RZ, R13.H1_H1 ;  /* 0x3000000dff0d7230 */ /* 0x000fe40000004100 */
[----:B------:R-:W-:Y:S02]  /*8670*/  HADD2.F32 R6, -RZ, R15.H0_H0 ;  /* 0x2000000fff067230 */ /* 0x000fe40000004100 */
[--C-:B-1----:R-:W-:Y:S02]  /*8680*/  HADD2.F32 R8, -RZ, R29.reuse.H0_H0 ;  /* 0x2000001dff087230 */ /* 0x102fe40000004100 */
[----:B------:R-:W-:Y:S02]  /*8690*/  HADD2.F32 R29, -RZ, R29.H1_H1 ;  /* 0x3000001dff1d7230 */ /* 0x000fe40000004100 */
[----:B------:R-:W-:-:S02]  /*86a0*/  HADD2.F32 R11, -RZ, R31.H0_H0 ;  /* 0x2000001fff0b7230 */ /* 0x000fc40000004100 */
[C---:B------:R-:W-:Y:S01]  /*86b0*/  FMUL.FTZ R39, R8.reuse, R37 ;  /* 0x0000002508277220 */ /* 0x040fe20000410000 */
[-C--:B------:R-:W-:Y:S01]  /*86c0*/  FMUL.FTZ R41, R8, R21.reuse ;  /* 0x0000001508297220 */ /* 0x080fe20000410000 */
[----:B------:R-:W-:Y:S02]  /*86d0*/  HADD2.F32 R8, -RZ, R40.H0_H0 ;  /* 0x20000028ff087230 */ /* 0x000fe40000004100 */
[----:B------:R-:W-:Y:S01]  /*86e0*/  FMUL.FTZ R38, R29, R20 ;  /* 0x000000141d267220 */ /* 0x000fe20000410000 */
[C---:B------:R-:W-:Y:S01]  /*86f0*/  FFMA.FTZ R39, R4.reuse, R21, -R39 ;  /* 0x0000001504277223 */ /* 0x040fe20000010827 */
[----:B------:R-:W-:Y:S01]  /*8700*/  FFMA.FTZ R41, R4, R37, R41 ;  /* 0x0000002504297223 */ /* 0x000fe20000010029 */
[----:B------:R-:W-:Y:S02]  /*8710*/  HADD2.F32 R21, -RZ, R52.H1_H1 ;  /* 0x30000034ff157230 */ /* 0x000fe40000004100 */
[----:B------:R-:W-:Y:S01]  /*8720*/  FFMA.FTZ R40, R13, R8, -R38 ;  /* 0x000000080d287223 */ /* 0x000fe20000010826 */
[----:B------:R-:W-:-:S02]  /*8730*/  HADD2.F32 R4, -RZ, R9.H1_H1 ;  /* 0x30000009ff047230 */ /* 0x000fc40000004100 */
[----:B------:R-:W-:Y:S01]  /*8740*/  FMUL.FTZ R42, R29, R8 ;  /* 0x000000081d2a7220 */ /* 0x000fe20000410000 */
[----:B------:R-:W-:Y:S02]  /*8750*/  HADD2.F32 R31, -RZ, R31.H1_H1 ;  /* 0x3000001fff1f7230 */ /* 0x000fe40000004100 */
[C---:B------:R-:W-:Y:S01]  /*8760*/  FMUL.FTZ R29, R11.reuse, R21 ;  /* 0x000000150b1d7220 */ /* 0x040fe20000410000 */
[----:B------:R-:W-:Y:S02]  /*8770*/  HADD2.F32 R38, -RZ, R44.H0_H0 ;  /* 0x2000002cff267230 */ /* 0x000fe40000004100 */
[----:B------:R-:W-:Y:S01]  /*8780*/  FMUL.FTZ R44, R11, R4 ;  /* 0x000000040b2c7220 */ /* 0x000fe20000410000 */
[----:B------:R-:W-:Y:S02]  /*8790*/  HADD2.F32 R15, -RZ, R15.H1_H1 ;  /* 0x3000000fff0f7230 */ /* 0x000fe40000004100 */
[----:B------:R-:W-:Y:S01]  /*87a0*/  FFMA.FTZ R42, R13, R20, R42 ;  /* 0x000000140d2a7223 */ /* 0x000fe2000001002a */
[----:B------:R-:W-:-:S02]  /*87b0*/  HADD2.F32 R8, -RZ, R46.H0_H0 ;  /* 0x2000002eff087230 */ /* 0x000fc40000004100 */
[C---:B------:R-:W-:Y:S01]  /*87c0*/  FMUL.FTZ R20, R31.reuse, R38 ;  /* 0x000000261f147220 */ /* 0x040fe20000410000 */
[C---:B------:R-:W-:Y:S01]  /*87d0*/  FFMA.FTZ R29, R6.reuse, R4, -R29 ;  /* 0x00000004061d7223 */ /* 0x040fe2000001081d */
[----:B------:R-:W-:Y:S01]  /*87e0*/  FFMA.FTZ R44, R6, R21, R44 ;  /* 0x00000015062c7223 */ /* 0x000fe2000001002c */
[----:B------:R-:W-:Y:S02]  /*87f0*/  HADD2.F32 R6, -RZ, R48.H0_H0 ;  /* 0x20000030ff067230 */ /* 0x000fe40000004100 */
[-C--:B------:R-:W-:Y:S01]  /*8800*/  FMUL.FTZ R48, R31, R8.reuse ;  /* 0x000000081f307220 */ /* 0x080fe20000410000 */
[C---:B------:R-:W-:Y:S01]  /*8810*/  FFMA.FTZ R46, R15.reuse, R8, -R20 ;  /* 0x000000080f2e7223 */ /* 0x040fe20000010814 */
[----:B------:R-:W-:Y:S02]  /*8820*/  HADD2.F32 R7, -RZ, R28.H0_H0 ;  /* 0x2000001cff077230 */ /* 0x000fe40000004100 */
[----:B------:R-:W-:Y:S02]  /*8830*/  HADD2.F32 R10, -RZ, R30.H0_H0 ;  /* 0x2000001eff0a7230 */ /* 0x000fe40000004100 */
[----:B------:R-:W-:Y:S01]  /*8840*/  FFMA.FTZ R31, R15, R38, R48 ;  /* 0x000000260f1f7223 */ /* 0x000fe20000010030 */
[----:B------:R-:W-:-:S02]  /*8850*/  HADD2.F32 R8, -RZ, R52.H0_H0 ;  /* 0x20000034ff087230 */ /* 0x000fc40000004100 */
[C---:B------:R-:W-:Y:S01]  /*8860*/  FMUL.FTZ R20, R7.reuse, R6 ;  /* 0x0000000607147220 */ /* 0x040fe20000410000 */
[----:B------:R-:W-:Y:S02]  /*8870*/  HADD2.F32 R4, -RZ, R53.H0_H0 ;  /* 0x20000035ff047230 */ /* 0x000fe40000004100 */
[----:B------:R-:W-:Y:S02]  /*8880*/  HADD2.F32 R5, -RZ, R14.H0_H0 ;  /* 0x2000000eff057230 */ /* 0x000fe40000004100 */
[----:B------:R-:W-:Y:S01]  /*8890*/  FMUL.FTZ R38, R10, R8 ;  /* 0x000000080a267220 */ /* 0x000fe20000410000 */
[----:B------:R-:W-:Y:S02]  /*88a0*/  HADD2.F32 R9, -RZ, R9.H0_H0 ;  /* 0x20000009ff097230 */ /* 0x000fe40000004100 */
[----:B------:R-:W-:Y:S01]  /*88b0*/  FMUL.FTZ R7, R7, R4 ;  /* 0x0000000407077220 */ /* 0x000fe20000410000 */
[----:B------:R-:W-:Y:S02]  /*88c0*/  HADD2.F32 R3, -RZ, R12.H0_H0 ;  /* 0x2000000cff037230 */ /* 0x000fe40000004100 */
[----:B------:R-:W-:-:S02]  /*88d0*/  HADD2.F32 R28, -RZ, R28.H1_H1 ;  /* 0x3000001cff1c7230 */ /* 0x000fc40000004100 */
[-C--:B------:R-:W-:Y:S01]  /*88e0*/  FMUL.FTZ R10, R10, R9.reuse ;  /* 0x000000090a0a7220 */ /* 0x080fe20000410000 */
[----:B------:R-:W-:Y:S01]  /*88f0*/  FFMA.FTZ R38, R5, R9, -R38 ;  /* 0x0000000905267223 */ /* 0x000fe20000010826 */
[C---:B------:R-:W-:Y:S01]  /*8900*/  FFMA.FTZ R4, R3.reuse, R4, -R20 ;  /* 0x0000000403047223 */ /* 0x040fe20000010814 */
[----:B------:R-:W-:Y:S01]  /*8910*/  FFMA.FTZ R6, R3, R6, R7 ;  /* 0x0000000603067223 */ /* 0x000fe20000010007 */
[----:B------:R-:W-:Y:S02]  /*8920*/  HADD2.F32 R9, -RZ, R49.H0_H0 ;  /* 0x20000031ff097230 */ /* 0x000fe40000004100 */
[----:B------:R-:W-:Y:S01]  /*8930*/  FFMA.FTZ R10, R5, R8, R10 ;  /* 0x00000008050a7223 */ /* 0x000fe2000001000a */
[----:B------:R-:W-:Y:S02]  /*8940*/  HADD2.F32 R3, -RZ, R51.H0_H0 ;  /* 0x20000033ff037230 */ /* 0x000fe40000004100 */
[----:B------:R-:W-:Y:S02]  /*8950*/  HADD2.F32 R30, -RZ, R30.H1_H1 ;  /* 0x3000001eff1e7230 */ /* 0x000fe40000004100 */
[----:B------:R-:W-:Y:S01]  /*8960*/  FMUL.FTZ R5, R28, R9 ;  /* 0x000000091c057220 */ /* 0x000fe20000410000 */
[----:B------:R-:W-:-:S02]  /*8970*/  HADD2.F32 R11, -RZ, R47.H0_H0 ;  /* 0x2000002fff0b7230 */ /* 0x000fc40000004100 */
[----:B------:R-:W-:Y:S01]  /*8980*/  FMUL.FTZ R28, R28, R3 ;  /* 0x000000031c1c7220 */ /* 0x000fe20000410000 */
[----:B------:R-:W-:Y:S02]  /*8990*/  HADD2.F32 R7, -RZ, R50.H0_H0 ;  /* 0x20000032ff077230 */ /* 0x000fe40000004100 */
[----:B------:R-:W-:Y:S02]  /*89a0*/  HADD2.F32 R12, -RZ, R12.H1_H1 ;  /* 0x3000000cff0c7230 */ /* 0x000fe40000004100 */
[C---:B------:R-:W-:Y:S01]  /*89b0*/  FMUL.FTZ R15, R30.reuse, R11 ;  /* 0x0000000b1e0f7220 */ /* 0x040fe20000410000 */
[----:B------:R-:W-:Y:S02]  /*89c0*/  HADD2.F32 R14, -RZ, R14.H1_H1 ;  /* 0x3000000eff0e7230 */ /* 0x000fe40000004100 */
[----:B------:R-:W-:Y:S01]  /*89d0*/  FMUL.FTZ R30, R30, R7 ;  /* 0x000000071e1e7220 */ /* 0x000fe20000410000 */
[C---:B------:R-:W-:Y:S01]  /*89e0*/  FFMA.FTZ R13, R12.reuse, R9, R28 ;  /* 0x000000090c0d7223 */ /* 0x040fe2000001001c */
[----:B------:R-:W-:Y:S01]  /*89f0*/  FFMA.FTZ R3, R12, R3, -R5 ;  /* 0x000000030c037223 */ /* 0x000fe20000010805 */
[C---:B------:R-:W-:Y:S01]  /*8a00*/  FFMA.FTZ R15, R14.reuse, R7, -R15 ;  /* 0x000000070e0f7223 */ /* 0x040fe2000001080f */
[----:B------:R-:W-:Y:S01]  /*8a10*/  FFMA.FTZ R21, R14, R11, R30 ;  /* 0x0000000b0e157223 */ /* 0x000fe2000001001e */
[----:B------:R-:W-:-:S02]  /*8a20*/  F2FP.F16.F32.PACK_AB R5, R40, R39 ;  /* 0x000000272805723e */ /* 0x000fc400000000ff */
[----:B------:R-:W-:Y:S02]  /*8a30*/  F2FP.F16.F32.PACK_AB R8, R13, R6 ;  /* 0x000000060d08723e */ /* 0x000fe400000000ff */
        /* <DEDUP_REMOVED lines=8> */
.L_x_2768:
[----:B------:R-:W-:Y:S05]  /*8ac0*/  BSYNC B1 ;  /* 0x0000000000017941 */ /* 0x000fea0003800000 */
.L_x_2767:
[----:B------:R-:W-:Y:S01]  /*8ad0*/  PRMT R40, R57, 0x5410, R58 ;  /* 0x0000541039287816 */ /* 0x000fe2000000003a */
[----:B------:R-:W-:Y:S06]  /*8ae0*/  @P0 BRA `(.L_x_2759) ;  /* 0x0000000400640947 */ /* 0x000fec0003800000 */
[----:B------:R-:W3:Y:S01]  /*8af0*/  LDL R41, [R1+0x8] ;  /* 0x0000080001297983 */ /* 0x000ee20000100800 */
[----:B------:R-:W-:-:S04]  /*8b00*/  SHF.R.U32.HI R3, RZ, 0x3, R217 ;  /* 0x00000003ff037819 */ /* 0x000fc800000116d9 */
[----:B------:R-:W-:-:S05]  /*8b10*/  LOP3.LUT R3, R3, R0, R217, 0x1e, !PT ;  /* 0x0000000003037212 */ /* 0x000fca00078e1ed9 */
[----:B------:R-:W-:-:S04]  /*8b20*/  IMAD.IADD R3, R220, 0x1, R3 ;  /* 0x00000001dc037824 */ /* 0x000fc800078e0203 */
[----:B------:R-:W-:-:S05]  /*8b30*/  IMAD R3, R3, 0x2, R16 ;  /* 0x0000000203037824 */ /* 0x000fca00078e0210 */
[----:B-12---:R-:W0:Y:S01]  /*8b40*/  LDS.128 R8, [R3+0x18400] ;  /* 0x0184000003087984 */ /* 0x006e220000000c00 */
[--C-:B------:R-:W-:Y:S02]  /*8b50*/  SHF.R.U64 R38, R34, 0x10, R35.reuse ;  /* 0x0000001022267819 */ /* 0x100fe40000001223 */
[----:B------:R-:W-:Y:S02]  /*8b60*/  SHF.R.U32.HI R34, RZ, 0x10, R35 ;  /* 0x00000010ff227819 */ /* 0x000fe40000011623 */
[----:B------:R-:W-:Y:S01]  /*8b70*/  SHF.R.U64 R35, R26, 0x10, R27 ;  /* 0x000000101a237819 */ /* 0x000fe2000000121b */
[----:B------:R-:W-:Y:S01]  /*8b80*/  HADD2.F32 R26, -RZ, R54.H1_H1 ;  /* 0x30000036ff1a7230 */ /* 0x000fe20000004100 */
[--C-:B------:R-:W-:Y:S02]  /*8b90*/  SHF.R.U32.HI R28, RZ, 0x10, R25.reuse ;  /* 0x00000010ff1c7819 */ /* 0x100fe40000011619 */
[----:B------:R-:W-:Y:S01]  /*8ba0*/  SHF.R.U64 R37, R24, 0x10, R25 ;  /* 0x0000001018257819 */ /* 0x000fe20000001219 */
[----:B------:R-:W-:Y:S01]  /*8bb0*/  HADD2.F32 R25, -RZ, R56.H1_H1 ;  /* 0x30000038ff197230 */ /* 0x000fe20000004100 */
[----:B------:R-:W-:-:S02]  /*8bc0*/  SHF.R.U64 R39, R32, 0x10, R33 ;  /* 0x0000001020277819 */ /* 0x000fc40000001221 */
[----:B------:R-:W-:Y:S02]  /*8bd0*/  SHF.R.U32.HI R32, RZ, 0x10, R33 ;  /* 0x00000010ff207819 */ /* 0x000fe40000011621 */
[----:B------:R-:W-:Y:S01]  /*8be0*/  SHF.R.U32.HI R33, RZ, 0x10, R27 ;  /* 0x00000010ff217819 */ /* 0x000fe2000001161b */
[----:B------:R-:W-:Y:S02]  /*8bf0*/  HADD2.F32 R27, -RZ, R28.H0_H0 ;  /* 0x2000001cff1b7230 */ /* 0x000fe40000004100 */
[--C-:B0-----:R-:W-:Y:S02]  /*8c00*/  HADD2.F32 R15, -RZ, R9.reuse.H0_H0 ;  /* 0x20000009ff0f7230 */ /* 0x101fe40000004100 */
[----:B------:R-:W-:-:S03]  /*8c10*/  HADD2.F32 R20, -RZ, R9.H1_H1 ;  /* 0x30000009ff147230 */ /* 0x000fc60000004100 */
[C---:B------:R-:W-:Y:S01]  /*8c20*/  FMUL.FTZ R29, R15.reuse, R26 ;  /* 0x0000001a0f1d7220 */ /* 0x040fe20000410000 */
[----:B------:R-:W-:Y:S01]  /*8c30*/  FMUL.FTZ R31, R15, R25 ;  /* 0x000000190f1f7220 */ /* 0x000fe20000410000 */
[----:B------:R-:W-:Y:S02]  /*8c40*/  HADD2.F32 R15, -RZ, R32.H0_H0 ;  /* 0x20000020ff0f7230 */ /* 0x000fe40000004100 */
[C---:B------:R-:W-:Y:S01]  /*8c50*/  FMUL.FTZ R28, R20.reuse, R27 ;  /* 0x0000001b141c7220 */ /* 0x040fe20000410000 */
[----:B------:R-:W-:Y:S02]  /*8c60*/  HADD2.F32 R9, -RZ, R8.H0_H0 ;  /* 0x20000008ff097230 */ /* 0x000fe40000004100 */
[----:B------:R-:W-:Y:S01]  /*8c70*/  FMUL.FTZ R30, R20, R15 ;  /* 0x0000000f141e7220 */ /* 0x000fe20000410000 */
[----:B------:R-:W-:Y:S02]  /*8c80*/  HADD2.F32 R21, -RZ, R10.H0_H0 ;  /* 0x2000000aff157230 */ /* 0x000fe40000004100 */
[----:B------:R-:W-:-:S02]  /*8c90*/  HADD2.F32 R20, -RZ, R55.H0_H0 ;  /* 0x20000037ff147230 */ /* 0x000fc40000004100 */
[--C-:B------:R-:W-:Y:S02]  /*8ca0*/  HADD2.F32 R24, -RZ, R11.reuse.H0_H0 ;  /* 0x2000000bff187230 */ /* 0x100fe40000004100 */
[----:B------:R-:W-:Y:S02]  /*8cb0*/  HADD2.F32 R11, -RZ, R11.H1_H1 ;  /* 0x3000000bff0b7230 */ /* 0x000fe40000004100 */
[----:B------:R-:W-:Y:S02]  /*8cc0*/  HADD2.F32 R8, -RZ, R8.H1_H1 ;  /* 0x30000008ff087230 */ /* 0x000fe40000004100 */
[----:B------:R-:W-:Y:S01]  /*8cd0*/  HADD2.F32 R10, -RZ, R10.H1_H1 ;  /* 0x3000000aff0a7230 */ /* 0x000fe20000004100 */
[----:B---3--:R-:W0:Y:S02]  /*8ce0*/  LDS.128 R4, [R41+0x18400] ;  /* 0x0184000029047984 */ /* 0x008e240000000c00 */
[--C-:B0-----:R-:W-:Y:S02]  /*8cf0*/  HADD2.F32 R12, -RZ, R5.reuse.H0_H0 ;  /* 0x20000005ff0c7230 */ /* 0x101fe40000004100 */
[----:B------:R-:W-:-:S03]  /*8d00*/  HADD2.F32 R5, -RZ, R5.H1_H1 ;  /* 0x30000005ff057230 */ /* 0x000fc60000004100 */
[C---:B------:R-:W-:Y:S01]  /*8d10*/  FFMA.FTZ R29, R12.reuse, R25, -R29 ;  /* 0x000000190c1d7223 */ /* 0x040fe2000001081d */
[----:B------:R-:W-:Y:S02]  /*8d20*/  HADD2.F32 R25, -RZ, R54.H0_H0 ;  /* 0x20000036ff197230 */ /* 0x000fe40000004100 */
[----:B------:R-:W-:Y:S01]  /*8d30*/  FFMA.FTZ R31, R12, R26, R31 ;  /* 0x0000001a0c1f7223 */ /* 0x000fe2000001001f */
[----:B------:R-:W-:Y:S02]  /*8d40*/  HADD2.F32 R12, -RZ, R56.H0_H0 ;  /* 0x20000038ff0c7230 */ /* 0x000fe40000004100 */
[----:B------:R-:W-:Y:S01]  /*8d50*/  FFMA.FTZ R28, R5, R15, -R28 ;  /* 0x0000000f051c7223 */ /* 0x000fe2000001081c */
[----:B------:R-:W-:Y:S02]  /*8d60*/  HADD2.F32 R0, -RZ, R4.H0_H0 ;  /* 0x20000004ff007230 */ /* 0x000fe40000004100 */
[C---:B------:R-:W-:Y:S01]  /*8d70*/  FMUL.FTZ R15, R9.reuse, R25 ;  /* 0x00000019090f7220 */ /* 0x040fe20000410000 */
[----:B------:R-:W-:-:S03]  /*8d80*/  FMUL.FTZ R26, R9, R12 ;  /* 0x0000000c091a7220 */ /* 0x000fc60000410000 */
[C---:B------:R-:W-:Y:S01]  /*8d90*/  FFMA.FTZ R15, R0.reuse, R12, -R15 ;  /* 0x0000000c000f7223 */ /* 0x040fe2000001080f */
[----:B------:R-:W-:Y:S02]  /*8da0*/  HADD2.F32 R12, -RZ, R40.H0_H0 ;  /* 0x20000028ff0c7230 */ /* 0x000fe40000004100 */
[----:B------:R-:W-:Y:S01]  /*8db0*/  FFMA.FTZ R30, R5, R27, R30 ;  /* 0x0000001b051e7223 */ /* 0x000fe2000001001e */
[----:B------:R-:W-:Y:S02]  /*8dc0*/  HADD2.F32 R13, -RZ, R6.H0_H0 ;  /* 0x20000006ff0d7230 */ /* 0x000fe40000004100 */
[----:B------:R-:W-:Y:S01]  /*8dd0*/  FFMA.FTZ R26, R0, R25, R26 ;  /* 0x00000019001a7223 */ /* 0x000fe2000001001a */
[----:B------:R-:W-:Y:S02]  /*8de0*/  HADD2.F32 R9, -RZ, R55.H1_H1 ;  /* 0x30000037ff097230 */ /* 0x000fe40000004100 */
[----:B------:R-:W-:Y:S01]  /*8df0*/  FMUL.FTZ R0, R21, R20 ;  /* 0x0000001415007220 */ /* 0x000fe20000410000 */
[----:B------:R-:W-:-:S02]  /*8e00*/  HADD2.F32 R5, -RZ, R40.H1_H1 ;  /* 0x30000028ff057230 */ /* 0x000fc40000004100 */
[-C--:B------:R-:W-:Y:S01]  /*8e10*/  FMUL.FTZ R32, R21, R12.reuse ;  /* 0x0000000c15207220 */ /* 0x080fe20000410000 */
[----:B------:R-:W-:Y:S02]  /*8e20*/  HADD2.F32 R14, -RZ, R7.H0_H0 ;  /* 0x20000007ff0e7230 */ /* 0x000fe40000004100 */
[C---:B------:R-:W-:Y:S01]  /*8e30*/  FFMA.FTZ R25, R13.reuse, R12, -R0 ;  /* 0x0000000c0d197223 */ /* 0x040fe20000010800 */
[C---:B------:R-:W-:Y:S01]  /*8e40*/  FMUL.FTZ R21, R24.reuse, R9 ;  /* 0x0000000918157220 */ /* 0x040fe20000410000 */
[----:B------:R-:W-:Y:S02]  /*8e50*/  HADD2.F32 R12, -RZ, R33.H0_H0 ;  /* 0x20000021ff0c7230 */ /* 0x000fe40000004100 */
[-C--:B------:R-:W-:Y:S01]  /*8e60*/  FMUL.FTZ R24, R24, R5.reuse ;  /* 0x0000000518187220 */ /* 0x080fe20000410000 */
[----:B------:R-:W-:Y:S02]  /*8e70*/  HADD2.F32 R0, -RZ, R34.H0_H0 ;  /* 0x20000022ff007230 */ /* 0x000fe40000004100 */
[----:B------:R-:W-:Y:S01]  /*8e80*/  FFMA.FTZ R32, R13, R20, R32 ;  /* 0x000000140d207223 */ /* 0x000fe20000010020 */
[C---:B------:R-:W-:Y:S01]  /*8e90*/  FFMA.FTZ R20, R14.reuse, R5, -R21 ;  /* 0x000000050e147223 */ /* 0x040fe20000010815 */
[----:B------:R-:W-:Y:S01]  /*8ea0*/  FFMA.FTZ R24, R14, R9, R24 ;  /* 0x000000090e187223 */ /* 0x000fe20000010018 */
[----:B------:R-:W-:-:S02]  /*8eb0*/  HADD2.F32 R7, -RZ, R7.H1_H1 ;  /* 0x30000007ff077230 */ /* 0x000fc40000004100 */
[C---:B------:R-:W-:Y:S01]  /*8ec0*/  FMUL.FTZ R34, R11.reuse, R12 ;  /* 0x0000000c0b227220 */ /* 0x040fe20000410000 */
[-C--:B------:R-:W-:Y:S01]  /*8ed0*/  FMUL.FTZ R14, R11, R0.reuse ;  /* 0x000000000b0e7220 */ /* 0x080fe20000410000 */
[----:B------:R-:W-:Y:S02]  /*8ee0*/  HADD2.F32 R11, -RZ, R37.H0_H0 ;  /* 0x20000025ff0b7230 */ /* 0x000fe40000004100 */
[----:B------:R-:W-:Y:S02]  /*8ef0*/  HADD2.F32 R13, -RZ, R35.H0_H0 ;  /* 0x20000023ff0d7230 */ /* 0x000fe40000004100 */
[----:B------:R-:W-:Y:S02]  /*8f00*/  HADD2.F32 R5, -RZ, R39.H0_H0 ;  /* 0x20000027ff057230 */ /* 0x000fe40000004100 */
[----:B------:R-:W-:Y:S02]  /*8f10*/  HADD2.F32 R9, -RZ, R38.H0_H0 ;  /* 0x20000026ff097230 */ /* 0x000fe40000004100 */
[----:B------:R-:W-:Y:S01]  /*8f20*/  FFMA.FTZ R33, R7, R0, -R34 ;  /* 0x0000000007217223 */ /* 0x000fe20000010822 */
[----:B------:R-:W-:-:S02]  /*8f30*/  HADD2.F32 R4, -RZ, R4.H1_H1 ;  /* 0x30000004ff047230 */ /* 0x000fc40000004100 */
[----:B------:R-:W-:Y:S01]  /*8f40*/  FFMA.FTZ R35, R7, R12, R14 ;  /* 0x0000000c07237223 */ /* 0x000fe2000001000e */
[----:B------:R-:W-:Y:S02]  /*8f50*/  HADD2.F32 R6, -RZ, R6.H1_H1 ;  /* 0x30000006ff067230 */ /* 0x000fe40000004100 */
        /* <DEDUP_REMOVED lines=18> */
.L_x_2759:
[----:B------:R-:W-:Y:S05]  /*9080*/  BSYNC B0 ;  /* 0x0000000000007941 */ /* 0x000fea0003800000 */
.L_x_2745:
[----:B------:R-:W-:Y:S01]  /*9090*/  @!PT LDS RZ, [RZ] ;  /* 0x00000000fffff984 */ /* 0x000fe20000000800 */
[----:B------:R-:W-:Y:S01]  /*90a0*/  @!PT LDS RZ, [RZ] ;  /* 0x00000000fffff984 */ /* 0x000fe20000000800 */
[----:B------:R-:W-:Y:S01]  /*90b0*/  @!PT LDS RZ, [RZ] ;  /* 0x00000000fffff984 */ /* 0x000fe20000000800 */
[----:B------:R-:W-:Y:S01]  /*90c0*/  @!PT LDS RZ, [RZ] ;  /* 0x00000000fffff984 */ /* 0x000fe20000000800 */
[----:B------:R5:W-:Y:S06]  /*90d0*/  MEMBAR.ALL.CTA ;  /* 0x0000000000007992 */ /* 0x000bec0000008000 */
[----:B-----5:R-:W5:Y:S01]  /*90e0*/  FENCE.VIEW.ASYNC.S ;  /* 0x00000000000073c6 */ /* 0x020f620000000000 */
[----:B------:R-:W-:Y:S05]  /*90f0*/  WARPSYNC.ALL ;  /* 0x0000000000007948 */ /* 0x000fea0003800000 */
[----:B-----5:R-:W-:Y:S06]  /*9100*/  BAR.SYNC.DEFER_BLOCKING 0xd, 0x100 ;  /* 0x0344000000007b1d */ /* 0x020fec0000010000 */
.L_x_2742:
[----:B-12---:R-:W1:Y:S01]  /*9110*/  S2R R0, SR_TID.X ;  /* 0x0000000000007919 */ /* 0x006e620000002100 */
[----:B------:R-:W-:Y:S01]  /*9120*/  ISETP.NE.AND P0, PT, R203, 0x3, PT ;  /* 0x00000003cb00780c */ /* 0x000fe20003f05270 */
[----:B------:R-:W-:Y:S05]  /*9130*/  WARPSYNC.ALL ;  /* 0x0000000000007948 */ /* 0x000fea0003800000 */
[----:B-1----:R-:W-:-:S05]  /*9140*/  SHF.R.U32.HI R0, RZ, 0x7, R0 ;  /* 0x00000007ff007819 */ /* 0x002fca0000011600 */
[----:B------:R-:W-:-:S05]  /*9150*/  VIADD R179, R0, 0x8 ;  /* 0x0000000800b37836 */ /* 0x000fca0000000000 */
[----:B------:R1:W-:Y:S06]  /*9160*/  BAR.SYNC.DEFER_BLOCKING R179, 0x100 ;  /* 0x000400b30000751d */ /* 0x0003ec0000010000 */
[----:B------:R-:W-:Y:S05]  /*9170*/  @!P0 BRA `(.L_x_2769) ;  /* 0x0000000000048947 */ /* 0x000fea0003800000 */
[----:B------:R-:W-:Y:S01]  /*9180*/  BPT.TRAP 0x1 ;  /* 0x000000040000795c */ /* 0x000fe20000300000 */
.L_x_2769:
[----:B---3--:R-:W-:Y:S01]  /*9190*/  IMAD R6, R2, 0x8, R16 ;  /* 0x0000000802067824 */ /* 0x008fe200078e0210 */
[----:B------:R-:W-:-:S04]  /*91a0*/  SHF.L.U32 R21, R19, 0x1f, RZ ;  /* 0x0000001f13157819 */ /* 0x000fc800000006ff */
[----:B------:R2:W3:Y:S01]  /*91b0*/  SYNCS.PHASECHK.TRANS64.TRYWAIT P2, [R6+URZ+0x22830], R21 ;  /* 0x02283015060075a7 */ /* 0x0004e2000804017f */
[----:B------:R-:W-:Y:S05]  /*91c0*/  @!P0 BRA `(.L_x_2770) ;  /* 0x0000000000048947 */ /* 0x000fea0003800000 */
[----:B------:R-:W-:Y:S01]  /*91d0*/  BPT.TRAP 0x1 ;  /* 0x000000040000795c */ /* 0x000fe20000300000 */
.L_x_2770:
[----:B0-----:R-:W0:Y:S01]  /*91e0*/  S2R R3, SR_TID.X ;  /* 0x0000000000037919 */ /* 0x001e220000002100 */
[----:B------:R-:W-:-:S05]  /*91f0*/  VIADD R0, R16, 0x1c400 ;  /* 0x0001c40010007836 */ /* 0x000fca0000000000 */
[----:B------:R-:W-:-:S04]  /*9200*/  SHF.R.U32.HI R0, RZ, 0x4, R0 ;  /* 0x00000004ff007819 */ /* 0x000fc80000011600 */
[----:B------:R-:W-:Y:S02]  /*9210*/  LOP3.LUT R0, R0, 0x3fff, RZ, 0xc0, !PT ;  /* 0x00003fff00007812 */ /* 0x000fe400078ec0ff */
[----:B0-----:R-:W-:-:S04]  /*9220*/  LOP3.LUT R3, R3, 0x7f, RZ, 0xc0, !PT ;  /* 0x0000007f03037812 */ /* 0x001fc800078ec0ff */
[----:B------:R-:W-:Y:S01]  /*9230*/  ISETP.NE.AND P1, PT, R3, RZ, PT ;  /* 0x000000ff0300720c */ /* 0x000fe20003f25270 */
[----:B---3--:R-:W-:-:S12]  /*9240*/  @P2 BRA `(.L_x_2771) ;  /* 0x0000000000082947 */ /* 0x008fd80003800000 */
[----:B------:R-:W0:Y:S02]  /*9250*/  SYNCS.PHASECHK.TRANS64.TRYWAIT P2, [R6+URZ+0x22830], R21 ;  /* 0x02283015060075a7 */ /* 0x000e24000804017f */
[----:B0-----:R-:W-:Y:S05]  /*9260*/  @!P2 BRA `(.L_x_2772) ;  /* 0x0000018800aca947 */ /* 0x001fea0003800000 */
.L_x_2771:
[----:B------:R-:W-:Y:S05]  /*9270*/  WARPSYNC.ALL ;  /* 0x0000000000007948 */ /* 0x000fea0003800000 */
[----:B------:R-:W-:-:S05]  /*9280*/  LOP3.LUT R207, R0, 0x10000, RZ, 0xfc, !PT ;  /* 0x0001000000cf7812 */ /* 0x000fca00078efcff */
[----:B------:R-:W-:Y:S01]  /*9290*/  IMAD R8, R2, 0x300, R207 ;  /* 0x0000030002087824 */ /* 0x000fe200078e02cf */
[----:B------:R-:W-:Y:S01]  /*92a0*/  LOP3.LUT R4, R36, 0x10000, RZ, 0xfc, !PT ;  /* 0x0001000024047812 */ /* 0x000fe200078efcff */
[----:B------:R-:W-:Y:S01]  /*92b0*/  IMAD.MOV.U32 R9, RZ, RZ, 0x40000040 ;  /* 0x40000040ff097424 */ /* 0x000fe200078e00ff */
[----:B------:R-:W3:Y:S01]  /*92c0*/  LDL.LU R76, [R1] ;  /* 0x00000000014c7983 */ /* 0x000ee20000300800 */
[----:B------:R-:W-:Y:S01]  /*92d0*/  IMAD.MOV.U32 R5, RZ, RZ, 0x40000040 ;  /* 0x40000040ff057424 */ /* 0x000fe200078e00ff */
[C---:B------:R-:W-:Y:S01]  /*92e0*/  R2UR UR6, R8.reuse ;  /* 0x00000000080672ca */ /* 0x040fe200000e0000 */
[----:B-----5:R-:W-:Y:S01]  /*92f0*/  WARPGROUP.ARRIVE ;  /* 0x00000000000079c5 */ /* 0x020fe20000000000 */
[----:B------:R-:W-:Y:S01]  /*9300*/  R2UR UR7, R9 ;  /* 0x00000000090772ca */ /* 0x000fe200000e0000 */
[----:B------:R-:W-:Y:S01]  /*9310*/  VIADD R10, R8, 0x2 ;  /* 0x00000002080a7836 */ /* 0x000fe20000000000 */
[C---:B------:R-:W-:Y:S01]  /*9320*/  R2UR UR4, R4.reuse ;  /* 0x00000000040472ca */ /* 0x040fe200000e0000 */
[----:B----4-:R-:W-:Y:S01]  /*9330*/  VIADD R14, R4, 0x2 ;  /* 0x00000002040e7836 */ /* 0x010fe20000000000 */
[----:B------:R-:W-:Y:S01]  /*9340*/  R2UR UR5, R5 ;  /* 0x00000000050572ca */ /* 0x000fe200000e0000 */
[----:B------:R-:W-:Y:S01]  /*9350*/  IMAD.MOV.U32 R11, RZ, RZ, 0x40000040 ;  /* 0x40000040ff0b7424 */ /* 0x000fe200078e00ff */
[----:B------:R-:W4:Y:S01]  /*9360*/  LDC R20, c[0x0][0x448] ;  /* 0x00011200ff147b82 */ /* 0x000f220000000800 */
[----:B------:R-:W-:Y:S01]  /*9370*/  IMAD.MOV.U32 R15, RZ, RZ, 0x40000040 ;  /* 0x40000040ff0f7424 */ /* 0x000fe200078e00ff */
[----:B------:R-:W0:Y:S01]  /*9380*/  S2R R77, SR_TID.X ;  /* 0x00000000004d7919 */ /* 0x000e220000002100 */
[----:B------:R-:W-:Y:S01]  /*9390*/  VIADD R12, R8, 0x4 ;  /* 0x00000004080c7836 */ /* 0x000fe20000000000 */
[----:B------:R-:W-:Y:S01]  /*93a0*/  ULDC UR53, c[0x0][0x9dc] ;  /* 0x0002770000357ab9 */ /* 0x000fe20000000800 */
[----:B------:R-:W-:Y:S01]  /*93b0*/  IMAD.MOV.U32 R13, RZ, RZ, 0x40000040 ;  /* 0x40000040ff0d7424 */ /* 0x000fe200078e00ff */
[----:B------:R-:W-:Y:S01]  /*93c0*/  ULOP3.LUT UR53, URZ, UR53, URZ, 0x33, !UPT ;  /* 0x000000353f357292 */ /* 0x000fe2000f8e333f */
[----:B------:R-:W-:Y:S01]  /*93d0*/  IMAD.MOV.U32 R9, RZ, RZ, 0x40000040 ;  /* 0x40000040ff097424 */ /* 0x000fe200078e00ff */
[----:B------:R-:W1:Y:S03]  /*93e0*/  LDC.64 R176, c[0x0][0x9e0] ;  /* 0x00027800ffb07b82 */ /* 0x000e660000000a00 */
[----:B------:R-:W-:Y:S01]  /*93f0*/  HGMMA.64x96x16.F32 R24, gdesc[UR4], RZ, !UPT, gsb0 ;  /* 0x01600000041879f0 */ /* 0x000fe2000c0008ff */
[----:B------:R-:W-:Y:S01]  /*9400*/  R2UR UR6, R10 ;  /* 0x000000000a0672ca */ /* 0x000fe200000e0000 */
[----:B------:R-:W-:Y:S01]  /*9410*/  VIADD R10, R4, 0x4 ;  /* 0x00000004040a7836 */ /* 0x000fe20000000000 */
[----:B------:R-:W-:Y:S01]  /*9420*/  R2UR UR7, R11 ;  /* 0x000000000b0772ca */ /* 0x000fe200000e0000 */
[----:B------:R-:W-:Y:S01]  /*9430*/  IMAD.MOV.U32 R11, RZ, RZ, 0x40000040 ;  /* 0x40000040ff0b7424 */ /* 0x000fe200078e00ff */
[----:B------:R-:W-:-:S02]  /*9440*/  R2UR UR4, R14 ;  /* 0x000000000e0472ca */ /* 0x000fc400000e0000 */
[----:B------:R-:W-:Y:S02]  /*9450*/  R2UR UR5, R15 ;  /* 0x000000000f0572ca */ /* 0x000fe400000e0000 */
[----:B----4-:R-:W-:Y:S02]  /*9460*/  ISETP.NE.AND P2, PT, R20, 0x1, PT ;  /* 0x000000011400780c */ /* 0x010fe40003f45270 */
[----:B0-----:R-:W-:Y:S01]  /*9470*/  SHF.R.U32.HI R77, RZ, 0x7, R77 ;  /* 0x00000007ff4d7819 */ /* 0x001fe2000001164d */
[----:B------:R-:W-:Y:S02]  /*9480*/  WARPGROUP.DEPBAR.LE gsb0, 0x0 ;  /* 0x00008000000079c5 */ /* 0x000fe40000010000 */
[----:B------:R-:W-:-:S06]  /*9490*/  WARPGROUP.ARRIVE ;  /* 0x00000000000079c5 */ /* 0x000fcc0000000000 */
[----:B------:R-:W-:Y:S01]  /*94a0*/  HGMMA.64x96x16.F32 R24, gdesc[UR4], R24, gsb0 ;  /* 0x01600000041879f0 */ /* 0x000fe20008000818 */
[----:B------:R-:W-:Y:S01]  /*94b0*/  R2UR UR6, R12 ;  /* 0x000000000c0672ca */ /* 0x000fe200000e0000 */
[----:B------:R-:W-:Y:S01]  /*94c0*/  VIADD R12, R8, 0x6 ;  /* 0x00000006080c7836 */ /* 0x000fe20000000000 */
[----:B------:R-:W-:Y:S01]  /*94d0*/  R2UR UR7, R13 ;  /* 0x000000000d0772ca */ /* 0x000fe200000e0000 */
[----:B------:R-:W-:Y:S01]  /*94e0*/  VIADD R8, R4, 0x6 ;  /* 0x0000000604087836 */ /* 0x000fe20000000000 */
[----:B------:R-:W-:Y:S01]  /*94f0*/  R2UR UR4, R10 ;  /* 0x000000000a0472ca */ /* 0x000fe200000e0000 */
[----:B------:R-:W-:Y:S01]  /*9500*/  IMAD.MOV.U32 R13, RZ, RZ, 0x40000040 ;  /* 0x40000040ff0d7424 */ /* 0x000fe200078e00ff */
        /* <DEDUP_REMOVED lines=8> */
[----:B---3--:R-:W-:-:S04]  /*9590*/  LOP3.LUT R76, R76, 0xffdfffff, RZ, 0xc0, !PT ;  /* 0xffdfffff4c4c7812 */ /* 0x008fc800078ec0ff */
[----:B------:R-:W-:-:S04]  /*95a0*/  @P2 LOP3.LUT R76, R76, 0x200000, RZ, 0xfc, !PT ;  /* 0x002000004c4c2812 */ /* 0x000fc800078efcff */
[----:B------:R-:W-:Y:S01]  /*95b0*/  LOP3.LUT R76, R76, 0xffefffff, RZ, 0xc0, !PT ;  /* 0xffefffff4c4c7812 */ /* 0x000fe200078ec0ff */
        /* <DEDUP_REMOVED lines=8> */
[----:B------:R-:W0:Y:S01]  /*9640*/  @P2 LDC R31, c[0x0][0x450] ;  /* 0x00011400ff1f2b82 */ /* 0x000e220000000800 */
[----:B------:R3:W4:Y:S01]  /*9650*/  MUFU.TANH R75, R29 ;  /* 0x0000001d004b7308 */ /* 0x0007220000002400 */
[----:B------:R-:W-:Y:S01]  /*9660*/  FMUL.FTZ R7, R30, UR4 ;  /* 0x000000041e077c20 */ /* 0x000fe20008410000 */
[----:B------:R-:W-:Y:S01]  /*9670*/  FMUL.FTZ R30, R35, UR4 ;  /* 0x00000004231e7c20 */ /* 0x000fe20008410000 */
[----:B------:R-:W-:Y:S01]  /*9680*/  FMUL.FTZ R48, R48, UR4 ;  /* 0x0000000430307c20 */ /* 0x000fe20008410000 */
[----:B------:R-:W-:Y:S01]  /*9690*/  FMUL.FTZ R66, R66, UR4 ;  /* 0x0000000442427c20 */ /* 0x000fe20008410000 */
[----:B------:R-:W-:Y:S01]  /*96a0*/  FMUL.FTZ R28, R28, UR4 ;  /* 0x000000041c1c7c20 */ /* 0x000fe20008410000 */
[----:B------:R-:W-:Y:S01]  /*96b0*/  FMUL.FTZ R32, R32, UR4 ;  /* 0x0000000420207c20 */ /* 0x000fe20008410000 */
[----:B------:R-:W-:Y:S01]  /*96c0*/  FMUL.FTZ R36, R36, UR4 ;  /* 0x0000000424247c20 */ /* 0x000fe20008410000 */
[----:B------:R2:W0:Y:S01]  /*96d0*/  MUFU.TANH R80, R12 ;  /* 0x0000000c00507308 */ /* 0x0004220000002400 */
[----:B---3--:R-:W3:Y:S01]  /*96e0*/  @P2 LDC R29, c[0x0][0x44c] ;  /* 0x00011300ff1d2b82 */ /* 0x008ee20000000800 */
[----:B------:R-:W-:Y:S01]  /*96f0*/  FMUL.FTZ R40, R40, UR4 ;  /* 0x0000000428287c20 */ /* 0x000fe20008410000 */
[----:B------:R-:W-:Y:S01]  /*9700*/  FMUL.FTZ R25, R25, UR4 ;  /* 0x0000000419197c20 */ /* 0x000fe20008410000 */
[----:B------:R-:W-:Y:S01]  /*9710*/  FMUL.FTZ R33, R33, UR4 ;  /* 0x0000000421217c20 */ /* 0x000fe20008410000 */
[----:B------:R-:W-:Y:S01]  /*9720*/  FMUL.FTZ R73, R24, UR4 ;  /* 0x0000000418497c20 */ /* 0x000fe20008410000 */
[----:B------:R-:W-:-:S02]  /*9730*/  IMAD R24, R178, -0x60, R201 ;  /* 0xffffffa0b2187824 */ /* 0x000fc400078e02c9 */
[----:B------:R-:W-:Y:S01]  /*9740*/  FMUL.FTZ R3, R27, UR4 ;  /* 0x000000041b037c20 */ /* 0x000fe20008410000 */
[----:B------:R1:W0:Y:S01]  /*9750*/  MUFU.TANH R84, R48 ;  /* 0x0000003000547308 */ /* 0x0002220000002400 */
[----:B--2---:R-:W-:Y:S02]  /*9760*/  IMAD.IADD R12, R211, 0x1, R206 ;  /* 0x00000001d30c7824 */ /* 0x004fe400078e02ce */
[----:B------:R-:W-:Y:S01]  /*9770*/  FMUL.FTZ R0, R26, UR4 ;  /* 0x000000041a007c20 */ /* 0x000fe20008410000 */
[----:B------:R-:W-:Y:S01]  /*9780*/  FMUL.FTZ R37, R37, UR4 ;  /* 0x0000000425257c20 */ /* 0x000fe20008410000 */
[----:B------:R-:W-:Y:S01]  /*9790*/  FMUL.FTZ R41, R41, UR4 ;  /* 0x0000000429297c20 */ /* 0x000fe20008410000 */
[----:B------:R-:W-:Y:S02]  /*97a0*/  IMAD.MOV.U32 R35, RZ, RZ, R12 ;  /* 0x000000ffff237224 */ /* 0x000fe400078e000c */
[----:B------:R-:W-:Y:S01]  /*97b0*/  FMUL.FTZ R44, R44, UR4 ;  /* 0x000000042c2c7c20 */ /* 0x000fe20008410000 */
[----:B------:R-:W-:Y:S01]  /*97c0*/  FMUL.FTZ R45, R45, UR4 ;  /* 0x000000042d2d7c20 */ /* 0x000fe20008410000 */
[----:B------:R2:W0:Y:S01]  /*97d0*/  MUFU.TANH R74, R28 ;  /* 0x0000001c004a7308 */ /* 0x0004220000002400 */
[----:B-1----:R-:W-:Y:S01]  /*97e0*/  FMUL.FTZ R48, R54, UR4 ;  /* 0x0000000436307c20 */ /* 0x002fe20008410000 */
[----:B------:R-:W-:Y:S01]  /*97f0*/  FMUL.FTZ R49, R49, UR4 ;  /* 0x0000000431317c20 */ /* 0x000fe20008410000 */
[----:B------:R-:W-:Y:S01]  /*9800*/  FMUL.FTZ R27, R50, UR4 ;  /* 0x00000004321b7c20 */ /* 0x000fe20008410000 */
[----:B------:R-:W-:Y:S01]  /*9810*/  FMUL.FTZ R53, R53, UR4 ;  /* 0x0000000435357c20 */ /* 0x000fe20008410000 */
[----:B------:R-:W-:Y:S01]  /*9820*/  FMUL.FTZ R52, R55, UR4 ;  /* 0x0000000437347c20 */ /* 0x000fe20008410000 */
[----:B------:R-:W-:Y:S01]  /*9830*/  FMUL.FTZ R56, R56, UR4 ;  /* 0x0000000438387c20 */ /* 0x000fe20008410000 */
[----:B------:R-:W-:Y:S01]  /*9840*/  FMUL.FTZ R57, R57, UR4 ;  /* 0x0000000439397c20 */ /* 0x000fe20008410000 */
[----:B------:R1:W0:Y:S01]  /*9850*/  MUFU.TANH R54, R66 ;  /* 0x0000004200367308 */ /* 0x0002220000002400 */
[----:B---3--:R-:W-:-:S04]  /*9860*/  @P2 IMAD.HI.U32 R20, R12, R29, RZ ;  /* 0x0000001d0c142227 */ /* 0x008fc800078e00ff */
[----:B--2---:R-:W-:Y:S01]  /*9870*/  FMUL.FTZ R28, R34, UR4 ;  /* 0x00000004221c7c20 */ /* 0x004fe20008410000 */
[----:B------:R-:W-:Y:S01]  /*9880*/  FMUL.FTZ R34, R39, UR4 ;  /* 0x0000000427227c20 */ /* 0x000fe20008410000 */
[----:B------:R-:W-:Y:S01]  /*9890*/  FMUL.FTZ R58, R58, UR4 ;  /* 0x000000043a3a7c20 */ /* 0x000fe20008410000 */
[----:B------:R-:W-:Y:S01]  /*98a0*/  FMUL.FTZ R59, R59, UR4 ;  /* 0x000000043b3b7c20 */ /* 0x000fe20008410000 */
[----:B0-----:R-:W-:Y:S01]  /*98b0*/  @P2 SHF.R.U32.HI R35, RZ, R31, R20 ;  /* 0x0000001fff232219 */ /* 0x001fe20000011614 */
[----:B------:R-:W-:Y:S01]  /*98c0*/  FMUL.FTZ R60, R60, UR4 ;  /* 0x000000043c3c7c20 */ /* 0x000fe20008410000 */
[----:B------:R-:W-:Y:S01]  /*98d0*/  ISETP.GE.AND P2, PT, R177, 0x1, PT ;  /* 0x00000001b100780c */ /* 0x000fe20003f46270 */
[----:B------:R0:W2:Y:S01]  /*98e0*/  MUFU.TANH R100, R32 ;  /* 0x0000002000647308 */ /* 0x0000a20000002400 */
[----:B------:R-:W-:Y:S01]  /*98f0*/  FMUL.FTZ R61, R61, UR4 ;  /* 0x000000043d3d7c20 */ /* 0x000fe20008410000 */
[----:B-1----:R-:W1:Y:S01]  /*9900*/  SHFL.IDX PT, R66, R35, RZ, 0x1c1f ;  /* 0x001c1fff23427589 */ /* 0x002e6200000e0000 */
[----:B------:R-:W-:Y:S01]  /*9910*/  FMUL.FTZ R64, R64, UR4 ;  /* 0x0000000440407c20 */ /* 0x000fe20008410000 */
[----:B------:R-:W-:Y:S01]  /*9920*/  FMUL.FTZ R65, R65, UR4 ;  /* 0x0000000441417c20 */ /* 0x000fe20008410000 */
[----:B------:R-:W-:Y:S01]  /*9930*/  FMUL.FTZ R68, R68, UR4 ;  /* 0x0000000444447c20 */ /* 0x000fe20008410000 */
[----:B------:R-:W-:Y:S01]  /*9940*/  FMUL.FTZ R69, R69, UR4 ;  /* 0x0000000445457c20 */ /* 0x000fe20008410000 */
[----:B------:R-:W-:Y:S01]  /*9950*/  FMUL.FTZ R31, R70, UR4 ;  /* 0x00000004461f7c20 */ /* 0x000fe20008410000 */
[----:B------:R3:W1:Y:S01]  /*9960*/  MUFU.TANH R96, R36 ;  /* 0x0000002400607308 */ /* 0x0006620000002400 */
[----:B0-----:R-:W-:Y:S01]  /*9970*/  FMUL.FTZ R32, R38, UR4 ;  /* 0x0000000426207c20 */ /* 0x001fe20008410000 */
[----:B------:R-:W-:Y:S01]  /*9980*/  FMUL.FTZ R38, R43, UR4 ;  /* 0x000000042b267c20 */ /* 0x000fe20008410000 */
[----:B------:R-:W-:Y:S01]  /*9990*/  VIADD R29, R24, 0x61 ;  /* 0x00000061181d7836 */ /* 0x000fe20000000000 */
[----:B------:R-:W-:Y:S01]  /*99a0*/  @P2 LOP3.LUT R76, R76, 0x100000, RZ, 0xfc, !PT ;  /* 0x001000004c4c2812 */ /* 0x000fe200078efcff */
[----:B------:R-:W-:Y:S01]  /*99b0*/  FMUL.FTZ R63, R63, UR4 ;  /* 0x000000043f3f7c20 */ /* 0x000fe20008410000 */
[----:B------:R-:W-:Y:S01]  /*99c0*/  @!P1 VIADD R12, R6, 0x22840 ;  /* 0x00022840060c9836 */ /* 0x000fe20000000000 */
[----:B------:R-:W-:Y:S01]  /*99d0*/  IADD3 R20, -R77, 0xb, RZ ;  /* 0x0000000b4d147810 */ /* 0x000fe20007ffe1ff */
[----:B------:R0:W1:Y:S01]  /*99e0*/  MUFU.TANH R92, R40 ;  /* 0x00000028005c7308 */ /* 0x0000620000002400 */
[----:B------:R1:W-:Y:S01]  /*99f0*/  STL [R1], R76 ;  /* 0x0000004c01007387 */ /* 0x0003e20000100800 */
[----:B---3--:R-:W-:Y:S01]  /*9a00*/  FMUL.FTZ R36, R42, UR4 ;  /* 0x000000042a247c20 */ /* 0x008fe20008410000 */
[----:B------:R-:W-:Y:S01]  /*9a10*/  FMUL.FTZ R42, R47, UR4 ;  /* 0x000000042f2a7c20 */ /* 0x000fe20008410000 */
[----:B------:R-:W-:Y:S01]  /*9a20*/  IMAD.MOV.U32 R39, RZ, RZ, -0x60 ;  /* 0xffffffa0ff277424 */ /* 0x000fe200078e00ff */
[----:B------:R-:W-:Y:S01]  /*9a30*/  @!P1 PRMT R12, RZ, 0x654, R12 ;  /* 0x00000654ff0c9816 */ /* 0x000fe2000000000c */
[----:B------:R-:W-:Y:S01]  /*9a40*/  FMUL.FTZ R62, R62, UR4 ;  /* 0x000000043e3e7c20 */ /* 0x000fe20008410000 */
[----:B------:R3:W-:Y:S06]  /*9a50*/  BAR.ARV R20, 0x100 ;  /* 0x000400140000751d */ /* 0x0007ec0000002000 */
[----:B------:R4:W1:Y:S01]  /*9a60*/  MUFU.TANH R72, R25 ;  /* 0x0000001900487308 */ /* 0x0008620000002400 */
[----:B0-----:R-:W-:Y:S01]  /*9a70*/  FMUL.FTZ R40, R46, UR4 ;  /* 0x000000042e287c20 */ /* 0x001fe20008410000 */
[----:B------:R-:W-:Y:S01]  /*9a80*/  FMUL.FTZ R46, R51, UR4 ;  /* 0x00000004332e7c20 */ /* 0x000fe20008410000 */
[----:B------:R-:W-:Y:S01]  /*9a90*/  IMAD R51, R178, R39, 0x60 ;  /* 0x00000060b2337424 */ /* 0x000fe200078e0227 */
[----:B------:R3:W-:Y:S04]  /*9aa0*/  @!P1 SYNCS.ARRIVE.TRANS64.RED.A1T0 RZ, [R12+URZ], RZ ;  /* 0x000000ff0cff99a7 */ /* 0x0007e8000810043f */
[----:B------:R0:W1:Y:S01]  /*9ab0*/  MUFU.TANH R98, R33 ;  /* 0x0000002100627308 */ /* 0x0000620000002400 */
[----:B----4-:R-:W-:-:S07]  /*9ac0*/  FMUL.FTZ R25, R67, UR4 ;  /* 0x0000000443197c20 */ /* 0x010fce0008410000 */
[----:B------:R4:W1:Y:S01]  /*9ad0*/  MUFU.TANH R94, R37 ;  /* 0x00000025005e7308 */ /* 0x0008620000002400 */
[----:B0-----:R-:W-:-:S07]  /*9ae0*/  FMUL.FTZ R33, R71, UR4 ;  /* 0x0000000447217c20 */ /* 0x001fce0008410000 */
[----:B------:R-:W0:Y:S01]  /*9af0*/  MUFU.TANH R73, R73 ;  /* 0x0000004900497308 */ /* 0x000e220000002400 */
[----:B----4-:R-:W-:Y:S02]  /*9b00*/  IMAD R37, R202, -0x2, R29 ;  /* 0xfffffffeca257824 */ /* 0x010fe400078e021d */
[----:B------:R-:W-:Y:S02]  /*9b10*/  VIADD R29, R24, 0x60 ;  /* 0x00000060181d7836 */ /* 0x000fe40000000000 */
[----:B------:R-:W-:Y:S02]  /*9b20*/  IMAD.IADD R37, R37, 0x1, -R200 ;  /* 0x0000000125257824 */ /* 0x000fe400078e0ac8 */
[----:B------:R-:W-:Y:S01]  /*9b30*/  IMAD R102, R202, -0x2, R29 ;  /* 0xfffffffeca667824 */ /* 0x000fe200078e021d */
[----:B------:R-:W4:Y:S01]  /*9b40*/  MUFU.TANH R0, R0 ;  /* 0x0000000000007308 */ /* 0x000f220000002400 */
[C---:B------:R-:W-:Y:S01]  /*9b50*/  VIADD R47, R37.reuse, UR53 ;  /* 0x00000035252f7c36 */ /* 0x040fe20008000000 */
[----:B------:R-:W-:-:S03]  /*9b60*/  IADD3 R39, R37, R176, RZ ;  /* 0x000000b025277210 */ /* 0x000fc60007ffe0ff */
[----:B-1----:R-:W-:Y:S01]  /*9b70*/  IMAD.IADD R29, R47, 0x1, R66 ;  /* 0x000000012f1d7824 */ /* 0x002fe200078e0242 */
[----:B------:R-:W-:Y:S02]  /*9b80*/  VIADDMNMX R26, R66, R39, R102, PT ;  /* 0x00000027421a7246 */ /* 0x000fe40003800166 */
        /* <DEDUP_REMOVED lines=34> */
[----:B------:R2:W0:Y:S02]  /*9db0*/  MUFU.TANH R43, R62 ;  /* 0x0000003e002b7308 */ /* 0x0004240000002400 */
[----:B--2---:R-:W-:Y:S01]  /*9dc0*/  IMAD R62, R202, -0x2, R51 ;  /* 0xfffffffeca3e7824 */ /* 0x004fe200078e0233 */
[----:B-1-34-:R-:W-:Y:S06]  /*9dd0*/  @!P2 BRA `(.L_x_2773) ;  /* 0x00000000004ca947 */ /* 0x01afec0003800000 */
[----:B------:R-:W-:Y:S01]  /*9de0*/  IADD3 R12, -R200, R201, R66 ;  /* 0x000000c9c80c7210 */ /* 0x000fe20007ffe142 */
[----:B------:R-:W-:Y:S03]  /*9df0*/  BSSY B0, `(.L_x_2774) ;  /* 0x000000e000007945 */ /* 0x000fe60003800000 */
[----:B------:R-:W-:-:S13]  /*9e00*/  ISETP.GT.AND P2, PT, R12, -0x1, PT ;  /* 0xffffffff0c00780c */ /* 0x000fda0003f44270 */
[----:B------:R-:W-:Y:S05]  /*9e10*/  @P2 BRA `(.L_x_2775) ;  /* 0x00000000001c2947 */ /* 0x000fea0003800000 */
[----:B------:R-:W-:Y:S02]  /*9e20*/  ISETP.NE.AND P2, PT, R177, 0x1, PT ;  /* 0x00000001b100780c */ /* 0x000fe40003f45270 */
[----:B------:R-:W-:-:S11]  /*9e30*/  LOP3.LUT R37, RZ, R12, RZ, 0x33, !PT ;  /* 0x0000000cff257212 */ /* 0x000fd600078e33ff */
[----:B------:R-:W1:Y:S02]  /*9e40*/  @P2 LDC.64 R66, c[0x0][0x9e8] ;  /* 0x00027a00ff422b82 */ /* 0x000e640000000a00 */
[----:B-1----:R-:W-:-:S05]  /*9e50*/  @P2 IMAD.HI.U32 R12, R37, R66, RZ ;  /* 0x00000042250c2227 */ /* 0x002fca00078e00ff */
[----:B------:R-:W-:-:S04]  /*9e60*/  @P2 SHF.R.U32.HI R37, RZ, R67, R12 ;  /* 0x00000043ff252219 */ /* 0x000fc8000001160c */
[----:B------:R-:W-:Y:S01]  /*9e70*/  LOP3.LUT R12, RZ, R37, RZ, 0x33, !PT ;  /* 0x00000025ff0c7212 */ /* 0x000fe200078e33ff */
[----:B------:R-:W-:Y:S06]  /*9e80*/  BRA `(.L_x_2776) ;  /* 0x0000000000107947 */ /* 0x000fec0003800000 */
.L_x_2775:
[----:B------:R-:W-:-:S13]  /*9e90*/  ISETP.NE.AND P2, PT, R177, 0x1, PT ;  /* 0x00000001b100780c */ /* 0x000fda0003f45270 */
[----:B------:R-:W1:Y:S02]  /*9ea0*/  @P2 LDC.64 R66, c[0x0][0x9e8] ;  /* 0x00027a00ff422b82 */ /* 0x000e640000000a00 */
[----:B-1----:R-:W-:-:S05]  /*9eb0*/  @P2 IMAD.HI.U32 R24, R12, R66, RZ ;  /* 0x000000420c182227 */ /* 0x002fca00078e00ff */
[----:B------:R-:W-:-:S07]  /*9ec0*/  @P2 SHF.R.U32.HI R12, RZ, R67, R24 ;  /* 0x00000043ff0c2219 */ /* 0x000fce0000011618 */
.L_x_2776:
[----:B------:R-:W-:Y:S05]  /*9ed0*/  BSYNC B0 ;  /* 0x0000000000007941 */ /* 0x000fea0003800000 */
.L_x_2774:
[----:B------:R-:W-:-:S05]  /*9ee0*/  IMAD R12, R12, R177, R62 ;  /* 0x000000b10c0c7224 */ /* 0x000fca00078e023e */
[----:B------:R-:W-:Y:S02]  /*9ef0*/  VIMNMX R29, R29, R12, !PT ;  /* 0x0000000c1d1d7248 */ /* 0x000fe40007fe0100 */
[----:B------:R-:W-:-:S07]  /*9f00*/  VIADDMNMX R26, R12, R177, R26, PT ;  /* 0x000000b10c1a7246 */ /* 0x000fce000380011a */
.L_x_2773:
[C---:B------:R-:W-:Y:S02]  /*9f10*/  ISETP.GE.AND P2, PT, R51.reuse, 0x2, PT ;  /* 0x000000023300780c */ /* 0x040fe40003f46270 */
[----:B------:R-:W-:Y:S02]  /*9f20*/  ISETP.GE.AND P6, PT, R51, 0x9, PT ;  /* 0x000000093300780c */ /* 0x000fe40003fc6270 */
[----:B------:R-:W-:Y:S02]  /*9f30*/  ISETP.GT.AND P3, PT, R29, 0x1, !P2 ;  /* 0x000000011d00780c */ /* 0x000fe40005764270 */
[----:B------:R-:W-:Y:S02]  /*9f40*/  ISETP.GE.AND P4, PT, R51, 0xa, PT ;  /* 0x0000000a3300780c */ /* 0x000fe40003f86270 */
[----:B------:R-:W-:Y:S02]  /*9f50*/  ISETP.LT.OR P3, PT, R26, 0x2, P3 ;  /* 0x000000021a00780c */ /* 0x000fe40001f61670 */
[----:B------:R-:W-:-:S02]  /*9f60*/  P2R R55, PR, RZ, 0x10 ;  /* 0x00000010ff377803 */ /* 0x000fc40000000000 */
[----:B------:R-:W-:Y:S02]  /*9f70*/  FSEL R104, R72, -INF , !P3 ;  /* 0xff80000048687808 */ /* 0x000fe40005800000 */
[----:B------:R-:W-:-:S04]  /*9f80*/  ISETP.GT.AND P3, PT, R29, 0x8, !P6 ;  /* 0x000000081d00780c */ /* 0x000fc80007764270 */
[----:B------:R-:W-:-:S04]  /*9f90*/  ISETP.LT.OR P3, PT, R26, 0x9, P3 ;  /* 0x000000091a00780c */ /* 0x000fc80001f61670 */
[----:B------:R-:W-:Y:S02]  /*9fa0*/  FSEL R154, R74, -INF , !P3 ;  /* 0xff8000004a9a7808 */ /* 0x000fe40005800000 */
[----:B------:R-:W-:Y:S02]  /*9fb0*/  ISETP.GT.AND P3, PT, R29, 0x9, !P4 ;  /* 0x000000091d00780c */ /* 0x000fe40006764270 */
[----:B------:R-:W-:Y:S02]  /*9fc0*/  ISETP.GE.AND P4, PT, R51, 0x11, PT ;  /* 0x000000113300780c */ /* 0x000fe40003f86270 */
[----:B------:R-:W-:Y:S02]  /*9fd0*/  ISETP.LT.OR P3, PT, R26, 0xa, P3 ;  /* 0x0000000a1a00780c */ /* 0x000fe40001f61670 */
[----:B------:R-:W-:Y:S02]  /*9fe0*/  P2R R63, PR, RZ, 0x10 ;  /* 0x00000010ff3f7803 */ /* 0x000fe40000000000 */
[----:B------:R-:W-:-:S02]  /*9ff0*/  FSEL R106, R75, -INF , !P3 ;  /* 0xff8000004b6a7808 */ /* 0x000fc40005800000 */
[----:B------:R-:W-:Y:S02]  /*a000*/  ISETP.GT.AND P3, PT, R29, 0x10, !P4 ;  /* 0x000000101d00780c */ /* 0x000fe40006764270 */
[----:B------:R-:W-:Y:S02]  /*a010*/  ISETP.GE.AND P4, PT, R51, 0x12, PT ;  /* 0x000000123300780c */ /* 0x000fe40003f86270 */
[----:B------:R-:W-:Y:S02]  /*a020*/  ISETP.LT.OR P3, PT, R26, 0x11, P3 ;  /* 0x000000111a00780c */ /* 0x000fe40001f61670 */
[----:B------:R-:W-:Y:S02]  /*a030*/  P2R R67, PR, RZ, 0x10 ;  /* 0x00000010ff437803 */ /* 0x000fe40000000000 */
[----:B------:R-:W-:Y:S02]  /*a040*/  FSEL R100, R100, -INF , !P3 ;  /* 0xff80000064647808 */ /* 0x000fe40005800000 */
[----:B------:R-:W-:-:S02]  /*a050*/  ISETP.GT.AND P3, PT, R29, 0x11, !P4 ;  /* 0x000000111d00780c */ /* 0x000fc40006764270 */
[----:B------:R-:W-:Y:S02]  /*a060*/  ISETP.GE.AND P4, PT, R51, 0x19, PT ;  /* 0x000000193300780c */ /* 0x000fe40003f86270 */
[----:B------:R-:W-:Y:S02]  /*a070*/  ISETP.LT.OR P3, PT, R26, 0x12, P3 ;  /* 0x000000121a00780c */ /* 0x000fe40001f61670 */
[----:B------:R-:W-:Y:S02]  /*a080*/  P2R R71, PR, RZ, 0x10 ;  /* 0x00000010ff477803 */ /* 0x000fe40000000000 */
[----:B------:R-:W-:Y:S02]  /*a090*/  FSEL R98, R98, -INF , !P3 ;  /* 0xff80000062627808 */ /* 0x000fe40005800000 */
[----:B------:R-:W-:Y:S02]  /*a0a0*/  ISETP.GT.AND P3, PT, R29, 0x18, !P4 ;  /* 0x000000181d00780c */ /* 0x000fe40006764270 */
[----:B------:R-:W-:-:S02]  /*a0b0*/  ISETP.GE.AND P4, PT, R51, 0x1a, PT ;  /* 0x0000001a3300780c */ /* 0x000fc40003f86270 */
[----:B------:R-:W-:Y:S02]  /*a0c0*/  ISETP.LT.OR P3, PT, R26, 0x19, P3 ;  /* 0x000000191a00780c */ /* 0x000fe40001f61670 */
[----:B------:R-:W-:Y:S02]  /*a0d0*/  P2R R75, PR, RZ, 0x10 ;  /* 0x00000010ff4b7803 */ /* 0x000fe40000000000 */
[----:B------:R-:W-:Y:S02]  /*a0e0*/  FSEL R96, R96, -INF , !P3 ;  /* 0xff80000060607808 */ /* 0x000fe40005800000 */
[----:B------:R-:W-:Y:S02]  /*a0f0*/  ISETP.GT.AND P3, PT, R29, 0x19, !P4 ;  /* 0x000000191d00780c */ /* 0x000fe40006764270 */
[----:B------:R-:W-:Y:S02]  /*a100*/  ISETP.GE.AND P4, PT, R51, 0x21, PT ;  /* 0x000000213300780c */ /* 0x000fe40003f86270 */
[----:B------:R-:W-:-:S02]  /*a110*/  ISETP.LT.OR P3, PT, R26, 0x1a, P3 ;  /* 0x0000001a1a00780c */ /* 0x000fc40001f61670 */
[----:B------:R-:W-:Y:S02]  /*a120*/  P2R R77, PR, RZ, 0x10 ;  /* 0x00000010ff4d7803 */ /* 0x000fe40000000000 */
[----:B------:R-:W-:Y:S02]  /*a130*/  FSEL R94, R94, -INF , !P3 ;  /* 0xff8000005e5e7808 */ /* 0x000fe40005800000 */
[----:B------:R-:W-:Y:S02]  /*a140*/  ISETP.GT.AND P3, PT, R29, 0x20, !P4 ;  /* 0x000000201d00780c */ /* 0x000fe40006764270 */
[----:B------:R-:W-:Y:S02]  /*a150*/  ISETP.GE.AND P4, PT, R51, 0x22, PT ;  /* 0x000000223300780c */ /* 0x000fe40003f86270 */
[----:B------:R-:W-:Y:S02]  /*a160*/  ISETP.LT.OR P3, PT, R26, 0x21, P3 ;  /* 0x000000211a00780c */ /* 0x000fe40001f61670 */
[----:B------:R-:W-:-:S02]  /*a170*/  P2R R66, PR, RZ, 0x10 ;  /* 0x00000010ff427803 */ /* 0x000fc40000000000 */
[----:B------:R-:W-:Y:S02]  /*a180*/  FSEL R92, R92, -INF , !P3 ;  /* 0xff8000005c5c7808 */ /* 0x000fe40005800000 */
[----:B------:R-:W-:Y:S02]  /*a190*/  ISETP.GT.AND P3, PT, R29, 0x21, !P4 ;  /* 0x000000211d00780c */ /* 0x000fe40006764270 */
[----:B------:R-:W-:Y:S02]  /*a1a0*/  ISETP.GE.AND P4, PT, R51, 0x29, PT ;  /* 0x000000293300780c */ /* 0x000fe40003f86270 */
[----:B------:R-:W-:-:S04]  /*a1b0*/  ISETP.LT.OR P3, PT, R26, 0x22, P3 ;  /* 0x000000221a00780c */ /* 0x000fc80001f61670 */
[----:B0-----:R-:W-:Y:S02]  /*a1c0*/  FSEL R90, R41, -INF , !P3 ;  /* 0xff800000295a7808 */ /* 0x001fe40005800000 */
[----:B------:R-:W-:Y:S02]  /*a1d0*/  ISETP.GT.AND P3, PT, R29, 0x28, !P4 ;  /* 0x000000281d00780c */ /* 0x000fe40006764270 */
[----:B------:R-:W-:Y:S02]  /*a1e0*/  P2R R41, PR, RZ, 0x10 ;  /* 0x00000010ff297803 */ /* 0x000fe40000000000 */
[----:B------:R-:W-:Y:S02]  /*a1f0*/  ISETP.LT.OR P3, PT, R26, 0x29, P3 ;  /* 0x000000291a00780c */ /* 0x000fe40001f61670 */
[----:B------:R-:W-:Y:S02]  /*a200*/  ISETP.GE.AND P4, PT, R51, 0x2a, PT ;  /* 0x0000002a3300780c */ /* 0x000fe40003f86270 */
[----:B------:R-:W-:-:S02]  /*a210*/  FSEL R88, R44, -INF , !P3 ;  /* 0xff8000002c587808 */ /* 0x000fc40005800000 */
[----:B------:R-:W-:Y:S01]  /*a220*/  ISETP.GT.AND P3, PT, R29, 0x29, !P4 ;  /* 0x000000291d00780c */ /* 0x000fe20006764270 */
[----:B------:R-:W0:Y:S01]  /*a230*/  SHFL.IDX PT, R44, R35, 0x1, 0x1c1f ;  /* 0x003c1f00232c7f89 */ /* 0x000e2200000e0000 */
        /* <DEDUP_REMOVED lines=11> */
[C---:B------:R-:W-:Y:S01]  /*a2f0*/  ISETP.LT.OR P3, PT, R26.reuse, 0x32, P3 ;  /* 0x000000321a00780c */ /* 0x040fe20001f61670 */
[----:B0-----:R-:W-:Y:S01]  /*a300*/  IMAD.IADD R37, R47, 0x1, R44 ;  /* 0x000000012f257824 */ /* 0x001fe200078e022c */
        /* <DEDUP_REMOVED lines=40> */
[----:B------:R-:W-:-:S02]  /*a590*/  VIADDMNMX R102, R44, R39, R102, PT ;  /* 0x000000272c667246 */ /* 0x000fc40003800166 */
[----:B------:R-:W-:Y:S02]  /*a5a0*/  FSEL R12, R65, -INF , !P3 ;  /* 0xff800000410c7808 */ /* 0x000fe40005800000 */
[----:B------:R-:W-:-:S04]  /*a5b0*/  ISETP.GE.AND P3, PT, R51, 0x59, PT ;  /* 0x000000593300780c */ /* 0x000fc80003f66270 */
[----:B------:R-:W-:-:S04]  /*a5c0*/  ISETP.GT.AND P4, PT, R29, 0x58, !P3 ;  /* 0x000000581d00780c */ /* 0x000fc80005f84270 */
[----:B------:R-:W-:-:S04]  /*a5d0*/  ISETP.LT.OR P4, PT, R26, 0x59, P4 ;  /* 0x000000591a00780c */ /* 0x000fc80002781670 */
[----:B------:R-:W-:Y:S02]  /*a5e0*/  FSEL R24, R68, -INF , !P4 ;  /* 0xff80000044187808 */ /* 0x000fe40006000000 */
[----:B------:R-:W-:-:S04]  /*a5f0*/  ISETP.GE.AND P4, PT, R51, 0x1, PT ;  /* 0x000000013300780c */ /* 0x000fc80003f86270 */
[----:B------:R-:W-:-:S04]  /*a600*/  ISETP.GT.AND P5, PT, R29, RZ, !P4 ;  /* 0x000000ff1d00720c */ /* 0x000fc800067a4270 */
[----:B------:R-:W-:-:S04]  /*a610*/  ISETP.LT.OR P5, PT, R26, 0x1, P5 ;  /* 0x000000011a00780c */ /* 0x000fc80002fa1670 */
[----:B------:R-:W-:Y:S02]  /*a620*/  FSEL R152, R73, -INF , !P5 ;  /* 0xff80000049987808 */ /* 0x000fe40006800000 */
[----:B------:R-:W-:-:S04]  /*a630*/  ISETP.GE.AND P5, PT, R51, 0x5a, PT ;  /* 0x0000005a3300780c */ /* 0x000fc80003fa6270 */
[----:B------:R-:W-:Y:S02]  /*a640*/  P2R R51, PR, RZ, 0x20 ;  /* 0x00000020ff337803 */ /* 0x000fe40000000000 */
[----:B------:R-:W-:-:S04]  /*a650*/  ISETP.GT.AND P5, PT, R29, 0x59, !P5 ;  /* 0x000000591d00780c */ /* 0x000fc80006fa4270 */
        /* <DEDUP_REMOVED lines=15> */
.L_x_2779:
[----:B------:R-:W-:-:S13]  /*a750*/  ISETP.NE.AND P5, PT, R177, 0x1, PT ;  /* 0x00000001b100780c */ /* 0x000fda0003fa5270 */
[----:B------:R-:W0:Y:S02]  /*a760*/  @P5 LDC.64 R44, c[0x0][0x9e8] ;  /* 0x00027a00ff2c5b82 */ /* 0x000e240000000a00 */
[----:B0-----:R-:W-:-:S05]  /*a770*/  @P5 IMAD.HI.U32 R44, R29, R44, RZ ;  /* 0x0000002c1d2c5227 */ /* 0x001fca00078e00ff */
[----:B------:R-:W-:-:S07]  /*a780*/  @P5 SHF.R.U32.HI R29, RZ, R45, R44 ;  /* 0x0000002dff1d5219 */ /* 0x000fce000001162c */
.L_x_2780:
[----:B------:R-:W-:Y:S05]  /*a790*/  BSYNC B0 ;  /* 0x0000000000007941 */ /* 0x000fea0003800000 */
.L_x_2778:
[----:B------:R-:W-:-:S05]  /*a7a0*/  IMAD R44, R29, R177, R62 ;  /* 0x000000b11d2c7224 */ /* 0x000fca00078e023e */
[----:B------:R-:W-:Y:S02]  /*a7b0*/  VIMNMX R37, R37, R44, !PT ;  /* 0x0000002c25257248 */ /* 0x000fe40007fe0100 */
[----:B------:R-:W-:-:S07]  /*a7c0*/  VIADDMNMX R102, R44, R177, R102, PT ;  /* 0x000000b12c667246 */ /* 0x000fce0003800166 */
.L_x_2777:
[C---:B------:R-:W-:Y:S01]  /*a7d0*/  ISETP.GT.AND P2, PT, R37.reuse, 0x1, !P2 ;  /* 0x000000012500780c */ /* 0x040fe20005744270 */
[----:B------:R-:W-:Y:S01]  /*a7e0*/  ULDC UR4, c[0x0][0x988] ;  /* 0x0002620000047ab9 */ /* 0x000fe20000000800 */
[----:B------:R-:W-:Y:S02]  /*a7f0*/  ISETP.GT.AND P6, PT, R37, 0x8, !P6 ;  /* 0x000000082500780c */ /* 0x000fe400077c4270 */
[C---:B------:R-:W-:Y:S02]  /*a800*/  ISETP.LT.OR P2, PT, R102.reuse, 0x2, P2 ;  /* 0x000000026600780c */ /* 0x040fe40001741670 */
[----:B------:R-:W-:Y:S02]  /*a810*/  ISETP.LT.OR P6, PT, R102, 0x9, P6 ;  /* 0x000000096600780c */ /* 0x000fe400037c1670 */
[----:B------:R-:W-:Y:S02]  /*a820*/  FSEL R68, R3, -INF , !P2 ;  /* 0xff80000003447808 */ /* 0x000fe40005000000 */
[----:B------:R-:W-:-:S02]  /*a830*/  ISETP.NE.AND P2, PT, R55, RZ, PT ;  /* 0x000000ff3700720c */ /* 0x000fc40003f45270 */
[C---:B------:R-:W-:Y:S02]  /*a840*/  ISETP.GT.AND P4, PT, R37.reuse, RZ, !P4 ;  /* 0x000000ff2500720c */ /* 0x040fe40006784270 */
[----:B------:R-:W-:Y:S02]  /*a850*/  ISETP.GT.AND P2, PT, R37, 0x9, !P2 ;  /* 0x000000092500780c */ /* 0x000fe40005744270 */
[----:B------:R-:W-:Y:S02]  /*a860*/  ISETP.NE.AND P5, PT, R66, RZ, PT ;  /* 0x000000ff4200720c */ /* 0x000fe40003fa5270 */
[----:B------:R-:W-:Y:S02]  /*a870*/  ISETP.LT.OR P2, PT, R102, 0xa, P2 ;  /* 0x0000000a6600780c */ /* 0x000fe40001741670 */
[----:B------:R-:W-:Y:S02]  /*a880*/  FSEL R66, R7, -INF , !P6 ;  /* 0xff80000007427808 */ /* 0x000fe40007000000 */
[----:B------:R-:W-:Y:S01]  /*a890*/  FSEL R62, R13, -INF , !P2 ;  /* 0xff8000000d3e7808 */ /* 0x000fe20005000000 */
[----:B------:R-:W-:Y:S01]  /*a8a0*/  IMAD.U32 R13, RZ, RZ, UR4 ;  /* 0x00000004ff0d7e24 */ /* 0x000fe2000f8e00ff */
[----:B------:R-:W-:-:S02]  /*a8b0*/  ISETP.NE.AND P2, PT, R63, RZ, PT ;  /* 0x000000ff3f00720c */ /* 0x000fc40003f45270 */
[----:B------:R-:W-:Y:S02]  /*a8c0*/  ISETP.NE.AND P6, PT, R77, RZ, PT ;  /* 0x000000ff4d00720c */ /* 0x000fe40003fc5270 */
[----:B------:R-:W-:Y:S02]  /*a8d0*/  ISETP.GT.AND P2, PT, R37, 0x10, !P2 ;  /* 0x000000102500780c */ /* 0x000fe40005744270 */
[C---:B------:R-:W-:Y:S02]  /*a8e0*/  ISETP.LT.OR P4, PT, R102.reuse, 0x1, P4 ;  /* 0x000000016600780c */ /* 0x040fe40002781670 */
[----:B------:R-:W-:Y:S02]  /*a8f0*/  ISETP.LT.OR P2, PT, R102, 0x11, P2 ;  /* 0x000000116600780c */ /* 0x000fe40001741670 */
[----:B------:R-:W-:Y:S02]  /*a900*/  FSEL R35, R0, -INF , !P4 ;  /* 0xff80000000237808 */ /* 0x000fe40006000000 */
        /* <DEDUP_REMOVED lines=22> */
[----:B------:R-:W-:Y:S02]  /*aa70*/  ISETP.GT.AND P2, PT, R37, 0x20, !P6 ;  /* 0x000000202500780c */ /* 0x000fe40007744270 */
[----:B------:R-:W-:Y:S02]  /*aa80*/  FMNMX.FTZ R3, R88, R3, !PT ;  /* 0x0000000358037209 */ /* 0x000fe40007810000 */
[----:B------:R-:W-:-:S02]  /*aa90*/  ISETP.LT.OR P2, PT, R102, 0x21, P2 ;  /* 0x000000216600780c */ /* 0x000fc40001741670 */
[----:B------:R-:W-:Y:S02]  /*aaa0*/  FMNMX.FTZ R3, R86, R3, !PT ;  /* 0x0000000356037209 */ /* 0x000fe40007810000 */
[----:B------:R-:W-:Y:S02]  /*aab0*/  FSEL R36, R36, -INF , !P2 ;  /* 0xff80000024247808 */ /* 0x000fe40005000000 */
        /* <DEDUP_REMOVED lines=29> */
[----:B------:R-:W-:Y:S01]  /*ac90*/  ISETP.NE.AND P6, PT, R60, RZ, PT ;  /* 0x000000ff3c00720c */ /* 0x000fe20003fc5270 */
[----:B------:R-:W0:Y:S01]  /*aca0*/  SHFL.BFLY PT, R0, R3, 0x2, 0x1f ;  /* 0x0c401f0003007f89 */ /* 0x000e2200000e0000 */
[----:B------:R-:W-:Y:S02]  /*acb0*/  ISETP.LT.OR P2, PT, R102, 0x32, P2 ;  /* 0x000000326600780c */ /* 0x000fe40001741670 */
[----:B------:R-:W-:Y:S02]  /*acc0*/  ISETP.NE.AND P5, PT, R61, RZ, PT ;  /* 0x000000ff3d00720c */ /* 0x000fe40003fa5270 */
[----:B------:R-:W-:Y:S02]  /*acd0*/  FSEL R46, R46, -INF , !P2 ;  /* 0xff8000002e2e7808 */ /* 0x000fe40005000000 */
[----:B------:R-:W-:-:S02]  /*ace0*/  ISETP.NE.AND P2, PT, R49, RZ, PT ;  /* 0x000000ff3100720c */ /* 0x000fc40003f45270 */
[C---:B------:R-:W-:Y:S02]  /*acf0*/  ISETP.GT.AND P3, PT, R37.reuse, 0x58, !P3 ;  /* 0x000000582500780c */ /* 0x040fe40005f64270 */
[----:B------:R-:W-:Y:S02]  /*ad00*/  ISETP.GT.AND P2, PT, R37, 0x38, !P2 ;  /* 0x000000382500780c */ /* 0x000fe40005744270 */
[C---:B------:R-:W-:Y:S02]  /*ad10*/  ISETP.LT.OR P3, PT, R102.reuse, 0x59, P3 ;  /* 0x000000596600780c */ /* 0x040fe40001f61670 */
[----:B------:R-:W-:-:S04]  /*ad20*/  ISETP.LT.OR P2, PT, R102, 0x39, P2 ;  /* 0x000000396600780c */ /* 0x000fc80001741670 */
[----:B------:R-:W-:Y:S02]  /*ad30*/  FSEL R48, R48, -INF , !P2 ;  /* 0xff80000030307808 */ /* 0x000fe40005000000 */
[----:B------:R-:W-:Y:S02]  /*ad40*/  ISETP.NE.AND P2, PT, R85, RZ, PT ;  /* 0x000000ff5500720c */ /* 0x000fe40003f45270 */
[----:B0-----:R-:W-:Y:S02]  /*ad50*/  FMNMX.FTZ R27, R3, R0, !PT ;  /* 0x00000000031b7209 */ /* 0x001fe40007810000 */
[----:B------:R-:W-:Y:S02]  /*ad60*/  ISETP.GT.AND P2, PT, R37, 0x39, !P2 ;  /* 0x000000392500780c */ /* 0x000fe40005744270 */
[----:B------:R-:W-:Y:S01]  /*ad70*/  FMNMX.FTZ R3, R35, R68, !PT ;  /* 0x0000004423037209 */ /* 0x000fe20007810000 */
[----:B------:R-:W0:Y:S01]  /*ad80*/  SHFL.BFLY PT, R0, R27, 0x1, 0x1f ;  /* 0x0c201f001b007f89 */ /* 0x000e2200000e0000 */
[----:B------:R-:W-:-:S02]  /*ad90*/  ISETP.LT.OR P2, PT, R102, 0x3a, P2 ;  /* 0x0000003a6600780c */ /* 0x000fc40001741670 */
[----:B------:R-:W-:Y:S02]  /*ada0*/  FMNMX.FTZ R3, R66, R3, !PT ;  /* 0x0000000342037209 */ /* 0x000fe40007810000 */
[----:B------:R-:W-:Y:S02]  /*adb0*/  FSEL R52, R52, -INF , !P2 ;  /* 0xff80000034347808 */ /* 0x000fe40005000000 */
[----:B------:R-:W-:Y:S02]  /*adc0*/  ISETP.NE.AND P2, PT, R53, RZ, PT ;  /* 0x000000ff3500720c */ /* 0x000fe40003f45270 */
[----:B------:R-:W-:Y:S02]  /*add0*/  FMNMX.FTZ R3, R62, R3, !PT ;  /* 0x000000033e037209 */ /* 0x000fe40007810000 */
[----:B------:R-:W-:-:S04]  /*ade0*/  ISETP.GT.AND P2, PT, R37, 0x40, !P2 ;  /* 0x000000402500780c */ /* 0x000fc80005744270 */
[----:B------:R-:W-:-:S04]  /*adf0*/  ISETP.LT.OR P2, PT, R102, 0x41, P2 ;  /* 0x000000416600780c */ /* 0x000fc80001741670 */
[----:B------:R-:W-:Y:S02]  /*ae00*/  FSEL R60, R58, -INF , !P2 ;  /* 0xff8000003a3c7808 */ /* 0x000fe40005000000 */
[----:B------:R-:W-:Y:S02]  /*ae10*/  ISETP.NE.AND P2, PT, R56, RZ, PT ;  /* 0x000000ff3800720c */ /* 0x000fe40003f45270 */
[----:B0-----:R-:W-:Y:S02]  /*ae20*/  FMNMX.FTZ R7, R27, R0, !PT ;  /* 0x000000001b077209 */ /* 0x001fe40007810000 */
[----:B------:R-:W-:-:S03]  /*ae30*/  ISETP.GT.AND P2, PT, R37, 0x41, !P2 ;  /* 0x000000412500780c */ /* 0x000fc60005744270 */
[----:B------:R-:W-:Y:S01]  /*ae40*/  FMUL.FTZ R0, R7, R13 ;  /* 0x0000000d07007220 */ /* 0x000fe20000410000 */
[----:B------:R-:W-:-:S04]  /*ae50*/  ISETP.LT.OR P2, PT, R102, 0x42, P2 ;  /* 0x000000426600780c */ /* 0x000fc80001741670 */
[----:B------:R-:W-:Y:S02]  /*ae60*/  FSEL R56, R59, -INF , !P2 ;  /* 0xff8000003b387808 */ /* 0x000fe40005000000 */
[----:B------:R-:W-:-:S04]  /*ae70*/  ISETP.NE.AND P2, PT, R57, RZ, PT ;  /* 0x000000ff3900720c */ /* 0x000fc80003f45270 */
[----:B------:R-:W-:-:S04]  /*ae80*/  ISETP.GT.AND P2, PT, R37, 0x48, !P2 ;  /* 0x000000482500780c */ /* 0x000fc80005744270 */
[----:B------:R-:W-:-:S04]  /*ae90*/  ISETP.LT.OR P2, PT, R102, 0x49, P2 ;  /* 0x000000496600780c */ /* 0x000fc80001741670 */
[----:B------:R-:W-:Y:S02]  /*aea0*/  FSEL R58, R43, -INF , !P2 ;  /* 0xff8000002b3a7808 */ /* 0x000fe40005000000 */
[----:B------:R-:W-:-:S04]  /*aeb0*/  ISETP.GT.AND P2, PT, R37, 0x49, !P6 ;  /* 0x000000492500780c */ /* 0x000fc80007744270 */
[----:B------:R-:W-:-:S04]  /*aec0*/  ISETP.LT.OR P2, PT, R102, 0x4a, P2 ;  /* 0x0000004a6600780c */ /* 0x000fc80001741670 */
[----:B------:R-:W-:Y:S02]  /*aed0*/  FSEL R50, R50, -INF , !P2 ;  /* 0xff80000032327808 */ /* 0x000fe40005000000 */
[----:B------:R-:W-:Y:S02]  /*aee0*/  ISETP.GT.AND P2, PT, R37, 0x50, !P5 ;  /* 0x000000502500780c */ /* 0x000fe40006f44270 */
[----:B------:R-:W-:Y:S02]  /*aef0*/  ISETP.NE.AND P5, PT, R87, RZ, PT ;  /* 0x000000ff5700720c */ /* 0x000fe40003fa5270 */
[----:B------:R-:W-:-:S04]  /*af00*/  ISETP.LT.OR P2, PT, R102, 0x51, P2 ;  /* 0x000000516600780c */ /* 0x000fc80001741670 */
[----:B------:R-:W-:Y:S02]  /*af10*/  FSEL R54, R54, -INF , !P2 ;  /* 0xff80000036367808 */ /* 0x000fe40005000000 */
[----:B------:R-:W-:-:S04]  /*af20*/  FSETP.NEU.FTZ.AND P2, PT, R7, -INF , PT ;  /* 0xff8000000700780b */ /* 0x000fc80003f5d000 */
[----:B------:R-:W-:Y:S02]  /*af30*/  FSEL R41, R0, RZ, P2 ;  /* 0x000000ff00297208 */ /* 0x000fe40001000000 */
[----:B------:R-:W-:Y:S02]  /*af40*/  ISETP.GT.AND P2, PT, R37, 0x51, !P5 ;  /* 0x000000512500780c */ /* 0x000fe40006f44270 */
[----:B------:R-:W-:Y:S01]  /*af50*/  ISETP.NE.AND P5, PT, R51, RZ, PT ;  /* 0x000000ff3300720c */ /* 0x000fe20003fa5270 */
[-CC-:B------:R-:W-:Y:S01]  /*af60*/  FFMA.FTZ R29, R104, R13.reuse, -R41.reuse ;  /* 0x0000000d681d7223 */ /* 0x180fe20000010829 */
[----:B------:R-:W-:Y:S01]  /*af70*/  ISETP.LT.OR P2, PT, R102, 0x52, P2 ;  /* 0x000000526600780c */ /* 0x000fe20001741670 */
[-CC-:B------:R-:W-:Y:S01]  /*af80*/  FFMA.FTZ R39, R106, R13.reuse, -R41.reuse ;  /* 0x0000000d6a277223 */ /* 0x180fe20000010829 */
[-CC-:B------:R-:W-:Y:S01]  /*af90*/  FFMA.FTZ R160, R92, R13.reuse, -R41.reuse ;  /* 0x0000000d5ca07223 */ /* 0x180fe20000010829 */
[-CC-:B------:R-:W-:Y:S01]  /*afa0*/  FFMA.FTZ R49, R12, R13.reuse, -R41.reuse ;  /* 0x0000000d0c317223 */ /* 0x180fe20000010829 */
[----:B------:R-:W-:Y:S01]  /*afb0*/  FSEL R0, R25, -INF , !P2 ;  /* 0xff80000019007808 */ /* 0x000fe20005000000 */
[--C-:B------:R-:W-:Y:S01]  /*afc0*/  FFMA.FTZ R152, R152, R13, -R41.reuse ;  /* 0x0000000d98987223 */ /* 0x100fe20000010829 */
[----:B------:R-:W-:Y:S01]  /*afd0*/  FMNMX.FTZ R25, R28, R3, !PT ;  /* 0x000000031c197209 */ /* 0x000fe20007810000 */
[-CC-:B------:R-:W-:Y:S01]  /*afe0*/  FFMA.FTZ R154, R154, R13.reuse, -R41.reuse ;  /* 0x0000000d9a9a7223 */ /* 0x180fe20000010829 */
[----:B------:R0:W-:Y:S01]  /*aff0*/  MUFU.EX2 R3, R29 ;  /* 0x0000001d00037308 */ /* 0x0001e20000000800 */
[----:B------:R-:W-:Y:S01]  /*b000*/  ISETP.GT.AND P2, PT, R37, 0x59, !P5 ;  /* 0x000000592500780c */ /* 0x000fe20006f44270 */
[--C-:B------:R-:W-:Y:S01]  /*b010*/  FFMA.FTZ R37, R90, R13, -R41.reuse ;  /* 0x0000000d5a257223 */ /* 0x100fe20000010829 */
[----:B------:R-:W-:Y:S01]  /*b020*/  FMNMX.FTZ R25, R30, R25, !PT ;  /* 0x000000191e197209 */ /* 0x000fe20007810000 */
[-CC-:B------:R-:W-:Y:S01]  /*b030*/  FFMA.FTZ R156, R100, R13.reuse, -R41.reuse ;  /* 0x0000000d649c7223 */ /* 0x180fe20000010829 */
[----:B------:R-:W-:Y:S01]  /*b040*/  ISETP.LT.OR P2, PT, R102, 0x5a, P2 ;  /* 0x0000005a6600780c */ /* 0x000fe20001741670 */
[--C-:B------:R-:W-:Y:S01]  /*b050*/  FFMA.FTZ R98, R98, R13, -R41.reuse ;  /* 0x0000000d62627223 */ /* 0x100fe20000010829 */
[----:B------:R-:W-:Y:S01]  /*b060*/  FMNMX.FTZ R25, R32, R25, !PT ;  /* 0x0000001920197209 */ /* 0x000fe20007810000 */
[----:B------:R-:W1:Y:S01]  /*b070*/  MUFU.EX2 R152, R152 ;  /* 0x0000009800987308 */ /* 0x000e620000000800 */
[----:B------:R-:W-:Y:S01]  /*b080*/  FSEL R90, R31, -INF , !P3 ;  /* 0xff8000001f5a7808 */ /* 0x000fe20005800000 */
[--C-:B------:R-:W-:Y:S01]  /*b090*/  FFMA.FTZ R31, R86, R13, -R41.reuse ;  /* 0x0000000d561f7223 */ /* 0x100fe20000010829 */
[----:B------:R-:W-:Y:S01]  /*b0a0*/  FMNMX.FTZ R25, R34, R25, !PT ;  /* 0x0000001922197209 */ /* 0x000fe20007810000 */
[-CC-:B------:R-:W-:Y:S01]  /*b0b0*/  FFMA.FTZ R158, R96, R13.reuse, -R41.reuse ;  /* 0x0000000d609e7223 */ /* 0x180fe20000010829 */
[----:B------:R-:W-:Y:S01]  /*b0c0*/  FSEL R92, R33, -INF , !P2 ;  /* 0xff800000215c7808 */ /* 0x000fe20005000000 */
[--C-:B------:R-:W-:Y:S01]  /*b0d0*/  FFMA.FTZ R94, R94, R13, -R41.reuse ;  /* 0x0000000d5e5e7223 */ /* 0x100fe20000010829 */
[----:B------:R-:W-:Y:S01]  /*b0e0*/  FMNMX.FTZ R27, R36, R25, !PT ;  /* 0x00000019241b7209 */ /* 0x000fe20007810000 */
[----:B------:R-:W-:Y:S01]  /*b0f0*/  MUFU.EX2 R33, R31 ;  /* 0x0000001f00217308 */ /* 0x000fe20000000800 */
[-CC-:B------:R-:W-:Y:S01]  /*b100*/  FFMA.FTZ R88, R88, R13.reuse, -R41.reuse ;  /* 0x0000000d58587223 */ /* 0x180fe20000010829 */
[--C-:B------:R-:W-:Y:S01]  /*b110*/  FFMA.FTZ R84, R84, R13, -R41.reuse ;  /* 0x0000000d54547223 */ /* 0x100fe20000010829 */
[----:B------:R-:W-:Y:S01]  /*b120*/  FMNMX.FTZ R27, R38, R27, !PT ;  /* 0x0000001b261b7209 */ /* 0x000fe20007810000 */
[-CC-:B------:R-:W-:Y:S01]  /*b130*/  FFMA.FTZ R82, R82, R13.reuse, -R41.reuse ;  /* 0x0000000d52527223 */ /* 0x180fe20000010829 */
[-CC-:B------:R-:W-:Y:S01]  /*b140*/  FFMA.FTZ R80, R80, R13.reuse, -R41.reuse ;  /* 0x0000000d50507223 */ /* 0x180fe20000010829 */
[--C-:B------:R-:W-:Y:S01]  /*b150*/  FFMA.FTZ R78, R78, R13, -R41.reuse ;  /* 0x0000000d4e4e7223 */ /* 0x100fe20000010829 */
[----:B------:R-:W-:Y:S01]  /*b160*/  FMNMX.FTZ R27, R40, R27, !PT ;  /* 0x0000001b281b7209 */ /* 0x000fe20007810000 */
[----:B------:R2:W-:Y:S01]  /*b170*/  MUFU.EX2 R25, R39 ;  /* 0x0000002700197308 */ /* 0x0005e20000000800 */
[-CC-:B------:R-:W-:Y:S01]  /*b180*/  FFMA.FTZ R76, R76, R13.reuse, -R41.reuse ;  /* 0x0000000d4c4c7223 */ /* 0x180fe20000010829 */
[--C-:B------:R-:W-:Y:S01]  /*b190*/  FFMA.FTZ R74, R74, R13, -R41.reuse ;  /* 0x0000000d4a4a7223 */ /* 0x100fe20000010829 */
[----:B------:R-:W-:Y:S01]  /*b1a0*/  FMNMX.FTZ R27, R42, R27, !PT ;  /* 0x0000001b2a1b7209 */ /* 0x000fe20007810000 */
[-CC-:B------:R-:W-:Y:S01]  /*b1b0*/  FFMA.FTZ R72, R72, R13.reuse, -R41.reuse ;  /* 0x0000000d48487223 */ /* 0x180fe20000010829 */
[-CC-:B------:R-:W-:Y:S01]  /*b1c0*/  FFMA.FTZ R70, R70, R13.reuse, -R41.reuse ;  /* 0x0000000d46467223 */ /* 0x180fe20000010829 */
[--C-:B------:R-:W-:Y:S01]  /*b1d0*/  FFMA.FTZ R64, R64, R13, -R41.reuse ;  /* 0x0000000d40407223 */ /* 0x100fe20000010829 */
[----:B0-----:R-:W-:Y:S01]  /*b1e0*/  FMNMX.FTZ R29, R44, R27, !PT ;  /* 0x0000001b2c1d7209 */ /* 0x001fe20007810000 */
[-CC-:B------:R-:W-:Y:S01]  /*b1f0*/  FFMA.FTZ R24, R24, R13.reuse, -R41.reuse ;  /* 0x0000000d18187223 */ /* 0x180fe20000010829 */
[----:B------:R-:W-:Y:S01]  /*b200*/  FFMA.FTZ R26, R26, R13, -R41 ;  /* 0x0000000d1a1a7223 */ /* 0x000fe20000010829 */
[----:B------:R-:W-:Y:S01]  /*b210*/  MUFU.EX2 R154, R154 ;  /* 0x0000009a009a7308 */ /* 0x000fe20000000800 */
[----:B------:R-:W-:Y:S01]  /*b220*/  FMNMX.FTZ R29, R46, R29, !PT ;  /* 0x0000001d2e1d7209 */ /* 0x000fe20007810000 */
[----:B-1----:R-:W-:Y:S01]  /*b230*/  FADD.FTZ R51, R152, R3 ;  /* 0x0000000398337221 */ /* 0x002fe20000010000 */
[----:B------:R-:W-:-:S02]  /*b240*/  F2FP.F16.F32.PACK_AB R152, R3, R152 ;  /* 0x000000980398723e */ /* 0x000fc400000000ff */
[----:B------:R-:W-:-:S03]  /*b250*/  FMNMX.FTZ R29, R48, R29, !PT ;  /* 0x0000001d301d7209 */ /* 0x000fc60007810000 */
[----:B------:R-:W-:Y:S01]  /*b260*/  MUFU.EX2 R156, R156 ;  /* 0x0000009c009c7308 */ /* 0x000fe20000000800 */
[----:B------:R-:W-:-:S04]  /*b270*/  FMNMX.FTZ R29, R52, R29, !PT ;  /* 0x0000001d341d7209 */ /* 0x000fc80007810000 */
[----:B--2---:R-:W-:-:S03]  /*b280*/  FMNMX.FTZ R39, R60, R29, !PT ;  /* 0x0000001d3c277209 */ /* 0x004fc60007810000 */
[----:B------:R-:W-:Y:S01]  /*b290*/  MUFU.EX2 R27, R98 ;  /* 0x00000062001b7308 */ /* 0x000fe20000000800 */
[----:B------:R-:W-:-:S04]  /*b2a0*/  FMNMX.FTZ R39, R56, R39, !PT ;  /* 0x0000002738277209 */ /* 0x000fc80007810000 */
[----:B------:R-:W-:-:S03]  /*b2b0*/  FMNMX.FTZ R39, R58, R39, !PT ;  /* 0x000000273a277209 */ /* 0x000fc60007810000 */
[----:B------:R-:W-:Y:S01]  /*b2c0*/  MUFU.EX2 R158, R158 ;  /* 0x0000009e009e7308 */ /* 0x000fe20000000800 */
[----:B------:R-:W-:-:S04]  /*b2d0*/  FMNMX.FTZ R39, R50, R39, !PT ;  /* 0x0000002732277209 */ /* 0x000fc80007810000 */
[----:B------:R-:W-:-:S03]  /*b2e0*/  FMNMX.FTZ R39, R54, R39, !PT ;  /* 0x0000002736277209 */ /* 0x000fc60007810000 */
[----:B------:R-:W-:Y:S01]  /*b2f0*/  MUFU.EX2 R29, R94 ;  /* 0x0000005e001d7308 */ /* 0x000fe20000000800 */
[----:B------:R-:W-:-:S04]  /*b300*/  FMNMX.FTZ R39, R0, R39, !PT ;  /* 0x0000002700277209 */ /* 0x000fc80007810000 */
[----:B------:R-:W-:-:S03]  /*b310*/  FMNMX.FTZ R39, R90, R39, !PT ;  /* 0x000000275a277209 */ /* 0x000fc60007810000 */
[----:B------:R-:W-:Y:S01]  /*b320*/  MUFU.EX2 R160, R160 ;  /* 0x000000a000a07308 */ /* 0x000fe20000000800 */
[----:B------:R-:W-:-:S05]  /*b330*/  FMNMX.FTZ R39, R92, R39, !PT ;  /* 0x000000275c277209 */ /* 0x000fca0007810000 */
[----:B------:R-:W0:Y:S02]  /*b340*/  SHFL.BFLY PT, R86, R39, 0x2, 0x1f ;  /* 0x0c401f0027567f89 */ /* 0x000e2400000e0000 */
[----:B------:R-:W-:Y:S08]  /*b350*/  MUFU.EX2 R37, R37 ;  /* 0x0000002500257308 */ /* 0x000ff00000000800 */
[----:B------:R-:W1:Y:S08]  /*b360*/  MUFU.EX2 R88, R88 ;  /* 0x0000005800587308 */ /* 0x000e700000000800 */
[----:B------:R-:W-:Y:S01]  /*b370*/  MUFU.EX2 R84, R84 ;  /* 0x0000005400547308 */ /* 0x000fe20000000800 */
[----:B0-----:R-:W-:-:S07]  /*b380*/  FMNMX.FTZ R86, R39, R86, !PT ;  /* 0x0000005627567209 */ /* 0x001fce0007810000 */
[----:B------:R-:W0:Y:S01]  /*b390*/  MUFU.EX2 R43, R82 ;  /* 0x00000052002b7308 */ /* 0x000e220000000800 */
[----:B-1----:R-:W-:Y:S01]  /*b3a0*/  F2FP.F16.F32.PACK_AB R162, R33, R88 ;  /* 0x0000005821a2723e */ /* 0x002fe200000000ff */
[----:B------:R-:W1:Y:S06]  /*b3b0*/  SHFL.BFLY PT, R31, R86, 0x1, 0x1f ;  /* 0x0c201f00561f7f89 */ /* 0x000e6c00000e0000 */
[----:B------:R-:W-:Y:S08]  /*b3c0*/  MUFU.EX2 R80, R80 ;  /* 0x0000005000507308 */ /* 0x000ff00000000800 */
[----:B------:R-:W2:Y:S01]  /*b3d0*/  MUFU.EX2 R45, R78 ;  /* 0x0000004e002d7308 */ /* 0x000ea20000000800 */
[----:B0-----:R-:W-:-:S07]  /*b3e0*/  F2FP.F16.F32.PACK_AB R164, R43, R84 ;  /* 0x000000542ba4723e */ /* 0x001fce00000000ff */
[----:B------:R-:W-:Y:S01]  /*b3f0*/  MUFU.EX2 R76, R76 ;  /* 0x0000004c004c7308 */ /* 0x000fe20000000800 */
[----:B-1----:R-:W-:-:S04]  /*b400*/  FMNMX.FTZ R12, R86, R31, !PT ;  /* 0x0000001f560c7209 */ /* 0x002fc80007810000 */
[C---:B------:R-:W-:Y:S01]  /*b410*/  FSETP.NEU.FTZ.AND P2, PT, R12.reuse, -INF , PT ;  /* 0xff8000000c00780b */ /* 0x040fe20003f5d000 */
[----:B------:R-:W-:Y:S02]  /*b420*/  FMUL.FTZ R31, R12, R13 ;  /* 0x0000000d0c1f7220 */ /* 0x000fe40000410000 */
[----:B------:R-:W-:Y:S01]  /*b430*/  MUFU.EX2 R39, R74 ;  /* 0x0000004a00277308 */ /* 0x000fe20000000800 */
[----:B--2---:R-:W-:Y:S02]  /*b440*/  F2FP.F16.F32.PACK_AB R166, R45, R80 ;  /* 0x000000502da6723e */ /* 0x004fe400000000ff */
[----:B------:R-:W-:-:S05]  /*b450*/  FSEL R41, R31, RZ, P2 ;  /* 0x000000ff1f297208 */ /* 0x000fca0001000000 */
[----:B------:R0:W-:Y:S01]  /*b460*/  MUFU.EX2 R31, R26 ;  /* 0x0000001a001f7308 */ /* 0x0001e20000000800 */
        /* <DEDUP_REMOVED lines=8> */
[----:B0-----:R-:W-:Y:S01]  /*b4f0*/  FADD.FTZ R26, R154, R51 ;  /* 0x000000339a1a7221 */ /* 0x001fe20000010000 */
[-CC-:B------:R-:W-:Y:S01]  /*b500*/  FFMA.FTZ R34, R34, R13.reuse, -R41.reuse ;  /* 0x0000000d22227223 */ /* 0x180fe20000010829 */
[-CC-:B------:R-:W-:Y:S01]  /*b510*/  FFMA.FTZ R36, R36, R13.reuse, -R41.reuse ;  /* 0x0000000d24247223 */ /* 0x180fe20000010829 */
[-CC-:B------:R-:W-:Y:S01]  /*b520*/  FFMA.FTZ R38, R38, R13.reuse, -R41.reuse ;  /* 0x0000000d26267223 */ /* 0x180fe20000010829 */
[----:B------:R-:W-:Y:S01]  /*b530*/  FADD.FTZ R51, R25, R26 ;  /* 0x0000001a19337221 */ /* 0x000fe20000010000 */
[-CC-:B------:R-:W-:Y:S01]  /*b540*/  FFMA.FTZ R40, R40, R13.reuse, -R41.reuse ;  /* 0x0000000d28287223 */ /* 0x180fe20000010829 */
[-C--:B------:R-:W-:Y:S01]  /*b550*/  FFMA.FTZ R42, R42, R13.reuse, -R41 ;  /* 0x0000000d2a2a7223 */ /* 0x080fe20000010829 */
[----:B------:R-:W0:Y:S01]  /*b560*/  MUFU.EX2 R68, R68 ;  /* 0x0000004400447308 */ /* 0x000e220000000800 */
[----:B------:R-:W-:Y:S01]  /*b570*/  FADD.FTZ R26, R156, R51 ;  /* 0x000000339c1a7221 */ /* 0x000fe20000010000 */
[-CC-:B------:R-:W-:Y:S01]  /*b580*/  FFMA.FTZ R44, R44, R13.reuse, -R41.reuse ;  /* 0x0000000d2c2c7223 */ /* 0x180fe20000010829 */
[-CC-:B------:R-:W-:Y:S01]  /*b590*/  FFMA.FTZ R46, R46, R13.reuse, -R41.reuse ;  /* 0x0000000d2e2e7223 */ /* 0x180fe20000010829 */
[-CC-:B------:R-:W-:Y:S01]  /*b5a0*/  FFMA.FTZ R48, R48, R13.reuse, -R41.reuse ;  /* 0x0000000d30307223 */ /* 0x180fe20000010829 */
[----:B------:R-:W-:Y:S01]  /*b5b0*/  FADD.FTZ R53, R27, R26 ;  /* 0x0000001a1b357221 */ /* 0x000fe20000010000 */
[-CC-:B------:R-:W-:Y:S01]  /*b5c0*/  FFMA.FTZ R52, R52, R13.reuse, -R41.reuse ;  /* 0x0000000d34347223 */ /* 0x180fe20000010829 */
[-CC-:B------:R-:W-:Y:S01]  /*b5d0*/  FFMA.FTZ R60, R60, R13.reuse, -R41.reuse ;  /* 0x0000000d3c3c7223 */ /* 0x180fe20000010829 */
[----:B------:R-:W1:Y:S01]  /*b5e0*/  MUFU.EX2 R66, R66 ;  /* 0x0000004200427308 */ /* 0x000e620000000800 */
[-CC-:B------:R-:W-:Y:S01]  /*b5f0*/  FFMA.FTZ R56, R56, R13.reuse, -R41.reuse ;  /* 0x0000000d38387223 */ /* 0x180fe20000010829 */
[-CC-:B------:R-:W-:Y:S01]  /*b600*/  FFMA.FTZ R58, R58, R13.reuse, -R41.reuse ;  /* 0x0000000d3a3a7223 */ /* 0x180fe20000010829 */
[----:B------:R-:W-:Y:S01]  /*b610*/  F2FP.F16.F32.PACK_AB R154, R25, R154 ;  /* 0x0000009a199a723e */ /* 0x000fe200000000ff */
[-CC-:B------:R-:W-:Y:S01]  /*b620*/  FFMA.FTZ R50, R50, R13.reuse, -R41.reuse ;  /* 0x0000000d32327223 */ /* 0x180fe20000010829 */
[-CC-:B------:R-:W-:Y:S01]  /*b630*/  FFMA.FTZ R54, R54, R13.reuse, -R41.reuse ;  /* 0x0000000d36367223 */ /* 0x180fe20000010829 */
[-CC-:B------:R-:W-:Y:S01]  /*b640*/  FFMA.FTZ R0, R0, R13.reuse, -R41.reuse ;  /* 0x0000000d00007223 */ /* 0x180fe20000010829 */
[-CC-:B------:R-:W-:Y:S01]  /*b650*/  FFMA.FTZ R90, R90, R13.reuse, -R41.reuse ;  /* 0x0000000d5a5a7223 */ /* 0x180fe20000010829 */
[----:B------:R-:W2:Y:S01]  /*b660*/  MUFU.EX2 R155, R62 ;  /* 0x0000003e009b7308 */ /* 0x000ea20000000800 */
[----:B0-----:R-:W-:Y:S01]  /*b670*/  FADD.FTZ R51, R35, R68 ;  /* 0x0000004423337221 */ /* 0x001fe20000010000 */
[----:B------:R-:W-:Y:S01]  /*b680*/  FFMA.FTZ R41, R92, R13, -R41 ;  /* 0x0000000d5c297223 */ /* 0x000fe20000010829 */
[----:B------:R-:W-:-:S02]  /*b690*/  F2FP.F16.F32.PACK_AB R156, R27, R156 ;  /* 0x0000009c1b9c723e */ /* 0x000fc400000000ff */
[----:B------:R-:W-:Y:S02]  /*b6a0*/  F2FP.F16.F32.PACK_AB R168, R39, R76 ;  /* 0x0000004c27a8723e */ /* 0x000fe400000000ff */
[----:B------:R-:W-:Y:S01]  /*b6b0*/  F2FP.F16.F32.PACK_AB R153, R68, R35 ;  /* 0x000000234499723e */ /* 0x000fe200000000ff */
[----:B------:R-:W0:Y:S01]  /*b6c0*/  MUFU.EX2 R28, R28 ;  /* 0x0000001c001c7308 */ /* 0x000e220000000800 */
[----:B-1----:R-:W-:-:S07]  /*b6d0*/  FADD.FTZ R26, R66, R51 ;  /* 0x00000033421a7221 */ /* 0x002fce0000010000 */
[----:B------:R1:W3:Y:S01]  /*b6e0*/  MUFU.EX2 R157, R30 ;  /* 0x0000001e009d7308 */ /* 0x0002e20000000800 */
[C---:B--2---:R-:W-:Y:S01]  /*b6f0*/  FADD.FTZ R51, R155.reuse, R26 ;  /* 0x0000001a9b337221 */ /* 0x044fe20000010000 */
[----:B------:R-:W-:-:S06]  /*b700*/  F2FP.F16.F32.PACK_AB R155, R155, R66 ;  /* 0x000000429b9b723e */ /* 0x000fcc00000000ff */
[----:B------:R-:W2:Y:S01]  /*b710*/  MUFU.EX2 R32, R32 ;  /* 0x0000002000207308 */ /* 0x000ea20000000800 */
[----:B-1----:R-:W-:Y:S01]  /*b720*/  FADD.FTZ R30, R158, R53 ;  /* 0x000000359e1e7221 */ /* 0x002fe20000010000 */
[----:B0-----:R-:W-:Y:S01]  /*b730*/  FADD.FTZ R26, R28, R51 ;  /* 0x000000331c1a7221 */ /* 0x001fe20000010000 */
[C---:B------:R-:W-:Y:S02]  /*b740*/  F2FP.F16.F32.PACK_AB R158, R29.reuse, R158 ;  /* 0x0000009e1d9e723e */ /* 0x040fe400000000ff */
[----:B------:R-:W-:-:S03]  /*b750*/  FADD.FTZ R53, R29, R30 ;  /* 0x0000001e1d357221 */ /* 0x000fc60000010000 */
[----:B------:R-:W0:Y:S01]  /*b760*/  MUFU.EX2 R159, R34 ;  /* 0x00000022009f7308 */ /* 0x000e220000000800 */
[----:B------:R-:W-:Y:S01]  /*b770*/  FADD.FTZ R30, R160, R53 ;  /* 0x00000035a01e7221 */ /* 0x000fe20000010000 */
[----:B---3--:R-:W-:Y:S01]  /*b780*/  FADD.FTZ R51, R157, R26 ;  /* 0x0000001a9d337221 */ /* 0x008fe20000010000 */
[C---:B------:R-:W-:Y:S02]  /*b790*/  F2FP.F16.F32.PACK_AB R160, R37.reuse, R160 ;  /* 0x000000a025a0723e */ /* 0x040fe400000000ff */
[----:B------:R-:W-:Y:S01]  /*b7a0*/  FADD.FTZ R53, R37, R30 ;  /* 0x0000001e25357221 */ /* 0x000fe20000010000 */
[----:B------:R-:W-:Y:S02]  /*b7b0*/  F2FP.F16.F32.PACK_AB R157, R157, R28 ;  /* 0x0000001c9d9d723e */ /* 0x000fe400000000ff */
[----:B------:R-:W1:Y:S01]  /*b7c0*/  MUFU.EX2 R36, R36 ;  /* 0x0000002400247308 */ /* 0x000e620000000800 */
[----:B--2---:R-:W-:Y:S01]  /*b7d0*/  FADD.FTZ R26, R32, R51 ;  /* 0x00000033201a7221 */ /* 0x004fe20000010000 */
[----:B------:R-:W-:-:S04]  /*b7e0*/  FADD.FTZ R30, R88, R53 ;  /* 0x00000035581e7221 */ /* 0x000fc80000010000 */
[----:B------:R-:W-:Y:S02]  /*b7f0*/  FADD.FTZ R53, R33, R30 ;  /* 0x0000001e21357221 */ /* 0x000fe40000010000 */
[----:B------:R-:W2:Y:S01]  /*b800*/  MUFU.EX2 R161, R38 ;  /* 0x0000002600a17308 */ /* 0x000ea20000000800 */
[C---:B0-----:R-:W-:Y:S01]  /*b810*/  FADD.FTZ R51, R159.reuse, R26 ;  /* 0x0000001a9f337221 */ /* 0x041fe20000010000 */
[----:B------:R-:W-:Y:S01]  /*b820*/  FADD.FTZ R30, R84, R53 ;  /* 0x00000035541e7221 */ /* 0x000fe20000010000 */
[----:B------:R-:W-:-:S03]  /*b830*/  F2FP.F16.F32.PACK_AB R159, R159, R32 ;  /* 0x000000209f9f723e */ /* 0x000fc600000000ff */
[----:B------:R-:W-:Y:S02]  /*b840*/  FADD.FTZ R53, R43, R30 ;  /* 0x0000001e2b357221 */ /* 0x000fe40000010000 */
[----:B------:R-:W0:Y:S01]  /*b850*/  MUFU.EX2 R40, R40 ;  /* 0x0000002800287308 */ /* 0x000e220000000800 */
[----:B-1----:R-:W-:Y:S01]  /*b860*/  FADD.FTZ R26, R36, R51 ;  /* 0x00000033241a7221 */ /* 0x002fe20000010000 */
[----:B------:R-:W-:-:S04]  /*b870*/  FADD.FTZ R30, R80, R53 ;  /* 0x00000035501e7221 */ /* 0x000fc80000010000 */
[----:B------:R-:W-:Y:S02]  /*b880*/  FADD.FTZ R53, R45, R30 ;  /* 0x0000001e2d357221 */ /* 0x000fe40000010000 */
[----:B------:R-:W1:Y:S01]  /*b890*/  MUFU.EX2 R163, R42 ;  /* 0x0000002a00a37308 */ /* 0x000e620000000800 */
[C---:B--2---:R-:W-:Y:S01]  /*b8a0*/  FADD.FTZ R51, R161.reuse, R26 ;  /* 0x0000001aa1337221 */ /* 0x044fe20000010000 */
[----:B------:R-:W-:Y:S01]  /*b8b0*/  FADD.FTZ R30, R76, R53 ;  /* 0x000000354c1e7221 */ /* 0x000fe20000010000 */
[----:B------:R-:W-:-:S03]  /*b8c0*/  F2FP.F16.F32.PACK_AB R161, R161, R36 ;  /* 0x00000024a1a1723e */ /* 0x000fc600000000ff */
[----:B------:R-:W-:Y:S02]  /*b8d0*/  FADD.FTZ R25, R39, R30 ;  /* 0x0000001e27197221 */ /* 0x000fe40000010000 */
        /* <DEDUP_REMOVED lines=13> */
[----:B--2---:R-:W-:-:S07]  /*b9b0*/  FADD.FTZ R30, R72, R25 ;  /* 0x00000019481e7221 */ /* 0x004fce0000010000 */
[----:B------:R-:W2:Y:S01]  /*b9c0*/  MUFU.EX2 R60, R60 ;  /* 0x0000003c003c7308 */ /* 0x000ea20000000800 */
[C---:B0-----:R-:W-:Y:S01]  /*b9d0*/  FADD.FTZ R3, R167.reuse, R26 ;  /* 0x0000001aa7037221 */ /* 0x041fe20000010000 */
[----:B------:R-:W-:-:S06]  /*b9e0*/  F2FP.F16.F32.PACK_AB R167, R167, R48 ;  /* 0x00000030a7a7723e */ /* 0x000fcc00000000ff */
[----:B------:R-:W0:Y:S01]  /*b9f0*/  MUFU.EX2 R64, R64 ;  /* 0x0000004000407308 */ /* 0x000e220000000800 */
[C---:B-1----:R-:W-:Y:S01]  /*ba00*/  FADD.FTZ R25, R47.reuse, R30 ;  /* 0x0000001e2f197221 */ /* 0x042fe20000010000 */
[----:B------:R-:W-:-:S06]  /*ba10*/  F2FP.F16.F32.PACK_AB R170, R47, R72 ;  /* 0x000000482faa723e */ /* 0x000fcc00000000ff */
[----:B------:R-:W1:Y:S01]  /*ba20*/  MUFU.EX2 R169, R56 ;  /* 0x0000003800a97308 */ /* 0x000e620000000800 */
[----:B--2---:R-:W-:-:S07]  /*ba30*/  FADD.FTZ R26, R60, R3 ;  /* 0x000000033c1a7221 */ /* 0x004fce0000010000 */
[----:B------:R-:W2:Y:S01]  /*ba40*/  MUFU.EX2 R49, R49 ;  /* 0x0000003100317308 */ /* 0x000ea20000000800 */
[----:B0-----:R-:W-:-:S07]  /*ba50*/  FADD.FTZ R30, R64, R25 ;  /* 0x00000019401e7221 */ /* 0x001fce0000010000 */
[----:B------:R-:W-:Y:S01]  /*ba60*/  MUFU.EX2 R58, R58 ;  /* 0x0000003a003a7308 */ /* 0x000fe20000000800 */
[C---:B-1----:R-:W-:Y:S01]  /*ba70*/  FADD.FTZ R3, R169.reuse, R26 ;  /* 0x0000001aa9037221 */ /* 0x042fe20000010000 */
[----:B------:R-:W-:-:S06]  /*ba80*/  F2FP.F16.F32.PACK_AB R169, R169, R60 ;  /* 0x0000003ca9a9723e */ /* 0x000fcc00000000ff */
[----:B------:R-:W0:Y:S01]  /*ba90*/  MUFU.EX2 R24, R24 ;  /* 0x0000001800187308 */ /* 0x000e220000000800 */
[C---:B--2---:R-:W-:Y:S01]  /*baa0*/  FADD.FTZ R25, R49.reuse, R30 ;  /* 0x0000001e31197221 */ /* 0x044fe20000010000 */
[----:B------:R-:W-:-:S06]  /*bab0*/  F2FP.F16.F32.PACK_AB R172, R49, R64 ;  /* 0x0000004031ac723e */ /* 0x000fcc00000000ff */
[----:B------:R-:W1:Y:S08]  /*bac0*/  MUFU.EX2 R171, R50 ;  /* 0x0000003200ab7308 */ /* 0x000e700000000800 */
[----:B------:R-:W2:Y:S01]  /*bad0*/  MUFU.EX2 R54, R54 ;  /* 0x0000003600367308 */ /* 0x000ea20000000800 */
[----:B0-----:R-:W-:Y:S01]  /*bae0*/  FADD.FTZ R26, R24, R25 ;  /* 0x00000019181a7221 */ /* 0x001fe20000010000 */
[----:B------:R-:W-:-:S06]  /*baf0*/  F2FP.F16.F32.PACK_AB R174, R31, R24 ;  /* 0x000000181fae723e */ /* 0x000fcc00000000ff */
[----:B------:R0:W3:Y:S08]  /*bb00*/  MUFU.EX2 R173, R0 ;  /* 0x0000000000ad7308 */ /* 0x0000f00000000800 */
[----:B------:R-:W4:Y:S01]  /*bb10*/  MUFU.EX2 R90, R90 ;  /* 0x0000005a005a7308 */ /* 0x000f220000000800 */
[----:B0-----:R-:W-:Y:S01]  /*bb20*/  FADD.FTZ R0, R58, R3 ;  /* 0x000000033a007221 */ /* 0x001fe20000010000 */
[----:B------:R-:W-:-:S03]  /*bb30*/  FADD.FTZ R3, R31, R26 ;  /* 0x0000001a1f037221 */ /* 0x000fc60000010000 */
[C---:B-1----:R-:W-:Y:S01]  /*bb40*/  FADD.FTZ R25, R171.reuse, R0 ;  /* 0x00000000ab197221 */ /* 0x042fe20000010000 */
[----:B------:R-:W-:Y:S02]  /*bb50*/  F2FP.F16.F32.PACK_AB R171, R171, R58 ;  /* 0x0000003aabab723e */ /* 0x000fe400000000ff */
[----:B------:R-:W0:Y:S01]  /*bb60*/  MUFU.EX2 R41, R41 ;  /* 0x0000002900297308 */ /* 0x000e220000000800 */
[----:B--2---:R-:W-:-:S04]  /*bb70*/  FADD.FTZ R0, R54, R25 ;  /* 0x0000001936007221 */ /* 0x004fc80000010000 */
[C---:B---3--:R-:W-:Y:S01]  /*bb80*/  FADD.FTZ R25, R173.reuse, R0 ;  /* 0x00000000ad197221 */ /* 0x048fe20000010000 */
[----:B------:R-:W-:-:S03]  /*bb90*/  F2FP.F16.F32.PACK_AB R173, R173, R54 ;  /* 0x00000036adad723e */ /* 0x000fc600000000ff */
[----:B----4-:R-:W-:-:S04]  /*bba0*/  FADD.FTZ R0, R90, R25 ;  /* 0x000000195a007221 */ /* 0x010fc80000010000 */
[C---:B0-----:R-:W-:Y:S01]  /*bbb0*/  FADD.FTZ R0, R41.reuse, R0 ;  /* 0x0000000029007221 */ /* 0x041fe20000010000 */
[----:B------:R-:W-:Y:S01]  /*bbc0*/  F2FP.F16.F32.PACK_AB R175, R41, R90 ;  /* 0x0000005a29af723e */ /* 0x000fe200000000ff */
[----:B------:R-:W-:Y:S06]  /*bbd0*/  @!P0 BRA `(.L_x_2781) ;  /* 0x0000000000048947 */ /* 0x000fec0003800000 */
[----:B------:R-:W-:Y:S01]  /*bbe0*/  BPT.TRAP 0x1 ;  /* 0x000000040000795c */ /* 0x000fe20000300000 */
.L_x_2781:
[----:B------:R0:W1:Y:S01]  /*bbf0*/  SYNCS.PHASECHK.TRANS64.TRYWAIT P2, [R6+URZ+0x22850], R21 ;  /* 0x02285015060075a7 */ /* 0x000062000804017f */
[----:B------:R-:W-:Y:S05]  /*bc00*/  @!P0 BRA `(.L_x_2782) ;  /* 0x0000000000048947 */ /* 0x000fea0003800000 */
[----:B------:R-:W-:Y:S01]  /*bc10*/  BPT.TRAP 0x1 ;  /* 0x000000040000795c */ /* 0x000fe20000300000 */
.L_x_2782:
[----:B------:R-:W-:Y:S04]  /*bc20*/  BSSY B0, `(.L_x_2783) ;  /* 0x0000004000007945 */ /* 0x000fe80003800000 */
[----:B-1----:R-:W-:Y:S05]  /*bc30*/  @P2 BRA `(.L_x_2784) ;  /* 0x0000000000082947 */ /* 0x002fea0003800000 */
[----:B------:R-:W1:Y:S02]  /*bc40*/  SYNCS.PHASECHK.TRANS64.TRYWAIT P2, [R6+URZ+0x22850], R21 ;  /* 0x02285015060075a7 */ /* 0x000e64000804017f */
[----:B-1----:R-:W-:Y:S05]  /*bc50*/  @!P2 BRA `(.L_x_2785) ;  /* 0x000001600044a947 */ /* 0x002fea0003800000 */
.L_x_2784:
[----:B------:R-:W-:Y:S05]  /*bc60*/  BSYNC B0 ;  /* 0x0000000000007941 */ /* 0x000fea0003800000 */
.L_x_2783:
[----:B------:R-:W-:Y:S05]  /*bc70*/  WARPSYNC.ALL ;  /* 0x0000000000007948 */ /* 0x000fea0003800000 */
[----:B01----:R-:W-:Y:S01]  /*bc80*/  VIADD R21, R16, 0x400 ;  /* 0x0000040010157836 */ /* 0x003fe20000000000 */
[----:B------:R0:W-:Y:S01]  /*bc90*/  BAR.SYNC.DEFER_BLOCKING R179, 0x100 ;  /* 0x000400b30000751d */ /* 0x0001e20000010000 */
[----:B------:R-:W-:Y:S02]  /*bca0*/  IMAD.MOV.U32 R181, RZ, RZ, 0x40000040 ;  /* 0x40000040ffb57424 */ /* 0x000fe400078e00ff */
[----:B------:R-:W-:Y:S01]  /*bcb0*/  @!P1 VIADD R6, R6, 0x22860 ;  /* 0x0002286006069836 */ /* 0x000fe20000000000 */
[----:B------:R-:W-:-:S02]  /*bcc0*/  SHF.R.U32.HI R21, RZ, 0x4, R21 ;  /* 0x00000004ff157819 */ /* 0x000fc40000011615 */
[----:B------:R-:W-:Y:S01]  /*bcd0*/  R2UR UR7, R181 ;  /* 0x00000000b50772ca */ /* 0x000fe200000e0000 */
[----:B------:R-:W-:Y:S01]  /*bce0*/  IMAD.MOV.U32 R181, RZ, RZ, 0x40000040 ;  /* 0x40000040ffb57424 */ /* 0x000fe200078e00ff */
[----:B------:R-:W-:Y:S01]  /*bcf0*/  LOP3.LUT R21, R21, 0x3fff, RZ, 0xc0, !PT ;  /* 0x00003fff15157812 */ /* 0x000fe200078ec0ff */
[----:B------:R-:W1:Y:S01]  /*bd00*/  LDC R182, c[0x0][0x448] ;  /* 0x00011200ffb67b82 */ /* 0x000e620000000800 */
[----:B------:R-:W-:Y:S02]  /*bd10*/  @!P1 PRMT R6, RZ, 0x654, R6 ;  /* 0x00000654ff069816 */ /* 0x000fe40000000006 */
[----:B------:R-:W-:-:S05]  /*bd20*/  LOP3.LUT R21, R21, 0x3000000, RZ, 0xfc, !PT ;  /* 0x0300000015157812 */ /* 0x000fca00078efcff */
[----:B------:R-:W-:-:S05]  /*bd30*/  IMAD R180, R2, 0xc00, R21 ;  /* 0x00000c0002b47824 */ /* 0x000fca00078e0215 */
[----:B------:R-:W-:Y:S01]  /*bd40*/  R2UR UR6, R180 ;  /* 0x00000000b40672ca */ /* 0x000fe200000e0000 */
[----:B------:R-:W-:Y:S01]  /*bd50*/  WARPGROUP.ARRIVE ;  /* 0x00000000000079c5 */ /* 0x000fe20000000000 */
[----:B-1----:R-:W-:-:S11]  /*bd60*/  ISETP.NE.AND P2, PT, R182, 0x1, PT ;  /* 0x00000001b600780c */ /* 0x002fd60003f45270 */
        /* <DEDUP_REMOVED lines=29> */
[----:B------:R-:W1:Y:S08]  /*bf40*/  @P2 LDC R152, c[0x0][0x450] ;  /* 0x00011400ff982b82 */ /* 0x000e700000000800 */
[----:B------:R-:W2:Y:S02]  /*bf50*/  @P2 LDC R153, c[0x0][0x44c] ;  /* 0x00011300ff992b82 */ /* 0x000ea40000000800 */
[----:B--2---:R-:W-:Y:S01]  /*bf60*/  @P2 IMAD.HI.U32 R153, R206, R153, RZ ;  /* 0x00000099ce992227 */ /* 0x004fe200078e00ff */
[----:B------:R-:W-:-:S02]  /*bf70*/  WARPGROUP.DEPBAR.LE gsb0, 0x0 ;  /* 0x00008000000079c5 */ /* 0x000fc40000010000 */
[----:B------:R-:W-:-:S11]  /*bf80*/  WARPGROUP.ARRIVE ;  /* 0x00000000000079c5 */ /* 0x000fd60000000000 */
        /* <DEDUP_REMOVED lines=8> */
[----:B------:R2:W-:Y:S02]  /*c010*/  @!P1 SYNCS.ARRIVE.TRANS64.RED.A1T0 RZ, [R6+URZ], RZ ;  /* 0x000000ff06ff99a7 */ /* 0x0005e4000810043f */
[----:B--2---:R-:W-:Y:S01]  /*c020*/  IMAD.MOV.U32 R6, RZ, RZ, R206 ;  /* 0x000000ffff067224 */ /* 0x004fe200078e00ce */
[----:B-1----:R-:W-:Y:S02]  /*c030*/  @P2 SHF.R.U32.HI R6, RZ, R152, R153 ;  /* 0x00000098ff062219 */ /* 0x002fe40000011699 */
[----:B------:R-:W-:-:S02]  /*c040*/  ISETP.GE.AND P2, PT, R177, 0x1, PT ;  /* 0x00000001b100780c */ /* 0x000fc40003f46270 */
[----:B------:R-:W-:Y:S01]  /*c050*/  IADD3 R155, R6, R201, -R200 ;  /* 0x000000c9069b7210 */ /* 0x000fe20007ffe8c8 */
[----:B------:R-:W-:-:S04]  /*c060*/  VIADD R6, R178, 0xfffffffe ;  /* 0xfffffffeb2067836 */ /* 0x000fc80000000000 */
[----:B------:R-:W-:-:S06]  /*c070*/  IMAD.IADD R176, R155, 0x1, R176 ;  /* 0x000000019bb07824 */ /* 0x000fcc00078e02b0 */
[----:B0-----:R-:W-:Y:S05]  /*c080*/  @!P2 BRA `(.L_x_2786) ;  /* 0x000000000048a947 */ /* 0x001fea0003800000 */
        /* <DEDUP_REMOVED lines=11> */
.L_x_2788:
[----:B------:R-:W-:-:S13]  /*c140*/  ISETP.NE.AND P2, PT, R177, 0x1, PT ;  /* 0x00000001b100780c */ /* 0x000fda0003f45270 */
[----:B------:R-:W0:Y:S02]  /*c150*/  @P2 LDC.64 R152, c[0x0][0x9e8] ;  /* 0x00027a00ff982b82 */ /* 0x000e240000000a00 */
[----:B0-----:R-:W-:-:S05]  /*c160*/  @P2 IMAD.HI.U32 R152, R154, R152, RZ ;  /* 0x000000989a982227 */ /* 0x001fca00078e00ff */
[----:B------:R-:W-:-:S07]  /*c170*/  @P2 SHF.R.U32.HI R154, RZ, R153, R152 ;  /* 0x00000099ff9a2219 */ /* 0x000fce0000011698 */
.L_x_2789:
[----:B------:R-:W-:Y:S05]  /*c180*/  BSYNC B0 ;  /* 0x0000000000007941 */ /* 0x000fea0003800000 */
.L_x_2787:
[----:B------:R-:W-:-:S05]  /*c190*/  IMAD R177, R154, R177, R177 ;  /* 0x000000b19ab17224 */ /* 0x000fca00078e02b1 */
[----:B------:R-:W-:-:S07]  /*c1a0*/  VIMNMX R176, R176, R177, PT ;  /* 0x000000b1b0b07248 */ /* 0x000fce0003fe0100 */
.L_x_2786:
[----:B------:R-:W-:Y:S01]  /*c1b0*/  IMAD.HI R176, R176, 0x2aaaaaab, RZ ;  /* 0x2aaaaaabb0b07827 */ /* 0x000fe200078e02ff */
[----:B------:R-:W-:Y:S01]  /*c1c0*/  ULDC UR42, c[0x0][0x9e4] ;  /* 0x00027900002a7ab9 */ /* 0x000fe20000000800 */
[----:B------:R-:W-:Y:S01]  /*c1d0*/  ULDC UR37, c[0x0][0x9e4] ;  /* 0x0002790000257ab9 */ /* 0x000fe20000000800 */
[----:B------:R-:W-:Y:S01]  /*c1e0*/  ULDC UR44, c[0x0][0x9d8] ;  /* 0x00027600002c7ab9 */ /* 0x000fe20000000800 */
[----:B------:R-:W-:Y:S01]  /*c1f0*/  ULDC UR51, c[0x0][0x9d8] ;  /* 0x0002760000337ab9 */ /* 0x000fe20000000800 */
[----:B------:R-:W-:Y:S01]  /*c200*/  SHF.R.U32.HI R153, RZ, 0x1f, R176 ;  /* 0x0000001fff997819 */ /* 0x000fe200000116b0 */
[----:B------:R-:W-:Y:S01]  /*c210*/  ULDC UR45, c[0x0][0x9d8] ;  /* 0x00027600002d7ab9 */ /* 0x000fe20000000800 */
[----:B------:R-:W-:Y:S01]  /*c220*/  ULDC UR36, c[0x0][0x988] ;  /* 0x0002620000247ab9 */ /* 0x000fe20000000800 */
[----:B------:R-:W-:Y:S01]  /*c230*/  ULDC UR41, c[0x0][0x988] ;  /* 0x0002620000297ab9 */ /* 0x000fe20000000800 */
[----:B------:R-:W-:Y:S01]  /*c240*/  LEA.HI.SX32 R153, R176, R153, 0x1c ;  /* 0x00000099b0997211 */ /* 0x000fe200078fe2ff */
[----:B------:R-:W-:Y:S01]  /*c250*/  ULDC UR40, c[0x0][0x988] ;  /* 0x0002620000287ab9 */ /* 0x000fe20000000800 */
[----:B------:R-:W-:Y:S01]  /*c260*/  ULDC UR50, c[0x0][0x9e0] ;  /* 0x0002780000327ab9 */ /* 0x000fe20000000800 */
[----:B------:R-:W-:Y:S01]  /*c270*/  ULDC UR43, c[0x0][0x9e0] ;  /* 0x00027800002b7ab9 */ /* 0x000fe20000000800 */
[----:B------:R-:W-:-:S04]  /*c280*/  VIMNMX R216, R218, R153, !PT ;  /* 0x00000099dad87248 */ /* 0x000fc80007fe0100 */
[----:B------:R-:W-:-:S13]  /*c290*/  ISETP.GE.AND P2, PT, R6, R216, PT ;  /* 0x000000d80600720c */ /* 0x000fda0003f46270 */
[----:B------:R-:W-:Y:S05]  /*c2a0*/  @!P2 BRA `(.L_x_2790) ;  /* 0x0000003400f0a947 */ /* 0x000fea0003800000 */
.L_x_2808:
[----:B------:R-:W-:Y:S01]  /*c2b0*/  VIADD R2, R2, 0x1 ;  /* 0x0000000102027836 */ /* 0x000fe20000000000 */
[----:B------:R-:W-:Y:S05]  /*c2c0*/  YIELD ;  /* 0x0000000000007946 */ /* 0x000fea0003800000 */
[----:B------:R-:W-:-:S04]  /*c2d0*/  ISETP.NE.AND P2, PT, R2, 0x2, PT ;  /* 0x000000020200780c */ /* 0x000fc80003f45270 */
[----:B------:R-:W-:Y:S02]  /*c2e0*/  SEL R20, RZ, 0x1, P2 ;  /* 0x00000001ff147807 */ /* 0x000fe40001000000 */
[----:B------:R-:W-:Y:S02]  /*c2f0*/  SEL R2, R2, RZ, P2 ;  /* 0x000000ff02027207 */ /* 0x000fe40001000000 */
[----:B------:R-:W-:Y:S01]  /*c300*/  LOP3.LUT R19, R19, R20, RZ, 0x3c, !PT ;  /* 0x0000001413137212 */ /* 0x000fe200078e3cff */
[----:B0-----:R-:W-:Y:S06]  /*c310*/  @!P0 BRA `(.L_x_2791) ;  /* 0x0000000000048947 */ /* 0x001fec0003800000 */
[----:B------:R-:W-:Y:S01]  /*c320*/  BPT.TRAP 0x1 ;  /* 0x000000040000795c */ /* 0x000fe20000300000 */
.L_x_2791:
[----:B------:R-:W-:Y:S01]  /*c330*/  IMAD R210, R2, 0x8, R16 ;  /* 0x0000000802d27824 */ /* 0x000fe200078e0210 */
[----:B------:R-:W-:-:S04]  /*c340*/  SHF.L.U32 R209, R19, 0x1f, RZ ;  /* 0x0000001f13d17819 */ /* 0x000fc800000006ff */
[----:B------:R0:W1:Y:S01]  /*c350*/  SYNCS.PHASECHK.TRANS64.TRYWAIT P2, [R210+URZ+0x22830], R209 ;  /* 0x022830d1d20075a7 */ /* 0x000062000804017f */
[----:B------:R-:W-:Y:S05]  /*c360*/  @!P0 BRA `(.L_x_2792) ;  /* 0x0000000000048947 */ /* 0x000fea0003800000 */
[----:B------:R-:W-:Y:S01]  /*c370*/  BPT.TRAP 0x1 ;  /* 0x000000040000795c */ /* 0x000fe20000300000 */
.L_x_2792:
[----:B------:R-:W-:Y:S02]  /*c380*/  IMAD R212, R2, 0x300, R207 ;  /* 0x0000030002d47824 */ /* 0x000fe400078e02cf */
[----:B------:R-:W-:Y:S01]  /*c390*/  IMAD.MOV.U32 R213, RZ, RZ, 0x40000040 ;  /* 0x40000040ffd57424 */ /* 0x000fe200078e00ff */
[----:B-1----:R-:W-:Y:S06]  /*c3a0*/  @P2 BRA `(.L_x_2793) ;  /* 0x0000000000082947 */ /* 0x002fec0003800000 */
[----:B------:R-:W1:Y:S02]  /*c3b0*/  SYNCS.PHASECHK.TRANS64.TRYWAIT P2, [R210+URZ+0x22830], R209 ;  /* 0x022830d1d20075a7 */ /* 0x000e64000804017f */
[----:B-1----:R-:W-:Y:S05]  /*c3c0*/  @!P2 BRA `(.L_x_2794) ;  /* 0x00000158007ca947 */ /* 0x002fea0003800000 */
.L_x_2793:
[----:B------:R-:W-:Y:S05]  /*c3d0*/  WARPSYNC.ALL ;  /* 0x0000000000007948 */ /* 0x000fea0003800000 */
[C---:B------:R-:W-:Y:S01]  /*c3e0*/  R2UR UR6, R212.reuse ;  /* 0x00000000d40672ca */ /* 0x040fe200000e0000 */
[----:B------:R-:W-:Y:S01]  /*c3f0*/  VIADD R214, R212, 0x2 ;  /* 0x00000002d4d67836 */ /* 0x000fe20000000000 */
[----:B------:R-:W-:Y:S01]  /*c400*/  R2UR UR7, R213 ;  /* 0x00000000d50772ca */ /* 0x000fe200000e0000 */
[----:B------:R-:W-:Y:S01]  /*c410*/  IMAD.MOV.U32 R215, RZ, RZ, 0x40000040 ;  /* 0x40000040ffd77424 */ /* 0x000fe200078e00ff */
[----:B------:R-:W-:Y:S01]  /*c420*/  R2UR UR4, R4 ;  /* 0x00000000040472ca */ /* 0x000fe200000e0000 */
[----:B------:R-:W2:Y:S01]  /*c430*/  LDL R226, [R1] ;  /* 0x0000000001e27983 */ /* 0x000ea20000100800 */
[----:B------:R-:W-:Y:S01]  /*c440*/  R2UR UR5, R5 ;  /* 0x00000000050572ca */ /* 0x000fe200000e0000 */
[----:B------:R-:W-:Y:S01]  /*c450*/  WARPGROUP.ARRIVE ;  /* 0x00000000000079c5 */ /* 0x000fe20000000000 */
[----:B------:R-:W-:Y:S01]  /*c460*/  IMAD.MOV.U32 R213, RZ, RZ, 0x40000040 ;  /* 0x40000040ffd57424 */ /* 0x000fe200078e00ff */
[----:B------:R-:W3:Y:S10]  /*c470*/  LDC R13, c[0x0][0x448] ;  /* 0x00011200ff0d7b82 */ /* 0x000ef40000000800 */
[----:B------:R-:W-:Y:S01]  /*c480*/  HGMMA.64x96x16.F32 R152, gdesc[UR4], RZ, !UPT, gsb0 ;  /* 0x01600000049879f0 */ /* 0x000fe2000c0008ff */
[----:B------:R-:W-:Y:S01]  /*c490*/  R2UR UR6, R214 ;  /* 0x00000000d60672ca */ /* 0x000fe200000e0000 */
[----:B------:R-:W-:Y:S01]  /*c4a0*/  VIADD R214, R212, 0x4 ;  /* 0x00000004d4d67836 */ /* 0x000fe20000000000 */
[----:B------:R-:W-:Y:S01]  /*c4b0*/  R2UR UR7, R215 ;  /* 0x00000000d70772ca */ /* 0x000fe200000e0000 */
[----:B------:R-:W-:Y:S01]  /*c4c0*/  IMAD.MOV.U32 R215, RZ, RZ, 0x40000040 ;  /* 0x40000040ffd77424 */ /* 0x000fe200078e00ff */
[----:B------:R-:W-:Y:S01]  /*c4d0*/  R2UR UR4, R14 ;  /* 0x000000000e0472ca */ /* 0x000fe200000e0000 */
[----:B------:R-:W-:Y:S01]  /*c4e0*/  VIADD R212, R212, 0x6 ;  /* 0x00000006d4d47836 */ /* 0x000fe20000000000 */
[----:B------:R-:W-:-:S02]  /*c4f0*/  R2UR UR5, R15 ;  /* 0x000000000f0572ca */ /* 0x000fc400000e0000 */
[----:B---3--:R-:W-:Y:S01]  /*c500*/  ISETP.NE.AND P2, PT, R13, 0x1, PT ;  /* 0x000000010d00780c */ /* 0x008fe20003f45270 */
[----:B------:R-:W-:-:S12]  /*c510*/  IMAD.IADD R13, R211, 0x1, R206 ;  /* 0x00000001d30d7824 */ /* 0x000fd800078e02ce */
[----:B------:R-:W3:Y:S01]  /*c520*/  @P2 LDC R20, c[0x0][0x450] ;  /* 0x00011400ff142b82 */ /* 0x000ee20000000800 */
        /* <DEDUP_REMOVED lines=11> */
[----:B------:R-:W-:Y:S01]  /*c5e0*/  R2UR UR7, R213 ;  /* 0x00000000d50772ca */ /* 0x000fe200000e0000 */
[----:B------:R-:W4:Y:S01]  /*c5f0*/  @P2 LDC R212, c[0x0][0x44c] ;  /* 0x00011300ffd42b82 */ /* 0x000f220000000800 */
[----:B------:R-:W-:Y:S02]  /*c600*/  R2UR UR4, R8 ;  /* 0x00000000080472ca */ /* 0x000fe400000e0000 */
[----:B------:R-:W-:Y:S01]  /*c610*/  R2UR UR5, R9 ;  /* 0x00000000090572ca */ /* 0x000fe200000e0000 */
[----:B----4-:R-:W-:-:S05]  /*c620*/  @P2 IMAD.HI.U32 R212, R13, R212, RZ ;  /* 0x000000d40dd42227 */ /* 0x010fca00078e00ff */
[----:B---3--:R-:W-:Y:S02]  /*c630*/  @P2 SHF.R.U32.HI R13, RZ, R20, R212 ;  /* 0x00000014ff0d2219 */ /* 0x008fe400000116d4 */
[----:B------:R-:W3:Y:S03]  /*c640*/  S2R R20, SR_TID.X ;  /* 0x0000000000147919 */ /* 0x000ee60000002100 */
[----:B------:R-:W4:Y:S01]  /*c650*/  SHFL.IDX PT, R229, R13, RZ, 0x1c1f ;  /* 0x001c1fff0de57589 */ /* 0x000f2200000e0000 */
[----:B--2---:R-:W-:Y:S02]  /*c660*/  LOP3.LUT P2, RZ, R226, 0x100000, RZ, 0xc0, !PT ;  /* 0x00100000e2ff7812 */ /* 0x004fe4000784c0ff */
[----:B---3--:R-:W-:-:S04]  /*c670*/  SHF.R.U32.HI R20, RZ, 0x7, R20 ;  /* 0x00000007ff147819 */ /* 0x008fc80000011614 */
[----:B------:R-:W-:Y:S01]  /*c680*/  IADD3 R20, -R20, 0xb, RZ ;  /* 0x0000000b14147810 */ /* 0x000fe20007ffe1ff */
        /* <DEDUP_REMOVED lines=27> */
[----:B------:R-:W-:Y:S02]  /*c840*/  IMAD R194, R6, -0x60, RZ ;  /* 0xffffffa006c27824 */ /* 0x000fe400078e02ff */
[----:B------:R-:W-:Y:S01]  /*c850*/  FMUL.FTZ R182, R186, UR51 ;  /* 0x00000033bab67c20 */ /* 0x000fe20008410000 */
[----:B------:R-:W-:Y:S01]  /*c860*/  FMUL.FTZ R186, R190, UR51 ;  /* 0x00000033beba7c20 */ /* 0x000fe20008410000 */
[----:B------:R2:W-:Y:S06]  /*c870*/  BAR.ARV R20, 0x100 ;  /* 0x000400140000751d */ /* 0x0005ec0000002000 */
[----:B------:R-:W-:Y:S01]  /*c880*/  FMUL.FTZ R226, R192, UR51 ;  /* 0x00000033c0e27c20 */ /* 0x000fe20008410000 */
[----:B------:R-:W-:Y:S01]  /*c890*/  FMUL.FTZ R227, R193, UR51 ;  /* 0x00000033c1e37c20 */ /* 0x000fe20008410000 */
[----:B------:R-:W-:Y:S01]  /*c8a0*/  FMUL.FTZ R190, R195, UR51 ;  /* 0x00000033c3be7c20 */ /* 0x000fe20008410000 */
[----:B------:R3:W-:Y:S01]  /*c8b0*/  @!P1 SYNCS.ARRIVE.TRANS64.RED.A1T0 RZ, [R164+URZ], RZ ;  /* 0x000000ffa4ff99a7 */ /* 0x0007e2000810043f */
        /* <DEDUP_REMOVED lines=21> */
[----:B---3--:R-:W-:-:S02]  /*ca10*/  VIADD R164, R194, 0x1 ;  /* 0x00000001c2a47836 */ /* 0x008fc40000000000 */
[----:B------:R-:W-:Y:S01]  /*ca20*/  FMUL.FTZ R193, R199, UR51 ;  /* 0x00000033c7c17c20 */ /* 0x000fe20008410000 */
[----:B------:R-:W3:Y:S01]  /*ca30*/  MUFU.TANH R152, R152 ;  /* 0x0000009800987308 */ /* 0x000ee20000002400 */
[----:B------:R-:W-:-:S05]  /*ca40*/  IMAD R164, R202, -0x2, R164 ;  /* 0xfffffffecaa47824 */ /* 0x000fca00078e02a4 */
[----:B------:R-:W-:Y:S02]  /*ca50*/  IADD3 R164, -R200, R164, R201 ;  /* 0x000000a4c8a47210 */ /* 0x000fe40007ffe1c9 */
[----:B------:R-:W0:Y:S03]  /*ca60*/  MUFU.TANH R212, R212 ;  /* 0x000000d400d47308 */ /* 0x000e260000002400 */
[C---:B------:R-:W-:Y:S02]  /*ca70*/  VIADD R228, R164.reuse, UR50 ;  /* 0x00000032a4e47c36 */ /* 0x040fe40008000000 */
[----:B------:R-:W-:-:S03]  /*ca80*/  VIADD R199, R164, UR53 ;  /* 0x00000035a4c77c36 */ /* 0x000fc60008000000 */
[----:B------:R-:W0:Y:S01]  /*ca90*/  MUFU.TANH R153, R153 ;  /* 0x0000009900997308 */ /* 0x000e220000002400 */
[C---:B----4-:R-:W-:Y:S02]  /*caa0*/  IMAD.IADD R198, R229.reuse, 0x1, R228 ;  /* 0x00000001e5c67824 */ /* 0x050fe400078e02e4 */
[----:B------:R-:W-:-:S05]  /*cab0*/  IMAD.IADD R197, R229, 0x1, R199 ;  /* 0x00000001e5c57824 */ /* 0x000fca00078e02c7 */
        /* <DEDUP_REMOVED lines=45> */
[----:B--234-:R-:W-:Y:S05]  /*cd90*/  @!P2 BRA `(.L_x_2795) ;  /* 0x000000000058a947 */ /* 0x01cfea0003800000 */
[----:B------:R-:W-:Y:S01]  /*cda0*/  IADD3 R229, -R200, R201, R229 ;  /* 0x000000c9c8e57210 */ /* 0x000fe20007ffe1e5 */
[----:B------:R-:W-:Y:S03]  /*cdb0*/  BSSY B0, `(.L_x_2796) ;  /* 0x0000010000007945 */ /* 0x000fe60003800000 */
[----:B------:R-:W-:-:S13]  /*cdc0*/  ISETP.GT.AND P2, PT, R229, -0x1, PT ;  /* 0xffffffffe500780c */ /* 0x000fda0003f44270 */
[----:B------:R-:W-:Y:S05]  /*cdd0*/  @P2 BRA `(.L_x_2797) ;  /* 0x0000000000202947 */ /* 0x000fea0003800000 */
[----:B------:R-:W-:Y:S01]  /*cde0*/  IMAD.U32 R230, RZ, RZ, UR42 ;  /* 0x0000002affe67e24 */ /* 0x000fe2000f8e00ff */
[----:B------:R-:W-:-:S04]  /*cdf0*/  LOP3.LUT R229, RZ, R229, RZ, 0x33, !PT ;  /* 0x000000e5ffe57212 */ /* 0x000fc800078e33ff */
[----:B------:R-:W-:-:S13]  /*ce00*/  ISETP.NE.AND P2, PT, R230, 0x1, PT ;  /* 0x00000001e600780c */ /* 0x000fda0003f45270 */
[----:B------:R-:W2:Y:S02]  /*ce10*/  @P2 LDC.64 R164, c[0x0][0x9e8] ;  /* 0x00027a00ffa42b82 */ /* 0x000ea40000000a00 */
[----:B--2---:R-:W-:-:S05]  /*ce20*/  @P2 IMAD.HI.U32 R164, R229, R164, RZ ;  /* 0x000000a4e5a42227 */ /* 0x004fca00078e00ff */
[----:B------:R-:W-:-:S04]  /*ce30*/  @P2 SHF.R.U32.HI R229, RZ, R165, R164 ;  /* 0x000000a5ffe52219 */ /* 0x000fc800000116a4 */
[----:B------:R-:W-:Y:S01]  /*ce40*/  LOP3.LUT R229, RZ, R229, RZ, 0x33, !PT ;  /* 0x000000e5ffe57212 */ /* 0x000fe200078e33ff */
[----:B------:R-:W-:Y:S06]  /*ce50*/  BRA `(.L_x_2798) ;  /* 0x0000000000147947 */ /* 0x000fec0003800000 */
.L_x_2797:
[----:B------:R-:W-:-:S05]  /*ce60*/  IMAD.U32 R230, RZ, RZ, UR42 ;  /* 0x0000002affe67e24 */ /* 0x000fca000f8e00ff */
[----:B------:R-:W-:-:S13]  /*ce70*/  ISETP.NE.AND P2, PT, R230, 0x1, PT ;  /* 0x00000001e600780c */ /* 0x000fda0003f45270 */
[----:B------:R-:W2:Y:S02]  /*ce80*/  @P2 LDC.64 R164, c[0x0][0x9e8] ;  /* 0x00027a00ffa42b82 */ /* 0x000ea40000000a00 */
[----:B--2---:R-:W-:-:S05]  /*ce90*/  @P2 IMAD.HI.U32 R164, R229, R164, RZ ;  /* 0x000000a4e5a42227 */ /* 0x004fca00078e00ff */
[----:B------:R-:W-:-:S07]  /*cea0*/  @P2 SHF.R.U32.HI R229, RZ, R165, R164 ;  /* 0x000000a5ffe52219 */ /* 0x000fce00000116a4 */
.L_x_2798:
[----:B------:R-:W-:Y:S05]  /*ceb0*/  BSYNC B0 ;  /* 0x0000000000007941 */ /* 0x000fea0003800000 */
.L_x_2796:
[----:B------:R-:W-:-:S04]  /*cec0*/  IMAD R164, R202, -0x2, R194 ;  /* 0xfffffffecaa47824 */ /* 0x000fc800078e02c2 */
[----:B------:R-:W-:-:S05]  /*ced0*/  IMAD R164, R229, R230, R164 ;  /* 0x000000e6e5a47224 */ /* 0x000fca00078e02a4 */
[----:B------:R-:W-:Y:S02]  /*cee0*/  VIMNMX R197, R197, R164, !PT ;  /* 0x000000a4c5c57248 */ /* 0x000fe40007fe0100 */
[----:B------:R-:W-:-:S07]  /*cef0*/  VIADDMNMX R198, R164, R230, R198, PT ;  /* 0x000000e6a4c67246 */ /* 0x000fce00038001c6 */
.L_x_2795:
[----:B------:R-:W2:Y:S01]  /*cf00*/  LDL.LU R229, [R1] ;  /* 0x0000000001e57983 */ /* 0x000ea20000300800 */
[C---:B------:R-:W-:Y:S02]  /*cf10*/  ISETP.GE.AND P2, PT, R194.reuse, 0x1, PT ;  /* 0x00000001c200780c */ /* 0x040fe40003f46270 */
[----:B------:R-:W-:Y:S01]  /*cf20*/  ISETP.GE.AND P4, PT, R194, 0x9, PT ;  /* 0x00000009c200780c */ /* 0x000fe20003f86270 */
[----:B------:R-:W3:Y:S02]  /*cf30*/  SHFL.IDX PT, R13, R13, 0x1, 0x1c1f ;  /* 0x003c1f000d0d7f89 */ /* 0x000ee400000e0000 */
[--C-:B---3--:R-:W-:Y:S02]  /*cf40*/  IMAD.IADD R228, R228, 0x1, R13.reuse ;  /* 0x00000001e4e47824 */ /* 0x108fe400078e020d */
[----:B------:R-:W-:Y:S01]  /*cf50*/  IMAD.IADD R199, R199, 0x1, R13 ;  /* 0x00000001c7c77824 */ /* 0x000fe200078e020d */
[----:B--2---:R-:W-:-:S05]  /*cf60*/  LOP3.LUT R229, R229, 0xfff7ffff, RZ, 0xc0, !PT ;  /* 0xfff7ffffe5e57812 */ /* 0x004fca00078ec0ff */
[----:B------:R-:W-:Y:S02]  /*cf70*/  @P2 LOP3.LUT R229, R229, 0x80000, RZ, 0xfc, !PT ;  /* 0x00080000e5e52812 */ /* 0x000fe400078efcff */
[----:B------:R-:W-:Y:S02]  /*cf80*/  ISETP.GT.AND P2, PT, R197, RZ, !P2 ;  /* 0x000000ffc500720c */ /* 0x000fe40005744270 */
[----:B------:R-:W-:Y:S02]  /*cf90*/  LOP3.LUT R229, R229, 0xfffffffd, RZ, 0xc0, !PT ;  /* 0xfffffffde5e57812 */ /* 0x000fe400078ec0ff */
[----:B------:R-:W-:Y:S02]  /*cfa0*/  ISETP.LT.OR P2, PT, R198, 0x1, P2 ;  /* 0x00000001c600780c */ /* 0x000fe40001741670 */
[----:B------:R-:W-:Y:S02]  /*cfb0*/  @P4 LOP3.LUT R229, R229, 0x2, RZ, 0xfc, !PT ;  /* 0x00000002e5e54812 */ /* 0x000fe400078efcff */
[----:B------:R-:W-:-:S02]  /*cfc0*/  FSEL R152, R152, -INF , !P2 ;  /* 0xff80000098987808 */ /* 0x000fc40005000000 */
[----:B------:R-:W-:Y:S02]  /*cfd0*/  ISETP.GE.AND P2, PT, R194, 0x2, PT ;  /* 0x00000002c200780c */ /* 0x000fe40003f46270 */
[----:B------:R-:W-:Y:S02]  /*cfe0*/  LOP3.LUT R229, R229, 0xfffffffb, RZ, 0xc0, !PT ;  /* 0xfffffffbe5e57812 */ /* 0x000fe400078ec0ff */
[----:B------:R-:W-:-:S04]  /*cff0*/  ISETP.GT.AND P3, PT, R197, 0x1, !P2 ;  /* 0x00000001c500780c */ /* 0x000fc80005764270 */
[----:B------:R-:W-:-:S04]  /*d000*/  ISETP.LT.OR P3, PT, R198, 0x2, P3 ;  /* 0x00000002c600780c */ /* 0x000fc80001f61670 */
[----:B0-----:R-:W-:Y:S02]  /*d010*/  FSEL R212, R212, -INF , !P3 ;  /* 0xff800000d4d47808 */ /* 0x001fe40005800000 */
[----:B------:R-:W-:Y:S02]  /*d020*/  ISETP.GT.AND P3, PT, R197, 0x8, !P4 ;  /* 0x00000008c500780c */ /* 0x000fe40006764270 */
[----:B------:R-:W-:Y:S02]  /*d030*/  ISETP.GE.AND P4, PT, R194, 0xa, PT ;  /* 0x0000000ac200780c */ /* 0x000fe40003f86270 */
[----:B------:R-:W-:-:S04]  /*d040*/  ISETP.LT.OR P3, PT, R198, 0x9, P3 ;  /* 0x00000009c600780c */ /* 0x000fc80001f61670 */
        /* <DEDUP_REMOVED lines=120> */
[----:B------:R-:W-:-:S13]  /*d7d0*/  LOP3.LUT P6, RZ, R229, 0x100000, RZ, 0xc0, !PT ;  /* 0x00100000e5ff7812 */ /* 0x000fda00078cc0ff */
[----:B0-----:R-:W-:Y:S05]  /*d7e0*/  @!P6 BRA `(.L_x_2799) ;  /* 0x000000000058e947 */ /* 0x001fea0003800000 */
        /* <DEDUP_REMOVED lines=12> */
.L_x_2801:
[----:B------:R-:W-:-:S05]  /*d8b0*/  IMAD.U32 R197, RZ, RZ, UR42 ;  /* 0x0000002affc57e24 */ /* 0x000fca000f8e00ff */
[----:B------:R-:W-:-:S13]  /*d8c0*/  ISETP.NE.AND P6, PT, R197, 0x1, PT ;  /* 0x00000001c500780c */ /* 0x000fda0003fc5270 */
[----:B------:R-:W0:Y:S02]  /*d8d0*/  @P6 LDC.64 R164, c[0x0][0x9e8] ;  /* 0x00027a00ffa46b82 */ /* 0x000e240000000a00 */
[----:B0-----:R-:W-:-:S05]  /*d8e0*/  @P6 IMAD.HI.U32 R164, R13, R164, RZ ;  /* 0x000000a40da46227 */ /* 0x001fca00078e00ff */
[----:B------:R-:W-:-:S07]  /*d8f0*/  @P6 SHF.R.U32.HI R13, RZ, R165, R164 ;  /* 0x000000a5ff0d6219 */ /* 0x000fce00000116a4 */
.L_x_2802:
[----:B------:R-:W-:Y:S05]  /*d900*/  BSYNC B0 ;  /* 0x0000000000007941 */ /* 0x000fea0003800000 */
.L_x_2800:
[----:B------:R-:W-:-:S04]  /*d910*/  IMAD R194, R202, -0x2, R194 ;  /* 0xfffffffecac27824 */ /* 0x000fc800078e02c2 */
[----:B------:R-:W-:-:S05]  /*d920*/  IMAD R194, R13, R197, R194 ;  /* 0x000000c50dc27224 */ /* 0x000fca00078e02c2 */
[----:B------:R-:W-:Y:S02]  /*d930*/  VIMNMX R199, R199, R194, !PT ;  /* 0x000000c2c7c77248 */ /* 0x000fe40007fe0100 */
[----:B------:R-:W-:-:S07]  /*d940*/  VIADDMNMX R228, R194, R197, R228, PT ;  /* 0x000000c5c2e47246 */ /* 0x000fce00038001e4 */
.L_x_2799:
[----:B------:R-:W-:Y:S02]  /*d950*/  ISETP.GT.AND P2, PT, R199, 0x1, !P2 ;  /* 0x00000001c700780c */ /* 0x000fe40005744270 */
[----:B------:R-:W-:Y:S02]  /*d960*/  FMNMX.FTZ R13, R152, R7, !PT ;  /* 0x00000007980d7209 */ /* 0x000fe40007810000 */
[----:B------:R-:W-:Y:S02]  /*d970*/  ISETP.LT.OR P2, PT, R228, 0x2, P2 ;  /* 0x00000002e400780c */ /* 0x000fe40001741670 */
[C---:B------:R-:W-:Y:S02]  /*d980*/  LOP3.LUT P6, RZ, R229.reuse, 0x8000, RZ, 0xc0, !PT ;  /* 0x00008000e5ff7812 */ /* 0x040fe400078cc0ff */
        /* <DEDUP_REMOVED lines=64> */
[----:B------:R-:W-:Y:S02]  /*dd90*/  FSEL R191, R191, -INF , !P3 ;  /* 0xff800000bfbf7808 */ /* 0x000fe40005800000 */
[----:B------:R-:W-:Y:S02]  /*dda0*/  ISETP.GT.AND P2, PT, R199, 0x29, !P2 ;  /* 0x00000029c700780c */ /* 0x000fe40005744270 */
[----:B------:R-:W-:Y:S02]  /*ddb0*/  LOP3.LUT P3, RZ, R229, 0x80000, RZ, 0xc0, !PT ;  /* 0x00080000e5ff7812 */ /* 0x000fe4000786c0ff */
[----:B------:R-:W-:Y:S02]  /*ddc0*/  ISETP.LT.OR P2, PT, R228, 0x2a, P2 ;  /* 0x0000002ae400780c */ /* 0x000fe40001741670 */
[----:B------:R-:W-:Y:S02]  /*ddd0*/  ISETP.GT.AND P4, PT, R199, 0x51, !P4 ;  /* 0x00000051c700780c */ /* 0x000fe40006784270 */
[----:B------:R-:W-:-:S02]  /*dde0*/  FSEL R175, R175, -INF , !P2 ;  /* 0xff800000afaf7808 */ /* 0x000fc40005000000 */
[----:B------:R-:W-:Y:S02]  /*ddf0*/  LOP3.LUT P2, RZ, R229, 0x800, RZ, 0xc0, !PT ;  /* 0x00000800e5ff7812 */ /* 0x000fe4000784c0ff */
[----:B0-----:R-:W-:Y:S02]  /*de00*/  FMNMX.FTZ R165, R13, R165, !PT ;  /* 0x000000a50da57209 */ /* 0x001fe40007810000 */
[C---:B------:R-:W-:Y:S02]  /*de10*/  ISETP.GT.AND P2, PT, R199.reuse, 0x30, !P2 ;  /* 0x00000030c700780c */ /* 0x040fe40005744270 */
[C---:B------:R-:W-:Y:S02]  /*de20*/  ISETP.LT.OR P4, PT, R228.reuse, 0x52, P4 ;  /* 0x00000052e400780c */ /* 0x040fe40002781670 */
[----:B------:R-:W-:Y:S02]  /*de30*/  ISETP.LT.OR P2, PT, R228, 0x31, P2 ;  /* 0x00000031e400780c */ /* 0x000fe40001741670 */
[----:B------:R-:W-:-:S02]  /*de40*/  ISETP.GT.AND P5, PT, R199, 0x58, !P5 ;  /* 0x00000058c700780c */ /* 0x000fc40006fa4270 */
[----:B------:R-:W-:Y:S02]  /*de50*/  FSEL R164, R176, -INF , !P2 ;  /* 0xff800000b0a47808 */ /* 0x000fe40005000000 */
[----:B------:R-:W-:Y:S01]  /*de60*/  LOP3.LUT P2, RZ, R229, 0x400, RZ, 0xc0, !PT ;  /* 0x00000400e5ff7812 */ /* 0x000fe2000784c0ff */
[----:B------:R-:W0:Y:S01]  /*de70*/  SHFL.BFLY PT, R176, R165, 0x1, 0x1f ;  /* 0x0c201f00a5b07f89 */ /* 0x000e2200000e0000 */
[----:B------:R-:W-:Y:S02]  /*de80*/  FSEL R190, R190, -INF , !P4 ;  /* 0xff800000bebe7808 */ /* 0x000fe40006000000 */
[----:B------:R-:W-:Y:S02]  /*de90*/  ISETP.GT.AND P2, PT, R199, 0x31, !P2 ;  /* 0x00000031c700780c */ /* 0x000fe40005744270 */
[C---:B------:R-:W-:Y:S02]  /*dea0*/  ISETP.LT.OR P5, PT, R228.reuse, 0x59, P5 ;  /* 0x00000059e400780c */ /* 0x040fe40002fa1670 */
[----:B------:R-:W-:-:S02]  /*deb0*/  ISETP.LT.OR P2, PT, R228, 0x32, P2 ;  /* 0x00000032e400780c */ /* 0x000fc40001741670 */
[----:B------:R-:W-:Y:S02]  /*dec0*/  FSEL R192, R192, -INF , !P5 ;  /* 0xff800000c0c07808 */ /* 0x000fe40006800000 */
[----:B------:R-:W-:Y:S02]  /*ded0*/  FSEL R177, R177, -INF , !P2 ;  /* 0xff800000b1b17808 */ /* 0x000fe40005000000 */
[----:B------:R-:W-:-:S04]  /*dee0*/  LOP3.LUT P2, RZ, R229, 0x200, RZ, 0xc0, !PT ;  /* 0x00000200e5ff7812 */ /* 0x000fc8000784c0ff */
[----:B------:R-:W-:-:S04]  /*def0*/  ISETP.GT.AND P2, PT, R199, 0x38, !P2 ;  /* 0x00000038c700780c */ /* 0x000fc80005744270 */
[----:B------:R-:W-:Y:S02]  /*df00*/  ISETP.LT.OR P2, PT, R228, 0x39, P2 ;  /* 0x00000039e400780c */ /* 0x000fe40001741670 */
[----:B0-----:R-:W-:Y:S02]  /*df10*/  FMNMX.FTZ R176, R165, R176, !PT ;  /* 0x000000b0a5b07209 */ /* 0x001fe40007810000 */
        /* <DEDUP_REMOVED lines=21> */
[----:B------:R-:W-:-:S04]  /*e070*/  FSETP.NEU.FTZ.AND P2, PT, R176, -INF , PT ;  /* 0xff800000b000780b */ /* 0x000fc80003f5d000 */
[----:B------:R-:W-:-:S05]  /*e080*/  FSEL R13, R176, RZ, P2 ;  /* 0x000000ffb00d7208 */ /* 0x000fca0001000000 */
[----:B------:R-:W-:Y:S01]  /*e090*/  FADD.FTZ R7, -R13, R7 ;  /* 0x000000070d077221 */ /* 0x000fe20000010100 */
[----:B------:R-:W-:-:S04]  /*e0a0*/  IMAD.U32 R13, RZ, RZ, UR41 ;  /* 0x00000029ff0d7e24 */ /* 0x000fc8000f8e00ff */
[-C--:B------:R-:W-:Y:S01]  /*e0b0*/  FMUL.FTZ R194, R176, R13.reuse ;  /* 0x0000000db0c27220 */ /* 0x080fe20000410000 */
[----:B------:R-:W-:-:S04]  /*e0c0*/  FMUL.FTZ R7, R7, R13 ;  /* 0x0000000d07077220 */ /* 0x000fc80000410000 */
[----:B------:R-:W-:Y:S02]  /*e0d0*/  FSEL R194, R194, RZ, P2 ;  /* 0x000000ffc2c27208 */ /* 0x000fe40001000000 */
[----:B------:R-:W-:Y:S01]  /*e0e0*/  ISETP.GT.AND P2, PT, R199, RZ, !P3 ;  /* 0x000000ffc700720c */ /* 0x000fe20005f44270 */
[----:B------:R-:W0:Y:S02]  /*e0f0*/  MUFU.EX2 R7, R7 ;  /* 0x0000000700077308 */ /* 0x000e240000000800 */
[-CC-:B------:R-:W-:Y:S01]  /*e100*/  FFMA.FTZ R152, R152, R13.reuse, -R194.reuse ;  /* 0x0000000d98987223 */ /* 0x180fe200000108c2 */
[----:B------:R-:W-:Y:S01]  /*e110*/  ISETP.LT.OR P2, PT, R228, 0x1, P2 ;  /* 0x00000001e400780c */ /* 0x000fe20001741670 */
[-CC-:B------:R-:W-:Y:S01]  /*e120*/  FFMA.FTZ R212, R212, R13.reuse, -R194.reuse ;  /* 0x0000000dd4d47223 */ /* 0x180fe200000108c2 */
[-CC-:B------:R-:W-:Y:S01]  /*e130*/  FFMA.FTZ R155, R155, R13.reuse, -R194.reuse ;  /* 0x0000000d9b9b7223 */ /* 0x180fe200000108c2 */
[-CC-:B------:R-:W-:Y:S01]  /*e140*/  FFMA.FTZ R156, R156, R13.reuse, -R194.reuse ;  /* 0x0000000d9c9c7223 */ /* 0x180fe200000108c2 */
[----:B------:R-:W-:Y:S01]  /*e150*/  FSEL R153, R153, -INF , !P2 ;  /* 0xff80000099997808 */ /* 0x000fe20005000000 */
[-CC-:B------:R-:W-:Y:S01]  /*e160*/  FFMA.FTZ R159, R159, R13.reuse, -R194.reuse ;  /* 0x0000000d9f9f7223 */ /* 0x180fe200000108c2 */
[----:B------:R-:W-:Y:S01]  /*e170*/  ISETP.GT.AND P2, PT, R199, 0x59, !P6 ;  /* 0x00000059c700780c */ /* 0x000fe20007744270 */
[-CC-:B------:R-:W-:Y:S01]  /*e180*/  FFMA.FTZ R160, R160, R13.reuse, -R194.reuse ;  /* 0x0000000da0a07223 */ /* 0x180fe200000108c2 */
[----:B------:R-:W-:Y:S01]  /*e190*/  FMNMX.FTZ R165, R153, R12, !PT ;  /* 0x0000000c99a57209 */ /* 0x000fe20007810000 */
[-CC-:B------:R-:W-:Y:S01]  /*e1a0*/  FFMA.FTZ R163, R163, R13.reuse, -R194.reuse ;  /* 0x0000000da3a37223 */ /* 0x180fe200000108c2 */
[----:B------:R-:W-:Y:S01]  /*e1b0*/  ISETP.LT.OR P2, PT, R228, 0x5a, P2 ;  /* 0x0000005ae400780c */ /* 0x000fe20001741670 */
[--C-:B------:R-:W-:Y:S01]  /*e1c0*/  FFMA.FTZ R213, R213, R13, -R194.reuse ;  /* 0x0000000dd5d57223 */ /* 0x100fe200000108c2 */
[----:B------:R-:W-:Y:S01]  /*e1d0*/  FMNMX.FTZ R165, R154, R165, !PT ;  /* 0x000000a59aa57209 */ /* 0x000fe20007810000 */
[-CC-:B------:R-:W-:Y:S01]  /*e1e0*/  FFMA.FTZ R168, R168, R13.reuse, -R194.reuse ;  /* 0x0000000da8a87223 */ /* 0x180fe200000108c2 */
[----:B------:R-:W-:Y:S01]  /*e1f0*/  FSEL R193, R193, -INF , !P2 ;  /* 0xff800000c1c17808 */ /* 0x000fe20005000000 */
[--C-:B------:R-:W-:Y:S01]  /*e200*/  FFMA.FTZ R169, R169, R13, -R194.reuse ;  /* 0x0000000da9a97223 */ /* 0x100fe200000108c2 */
[----:B------:R-:W-:Y:S01]  /*e210*/  FMNMX.FTZ R165, R157, R165, !PT ;  /* 0x000000a59da57209 */ /* 0x000fe20007810000 */
[-CC-:B------:R-:W-:Y:S01]  /*e220*/  FFMA.FTZ R172, R172, R13.reuse, -R194.reuse ;  /* 0x0000000dacac7223 */ /* 0x180fe200000108c2 */
[-CC-:B------:R-:W-:Y:S01]  /*e230*/  FFMA.FTZ R173, R173, R13.reuse, -R194.reuse ;  /* 0x0000000dadad7223 */ /* 0x180fe200000108c2 */
        /* <DEDUP_REMOVED lines=15> */
[----:B------:R-:W-:Y:S01]  /*e330*/  FFMA.FTZ R194, R195, R13, -R194 ;  /* 0x0000000dc3c27223 */ /* 0x000fe200000108c2 */
[----:B------:R-:W2:Y:S01]  /*e340*/  MUFU.EX2 R152, R152 ;  /* 0x0000009800987308 */ /* 0x000ea20000000800 */
[----:B------:R-:W-:Y:S01]  /*e350*/  FMNMX.FTZ R165, R167, R165, !PT ;  /* 0x000000a5a7a57209 */ /* 0x000fe20007810000 */
[-C--:B0-----:R-:W-:Y:S01]  /*e360*/  FMUL.FTZ R24, R24, R7.reuse ;  /* 0x0000000718187220 */ /* 0x081fe20000410000 */
[-C--:B------:R-:W-:Y:S01]  /*e370*/  FMUL.FTZ R25, R25, R7.reuse ;  /* 0x0000000719197220 */ /* 0x080fe20000410000 */
[----:B------:R-:W-:Y:S01]  /*e380*/  FMUL.FTZ R28, R28, R7 ;  /* 0x000000071c1c7220 */ /* 0x000fe20000410000 */
[----:B------:R-:W-:Y:S01]  /*e390*/  FMNMX.FTZ R165, R170, R165, !PT ;  /* 0x000000a5aaa57209 */ /* 0x000fe20007810000 */
[-C--:B------:R-:W-:Y:S01]  /*e3a0*/  FMUL.FTZ R29, R29, R7.reuse ;  /* 0x000000071d1d7220 */ /* 0x080fe20000410000 */
[----:B------:R-:W-:Y:S01]  /*e3b0*/  FMUL.FTZ R32, R32, R7 ;  /* 0x0000000720207220 */ /* 0x000fe20000410000 */
[----:B------:R-:W0:Y:S01]  /*e3c0*/  MUFU.EX2 R212, R212 ;  /* 0x000000d400d47308 */ /* 0x000e220000000800 */
[----:B------:R-:W-:Y:S01]  /*e3d0*/  FMNMX.FTZ R165, R171, R165, !PT ;  /* 0x000000a5aba57209 */ /* 0x000fe20007810000 */
[-C--:B------:R-:W-:Y:S01]  /*e3e0*/  FMUL.FTZ R33, R33, R7.reuse ;  /* 0x0000000721217220 */ /* 0x080fe20000410000 */
[-C--:B------:R-:W-:Y:S01]  /*e3f0*/  FMUL.FTZ R36, R36, R7.reuse ;  /* 0x0000000724247220 */ /* 0x080fe20000410000 */
[----:B------:R-:W-:Y:S01]  /*e400*/  FMUL.FTZ R37, R37, R7 ;  /* 0x0000000725257220 */ /* 0x000fe20000410000 */
[----:B------:R-:W-:Y:S01]  /*e410*/  FMNMX.FTZ R165, R174, R165, !PT ;  /* 0x000000a5aea57209 */ /* 0x000fe20007810000 */
[-C--:B------:R-:W-:Y:S01]  /*e420*/  FMUL.FTZ R40, R40, R7.reuse ;  /* 0x0000000728287220 */ /* 0x080fe20000410000 */
[----:B------:R-:W-:Y:S01]  /*e430*/  FMUL.FTZ R41, R41, R7 ;  /* 0x0000000729297220 */ /* 0x000fe20000410000 */
[----:B------:R-:W3:Y:S01]  /*e440*/  MUFU.EX2 R155, R155 ;  /* 0x0000009b009b7308 */ /* 0x000ee20000000800 */
[----:B------:R-:W-:Y:S01]  /*e450*/  FMNMX.FTZ R165, R175, R165, !PT ;  /* 0x000000a5afa57209 */ /* 0x000fe20007810000 */
[----:B--2---:R-:W-:Y:S01]  /*e460*/  FFMA.FTZ R3, R7, R3, R152 ;  /* 0x0000000307037223 */ /* 0x004fe20000010098 */
[-C--:B------:R-:W-:Y:S01]  /*e470*/  FMUL.FTZ R44, R44, R7.reuse ;  /* 0x000000072c2c7220 */ /* 0x080fe20000410000 */
[----:B------:R-:W-:Y:S01]  /*e480*/  FMUL.FTZ R45, R45, R7 ;  /* 0x000000072d2d7220 */ /* 0x000fe20000410000 */
[----:B------:R-:W-:Y:S01]  /*e490*/  FMNMX.FTZ R165, R164, R165, !PT ;  /* 0x000000a5a4a57209 */ /* 0x000fe20007810000 */
[-C--:B------:R-:W-:Y:S01]  /*e4a0*/  FMUL.FTZ R48, R48, R7.reuse ;  /* 0x0000000730307220 */ /* 0x080fe20000410000 */
[----:B------:R-:W-:Y:S01]  /*e4b0*/  FMUL.FTZ R49, R49, R7 ;  /* 0x0000000731317220 */ /* 0x000fe20000410000 */
[----:B------:R-:W2:Y:S01]  /*e4c0*/  MUFU.EX2 R156, R156 ;  /* 0x0000009c009c7308 */ /* 0x000ea20000000800 */
[----:B------:R-:W-:Y:S01]  /*e4d0*/  FMNMX.FTZ R165, R177, R165, !PT ;  /* 0x000000a5b1a57209 */ /* 0x000fe20007810000 */
[C---:B0-----:R-:W-:Y:S01]  /*e4e0*/  FADD.FTZ R3, R212.reuse, R3 ;  /* 0x00000003d4037221 */ /* 0x041fe20000010000 */
[----:B------:R-:W-:Y:S01]  /*e4f0*/  F2FP.F16.F32.PACK_AB R152, R212, R152 ;  /* 0x00000098d498723e */ /* 0x000fe200000000ff */
[----:B------:R-:W-:Y:S01]  /*e500*/  FMUL.FTZ R52, R52, R7 ;  /* 0x0000000734347220 */ /* 0x000fe20000410000 */
[----:B------:R-:W-:Y:S01]  /*e510*/  FMNMX.FTZ R165, R178, R165, !PT ;  /* 0x000000a5b2a57209 */ /* 0x000fe20007810000 */
[-C--:B------:R-:W-:Y:S01]  /*e520*/  FMUL.FTZ R53, R53, R7.reuse ;  /* 0x0000000735357220 */ /* 0x080fe20000410000 */
[----:B------:R-:W-:Y:S01]  /*e530*/  FMUL.FTZ R56, R56, R7 ;  /* 0x0000000738387220 */ /* 0x000fe20000410000 */
[----:B------:R-:W0:Y:S01]  /*e540*/  MUFU.EX2 R159, R159 ;  /* 0x0000009f009f7308 */ /* 0x000e220000000800 */
[----:B------:R-:W-:Y:S01]  /*e550*/  FMNMX.FTZ R165, R179, R165, !PT ;  /* 0x000000a5b3a57209 */ /* 0x000fe20007810000 */
[----:B---3--:R-:W-:Y:S01]  /*e560*/  FADD.FTZ R3, R155, R3 ;  /* 0x000000039b037221 */ /* 0x008fe20000010000 */
[-C--:B------:R-:W-:Y:S01]  /*e570*/  FMUL.FTZ R57, R57, R7.reuse ;  /* 0x0000000739397220 */ /* 0x080fe20000410000 */
[----:B------:R-:W-:Y:S01]  /*e580*/  FMUL.FTZ R60, R60, R7 ;  /* 0x000000073c3c7220 */ /* 0x000fe20000410000 */
[----:B------:R-:W-:Y:S01]  /*e590*/  FMNMX.FTZ R165, R182, R165, !PT ;  /* 0x000000a5b6a57209 */ /* 0x000fe20007810000 */
[-C--:B------:R-:W-:Y:S01]  /*e5a0*/  FMUL.FTZ R61, R61, R7.reuse ;  /* 0x000000073d3d7220 */ /* 0x080fe20000410000 */
[----:B------:R-:W-:Y:S01]  /*e5b0*/  FMUL.FTZ R64, R64, R7 ;  /* 0x0000000740407220 */ /* 0x000fe20000410000 */
[----:B------:R-:W3:Y:S01]  /*e5c0*/  MUFU.EX2 R160, R160 ;  /* 0x000000a000a07308 */ /* 0x000ee20000000800 */
[----:B------:R-:W-:Y:S01]  /*e5d0*/  FMNMX.FTZ R165, R183, R165, !PT ;  /* 0x000000a5b7a57209 */ /* 0x000fe20007810000 */
[----:B--2---:R-:W-:Y:S01]  /*e5e0*/  FADD.FTZ R3, R156, R3 ;  /* 0x000000039c037221 */ /* 0x004fe20000010000 */
[-C--:B------:R-:W-:Y:S01]  /*e5f0*/  FMUL.FTZ R65, R65, R7.reuse ;  /* 0x0000000741417220 */ /* 0x080fe20000410000 */
[----:B------:R-:W-:Y:S01]  /*e600*/  FMUL.FTZ R68, R68, R7 ;  /* 0x0000000744447220 */ /* 0x000fe20000410000 */
[----:B------:R-:W-:Y:S01]  /*e610*/  FMNMX.FTZ R165, R186, R165, !PT ;  /* 0x000000a5baa57209 */ /* 0x000fe20007810000 */
[-C--:B------:R-:W-:Y:S01]  /*e620*/  FMUL.FTZ R69, R69, R7.reuse ;  /* 0x0000000745457220 */ /* 0x080fe20000410000 */
[----:B------:R-:W-:Y:S01]  /*e630*/  FMUL.FTZ R72, R72, R7 ;  /* 0x0000000748487220 */ /* 0x000fe20000410000 */
[----:B------:R-:W2:Y:S01]  /*e640*/  MUFU.EX2 R163, R163 ;  /* 0x000000a300a37308 */ /* 0x000ea20000000800 */
[----:B------:R-:W-:Y:S01]  /*e650*/  FMNMX.FTZ R165, R187, R165, !PT ;  /* 0x000000a5bba57209 */ /* 0x000fe20007810000 */
[----:B0-----:R-:W-:Y:S01]  /*e660*/  FADD.FTZ R3, R159, R3 ;  /* 0x000000039f037221 */ /* 0x001fe20000010000 */
[-C--:B------:R-:W-:Y:S01]  /*e670*/  FMUL.FTZ R73, R73, R7.reuse ;  /* 0x0000000749497220 */ /* 0x080fe20000410000 */
        /* <DEDUP_REMOVED lines=16> */
[-C--:B------:R-:W-:Y:S01]  /*e780*/  FMUL.FTZ R92, R92, R7.reuse ;  /* 0x000000075c5c7220 */ /* 0x080fe20000410000 */
[-C--:B------:R-:W-:Y:S01]  /*e790*/  FMUL.FTZ R93, R93, R7.reuse ;  /* 0x000000075d5d7220 */ /* 0x080fe20000410000 */
[----:B------:R-:W2:Y:S01]  /*e7a0*/  SHFL.BFLY PT, R195, R165, 0x2, 0x1f ;  /* 0x0c401f00a5c37f89 */ /* 0x000ea200000e0000 */
[-C--:B------:R-:W-:Y:S01]  /*e7b0*/  FMUL.FTZ R96, R96, R7.reuse ;  /* 0x0000000760607220 */ /* 0x080fe20000410000 */
[----:B------:R-:W-:Y:S01]  /*e7c0*/  MUFU.EX2 R197, R180 ;  /* 0x000000b400c57308 */ /* 0x000fe20000000800 */
        /* <DEDUP_REMOVED lines=21> */
[----:B--2---:R-:W-:Y:S01]  /*e920*/  FMNMX.FTZ R165, R165, R195, !PT ;  /* 0x000000c3a5a57209 */ /* 0x004fe20007810000 */
[-C--:B------:R-:W-:Y:S01]  /*e930*/  FMUL.FTZ R132, R132, R7.reuse ;  /* 0x0000000784847220 */ /* 0x080fe20000410000 */
[----:B------:R-:W2:Y:S01]  /*e940*/  MUFU.EX2 R173, R173 ;  /* 0x000000ad00ad7308 */ /* 0x000ea20000000800 */
[----:B0-----:R-:W-:Y:S01]  /*e950*/  FADD.FTZ R3, R169, R3 ;  /* 0x00000003a9037221 */ /* 0x001fe20000010000 */
[-C--:B------:R-:W-:Y:S01]  /*e960*/  FMUL.FTZ R133, R133, R7.reuse ;  /* 0x0000000785857220 */ /* 0x080fe20000410000 */
[----:B------:R-:W0:Y:S01]  /*e970*/  SHFL.BFLY PT, R195, R165, 0x1, 0x1f ;  /* 0x0c201f00a5c37f89 */ /* 0x000e2200000e0000 */
[-C--:B------:R-:W-:Y:S01]  /*e980*/  FMUL.FTZ R136, R136, R7.reuse ;  /* 0x0000000788887220 */ /* 0x080fe20000410000 */
[-C--:B------:R-:W-:Y:S01]  /*e990*/  FMUL.FTZ R137, R137, R7.reuse ;  /* 0x0000000789897220 */ /* 0x080fe20000410000 */
[-C--:B------:R-:W-:Y:S01]  /*e9a0*/  FMUL.FTZ R140, R140, R7.reuse ;  /* 0x000000078c8c7220 */ /* 0x080fe20000410000 */
[-C--:B------:R-:W-:Y:S01]  /*e9b0*/  FMUL.FTZ R141, R141, R7.reuse ;  /* 0x000000078d8d7220 */ /* 0x080fe20000410000 */
[----:B------:R-:W4:Y:S01]  /*e9c0*/  MUFU.EX2 R214, R214 ;  /* 0x000000d600d67308 */ /* 0x000f220000000800 */
[----:B---3--:R-:W-:Y:S01]  /*e9d0*/  FADD.FTZ R3, R172, R3 ;  /* 0x00000003ac037221 */ /* 0x008fe20000010000 */
[-C--:B------:R-:W-:Y:S01]  /*e9e0*/  FMUL.FTZ R144, R144, R7.reuse ;  /* 0x0000000790907220 */ /* 0x080fe20000410000 */
[-C--:B------:R-:W-:Y:S01]  /*e9f0*/  FMUL.FTZ R145, R145, R7.reuse ;  /* 0x0000000791917220 */ /* 0x080fe20000410000 */
[-C--:B------:R-:W-:Y:S01]  /*ea00*/  FMUL.FTZ R148, R148, R7.reuse ;  /* 0x0000000794947220 */ /* 0x080fe20000410000 */
[----:B------:R-:W-:-:S03]  /*ea10*/  FMUL.FTZ R149, R149, R7 ;  /* 0x0000000795957220 */ /* 0x000fc60000410000 */
[----:B------:R-:W3:Y:S01]  /*ea20*/  MUFU.EX2 R215, R215 ;  /* 0x000000d700d77308 */ /* 0x000ee20000000800 */
[----:B--2---:R-:W-:-:S07]  /*ea30*/  FADD.FTZ R3, R173, R3 ;  /* 0x00000003ad037221 */ /* 0x004fce0000010000 */
[----:B------:R-:W2:Y:S01]  /*ea40*/  MUFU.EX2 R181, R181 ;  /* 0x000000b500b57308 */ /* 0x000ea20000000800 */
[----:B----4-:R-:W-:Y:S01]  /*ea50*/  FADD.FTZ R3, R214, R3 ;  /* 0x00000003d6037221 */ /* 0x010fe20000010000 */
[----:B0-----:R-:W-:-:S04]  /*ea60*/  FMNMX.FTZ R180, R165, R195, !PT ;  /* 0x000000c3a5b47209 */ /* 0x001fc80007810000 */
[C---:B------:R-:W-:Y:S01]  /*ea70*/  FSETP.NEU.FTZ.AND P2, PT, R180.reuse, -INF , PT ;  /* 0xff800000b400780b */ /* 0x040fe20003f5d000 */
[----:B------:R-:W-:Y:S01]  /*ea80*/  FMUL.FTZ R198, R180, R13 ;  /* 0x0000000db4c67220 */ /* 0x000fe20000410000 */
[----:B------:R-:W0:Y:S01]  /*ea90*/  MUFU.EX2 R184, R184 ;  /* 0x000000b800b87308 */ /* 0x000e220000000800 */
[----:B---3--:R-:W-:-:S03]  /*eaa0*/  FADD.FTZ R3, R215, R3 ;  /* 0x00000003d7037221 */ /* 0x008fc60000010000 */
[----:B------:R-:W-:Y:S01]  /*eab0*/  FSEL R198, R198, RZ, P2 ;  /* 0x000000ffc6c67208 */ /* 0x000fe20001000000 */
[----:B------:R-:W-:-:S03]  /*eac0*/  FADD.FTZ R3, R197, R3 ;  /* 0x00000003c5037221 */ /* 0x000fc60000010000 */
[----:B------:R-:W3:Y:S01]  /*ead0*/  MUFU.EX2 R185, R185 ;  /* 0x000000b900b97308 */ /* 0x000ee20000000800 */
[--C-:B------:R-:W-:Y:S01]  /*eae0*/  FFMA.FTZ R165, R154, R13, -R198.reuse ;  /* 0x0000000d9aa57223 */ /* 0x100fe200000108c6 */
[----:B------:R-:W-:Y:S01]  /*eaf0*/  F2FP.F16.F32.PACK_AB R154, R156, R155 ;  /* 0x0000009b9c9a723e */ /* 0x000fe200000000ff */
[--C-:B------:R-:W-:Y:S01]  /*eb00*/  FFMA.FTZ R229, R153, R13, -R198.reuse ;  /* 0x0000000d99e57223 */ /* 0x100fe200000108c6 */
[----:B------:R-:W-:Y:S01]  /*eb10*/  F2FP.F16.F32.PACK_AB R156, R160, R159 ;  /* 0x0000009fa09c723e */ /* 0x000fe200000000ff */
[-CC-:B------:R-:W-:Y:S01]  /*eb20*/  FFMA.FTZ R228, R157, R13.reuse, -R198.reuse ;  /* 0x0000000d9de47223 */ /* 0x180fe200000108c6 */
[----:B------:R-:W-:Y:S01]  /*eb30*/  F2FP.F16.F32.PACK_AB R160, R169, R168 ;  /* 0x000000a8a9a0723e */ /* 0x000fe200000000ff */
[-CC-:B------:R-:W-:Y:S01]  /*eb40*/  FFMA.FTZ R157, R158, R13.reuse, -R198.reuse ;  /* 0x0000000d9e9d7223 */ /* 0x180fe200000108c6 */
[----:B------:R-:W-:Y:S01]  /*eb50*/  FSEL R169, R180, RZ, P2 ;  /* 0x000000ffb4a97208 */ /* 0x000fe20001000000 */
[----:B------:R-:W-:Y:S01]  /*eb60*/  MUFU.EX2 R229, R229 ;  /* 0x000000e500e57308 */ /* 0x000fe20000000800 */
[-CC-:B------:R-:W-:Y:S01]  /*eb70*/  FFMA.FTZ R212, R161, R13.reuse, -R198.reuse ;  /* 0x0000000da1d47223 */ /* 0x180fe200000108c6 */
[-CC-:B------:R-:W-:Y:S01]  /*eb80*/  FFMA.FTZ R161, R162, R13.reuse, -R198.reuse ;  /* 0x0000000da2a17223 */ /* 0x180fe200000108c6 */
[-C--:B------:R-:W-:Y:S01]  /*eb90*/  FFMA.FTZ R199, R166, R13.reuse, -R198 ;  /* 0x0000000da6c77223 */ /* 0x080fe200000108c6 */
[----:B------:R-:W-:Y:S01]  /*eba0*/  FADD.FTZ R12, -R169, R12 ;  /* 0x0000000ca90c7221 */ /* 0x000fe20000010100 */
[-CC-:B------:R-:W-:Y:S01]  /*ebb0*/  FFMA.FTZ R167, R167, R13.reuse, -R198.reuse ;  /* 0x0000000da7a77223 */ /* 0x180fe200000108c6 */
[-CC-:B------:R-:W-:Y:S01]  /*ebc0*/  FFMA.FTZ R153, R174, R13.reuse, -R198.reuse ;  /* 0x0000000dae997223 */ /* 0x180fe200000108c6 */
[-CC-:B------:R-:W-:Y:S01]  /*ebd0*/  FFMA.FTZ R195, R170, R13.reuse, -R198.reuse ;  /* 0x0000000daac37223 */ /* 0x180fe200000108c6 */
[----:B------:R-:W-:Y:S01]  /*ebe0*/  FMUL.FTZ R12, R12, R13 ;  /* 0x0000000d0c0c7220 */ /* 0x000fe20000410000 */
[----:B------:R-:W-:Y:S01]  /*ebf0*/  MUFU.EX2 R165, R165 ;  /* 0x000000a500a57308 */ /* 0x000fe20000000800 */
[----:B------:R-:W-:Y:S01]  /*ec00*/  F2FP.F16.F32.PACK_AB R158, R213, R163 ;  /* 0x000000a3d59e723e */ /* 0x000fe200000000ff */
[-CC-:B------:R-:W-:Y:S01]  /*ec10*/  FFMA.FTZ R171, R171, R13.reuse, -R198.reuse ;  /* 0x0000000dabab7223 */ /* 0x180fe200000108c6 */
[-CC-:B------:R-:W-:Y:S01]  /*ec20*/  FFMA.FTZ R175, R175, R13.reuse, -R198.reuse ;  /* 0x0000000dafaf7223 */ /* 0x180fe200000108c6 */
[-CC-:B------:R-:W-:Y:S01]  /*ec30*/  FFMA.FTZ R230, R164, R13.reuse, -R198.reuse ;  /* 0x0000000da4e67223 */ /* 0x180fe200000108c6 */
[-CC-:B------:R-:W-:Y:S01]  /*ec40*/  FFMA.FTZ R177, R177, R13.reuse, -R198.reuse ;  /* 0x0000000db1b17223 */ /* 0x180fe200000108c6 */
[-CC-:B------:R-:W-:Y:S01]  /*ec50*/  FFMA.FTZ R178, R178, R13.reuse, -R198.reuse ;  /* 0x0000000db2b27223 */ /* 0x180fe200000108c6 */
[-CC-:B------:R-:W-:Y:S01]  /*ec60*/  FFMA.FTZ R179, R179, R13.reuse, -R198.reuse ;  /* 0x0000000db3b37223 */ /* 0x180fe200000108c6 */
[----:B------:R-:W4:Y:S01]  /*ec70*/  MUFU.EX2 R12, R12 ;  /* 0x0000000c000c7308 */ /* 0x000f220000000800 */
[-CC-:B------:R-:W-:Y:S01]  /*ec80*/  FFMA.FTZ R182, R182, R13.reuse, -R198.reuse ;  /* 0x0000000db6b67223 */ /* 0x180fe200000108c6 */
[-CC-:B------:R-:W-:Y:S01]  /*ec90*/  FFMA.FTZ R183, R183, R13.reuse, -R198.reuse ;  /* 0x0000000db7b77223 */ /* 0x180fe200000108c6 */
[-CC-:B------:R-:W-:Y:S01]  /*eca0*/  FFMA.FTZ R186, R186, R13.reuse, -R198.reuse ;  /* 0x0000000dbaba7223 */ /* 0x180fe200000108c6 */
[-CC-:B------:R-:W-:Y:S01]  /*ecb0*/  FFMA.FTZ R187, R187, R13.reuse, -R198.reuse ;  /* 0x0000000dbbbb7223 */ /* 0x180fe200000108c6 */
[-CC-:B------:R-:W-:Y:S01]  /*ecc0*/  FFMA.FTZ R191, R191, R13.reuse, -R198.reuse ;  /* 0x0000000dbfbf7223 */ /* 0x180fe200000108c6 */
[----:B--2---:R-:W-:Y:S01]  /*ecd0*/  FADD.FTZ R3, R181, R3 ;  /* 0x00000003b5037221 */ /* 0x004fe20000010000 */
[-CC-:B------:R-:W-:Y:S01]  /*ece0*/  FFMA.FTZ R190, R190, R13.reuse, -R198.reuse ;  /* 0x0000000dbebe7223 */ /* 0x180fe200000108c6 */
[----:B------:R-:W2:Y:S01]  /*ecf0*/  MUFU.EX2 R155, R228 ;  /* 0x000000e4009b7308 */ /* 0x000ea20000000800 */
[----:B------:R-:W-:Y:S01]  /*ed00*/  F2FP.F16.F32.PACK_AB R162, R173, R172 ;  /* 0x000000acada2723e */ /* 0x000fe200000000ff */
[----:B0-----:R-:W-:Y:S01]  /*ed10*/  FADD.FTZ R168, R184, R3 ;  /* 0x00000003b8a87221 */ /* 0x001fe20000010000 */
[-CC-:B------:R-:W-:Y:S01]  /*ed20*/  FFMA.FTZ R192, R192, R13.reuse, -R198.reuse ;  /* 0x0000000dc0c07223 */ /* 0x180fe200000108c6 */
[----:B------:R-:W-:Y:S01]  /*ed30*/  FFMA.FTZ R193, R193, R13, -R198 ;  /* 0x0000000dc1c17223 */ /* 0x000fe200000108c6 */
[----:B------:R-:W-:Y:S01]  /*ed40*/  F2FP.F16.F32.PACK_AB R164, R215, R214 ;  /* 0x000000d6d7a4723e */ /* 0x000fe200000000ff */
[----:B---3--:R-:W-:Y:S01]  /*ed50*/  FADD.FTZ R3, R185, R168 ;  /* 0x000000a8b9037221 */ /* 0x008fe20000010000 */
[----:B------:R-:W-:Y:S01]  /*ed60*/  F2FP.F16.F32.PACK_AB R166, R181, R197 ;  /* 0x000000c5b5a6723e */ /* 0x000fe200000000ff */
[----:B------:R-:W0:Y:S01]  /*ed70*/  MUFU.EX2 R157, R157 ;  /* 0x0000009d009d7308 */ /* 0x000e220000000800 */
[----:B----4-:R-:W-:Y:S01]  /*ed80*/  FFMA.FTZ R0, R12, R0, R229 ;  /* 0x000000000c007223 */ /* 0x010fe200000100e5 */
[----:B------:R-:W-:Y:S01]  /*ed90*/  F2FP.F16.F32.PACK_AB R168, R185, R184 ;  /* 0x000000b8b9a8723e */ /* 0x000fe200000000ff */
[-C--:B------:R-:W-:Y:S01]  /*eda0*/  FMUL.FTZ R26, R26, R12.reuse ;  /* 0x0000000c1a1a7220 */ /* 0x080fe20000410000 */
[-C--:B------:R-:W-:Y:S01]  /*edb0*/  FMUL.FTZ R27, R27, R12.reuse ;  /* 0x0000000c1b1b7220 */ /* 0x080fe20000410000 */
[----:B------:R-:W-:Y:S01]  /*edc0*/  FADD.FTZ R0, R165, R0 ;  /* 0x00000000a5007221 */ /* 0x000fe20000010000 */
[-C--:B------:R-:W-:Y:S01]  /*edd0*/  FMUL.FTZ R30, R30, R12.reuse ;  /* 0x0000000c1e1e7220 */ /* 0x080fe20000410000 */
        /* <DEDUP_REMOVED lines=10> */
[----:B0-----:R-:W-:Y:S01]  /*ee80*/  F2FP.F16.F32.PACK_AB R155, R157, R155 ;  /* 0x0000009b9d9b723e */ /* 0x001fe200000000ff */
        /* <DEDUP_REMOVED lines=29> */
[----:B------:R-:W-:Y:S01]  /*f060*/  FMUL.FTZ R98, R98, R12 ;  /* 0x0000000c62627220 */ /* 0x000fe20000410000 */
[----:B------:R-:W5:Y:S01]  /*f070*/  MUFU.EX2 R195, R195 ;  /* 0x000000c300c37308 */ /* 0x000f620000000800 */
[----:B----4-:R-:W-:Y:S01]  /*f080*/  FADD.FTZ R153, R157, R0 ;  /* 0x000000009d997221 */ /* 0x010fe20000010000 */
[----:B--2---:R-:W-:Y:S01]  /*f090*/  F2FP.F16.F32.PACK_AB R157, R161, R212 ;  /* 0x000000d4a19d723e */ /* 0x004fe200000000ff */
        /* <DEDUP_REMOVED lines=10> */
[----:B0-----:R-:W-:Y:S01]  /*f140*/  FADD.FTZ R0, R159, R0 ;  /* 0x000000009f007221 */ /* 0x001fe20000010000 */
[C---:B---3--:R-:W-:Y:S01]  /*f150*/  F2FP.F16.F32.PACK_AB R159, R167.reuse, R159 ;  /* 0x0000009fa79f723e */ /* 0x048fe200000000ff */
[-C--:B------:R-:W-:Y:S01]  /*f160*/  FMUL.FTZ R114, R114, R12.reuse ;  /* 0x0000000c72727220 */ /* 0x080fe20000410000 */
[----:B------:R-:W0:Y:S01]  /*f170*/  MUFU.EX2 R175, R175 ;  /* 0x000000af00af7308 */ /* 0x000e220000000800 */
[----:B------:R-:W-:Y:S01]  /*f180*/  FADD.FTZ R0, R167, R0 ;  /* 0x00000000a7007221 */ /* 0x000fe20000010000 */
[-C--:B------:R-:W-:Y:S01]  /*f190*/  FMUL.FTZ R115, R115, R12.reuse ;  /* 0x0000000c73737220 */ /* 0x080fe20000410000 */
[-C--:B------:R-:W-:Y:S01]  /*f1a0*/  FMUL.FTZ R118, R118, R12.reuse ;  /* 0x0000000c76767220 */ /* 0x080fe20000410000 */
[-C--:B------:R-:W-:Y:S01]  /*f1b0*/  FMUL.FTZ R119, R119, R12.reuse ;  /* 0x0000000c77777220 */ /* 0x080fe20000410000 */
[----:B-----5:R-:W-:Y:S01]  /*f1c0*/  FADD.FTZ R0, R195, R0 ;  /* 0x00000000c3007221 */ /* 0x020fe20000010000 */
[-C--:B------:R-:W-:Y:S01]  /*f1d0*/  FMUL.FTZ R122, R122, R12.reuse ;  /* 0x0000000c7a7a7220 */ /* 0x080fe20000410000 */
[-C--:B------:R-:W-:Y:S01]  /*f1e0*/  FMUL.FTZ R123, R123, R12.reuse ;  /* 0x0000000c7b7b7220 */ /* 0x080fe20000410000 */
[----:B------:R-:W3:Y:S01]  /*f1f0*/  MUFU.EX2 R230, R230 ;  /* 0x000000e600e67308 */ /* 0x000ee20000000800 */
[C---:B--2---:R-:W-:Y:S01]  /*f200*/  FADD.FTZ R0, R171.reuse, R0 ;  /* 0x00000000ab007221 */ /* 0x044fe20000010000 */
[----:B------:R-:W-:Y:S01]  /*f210*/  F2FP.F16.F32.PACK_AB R161, R171, R195 ;  /* 0x000000c3aba1723e */ /* 0x000fe200000000ff */
[-C--:B------:R-:W-:Y:S01]  /*f220*/  FMUL.FTZ R126, R126, R12.reuse ;  /* 0x0000000c7e7e7220 */ /* 0x080fe20000410000 */
[-C--:B------:R-:W-:Y:S01]  /*f230*/  FMUL.FTZ R127, R127, R12.reuse ;  /* 0x0000000c7f7f7220 */ /* 0x080fe20000410000 */
[----:B------:R-:W-:Y:S01]  /*f240*/  FADD.FTZ R0, R163, R0 ;  /* 0x00000000a3007221 */ /* 0x000fe20000010000 */
        /* <DEDUP_REMOVED lines=16> */
[----:B------:R-:W-:-:S02]  /*f350*/  FMUL.FTZ R151, R151, R12 ;  /* 0x0000000c97977220 */ /* 0x000fc40000410000 */
[----:B------:R-:W3:Y:S01]  /*f360*/  MUFU.EX2 R179, R179 ;  /* 0x000000b300b37308 */ /* 0x000ee20000000800 */
[----:B--2---:R-:W-:-:S07]  /*f370*/  FADD.FTZ R153, R177, R0 ;  /* 0x00000000b1997221 */ /* 0x004fce0000010000 */
[----:B------:R-:W2:Y:S01]  /*f380*/  MUFU.EX2 R169, R182 ;  /* 0x000000b600a97308 */ /* 0x000ea20000000800 */
[----:B0-----:R-:W-:Y:S01]  /*f390*/  FADD.FTZ R0, R178, R153 ;  /* 0x00000099b2007221 */ /* 0x001fe20000010000 */
[----:B------:R-:W-:Y:S02]  /*f3a0*/  F2FP.F16.F32.PACK_AB R153, R165, R229 ;  /* 0x000000e5a599723e */ /* 0x000fe400000000ff */
[----:B------:R-:W-:-:S04]  /*f3b0*/  F2FP.F16.F32.PACK_AB R165, R177, R230 ;  /* 0x000000e6b1a5723e */ /* 0x000fc800000000ff */
[----:B------:R-:W0:Y:S01]  /*f3c0*/  MUFU.EX2 R183, R183 ;  /* 0x000000b700b77308 */ /* 0x000e220000000800 */
[C---:B---3--:R-:W-:Y:S01]  /*f3d0*/  FADD.FTZ R0, R179.reuse, R0 ;  /* 0x00000000b3007221 */ /* 0x048fe20000010000 */
[----:B------:R-:W-:-:S06]  /*f3e0*/  F2FP.F16.F32.PACK_AB R167, R179, R178 ;  /* 0x000000b2b3a7723e */ /* 0x000fcc00000000ff */
[----:B------:R-:W3:Y:S01]  /*f3f0*/  MUFU.EX2 R188, R188 ;  /* 0x000000bc00bc7308 */ /* 0x000ee20000000800 */
[----:B--2---:R-:W-:-:S07]  /*f400*/  FADD.FTZ R0, R169, R0 ;  /* 0x00000000a9007221 */ /* 0x004fce0000010000 */
[----:B------:R-:W2:Y:S01]  /*f410*/  MUFU.EX2 R186, R186 ;  /* 0x000000ba00ba7308 */ /* 0x000ea20000000800 */
[C---:B0-----:R-:W-:Y:S01]  /*f420*/  FADD.FTZ R7, R183.reuse, R0 ;  /* 0x00000000b7077221 */ /* 0x041fe20000010000 */
[----:B------:R-:W-:-:S06]  /*f430*/  F2FP.F16.F32.PACK_AB R169, R183, R169 ;  /* 0x000000a9b7a9723e */ /* 0x000fcc00000000ff */
[----:B------:R-:W0:Y:S01]  /*f440*/  MUFU.EX2 R189, R189 ;  /* 0x000000bd00bd7308 */ /* 0x000e220000000800 */
[----:B---3--:R-:W-:-:S07]  /*f450*/  FADD.FTZ R170, R188, R3 ;  /* 0x00000003bcaa7221 */ /* 0x008fce0000010000 */
[----:B------:R-:W3:Y:S01]  /*f460*/  MUFU.EX2 R187, R187 ;  /* 0x000000bb00bb7308 */ /* 0x000ee20000000800 */
[----:B--2---:R-:W-:-:S07]  /*f470*/  FADD.FTZ R0, R186, R7 ;  /* 0x00000007ba007221 */ /* 0x004fce0000010000 */
[----:B------:R-:W2:Y:S01]  /*f480*/  MUFU.EX2 R226, R226 ;  /* 0x000000e200e27308 */ /* 0x000ea20000000800 */
[C---:B0-----:R-:W-:Y:S01]  /*f490*/  FADD.FTZ R3, R189.reuse, R170 ;  /* 0x000000aabd037221 */ /* 0x041fe20000010000 */
[----:B------:R-:W-:-:S06]  /*f4a0*/  F2FP.F16.F32.PACK_AB R170, R189, R188 ;  /* 0x000000bcbdaa723e */ /* 0x000fcc00000000ff */
[----:B------:R-:W0:Y:S01]  /*f4b0*/  MUFU.EX2 R173, R191 ;  /* 0x000000bf00ad7308 */ /* 0x000e220000000800 */
[C---:B---3--:R-:W-:Y:S01]  /*f4c0*/  FADD.FTZ R0, R187.reuse, R0 ;  /* 0x00000000bb007221 */ /* 0x048fe20000010000 */
[----:B------:R-:W-:-:S06]  /*f4d0*/  F2FP.F16.F32.PACK_AB R171, R187, R186 ;  /* 0x000000babbab723e */ /* 0x000fcc00000000ff */
[----:B------:R-:W3:Y:S01]  /*f4e0*/  MUFU.EX2 R227, R227 ;  /* 0x000000e300e37308 */ /* 0x000ee20000000800 */
[----:B--2---:R-:W-:-:S07]  /*f4f0*/  FADD.FTZ R172, R226, R3 ;  /* 0x00000003e2ac7221 */ /* 0x004fce0000010000 */
[----:B------:R-:W2:Y:S01]  /*f500*/  MUFU.EX2 R190, R190 ;  /* 0x000000be00be7308 */ /* 0x000ea20000000800 */
[----:B0-----:R-:W-:-:S07]  /*f510*/  FADD.FTZ R7, R173, R0 ;  /* 0x00000000ad077221 */ /* 0x001fce0000010000 */
[----:B------:R-:W0:Y:S01]  /*f520*/  MUFU.EX2 R196, R196 ;  /* 0x000000c400c47308 */ /* 0x000e220000000800 */
[C---:B---3--:R-:W-:Y:S01]  /*f530*/  FADD.FTZ R3, R227.reuse, R172 ;  /* 0x000000ace3037221 */ /* 0x048fe20000010000 */
[----:B------:R-:W-:-:S06]  /*f540*/  F2FP.F16.F32.PACK_AB R172, R227, R226 ;  /* 0x000000e2e3ac723e */ /* 0x000fcc00000000ff */
[----:B------:R-:W3:Y:S01]  /*f550*/  MUFU.EX2 R192, R192 ;  /* 0x000000c000c07308 */ /* 0x000ee20000000800 */
[C---:B--2---:R-:W-:Y:S01]  /*f560*/  FADD.FTZ R7, R190.reuse, R7 ;  /* 0x00000007be077221 */ /* 0x044fe20000010000 */
[----:B------:R-:W-:-:S06]  /*f570*/  F2FP.F16.F32.PACK_AB R173, R190, R173 ;  /* 0x000000adbead723e */ /* 0x000fcc00000000ff */
[----:B------:R-:W2:Y:S01]  /*f580*/  MUFU.EX2 R174, R194 ;  /* 0x000000c200ae7308 */ /* 0x000ea20000000800 */
[----:B0-----:R-:W-:-:S07]  /*f590*/  FADD.FTZ R3, R196, R3 ;  /* 0x00000003c4037221 */ /* 0x001fce0000010000 */
[----:B------:R-:W0:Y:S01]  /*f5a0*/  MUFU.EX2 R193, R193 ;  /* 0x000000c100c17308 */ /* 0x000e220000000800 */
[----:B---3--:R-:W-:Y:S01]  /*f5b0*/  FADD.FTZ R0, R192, R7 ;  /* 0x00000007c0007221 */ /* 0x008fe20000010000 */
[C---:B--2---:R-:W-:Y:S01]  /*f5c0*/  FADD.FTZ R3, R174.reuse, R3 ;  /* 0x00000003ae037221 */ /* 0x044fe20000010000 */
[----:B------:R-:W-:Y:S02]  /*f5d0*/  F2FP.F16.F32.PACK_AB R174, R174, R196 ;  /* 0x000000c4aeae723e */ /* 0x000fe400000000ff */
[C---:B0-----:R-:W-:Y:S01]  /*f5e0*/  FADD.FTZ R0, R193.reuse, R0 ;  /* 0x00000000c1007221 */ /* 0x041fe20000010000 */
[----:B------:R-:W-:Y:S01]  /*f5f0*/  F2FP.F16.F32.PACK_AB R175, R193, R192 ;  /* 0x000000c0c1af723e */ /* 0x000fe200000000ff */
[----:B------:R-:W-:Y:S06]  /*f600*/  @!P0 BRA `(.L_x_2803) ;  /* 0x0000000000048947 */ /* 0x000fec0003800000 */
[----:B------:R-:W-:Y:S01]  /*f610*/  BPT.TRAP 0x1 ;  /* 0x000000040000795c */ /* 0x000fe20000300000 */
.L_x_2803:
[----:B------:R0:W2:Y:S01]  /*f620*/  SYNCS.PHASECHK.TRANS64.TRYWAIT P2, [R210+URZ+0x22850], R209 ;  /* 0x022850d1d20075a7 */ /* 0x0000a2000804017f */
[----:B------:R-:W-:Y:S05]  /*f630*/  @!P0 BRA `(.L_x_2804) ;  /* 0x0000000000048947 */ /* 0x000fea0003800000 */
[----:B------:R-:W-:Y:S01]  /*f640*/  BPT.TRAP 0x1 ;  /* 0x000000040000795c */ /* 0x000fe20000300000 */
.L_x_2804:
[----:B------:R-:W-:Y:S04]  /*f650*/  BSSY B0, `(.L_x_2805) ;  /* 0x0000004000007945 */ /* 0x000fe80003800000 */
[----:B--2---:R-:W-:Y:S05]  /*f660*/  @P2 BRA `(.L_x_2806) ;  /* 0x0000000000082947 */ /* 0x004fea0003800000 */
[----:B------:R-:W2:Y:S02]  /*f670*/  SYNCS.PHASECHK.TRANS64.TRYWAIT P2, [R210+URZ+0x22850], R209 ;  /* 0x022850d1d20075a7 */ /* 0x000ea4000804017f */
[----:B--2---:R-:W-:Y:S05]  /*f680*/  @!P2 BRA `(.L_x_2807) ;  /* 0x0000012400e0a947 */ /* 0x004fea0003800000 */
.L_x_2806:
[----:B------:R-:W-:Y:S05]  /*f690*/  BSYNC B0 ;  /* 0x0000000000007941 */ /* 0x000fea0003800000 */
.L_x_2805:
[----:B------:R-:W3:Y:S01]  /*f6a0*/  S2R R7, SR_TID.X ;  /* 0x0000000000077919 */ /* 0x000ee20000002100 */
[----:B------:R-:W-:Y:S05]  /*f6b0*/  WARPSYNC.ALL ;  /* 0x0000000000007948 */ /* 0x000fea0003800000 */
[----:B------:R-:W-:Y:S01]  /*f6c0*/  IMAD R178, R2, 0xc00, R21 ;  /* 0x00000c0002b27824 */ /* 0x000fe200078e0215 */
[----:B------:R-:W-:Y:S01]  /*f6d0*/  ISETP.GT.AND P2, PT, R6, R216, PT ;  /* 0x000000d80600720c */ /* 0x000fe20003f44270 */
[----:B------:R-:W-:Y:S02]  /*f6e0*/  IMAD.MOV.U32 R179, RZ, RZ, 0x40000040 ;  /* 0x40000040ffb37424 */ /* 0x000fe400078e00ff */
[----:B012---:R-:W-:Y:S01]  /*f6f0*/  @!P1 VIADD R210, R210, 0x22860 ;  /* 0x00022860d2d29836 */ /* 0x007fe20000000000 */
[----:B------:R-:W-:Y:S01]  /*f700*/  R2UR UR6, R178 ;  /* 0x00000000b20672ca */ /* 0x000fe200000e0000 */
[----:B------:R-:W-:Y:S01]  /*f710*/  VIADD R6, R6, 0xffffffff ;  /* 0xffffffff06067836 */ /* 0x000fe20000000000 */
[----:B------:R-:W-:Y:S01]  /*f720*/  R2UR UR7, R179 ;  /* 0x00000000b30772ca */ /* 0x000fe200000e0000 */
[----:B------:R-:W-:Y:S01]  /*f730*/  IMAD.MOV.U32 R179, RZ, RZ, 0x40000040 ;  /* 0x40000040ffb37424 */ /* 0x000fe200078e00ff */
[----:B------:R-:W-:Y:S01]  /*f740*/  @!P1 PRMT R210, RZ, 0x654, R210 ;  /* 0x00000654ffd29816 */ /* 0x000fe200000000d2 */
[----:B------:R-:W-:Y:S01]  /*f750*/  IMAD.MOV.U32 R12, RZ, RZ, R180 ;  /* 0x000000ffff0c7224 */ /* 0x000fe200078e00b4 */
[----:B---3--:R-:W-:-:S05]  /*f760*/  SHF.R.U32.HI R7, RZ, 0x7, R7 ;  /* 0x00000007ff077819 */ /* 0x008fca0000011607 */
[----:B------:R-:W-:-:S05]  /*f770*/  VIADD R7, R7, 0x8 ;  /* 0x0000000807077836 */ /* 0x000fca0000000000 */
[----:B------:R0:W-:Y:S02]  /*f780*/  BAR.SYNC.DEFER_BLOCKING R7, 0x100 ;  /* 0x000400070000751d */ /* 0x0001e40000010000 */
[----:B0-----:R-:W-:-:S04]  /*f790*/  MOV R7, R176 ;  /* 0x000000b000077202 */ /* 0x001fc80000000f00 */
        /* <DEDUP_REMOVED lines=43> */
[----:B------:R-:W-:Y:S02]  /*fa50*/  IMAD.MOV.U32 R12, RZ, RZ, R180 ;  /* 0x000000ffff0c7224 */ /* 0x000fe400078e00b4 */
[----:B------:R-:W-:-:S07]  /*fa60*/  IMAD.MOV.U32 R7, RZ, RZ, R176 ;  /* 0x000000ffff077224 */ /* 0x000fce00078e00b0 */
.L_x_2790:
[----:B------:R-:W2:Y:S01]  /*fa70*/  LDL.LU R156, [R1] ;  /* 0x00000000019c7983 */ /* 0x000ea20000300800 */
[----:B------:R-:W1:Y:S01]  /*fa80*/  LDC R152, c[0x0][0x448] ;  /* 0x00011200ff987b82 */ /* 0x000e620000000800 */
[----:B------:R-:W-:Y:S01]  /*fa90*/  IADD3 R155, R201, 0x1, -R200 ;  /* 0x00000001c99b7810 */ /* 0x000fe20007ffe8c8 */
[----:B------:R-:W-:-:S06]  /*faa0*/  ULDC UR4, c[0x0][0x9dc] ;  /* 0x0002770000047ab9 */ /* 0x000fcc0000000800 */
[----:B------:R-:W3:Y:S01]  /*fab0*/  LDC R230, c[0x0][0x9e4] ;  /* 0x00027900ffe67b82 */ /* 0x000ee20000000800 */
[----:B-1----:R-:W-:Y:S01]  /*fac0*/  ISETP.NE.AND P2, PT, R152, 0x1, PT ;  /* 0x000000019800780c */ /* 0x002fe20003f45270 */
[----:B------:R-:W-:-:S12]  /*fad0*/  VIADD R152, R206, 0x7f ;  /* 0x0000007fce987836 */ /* 0x000fd80000000000 */
[----:B------:R-:W1:Y:S08]  /*fae0*/  @P2 LDC R153, c[0x0][0x44c] ;  /* 0x00011300ff992b82 */ /* 0x000e700000000800 */
[----:B------:R-:W4:Y:S01]  /*faf0*/  @P2 LDC R154, c[0x0][0x450] ;  /* 0x00011400ff9a2b82 */ /* 0x000f220000000800 */
[----:B-1----:R-:W-:-:S05]  /*fb00*/  @P2 IMAD.HI.U32 R153, R152, R153, RZ ;  /* 0x0000009998992227 */ /* 0x002fca00078e00ff */
[----:B----4-:R-:W-:-:S05]  /*fb10*/  @P2 SHF.R.U32.HI R152, RZ, R154, R153 ;  /* 0x0000009aff982219 */ /* 0x010fca0000011699 */
[----:B------:R-:W-:-:S04]  /*fb20*/  IMAD.IADD R152, R155, 0x1, R152 ;  /* 0x000000019b987824 */ /* 0x000fc800078e0298 */
[----:B------:R-:W-:Y:S01]  /*fb30*/  VIADD R154, R152, -UR4 ;  /* 0x80000004989a7c36 */ /* 0x000fe20008000000 */
[----:B--2---:R-:W-:-:S04]  /*fb40*/  LOP3.LUT R156, R156, 0xffefffff, RZ, 0xc0, !PT ;  /* 0xffefffff9c9c7812 */ /* 0x004fc800078ec0ff */
[----:B------:R-:W-:Y:S02]  /*fb50*/  @P2 LOP3.LUT R156, R156, 0x100000, RZ, 0xfc, !PT ;  /* 0x001000009c9c2812 */ /* 0x000fe400078efcff */
[----:B---3--:R-:W-:Y:S02]  /*fb60*/  ISETP.GE.AND P2, PT, R230, 0x1, PT ;  /* 0x00000001e600780c */ /* 0x008fe40003f46270 */
[----:B------:R-:W-:-:S11]  /*fb70*/  LOP3.LUT R156, R156, 0xffdfffff, RZ, 0xc0, !PT ;  /* 0xffdfffff9c9c7812 */ /* 0x000fd600078ec0ff */
[----:B------:R-:W-:-:S05]  /*fb80*/  @P2 LOP3.LUT R156, R156, 0x200000, RZ, 0xfc, !PT ;  /* 0x002000009c9c2812 */ /* 0x000fca00078efcff */
[----:B------:R1:W-:Y:S01]  /*fb90*/  STL [R1], R156 ;  /* 0x0000009c01007387 */ /* 0x0003e20000100800 */
[----:B------:R-:W-:Y:S05]  /*fba0*/  @!P2 BRA `(.L_x_2809) ;  /* 0x000000000048a947 */ /* 0x000fea0003800000 */
[----:B------:R-:W-:Y:S01]  /*fbb0*/  IMAD.MOV.U32 R155, RZ, RZ, R152 ;  /* 0x000000ffff9b7224 */ /* 0x000fe200078e0098 */
[----:B------:R-:W-:Y:S04]  /*fbc0*/  BSSY B0, `(.L_x_2810) ;  /* 0x000000e000007945 */ /* 0x000fe80003800000 */
[----:B------:R-:W-:-:S13]  /*fbd0*/  ISETP.GT.AND P2, PT, R155, -0x1, PT ;  /* 0xffffffff9b00780c */ /* 0x000fda0003f44270 */
[----:B------:R-:W-:Y:S05]  /*fbe0*/  @P2 BRA `(.L_x_2811) ;  /* 0x00000000001c2947 */ /* 0x000fea0003800000 */
[----:B------:R-:W-:Y:S02]  /*fbf0*/  ISETP.NE.AND P2, PT, R230, 0x1, PT ;  /* 0x00000001e600780c */ /* 0x000fe40003f45270 */
[----:B------:R-:W-:-:S11]  /*fc00*/  LOP3.LUT R155, RZ, R155, RZ, 0x33, !PT ;  /* 0x0000009bff9b7212 */ /* 0x000fd600078e33ff */
[----:B------:R-:W2:Y:S02]  /*fc10*/  @P2 LDC.64 R152, c[0x0][0x9e8] ;  /* 0x00027a00ff982b82 */ /* 0x000ea40000000a00 */
[----:B--2---:R-:W-:-:S05]  /*fc20*/  @P2 IMAD.HI.U32 R152, R155, R152, RZ ;  /* 0x000000989b982227 */ /* 0x004fca00078e00ff */
[----:B------:R-:W-:-:S04]  /*fc30*/  @P2 SHF.R.U32.HI R155, RZ, R153, R152 ;  /* 0x00000099ff9b2219 */ /* 0x000fc80000011698 */
[----:B------:R-:W-:Y:S01]  /*fc40*/  LOP3.LUT R155, RZ, R155, RZ, 0x33, !PT ;  /* 0x0000009bff9b7212 */ /* 0x000fe200078e33ff */
[----:B------:R-:W-:Y:S06]  /*fc50*/  BRA `(.L_x_2812) ;  /* 0x0000000000107947 */ /* 0x000fec0003800000 */
.L_x_2811:
[----:B------:R-:W-:-:S13]  /*fc60*/  ISETP.NE.AND P2, PT, R230, 0x1, PT ;  /* 0x00000001e600780c */ /* 0x000fda0003f45270 */
[----:B------:R-:W2:Y:S02]  /*fc70*/  @P2 LDC.64 R152, c[0x0][0x9e8] ;  /* 0x00027a00ff982b82 */ /* 0x000ea40000000a00 */
[----:B--2---:R-:W-:-:S05]  /*fc80*/  @P2 IMAD.HI.U32 R152, R155, R152, RZ ;  /* 0x000000989b982227 */ /* 0x004fca00078e00ff */
[----:B------:R-:W-:-:S07]  /*fc90*/  @P2 SHF.R.U32.HI R155, RZ, R153, R152 ;  /* 0x00000099ff9b2219 */ /* 0x000fce0000011698 */
.L_x_2812:
[----:B------:R-:W-:Y:S05]  /*fca0*/  BSYNC B0 ;  /* 0x0000000000007941 */ /* 0x000fea0003800000 */
.L_x_2810:
[----:B------:R-:W-:-:S05]  /*fcb0*/  IMAD R155, R155, R230, RZ ;  /* 0x000000e69b9b7224 */ /* 0x000fca00078e02ff */
[----:B------:R-:W-:-:S07]  /*fcc0*/  VIMNMX R154, R154, R155, !PT ;  /* 0x0000009b9a9a7248 */ /* 0x000fce0007fe0100 */
.L_x_2809:
[----:B------:R-:W-:-:S04]  /*fcd0*/  VIADD R154, R154, 0x5f ;  /* 0x0000005f9a9a7836 */ /* 0x000fc80000000000 */
[----:B------:R-:W-:-:S05]  /*fce0*/  IMAD.HI R154, R154, 0x2aaaaaab, RZ ;  /* 0x2aaaaaab9a9a7827 */ /* 0x000fca00078e02ff */
[----:B------:R-:W-:-:S04]  /*fcf0*/  SHF.R.U32.HI R153, RZ, 0x1f, R154 ;  /* 0x0000001fff997819 */ /* 0x000fc8000001169a */
[----:B------:R-:W-:-:S04]  /*fd00*/  LEA.HI.SX32 R153, R154, R153, 0x1c ;  /* 0x000000999a997211 */ /* 0x000fc800078fe2ff */
[----:B------:R-:W-:-:S04]  /*fd10*/  VIMNMX R209, R218, R153, !PT ;  /* 0x00000099dad17248 */ /* 0x000fc80007fe0100 */
[----:B------:R-:W-:-:S13]  /*fd20*/  ISETP.GE.AND P2, PT, R6, R209, PT ;  /* 0x000000d10600720c */ /* 0x000fda0003f46270 */
[----:B------:R-:W-:Y:S05]  /*fd30*/  @!P2 BRA `(.L_x_2813) ;  /* 0x00000024003ca947 */ /* 0x000fea0003800000 */
[----:B------:R-:W-:Y:S02]  /*fd40*/  IMAD.MOV.U32 R213, RZ, RZ, R12 ;  /* 0x000000ffffd57224 */ /* 0x000fe400078e000c */
[----:B------:R-:W-:Y:S02]  /*fd50*/  IMAD.MOV.U32 R214, RZ, RZ, R7 ;  /* 0x000000ffffd67224 */ /* 0x000fe400078e0007 */
[----:B------:R-:W-:-:S07]  /*fd60*/  IMAD.MOV.U32 R212, RZ, RZ, R6 ;  /* 0x000000ffffd47224 */ /* 0x000fce00078e0006 */
.L_x_2823:
[----:B--2---:R-:W-:Y:S01]  /*fd70*/  VIADD R6, R2, 0x1 ;  /* 0x0000000102067836 */ /* 0x004fe20000000000 */
[----:B------:R-:W-:Y:S05]  /*fd80*/  YIELD ;  /* 0x0000000000007946 */ /* 0x000fea0003800000 */
[----:B------:R-:W-:Y:S01]  /*fd90*/  ISETP.NE.AND P3, PT, R6, 0x2, PT ;  /* 0x000000020600780c */ /* 0x000fe20003f65270 */
[----:B------:R-:W-:Y:S02]  /*fda0*/  IMAD.MOV.U32 R2, RZ, RZ, R212 ;  /* 0x000000ffff027224 */ /* 0x000fe400078e00d4 */
[----:B------:R-:W-:Y:S01]  /*fdb0*/  VIADD R212, R212, 0xffffffff ;  /* 0xffffffffd4d47836 */ /* 0x000fe20000000000 */
[----:B------:R-:W-:-:S02]  /*fdc0*/  SEL R12, RZ, 0x1, P3 ;  /* 0x00000001ff0c7807 */ /* 0x000fc40001800000 */
[----:B------:R-:W-:Y:S02]  /*fdd0*/  ISETP.GT.AND P2, PT, R2, R209, PT ;  /* 0x000000d10200720c */ /* 0x000fe40003f44270 */
[----:B------:R-:W-:Y:S02]  /*fde0*/  LOP3.LUT R19, R19, R12, RZ, 0x3c, !PT ;  /* 0x0000000c13137212 */ /* 0x000fe400078e3cff */
[----:B------:R-:W-:Y:S01]  /*fdf0*/  SEL R2, R6, RZ, P3 ;  /* 0x000000ff06027207 */ /* 0x000fe20001800000 */
[----:B------:R-:W-:Y:S08]  /*fe00*/  @!P0 BRA `(.L_x_2814) ;  /* 0x0000000000048947 */ /* 0x000ff00003800000 */
[----:B------:R-:W-:Y:S01]  /*fe10*/  BPT.TRAP 0x1 ;  /* 0x000000040000795c */ /* 0x000fe20000300000 */
.L_x_2814:
[----:B------:R-:W-:Y:S01]  /*fe20*/  IMAD R6, R2, 0x8, R16 ;  /* 0x0000000802067824 */ /* 0x000fe200078e0210 */
[----:B0-----:R-:W-:-:S04]  /*fe30*/  SHF.L.U32 R210, R19, 0x1f, RZ ;  /* 0x0000001f13d27819 */ /* 0x001fc800000006ff */
[----:B------:R0:W2:Y:S01]  /*fe40*/  SYNCS.PHASECHK.TRANS64.TRYWAIT P3, [R6+URZ+0x22830], R210 ;  /* 0x022830d2060075a7 */ /* 0x0000a2000806017f */
[----:B------:R-:W-:Y:S05]  /*fe50*/  @!P0 BRA `(.L_x_2815) ;  /* 0x0000000000048947 */ /* 0x000fea0003800000 */
[----:B------:R-:W-:Y:S01]  /*fe60*/  BPT.TRAP 0x1 ;  /* 0x000000040000795c */ /* 0x000fe20000300000 */
.L_x_2815:
[----:B------:R-:W-:Y:S02]  /*fe70*/  IMAD R154, R2, 0x300, R207 ;  /* 0x00000300029a7824 */ /* 0x000fe400078e02cf */
[----:B------:R-:W-:Y:S01]  /*fe80*/  IMAD.MOV.U32 R155, RZ, RZ, 0x40000040 ;  /* 0x40000040ff9b7424 */ /* 0x000fe200078e00ff */
[----:B--2---:R-:W-:Y:S06]  /*fe90*/  @P3 BRA `(.L_x_2816) ;  /* 0x0000000000083947 */ /* 0x004fec0003800000 */
[----:B------:R-:W2:Y:S02]  /*fea0*/  SYNCS.PHASECHK.TRANS64.TRYWAIT P3, [R6+URZ+0x22830], R210 ;  /* 0x022830d2060075a7 */ /* 0x000ea4000806017f */
[----:B--2---:R-:W-:Y:S05]  /*feb0*/  @!P3 BRA `(.L_x_2817) ;  /* 0x0000011c00e8b947 */ /* 0x004fea0003800000 */
.L_x_2816:
        /* <DEDUP_REMOVED lines=13> */
[----:B------:R-:W-:Y:S01]  /*ff90*/  R2UR UR11, R153 ;  /* 0x00000000990b72ca */ /* 0x000fe200000e0000 */
[----:B------:R-:W3:Y:S01]  /*ffa0*/  S2R R216, SR_TID.X ;  /* 0x0000000000d87919 */ /* 0x000ee20000002100 */
[----:B------:R-:W-:-:S02]  /*ffb0*/  R2UR UR19, R155 ;  /* 0x000000009b1372ca */ /* 0x000fc400000e0000 */
[----:B-1----:R-:W-:Y:S01]  /*ffc0*/  WARPGROUP.ARRIVE ;  /* 0x00000000000079c5 */ /* 0x002fe20000000000 */
[----:B------:R-:W-:Y:S02]  /*ffd0*/  R2UR UR8, R14 ;  /* 0x000000000e0872ca */ /* 0x000fe400000e0000 */
[----:B------:R-:W-:Y:S02]  /*ffe0*/  R2UR UR9, R15 ;  /* 0x000000000f0972ca */ /* 0x000fe400000e0000 */
[----:B------:R-:W-:Y:S01]  /*fff0*/  R2UR UR14, R12 ;  /* 0x000000000c0e72ca */ /* 0x000fe200000e0000 */
[----:B------:R-:W-:Y:S01]  /*10000*/  HGMMA.64x96x16.F32 R152, gdesc[UR4], RZ, !UPT, gsb0 ;  /* 0x01600000049879f0 */ /* 0x000fe2000c0008ff */
[----:B------:R-:W-:Y:S02]  /*10010*/  R2UR UR15, R13 ;  /* 0x000000000d0f72ca */ /* 0x000fe400000e0000 */
[----:B------:R-:W-:Y:S02]  /*10020*/  R2UR UR12, R10 ;  /* 0x000000000a0c72ca */ /* 0x000fe400000e0000 */
[----:B------:R-:W-:-:S02]  /*10030*/  R2UR UR13, R11 ;  /* 0x000000000b0d72ca */ /* 0x000fc400000e0000 */
[----:B------:R-:W-:Y:S02]  /*10040*/  R2UR UR16, R8 ;  /* 0x00000000081072ca */ /* 0x000fe400000e0000 */
[----:B------:R-:W-:Y:S02]  /*10050*/  R2UR UR17, R9 ;  /* 0x00000000091172ca */ /* 0x000fe400000e0000 */
[----:B---3--:R-:W-:Y:S01]  /*10060*/  SHF.R.U32.HI R216, RZ, 0x7, R216 ;  /* 0x00000007ffd87819 */ /* 0x008fe200000116d8 */
        /* <DEDUP_REMOVED lines=51> */
[----:B-1----:R-:W-:-:S07]  /*103a0*/  FMNMX.FTZ R7, R153, R7, !PT ;  /* 0x0000000799077209 */ /* 0x002fce0007810000 */
[----:B------:R-:W1:Y:S01]  /*103b0*/  MUFU.TANH R160, R160 ;  /* 0x000000a000a07308 */ /* 0x000e620000002400 */
[----:B---3--:R-:W-:-:S07]  /*103c0*/  FMNMX.FTZ R7, R156, R7, !PT ;  /* 0x000000079c077209 */ /* 0x008fce0007810000 */
        /* <DEDUP_REMOVED lines=34> */
[----:B------:R-:W-:Y:S01]  /*105f0*/  MUFU.TANH R192, R192 ;  /* 0x000000c000c07308 */ /* 0x000fe20000002400 */
[----:B---3--:R-:W-:-:S07]  /*10600*/  FMNMX.FTZ R7, R193, R7, !PT ;  /* 0x00000007c1077209 */ /* 0x008fce0007810000 */
[----:B------:R-:W-:Y:S01]  /*10610*/  MUFU.TANH R155, R155 ;  /* 0x0000009b009b7308 */ /* 0x000fe20000002400 */
[----:B----4-:R-:W-:-:S05]  /*10620*/  FMNMX.FTZ R7, R196, R7, !PT ;  /* 0x00000007c4077209 */ /* 0x010fca0007810000 */
[----:B------:R-:W1:Y:S02]  /*10630*/  SHFL.BFLY PT, R13, R7, 0x2, 0x1f ;  /* 0x0c401f00070d7f89 */ /* 0x000e6400000e0000 */
[----:B------:R-:W-:Y:S08]  /*10640*/  MUFU.TANH R158, R158 ;  /* 0x0000009e009e7308 */ /* 0x000ff00000002400 */
[----:B------:R-:W-:Y:S08]  /*10650*/  MUFU.TANH R159, R159 ;  /* 0x0000009f009f7308 */ /* 0x000ff00000002400 */
[----:B------:R-:W-:Y:S01]  /*10660*/  MUFU.TANH R162, R162 ;  /* 0x000000a200a27308 */ /* 0x000fe20000002400 */
[----:B-1----:R-:W-:-:S07]  /*10670*/  FMNMX.FTZ R7, R7, R13, !PT ;  /* 0x0000000d07077209 */ /* 0x002fce0007810000 */
[----:B------:R-:W-:Y:S01]  /*10680*/  MUFU.TANH R163, R163 ;  /* 0x000000a300a37308 */ /* 0x000fe20000002400 */
[----:B------:R-:W1:Y:S07]  /*10690*/  SHFL.BFLY PT, R13, R7, 0x1, 0x1f ;  /* 0x0c201f00070d7f89 */ /* 0x000e6e00000e0000 */
[----:B------:R-:W-:Y:S08]  /*106a0*/  MUFU.TANH R166, R166 ;  /* 0x000000a600a67308 */ /* 0x000ff00000002400 */
[----:B------:R-:W-:Y:S01]  /*106b0*/  MUFU.TANH R167, R167 ;  /* 0x000000a700a77308 */ /* 0x000fe20000002400 */
[----:B-1----:R-:W-:Y:S01]  /*106c0*/  FMNMX.FTZ R7, R7, R13, !PT ;  /* 0x0000000d07077209 */ /* 0x002fe20007810000 */
[----:B------:R-:W-:-:S04]  /*106d0*/  IMAD.U32 R13, RZ, RZ, UR40 ;  /* 0x00000028ff0d7e24 */ /* 0x000fc8000f8e00ff */
[C---:B------:R-:W-:Y:S01]  /*106e0*/  FMUL.FTZ R154, R7.reuse, R13 ;  /* 0x0000000d079a7220 */ /* 0x040fe20000410000 */
[----:B------:R-:W-:-:S03]  /*106f0*/  FADD.FTZ R214, -R7, R214 ;  /* 0x000000d607d67221 */ /* 0x000fc60000010100 */
[-CC-:B------:R-:W-:Y:S01]  /*10700*/  FFMA.FTZ R12, R12, R13.reuse, -R154.reuse ;  /* 0x0000000d0c0c7223 */ /* 0x180fe2000001089a */
[-C--:B------:R-:W-:Y:S01]  /*10710*/  FMUL.FTZ R214, R214, R13.reuse ;  /* 0x0000000dd6d67220 */ /* 0x080fe20000410000 */
        /* <DEDUP_REMOVED lines=25> */
[-C--:B-1----:R-:W-:Y:S01]  /*108b0*/  FMUL.FTZ R24, R24, R152.reuse ;  /* 0x0000009818187220 */ /* 0x082fe20000410000 */
[----:B------:R1:W4:Y:S01]  /*108c0*/  MUFU.EX2 R154, R20 ;  /* 0x00000014009a7308 */ /* 0x0003220000000800 */
        /* <DEDUP_REMOVED lines=64> */
[----:B------:R-:W-:Y:S01]  /*10cd0*/  FMUL.FTZ R3, R170, UR45 ;  /* 0x0000002daa037c20 */ /* 0x000fe20008410000 */
[----:B------:R-:W-:Y:S01]  /*10ce0*/  FMUL.FTZ R170, R174, UR45 ;  /* 0x0000002daeaa7c20 */ /* 0x000fe20008410000 */
[----:B-1----:R-:W-:Y:S01]  /*10cf0*/  FMUL.FTZ R20, R171, UR45 ;  /* 0x0000002dab147c20 */ /* 0x002fe20008410000 */
[C---:B----4-:R-:W-:Y:S01]  /*10d00*/  FADD.FTZ R174, R154.reuse, R152 ;  /* 0x000000989aae7221 */ /* 0x050fe20000010000 */
[----:B------:R-:W-:Y:S01]  /*10d10*/  F2FP.F16.F32.PACK_AB R152, R154, R12 ;  /* 0x0000000c9a98723e */ /* 0x000fe200000000ff */
[----:B------:R-:W-:Y:S01]  /*10d20*/  FMUL.FTZ R171, R178, UR45 ;  /* 0x0000002db2ab7c20 */ /* 0x000fe20008410000 */
[----:B------:R-:W1:Y:S01]  /*10d30*/  MUFU.EX2 R154, R197 ;  /* 0x000000c5009a7308 */ /* 0x000e620000000800 */
[----:B------:R-:W-:Y:S01]  /*10d40*/  FMUL.FTZ R178, R182, UR45 ;  /* 0x0000002db6b27c20 */ /* 0x000fe20008410000 */
[----:B------:R-:W-:Y:S01]  /*10d50*/  FMUL.FTZ R182, R186, UR45 ;  /* 0x0000002dbab67c20 */ /* 0x000fe20008410000 */
[----:B------:R-:W-:Y:S01]  /*10d60*/  FMUL.FTZ R186, R190, UR45 ;  /* 0x0000002dbeba7c20 */ /* 0x000fe20008410000 */
[----:B------:R-:W-:Y:S01]  /*10d70*/  FMUL.FTZ R190, R194, UR45 ;  /* 0x0000002dc2be7c20 */ /* 0x000fe20008410000 */
[----:B------:R-:W-:-:S03]  /*10d80*/  FMUL.FTZ R194, R198, UR45 ;  /* 0x0000002dc6c27c20 */ /* 0x000fc60008410000 */
[----:B------:R3:W4:Y:S08]  /*10d90*/  MUFU.EX2 R12, R153 ;  /* 0x00000099000c7308 */ /* 0x0007300000000800 */
[----:B------:R-:W5:Y:S01]  /*10da0*/  MUFU.TANH R3, R3 ;  /* 0x0000000300037308 */ /* 0x000f620000002400 */
[----:B-1----:R-:W-:Y:S01]  /*10db0*/  FADD.FTZ R174, R154, R174 ;  /* 0x000000ae9aae7221 */ /* 0x002fe20000010000 */
[----:B---3--:R-:W-:Y:S01]  /*10dc0*/  FMUL.FTZ R153, R175, UR45 ;  /* 0x0000002daf997c20 */ /* 0x008fe20008410000 */
[----:B------:R-:W-:Y:S01]  /*10dd0*/  FMUL.FTZ R175, R179, UR45 ;  /* 0x0000002db3af7c20 */ /* 0x000fe20008410000 */
[----:B------:R-:W-:Y:S01]  /*10de0*/  FMUL.FTZ R179, R183, UR45 ;  /* 0x0000002db7b37c20 */ /* 0x000fe20008410000 */
[----:B------:R-:W-:Y:S01]  /*10df0*/  FMUL.FTZ R183, R187, UR45 ;  /* 0x0000002dbbb77c20 */ /* 0x000fe20008410000 */
[----:B------:R-:W-:Y:S01]  /*10e00*/  FMUL.FTZ R187, R191, UR45 ;  /* 0x0000002dbfbb7c20 */ /* 0x000fe20008410000 */
[----:B------:R-:W-:Y:S01]  /*10e10*/  FMUL.FTZ R191, R195, UR45 ;  /* 0x0000002dc3bf7c20 */ /* 0x000fe20008410000 */
[----:B------:R-:W1:Y:S01]  /*10e20*/  MUFU.TANH R20, R20 ;  /* 0x0000001400147308 */ /* 0x000e620000002400 */
[C---:B----4-:R-:W-:Y:S01]  /*10e30*/  FADD.FTZ R174, R12.reuse, R174 ;  /* 0x000000ae0cae7221 */ /* 0x050fe20000010000 */
[----:B------:R-:W-:Y:S01]  /*10e40*/  F2FP.F16.F32.PACK_AB R154, R12, R154 ;  /* 0x0000009a0c9a723e */ /* 0x000fe200000000ff */
[----:B------:R-:W-:Y:S01]  /*10e50*/  FMUL.FTZ R195, R199, UR45 ;  /* 0x0000002dc7c37c20 */ /* 0x000fe20008410000 */
[----:B------:R-:W-:-:S04]  /*10e60*/  FMNMX.FTZ R12, R192, R213, !PT ;  /* 0x000000d5c00c7209 */ /* 0x000fc80007810000 */
[----:B------:R-:W-:Y:S01]  /*10e70*/  FMNMX.FTZ R12, R155, R12, !PT ;  /* 0x0000000c9b0c7209 */ /* 0x000fe20007810000 */
[----:B------:R-:W3:Y:S03]  /*10e80*/  MUFU.TANH R170, R170 ;  /* 0x000000aa00aa7308 */ /* 0x000ee60000002400 */
[----:B------:R-:W-:-:S04]  /*10e90*/  FMNMX.FTZ R12, R158, R12, !PT ;  /* 0x0000000c9e0c7209 */ /* 0x000fc80007810000 */
[----:B------:R-:W-:Y:S01]  /*10ea0*/  FMNMX.FTZ R12, R159, R12, !PT ;  /* 0x0000000c9f0c7209 */ /* 0x000fe20007810000 */
[----:B------:R-:W4:Y:S03]  /*10eb0*/  MUFU.TANH R153, R153 ;  /* 0x0000009900997308 */ /* 0x000f260000002400 */
[----:B------:R-:W-:-:S04]  /*10ec0*/  FMNMX.FTZ R12, R162, R12, !PT ;  /* 0x0000000ca20c7209 */ /* 0x000fc80007810000 */
[----:B------:R-:W-:Y:S01]  /*10ed0*/  FMNMX.FTZ R12, R163, R12, !PT ;  /* 0x0000000ca30c7209 */ /* 0x000fe20007810000 */
[----:B------:R-:W0:Y:S03]  /*10ee0*/  MUFU.TANH R171, R171 ;  /* 0x000000ab00ab7308 */ /* 0x000e260000002400 */
[----:B------:R-:W-:-:S04]  /*10ef0*/  FMNMX.FTZ R12, R166, R12, !PT ;  /* 0x0000000ca60c7209 */ /* 0x000fc80007810000 */
[----:B------:R-:W-:Y:S01]  /*10f00*/  FMNMX.FTZ R12, R167, R12, !PT ;  /* 0x0000000ca70c7209 */ /* 0x000fe20007810000 */
[----:B------:R-:W2:Y:S03]  /*10f10*/  MUFU.TANH R175, R175 ;  /* 0x000000af00af7308 */ /* 0x000ea60000002400 */
[----:B-----5:R-:W-:-:S04]  /*10f20*/  FMNMX.FTZ R12, R3, R12, !PT ;  /* 0x0000000c030c7209 */ /* 0x020fc80007810000 */
[----:B-1----:R-:W-:Y:S01]  /*10f30*/  FMNMX.FTZ R12, R20, R12, !PT ;  /* 0x0000000c140c7209 */ /* 0x002fe20007810000 */
[----:B------:R-:W1:Y:S03]  /*10f40*/  MUFU.TANH R178, R178 ;  /* 0x000000b200b27308 */ /* 0x000e660000002400 */
[----:B---3--:R-:W-:-:S04]  /*10f50*/  FMNMX.FTZ R12, R170, R12, !PT ;  /* 0x0000000caa0c7209 */ /* 0x008fc80007810000 */
[----:B----4-:R-:W-:Y:S01]  /*10f60*/  FMNMX.FTZ R12, R153, R12, !PT ;  /* 0x0000000c990c7209 */ /* 0x010fe20007810000 */
[----:B------:R-:W3:Y:S03]  /*10f70*/  MUFU.TANH R179, R179 ;  /* 0x000000b300b37308 */ /* 0x000ee60000002400 */
[----:B0-----:R-:W-:-:S04]  /*10f80*/  FMNMX.FTZ R12, R171, R12, !PT ;  /* 0x0000000cab0c7209 */ /* 0x001fc80007810000 */
[----:B--2---:R-:W-:Y:S01]  /*10f90*/  FMNMX.FTZ R12, R175, R12, !PT ;  /* 0x0000000caf0c7209 */ /* 0x004fe20007810000 */
[----:B------:R-:W0:Y:S03]  /*10fa0*/  MUFU.TANH R182, R182 ;  /* 0x000000b600b67308 */ /* 0x000e260000002400 */
[----:B-1----:R-:W-:-:S05]  /*10fb0*/  FMNMX.FTZ R12, R178, R12, !PT ;  /* 0x0000000cb20c7209 */ /* 0x002fca0007810000 */
[----:B------:R-:W1:Y:S01]  /*10fc0*/  MUFU.TANH R183, R183 ;  /* 0x000000b700b77308 */ /* 0x000e620000002400 */
[----:B---3--:R-:W-:-:S07]  /*10fd0*/  FMNMX.FTZ R12, R179, R12, !PT ;  /* 0x0000000cb30c7209 */ /* 0x008fce0007810000 */
        /* <DEDUP_REMOVED lines=12> */
[----:B------:R-:W-:Y:S01]  /*110a0*/  MUFU.EX2 R156, R156 ;  /* 0x0000009c009c7308 */ /* 0x000fe20000000800 */
[----:B0-----:R-:W-:-:S07]  /*110b0*/  FMNMX.FTZ R12, R194, R12, !PT ;  /* 0x0000000cc20c7209 */ /* 0x001fce0007810000 */
[----:B------:R-:W-:Y:S01]  /*110c0*/  MUFU.EX2 R157, R157 ;  /* 0x0000009d009d7308 */ /* 0x000fe20000000800 */
[----:B-1----:R-:W-:-:S05]  /*110d0*/  FMNMX.FTZ R12, R195, R12, !PT ;  /* 0x0000000cc30c7209 */ /* 0x002fca0007810000 */
[----:B------:R-:W0:Y:S02]  /*110e0*/  SHFL.BFLY PT, R197, R12, 0x2, 0x1f ;  /* 0x0c401f000cc57f89 */ /* 0x000e2400000e0000 */
[----:B------:R-:W-:Y:S08]  /*110f0*/  MUFU.EX2 R160, R160 ;  /* 0x000000a000a07308 */ /* 0x000ff00000000800 */
[----:B------:R-:W-:Y:S08]  /*11100*/  MUFU.EX2 R161, R161 ;  /* 0x000000a100a17308 */ /* 0x000ff00000000800 */
[----:B------:R-:W-:Y:S01]  /*11110*/  MUFU.EX2 R164, R164 ;  /* 0x000000a400a47308 */ /* 0x000fe20000000800 */
[----:B0-----:R-:W-:-:S07]  /*11120*/  FMNMX.FTZ R12, R12, R197, !PT ;  /* 0x000000c50c0c7209 */ /* 0x001fce0007810000 */
[----:B------:R-:W-:Y:S01]  /*11130*/  MUFU.EX2 R165, R165 ;  /* 0x000000a500a57308 */ /* 0x000fe20000000800 */
[----:B------:R-:W0:Y:S07]  /*11140*/  SHFL.BFLY PT, R197, R12, 0x1, 0x1f ;  /* 0x0c201f000cc57f89 */ /* 0x000e2e00000e0000 */
[----:B------:R-:W-:Y:S08]  /*11150*/  MUFU.EX2 R168, R168 ;  /* 0x000000a800a87308 */ /* 0x000ff00000000800 */
[----:B------:R-:W-:Y:S08]  /*11160*/  MUFU.EX2 R169, R169 ;  /* 0x000000a900a97308 */ /* 0x000ff00000000800 */
[----:B------:R-:W-:Y:S01]  /*11170*/  MUFU.EX2 R172, R172 ;  /* 0x000000ac00ac7308 */ /* 0x000fe20000000800 */
[----:B0-----:R-:W-:-:S05]  /*11180*/  FMNMX.FTZ R12, R12, R197, !PT ;  /* 0x000000c50c0c7209 */ /* 0x001fca0007810000 */
        /* <DEDUP_REMOVED lines=30> */
[----:B------:R-:W-:Y:S01]  /*11370*/  FFMA.FTZ R195, R195, R13, -R198 ;  /* 0x0000000dc3c37223 */ /* 0x000fe200000108c6 */
[-C--:B0-----:R-:W-:Y:S01]  /*11380*/  FMUL.FTZ R26, R26, R197.reuse ;  /* 0x000000c51a1a7220 */ /* 0x081fe20000410000 */
[-C--:B------:R-:W-:Y:S01]  /*11390*/  FMUL.FTZ R27, R27, R197.reuse ;  /* 0x000000c51b1b7220 */ /* 0x080fe20000410000 */
[----:B------:R0:W3:Y:S01]  /*113a0*/  MUFU.EX2 R198, R158 ;  /* 0x0000009e00c67308 */ /* 0x0000e20000000800 */
[----:B-1----:R-:W-:Y:S01]  /*113b0*/  FFMA.FTZ R0, R197, R0, R192 ;  /* 0x00000000c5007223 */ /* 0x002fe200000100c0 */
        /* <DEDUP_REMOVED lines=8> */
[----:B------:R-:W-:Y:S01]  /*11440*/  F2FP.F16.F32.PACK_AB R156, R157, R156 ;  /* 0x0000009c9d9c723e */ /* 0x000fe200000000ff */
[-C--:B------:R-:W-:Y:S01]  /*11450*/  FMUL.FTZ R42, R42, R197.reuse ;  /* 0x000000c52a2a7220 */ /* 0x080fe20000410000 */
[-C--:B------:R-:W-:Y:S01]  /*11460*/  FMUL.FTZ R43, R43, R197.reuse ;  /* 0x000000c52b2b7220 */ /* 0x080fe20000410000 */
[----:B------:R-:W-:Y:S01]  /*11470*/  FADD.FTZ R158, R157, R158 ;  /* 0x0000009e9d9e7221 */ /* 0x000fe20000010000 */
[-C--:B------:R-:W-:Y:S01]  /*11480*/  FMUL.FTZ R46, R46, R197.reuse ;  /* 0x000000c52e2e7220 */ /* 0x080fe20000410000 */
[-C--:B------:R-:W-:Y:S01]  /*11490*/  FMUL.FTZ R47, R47, R197.reuse ;  /* 0x000000c52f2f7220 */ /* 0x080fe20000410000 */
[----:B------:R0:W4:Y:S01]  /*114a0*/  MUFU.EX2 R199, R162 ;  /* 0x000000a200c77308 */ /* 0x0001220000000800 */
[----:B------:R-:W-:Y:S01]  /*114b0*/  FADD.FTZ R158, R160, R158 ;  /* 0x0000009ea09e7221 */ /* 0x000fe20000010000 */
[-C--:B------:R-:W-:Y:S01]  /*114c0*/  FMUL.FTZ R50, R50, R197.reuse ;  /* 0x000000c532327220 */ /* 0x080fe20000410000 */
[-C--:B------:R-:W-:Y:S01]  /*114d0*/  FMUL.FTZ R51, R51, R197.reuse ;  /* 0x000000c533337220 */ /* 0x080fe20000410000 */
[-C--:B------:R-:W-:Y:S01]  /*114e0*/  FMUL.FTZ R54, R54, R197.reuse ;  /* 0x000000c536367220 */ /* 0x080fe20000410000 */
[----:B------:R-:W-:Y:S01]  /*114f0*/  FADD.FTZ R158, R161, R158 ;  /* 0x0000009ea19e7221 */ /* 0x000fe20000010000 */
[-C--:B------:R-:W-:Y:S01]  /*11500*/  FMUL.FTZ R55, R55, R197.reuse ;  /* 0x000000c537377220 */ /* 0x080fe20000410000 */
[-C--:B------:R-:W-:Y:S01]  /*11510*/  FMUL.FTZ R58, R58, R197.reuse ;  /* 0x000000c53a3a7220 */ /* 0x080fe20000410000 */
[----:B------:R-:W5:Y:S01]  /*11520*/  MUFU.EX2 R163, R163 ;  /* 0x000000a300a37308 */ /* 0x000f620000000800 */
[----:B0-----:R-:W-:Y:S01]  /*11530*/  F2FP.F16.F32.PACK_AB R162, R169, R168 ;  /* 0x000000a8a9a2723e */ /* 0x001fe200000000ff */
        /* <DEDUP_REMOVED lines=19> */
[----:B---3--:R-:W-:Y:S01]  /*11670*/  FADD.FTZ R0, R198, R153 ;  /* 0x00000099c6007221 */ /* 0x008fe20000010000 */
[-C--:B------:R-:W-:Y:S01]  /*11680*/  FMUL.FTZ R91, R91, R197.reuse ;  /* 0x000000c55b5b7220 */ /* 0x080fe20000410000 */
[-C--:B------:R-:W-:Y:S01]  /*11690*/  FMUL.FTZ R94, R94, R197.reuse ;  /* 0x000000c55e5e7220 */ /* 0x080fe20000410000 */
[----:B------:R-:W2:Y:S01]  /*116a0*/  MUFU.EX2 R167, R167 ;  /* 0x000000a700a77308 */ /* 0x000ea20000000800 */
[----:B-1----:R-:W-:Y:S01]  /*116b0*/  FADD.FTZ R0, R159, R0 ;  /* 0x000000009f007221 */ /* 0x002fe20000010000 */
[-C--:B------:R-:W-:Y:S01]  /*116c0*/  FMUL.FTZ R95, R95, R197.reuse ;  /* 0x000000c55f5f7220 */ /* 0x080fe20000410000 */
[-C--:B------:R-:W-:Y:S01]  /*116d0*/  FMUL.FTZ R98, R98, R197.reuse ;  /* 0x000000c562627220 */ /* 0x080fe20000410000 */
[-C--:B------:R-:W-:Y:S01]  /*116e0*/  FMUL.FTZ R99, R99, R197.reuse ;  /* 0x000000c563637220 */ /* 0x080fe20000410000 */
[----:B----4-:R-:W-:Y:S01]  /*116f0*/  FADD.FTZ R0, R199, R0 ;  /* 0x00000000c7007221 */ /* 0x010fe20000010000 */
[-C--:B------:R-:W-:Y:S01]  /*11700*/  FMUL.FTZ R102, R102, R197.reuse ;  /* 0x000000c566667220 */ /* 0x080fe20000410000 */
[-C--:B------:R-:W-:Y:S01]  /*11710*/  FMUL.FTZ R103, R103, R197.reuse ;  /* 0x000000c567677220 */ /* 0x080fe20000410000 */
[----:B------:R1:W3:Y:S01]  /*11720*/  MUFU.EX2 R214, R3 ;  /* 0x0000000300d67308 */ /* 0x0002e20000000800 */
[----:B-----5:R-:W-:Y:S01]  /*11730*/  FADD.FTZ R0, R163, R0 ;  /* 0x00000000a3007221 */ /* 0x020fe20000010000 */
[-C--:B------:R-:W-:Y:S01]  /*11740*/  FMUL.FTZ R106, R106, R197.reuse ;  /* 0x000000c56a6a7220 */ /* 0x080fe20000410000 */
[-C--:B------:R-:W-:Y:S01]  /*11750*/  FMUL.FTZ R107, R107, R197.reuse ;  /* 0x000000c56b6b7220 */ /* 0x080fe20000410000 */
[-C--:B------:R-:W-:Y:S01]  /*11760*/  FMUL.FTZ R110, R110, R197.reuse ;  /* 0x000000c56e6e7220 */ /* 0x080fe20000410000 */
[----:B0-----:R-:W-:Y:S01]  /*11770*/  FADD.FTZ R0, R213, R0 ;  /* 0x00000000d5007221 */ /* 0x001fe20000010000 */
[-C--:B------:R-:W-:Y:S01]  /*11780*/  FMUL.FTZ R111, R111, R197.reuse ;  /* 0x000000c56f6f7220 */ /* 0x080fe20000410000 */
[----:B------:R-:W-:Y:S01]  /*11790*/  FMUL.FTZ R114, R114, R197 ;  /* 0x000000c572727220 */ /* 0x000fe20000410000 */
[----:B------:R0:W4:Y:S01]  /*117a0*/  MUFU.EX2 R215, R20 ;  /* 0x0000001400d77308 */ /* 0x0001220000000800 */
[----:B-1----:R-:W-:-:S02]  /*117b0*/  @!P1 VIADD R3, R6, 0x22840 ;  /* 0x0002284006039836 */ /* 0x002fc40000000000 */
[----:B--2---:R-:W-:Y:S01]  /*117c0*/  FADD.FTZ R153, R167, R0 ;  /* 0x00000000a7997221 */ /* 0x004fe20000010000 */
[-C--:B------:R-:W-:Y:S01]  /*117d0*/  FMUL.FTZ R115, R115, R197.reuse ;  /* 0x000000c573737220 */ /* 0x080fe20000410000 */
[-C--:B------:R-:W-:Y:S01]  /*117e0*/  FMUL.FTZ R118, R118, R197.reuse ;  /* 0x000000c576767220 */ /* 0x080fe20000410000 */
[-C--:B------:R-:W-:Y:S01]  /*117f0*/  FMUL.FTZ R119, R119, R197.reuse ;  /* 0x000000c577777220 */ /* 0x080fe20000410000 */
[----:B------:R-:W-:Y:S01]  /*11800*/  @!P1 PRMT R3, RZ, 0x654, R3 ;  /* 0x00000654ff039816 */ /* 0x000fe20000000003 */
[-C--:B------:R-:W-:Y:S01]  /*11810*/  FMUL.FTZ R122, R122, R197.reuse ;  /* 0x000000c57a7a7220 */ /* 0x080fe20000410000 */
[----:B------:R-:W-:Y:S01]  /*11820*/  MUFU.EX2 R175, R175 ;  /* 0x000000af00af7308 */ /* 0x000fe20000000800 */
[----:B0-----:R-:W-:Y:S01]  /*11830*/  IADD3 R20, -R216, 0xb, RZ ;  /* 0x0000000bd8147810 */ /* 0x001fe20007ffe1ff */
[----:B---3--:R-:W-:Y:S01]  /*11840*/  FADD.FTZ R0, R214, R153 ;  /* 0x00000099d6007221 */ /* 0x008fe20000010000 */
[-C--:B------:R-:W-:Y:S01]  /*11850*/  FMUL.FTZ R123, R123, R197.reuse ;  /* 0x000000c57b7b7220 */ /* 0x080fe20000410000 */
[-C--:B------:R-:W-:Y:S01]  /*11860*/  FMUL.FTZ R126, R126, R197.reuse ;  /* 0x000000c57e7e7220 */ /* 0x080fe20000410000 */
[-C--:B------:R-:W-:Y:S01]  /*11870*/  FMUL.FTZ R127, R127, R197.reuse ;  /* 0x000000c57f7f7220 */ /* 0x080fe20000410000 */
[----:B------:R0:W-:Y:S06]  /*11880*/  BAR.ARV R20, 0x100 ;  /* 0x000400140000751d */ /* 0x0001ec0000002000 */
[----:B------:R-:W1:Y:S01]  /*11890*/  MUFU.EX2 R216, R170 ;  /* 0x000000aa00d87308 */ /* 0x000e620000000800 */
[----:B------:R2:W-:Y:S01]  /*118a0*/  @!P1 SYNCS.ARRIVE.TRANS64.RED.A1T0 RZ, [R3+URZ], RZ ;  /* 0x000000ff03ff99a7 */ /* 0x0005e2000810043f */
[----:B----4-:R-:W-:Y:S01]  /*118b0*/  FADD.FTZ R153, R215, R0 ;  /* 0x00000000d7997221 */ /* 0x010fe20000010000 */
[-C--:B------:R-:W-:Y:S01]  /*118c0*/  FMUL.FTZ R130, R130, R197.reuse ;  /* 0x000000c582827220 */ /* 0x080fe20000410000 */
[-C--:B------:R-:W-:Y:S01]  /*118d0*/  FMUL.FTZ R131, R131, R197.reuse ;  /* 0x000000c583837220 */ /* 0x080fe20000410000 */
[-C--:B------:R-:W-:Y:S01]  /*118e0*/  FMUL.FTZ R134, R134, R197.reuse ;  /* 0x000000c586867220 */ /* 0x080fe20000410000 */
[-C--:B------:R-:W-:Y:S01]  /*118f0*/  FMUL.FTZ R135, R135, R197.reuse ;  /* 0x000000c587877220 */ /* 0x080fe20000410000 */
[-C--:B------:R-:W-:Y:S01]  /*11900*/  FMUL.FTZ R138, R138, R197.reuse ;  /* 0x000000c58a8a7220 */ /* 0x080fe20000410000 */
[----:B------:R-:W-:Y:S01]  /*11910*/  MUFU.EX2 R176, R176 ;  /* 0x000000b000b07308 */ /* 0x000fe20000000800 */
[----:B--2---:R-:W-:Y:S01]  /*11920*/  FADD.FTZ R3, R164, R158 ;  /* 0x0000009ea4037221 */ /* 0x004fe20000010000 */
[----:B------:R-:W-:Y:S01]  /*11930*/  F2FP.F16.F32.PACK_AB R158, R161, R160 ;  /* 0x000000a0a19e723e */ /* 0x000fe200000000ff */
[-C--:B------:R-:W-:Y:S01]  /*11940*/  FMUL.FTZ R139, R139, R197.reuse ;  /* 0x000000c58b8b7220 */ /* 0x080fe20000410000 */
[C---:B------:R-:W-:Y:S01]  /*11950*/  F2FP.F16.F32.PACK_AB R160, R165.reuse, R164 ;  /* 0x000000a4a5a0723e */ /* 0x040fe200000000ff */
[----:B------:R-:W-:Y:S01]  /*11960*/  FADD.FTZ R3, R165, R3 ;  /* 0x00000003a5037221 */ /* 0x000fe20000010000 */
[----:B------:R-:W-:Y:S01]  /*11970*/  F2FP.F16.F32.PACK_AB R164, R173, R172 ;  /* 0x000000acada4723e */ /* 0x000fe200000000ff */
[-C--:B------:R-:W-:Y:S01]  /*11980*/  FMUL.FTZ R142, R142, R197.reuse ;  /* 0x000000c58e8e7220 */ /* 0x080fe20000410000 */
[----:B------:R-:W2:Y:S01]  /*11990*/  MUFU.EX2 R165, R171 ;  /* 0x000000ab00a57308 */ /* 0x000ea20000000800 */
[----:B------:R-:W-:Y:S01]  /*119a0*/  FADD.FTZ R3, R168, R3 ;  /* 0x00000003a8037221 */ /* 0x000fe20000010000 */
[----:B-1----:R-:W-:Y:S01]  /*119b0*/  FADD.FTZ R153, R216, R153 ;  /* 0x00000099d8997221 */ /* 0x002fe20000010000 */
[-C--:B------:R-:W-:Y:S01]  /*119c0*/  FMUL.FTZ R143, R143, R197.reuse ;  /* 0x000000c58f8f7220 */ /* 0x080fe20000410000 */
[-C--:B------:R-:W-:Y:S01]  /*119d0*/  FMUL.FTZ R146, R146, R197.reuse ;  /* 0x000000c592927220 */ /* 0x080fe20000410000 */
[----:B------:R-:W-:Y:S01]  /*119e0*/  FADD.FTZ R3, R169, R3 ;  /* 0x00000003a9037221 */ /* 0x000fe20000010000 */
[----:B------:R-:W-:Y:S01]  /*119f0*/  FADD.FTZ R0, R226, R153 ;  /* 0x00000099e2007221 */ /* 0x000fe20000010000 */
[----:B------:R-:W-:Y:S01]  /*11a00*/  F2FP.F16.F32.PACK_AB R153, R155, R192 ;  /* 0x000000c09b99723e */ /* 0x000fe200000000ff */
[----:B------:R-:W1:Y:S01]  /*11a10*/  MUFU.EX2 R177, R177 ;  /* 0x000000b100b17308 */ /* 0x000e620000000800 */
[----:B------:R-:W-:Y:S01]  /*11a20*/  FADD.FTZ R3, R172, R3 ;  /* 0x00000003ac037221 */ /* 0x000fe20000010000 */
[----:B------:R-:W-:Y:S01]  /*11a30*/  F2FP.F16.F32.PACK_AB R155, R159, R198 ;  /* 0x000000c69f9b723e */ /* 0x000fe200000000ff */
[----:B------:R-:W-:Y:S01]  /*11a40*/  FMUL.FTZ R147, R147, R197 ;  /* 0x000000c593937220 */ /* 0x000fe20000410000 */
[----:B------:R-:W-:Y:S01]  /*11a50*/  F2FP.F16.F32.PACK_AB R159, R167, R213 ;  /* 0x000000d5a79f723e */ /* 0x000fe200000000ff */
[----:B------:R-:W-:Y:S01]  /*11a60*/  FADD.FTZ R3, R173, R3 ;  /* 0x00000003ad037221 */ /* 0x000fe20000010000 */
[-C--:B------:R-:W-:Y:S01]  /*11a70*/  FMUL.FTZ R150, R150, R197.reuse ;  /* 0x000000c596967220 */ /* 0x080fe20000410000 */
[----:B------:R-:W-:Y:S01]  /*11a80*/  FMUL.FTZ R151, R151, R197 ;  /* 0x000000c597977220 */ /* 0x000fe20000410000 */
[----:B------:R-:W3:Y:S01]  /*11a90*/  MUFU.EX2 R178, R178 ;  /* 0x000000b200b27308 */ /* 0x000ee20000000800 */
[----:B--2---:R-:W-:Y:S01]  /*11aa0*/  FADD.FTZ R0, R165, R0 ;  /* 0x00000000a5007221 */ /* 0x004fe20000010000 */
[----:B------:R-:W-:Y:S01]  /*11ab0*/  FADD.FTZ R3, R176, R3 ;  /* 0x00000003b0037221 */ /* 0x000fe20000010000 */
[----:B------:R-:W-:-:S02]  /*11ac0*/  F2FP.F16.F32.PACK_AB R165, R175, R165 ;  /* 0x000000a5afa5723e */ /* 0x000fc400000000ff */
[----:B------:R-:W-:Y:S01]  /*11ad0*/  FADD.FTZ R157, R175, R0 ;  /* 0x00000000af9d7221 */ /* 0x000fe20000010000 */
[----:B------:R-:W-:Y:S02]  /*11ae0*/  F2FP.F16.F32.PACK_AB R161, R215, R214 ;  /* 0x000000d6d7a1723e */ /* 0x000fe400000000ff */
[----:B------:R-:W2:Y:S01]  /*11af0*/  MUFU.EX2 R179, R179 ;  /* 0x000000b300b37308 */ /* 0x000ea20000000800 */
[C---:B-1----:R-:W-:Y:S01]  /*11b00*/  F2FP.F16.F32.PACK_AB R166, R177.reuse, R176 ;  /* 0x000000b0b1a6723e */ /* 0x042fe200000000ff */
[----:B------:R-:W-:-:S06]  /*11b10*/  FADD.FTZ R3, R177, R3 ;  /* 0x00000003b1037221 */ /* 0x000fcc0000010000 */
[----:B------:R-:W1:Y:S01]  /*11b20*/  MUFU.EX2 R180, R180 ;  /* 0x000000b400b47308 */ /* 0x000e620000000800 */
[----:B---3--:R-:W-:Y:S01]  /*11b30*/  FADD.FTZ R176, R178, R157 ;  /* 0x0000009db2b07221 */ /* 0x008fe20000010000 */
[----:B------:R-:W-:Y:S02]  /*11b40*/  F2FP.F16.F32.PACK_AB R157, R163, R199 ;  /* 0x000000c7a39d723e */ /* 0x000fe400000000ff */
[----:B------:R-:W-:-:S04]  /*11b50*/  F2FP.F16.F32.PACK_AB R163, R226, R216 ;  /* 0x000000d8e2a3723e */ /* 0x000fc800000000ff */
[----:B------:R-:W3:Y:S01]  /*11b60*/  MUFU.EX2 R169, R182 ;  /* 0x000000b600a97308 */ /* 0x000ee20000000800 */
[----:B--2---:R-:W-:-:S07]  /*11b70*/  FADD.FTZ R176, R179, R176 ;  /* 0x000000b0b3b07221 */ /* 0x004fce0000010000 */
[----:B------:R-:W2:Y:S01]  /*11b80*/  MUFU.EX2 R181, R181 ;  /* 0x000000b500b57308 */ /* 0x000ea20000000800 */
[----:B-1----:R-:W-:-:S07]  /*11b90*/  FADD.FTZ R3, R180, R3 ;  /* 0x00000003b4037221 */ /* 0x002fce0000010000 */
[----:B------:R-:W1:Y:S01]  /*11ba0*/  MUFU.EX2 R183, R183 ;  /* 0x000000b700b77308 */ /* 0x000e620000000800 */
[----:B---3--:R-:W-:-:S07]  /*11bb0*/  FADD.FTZ R176, R169, R176 ;  /* 0x000000b0a9b07221 */ /* 0x008fce0000010000 */
[----:B------:R-:W3:Y:S01]  /*11bc0*/  MUFU.EX2 R184, R184 ;  /* 0x000000b800b87308 */ /* 0x000ee20000000800 */
[C---:B--2---:R-:W-:Y:S01]  /*11bd0*/  FADD.FTZ R3, R181.reuse, R3 ;  /* 0x00000003b5037221 */ /* 0x044fe20000010000 */
[----:B------:R-:W-:-:S06]  /*11be0*/  F2FP.F16.F32.PACK_AB R168, R181, R180 ;  /* 0x000000b4b5a8723e */ /* 0x000fcc00000000ff */
[----:B------:R-:W2:Y:S01]  /*11bf0*/  MUFU.EX2 R171, R186 ;  /* 0x000000ba00ab7308 */ /* 0x000ea20000000800 */
[C---:B-1----:R-:W-:Y:S01]  /*11c00*/  FADD.FTZ R176, R183.reuse, R176 ;  /* 0x000000b0b7b07221 */ /* 0x042fe20000010000 */
[----:B------:R-:W-:-:S06]  /*11c10*/  F2FP.F16.F32.PACK_AB R169, R183, R169 ;  /* 0x000000a9b7a9723e */ /* 0x000fcc00000000ff */
[----:B------:R-:W1:Y:S01]  /*11c20*/  MUFU.EX2 R185, R185 ;  /* 0x000000b900b97308 */ /* 0x000e620000000800 */
[----:B---3--:R-:W-:-:S07]  /*11c30*/  FADD.FTZ R3, R184, R3 ;  /* 0x00000003b8037221 */ /* 0x008fce0000010000 */
[----:B------:R-:W3:Y:S01]  /*11c40*/  MUFU.EX2 R187, R187 ;  /* 0x000000bb00bb7308 */ /* 0x000ee20000000800 */
[----:B--2---:R-:W-:-:S07]  /*11c50*/  FADD.FTZ R176, R171, R176 ;  /* 0x000000b0abb07221 */ /* 0x004fce0000010000 */
[----:B------:R-:W2:Y:S01]  /*11c60*/  MUFU.EX2 R188, R188 ;  /* 0x000000bc00bc7308 */ /* 0x000ea20000000800 */
[C---:B-1----:R-:W-:Y:S01]  /*11c70*/  FADD.FTZ R3, R185.reuse, R3 ;  /* 0x00000003b9037221 */ /* 0x042fe20000010000 */
[----:B------:R-:W-:-:S06]  /*11c80*/  F2FP.F16.F32.PACK_AB R170, R185, R184 ;  /* 0x000000b8b9aa723e */ /* 0x000fcc00000000ff */
[----:B------:R-:W1:Y:S01]  /*11c90*/  MUFU.EX2 R173, R190 ;  /* 0x000000be00ad7308 */ /* 0x000e620000000800 */
[C---:B---3--:R-:W-:Y:S01]  /*11ca0*/  FADD.FTZ R176, R187.reuse, R176 ;  /* 0x000000b0bbb07221 */ /* 0x048fe20000010000 */
[----:B------:R-:W-:-:S06]  /*11cb0*/  F2FP.F16.F32.PACK_AB R171, R187, R171 ;  /* 0x000000abbbab723e */ /* 0x000fcc00000000ff */
        /* <DEDUP_REMOVED lines=8> */
[----:B------:R-:W-:Y:S02]  /*11d40*/  F2FP.F16.F32.PACK_AB R173, R0, R173 ;  /* 0x000000ad00ad723e */ /* 0x000fe400000000ff */
[----:B------:R-:W-:-:S04]  /*11d50*/  F2FP.F16.F32.PACK_AB R167, R179, R178 ;  /* 0x000000b2b3a7723e */ /* 0x000fc800000000ff */
[----:B------:R-:W2:Y:S01]  /*11d60*/  MUFU.EX2 R196, R196 ;  /* 0x000000c400c47308 */ /* 0x000ea20000000800 */
[----:B-1----:R-:W-:Y:S01]  /*11d70*/  FADD.FTZ R3, R193, R172 ;  /* 0x000000acc1037221 */ /* 0x002fe20000010000 */
[----:B------:R-:W-:-:S06]  /*11d80*/  F2FP.F16.F32.PACK_AB R172, R189, R188 ;  /* 0x000000bcbdac723e */ /* 0x000fcc00000000ff */
[----:B------:R-:W1:Y:S01]  /*11d90*/  MUFU.EX2 R195, R195 ;  /* 0x000000c300c37308 */ /* 0x000e620000000800 */
[----:B---3--:R-:W-:Y:S01]  /*11da0*/  FADD.FTZ R176, R194, R177 ;  /* 0x000000b1c2b07221 */ /* 0x008fe20000010000 */
[C---:B--2---:R-:W-:Y:S01]  /*11db0*/  FADD.FTZ R3, R196.reuse, R3 ;  /* 0x00000003c4037221 */ /* 0x044fe20000010000 */
[----:B------:R-:W-:Y:S02]  /*11dc0*/  F2FP.F16.F32.PACK_AB R174, R196, R193 ;  /* 0x000000c1c4ae723e */ /* 0x000fe400000000ff */
[C---:B-1----:R-:W-:Y:S01]  /*11dd0*/  FADD.FTZ R0, R195.reuse, R176 ;  /* 0x000000b0c3007221 */ /* 0x042fe20000010000 */
[----:B------:R-:W-:Y:S01]  /*11de0*/  F2FP.F16.F32.PACK_AB R175, R195, R194 ;  /* 0x000000c2c3af723e */ /* 0x000fe200000000ff */
[----:B0-----:R-:W-:Y:S06]  /*11df0*/  @!P0 BRA `(.L_x_2818) ;  /* 0x0000000000048947 */ /* 0x001fec0003800000 */
[----:B------:R-:W-:Y:S01]  /*11e00*/  BPT.TRAP 0x1 ;  /* 0x000000040000795c */ /* 0x000fe20000300000 */
.L_x_2818:
[----:B------:R0:W1:Y:S01]  /*11e10*/  SYNCS.PHASECHK.TRANS64.TRYWAIT P3, [R6+URZ+0x22850], R210 ;  /* 0x022850d2060075a7 */ /* 0x000062000806017f */
[----:B------:R-:W-:Y:S05]  /*11e20*/  @!P0 BRA `(.L_x_2819) ;  /* 0x0000000000048947 */ /* 0x000fea0003800000 */
[----:B------:R-:W-:Y:S01]  /*11e30*/  BPT.TRAP 0x1 ;  /* 0x000000040000795c */ /* 0x000fe20000300000 */
.L_x_2819:
[----:B------:R-:W-:Y:S04]  /*11e40*/  BSSY B0, `(.L_x_2820) ;  /* 0x0000004000007945 */ /* 0x000fe80003800000 */
[----:B-1----:R-:W-:Y:S05]  /*11e50*/  @P3 BRA `(.L_x_2821) ;  /* 0x0000000000083947 */ /* 0x002fea0003800000 */
[----:B------:R-:W1:Y:S02]  /*11e60*/  SYNCS.PHASECHK.TRANS64.TRYWAIT P3, [R6+URZ+0x22850], R210 ;  /* 0x022850d2060075a7 */ /* 0x000e64000806017f */
[----:B-1----:R-:W-:Y:S05]  /*11e70*/  @!P3 BRA `(.L_x_2822) ;  /* 0x00000100000cb947 */ /* 0x002fea0003800000 */
.L_x_2821:
[----:B------:R-:W-:Y:S05]  /*11e80*/  BSYNC B0 ;  /* 0x0000000000007941 */ /* 0x000fea0003800000 */
.L_x_2820:
[----:B------:R-:W2:Y:S01]  /*11e90*/  S2R R178, SR_TID.X ;  /* 0x0000000000b27919 */ /* 0x000ea20000002100 */
[----:B------:R-:W-:Y:S01]  /*11ea0*/  IMAD.MOV.U32 R177, RZ, RZ, 0x40000040 ;  /* 0x40000040ffb17424 */ /* 0x000fe200078e00ff */
[----:B------:R-:W-:Y:S05]  /*11eb0*/  WARPSYNC.ALL ;  /* 0x0000000000007948 */ /* 0x000fea0003800000 */
[----:B------:R-:W-:Y:S01]  /*11ec0*/  R2UR UR7, R177 ;  /* 0x00000000b10772ca */ /* 0x000fe200000e0000 */
[----:B------:R-:W-:Y:S02]  /*11ed0*/  IMAD R176, R2, 0xc00, R21 ;  /* 0x00000c0002b07824 */ /* 0x000fe400078e0215 */
[----:B01----:R-:W-:-:S02]  /*11ee0*/  @!P1 VIADD R6, R6, 0x22860 ;  /* 0x0002286006069836 */ /* 0x003fc40000000000 */
[----:B------:R-:W-:Y:S01]  /*11ef0*/  IMAD.MOV.U32 R213, RZ, RZ, R12 ;  /* 0x000000ffffd57224 */ /* 0x000fe200078e000c */
[----:B------:R-:W-:Y:S01]  /*11f00*/  R2UR UR6, R176 ;  /* 0x00000000b00672ca */ /* 0x000fe200000e0000 */
[----:B------:R-:W-:Y:S01]  /*11f10*/  IMAD.MOV.U32 R214, RZ, RZ, R7 ;  /* 0x000000ffffd67224 */ /* 0x000fe200078e0007 */
[----:B------:R-:W-:Y:S02]  /*11f20*/  @!P1 PRMT R6, RZ, 0x654, R6 ;  /* 0x00000654ff069816 */ /* 0x000fe40000000006 */
[----:B--2---:R-:W-:-:S05]  /*11f30*/  SHF.R.U32.HI R178, RZ, 0x7, R178 ;  /* 0x00000007ffb27819 */ /* 0x004fca00000116b2 */
[----:B------:R-:W-:-:S05]  /*11f40*/  VIADD R177, R178, 0x8 ;  /* 0x00000008b2b17836 */ /* 0x000fca0000000000 */
[----:B------:R0:W-:Y:S02]  /*11f50*/  BAR.SYNC.DEFER_BLOCKING R177, 0x100 ;  /* 0x000400b10000751d */ /* 0x0001e40000010000 */
[----:B0-----:R-:W-:-:S04]  /*11f60*/  IMAD.MOV.U32 R177, RZ, RZ, 0x40000040 ;  /* 0x40000040ffb17424 */ /* 0x001fc800078e00ff */
        /* <DEDUP_REMOVED lines=43> */
[----:B--2---:R-:W-:-:S07]  /*12220*/  IMAD.MOV.U32 R6, RZ, RZ, R212 ;  /* 0x000000ffff067224 */ /* 0x004fce00078e00d4 */
.L_x_2813:
[----:B------:R-:W-:-:S13]  /*12230*/  ISETP.GE.AND P2, PT, R6, R218, PT ;  /* 0x000000da0600720c */ /* 0x000fda0003f46270 */
[----:B------:R-:W-:Y:S05]  /*12240*/  @!P2 BRA `(.L_x_2824) ;  /* 0x0000003400eca947 */ /* 0x000fea0003800000 */
[----:B------:R-:W-:Y:S02]  /*12250*/  IMAD.MOV.U32 R214, RZ, RZ, R12 ;  /* 0x000000ffffd67224 */ /* 0x000fe400078e000c */
[----:B------:R-:W-:-:S07]  /*12260*/  IMAD.MOV.U32 R215, RZ, RZ, R7 ;  /* 0x000000ffffd77224 */ /* 0x000fce00078e0007 */
.L_x_2842:
[----:B------:R-:W-:Y:S01]  /*12270*/  VIADD R2, R2, 0x1 ;  /* 0x0000000102027836 */ /* 0x000fe20000000000 */
[----:B------:R-:W-:Y:S05]  /*12280*/  YIELD ;  /* 0x0000000000007946 */ /* 0x000fea0003800000 */
[----:B------:R-:W-:-:S04]  /*12290*/  ISETP.NE.AND P2, PT, R2, 0x2, PT ;  /* 0x000000020200780c */ /* 0x000fc80003f45270 */
[----:B------:R-:W-:Y:S02]  /*122a0*/  SEL R12, RZ, 0x1, P2 ;  /* 0x00000001ff0c7807 */ /* 0x000fe40001000000 */
[----:B------:R-:W-:Y:S02]  /*122b0*/  SEL R2, R2, RZ, P2 ;  /* 0x000000ff02027207 */ /* 0x000fe40001000000 */
[----:B------:R-:W-:Y:S01]  /*122c0*/  LOP3.LUT R19, R19, R12, RZ, 0x3c, !PT ;  /* 0x0000000c13137212 */ /* 0x000fe200078e3cff */
[----:B--2---:R-:W-:Y:S06]  /*122d0*/  @!P0 BRA `(.L_x_2825) ;  /* 0x0000000000048947 */ /* 0x004fec0003800000 */
[----:B------:R-:W-:Y:S01]  /*122e0*/  BPT.TRAP 0x1 ;  /* 0x000000040000795c */ /* 0x000fe20000300000 */
.L_x_2825:
[----:B0-----:R-:W-:Y:S01]  /*122f0*/  IMAD R210, R2, 0x8, R16 ;  /* 0x0000000802d27824 */ /* 0x001fe200078e0210 */
[----:B------:R-:W-:-:S04]  /*12300*/  SHF.L.U32 R209, R19, 0x1f, RZ ;  /* 0x0000001f13d17819 */ /* 0x000fc800000006ff */
[----:B------:R0:W2:Y:S01]  /*12310*/  SYNCS.PHASECHK.TRANS64.TRYWAIT P2, [R210+URZ+0x22830], R209 ;  /* 0x022830d1d20075a7 */ /* 0x0000a2000804017f */
[----:B------:R-:W-:Y:S05]  /*12320*/  @!P0 BRA `(.L_x_2826) ;  /* 0x0000000000048947 */ /* 0x000fea0003800000 */
[----:B------:R-:W-:Y:S01]  /*12330*/  BPT.TRAP 0x1 ;  /* 0x000000040000795c */ /* 0x000fe20000300000 */
.L_x_2826:
[----:B------:R-:W-:Y:S02]  /*12340*/  IMAD R12, R2, 0x300, R207 ;  /* 0x00000300020c7824 */ /* 0x000fe400078e02cf */
[----:B------:R-:W-:Y:S01]  /*12350*/  IMAD.MOV.U32 R13, RZ, RZ, 0x40000040 ;  /* 0x40000040ff0d7424 */ /* 0x000fe200078e00ff */
[----:B--2---:R-:W-:Y:S06]  /*12360*/  @P2 BRA `(.L_x_2827) ;  /* 0x0000000000082947 */ /* 0x004fec0003800000 */
[----:B------:R-:W2:Y:S02]  /*12370*/  SYNCS.PHASECHK.TRANS64.TRYWAIT P2, [R210+URZ+0x22830], R209 ;  /* 0x022830d1d20075a7 */ /* 0x000ea4000804017f */
[----:B--2---:R-:W-:Y:S05]  /*12380*/  @!P2 BRA `(.L_x_2828) ;  /* 0x000000f800dca947 */ /* 0x004fea0003800000 */
.L_x_2827:
[----:B------:R-:W-:Y:S05]  /*12390*/  WARPSYNC.ALL ;  /* 0x0000000000007948 */ /* 0x000fea0003800000 */
[C---:B------:R-:W-:Y:S01]  /*123a0*/  R2UR UR6, R12.reuse ;  /* 0x000000000c0672ca */ /* 0x040fe200000e0000 */
[----:B-1----:R-:W-:Y:S01]  /*123b0*/  WARPGROUP.ARRIVE ;  /* 0x00000000000079c5 */ /* 0x002fe20000000000 */
[----:B------:R-:W-:Y:S01]  /*123c0*/  R2UR UR7, R13 ;  /* 0x000000000d0772ca */ /* 0x000fe200000e0000 */
[----:B------:R-:W-:Y:S01]  /*123d0*/  VIADD R212, R12, 0x2 ;  /* 0x000000020cd47836 */ /* 0x000fe20000000000 */
[----:B------:R-:W-:Y:S01]  /*123e0*/  R2UR UR4, R4 ;  /* 0x00000000040472ca */ /* 0x000fe200000e0000 */
[----:B------:R-:W-:Y:S01]  /*123f0*/  IMAD.MOV.U32 R213, RZ, RZ, 0x40000040 ;  /* 0x40000040ffd57424 */ /* 0x000fe200078e00ff */
[----:B------:R-:W-:Y:S01]  /*12400*/  R2UR UR5, R5 ;  /* 0x00000000050572ca */ /* 0x000fe200000e0000 */
[----:B------:R-:W-:Y:S01]  /*12410*/  IMAD.MOV.U32 R13, RZ, RZ, 0x40000040 ;  /* 0x40000040ff0d7424 */ /* 0x000fe200078e00ff */
[----:B------:R-:W1:Y:S01]  /*12420*/  LDC R7, c[0x0][0x448] ;  /* 0x00011200ff077b82 */ /* 0x000e620000000800 */
[----:B------:R-:W3:Y:S10]  /*12430*/  S2R R20, SR_TID.X ;  /* 0x0000000000147919 */ /* 0x000ef40000002100 */
        /* <DEDUP_REMOVED lines=8> */
[----:B-1----:R-:W-:Y:S01]  /*124c0*/  ISETP.NE.AND P2, PT, R7, 0x1, PT ;  /* 0x000000010700780c */ /* 0x002fe20003f45270 */
[----:B------:R-:W-:Y:S01]  /*124d0*/  IMAD.IADD R7, R211, 0x1, R206 ;  /* 0x00000001d3077824 */ /* 0x000fe200078e02ce */
[----:B---3--:R-:W-:-:S04]  /*124e0*/  SHF.R.U32.HI R20, RZ, 0x7, R20 ;  /* 0x00000007ff147819 */ /* 0x008fc80000011614 */
[----:B------:R-:W-:Y:S01]  /*124f0*/  IADD3 R20, -R20, 0xb, RZ ;  /* 0x0000000b14147810 */ /* 0x000fe20007ffe1ff */
        /* <DEDUP_REMOVED lines=12> */
[----:B------:R-:W1:Y:S01]  /*125c0*/  @P2 LDC R12, c[0x0][0x450] ;  /* 0x00011400ff0c2b82 */ /* 0x000e620000000800 */
[----:B------:R-:W-:Y:S02]  /*125d0*/  R2UR UR4, R8 ;  /* 0x00000000080472ca */ /* 0x000fe400000e0000 */
[----:B------:R-:W-:-:S05]  /*125e0*/  R2UR UR5, R9 ;  /* 0x00000000090572ca */ /* 0x000fca00000e0000 */
[----:B------:R-:W3:Y:S02]  /*125f0*/  @P2 LDC R13, c[0x0][0x44c] ;  /* 0x00011300ff0d2b82 */ /* 0x000ee40000000800 */
[----:B---3--:R-:W-:-:S05]  /*12600*/  @P2 IMAD.HI.U32 R13, R7, R13, RZ ;  /* 0x0000000d070d2227 */ /* 0x008fca00078e00ff */
[----:B-1----:R-:W-:Y:S02]  /*12610*/  @P2 SHF.R.U32.HI R7, RZ, R12, R13 ;  /* 0x0000000cff072219 */ /* 0x002fe4000001160d */
[----:B------:R-:W-:-:S03]  /*12620*/  ISETP.GE.AND P2, PT, R230, 0x1, PT ;  /* 0x00000001e600780c */ /* 0x000fc60003f46270 */
[----:B------:R-:W1:Y:S01]  /*12630*/  SHFL.IDX PT, R228, R7, RZ, 0x1c1f ;  /* 0x001c1fff07e47589 */ /* 0x000e6200000e0000 */
        /* <DEDUP_REMOVED lines=24> */
[----:B------:R-:W-:-:S02]  /*127c0*/  IMAD R194, R6, -0x60, RZ ;  /* 0xffffffa006c27824 */ /* 0x000fc400078e02ff */
[----:B------:R-:W-:Y:S01]  /*127d0*/  FMUL.FTZ R155, R157, UR44 ;  /* 0x0000002c9d9b7c20 */ /* 0x000fe20008410000 */
[----:B------:R-:W-:Y:S01]  /*127e0*/  FMUL.FTZ R186, R190, UR44 ;  /* 0x0000002cbeba7c20 */ /* 0x000fe20008410000 */
[----:B------:R-:W-:Y:S01]  /*127f0*/  FMUL.FTZ R157, R159, UR44 ;  /* 0x0000002c9f9d7c20 */ /* 0x000fe20008410000 */
[----:B------:R-:W-:Y:S01]  /*12800*/  FMUL.FTZ R190, R195, UR44 ;  /* 0x0000002cc3be7c20 */ /* 0x000fe20008410000 */
[----:B------:R3:W-:Y:S06]  /*12810*/  BAR.ARV R20, 0x100 ;  /* 0x000400140000751d */ /* 0x0007ec0000002000 */
[----:B------:R-:W-:Y:S01]  /*12820*/  FMUL.FTZ R159, R161, UR44 ;  /* 0x0000002ca19f7c20 */ /* 0x000fe20008410000 */
        /* <DEDUP_REMOVED lines=24> */
[----:B----4-:R-:W-:-:S02]  /*129b0*/  VIADD R162, R194, 0x1 ;  /* 0x00000001c2a27836 */ /* 0x010fc40000000000 */
[----:B------:R-:W-:Y:S01]  /*129c0*/  FMUL.FTZ R192, R198, UR44 ;  /* 0x0000002cc6c07c20 */ /* 0x000fe20008410000 */
[----:B------:R-:W-:Y:S01]  /*129d0*/  FMUL.FTZ R193, R199, UR44 ;  /* 0x0000002cc7c17c20 */ /* 0x000fe20008410000 */
[----:B------:R-:W4:Y:S01]  /*129e0*/  MUFU.TANH R13, R13 ;  /* 0x0000000d000d7308 */ /* 0x000f220000002400 */
[----:B------:R-:W-:-:S05]  /*129f0*/  IMAD R162, R202, -0x2, R162 ;  /* 0xfffffffecaa27824 */ /* 0x000fca00078e02a2 */
[----:B------:R-:W-:Y:S02]  /*12a00*/  IADD3 R162, -R200, R162, R201 ;  /* 0x000000a2c8a27210 */ /* 0x000fe40007ffe1c9 */
[----:B------:R-:W0:Y:S03]  /*12a10*/  MUFU.TANH R152, R152 ;  /* 0x0000009800987308 */ /* 0x000e260000002400 */
[C---:B------:R-:W-:Y:S02]  /*12a20*/  VIADD R227, R162.reuse, UR43 ;  /* 0x0000002ba2e37c36 */ /* 0x040fe40008000000 */
[----:B------:R-:W-:Y:S02]  /*12a30*/  VIADD R199, R162, UR53 ;  /* 0x00000035a2c77c36 */ /* 0x000fe40008000000 */
[C---:B-1----:R-:W-:Y:S01]  /*12a40*/  IMAD.IADD R198, R228.reuse, 0x1, R227 ;  /* 0x00000001e4c67824 */ /* 0x042fe200078e02e3 */
[----:B------:R-:W1:Y:S01]  /*12a50*/  MUFU.TANH R12, R12 ;  /* 0x0000000c000c7308 */ /* 0x000e620000002400 */
        /* <DEDUP_REMOVED lines=46> */
[----:B-1-34-:R-:W-:Y:S05]  /*12d40*/  @!P2 BRA `(.L_x_2829) ;  /* 0x000000000058a947 */ /* 0x01afea0003800000 */
        /* <DEDUP_REMOVED lines=12> */
.L_x_2831:
[----:B------:R-:W-:-:S05]  /*12e10*/  IMAD.U32 R229, RZ, RZ, UR37 ;  /* 0x00000025ffe57e24 */ /* 0x000fca000f8e00ff */
[----:B------:R-:W-:-:S13]  /*12e20*/  ISETP.NE.AND P2, PT, R229, 0x1, PT ;  /* 0x00000001e500780c */ /* 0x000fda0003f45270 */
[----:B------:R-:W1:Y:S02]  /*12e30*/  @P2 LDC.64 R162, c[0x0][0x9e8] ;  /* 0x00027a00ffa22b82 */ /* 0x000e640000000a00 */
[----:B-1----:R-:W-:-:S05]  /*12e40*/  @P2 IMAD.HI.U32 R162, R228, R162, RZ ;  /* 0x000000a2e4a22227 */ /* 0x002fca00078e00ff */
[----:B------:R-:W-:-:S07]  /*12e50*/  @P2 SHF.R.U32.HI R228, RZ, R163, R162 ;  /* 0x000000a3ffe42219 */ /* 0x000fce00000116a2 */
.L_x_2832:
[----:B------:R-:W-:Y:S05]  /*12e60*/  BSYNC B0 ;  /* 0x0000000000007941 */ /* 0x000fea0003800000 */
.L_x_2830:
[----:B------:R-:W-:-:S04]  /*12e70*/  IMAD R162, R202, -0x2, R194 ;  /* 0xfffffffecaa27824 */ /* 0x000fc800078e02c2 */
[----:B------:R-:W-:-:S05]  /*12e80*/  IMAD R162, R228, R229, R162 ;  /* 0x000000e5e4a27224 */ /* 0x000fca00078e02a2 */
[----:B------:R-:W-:Y:S02]  /*12e90*/  VIMNMX R197, R197, R162, !PT ;  /* 0x000000a2c5c57248 */ /* 0x000fe40007fe0100 */
[----:B------:R-:W-:-:S07]  /*12ea0*/  VIADDMNMX R198, R162, R229, R198, PT ;  /* 0x000000e5a2c67246 */ /* 0x000fce00038001c6 */
.L_x_2829:
[----:B------:R-:W3:Y:S01]  /*12eb0*/  LDL.LU R229, [R1] ;  /* 0x0000000001e57983 */ /* 0x000ee20000300800 */
[C---:B------:R-:W-:Y:S02]  /*12ec0*/  ISETP.GE.AND P2, PT, R194.reuse, 0x1, PT ;  /* 0x00000001c200780c */ /* 0x040fe40003f46270 */
[----:B------:R-:W-:Y:S01]  /*12ed0*/  ISETP.GE.AND P4, PT, R194, 0x9, PT ;  /* 0x00000009c200780c */ /* 0x000fe20003f86270 */
[----:B------:R-:W1:Y:S02]  /*12ee0*/  SHFL.IDX PT, R7, R7, 0x1, 0x1c1f ;  /* 0x003c1f0007077f89 */ /* 0x000e6400000e0000 */
[----:B-1----:R-:W-:Y:S01]  /*12ef0*/  IADD3 R227, R227, R7, RZ ;  /* 0x00000007e3e37210 */ /* 0x002fe20007ffe0ff */
[----:B------:R-:W-:Y:S01]  /*12f00*/  IMAD.IADD R199, R199, 0x1, R7 ;  /* 0x00000001c7c77824 */ /* 0x000fe200078e0207 */
[----:B---3--:R-:W-:-:S06]  /*12f10*/  LOP3.LUT R229, R229, 0xfff7ffff, RZ, 0xc0, !PT ;  /* 0xfff7ffffe5e57812 */ /* 0x008fcc00078ec0ff */
        /* <DEDUP_REMOVED lines=134> */
[----:B------:R-:W-:-:S13]  /*13780*/  ISETP.GE.AND P6, PT, R230, 0x1, PT ;  /* 0x00000001e600780c */ /* 0x000fda0003fc6270 */
        /* <DEDUP_REMOVED lines=13> */
.L_x_2835:
[----:B------:R-:W-:-:S05]  /*13860*/  IMAD.U32 R13, RZ, RZ, UR37 ;  /* 0x00000025ff0d7e24 */ /* 0x000fca000f8e00ff */
[----:B------:R-:W-:-:S13]  /*13870*/  ISETP.NE.AND P6, PT, R13, 0x1, PT ;  /* 0x000000010d00780c */ /* 0x000fda0003fc5270 */
[----:B------:R-:W0:Y:S02]  /*13880*/  @P6 LDC.64 R154, c[0x0][0x9e8] ;  /* 0x00027a00ff9a6b82 */ /* 0x000e240000000a00 */
[----:B0-----:R-:W-:-:S05]  /*13890*/  @P6 IMAD.HI.U32 R154, R7, R154, RZ ;  /* 0x0000009a079a6227 */ /* 0x001fca00078e00ff */
[----:B------:R-:W-:-:S07]  /*138a0*/  @P6 SHF.R.U32.HI R7, RZ, R155, R154 ;  /* 0x0000009bff076219 */ /* 0x000fce000001169a */
.L_x_2836:
[----:B------:R-:W-:Y:S05]  /*138b0*/  BSYNC B0 ;  /* 0x0000000000007941 */ /* 0x000fea0003800000 */
.L_x_2834:
[----:B------:R-:W-:-:S04]  /*138c0*/  IMAD R194, R202, -0x2, R194 ;  /* 0xfffffffecac27824 */ /* 0x000fc800078e02c2 */
[----:B------:R-:W-:-:S05]  /*138d0*/  IMAD R194, R7, R13, R194 ;  /* 0x0000000d07c27224 */ /* 0x000fca00078e02c2 */
[----:B------:R-:W-:Y:S02]  /*138e0*/  VIMNMX R199, R199, R194, !PT ;  /* 0x000000c2c7c77248 */ /* 0x000fe40007fe0100 */
[----:B------:R-:W-:-:S07]  /*138f0*/  VIADDMNMX R227, R194, R13, R227, PT ;  /* 0x0000000dc2e37246 */ /* 0x000fce00038001e3 */
.L_x_2833:
[----:B------:R-:W-:Y:S02]  /*13900*/  ISETP.GT.AND P2, PT, R199, 0x1, !P2 ;  /* 0x00000001c700780c */ /* 0x000fe40005744270 */
[----:B------:R-:W-:Y:S02]  /*13910*/  FMNMX.FTZ R7, R162, R215, !PT ;  /* 0x000000d7a2077209 */ /* 0x000fe40007810000 */
[----:B------:R-:W-:Y:S02]  /*13920*/  ISETP.LT.OR P2, PT, R227, 0x2, P2 ;  /* 0x00000002e300780c */ /* 0x000fe40001741670 */
[----:B------:R-:W-:Y:S02]  /*13930*/  LOP3.LUT P6, RZ, R229, 0x8000, RZ, 0xc0, !PT ;  /* 0x00008000e5ff7812 */ /* 0x000fe400078cc0ff */
        /* <DEDUP_REMOVED lines=72> */
[----:B------:R-:W-:Y:S02]  /*13dc0*/  ISETP.GT.AND P2, PT, R199, 0x30, !P2 ;  /* 0x00000030c700780c */ /* 0x000fe40005744270 */
[C---:B------:R-:W-:Y:S01]  /*13dd0*/  ISETP.LT.OR P4, PT, R227.reuse, 0x52, P4 ;  /* 0x00000052e300780c */ /* 0x040fe20002781670 */
[----:B------:R-:W0:Y:S01]  /*13de0*/  SHFL.BFLY PT, R13, R7, 0x1, 0x1f ;  /* 0x0c201f00070d7f89 */ /* 0x000e2200000e0000 */
[----:B------:R-:W-:Y:S02]  /*13df0*/  ISETP.LT.OR P2, PT, R227, 0x31, P2 ;  /* 0x00000031e300780c */ /* 0x000fe40001741670 */
[----:B------:R-:W-:-:S02]  /*13e00*/  ISETP.GT.AND P5, PT, R199, 0x58, !P5 ;  /* 0x00000058c700780c */ /* 0x000fc40006fa4270 */
[----:B------:R-:W-:Y:S02]  /*13e10*/  FSEL R176, R176, -INF , !P2 ;  /* 0xff800000b0b07808 */ /* 0x000fe40005000000 */
[----:B------:R-:W-:Y:S02]  /*13e20*/  LOP3.LUT P2, RZ, R229, 0x400, RZ, 0xc0, !PT ;  /* 0x00000400e5ff7812 */ /* 0x000fe4000784c0ff */
[----:B------:R-:W-:Y:S02]  /*13e30*/  FSEL R190, R190, -INF , !P4 ;  /* 0xff800000bebe7808 */ /* 0x000fe40006000000 */
[----:B------:R-:W-:Y:S02]  /*13e40*/  ISETP.GT.AND P2, PT, R199, 0x31, !P2 ;  /* 0x00000031c700780c */ /* 0x000fe40005744270 */
[C---:B------:R-:W-:Y:S02]  /*13e50*/  ISETP.LT.OR P5, PT, R227.reuse, 0x59, P5 ;  /* 0x00000059e300780c */ /* 0x040fe40002fa1670 */
[----:B------:R-:W-:-:S02]  /*13e60*/  ISETP.LT.OR P2, PT, R227, 0x32, P2 ;  /* 0x00000032e300780c */ /* 0x000fc40001741670 */
[----:B------:R-:W-:Y:S02]  /*13e70*/  FSEL R192, R192, -INF , !P5 ;  /* 0xff800000c0c07808 */ /* 0x000fe40006800000 */
[----:B------:R-:W-:Y:S02]  /*13e80*/  FSEL R177, R177, -INF , !P2 ;  /* 0xff800000b1b17808 */ /* 0x000fe40005000000 */
[----:B------:R-:W-:Y:S02]  /*13e90*/  LOP3.LUT P2, RZ, R229, 0x200, RZ, 0xc0, !PT ;  /* 0x00000200e5ff7812 */ /* 0x000fe4000784c0ff */
[----:B0-----:R-:W-:Y:S01]  /*13ea0*/  FMNMX.FTZ R7, R7, R13, !PT ;  /* 0x0000000d07077209 */ /* 0x001fe20007810000 */
[----:B------:R-:W-:Y:S01]  /*13eb0*/  IMAD.U32 R13, RZ, RZ, UR36 ;  /* 0x00000024ff0d7e24 */ /* 0x000fe2000f8e00ff */
[----:B------:R-:W-:-:S03]  /*13ec0*/  ISETP.GT.AND P2, PT, R199, 0x38, !P2 ;  /* 0x00000038c700780c */ /* 0x000fc60005744270 */
[----:B------:R-:W-:Y:S01]  /*13ed0*/  FMUL.FTZ R154, R7, R13 ;  /* 0x0000000d079a7220 */ /* 0x000fe20000410000 */
        /* <DEDUP_REMOVED lines=23> */
[----:B------:R-:W-:Y:S02]  /*14050*/  FSEL R155, R7, RZ, P2 ;  /* 0x000000ff079b7208 */ /* 0x000fe40001000000 */
[----:B------:R-:W-:Y:S02]  /*14060*/  FSEL R154, R154, RZ, P2 ;  /* 0x000000ff9a9a7208 */ /* 0x000fe40001000000 */
[----:B------:R-:W-:Y:S01]  /*14070*/  ISETP.GT.AND P2, PT, R199, RZ, !P3 ;  /* 0x000000ffc700720c */ /* 0x000fe20005f44270 */
[----:B------:R-:W-:Y:S02]  /*14080*/  FADD.FTZ R155, -R155, R215 ;  /* 0x000000d79b9b7221 */ /* 0x000fe40000010100 */
[-CC-:B------:R-:W-:Y:S01]  /*14090*/  FFMA.FTZ R162, R162, R13.reuse, -R154.reuse ;  /* 0x0000000da2a27223 */ /* 0x180fe2000001089a */
[----:B------:R-:W-:Y:S01]  /*140a0*/  ISETP.LT.OR P2, PT, R227, 0x1, P2 ;  /* 0x00000001e300780c */ /* 0x000fe20001741670 */
[-C--:B------:R-:W-:Y:S01]  /*140b0*/  FMUL.FTZ R155, R155, R13.reuse ;  /* 0x0000000d9b9b7220 */ /* 0x080fe20000410000 */
[-CC-:B------:R-:W-:Y:S01]  /*140c0*/  FFMA.FTZ R152, R152, R13.reuse, -R154.reuse ;  /* 0x0000000d98987223 */ /* 0x180fe2000001089a */
[-CC-:B------:R-:W-:Y:S01]  /*140d0*/  FFMA.FTZ R163, R163, R13.reuse, -R154.reuse ;  /* 0x0000000da3a37223 */ /* 0x180fe2000001089a */
[----:B------:R-:W-:Y:S01]  /*140e0*/  FSEL R194, R12, -INF , !P2 ;  /* 0xff8000000cc27808 */ /* 0x000fe20005000000 */
[----:B------:R-:W-:Y:S01]  /*140f0*/  MUFU.EX2 R162, R162 ;  /* 0x000000a200a27308 */ /* 0x000fe20000000800 */
[----:B------:R-:W-:Y:S01]  /*14100*/  ISETP.GT.AND P2, PT, R199, 0x59, !P6 ;  /* 0x00000059c700780c */ /* 0x000fe20007744270 */
[-CC-:B------:R-:W-:Y:S01]  /*14110*/  FFMA.FTZ R228, R228, R13.reuse, -R154.reuse ;  /* 0x0000000de4e47223 */ /* 0x180fe2000001089a */
[----:B------:R-:W-:Y:S01]  /*14120*/  FMNMX.FTZ R12, R194, R214, !PT ;  /* 0x000000d6c20c7209 */ /* 0x000fe20007810000 */
[-CC-:B------:R-:W-:Y:S01]  /*14130*/  FFMA.FTZ R158, R158, R13.reuse, -R154.reuse ;  /* 0x0000000d9e9e7223 */ /* 0x180fe2000001089a */
[----:B------:R-:W-:Y:S01]  /*14140*/  ISETP.LT.OR P2, PT, R227, 0x5a, P2 ;  /* 0x0000005ae300780c */ /* 0x000fe20001741670 */
[-CC-:B------:R-:W-:Y:S01]  /*14150*/  FFMA.FTZ R159, R159, R13.reuse, -R154.reuse ;  /* 0x0000000d9f9f7223 */ /* 0x180fe2000001089a */
[----:B------:R-:W-:Y:S01]  /*14160*/  FMNMX.FTZ R12, R153, R12, !PT ;  /* 0x0000000c990c7209 */ /* 0x000fe20007810000 */
[----:B------:R-:W0:Y:S01]  /*14170*/  MUFU.EX2 R155, R155 ;  /* 0x0000009b009b7308 */ /* 0x000e220000000800 */
[----:B------:R-:W-:Y:S01]  /*14180*/  FSEL R193, R193, -INF , !P2 ;  /* 0xff800000c1c17808 */ /* 0x000fe20005000000 */
[-CC-:B------:R-:W-:Y:S01]  /*14190*/  FFMA.FTZ R164, R164, R13.reuse, -R154.reuse ;  /* 0x0000000da4a47223 */ /* 0x180fe2000001089a */
[----:B------:R-:W-:Y:S01]  /*141a0*/  FMNMX.FTZ R12, R156, R12, !PT ;  /* 0x0000000c9c0c7209 */ /* 0x000fe20007810000 */
[-CC-:B------:R-:W-:Y:S01]  /*141b0*/  FFMA.FTZ R165, R165, R13.reuse, -R154.reuse ;  /* 0x0000000da5a57223 */ /* 0x180fe2000001089a */
[-CC-:B------:R-:W-:Y:S01]  /*141c0*/  FFMA.FTZ R168, R168, R13.reuse, -R154.reuse ;  /* 0x0000000da8a87223 */ /* 0x180fe2000001089a */
[-CC-:B------:R-:W-:Y:S01]  /*141d0*/  FFMA.FTZ R169, R169, R13.reuse, -R154.reuse ;  /* 0x0000000da9a97223 */ /* 0x180fe2000001089a */
[----:B------:R-:W-:Y:S01]  /*141e0*/  FMNMX.FTZ R12, R157, R12, !PT ;  /* 0x0000000c9d0c7209 */ /* 0x000fe20007810000 */
[----:B------:R-:W1:Y:S01]  /*141f0*/  MUFU.EX2 R152, R152 ;  /* 0x0000009800987308 */ /* 0x000e620000000800 */
[-CC-:B------:R-:W-:Y:S01]  /*14200*/  FFMA.FTZ R172, R172, R13.reuse, -R154.reuse ;  /* 0x0000000dacac7223 */ /* 0x180fe2000001089a */
[-CC-:B------:R-:W-:Y:S01]  /*14210*/  FFMA.FTZ R173, R173, R13.reuse, -R154.reuse ;  /* 0x0000000dadad7223 */ /* 0x180fe2000001089a */
[----:B------:R-:W-:Y:S01]  /*14220*/  FMNMX.FTZ R12, R160, R12, !PT ;  /* 0x0000000ca00c7209 */ /* 0x000fe20007810000 */
[-CC-:B------:R-:W-:Y:S01]  /*14230*/  FFMA.FTZ R212, R212, R13.reuse, -R154.reuse ;  /* 0x0000000dd4d47223 */ /* 0x180fe2000001089a */
[-CC-:B------:R-:W-:Y:S01]  /*14240*/  FFMA.FTZ R213, R213, R13.reuse, -R154.reuse ;  /* 0x0000000dd5d57223 */ /* 0x180fe2000001089a */
[----:B------:R-:W-:Y:S01]  /*14250*/  FFMA.FTZ R180, R180, R13, -R154 ;  /* 0x0000000db4b47223 */ /* 0x000fe2000001089a */
[----:B------:R-:W-:Y:S01]  /*14260*/  FMNMX.FTZ R12, R161, R12, !PT ;  /* 0x0000000ca10c7209 */ /* 0x000fe20007810000 */
[----:B------:R-:W3:Y:S01]  /*14270*/  MUFU.EX2 R163, R163 ;  /* 0x000000a300a37308 */ /* 0x000ee20000000800 */
[----:B0-----:R-:W-:Y:S01]  /*14280*/  FFMA.FTZ R3, R155, R3, R162 ;  /* 0x000000039b037223 */ /* 0x001fe200000100a2 */
[-CC-:B------:R-:W-:Y:S01]  /*14290*/  FFMA.FTZ R181, R181, R13.reuse, -R154.reuse ;  /* 0x0000000db5b57223 */ /* 0x180fe2000001089a */
[----:B------:R-:W-:Y:S01]  /*142a0*/  FMNMX.FTZ R12, R166, R12, !PT ;  /* 0x0000000ca60c7209 */ /* 0x000fe20007810000 */
[-CC-:B------:R-:W-:Y:S01]  /*142b0*/  FFMA.FTZ R184, R184, R13.reuse, -R154.reuse ;  /* 0x0000000db8b87223 */ /* 0x180fe2000001089a */
[-CC-:B------:R-:W-:Y:S01]  /*142c0*/  FFMA.FTZ R185, R185, R13.reuse, -R154.reuse ;  /* 0x0000000db9b97223 */ /* 0x180fe2000001089a */
[-CC-:B------:R-:W-:Y:S01]  /*142d0*/  FFMA.FTZ R188, R188, R13.reuse, -R154.reuse ;  /* 0x0000000dbcbc7223 */ /* 0x180fe2000001089a */
[----:B------:R-:W-:Y:S01]  /*142e0*/  FMNMX.FTZ R12, R167, R12, !PT ;  /* 0x0000000ca70c7209 */ /* 0x000fe20007810000 */
[----:B------:R-:W0:Y:S01]  /*142f0*/  MUFU.EX2 R228, R228 ;  /* 0x000000e400e47308 */ /* 0x000e220000000800 */
[C---:B-1----:R-:W-:Y:S01]  /*14300*/  FADD.FTZ R3, R152.reuse, R3 ;  /* 0x0000000398037221 */ /* 0x042fe20000010000 */
[----:B------:R-:W-:Y:S01]  /*14310*/  F2FP.F16.F32.PACK_AB R152, R152, R162 ;  /* 0x000000a29898723e */ /* 0x000fe200000000ff */
[-CC-:B------:R-:W-:Y:S01]  /*14320*/  FFMA.FTZ R189, R189, R13.reuse, -R154.reuse ;  /* 0x0000000dbdbd7223 */ /* 0x180fe2000001089a */
[----:B------:R-:W-:Y:S01]  /*14330*/  FMNMX.FTZ R12, R170, R12, !PT ;  /* 0x0000000caa0c7209 */ /* 0x000fe20007810000 */
[-CC-:B------:R-:W-:Y:S01]  /*14340*/  FFMA.FTZ R216, R216, R13.reuse, -R154.reuse ;  /* 0x0000000dd8d87223 */ /* 0x180fe2000001089a */
[-CC-:B------:R-:W-:Y:S01]  /*14350*/  FFMA.FTZ R226, R226, R13.reuse, -R154.reuse ;  /* 0x0000000de2e27223 */ /* 0x180fe2000001089a */
[-CC-:B------:R-:W-:Y:S01]  /*14360*/  FFMA.FTZ R195, R195, R13.reuse, -R154.reuse ;  /* 0x0000000dc3c37223 */ /* 0x180fe2000001089a */
[----:B------:R-:W-:Y:S01]  /*14370*/  FMNMX.FTZ R12, R171, R12, !PT ;  /* 0x0000000cab0c7209 */ /* 0x000fe20007810000 */
[----:B------:R-:W1:Y:S01]  /*14380*/  MUFU.EX2 R158, R158 ;  /* 0x0000009e009e7308 */ /* 0x000e620000000800 */
[----:B---3--:R-:W-:Y:S01]  /*14390*/  FADD.FTZ R3, R163, R3 ;  /* 0x00000003a3037221 */ /* 0x008fe20000010000 */
[----:B------:R-:W-:Y:S01]  /*143a0*/  FFMA.FTZ R154, R196, R13, -R154 ;  /* 0x0000000dc49a7223 */ /* 0x000fe2000001089a */
[----:B------:R-:W-:Y:S01]  /*143b0*/  FMNMX.FTZ R12, R174, R12, !PT ;  /* 0x0000000cae0c7209 */ /* 0x000fe20007810000 */
[-C--:B------:R-:W-:Y:S01]  /*143c0*/  FMUL.FTZ R24, R24, R155.reuse ;  /* 0x0000009b18187220 */ /* 0x080fe20000410000 */
[-C--:B------:R-:W-:Y:S01]  /*143d0*/  FMUL.FTZ R25, R25, R155.reuse ;  /* 0x0000009b19197220 */ /* 0x080fe20000410000 */
[-C--:B------:R-:W-:Y:S01]  /*143e0*/  FMUL.FTZ R28, R28, R155.reuse ;  /* 0x0000009b1c1c7220 */ /* 0x080fe20000410000 */
[----:B------:R-:W-:Y:S01]  /*143f0*/  FMNMX.FTZ R12, R175, R12, !PT ;  /* 0x0000000caf0c7209 */ /* 0x000fe20007810000 */
[----:B------:R-:W3:Y:S01]  /*14400*/  MUFU.EX2 R159, R159 ;  /* 0x0000009f009f7308 */ /* 0x000ee20000000800 */
[----:B0-----:R-:W-:Y:S01]  /*14410*/  FADD.FTZ R3, R228, R3 ;  /* 0x00000003e4037221 */ /* 0x001fe20000010000 */
[-C--:B------:R-:W-:Y:S01]  /*14420*/  FMUL.FTZ R29, R29, R155.reuse ;  /* 0x0000009b1d1d7220 */ /* 0x080fe20000410000 */
[----:B------:R-:W-:Y:S01]  /*14430*/  FMNMX.FTZ R12, R176, R12, !PT ;  /* 0x0000000cb00c7209 */ /* 0x000fe20007810000 */
[-C--:B------:R-:W-:Y:S01]  /*14440*/  FMUL.FTZ R32, R32, R155.reuse ;  /* 0x0000009b20207220 */ /* 0x080fe20000410000 */
[-C--:B------:R-:W-:Y:S01]  /*14450*/  FMUL.FTZ R33, R33, R155.reuse ;  /* 0x0000009b21217220 */ /* 0x080fe20000410000 */
[-C--:B------:R-:W-:Y:S01]  /*14460*/  FMUL.FTZ R36, R36, R155.reuse ;  /* 0x0000009b24247220 */ /* 0x080fe20000410000 */
[----:B------:R-:W-:Y:S01]  /*14470*/  FMNMX.FTZ R12, R177, R12, !PT ;  /* 0x0000000cb10c7209 */ /* 0x000fe20007810000 */
[----:B------:R-:W0:Y:S01]  /*14480*/  MUFU.EX2 R164, R164 ;  /* 0x000000a400a47308 */ /* 0x000e220000000800 */
[----:B-1----:R-:W-:Y:S01]  /*14490*/  FADD.FTZ R3, R158, R3 ;  /* 0x000000039e037221 */ /* 0x002fe20000010000 */
[-C--:B------:R-:W-:Y:S01]  /*144a0*/  FMUL.FTZ R37, R37, R155.reuse ;  /* 0x0000009b25257220 */ /* 0x080fe20000410000 */
[----:B------:R-:W-:Y:S01]  /*144b0*/  FMNMX.FTZ R12, R178, R12, !PT ;  /* 0x0000000cb20c7209 */ /* 0x000fe20007810000 */
[-C--:B------:R-:W-:Y:S01]  /*144c0*/  FMUL.FTZ R40, R40, R155.reuse ;  /* 0x0000009b28287220 */ /* 0x080fe20000410000 */
[-C--:B------:R-:W-:Y:S01]  /*144d0*/  FMUL.FTZ R41, R41, R155.reuse ;  /* 0x0000009b29297220 */ /* 0x080fe20000410000 */
[-C--:B------:R-:W-:Y:S01]  /*144e0*/  FMUL.FTZ R44, R44, R155.reuse ;  /* 0x0000009b2c2c7220 */ /* 0x080fe20000410000 */
[----:B------:R-:W-:Y:S01]  /*144f0*/  FMNMX.FTZ R12, R179, R12, !PT ;  /* 0x0000000cb30c7209 */ /* 0x000fe20007810000 */
[----:B------:R-:W1:Y:S01]  /*14500*/  MUFU.EX2 R165, R165 ;  /* 0x000000a500a57308 */ /* 0x000e620000000800 */
[----:B---3--:R-:W-:Y:S01]  /*14510*/  FADD.FTZ R3, R159, R3 ;  /* 0x000000039f037221 */ /* 0x008fe20000010000 */
[-C--:B------:R-:W-:Y:S01]  /*14520*/  FMUL.FTZ R45, R45, R155.reuse ;  /* 0x0000009b2d2d7220 */ /* 0x080fe20000410000 */
        /* <DEDUP_REMOVED lines=32> */
[-C--:B------:R-:W-:Y:S01]  /*14730*/  FMUL.FTZ R80, R80, R155.reuse ;  /* 0x0000009b50507220 */ /* 0x080fe20000410000 */
[----:B------:R-:W0:Y:S01]  /*14740*/  SHFL.BFLY PT, R162, R12, 0x2, 0x1f ;  /* 0x0c401f000ca27f89 */ /* 0x000e2200000e0000 */
[-C--:B------:R-:W-:Y:S01]  /*14750*/  FMUL.FTZ R81, R81, R155.reuse ;  /* 0x0000009b51517220 */ /* 0x080fe20000410000 */
[-C--:B------:R-:W-:Y:S01]  /*14760*/  FMUL.FTZ R84, R84, R155.reuse ;  /* 0x0000009b54547220 */ /* 0x080fe20000410000 */
[-C--:B------:R-:W-:Y:S01]  /*14770*/  FMUL.FTZ R85, R85, R155.reuse ;  /* 0x0000009b55557220 */ /* 0x080fe20000410000 */
[----:B------:R-:W4:Y:S01]  /*14780*/  MUFU.EX2 R212, R212 ;  /* 0x000000d400d47308 */ /* 0x000f220000000800 */
        /* <DEDUP_REMOVED lines=18> */
[-C--:B------:R-:W-:Y:S01]  /*148b0*/  FMUL.FTZ R113, R113, R155.reuse ;  /* 0x0000009b71717220 */ /* 0x080fe20000410000 */
[----:B0-----:R-:W-:Y:S01]  /*148c0*/  FMNMX.FTZ R12, R12, R162, !PT ;  /* 0x000000a20c0c7209 */ /* 0x001fe20007810000 */
[-C--:B------:R-:W-:Y:S01]  /*148d0*/  FMUL.FTZ R116, R116, R155.reuse ;  /* 0x0000009b74747220 */ /* 0x080fe20000410000 */
[-C--:B------:R-:W-:Y:S01]  /*148e0*/  FMUL.FTZ R117, R117, R155.reuse ;  /* 0x0000009b75757220 */ /* 0x080fe20000410000 */
[-C--:B------:R-:W-:Y:S01]  /*148f0*/  FMUL.FTZ R120, R120, R155.reuse ;  /* 0x0000009b78787220 */ /* 0x080fe20000410000 */
[----:B------:R-:W0:Y:S01]  /*14900*/  MUFU.EX2 R181, R181 ;  /* 0x000000b500b57308 */ /* 0x000e220000000800 */
[----:B------:R-:W4:Y:S01]  /*14910*/  SHFL.BFLY PT, R162, R12, 0x1, 0x1f ;  /* 0x0c201f000ca27f89 */ /* 0x000f2200000e0000 */
[----:B-1----:R-:W-:Y:S01]  /*14920*/  FADD.FTZ R3, R213, R3 ;  /* 0x00000003d5037221 */ /* 0x002fe20000010000 */
        /* <DEDUP_REMOVED lines=14> */
[----:B0-----:R-:W-:Y:S01]  /*14a10*/  FADD.FTZ R3, R181, R3 ;  /* 0x00000003b5037221 */ /* 0x001fe20000010000 */
[-C--:B------:R-:W-:Y:S01]  /*14a20*/  FMUL.FTZ R144, R144, R155.reuse ;  /* 0x0000009b90907220 */ /* 0x080fe20000410000 */
[-C--:B------:R-:W-:Y:S01]  /*14a30*/  FMUL.FTZ R145, R145, R155.reuse ;  /* 0x0000009b91917220 */ /* 0x080fe20000410000 */
[-C--:B------:R-:W-:Y:S01]  /*14a40*/  FMUL.FTZ R148, R148, R155.reuse ;  /* 0x0000009b94947220 */ /* 0x080fe20000410000 */
[----:B------:R-:W-:-:S03]  /*14a50*/  FMUL.FTZ R149, R149, R155 ;  /* 0x0000009b95957220 */ /* 0x000fc60000410000 */
[----:B------:R-:W0:Y:S01]  /*14a60*/  MUFU.EX2 R188, R188 ;  /* 0x000000bc00bc7308 */ /* 0x000e220000000800 */
[----:B----4-:R-:W-:-:S04]  /*14a70*/  FMNMX.FTZ R12, R12, R162, !PT ;  /* 0x000000a20c0c7209 */ /* 0x010fc80007810000 */
[C---:B------:R-:W-:Y:S01]  /*14a80*/  FSETP.NEU.FTZ.AND P2, PT, R12.reuse, -INF , PT ;  /* 0xff8000000c00780b */ /* 0x040fe20003f5d000 */
[----:B------:R-:W-:Y:S02]  /*14a90*/  FMUL.FTZ R162, R12, R13 ;  /* 0x0000000d0ca27220 */ /* 0x000fe40000410000 */
[----:B------:R-:W4:Y:S03]  /*14aa0*/  MUFU.EX2 R189, R189 ;  /* 0x000000bd00bd7308 */ /* 0x000f260000000800 */
[----:B------:R-:W-:-:S05]  /*14ab0*/  FSEL R162, R162, RZ, P2 ;  /* 0x000000ffa2a27208 */ /* 0x000fca0001000000 */
[-CC-:B------:R-:W-:Y:S01]  /*14ac0*/  FFMA.FTZ R198, R160, R13.reuse, -R162.reuse ;  /* 0x0000000da0c67223 */ /* 0x180fe200000108a2 */
[----:B------:R-:W5:Y:S01]  /*14ad0*/  MUFU.EX2 R216, R216 ;  /* 0x000000d800d87308 */ /* 0x000f620000000800 */
[----:B------:R-:W-:Y:S01]  /*14ae0*/  F2FP.F16.F32.PACK_AB R160, R169, R168 ;  /* 0x000000a8a9a0723e */ /* 0x000fe200000000ff */
[----:B-1----:R-:W-:Y:S01]  /*14af0*/  FADD.FTZ R168, R184, R3 ;  /* 0x00000003b8a87221 */ /* 0x002fe20000010000 */
[-CC-:B------:R-:W-:Y:S01]  /*14b00*/  FFMA.FTZ R196, R170, R13.reuse, -R162.reuse ;  /* 0x0000000daac47223 */ /* 0x180fe200000108a2 */
[-CC-:B------:R-:W-:Y:S01]  /*14b10*/  FFMA.FTZ R199, R156, R13.reuse, -R162.reuse ;  /* 0x0000000d9cc77223 */ /* 0x180fe200000108a2 */
[-C--:B------:R-:W-:Y:S01]  /*14b20*/  FFMA.FTZ R197, R166, R13.reuse, -R162 ;  /* 0x0000000da6c57223 */ /* 0x080fe200000108a2 */
[----:B---3--:R-:W-:Y:S01]  /*14b30*/  FADD.FTZ R3, R185, R168 ;  /* 0x000000a8b9037221 */ /* 0x008fe20000010000 */
[----:B------:R-:W-:Y:S01]  /*14b40*/  F2FP.F16.F32.PACK_AB R156, R159, R158 ;  /* 0x0000009e9f9c723e */ /* 0x000fe200000000ff */
[----:B------:R-:W1:Y:S01]  /*14b50*/  MUFU.EX2 R226, R226 ;  /* 0x000000e200e27308 */ /* 0x000e620000000800 */
[----:B------:R-:W-:Y:S01]  /*14b60*/  F2FP.F16.F32.PACK_AB R158, R165, R164 ;  /* 0x000000a4a59e723e */ /* 0x000fe200000000ff */
[----:B0-----:R-:W-:Y:S01]  /*14b70*/  FADD.FTZ R170, R188, R3 ;  /* 0x00000003bcaa7221 */ /* 0x001fe20000010000 */
[----:B------:R-:W-:Y:S01]  /*14b80*/  F2FP.F16.F32.PACK_AB R166, R181, R180 ;  /* 0x000000b4b5a6723e */ /* 0x000fe200000000ff */
[-C--:B------:R-:W-:Y:S01]  /*14b90*/  FFMA.FTZ R215, R194, R13.reuse, -R162 ;  /* 0x0000000dc2d77223 */ /* 0x080fe200000108a2 */
[----:B------:R-:W-:Y:S01]  /*14ba0*/  FSEL R165, R12, RZ, P2 ;  /* 0x000000ff0ca57208 */ /* 0x000fe20001000000 */
[----:B----4-:R-:W-:Y:S01]  /*14bb0*/  FADD.FTZ R3, R189, R170 ;  /* 0x000000aabd037221 */ /* 0x010fe20000010000 */
[-CC-:B------:R-:W-:Y:S01]  /*14bc0*/  FFMA.FTZ R194, R153, R13.reuse, -R162.reuse ;  /* 0x0000000d99c27223 */ /* 0x180fe200000108a2 */
[----:B------:R-:W0:Y:S01]  /*14bd0*/  MUFU.EX2 R195, R195 ;  /* 0x000000c300c37308 */ /* 0x000e220000000800 */
[-CC-:B------:R-:W-:Y:S01]  /*14be0*/  FFMA.FTZ R157, R157, R13.reuse, -R162.reuse ;  /* 0x0000000d9d9d7223 */ /* 0x180fe200000108a2 */
[----:B-----5:R-:W-:Y:S01]  /*14bf0*/  FADD.FTZ R3, R216, R3 ;  /* 0x00000003d8037221 */ /* 0x020fe20000010000 */
[-CC-:B------:R-:W-:Y:S01]  /*14c00*/  FFMA.FTZ R153, R174, R13.reuse, -R162.reuse ;  /* 0x0000000dae997223 */ /* 0x180fe200000108a2 */
[-CC-:B------:R-:W-:Y:S01]  /*14c10*/  FFMA.FTZ R161, R161, R13.reuse, -R162.reuse ;  /* 0x0000000da1a17223 */ /* 0x180fe200000108a2 */
[-CC-:B------:R-:W-:Y:S01]  /*14c20*/  FFMA.FTZ R167, R167, R13.reuse, -R162.reuse ;  /* 0x0000000da7a77223 */ /* 0x180fe200000108a2 */
[-CC-:B------:R-:W-:Y:S01]  /*14c30*/  FFMA.FTZ R171, R171, R13.reuse, -R162.reuse ;  /* 0x0000000dabab7223 */ /* 0x180fe200000108a2 */
[-CC-:B------:R-:W-:Y:S01]  /*14c40*/  FFMA.FTZ R175, R175, R13.reuse, -R162.reuse ;  /* 0x0000000dafaf7223 */ /* 0x180fe200000108a2 */
[----:B------:R-:W-:Y:S01]  /*14c50*/  MUFU.EX2 R215, R215 ;  /* 0x000000d700d77308 */ /* 0x000fe20000000800 */
[----:B-1----:R-:W-:Y:S01]  /*14c60*/  FADD.FTZ R180, R226, R3 ;  /* 0x00000003e2b47221 */ /* 0x002fe20000010000 */
        /* <DEDUP_REMOVED lines=8> */
[----:B------:R-:W-:Y:S01]  /*14cf0*/  FADD.FTZ R180, -R165, R214 ;  /* 0x000000d6a5b47221 */ /* 0x000fe20000010100 */
[-CC-:B------:R-:W-:Y:S01]  /*14d00*/  FFMA.FTZ R186, R186, R13.reuse, -R162.reuse ;  /* 0x0000000dbaba7223 */ /* 0x180fe200000108a2 */
[-CC-:B------:R-:W-:Y:S01]  /*14d10*/  FFMA.FTZ R187, R187, R13.reuse, -R162.reuse ;  /* 0x0000000dbbbb7223 */ /* 0x180fe200000108a2 */
[-CC-:B------:R-:W-:Y:S01]  /*14d20*/  FFMA.FTZ R191, R191, R13.reuse, -R162.reuse ;  /* 0x0000000dbfbf7223 */ /* 0x180fe200000108a2 */
[-C--:B------:R-:W-:Y:S01]  /*14d30*/  FMUL.FTZ R180, R180, R13.reuse ;  /* 0x0000000db4b47220 */ /* 0x080fe20000410000 */
[-CC-:B------:R-:W-:Y:S01]  /*14d40*/  FFMA.FTZ R190, R190, R13.reuse, -R162.reuse ;  /* 0x0000000dbebe7223 */ /* 0x180fe200000108a2 */
[----:B------:R-:W-:Y:S01]  /*14d50*/  MUFU.EX2 R199, R199 ;  /* 0x000000c700c77308 */ /* 0x000fe20000000800 */
[-CC-:B------:R-:W-:Y:S01]  /*14d60*/  FFMA.FTZ R192, R192, R13.reuse, -R162.reuse ;  /* 0x0000000dc0c07223 */ /* 0x180fe200000108a2 */
[----:B------:R-:W-:Y:S01]  /*14d70*/  FFMA.FTZ R193, R193, R13, -R162 ;  /* 0x0000000dc1c17223 */ /* 0x000fe200000108a2 */
[----:B------:R-:W-:-:S02]  /*14d80*/  F2FP.F16.F32.PACK_AB R162, R173, R172 ;  /* 0x000000acada2723e */ /* 0x000fc400000000ff */
[----:B------:R-:W-:Y:S02]  /*14d90*/  F2FP.F16.F32.PACK_AB R164, R213, R212 ;  /* 0x000000d4d5a4723e */ /* 0x000fe400000000ff */
[----:B------:R-:W-:Y:S01]  /*14da0*/  F2FP.F16.F32.PACK_AB R168, R185, R184 ;  /* 0x000000b8b9a8723e */ /* 0x000fe200000000ff */
[----:B------:R-:W0:Y:S01]  /*14db0*/  MUFU.EX2 R180, R180 ;  /* 0x000000b400b47308 */ /* 0x000e220000000800 */
[----:B------:R-:W-:Y:S02]  /*14dc0*/  F2FP.F16.F32.PACK_AB R170, R189, R188 ;  /* 0x000000bcbdaa723e */ /* 0x000fe400000000ff */
[----:B------:R-:W-:-:S05]  /*14dd0*/  F2FP.F16.F32.PACK_AB R172, R226, R216 ;  /* 0x000000d8e2ac723e */ /* 0x000fca00000000ff */
[----:B------:R-:W1:Y:S08]  /*14de0*/  MUFU.EX2 R157, R157 ;  /* 0x0000009d009d7308 */ /* 0x000e700000000800 */
[----:B------:R3:W4:Y:S01]  /*14df0*/  MUFU.EX2 R174, R154 ;  /* 0x0000009a00ae7308 */ /* 0x0007220000000800 */
        /* <DEDUP_REMOVED lines=8> */
[----:B---3--:R-:W-:Y:S01]  /*14e80*/  F2FP.F16.F32.PACK_AB R154, R228, R163 ;  /* 0x000000a3e49a723e */ /* 0x008fe200000000ff */
[-C--:B------:R-:W-:Y:S01]  /*14e90*/  FMUL.FTZ R39, R39, R180.reuse ;  /* 0x000000b427277220 */ /* 0x080fe20000410000 */
[----:B-1----:R-:W-:Y:S01]  /*14ea0*/  F2FP.F16.F32.PACK_AB R155, R157, R199 ;  /* 0x000000c79d9b723e */ /* 0x002fe200000000ff */
[-C--:B------:R-:W-:Y:S01]  /*14eb0*/  FMUL.FTZ R42, R42, R180.reuse ;  /* 0x000000b42a2a7220 */ /* 0x080fe20000410000 */
[-C--:B------:R-:W-:Y:S01]  /*14ec0*/  FMUL.FTZ R43, R43, R180.reuse ;  /* 0x000000b42b2b7220 */ /* 0x080fe20000410000 */
[-C--:B------:R-:W-:Y:S01]  /*14ed0*/  FMUL.FTZ R46, R46, R180.reuse ;  /* 0x000000b42e2e7220 */ /* 0x080fe20000410000 */
[-C--:B------:R-:W-:Y:S01]  /*14ee0*/  FMUL.FTZ R47, R47, R180.reuse ;  /* 0x000000b42f2f7220 */ /* 0x080fe20000410000 */
[----:B------:R1:W-:Y:S01]  /*14ef0*/  MUFU.EX2 R163, R153 ;  /* 0x0000009900a37308 */ /* 0x0003e20000000800 */
[C---:B----4-:R-:W-:Y:S01]  /*14f00*/  FADD.FTZ R3, R174.reuse, R3 ;  /* 0x00000003ae037221 */ /* 0x050fe20000010000 */
[----:B------:R-:W-:Y:S01]  /*14f10*/  F2FP.F16.F32.PACK_AB R174, R174, R195 ;  /* 0x000000c3aeae723e */ /* 0x000fe200000000ff */
[-C--:B------:R-:W-:Y:S01]  /*14f20*/  FMUL.FTZ R50, R50, R180.reuse ;  /* 0x000000b432327220 */ /* 0x080fe20000410000 */
[-C--:B------:R-:W-:Y:S01]  /*14f30*/  FMUL.FTZ R51, R51, R180.reuse ;  /* 0x000000b433337220 */ /* 0x080fe20000410000 */
[-C--:B------:R-:W-:Y:S01]  /*14f40*/  FMUL.FTZ R54, R54, R180.reuse ;  /* 0x000000b436367220 */ /* 0x080fe20000410000 */
[-C--:B------:R-:W-:Y:S01]  /*14f50*/  FMUL.FTZ R55, R55, R180.reuse ;  /* 0x000000b437377220 */ /* 0x080fe20000410000 */
[----:B------:R-:W-:Y:S01]  /*14f60*/  FMUL.FTZ R58, R58, R180 ;  /* 0x000000b43a3a7220 */ /* 0x000fe20000410000 */
[----:B------:R-:W3:Y:S01]  /*14f70*/  MUFU.EX2 R161, R161 ;  /* 0x000000a100a17308 */ /* 0x000ee20000000800 */
[----:B-1----:R-:W-:Y:S01]  /*14f80*/  FFMA.FTZ R153, R180, R0, R215 ;  /* 0x00000000b4997223 */ /* 0x002fe200000100d7 */
[-C--:B------:R-:W-:Y:S01]  /*14f90*/  FMUL.FTZ R59, R59, R180.reuse ;  /* 0x000000b43b3b7220 */ /* 0x080fe20000410000 */
[-C--:B------:R-:W-:Y:S01]  /*14fa0*/  FMUL.FTZ R62, R62, R180.reuse ;  /* 0x000000b43e3e7220 */ /* 0x080fe20000410000 */
[-C--:B------:R-:W-:Y:S01]  /*14fb0*/  FMUL.FTZ R63, R63, R180.reuse ;  /* 0x000000b43f3f7220 */ /* 0x080fe20000410000 */
[----:B------:R-:W-:Y:S01]  /*14fc0*/  FADD.FTZ R0, R194, R153 ;  /* 0x00000099c2007221 */ /* 0x000fe20000010000 */
[-C--:B------:R-:W-:Y:S01]  /*14fd0*/  FMUL.FTZ R66, R66, R180.reuse ;  /* 0x000000b442427220 */ /* 0x080fe20000410000 */
[-C--:B------:R-:W-:Y:S01]  /*14fe0*/  FMUL.FTZ R67, R67, R180.reuse ;  /* 0x000000b443437220 */ /* 0x080fe20000410000 */
[----:B------:R-:W1:Y:S01]  /*14ff0*/  MUFU.EX2 R159, R197 ;  /* 0x000000c5009f7308 */ /* 0x000e620000000800 */
[----:B------:R-:W-:Y:S01]  /*15000*/  FADD.FTZ R0, R199, R0 ;  /* 0x00000000c7007221 */ /* 0x000fe20000010000 */
[-C--:B------:R-:W-:Y:S01]  /*15010*/  FMUL.FTZ R70, R70, R180.reuse ;  /* 0x000000b446467220 */ /* 0x080fe20000410000 */
[-C--:B------:R-:W-:Y:S01]  /*15020*/  FMUL.FTZ R71, R71, R180.reuse ;  /* 0x000000b447477220 */ /* 0x080fe20000410000 */
[-C--:B------:R-:W-:Y:S01]  /*15030*/  FMUL.FTZ R74, R74, R180.reuse ;  /* 0x000000b44a4a7220 */ /* 0x080fe20000410000 */
[----:B------:R-:W-:Y:S01]  /*15040*/  FADD.FTZ R153, R157, R0 ;  /* 0x000000009d997221 */ /* 0x000fe20000010000 */
[-C--:B------:R-:W-:Y:S01]  /*15050*/  FMUL.FTZ R75, R75, R180.reuse ;  /* 0x000000b44b4b7220 */ /* 0x080fe20000410000 */
[----:B------:R-:W-:Y:S01]  /*15060*/  FMUL.FTZ R78, R78, R180 ;  /* 0x000000b44e4e7220 */ /* 0x000fe20000410000 */
[----:B------:R-:W4:Y:S01]  /*15070*/  MUFU.EX2 R167, R167 ;  /* 0x000000a700a77308 */ /* 0x000f220000000800 */
[----:B0-----:R-:W-:Y:S01]  /*15080*/  FADD.FTZ R0, R198, R153 ;  /* 0x00000099c6007221 */ /* 0x001fe20000010000 */
[----:B---3--:R-:W-:Y:S01]  /*15090*/  F2FP.F16.F32.PACK_AB R157, R161, R198 ;  /* 0x000000c6a19d723e */ /* 0x008fe200000000ff */
        /* <DEDUP_REMOVED lines=14> */
[C---:B----4-:R-:W-:Y:S01]  /*15180*/  FADD.FTZ R153, R167.reuse, R0 ;  /* 0x00000000a7997221 */ /* 0x050fe20000010000 */
[----:B------:R-:W-:Y:S01]  /*15190*/  F2FP.F16.F32.PACK_AB R159, R167, R159 ;  /* 0x0000009fa79f723e */ /* 0x000fe200000000ff */
        /* <DEDUP_REMOVED lines=14> */
[C---:B-1----:R-:W-:Y:S01]  /*15280*/  FADD.FTZ R0, R171.reuse, R0 ;  /* 0x00000000ab007221 */ /* 0x042fe20000010000 */
[----:B------:R-:W-:Y:S01]  /*15290*/  F2FP.F16.F32.PACK_AB R161, R171, R196 ;  /* 0x000000c4aba1723e */ /* 0x000fe200000000ff */
[-C--:B------:R-:W-:Y:S01]  /*152a0*/  FMUL.FTZ R122, R122, R180.reuse ;  /* 0x000000b47a7a7220 */ /* 0x080fe20000410000 */
[-C--:B------:R-:W-:Y:S01]  /*152b0*/  FMUL.FTZ R123, R123, R180.reuse ;  /* 0x000000b47b7b7220 */ /* 0x080fe20000410000 */
[----:B------:R-:W-:Y:S01]  /*152c0*/  FADD.FTZ R0, R163, R0 ;  /* 0x00000000a3007221 */ /* 0x000fe20000010000 */
[-C--:B------:R-:W-:Y:S01]  /*152d0*/  FMUL.FTZ R126, R126, R180.reuse ;  /* 0x000000b47e7e7220 */ /* 0x080fe20000410000 */
[-C--:B------:R-:W-:Y:S01]  /*152e0*/  FMUL.FTZ R127, R127, R180.reuse ;  /* 0x000000b47f7f7220 */ /* 0x080fe20000410000 */
[----:B------:R-:W1:Y:S01]  /*152f0*/  MUFU.EX2 R177, R177 ;  /* 0x000000b100b17308 */ /* 0x000e620000000800 */
[C---:B---3--:R-:W-:Y:S01]  /*15300*/  FADD.FTZ R0, R175.reuse, R0 ;  /* 0x00000000af007221 */ /* 0x048fe20000010000 */
        /* <DEDUP_REMOVED lines=17> */
[----:B------:R-:W-:-:S05]  /*15420*/  FMUL.FTZ R151, R151, R180 ;  /* 0x000000b497977220 */ /* 0x000fca0000410000 */
[----:B------:R-:W1:Y:S01]  /*15430*/  MUFU.EX2 R169, R182 ;  /* 0x000000b600a97308 */ /* 0x000e620000000800 */
[----:B---3--:R-:W-:Y:S01]  /*15440*/  FADD.FTZ R0, R178, R153 ;  /* 0x00000099b2007221 */ /* 0x008fe20000010000 */
[----:B------:R-:W-:-:S06]  /*15450*/  F2FP.F16.F32.PACK_AB R153, R194, R215 ;  /* 0x000000d7c299723e */ /* 0x000fcc00000000ff */
[----:B------:R-:W3:Y:S01]  /*15460*/  MUFU.EX2 R183, R183 ;  /* 0x000000b700b77308 */ /* 0x000ee20000000800 */
[C---:B0-----:R-:W-:Y:S01]  /*15470*/  FADD.FTZ R0, R179.reuse, R0 ;  /* 0x00000000b3007221 */ /* 0x041fe20000010000 */
[----:B------:R-:W-:-:S06]  /*15480*/  F2FP.F16.F32.PACK_AB R167, R179, R178 ;  /* 0x000000b2b3a7723e */ /* 0x000fcc00000000ff */
        /* <DEDUP_REMOVED lines=14> */
[----:B------:R-:W-:-:S03]  /*15570*/  F2FP.F16.F32.PACK_AB R173, R190, R173 ;  /* 0x000000adbead723e */ /* 0x000fc600000000ff */
[----:B-1----:R-:W-:-:S04]  /*15580*/  FADD.FTZ R0, R192, R181 ;  /* 0x000000b5c0007221 */ /* 0x002fc80000010000 */
[C---:B---3--:R-:W-:Y:S01]  /*15590*/  FADD.FTZ R0, R193.reuse, R0 ;  /* 0x00000000c1007221 */ /* 0x048fe20000010000 */
[----:B------:R-:W-:Y:S01]  /*155a0*/  F2FP.F16.F32.PACK_AB R175, R193, R192 ;  /* 0x000000c0c1af723e */ /* 0x000fe200000000ff */
[----:B------:R-:W-:Y:S06]  /*155b0*/  @!P0 BRA `(.L_x_2837) ;  /* 0x0000000000048947 */ /* 0x000fec0003800000 */
[----:B------:R-:W-:Y:S01]  /*155c0*/  BPT.TRAP 0x1 ;  /* 0x000000040000795c */ /* 0x000fe20000300000 */
.L_x_2837:
[----:B------:R0:W1:Y:S01]  /*155d0*/  SYNCS.PHASECHK.TRANS64.TRYWAIT P2, [R210+URZ+0x22850], R209 ;  /* 0x022850d1d20075a7 */ /* 0x000062000804017f */
[----:B------:R-:W-:Y:S05]  /*155e0*/  @!P0 BRA `(.L_x_2838) ;  /* 0x0000000000048947 */ /* 0x000fea0003800000 */
[----:B------:R-:W-:Y:S01]  /*155f0*/  BPT.TRAP 0x1 ;  /* 0x000000040000795c */ /* 0x000fe20000300000 */
.L_x_2838:
[----:B------:R-:W-:Y:S04]  /*15600*/  BSSY B0, `(.L_x_2839) ;  /* 0x0000004000007945 */ /* 0x000fe80003800000 */
[----:B-1----:R-:W-:Y:S05]  /*15610*/  @P2 BRA `(.L_x_2840) ;  /* 0x0000000000082947 */ /* 0x002fea0003800000 */
[----:B------:R-:W1:Y:S02]  /*15620*/  SYNCS.PHASECHK.TRANS64.TRYWAIT P2, [R210+URZ+0x22850], R209 ;  /* 0x022850d1d20075a7 */ /* 0x000e64000804017f */
[----:B-1----:R-:W-:Y:S05]  /*15630*/  @!P2 BRA `(.L_x_2841) ;  /* 0x000000c80044a947 */ /* 0x002fea0003800000 */
.L_x_2840:
[----:B------:R-:W-:Y:S05]  /*15640*/  BSYNC B0 ;  /* 0x0000000000007941 */ /* 0x000fea0003800000 */
.L_x_2839:
[----:B------:R-:W3:Y:S01]  /*15650*/  S2R R178, SR_TID.X ;  /* 0x0000000000b27919 */ /* 0x000ee20000002100 */
[----:B------:R-:W-:Y:S01]  /*15660*/  IMAD.MOV.U32 R177, RZ, RZ, 0x40000040 ;  /* 0x40000040ffb17424 */ /* 0x000fe200078e00ff */
[----:B------:R-:W-:Y:S05]  /*15670*/  WARPSYNC.ALL ;  /* 0x0000000000007948 */ /* 0x000fea0003800000 */
[----:B------:R-:W-:Y:S01]  /*15680*/  R2UR UR7, R177 ;  /* 0x00000000b10772ca */ /* 0x000fe200000e0000 */
[----:B------:R-:W-:Y:S01]  /*15690*/  IMAD R176, R2, 0xc00, R21 ;  /* 0x00000c0002b07824 */ /* 0x000fe200078e0215 */
[----:B------:R-:W-:Y:S01]  /*156a0*/  ISETP.GT.AND P2, PT, R6, R218, PT ;  /* 0x000000da0600720c */ /* 0x000fe20003f44270 */
[----:B012---:R-:W-:-:S02]  /*156b0*/  @!P1 VIADD R210, R210, 0x22860 ;  /* 0x00022860d2d29836 */ /* 0x007fc40000000000 */
[----:B------:R-:W-:Y:S01]  /*156c0*/  VIADD R6, R6, 0xffffffff ;  /* 0xffffffff06067836 */ /* 0x000fe20000000000 */
[----:B------:R-:W-:Y:S01]  /*156d0*/  R2UR UR6, R176 ;  /* 0x00000000b00672ca */ /* 0x000fe200000e0000 */
[----:B------:R-:W-:Y:S01]  /*156e0*/  IMAD.MOV.U32 R214, RZ, RZ, R12 ;  /* 0x000000ffffd67224 */ /* 0x000fe200078e000c */
[----:B------:R-:W-:Y:S01]  /*156f0*/  @!P1 PRMT R210, RZ, 0x654, R210 ;  /* 0x00000654ffd29816 */ /* 0x000fe200000000d2 */
[----:B------:R-:W-:Y:S01]  /*15700*/  IMAD.MOV.U32 R215, RZ, RZ, R7 ;  /* 0x000000ffffd77224 */ /* 0x000fe200078e0007 */
[----:B---3--:R-:W-:-:S05]  /*15710*/  SHF.R.U32.HI R178, RZ, 0x7, R178 ;  /* 0x00000007ffb27819 */ /* 0x008fca00000116b2 */
        /* <DEDUP_REMOVED lines=46> */
.L_x_2824:
[----:B------:R-:W-:Y:S05]  /*15a00*/  WARPSYNC.ALL ;  /* 0x0000000000007948 */ /* 0x000fea0003800000 */
[----:B------:R-:W3:Y:S01]  /*15a10*/  SHFL.BFLY PT, R4, R3, 0x2, 0x1f ;  /* 0x0c401f0003047f89 */ /* 0x000ee200000e0000 */
[----:B------:R-:W-:Y:S01]  /*15a20*/  VIADD R2, R2, 0x1 ;  /* 0x0000000102027836 */ /* 0x000fe20000000000 */
[----:B------:R4:W-:Y:S08]  /*15a30*/  BAR.ARV R20, 0x100 ;  /* 0x000400140000751d */ /* 0x0009f00000002000 */
[----:B------:R-:W-:Y:S06]  /*15a40*/  BAR.ARV 0x8, 0x180 ;  /* 0x0206000000007b1d */ /* 0x000fec0000002000 */
[----:B------:R-:W-:Y:S01]  /*15a50*/  ISETP.NE.AND P1, PT, R2, 0x2, PT ;  /* 0x000000020200780c */ /* 0x000fe20003f25270 */
[----:B------:R-:W-:Y:S01]  /*15a60*/  VIADD R234, R234, 0x1 ;  /* 0x00000001eaea7836 */ /* 0x000fe20000000000 */
[----:B------:R-:W5:Y:S01]  /*15a70*/  SHFL.BFLY PT, R9, R0, 0x2, 0x1f ;  /* 0x0c401f0000097f89 */ /* 0x000f6200000e0000 */
[----:B------:R-:W-:-:S02]  /*15a80*/  PLOP3.LUT P0, PT, PT, PT, PT, 0x8, 0x0 ;  /* 0x000000000000781c */ /* 0x000fc40003f0e170 */
[----:B------:R-:W-:Y:S01]  /*15a90*/  SEL R2, R2, RZ, P1 ;  /* 0x000000ff02027207 */ /* 0x000fe20000800000 */
[----:B---3--:R-:W-:-:S05]  /*15aa0*/  FADD.FTZ R4, R4, R3 ;  /* 0x0000000304047221 */ /* 0x008fca0000010000 */
[----:B------:R-:W3:Y:S01]  /*15ab0*/  SHFL.BFLY PT, R5, R4, 0x1, 0x1f ;  /* 0x0c201f0004057f89 */ /* 0x000ee200000e0000 */
[----:B-----5:R-:W-:Y:S01]  /*15ac0*/  FADD.FTZ R6, R9, R0 ;  /* 0x0000000009067221 */ /* 0x020fe20000010000 */
[----:B------:R-:W-:-:S04]  /*15ad0*/  IMAD.MOV.U32 R0, RZ, RZ, RZ ;  /* 0x000000ffff007224 */ /* 0x000fc800078e00ff */
[----:B------:R-:W5:Y:S01]  /*15ae0*/  SHFL.BFLY PT, R9, R6, 0x1, 0x1f ;  /* 0x0c201f0006097f89 */ /* 0x000f6200000e0000 */
[----:B---3--:R-:W-:Y:S01]  /*15af0*/  FADD.FTZ R8, R4, R5 ;  /* 0x0000000504087221 */ /* 0x008fe20000010000 */
[----:B------:R-:W-:Y:S01]  /*15b00*/  IMAD.MOV.U32 R5, RZ, RZ, RZ ;  /* 0x000000ffff057224 */ /* 0x000fe200078e00ff */
[----:B------:R-:W-:-:S03]  /*15b10*/  SEL R4, RZ, 0x1, P1 ;  /* 0x00000001ff047807 */ /* 0x000fc60000800000 */
[----:B------:R-:W-:Y:S02]  /*15b20*/  FSETP.NE.FTZ.AND P2, PT, R8, RZ, PT ;  /* 0x000000ff0800720b */ /* 0x000fe40003f55000 */
[----:B------:R-:W-:-:S11]  /*15b30*/  LOP3.LUT R19, R19, R4, RZ, 0x3c, !PT ;  /* 0x0000000413137212 */ /* 0x000fd600078e3cff */
[----:B------:R-:W3:Y:S01]  /*15b40*/  @P2 MUFU.LG2 R15, R8 ;  /* 0x00000008000f2308 */ /* 0x000ee20000000c00 */
[----:B------:R-:W-:Y:S01]  /*15b50*/  @P2 FMUL.FTZ R14, R13, 0.69314718246459960938 ;  /* 0x3f3172180d0e2820 */ /* 0x000fe20000410000 */
[----:B-----5:R-:W-:Y:S01]  /*15b60*/  FADD.FTZ R9, R6, R9 ;  /* 0x0000000906097221 */ /* 0x020fe20000010000 */
[----:B------:R-:W-:-:S04]  /*15b70*/  IMAD.MOV.U32 R6, RZ, RZ, -0x800000 ;  /* 0xff800000ff067424 */ /* 0x000fc800078e00ff */
[----:B------:R-:W-:Y:S01]  /*15b80*/  FSETP.NE.FTZ.AND P3, PT, R9, RZ, PT ;  /* 0x000000ff0900720b */ /* 0x000fe20003f75000 */
[----:B------:R-:W5:Y:S01]  /*15b90*/  @P2 MUFU.RCP R5, R8 ;  /* 0x0000000800052308 */ /* 0x000f620000001000 */
[----:B---3--:R-:W-:-:S11]  /*15ba0*/  @P2 FMUL.FTZ R15, R15, 0.69314718246459960938 ;  /* 0x3f3172180f0f2820 */ /* 0x008fd60000410000 */
[----:B------:R-:W3:Y:S01]  /*15bb0*/  @P3 MUFU.LG2 R16, R9 ;  /* 0x0000000900103308 */ /* 0x000ee20000000c00 */
[----:B------:R-:W-:Y:S01]  /*15bc0*/  @P3 FMUL.FTZ R13, R13, 0.69314718246459960938 ;  /* 0x3f3172180d0d3820 */ /* 0x000fe20000410000 */
[----:B------:R-:W-:Y:S01]  /*15bd0*/  @P2 FFMA.FTZ R6, R14, R7, R15 ;  /* 0x000000070e062223 */ /* 0x000fe2000001000f */
[-C--:B-----5:R-:W-:Y:S01]  /*15be0*/  FMUL.FTZ R167, R88, R5.reuse ;  /* 0x0000000558a77220 */ /* 0x0a0fe20000410000 */
[-C--:B------:R-:W-:Y:S01]  /*15bf0*/  FMUL.FTZ R169, R96, R5.reuse ;  /* 0x0000000560a97220 */ /* 0x080fe20000410000 */
[----:B------:R-:W-:-:S03]  /*15c00*/  FMUL.FTZ R171, R104, R5 ;  /* 0x0000000568ab7220 */ /* 0x000fc60000410000 */
[----:B------:R-:W5:Y:S01]  /*15c10*/  @P3 MUFU.RCP R0, R9 ;  /* 0x0000000900003308 */ /* 0x000f620000001000 */
        /* <DEDUP_REMOVED lines=8> */
[----:B---3--:R-:W-:Y:S01]  /*15ca0*/  @P3 FMUL.FTZ R16, R16, 0.69314718246459960938 ;  /* 0x3f31721810103820 */ /* 0x008fe20000410000 */
[-C--:B------:R-:W-:Y:S01]  /*15cb0*/  FMUL.FTZ R40, R40, R5.reuse ;  /* 0x0000000528287220 */ /* 0x080fe20000410000 */
[-C--:B------:R-:W-:Y:S01]  /*15cc0*/  FMUL.FTZ R41, R41, R5.reuse ;  /* 0x0000000529297220 */ /* 0x080fe20000410000 */
[-C--:B------:R-:W-:Y:S01]  /*15cd0*/  FMUL.FTZ R44, R44, R5.reuse ;  /* 0x000000052c2c7220 */ /* 0x080fe20000410000 */
[-C--:B------:R-:W-:Y:S01]  /*15ce0*/  FMUL.FTZ R45, R45, R5.reuse ;  /* 0x000000052d2d7220 */ /* 0x080fe20000410000 */
[-C--:B------:R-:W-:Y:S01]  /*15cf0*/  FMUL.FTZ R48, R48, R5.reuse ;  /* 0x0000000530307220 */ /* 0x080fe20000410000 */
[-C--:B------:R-:W-:Y:S01]  /*15d00*/  FMUL.FTZ R49, R49, R5.reuse ;  /* 0x0000000531317220 */ /* 0x080fe20000410000 */
[-C--:B------:R-:W-:Y:S01]  /*15d10*/  FMUL.FTZ R52, R52, R5.reuse ;  /* 0x0000000534347220 */ /* 0x080fe20000410000 */
[-C--:B-----5:R-:W-:Y:S01]  /*15d20*/  FMUL.FTZ R11, R51, R0.reuse ;  /* 0x00000000330b7220 */ /* 0x0a0fe20000410000 */
        /* <DEDUP_REMOVED lines=110> */
[----:B----4-:R-:W-:-:S07]  /*16410*/  @P3 FFMA.FTZ R5, R13, R12, R16 ;  /* 0x0000000c0d053223 */ /* 0x010fce0000010010 */
.L_x_2734:
[----:B------:R-:W-:Y:S05]  /*16420*/  WARPSYNC.ALL ;  /* 0x0000000000007948 */ /* 0x000fea0003800000 */
[----:B------:R-:W1:Y:S08]  /*16430*/  S2UR UR5, SR_CgaCtaId ;  /* 0x00000000000579c3 */ /* 0x000e700000008800 */
[----:B------:R-:W-:Y:S06]  /*16440*/  BAR.SYNC.DEFER_BLOCKING 0x5, 0x180 ;  /* 0x0146000000007b1d */ /* 0x000fec0000010000 */
[----:B------:R-:W-:Y:S01]  /*16450*/  UMOV UR4, 0x400 ;  /* 0x0000040000047882 */ /* 0x000fe20000000000 */
[----:B------:R-:W-:Y:S01]  /*16460*/  BSSY B0, `(.L_x_2843) ;  /* 0x00002de000007945 */ /* 0x000fe20003800000 */
[----:B-1----:R-:W-:-:S06]  /*16470*/  ULEA UR4, UR5, UR4, 0x18 ;  /* 0x0000000405047291 */ /* 0x002fcc000f8ec03f */
[----:B------:R-:W-:-:S05]  /*16480*/  IMAD.U32 R16, RZ, RZ, UR4 ;  /* 0x00000004ff107e24 */ /* 0x000fca000f8e00ff */
[----:B------:R1:W3:Y:S01]  /*16490*/  LDS.128 R80, [R16+0x228d0] ;  /* 0x0228d00010507984 */ /* 0x0002e20000000c00 */
[----:B------:R-:W-:Y:S06]  /*164a0*/  BAR.ARV 0x4, 0x180 ;  /* 0x0106000000007b1d */ /* 0x000fec0000002000 */
[----:B------:R-:W-:Y:S05]  /*164b0*/  @P0 BRA `(.L_x_2844) ;  /* 0x0000001c00c80947 */ /* 0x000fea0003800000 */
[----:B------:R-:W4:Y:S01]  /*164c0*/  LDL R14, [R1+0x18] ;  /* 0x00001800010e7983 */ /* 0x000f220000100800 */
[----:B------:R-:W-:Y:S05]  /*164d0*/  WARPSYNC.ALL ;  /* 0x0000000000007948 */ /* 0x000fea0003800000 */
[----:B------:R-:W0:Y:S01]  /*164e0*/  S2R R7, SR_SWINHI ;  /* 0x0000000000077919 */ /* 0x000e220000002f00 */
        /* <DEDUP_REMOVED lines=17> */
[----:B0-----:R-:W-:Y:S02]  /*16600*/  MOV R13, R7 ;  /* 0x00000007000d7202 */ /* 0x001fe40000000f00 */
        /* <DEDUP_REMOVED lines=33> */
[----:B------:R-:W0:Y:S01]  /*16820*/  LDC R0, c[0x0][0xbe8] ;  /* 0x0002fa00ff007b82 */ /* 0x000e220000000800 */
[----:B----4-:R-:W-:-:S07]  /*16830*/  IMAD.WIDE R126, R14, 0x2, R12 ;  /* 0x000000020e7e7825 */ /* 0x010fce00078e020c */
[----:B------:R-:W-:Y:S01]  /*16840*/  BAR.SYNC.DEFER_BLOCKING 0x1, 0x100 ;  /* 0x0044000000007b1d */ /* 0x000fe20000010000 */
[C---:B------:R-:W-:Y:S02]  /*16850*/  IADD3 R151, P1, R126.reuse, 0x20, RZ ;  /* 0x000000207e977810 */ /* 0x040fe40007f3e0ff */
[C---:B------:R-:W-:Y:S02]  /*16860*/  IADD3 R179, P2, R126.reuse, 0x40, RZ ;  /* 0x000000407eb37810 */ /* 0x040fe40007f5e0ff */
[----:B------:R-:W-:Y:S01]  /*16870*/  IADD3 R181, P3, R126, 0x60, RZ ;  /* 0x000000607eb57810 */ /* 0x000fe20007f7e0ff */
[--C-:B------:R-:W-:Y:S01]  /*16880*/  IMAD.X R21, RZ, RZ, R127.reuse, P1 ;  /* 0x000000ffff157224 */ /* 0x100fe200008e067f */
[----:B------:R-:W-:Y:S01]  /*16890*/  LOP3.LUT R20, R151, 0x380, RZ, 0xc0, !PT ;  /* 0x0000038097147812 */ /* 0x000fe200078ec0ff */
[--C-:B------:R-:W-:Y:S01]  /*168a0*/  IMAD.X R31, RZ, RZ, R127.reuse, P2 ;  /* 0x000000ffff1f7224 */ /* 0x100fe200010e067f */
[----:B-----5:R-:W-:Y:S01]  /*168b0*/  LOP3.LUT R30, R179, 0x380, RZ, 0xc0, !PT ;  /* 0x00000380b31e7812 */ /* 0x020fe200078ec0ff */
[----:B------:R-:W-:Y:S01]  /*168c0*/  IMAD.X R39, RZ, RZ, R127, P3 ;  /* 0x000000ffff277224 */ /* 0x000fe200018e067f */
[----:B------:R-:W-:-:S02]  /*168d0*/  LOP3.LUT R38, R181, 0x380, RZ, 0xc0, !PT ;  /* 0x00000380b5267812 */ /* 0x000fc400078ec0ff */
[----:B------:R-:W-:Y:S02]  /*168e0*/  SHF.R.U64 R20, R20, 0x3, RZ ;  /* 0x0000000314147819 */ /* 0x000fe400000012ff */
[----:B------:R-:W-:Y:S02]  /*168f0*/  IADD3 R46, P4, R126, 0x4000, RZ ;  /* 0x000040007e2e7810 */ /* 0x000fe40007f9e0ff */
[----:B------:R-:W-:Y:S02]  /*16900*/  SHF.R.U64 R30, R30, 0x3, RZ ;  /* 0x000000031e1e7819 */ /* 0x000fe400000012ff */
[----:B------:R-:W-:Y:S01]  /*16910*/  SHF.R.U64 R38, R38, 0x3, RZ ;  /* 0x0000000326267819 */ /* 0x000fe200000012ff */
[----:B------:R-:W-:Y:S01]  /*16920*/  IMAD.X R47, RZ, RZ, R127, P4 ;  /* 0x000000ffff2f7224 */ /* 0x000fe200020e067f */
[C---:B------:R-:W-:Y:S02]  /*16930*/  IADD3 R86, P5, R126.reuse, 0x4020, RZ ;  /* 0x000040207e567810 */ /* 0x040fe40007fbe0ff */
[----:B------:R-:W-:-:S02]  /*16940*/  IADD3 R90, P0, R126, 0x4040, RZ ;  /* 0x000040407e5a7810 */ /* 0x000fc40007f1e0ff */
[----:B------:R-:W-:Y:S01]  /*16950*/  LOP3.LUT R20, R20, R151, RZ, 0x3c, !PT ;  /* 0x0000009714147212 */ /* 0x000fe200078e3cff */
[--C-:B------:R-:W-:Y:S01]  /*16960*/  IMAD.X R87, RZ, RZ, R127.reuse, P5 ;  /* 0x000000ffff577224 */ /* 0x100fe200028e067f */
[----:B------:R-:W-:Y:S01]  /*16970*/  LOP3.LUT R30, R30, R179, RZ, 0x3c, !PT ;  /* 0x000000b31e1e7212 */ /* 0x000fe200078e3cff */
[----:B------:R-:W-:Y:S01]  /*16980*/  IMAD.X R91, RZ, RZ, R127, P0 ;  /* 0x000000ffff5b7224 */ /* 0x000fe200000e067f */
[----:B------:R-:W-:Y:S02]  /*16990*/  LOP3.LUT R38, R38, R181, RZ, 0x3c, !PT ;  /* 0x000000b526267212 */ /* 0x000fe400078e3cff */
[----:B------:R-:W-:Y:S02]  /*169a0*/  LOP3.LUT R151, R46, 0x380, RZ, 0xc0, !PT ;  /* 0x000003802e977812 */ /* 0x000fe400078ec0ff */
[----:B------:R-:W-:Y:S02]  /*169b0*/  LOP3.LUT R15, R126, 0x380, RZ, 0xc0, !PT ;  /* 0x000003807e0f7812 */ /* 0x000fe400078ec0ff */
[----:B------:R-:W-:-:S02]  /*169c0*/  LOP3.LUT R179, R86, 0x380, RZ, 0xc0, !PT ;  /* 0x0000038056b37812 */ /* 0x000fc400078ec0ff */
[----:B------:R-:W-:Y:S02]  /*169d0*/  LOP3.LUT R181, R90, 0x380, RZ, 0xc0, !PT ;  /* 0x000003805ab57812 */ /* 0x000fe400078ec0ff */
[C---:B------:R-:W-:Y:S02]  /*169e0*/  IADD3 R94, P1, R126.reuse, 0x4060, RZ ;  /* 0x000040607e5e7810 */ /* 0x040fe40007f3e0ff */
[C---:B------:R-:W-:Y:S02]  /*169f0*/  IADD3 R98, P2, R126.reuse, 0x8000, RZ ;  /* 0x000080007e627810 */ /* 0x040fe40007f5e0ff */
[C---:B------:R-:W-:Y:S01]  /*16a00*/  IADD3 R102, P3, R126.reuse, 0x8020, RZ ;  /* 0x000080207e667810 */ /* 0x040fe20007f7e0ff */
[--C-:B------:R-:W-:Y:S01]  /*16a10*/  IMAD.X R95, RZ, RZ, R127.reuse, P1 ;  /* 0x000000ffff5f7224 */ /* 0x100fe200008e067f */
[----:B------:R-:W-:Y:S01]  /*16a20*/  IADD3 R7, P0, R126, 0xc000, RZ ;  /* 0x0000c0007e077810 */ /* 0x000fe20007f1e0ff */
[--C-:B------:R-:W-:Y:S01]  /*16a30*/  IMAD.X R99, RZ, RZ, R127.reuse, P2 ;  /* 0x000000ffff637224 */ /* 0x100fe200010e067f */
[----:B------:R-:W-:Y:S01]  /*16a40*/  SHF.R.U64 R151, R151, 0x3, RZ ;  /* 0x0000000397977819 */ /* 0x000fe200000012ff */
[--C-:B------:R-:W-:Y:S01]  /*16a50*/  IMAD.X R103, RZ, RZ, R127.reuse, P3 ;  /* 0x000000ffff677224 */ /* 0x100fe200018e067f */
[----:B------:R-:W-:Y:S01]  /*16a60*/  SHF.R.U64 R15, R15, 0x3, RZ ;  /* 0x000000030f0f7819 */ /* 0x000fe200000012ff */
[----:B------:R-:W-:Y:S01]  /*16a70*/  IMAD.X R115, RZ, RZ, R127, P0 ;  /* 0x000000ffff737224 */ /* 0x000fe200000e067f */
[----:B------:R-:W-:-:S02]  /*16a80*/  SHF.R.U64 R179, R179, 0x3, RZ ;  /* 0x00000003b3b37819 */ /* 0x000fc400000012ff */
[----:B------:R-:W-:Y:S02]  /*16a90*/  SHF.R.U64 R181, R181, 0x3, RZ ;  /* 0x00000003b5b57819 */ /* 0x000fe400000012ff */
[----:B------:R-:W-:Y:S02]  /*16aa0*/  IADD3 R106, P4, R126, 0x8040, RZ ;  /* 0x000080407e6a7810 */ /* 0x000fe40007f9e0ff */
[----:B------:R-:W-:Y:S02]  /*16ab0*/  LOP3.LUT R183, R94, 0x380, RZ, 0xc0, !PT ;  /* 0x000003805eb77812 */ /* 0x000fe400078ec0ff */
[C---:B------:R-:W-:Y:S01]  /*16ac0*/  IADD3 R110, P5, R126.reuse, 0x8060, RZ ;  /* 0x000080607e6e7810 */ /* 0x040fe20007fbe0ff */
[--C-:B------:R-:W-:Y:S01]  /*16ad0*/  IMAD.X R107, RZ, RZ, R127.reuse, P4 ;  /* 0x000000ffff6b7224 */ /* 0x100fe200020e067f */
[C---:B---3--:R-:W-:Y:S02]  /*16ae0*/  IADD3 R80, P1, R126.reuse, 0xc020, RZ ;  /* 0x0000c0207e507810 */ /* 0x048fe40007f3e0ff */
[C---:B------:R-:W-:Y:S01]  /*16af0*/  IADD3 R122, P2, R126.reuse, 0xc040, RZ ;  /* 0x0000c0407e7a7810 */ /* 0x040fe20007f5e0ff */
[--C-:B------:R-:W-:Y:S01]  /*16b00*/  IMAD.X R111, RZ, RZ, R127.reuse, P5 ;  /* 0x000000ffff6f7224 */ /* 0x100fe200028e067f */
[----:B------:R-:W-:Y:S01]  /*16b10*/  IADD3 R14, P3, R126, 0xc060, RZ ;  /* 0x0000c0607e0e7810 */ /* 0x000fe20007f7e0ff */
[--C-:B------:R-:W-:Y:S01]  /*16b20*/  IMAD.X R119, RZ, RZ, R127.reuse, P1 ;  /* 0x000000ffff777224 */ /* 0x100fe200008e067f */
[----:B------:R-:W-:Y:S01]  /*16b30*/  LOP3.LUT R46, R151, R46, RZ, 0x3c, !PT ;  /* 0x0000002e972e7212 */ /* 0x000fe200078e3cff */
[--C-:B------:R-:W-:Y:S01]  /*16b40*/  IMAD.X R123, RZ, RZ, R127.reuse, P2 ;  /* 0x000000ffff7b7224 */ /* 0x100fe200010e067f */
[----:B------:R-:W-:Y:S01]  /*16b50*/  LOP3.LUT R126, R15, R126, RZ, 0x3c, !PT ;  /* 0x0000007e0f7e7212 */ /* 0x000fe200078e3cff */
[----:B------:R-:W-:Y:S01]  /*16b60*/  IMAD.X R15, RZ, RZ, R127, P3 ;  /* 0x000000ffff0f7224 */ /* 0x000fe200018e067f */
[----:B------:R-:W-:-:S02]  /*16b70*/  LOP3.LUT R86, R179, R86, RZ, 0x3c, !PT ;  /* 0x00000056b3567212 */ /* 0x000fc400078e3cff */
[----:B------:R-:W-:Y:S02]  /*16b80*/  LOP3.LUT R90, R181, R90, RZ, 0x3c, !PT ;  /* 0x0000005ab55a7212 */ /* 0x000fe400078e3cff */
[----:B------:R-:W-:Y:S02]  /*16b90*/  LOP3.LUT R151, R98, 0x380, RZ, 0xc0, !PT ;  /* 0x0000038062977812 */ /* 0x000fe400078ec0ff */
[----:B------:R-:W-:Y:S02]  /*16ba0*/  ISETP.NE.U32.AND P0, PT, RZ, UR4, PT ;  /* 0x00000004ff007c0c */ /* 0x000fe4000bf05070 */
[----:B------:R-:W-:Y:S02]  /*16bb0*/  SHF.R.U64 R183, R183, 0x3, RZ ;  /* 0x00000003b7b77819 */ /* 0x000fe400000012ff */
[----:B------:R-:W-:Y:S02]  /*16bc0*/  LOP3.LUT R179, R102, 0x380, RZ, 0xc0, !PT ;  /* 0x0000038066b37812 */ /* 0x000fe400078ec0ff */
[----:B------:R-:W-:-:S02]  /*16bd0*/  LOP3.LUT R181, R106, 0x380, RZ, 0xc0, !PT ;  /* 0x000003806ab57812 */ /* 0x000fc400078ec0ff */
[----:B------:R-:W-:Y:S02]  /*16be0*/  SHF.R.U64 R151, R151, 0x3, RZ ;  /* 0x0000000397977819 */ /* 0x000fe400000012ff */
[----:B------:R-:W-:Y:S02]  /*16bf0*/  MOV R126, R126 ;  /* 0x0000007e007e7202 */ /* 0x000fe40000000f00 */
[----:B------:R-:W-:Y:S01]  /*16c00*/  ISETP.NE.AND.EX P0, PT, RZ, UR5, PT, P0 ;  /* 0x00000005ff007c0c */ /* 0x000fe2000bf05300 */
[----:B------:R-:W-:Y:S01]  /*16c10*/  ULDC.64 UR4, c[0x0][0xc08] ;  /* 0x0003020000047ab9 */ /* 0x000fe20000000a00 */
[----:B------:R-:W-:Y:S01]  /*16c20*/  LOP3.LUT R94, R183, R94, RZ, 0x3c, !PT ;  /* 0x0000005eb75e7212 */ /* 0x000fe200078e3cff */
[----:B------:R-:W-:Y:S01]  /*16c30*/  STSM.16.M88.4 [R126], R24 ;  /* 0x000000187e007844 */ /* 0x000fe20000000200 */
[----:B------:R-:W-:Y:S02]  /*16c40*/  SHF.R.U64 R179, R179, 0x3, RZ ;  /* 0x00000003b3b37819 */ /* 0x000fe400000012ff */
[----:B------:R-:W-:-:S02]  /*16c50*/  SHF.R.U64 R181, R181, 0x3, RZ ;  /* 0x00000003b5b57819 */ /* 0x000fc400000012ff */
[----:B------:R-:W-:Y:S02]  /*16c60*/  MOV R20, R20 ;  /* 0x0000001400147202 */ /* 0x000fe40000000f00 */
[----:B------:R-:W-:Y:S02]  /*16c70*/  LOP3.LUT R183, R110, 0x380, RZ, 0xc0, !PT ;  /* 0x000003806eb77812 */ /* 0x000fe400078ec0ff */
[----:B------:R-:W-:Y:S01]  /*16c80*/  MOV R30, R30 ;  /* 0x0000001e001e7202 */ /* 0x000fe20000000f00 */
[----:B------:R3:W-:Y:S01]  /*16c90*/  STSM.16.M88.4 [R20], R32 ;  /* 0x0000002014007844 */ /* 0x0007e20000000200 */
[----:B------:R-:W-:Y:S02]  /*16ca0*/  MOV R38, R38 ;  /* 0x0000002600267202 */ /* 0x000fe40000000f00 */
[----:B------:R-:W-:Y:S01]  /*16cb0*/  ISETP.NE.U32.AND P2, PT, RZ, UR4, PT ;  /* 0x00000004ff007c0c */ /* 0x000fe2000bf45070 */
[----:B------:R4:W-:Y:S01]  /*16cc0*/  STSM.16.M88.4 [R30], R40 ;  /* 0x000000281e007844 */ /* 0x0009e20000000200 */
[----:B------:R-:W-:-:S02]  /*16cd0*/  LOP3.LUT R98, R151, R98, RZ, 0x3c, !PT ;  /* 0x0000006297627212 */ /* 0x000fc400078e3cff */
[----:B------:R-:W-:Y:S01]  /*16ce0*/  LOP3.LUT R114, R7, 0x380, RZ, 0xc0, !PT ;  /* 0x0000038007727812 */ /* 0x000fe200078ec0ff */
[----:B------:R-:W-:Y:S01]  /*16cf0*/  STSM.16.M88.4 [R38], R48 ;  /* 0x0000003026007844 */ /* 0x000fe20000000200 */
[----:B------:R-:W-:Y:S02]  /*16d00*/  MOV R46, R46 ;  /* 0x0000002e002e7202 */ /* 0x000fe40000000f00 */
[----:B------:R-:W-:Y:S02]  /*16d10*/  LOP3.LUT R102, R179, R102, RZ, 0x3c, !PT ;  /* 0x00000066b3667212 */ /* 0x000fe400078e3cff */
[----:B------:R-:W-:Y:S01]  /*16d20*/  LOP3.LUT R106, R181, R106, RZ, 0x3c, !PT ;  /* 0x0000006ab56a7212 */ /* 0x000fe200078e3cff */
[----:B------:R-:W-:Y:S01]  /*16d30*/  STSM.16.M88.4 [R46], R56 ;  /* 0x000000382e007844 */ /* 0x000fe20000000200 */
[----:B------:R-:W-:Y:S01]  /*16d40*/  LOP3.LUT R151, R80, 0x380, RZ, 0xc0, !PT ;  /* 0x0000038050977812 */ /* 0x000fe200078ec0ff */
[----:B---3--:R-:W-:Y:S01]  /*16d50*/  IMAD.MOV.U32 R20, RZ, RZ, RZ ;  /* 0x000000ffff147224 */ /* 0x008fe200078e00ff */
[----:B------:R-:W-:-:S02]  /*16d60*/  MOV R86, R86 ;  /* 0x0000005600567202 */ /* 0x000fc40000000f00 */
[----:B------:R-:W-:Y:S02]  /*16d70*/  SHF.R.U64 R183, R183, 0x3, RZ ;  /* 0x00000003b7b77819 */ /* 0x000fe400000012ff */
[----:B------:R-:W-:Y:S01]  /*16d80*/  LOP3.LUT R179, R122, 0x380, RZ, 0xc0, !PT ;  /* 0x000003807ab37812 */ /* 0x000fe200078ec0ff */
[----:B------:R-:W-:Y:S01]  /*16d90*/  STSM.16.M88.4 [R86], R64 ;  /* 0x0000004056007844 */ /* 0x000fe20000000200 */
[----:B------:R-:W-:Y:S02]  /*16da0*/  LOP3.LUT R181, R14, 0x380, RZ, 0xc0, !PT ;  /* 0x000003800eb57812 */ /* 0x000fe400078ec0ff */
[----:B------:R-:W-:Y:S02]  /*16db0*/  MOV R90, R90 ;  /* 0x0000005a005a7202 */ /* 0x000fe40000000f00 */
[----:B------:R-:W-:Y:S02]  /*16dc0*/  MOV R94, R94 ;  /* 0x0000005e005e7202 */ /* 0x000fe40000000f00 */
[----:B------:R-:W-:Y:S01]  /*16dd0*/  ISETP.NE.AND.EX P2, PT, RZ, UR5, PT, P2 ;  /* 0x00000005ff007c0c */ /* 0x000fe2000bf45320 */
[----:B------:R-:W-:Y:S01]  /*16de0*/  STSM.16.M88.4 [R90], R72 ;  /* 0x000000485a007844 */ /* 0x000fe20000000200 */
[----:B------:R-:W-:-:S02]  /*16df0*/  SHF.R.U64 R114, R114, 0x3, RZ ;  /* 0x0000000372727819 */ /* 0x000fc400000012ff */
[----:B------:R-:W-:Y:S01]  /*16e00*/  MOV R98, R98 ;  /* 0x0000006200627202 */ /* 0x000fe20000000f00 */
[----:B------:R-:W-:Y:S01]  /*16e10*/  STSM.16.M88.4 [R94], R68 ;  /* 0x000000445e007844 */ /* 0x000fe20000000200 */
[----:B------:R-:W-:Y:S02]  /*16e20*/  SHF.R.U64 R151, R151, 0x3, RZ ;  /* 0x0000000397977819 */ /* 0x000fe400000012ff */
[----:B------:R-:W-:Y:S01]  /*16e30*/  LOP3.LUT R110, R183, R110, RZ, 0x3c, !PT ;  /* 0x0000006eb76e7212 */ /* 0x000fe200078e3cff */
[----:B------:R3:W-:Y:S01]  /*16e40*/  STSM.16.M88.4 [R98], R8 ;  /* 0x0000000862007844 */ /* 0x0007e20000000200 */
[----:B------:R-:W-:Y:S02]  /*16e50*/  SHF.R.U64 R179, R179, 0x3, RZ ;  /* 0x00000003b3b37819 */ /* 0x000fe400000012ff */
[----:B------:R-:W-:Y:S02]  /*16e60*/  SHF.R.U64 R181, R181, 0x3, RZ ;  /* 0x00000003b5b57819 */ /* 0x000fe400000012ff */
[----:B------:R-:W-:-:S02]  /*16e70*/  LOP3.LUT R114, R114, R7, RZ, 0x3c, !PT ;  /* 0x0000000772727212 */ /* 0x000fc400078e3cff */
[----:B------:R-:W-:Y:S02]  /*16e80*/  MOV R102, R102 ;  /* 0x0000006600667202 */ /* 0x000fe40000000f00 */
[----:B------:R-:W-:Y:S02]  /*16e90*/  F2FP.F16.F32.PACK_AB R24, R97, R169 ;  /* 0x000000a96118723e */ /* 0x000fe400000000ff */
[----:B------:R-:W-:Y:S02]  /*16ea0*/  F2FP.F16.F32.PACK_AB R25, R128, R124 ;  /* 0x0000007c8019723e */ /* 0x000fe400000000ff */
[----:B------:R-:W-:Y:S02]  /*16eb0*/  F2FP.F16.F32.PACK_AB R26, R101, R170 ;  /* 0x000000aa651a723e */ /* 0x000fe400000000ff */
[----:B------:R-:W-:Y:S02]  /*16ec0*/  F2FP.F16.F32.PACK_AB R27, R153, R152 ;  /* 0x00000098991b723e */ /* 0x000fe400000000ff */
[----:B------:R-:W-:-:S02]  /*16ed0*/  LOP3.LUT R118, R151, R80, RZ, 0x3c, !PT ;  /* 0x0000005097767212 */ /* 0x000fc400078e3cff */
[----:B------:R-:W-:Y:S01]  /*16ee0*/  MOV R106, R106 ;  /* 0x0000006a006a7202 */ /* 0x000fe20000000f00 */
[----:B------:R-:W-:Y:S01]  /*16ef0*/  STSM.16.M88.4 [R102], R24 ;  /* 0x0000001866007844 */ /* 0x000fe20000000200 */
[----:B----4-:R-:W-:Y:S02]  /*16f00*/  F2FP.F16.F32.PACK_AB R30, R109, R172 ;  /* 0x000000ac6d1e723e */ /* 0x010fe400000000ff */
[----:B------:R-:W-:Y:S02]  /*16f10*/  F2FP.F16.F32.PACK_AB R31, R157, R156 ;  /* 0x0000009c9d1f723e */ /* 0x000fe400000000ff */
[----:B------:R-:W-:Y:S02]  /*16f20*/  LOP3.LUT R122, R179, R122, RZ, 0x3c, !PT ;  /* 0x0000007ab37a7212 */ /* 0x000fe400078e3cff */
[----:B------:R-:W-:Y:S01]  /*16f30*/  LOP3.LUT R14, R181, R14, RZ, 0x3c, !PT ;  /* 0x0000000eb50e7212 */ /* 0x000fe200078e3cff */
[----:B------:R-:W-:Y:S01]  /*16f40*/  STSM.16.M88.4 [R106], R28 ;  /* 0x0000001c6a007844 */ /* 0x000fe20000000200 */
[----:B------:R-:W-:-:S02]  /*16f50*/  MOV R110, R110 ;  /* 0x0000006e006e7202 */ /* 0x000fc40000000f00 */
[----:B---3--:R-:W-:Y:S02]  /*16f60*/  F2FP.F16.F32.PACK_AB R8, R113, R173 ;  /* 0x000000ad7108723e */ /* 0x008fe400000000ff */
        /* <DEDUP_REMOVED lines=8> */
[----:B------:R-:W-:Y:S02]  /*16ff0*/  F2FP.F16.F32.PACK_AB R35, R165, R164 ;  /* 0x000000a4a523723e */ /* 0x000fe400000000ff */
[----:B------:R-:W-:Y:S02]  /*17000*/  MOV R118, R118 ;  /* 0x0000007600767202 */ /* 0x000fe40000000f00 */
[----:B------:R-:W-:Y:S01]  /*17010*/  F2FP.F16.F32.PACK_AB R38, R133, R132 ;  /* 0x000000848526723e */ /* 0x000fe200000000ff */
[----:B------:R-:W-:Y:S01]  /*17020*/  STSM.16.M88.4 [R114], R32 ;  /* 0x0000002072007844 */ /* 0x000fe20000000200 */
[----:B------:R-:W-:Y:S02]  /*17030*/  F2FP.F16.F32.PACK_AB R39, R135, R134 ;  /* 0x000000868727723e */ /* 0x000fe400000000ff */
[----:B------:R-:W-:-:S02]  /*17040*/  MOV R122, R122 ;  /* 0x0000007a007a7202 */ /* 0x000fc40000000f00 */
[----:B------:R-:W-:Y:S01]  /*17050*/  MOV R7, R14 ;  /* 0x0000000e00077202 */ /* 0x000fe20000000f00 */
[----:B---3--:R-:W3:Y:S01]  /*17060*/  @P2 LDC.64 R8, c[0x0][0xc08] ;  /* 0x00030200ff082b82 */ /* 0x008ee20000000a00 */
[----:B------:R-:W-:Y:S04]  /*17070*/  STSM.16.M88.4 [R118], R36 ;  /* 0x0000002476007844 */ /* 0x000fe80000000200 */
[----:B------:R-:W-:Y:S03]  /*17080*/  STSM.16.M88.4 [R122], R136 ;  /* 0x000000887a007844 */ /* 0x000fe60000000200 */
[----:B------:R-:W4:Y:S01]  /*17090*/  LDC.64 R14, c[0x0][0xc00] ;  /* 0x00030000ff0e7b82 */ /* 0x000f220000000a00 */
[----:B------:R2:W-:Y:S01]  /*170a0*/  STSM.16.M88.4 [R7], R144 ;  /* 0x0000009007007844 */ /* 0x0005e20000000200 */
[----:B------:R-:W-:Y:S01]  /*170b0*/  ULDC UR4, c[0x0][0xa88] ;  /* 0x0002a20000047ab9 */ /* 0x000fe20000000800 */
[----:B---3--:R-:W-:-:S04]  /*170c0*/  @P2 IMAD.WIDE R8, R231, 0x4, R8 ;  /* 0x00000004e7082825 */ /* 0x008fc800078e0208 */
[----:B--2---:R-:W-:Y:S01]  /*170d0*/  IMAD.U32 R7, RZ, RZ, UR4 ;  /* 0x00000004ff077e24 */ /* 0x004fe2000f8e00ff */
[----:B------:R-:W-:Y:S01]  /*170e0*/  BAR.SYNC.DEFER_BLOCKING 0x1, 0x100 ;  /* 0x0044000000007b1d */ /* 0x000fe20000010000 */
[----:B----4-:R-:W-:-:S05]  /*170f0*/  IMAD.WIDE R14, R231, 0x4, R14 ;  /* 0x00000004e70e7825 */ /* 0x010fca00078e020e */
[----:B------:R2:W5:Y:S01]  /*17100*/  @P0 LDG.E R20, desc[UR38][R14.64] ;  /* 0x000000260e140981 */ /* 0x000562000c1e1900 */
[----:B0-----:R-:W-:Y:S01]  /*17110*/  ISETP.NE.AND P1, PT, R0, 0x1, PT ;  /* 0x000000010000780c */ /* 0x001fe20003f25270 */
[----:B------:R-:W-:Y:S02]  /*17120*/  IMAD.IADD R24, R211, 0x1, R206 ;  /* 0x00000001d3187824 */ /* 0x000fe400078e02ce */
[----:B------:R2:W5:Y:S10]  /*17130*/  @P2 LDG.E R7, desc[UR38][R8.64] ;  /* 0x0000002608072981 */ /* 0x000574000c1e1900 */
[----:B------:R-:W0:Y:S08]  /*17140*/  @P1 LDC R3, c[0x0][0xbec] ;  /* 0x0002fb00ff031b82 */ /* 0x000e300000000800 */
[----:B------:R-:W3:Y:S01]  /*17150*/  @P1 LDC R10, c[0x0][0xbf0] ;  /* 0x0002fc00ff0a1b82 */ /* 0x000ee20000000800 */
[----:B--2---:R-:W-:Y:S05]  /*17160*/  @P2 BRA `(.L_x_2845) ;  /* 0x0000000000102947 */ /* 0x004fea0003800000 */
[----:B------:R-:W-:Y:S05]  /*17170*/  @!P0 BRA `(.L_x_2845) ;  /* 0x00000000000c8947 */ /* 0x000fea0003800000 */
[----:B------:R-:W2:Y:S04]  /*17180*/  LDG.E R4, desc[UR38][R14.64] ;  /* 0x000000260e047981 */ /* 0x000ea8000c1e1900 */
[----:B-----5:R-:W2:Y:S02]  /*17190*/  LDG.E R7, desc[UR38][R14.64+0x4] ;  /* 0x000004260e077981 */ /* 0x020ea4000c1e1900 */
[----:B--2---:R-:W-:-:S07]  /*171a0*/  IMAD.IADD R7, R7, 0x1, -R4 ;  /* 0x0000000107077824 */ /* 0x004fce00078e0a04 */
.L_x_2845:
[----:B------:R-:W2:Y:S01]  /*171b0*/  LDL R26, [R1+0x14] ;  /* 0x00001400011a7983 */ /* 0x000ea20000100800 */
        /* <DEDUP_REMOVED lines=8> */
[----:B---3--:R-:W-:Y:S01]  /*17240*/  @P1 SHF.R.U32.HI R11, RZ, R10, R3 ;  /* 0x0000000aff0b1219 */ /* 0x008fe20000011603 */
[----:B------:R-:W-:Y:S01]  /*17250*/  IMAD.WIDE.U32 R8, R225, UR4, R20 ;  /* 0x00000004e1087c25 */ /* 0x000fe2000f8e0014 */
[----:B------:R-:W-:-:S02]  /*17260*/  SHF.R.S32.HI R3, RZ, 0x1f, R231 ;  /* 0x0000001fff037819 */ /* 0x000fc400000114e7 */
[----:B------:R-:W3:Y:S01]  /*17270*/  @P1 LDC R91, c[0x0][0xbf0] ;  /* 0x0002fc00ff5b1b82 */ /* 0x000ee20000000800 */
[----:B------:R-:W-:Y:S01]  /*17280*/  IMAD R15, R225, UR5, R4 ;  /* 0x00000005e10f7c24 */ /* 0x000fe2000f8e0204 */
[----:B------:R-:W-:Y:S01]  /*17290*/  SEL R3, R3, RZ, !P0 ;  /* 0x000000ff03037207 */ /* 0x000fe20004000000 */
[----:B------:R-:W-:Y:S01]  /*172a0*/  IMAD.MOV R27, RZ, RZ, -R11 ;  /* 0x000000ffff1b7224 */ /* 0x000fe200078e0a0b */
[----:B------:R-:W-:Y:S01]  /*172b0*/  ULDC.64 UR4, c[0x0][0xb98] ;  /* 0x0002e60000047ab9 */ /* 0x000fe20000000a00 */
[----:B------:R-:W-:Y:S02]  /*172c0*/  IMAD.IADD R9, R9, 0x1, R15 ;  /* 0x0000000109097824 */ /* 0x000fe400078e020f */
[----:B------:R-:W-:Y:S02]  /*172d0*/  IMAD R15, R0, R27, R24 ;  /* 0x0000001b000f7224 */ /* 0x000fe400078e0218 */
[----:B------:R-:W-:Y:S02]  /*172e0*/  IMAD R25, R235, 0x40, R208 ;  /* 0x00000040eb197824 */ /* 0x000fe400078e02d0 */
[----:B------:R-:W-:Y:S01]  /*172f0*/  IMAD R27, R3, UR4, RZ ;  /* 0x00000004031b7c24 */ /* 0x000fe2000f8e02ff */
[----:B------:R-:W-:Y:S01]  /*17300*/  SHF.R.S32.HI R4, RZ, 0x1f, R15 ;  /* 0x0000001fff047819 */ /* 0x000fe2000001140f */
[----:B------:R-:W-:-:S04]  /*17310*/  IMAD.WIDE.U32 R8, R76, UR4, R8 ;  /* 0x000000044c087c25 */ /* 0x000fc8000f8e0008 */
        /* <DEDUP_REMOVED lines=12> */
[----:B------:R-:W-:Y:S01]  /*173e0*/  IADD3 R29, P5, R12, 0x3000, RZ ;  /* 0x000030000c1d7810 */ /* 0x000fe20007fbe0ff */
[----:B------:R-:W-:Y:S01]  /*173f0*/  IMAD.WIDE.U32 R8, R15, UR4, R8 ;  /* 0x000000040f087c25 */ /* 0x000fe2000f8e0008 */
[----:B------:R-:W-:Y:S01]  /*17400*/  ULDC.64 UR4, c[0x0][0xb50] ;  /* 0x0002d40000047ab9 */ /* 0x000fe20000000a00 */
[----:B------:R-:W-:Y:S02]  /*17410*/  SHF.R.U64 R36, R36, 0x3, RZ ;  /* 0x0000000324247819 */ /* 0x000fe400000012ff */
[----:B------:R-:W-:Y:S01]  /*17420*/  IMAD.IADD R9, R9, 0x1, R25 ;  /* 0x0000000109097824 */ /* 0x000fe200078e0219 */
[----:B------:R-:W-:Y:S01]  /*17430*/  LEA R10, P0, R8, UR4, 0x2 ;  /* 0x00000004080a7c11 */ /* 0x000fe2000f8010ff */
[----:B------:R-:W-:Y:S01]  /*17440*/  IMAD.X R15, RZ, RZ, R13, P2 ;  /* 0x000000ffff0f7224 */ /* 0x000fe200010e060d */
[----:B------:R-:W-:Y:S02]  /*17450*/  IADD3 R25, P3, R12, 0x2000, RZ ;  /* 0x000020000c197810 */ /* 0x000fe40007f7e0ff */
[----:B------:R-:W-:Y:S01]  /*17460*/  LEA.HI.X R8, R8, UR5, R9, 0x2, P0 ;  /* 0x0000000508087c11 */ /* 0x000fe200080f1409 */
[----:B------:R-:W-:Y:S01]  /*17470*/  SHFL.IDX PT, R54, R10, RZ, 0x1c1f ;  /* 0x001c1fff0a367589 */ /* 0x000fe200000e0000 */
[----:B------:R-:W-:Y:S01]  /*17480*/  IADD3 R33, P0, R12, 0x4000, RZ ;  /* 0x000040000c217810 */ /* 0x000fe20007f1e0ff */
[----:B------:R-:W-:Y:S01]  /*17490*/  ULDC.64 UR4, c[0x0][0xaa0] ;  /* 0x0002a80000047ab9 */ /* 0x000fe20000000a00 */
[----:B------:R-:W-:Y:S01]  /*174a0*/  LOP3.LUT R24, R25, 0x380, RZ, 0xc0, !PT ;  /* 0x0000038019187812 */ /* 0x000fe200078ec0ff */
[----:B------:R-:W4:Y:S01]  /*174b0*/  SHFL.IDX PT, R55, R8, RZ, 0x1c1f ;  /* 0x001c1fff08377589 */ /* 0x000f2200000e0000 */
[----:B------:R-:W-:-:S02]  /*174c0*/  LOP3.LUT R32, R33, 0x380, RZ, 0xc0, !PT ;  /* 0x0000038021207812 */ /* 0x000fc400078ec0ff */
[----:B------:R-:W-:Y:S01]  /*174d0*/  SHF.R.U64 R24, R24, 0x3, RZ ;  /* 0x0000000318187819 */ /* 0x000fe200000012ff */
[----:B------:R-:W-:Y:S01]  /*174e0*/  SHFL.IDX PT, R58, R10, 0x1, 0x1c1f ;  /* 0x003c1f000a3a7f89 */ /* 0x000fe200000e0000 */
[----:B------:R-:W-:Y:S02]  /*174f0*/  IADD3 R41, P2, R12, 0x6000, RZ ;  /* 0x000060000c297810 */ /* 0x000fe40007f5e0ff */
[----:B------:R-:W-:Y:S01]  /*17500*/  SHF.R.U64 R32, R32, 0x3, RZ ;  /* 0x0000000320207819 */ /* 0x000fe200000012ff */
[----:B------:R1:W0:Y:S01]  /*17510*/  SHFL.IDX PT, R59, R8, 0x1, 0x1c1f ;  /* 0x003c1f00083b7f89 */ /* 0x00022200000e0000 */
[----:B------:R-:W-:Y:S01]  /*17520*/  LOP3.LUT R24, R24, R25, RZ, 0x3c, !PT ;  /* 0x0000001918187212 */ /* 0x000fe200078e3cff */
[----:B------:R-:W-:Y:S01]  /*17530*/  IMAD.X R25, RZ, RZ, R13, P3 ;  /* 0x000000ffff197224 */ /* 0x000fe200018e060d */
[----:B------:R-:W-:Y:S02]  /*17540*/  LOP3.LUT R40, R41, 0x380, RZ, 0xc0, !PT ;  /* 0x0000038029287812 */ /* 0x000fe400078ec0ff */
[----:B------:R-:W-:-:S02]  /*17550*/  IADD3 R45, P3, R12, 0x7000, RZ ;  /* 0x000070000c2d7810 */ /* 0x000fc40007f7e0ff */
[----:B------:R-:W-:Y:S01]  /*17560*/  LOP3.LUT R32, R32, R33, RZ, 0x3c, !PT ;  /* 0x0000002120207212 */ /* 0x000fe200078e3cff */
[--C-:B------:R-:W-:Y:S01]  /*17570*/  IMAD.X R33, RZ, RZ, R13.reuse, P0 ;  /* 0x000000ffff217224 */ /* 0x100fe200000e060d */
[----:B------:R-:W-:Y:S02]  /*17580*/  SHF.R.U64 R40, R40, 0x3, RZ ;  /* 0x0000000328287819 */ /* 0x000fe400000012ff */
[----:B------:R-:W-:Y:S02]  /*17590*/  IADD3 R53, P0, R12, 0x9000, RZ ;  /* 0x000090000c357810 */ /* 0x000fe40007f1e0ff */
[----:B------:R-:W-:Y:S02]  /*175a0*/  LOP3.LUT R44, R45, 0x380, RZ, 0xc0, !PT ;  /* 0x000003802d2c7812 */ /* 0x000fe400078ec0ff */
[----:B------:R-:W-:Y:S01]  /*175b0*/  LOP3.LUT R40, R40, R41, RZ, 0x3c, !PT ;  /* 0x0000002928287212 */ /* 0x000fe200078e3cff */
[----:B------:R-:W-:Y:S01]  /*175c0*/  IMAD.X R41, RZ, RZ, R13, P2 ;  /* 0x000000ffff297224 */ /* 0x000fe200010e060d */
[----:B------:R-:W-:-:S02]  /*175d0*/  LOP3.LUT R52, R53, 0x380, RZ, 0xc0, !PT ;  /* 0x0000038035347812 */ /* 0x000fc400078ec0ff */
[----:B------:R-:W-:Y:S02]  /*175e0*/  SHF.R.U64 R44, R44, 0x3, RZ ;  /* 0x000000032c2c7819 */ /* 0x000fe400000012ff */
[----:B------:R-:W-:Y:S02]  /*175f0*/  IADD3 R57, P2, R12, 0xb000, RZ ;  /* 0x0000b0000c397810 */ /* 0x000fe40007f5e0ff */
[----:B------:R-:W-:Y:S02]  /*17600*/  SHF.R.U64 R52, R52, 0x3, RZ ;  /* 0x0000000334347819 */ /* 0x000fe400000012ff */
[----:B------:R-:W-:Y:S01]  /*17610*/  LOP3.LUT R44, R44, R45, RZ, 0x3c, !PT ;  /* 0x0000002d2c2c7212 */ /* 0x000fe200078e3cff */
[----:B------:R-:W-:Y:S01]  /*17620*/  IMAD.X R45, RZ, RZ, R13, P3 ;  /* 0x000000ffff2d7224 */ /* 0x000fe200018e060d */
[----:B------:R-:W-:Y:S02]  /*17630*/  LOP3.LUT R56, R57, 0x380, RZ, 0xc0, !PT ;  /* 0x0000038039387812 */ /* 0x000fe400078ec0ff */
[----:B------:R-:W-:-:S02]  /*17640*/  IADD3 R61, P3, R12, 0xc000, RZ ;  /* 0x0000c0000c3d7810 */ /* 0x000fc40007f7e0ff */
[----:B------:R-:W-:Y:S01]  /*17650*/  LOP3.LUT R52, R52, R53, RZ, 0x3c, !PT ;  /* 0x0000003534347212 */ /* 0x000fe200078e3cff */
[--C-:B------:R-:W-:Y:S01]  /*17660*/  IMAD.X R53, RZ, RZ, R13.reuse, P0 ;  /* 0x000000ffff357224 */ /* 0x100fe200000e060d */
[----:B------:R-:W-:Y:S02]  /*17670*/  SHF.R.U64 R56, R56, 0x3, RZ ;  /* 0x0000000338387819 */ /* 0x000fe400000012ff */
[----:B------:R-:W-:Y:S02]  /*17680*/  LOP3.LUT R60, R61, 0x380, RZ, 0xc0, !PT ;  /* 0x000003803d3c7812 */ /* 0x000fe400078ec0ff */
[----:B------:R-:W-:Y:S02]  /*17690*/  LOP3.LUT P0, RZ, R237, 0x3, RZ, 0xc0, !PT ;  /* 0x00000003edff7812 */ /* 0x000fe4000780c0ff */
[----:B------:R-:W-:Y:S01]  /*176a0*/  LOP3.LUT R56, R56, R57, RZ, 0x3c, !PT ;  /* 0x0000003938387212 */ /* 0x000fe200078e3cff */
[--C-:B------:R-:W-:Y:S01]  /*176b0*/  IMAD.X R57, RZ, RZ, R13.reuse, P2 ;  /* 0x000000ffff397224 */ /* 0x100fe200010e060d */
[----:B------:R-:W-:Y:S01]  /*176c0*/  LOP3.LUT R36, R36, R37, RZ, 0x3c, !PT ;  /* 0x0000002524247212 */ /* 0x000fe200078e3cff */
[----:B------:R-:W-:Y:S01]  /*176d0*/  IMAD.X R37, RZ, RZ, R13, P4 ;  /* 0x000000ffff257224 */ /* 0x000fe200020e060d */
[----:B------:R-:W-:-:S02]  /*176e0*/  SHF.R.U64 R60, R60, 0x3, RZ ;  /* 0x000000033c3c7819 */ /* 0x000fc400000012ff */
[----:B------:R-:W-:Y:S02]  /*176f0*/  IADD3 R79, P4, R12, 0xa000, RZ ;  /* 0x0000a0000c4f7810 */ /* 0x000fe40007f9e0ff */
[----:B------:R-:W-:Y:S02]  /*17700*/  LOP3.LUT R28, R29, 0x380, RZ, 0xc0, !PT ;  /* 0x000003801d1c7812 */ /* 0x000fe400078ec0ff */
[----:B------:R-:W-:Y:S01]  /*17710*/  LOP3.LUT R60, R60, R61, RZ, 0x3c, !PT ;  /* 0x0000003d3c3c7212 */ /* 0x000fe200078e3cff */
[----:B------:R-:W-:Y:S01]  /*17720*/  IMAD.X R61, RZ, RZ, R13, P3 ;  /* 0x000000ffff3d7224 */ /* 0x000fe200018e060d */
[----:B------:R-:W-:Y:S02]  /*17730*/  LOP3.LUT R78, R79, 0x380, RZ, 0xc0, !PT ;  /* 0x000003804f4e7812 */ /* 0x000fe400078ec0ff */
[----:B------:R-:W-:Y:S02]  /*17740*/  IADD3 R7, P3, R12, 0xf000, RZ ;  /* 0x0000f0000c077810 */ /* 0x000fe40007f7e0ff */
[----:B------:R-:W-:-:S02]  /*17750*/  SHF.R.U64 R28, R28, 0x3, RZ ;  /* 0x000000031c1c7819 */ /* 0x000fc400000012ff */
[----:B------:R-:W-:Y:S01]  /*17760*/  SHF.R.U64 R78, R78, 0x3, RZ ;  /* 0x000000034e4e7819 */ /* 0x000fe200000012ff */
[----:B------:R-:W-:Y:S01]  /*17770*/  IMAD R21, R21, UR4, RZ ;  /* 0x0000000415157c24 */ /* 0x000fe2000f8e02ff */
[----:B------:R-:W-:Y:S01]  /*17780*/  LOP3.LUT R28, R28, R29, RZ, 0x3c, !PT ;  /* 0x0000001d1c1c7212 */ /* 0x000fe200078e3cff */
[--C-:B------:R-:W-:Y:S01]  /*17790*/  IMAD.X R29, RZ, RZ, R13.reuse, P5 ;  /* 0x000000ffff1d7224 */ /* 0x100fe200028e060d */
[----:B------:R-:W-:Y:S01]  /*177a0*/  IADD3 R49, P5, R12, 0x8000, RZ ;  /* 0x000080000c317810 */ /* 0x000fe20007fbe0ff */
[--C-:B------:R-:W-:Y:S01]  /*177b0*/  IMAD.X R73, RZ, RZ, R13.reuse, P3 ;  /* 0x000000ffff497224 */ /* 0x100fe200018e060d */
[----:B------:R-:W-:Y:S01]  /*177c0*/  LOP3.LUT R78, R78, R79, RZ, 0x3c, !PT ;  /* 0x0000004f4e4e7212 */ /* 0x000fe200078e3cff */
[----:B------:R-:W-:Y:S01]  /*177d0*/  IMAD.X R79, RZ, RZ, R13, P4 ;  /* 0x000000ffff4f7224 */ /* 0x000fe200020e060d */
[----:B------:R-:W-:Y:S01]  /*177e0*/  LOP3.LUT R48, R49, 0x380, RZ, 0xc0, !PT ;  /* 0x0000038031307812 */ /* 0x000fe200078ec0ff */
[----:B------:R-:W-:Y:S01]  /*177f0*/  IMAD R85, R20, UR5, R21 ;  /* 0x0000000514557c24 */ /* 0x000fe2000f8e0215 */
[----:B------:R-:W-:Y:S01]  /*17800*/  IADD3 R69, P4, R12, 0xe000, RZ ;  /* 0x0000e0000c457810 */ /* 0x000fe20007f9e0ff */
[----:B------:R-:W-:Y:S01]  /*17810*/  IMAD.WIDE.U32 R20, R20, UR4, RZ ;  /* 0x0000000414147c25 */ /* 0x000fe2000f8e00ff */
[----:B------:R-:W-:Y:S01]  /*17820*/  ULDC.64 UR4, c[0x0][0xae8] ;  /* 0x0002ba0000047ab9 */ /* 0x000fe20000000a00 */
[----:B------:R-:W-:-:S02]  /*17830*/  SHF.R.U64 R48, R48, 0x3, RZ ;  /* 0x0000000330307819 */ /* 0x000fc400000012ff */
[----:B------:R-:W-:Y:S01]  /*17840*/  IMAD.IADD R21, R21, 0x1, R85 ;  /* 0x0000000115157824 */ /* 0x000fe200078e0255 */
[----:B------:R-:W-:Y:S02]  /*17850*/  LOP3.LUT R68, R69, 0x380, RZ, 0xc0, !PT ;  /* 0x0000038045447812 */ /* 0x000fe400078ec0ff */
[----:B------:R-:W-:Y:S01]  /*17860*/  LOP3.LUT R48, R48, R49, RZ, 0x3c, !PT ;  /* 0x0000003130307212 */ /* 0x000fe200078e3cff */
[----:B------:R-:W-:Y:S01]  /*17870*/  IMAD.WIDE.U32 R20, R225, UR4, R20 ;  /* 0x00000004e1147c25 */ /* 0x000fe2000f8e0014 */
[----:B------:R-:W-:Y:S02]  /*17880*/  IADD3.X R49, RZ, R13, RZ, P5, !PT ;  /* 0x0000000dff317210 */ /* 0x000fe40002ffe4ff */
[C---:B------:R-:W-:Y:S02]  /*17890*/  IADD3 R65, P5, R12.reuse, 0xd000, RZ ;  /* 0x0000d0000c417810 */ /* 0x040fe40007fbe0ff */
[----:B------:R-:W-:Y:S02]  /*178a0*/  LOP3.LUT R9, R12, 0x380, RZ, 0xc0, !PT ;  /* 0x000003800c097812 */ /* 0x000fe400078ec0ff */
[----:B------:R-:W-:-:S02]  /*178b0*/  LOP3.LUT R64, R65, 0x380, RZ, 0xc0, !PT ;  /* 0x0000038041407812 */ /* 0x000fc400078ec0ff */
[----:B------:R-:W-:Y:S02]  /*178c0*/  LOP3.LUT R14, R11, 0x380, RZ, 0xc0, !PT ;  /* 0x000003800b0e7812 */ /* 0x000fe400078ec0ff */
        /* <DEDUP_REMOVED lines=8> */
[----:B-1----:R-:W-:Y:S01]  /*17950*/  LOP3.LUT R8, R9, R12, RZ, 0x3c, !PT ;  /* 0x0000000c09087212 */ /* 0x002fe200078e3cff */
[----:B------:R-:W-:Y:S01]  /*17960*/  IMAD.MOV.U32 R9, RZ, RZ, R13 ;  /* 0x000000ffff097224 */ /* 0x000fe200078e000d */
[----:B------:R-:W-:Y:S01]  /*17970*/  LOP3.LUT R14, R14, R11, RZ, 0x3c, !PT ;  /* 0x0000000b0e0e7212 */ /* 0x000fe200078e3cff */
[----:B------:R-:W-:Y:S01]  /*17980*/  BSSY B1, `(.L_x_2846) ;  /* 0x0000062000017945 */ /* 0x000fe20003800000 */
[----:B------:R-:W-:-:S02]  /*17990*/  SHF.R.S32.HI R88, RZ, 0x1f, R223 ;  /* 0x0000001fff587819 */ /* 0x000fc400000114df */
[----:B------:R-:W-:Y:S02]  /*179a0*/  SHF.R.S32.HI R90, RZ, 0x1f, R221 ;  /* 0x0000001fff5a7819 */ /* 0x000fe400000114dd */
[----:B------:R-:W-:Y:S02]  /*179b0*/  SHF.R.S32.HI R92, RZ, 0x1f, R222 ;  /* 0x0000001fff5c7819 */ /* 0x000fe400000114de */
[----:B------:R-:W-:Y:S01]  /*179c0*/  SHF.R.S32.HI R93, RZ, 0x1f, R208 ;  /* 0x0000001fff5d7819 */ /* 0x000fe200000114d0 */
[----:B--2---:R-:W-:-:S05]  /*179d0*/  IMAD.IADD R4, R26, 0x1, R206 ;  /* 0x000000011a047824 */ /* 0x004fca00078e02ce */
[C---:B------:R-:W-:Y:S01]  /*179e0*/  ISETP.GE.OR P2, PT, R4.reuse, R87, P0 ;  /* 0x000000570400720c */ /* 0x040fe20000746670 */
[----:B------:R-:W-:-:S05]  /*179f0*/  VIADD R4, R4, 0x8 ;  /* 0x0000000804047836 */ /* 0x000fca0000000000 */
[----:B------:R-:W-:Y:S02]  /*17a00*/  ISETP.GE.OR P0, PT, R4, R87, P0 ;  /* 0x000000570400720c */ /* 0x000fe40000706670 */
[----:B------:R-:W-:-:S04]  /*17a10*/  LOP3.LUT R4, R7, 0x380, RZ, 0xc0, !PT ;  /* 0x0000038007047812 */ /* 0x000fc800078ec0ff */
[----:B------:R-:W-:Y:S01]  /*17a20*/  SHF.R.U64 R4, R4, 0x3, RZ ;  /* 0x0000000304047819 */ /* 0x000fe200000012ff */
[----:B----4-:R-:W-:Y:S03]  /*17a30*/  @!P2 ST.E desc[UR38][R54.64], R6 ;  /* 0x000000063600a985 */ /* 0x010fe6000c101926 */
[----:B------:R-:W-:-:S03]  /*17a40*/  LOP3.LUT R72, R4, R7, RZ, 0x3c, !PT ;  /* 0x0000000704487212 */ /* 0x000fc600078e3cff */
[----:B0-----:R0:W-:Y:S04]  /*17a50*/  @!P0 ST.E desc[UR38][R58.64], R5 ;  /* 0x000000053a008985 */ /* 0x0011e8000c101926 */
[----:B------:R-:W5:Y:S04]  /*17a60*/  LD.E.128 R8, desc[UR38][R8.64] ;  /* 0x0000002608087980 */ /* 0x000f68000c101d00 */
[----:B------:R-:W5:Y:S04]  /*17a70*/  LD.E.128 R12, desc[UR38][R14.64] ;  /* 0x000000260e0c7980 */ /* 0x000f68000c101d00 */
[----:B0-----:R0:W5:Y:S04]  /*17a80*/  LD.E.128 R4, desc[UR38][R78.64] ;  /* 0x000000264e047980 */ /* 0x001168000c101d00 */
[----:B------:R-:W5:Y:S04]  /*17a90*/  LD.E.128 R24, desc[UR38][R24.64] ;  /* 0x0000002618187980 */ /* 0x000f68000c101d00 */
[----:B------:R-:W5:Y:S01]  /*17aa0*/  LD.E.128 R28, desc[UR38][R28.64] ;  /* 0x000000261c1c7980 */ /* 0x000f62000c101d00 */
[----:B0-----:R-:W-:-:S02]  /*17ab0*/  IMAD R78, R77, UR4, RZ ;  /* 0x000000044d4e7c24 */ /* 0x001fc4000f8e02ff */
[----:B------:R-:W-:Y:S01]  /*17ac0*/  IMAD R77, R224, 0x20, R235 ;  /* 0x00000020e04d7824 */ /* 0x000fe200078e02eb */
[----:B------:R-:W5:Y:S01]  /*17ad0*/  LD.E.128 R32, desc[UR38][R32.64] ;  /* 0x0000002620207980 */ /* 0x000f62000c101d00 */
[----:B------:R-:W-:Y:S01]  /*17ae0*/  IMAD R79, R225, UR5, R78 ;  /* 0x00000005e14f7c24 */ /* 0x000fe2000f8e024e */
[----:B------:R-:W-:Y:S01]  /*17af0*/  ULDC.64 UR4, c[0x0][0xaf0] ;  /* 0x0002bc0000047ab9 */ /* 0x000fe20000000a00 */
[----:B------:R-:W-:Y:S01]  /*17b00*/  IMAD.IADD R80, R206, 0x1, R77 ;  /* 0x00000001ce507824 */ /* 0x000fe200078e024d */
[----:B------:R-:W5:Y:S01]  /*17b10*/  LD.E.128 R36, desc[UR38][R36.64] ;  /* 0x0000002624247980 */ /* 0x000f62000c101d00 */
[----:B------:R-:W-:Y:S02]  /*17b20*/  IMAD R77, R3, UR4, RZ ;  /* 0x00000004034d7c24 */ /* 0x000fe4000f8e02ff */
[----:B------:R-:W-:Y:S01]  /*17b30*/  @P1 IMAD.HI.U32 R78, R80, R89, RZ ;  /* 0x00000059504e1227 */ /* 0x000fe200078e00ff */
[----:B------:R-:W5:Y:S03]  /*17b40*/  LD.E.128 R40, desc[UR38][R40.64] ;  /* 0x0000002628287980 */ /* 0x000f66000c101d00 */
[----:B------:R-:W-:Y:S01]  /*17b50*/  IMAD.IADD R21, R21, 0x1, R79 ;  /* 0x0000000115157824 */ /* 0x000fe200078e024f */
[----:B------:R-:W5:Y:S01]  /*17b60*/  LD.E.128 R44, desc[UR38][R44.64] ;  /* 0x000000262c2c7980 */ /* 0x000f62000c101d00 */
[----:B------:R-:W-:Y:S01]  /*17b70*/  IMAD.MOV.U32 R3, RZ, RZ, R80 ;  /* 0x000000ffff037224 */ /* 0x000fe200078e0050 */
[----:B---3--:R-:W-:Y:S01]  /*17b80*/  @P1 SHF.R.U32.HI R3, RZ, R91, R78 ;  /* 0x0000005bff031219 */ /* 0x008fe2000001164e */
[C---:B------:R-:W-:Y:S01]  /*17b90*/  IMAD R79, R76.reuse, UR5, R77 ;  /* 0x000000054c4f7c24 */ /* 0x040fe2000f8e024d */
[----:B------:R-:W5:Y:S01]  /*17ba0*/  LD.E.128 R48, desc[UR38][R48.64] ;  /* 0x0000002630307980 */ /* 0x000f62000c101d00 */
[----:B------:R-:W-:Y:S01]  /*17bb0*/  IMAD.WIDE.U32 R76, R76, UR4, R20 ;  /* 0x000000044c4c7c25 */ /* 0x000fe2000f8e0014 */
[----:B------:R-:W-:Y:S01]  /*17bc0*/  SHF.R.S32.HI R20, RZ, 0x1f, R3 ;  /* 0x0000001fff147819 */ /* 0x000fe20000011403 */
[----:B------:R-:W-:Y:S01]  /*17bd0*/  ULDC.64 UR4, c[0x0][0xae0] ;  /* 0x0002b80000047ab9 */ /* 0x000fe20000000a00 */
[----:B------:R-:W5:Y:S01]  /*17be0*/  LD.E.128 R52, desc[UR38][R52.64] ;  /* 0x0000002634347980 */ /* 0x000f62000c101d00 */
[----:B------:R-:W-:-:S02]  /*17bf0*/  IMAD.IADD R77, R77, 0x1, R79 ;  /* 0x000000014d4d7824 */ /* 0x000fc400078e024f */
[----:B------:R-:W-:Y:S01]  /*17c00*/  IMAD.MOV R79, RZ, RZ, -R3 ;  /* 0x000000ffff4f7224 */ /* 0x000fe200078e0a03 */
[----:B------:R-:W5:Y:S01]  /*17c10*/  LD.E.128 R56, desc[UR38][R56.64] ;  /* 0x0000002638387980 */ /* 0x000f62000c101d00 */
[----:B------:R-:W-:Y:S02]  /*17c20*/  IMAD R20, R20, UR4, RZ ;  /* 0x0000000414147c24 */ /* 0x000fe4000f8e02ff */
[----:B------:R-:W-:Y:S01]  /*17c30*/  IMAD R79, R0, R79, R80 ;  /* 0x0000004f004f7224 */ /* 0x000fe200078e0250 */
[----:B------:R-:W5:Y:S01]  /*17c40*/  LD.E.128 R60, desc[UR38][R60.64] ;  /* 0x000000263c3c7980 */ /* 0x000f62000c101d00 */
[----:B------:R-:W-:-:S03]  /*17c50*/  IMAD R85, R3, UR5, R20 ;  /* 0x0000000503557c24 */ /* 0x000fc6000f8e0214 */
[----:B------:R-:W5:Y:S01]  /*17c60*/  LD.E.128 R64, desc[UR38][R64.64] ;  /* 0x0000002640407980 */ /* 0x000f62000c101d00 */
[----:B------:R-:W-:-:S03]  /*17c70*/  IMAD.WIDE.U32 R20, R3, UR4, R76 ;  /* 0x0000000403147c25 */ /* 0x000fc6000f8e004c */
[----:B------:R-:W5:Y:S01]  /*17c80*/  LD.E.128 R68, desc[UR38][R68.64] ;  /* 0x0000002644447980 */ /* 0x000f62000c101d00 */
[----:B------:R-:W-:-:S03]  /*17c90*/  SHF.R.S32.HI R3, RZ, 0x1f, R79 ;  /* 0x0000001fff037819 */ /* 0x000fc6000001144f */
[----:B------:R-:W5:Y:S01]  /*17ca0*/  LD.E.128 R72, desc[UR38][R72.64] ;  /* 0x0000002648487980 */ /* 0x000f62000c101d00 */
[----:B------:R-:W-:Y:S01]  /*17cb0*/  IMAD.IADD R206, R235, 0x1, R206 ;  /* 0x00000001ebce7824 */ /* 0x000fe200078e02ce */
[----:B------:R-:W-:Y:S01]  /*17cc0*/  ULDC.64 UR4, c[0x0][0xad8] ;  /* 0x0002b60000047ab9 */ /* 0x000fe20000000a00 */
        /* <DEDUP_REMOVED lines=45> */
.L_x_2847:
[----:B------:R-:W-:Y:S05]  /*17fa0*/  BSYNC B1 ;  /* 0x0000000000017941 */ /* 0x000fea0003800000 */
.L_x_2846:
        /* <DEDUP_REMOVED lines=22> */
.L_x_2849:
[----:B------:R-:W-:Y:S05]  /*18110*/  BSYNC B1 ;  /* 0x0000000000017941 */ /* 0x000fea0003800000 */
.L_x_2848:
        /* <DEDUP_REMOVED lines=21> */
.L_x_2851:
[----:B------:R-:W-:Y:S05]  /*18270*/  BSYNC B1 ;  /* 0x0000000000017941 */ /* 0x000fea0003800000 */
.L_x_2850:
[----:B-1--4-:R-:W1:Y:S04]  /*18280*/  SHFL.IDX PT, R3, R3, 0x3, 0x181f ;  /* 0x00781f0003037f89 */ /* 0x012e6800000e0000 */
[----:B------:R-:W4:Y:S01]  /*18290*/  SHFL.IDX PT, R80, R80, 0x3, 0x181f ;  /* 0x00781f0050507f89 */ /* 0x000f2200000e0000 */
[----:B------:R-:W-:Y:S05]  /*182a0*/  @P1 BRA `(.L_x_2852) ;  /* 0x0000000c00e41947 */ /* 0x000fea0003800000 */
[----:B------:R-:W-:Y:S02]  /*182b0*/  ULDC UR4, c[0x0][0xac8] ;  /* 0x0002b20000047ab9 */ /* 0x000fe40000000800 */
[----:B------:R-:W-:Y:S02]  /*182c0*/  ISETP.GE.AND P3, PT, R208, UR4, PT ;  /* 0x00000004d0007c0c */ /* 0x000fe4000bf66270 */
[----:B------:R-:W-:Y:S02]  /*182d0*/  ISETP.GE.AND P4, PT, R222, UR4, PT ;  /* 0x00000004de007c0c */ /* 0x000fe4000bf86270 */
[----:B------:R-:W-:-:S09]  /*182e0*/  ISETP.GE.AND P5, PT, R221, UR4, PT ;  /* 0x00000004dd007c0c */ /* 0x000fd2000bfa6270 */
[-C--:B0---4-:R-:W-:Y:S02]  /*182f0*/  @!P3 LEA R4, P0, R208, R80.reuse, 0x1 ;  /* 0x00000050d004b211 */ /* 0x091fe400078008ff */
[-C--:B------:R-:W-:Y:S02]  /*18300*/  @!P4 LEA R6, P1, R222, R80.reuse, 0x1 ;  /* 0x00000050de06c211 */ /* 0x080fe400078208ff */
[C---:B------:R-:W-:Y:S02]  /*18310*/  @!P5 LEA R8, P2, R221.reuse, R80, 0x1 ;  /* 0x00000050dd08d211 */ /* 0x040fe400078408ff */
[-C--:B-1----:R-:W-:Y:S02]  /*18320*/  @!P3 LEA.HI.X R5, R208, R3.reuse, R93, 0x1, P0 ;  /* 0x00000003d005b211 */ /* 0x082fe400000f0c5d */
        /* <DEDUP_REMOVED lines=11> */
.L_x_2844:
[----:B------:R-:W-:Y:S01]  /*183e0*/  ULDC.64 UR4, c[0x0][0xc00] ;  /* 0x0003000000047ab9 */ /* 0x000fe20000000a00 */
[----:B------:R-:W4:Y:S01]  /*183f0*/  LDC.64 R4, c[0x0][0xc00] ;  /* 0x00030000ff047b82 */ /* 0x000f220000000a00 */
[----:B------:R-:W-:Y:S01]  /*18400*/  ISETP.NE.U32.AND P0, PT, RZ, UR4, PT ;  /* 0x00000004ff007c0c */ /* 0x000fe2000bf05070 */
[----:B------:R-:W-:-:S03]  /*18410*/  IMAD.MOV.U32 R0, RZ, RZ, RZ ;  /* 0x000000ffff007224 */ /* 0x000fc600078e00ff */
[----:B------:R-:W-:Y:S01]  /*18420*/  ISETP.NE.AND.EX P0, PT, RZ, UR5, PT, P0 ;  /* 0x00000005ff007c0c */ /* 0x000fe2000bf05300 */
[----:B------:R-:W-:Y:S02]  /*18430*/  ULDC.64 UR4, c[0x0][0xc08] ;  /* 0x0003020000047ab9 */ /* 0x000fe40000000a00 */
[----:B------:R-:W-:Y:S01]  /*18440*/  ISETP.NE.U32.AND P1, PT, RZ, UR4, PT ;  /* 0x00000004ff007c0c */ /* 0x000fe2000bf25070 */
[----:B------:R-:W0:Y:S03]  /*18450*/  LDC R25, c[0x0][0xbe8] ;  /* 0x0002fa00ff197b82 */ /* 0x000e260000000800 */
[----:B------:R-:W-:Y:S01]  /*18460*/  ISETP.NE.AND.EX P1, PT, RZ, UR5, PT, P1 ;  /* 0x00000005ff007c0c */ /* 0x000fe2000bf25310 */
[----:B----4-:R-:W-:-:S12]  /*18470*/  IMAD.WIDE R4, R231, 0x4, R4 ;  /* 0x00000004e7047825 */ /* 0x010fd800078e0204 */
[----:B------:R-:W4:Y:S01]  /*18480*/  @P1 LDC.64 R6, c[0x0][0xc08] ;  /* 0x00030200ff061b82 */ /* 0x000f220000000a00 */
[----:B------:R-:W-:Y:S02]  /*18490*/  ULDC UR4, c[0x0][0xa88] ;  /* 0x0002a20000047ab9 */ /* 0x000fe40000000800 */
[----:B------:R-:W-:Y:S01]  /*184a0*/  IMAD.U32 R8, RZ, RZ, UR4 ;  /* 0x00000004ff087e24 */ /* 0x000fe2000f8e00ff */
[----:B------:R0:W5:Y:S01]  /*184b0*/  @P0 LDG.E R0, desc[UR38][R4.64] ;  /* 0x0000002604000981 */ /* 0x000162000c1e1900 */
[----:B----4-:R-:W-:-:S05]  /*184c0*/  @P1 IMAD.WIDE R6, R231, 0x4, R6 ;  /* 0x00000004e7061825 */ /* 0x010fca00078e0206 */
[----:B------:R4:W5:Y:S01]  /*184d0*/  @P1 LDG.E R8, desc[UR38][R6.64] ;  /* 0x0000002606081981 */ /* 0x000962000c1e1900 */
[----:B0-----:R-:W-:Y:S02]  /*184e0*/  ISETP.NE.AND P2, PT, R25, 0x1, PT ;  /* 0x000000011900780c */ /* 0x001fe40003f45270 */
[----:B------:R-:W-:Y:S01]  /*184f0*/  SHF.R.S32.HI R9, RZ, 0x1f, R231 ;  /* 0x0000001fff097819 */ /* 0x000fe200000114e7 */
[----:B------:R-:W0:Y:S10]  /*18500*/  S2R R3, SR_TID.X ;  /* 0x0000000000037919 */ /* 0x000e340000002100 */
[----:B------:R-:W1:Y:S01]  /*18510*/  @P2 LDC R27, c[0x0][0xbec] ;  /* 0x0002fb00ff1b2b82 */ /* 0x000e620000000800 */
[----:B0-----:R-:W-:-:S05]  /*18520*/  VIADD R3, R3, 0xffffff80 ;  /* 0xffffff8003037836 */ /* 0x001fca0000000000 */
[----:B------:R-:W-:Y:S01]  /*18530*/  ISETP.GE.AND P3, PT, R3, 0x80, PT ;  /* 0x000000800300780c */ /* 0x000fe20003f66270 */
[----:B----4-:R-:W-:-:S12]  /*18540*/  @P1 BRA `(.L_x_2853) ;  /* 0x0000000000101947 */ /* 0x010fd80003800000 */
[----:B------:R-:W-:Y:S05]  /*18550*/  @!P0 BRA `(.L_x_2853) ;  /* 0x00000000000c8947 */ /* 0x000fea0003800000 */
[----:B------:R-:W4:Y:S04]  /*18560*/  LDG.E R3, desc[UR38][R4.64] ;  /* 0x0000002604037981 */ /* 0x000f28000c1e1900 */
[----:B-----5:R-:W4:Y:S02]  /*18570*/  LDG.E R8, desc[UR38][R4.64+0x4] ;  /* 0x0000042604087981 */ /* 0x020f24000c1e1900 */
[----:B----4-:R-:W-:-:S07]  /*18580*/  IMAD.IADD R8, R8, 0x1, -R3 ;  /* 0x0000000108087824 */ /* 0x010fce00078e0a03 */
.L_x_2853:
[----:B------:R-:W-:Y:S01]  /*18590*/  BSSY B1, `(.L_x_2854) ;  /* 0x000002d000017945 */ /* 0x000fe20003800000 */
[----:B------:R-:W-:Y:S02]  /*185a0*/  SHF.R.S32.HI R13, RZ, 0x1f, R225 ;  /* 0x0000001fff0d7819 */ /* 0x000fe400000114e1 */
[----:B------:R-:W-:Y:S02]  /*185b0*/  SEL R15, R231, RZ, !P0 ;  /* 0x000000ffe70f7207 */ /* 0x000fe40004000000 */
[----:B------:R-:W-:Y:S02]  /*185c0*/  SEL R14, R9, RZ, !P0 ;  /* 0x000000ff090e7207 */ /* 0x000fe40004000000 */
[----:B-----5:R-:W-:Y:S01]  /*185d0*/  SHF.R.S32.HI R11, RZ, 0x1f, R0 ;  /* 0x0000001fff0b7819 */ /* 0x020fe20000011400 */
[----:B------:R-:W-:Y:S06]  /*185e0*/  @P3 BRA `(.L_x_2855) ;  /* 0x00000000009c3947 */ /* 0x000fec0003800000 */
[----:B------:R-:W0:Y:S01]  /*185f0*/  S2R R5, SR_TID.X ;  /* 0x0000000000057919 */ /* 0x000e220000002100 */
[----:B------:R-:W4:Y:S02]  /*18600*/  LDC R9, c[0x0][0xbe8] ;  /* 0x0002fa00ff097b82 */ /* 0x000f240000000800 */
[----:B----4-:R-:W-:Y:S01]  /*18610*/  IMAD R3, R8, R9, RZ ;  /* 0x0000000908037224 */ /* 0x010fe200078e02ff */
[----:B0-----:R-:W-:-:S04]  /*18620*/  IADD3 R12, R206, -0x80, R5 ;  /* 0xffffff80ce0c7810 */ /* 0x001fc80007ffe005 */
        /* <DEDUP_REMOVED lines=9> */
[----:B------:R-:W0:Y:S08]  /*186c0*/  @P0 LDC R7, c[0x0][0xbec] ;  /* 0x0002fb00ff070b82 */ /* 0x000e300000000800 */
[----:B------:R-:W4:Y:S01]  /*186d0*/  @P0 LDC R21, c[0x0][0xbf0] ;  /* 0x0002fc00ff150b82 */ /* 0x000f220000000800 */
[----:B0-----:R-:W-:-:S04]  /*186e0*/  @P0 IMAD.HI.U32 R6, R12, R7, RZ ;  /* 0x000000070c060227 */ /* 0x001fc800078e00ff */
[----:B------:R-:W-:Y:S01]  /*186f0*/  IMAD R7, R225, UR5, R10 ;  /* 0x00000005e1077c24 */ /* 0x000fe2000f8e020a */
[----:B------:R-:W-:Y:S01]  /*18700*/  ULDC.64 UR4, c[0x0][0xb98] ;  /* 0x0002e60000047ab9 */ /* 0x000fe20000000a00 */
[----:B----4-:R-:W-:Y:S02]  /*18710*/  @P0 SHF.R.U32.HI R3, RZ, R21, R6 ;  /* 0x00000015ff030219 */ /* 0x010fe40000011606 */
[----:B------:R-:W-:Y:S02]  /*18720*/  IMAD.IADD R5, R5, 0x1, R7 ;  /* 0x0000000105057824 */ /* 0x000fe400078e0207 */
[----:B------:R-:W-:Y:S02]  /*18730*/  IMAD R6, R14, UR4, RZ ;  /* 0x000000040e067c24 */ /* 0x000fe4000f8e02ff */
[----:B------:R-:W-:Y:S02]  /*18740*/  IMAD.MOV R7, RZ, RZ, -R3 ;  /* 0x000000ffff077224 */ /* 0x000fe400078e0a03 */
[----:B------:R-:W-:-:S04]  /*18750*/  IMAD.WIDE.U32 R4, R15, UR4, R4 ;  /* 0x000000040f047c25 */ /* 0x000fc8000f8e0004 */
[----:B------:R-:W-:Y:S01]  /*18760*/  IMAD R7, R9, R7, R12 ;  /* 0x0000000709077224 */ /* 0x000fe200078e020c */
[----:B------:R-:W-:Y:S01]  /*18770*/  SHF.R.S32.HI R9, RZ, 0x1f, R3 ;  /* 0x0000001fff097819 */ /* 0x000fe20000011403 */
[----:B------:R-:W-:Y:S01]  /*18780*/  IMAD R6, R15, UR5, R6 ;  /* 0x000000050f067c24 */ /* 0x000fe2000f8e0206 */
[----:B------:R-:W-:Y:S01]  /*18790*/  IADD3 R4, P0, R3, R4, RZ ;  /* 0x0000000403047210 */ /* 0x000fe20007f1e0ff */
[----:B------:R-:W-:Y:S01]  /*187a0*/  ULDC.64 UR4, c[0x0][0xb88] ;  /* 0x0002e20000047ab9 */ /* 0x000fe20000000a00 */
        /* <DEDUP_REMOVED lines=11> */
.L_x_2855:
[----:B------:R-:W-:Y:S05]  /*18860*/  BSYNC B1 ;  /* 0x0000000000017941 */ /* 0x000fea0003800000 */
.L_x_2854:
[----:B------:R-:W4:Y:S01]  /*18870*/  @P2 LDC R9, c[0x0][0xbf0] ;  /* 0x0002fc00ff092b82 */ /* 0x000f220000000800 */
[----:B------:R-:W-:Y:S01]  /*18880*/  ULDC.64 UR4, c[0x0][0xaa0] ;  /* 0x0002a80000047ab9 */ /* 0x000fe20000000a00 */
[----:B0-----:R-:W-:Y:S02]  /*18890*/  IMAD R7, R224, 0x20, R235 ;  /* 0x00000020e0077824 */ /* 0x001fe400078e02eb */
[----:B------:R-:W-:Y:S02]  /*188a0*/  IMAD R3, R11, UR4, RZ ;  /* 0x000000040b037c24 */ /* 0x000fe4000f8e02ff */
[----:B------:R-:W-:-:S04]  /*188b0*/  IMAD.WIDE.U32 R4, R0, UR4, RZ ;  /* 0x0000000400047c25 */ /* 0x000fc8000f8e00ff */
[----:B------:R-:W-:Y:S01]  /*188c0*/  IMAD R3, R0, UR5, R3 ;  /* 0x0000000500037c24 */ /* 0x000fe2000f8e0203 */
[----:B------:R-:W-:Y:S01]  /*188d0*/  ULDC.64 UR4, c[0x0][0xae8] ;  /* 0x0002ba0000047ab9 */ /* 0x000fe20000000a00 */
[----:B------:R-:W-:Y:S02]  /*188e0*/  IMAD.IADD R10, R206, 0x1, R7 ;  /* 0x00000001ce0a7824 */ /* 0x000fe400078e0207 */
[----:B------:R-:W-:Y:S02]  /*188f0*/  IMAD R0, R13, UR4, RZ ;  /* 0x000000040d007c24 */ /* 0x000fe4000f8e02ff */
[----:B------:R-:W-:Y:S02]  /*18900*/  IMAD.IADD R5, R5, 0x1, R3 ;  /* 0x0000000105057824 */ /* 0x000fe400078e0203 */
[----:B------:R-:W-:Y:S02]  /*18910*/  IMAD R7, R225, UR5, R0 ;  /* 0x00000005e1077c24 */ /* 0x000fe4000f8e0200 */
[----:B-1----:R-:W-:-:S04]  /*18920*/  @P2 IMAD.HI.U32 R0, R10, R27, RZ ;  /* 0x0000001b0a002227 */ /* 0x002fc800078e00ff */
        /* <DEDUP_REMOVED lines=28> */
[----:B------:R0:W1:Y:S04]  /*18af0*/  SHFL.IDX PT, R0, R4, RZ, 0x181f ;  /* 0x00181fff04007589 */ /* 0x00006800000e0000 */
[----:B------:R0:W4:Y:S02]  /*18b00*/  SHFL.IDX PT, R14, R3, RZ, 0x181f ;  /* 0x00181fff030e7589 */ /* 0x00012400000e0000 */
.L_x_3076:
[----:B------:R-:W-:Y:S01]  /*18b10*/  IMAD R8, R8, R25, RZ ;  /* 0x0000001908087224 */ /* 0x000fe200078e02ff */
[----:B------:R-:W-:Y:S01]  /*18b20*/  BSSY B1, `(.L_x_2857) ;  /* 0x0000019000017945 */ /* 0x000fe20003800000 */
[----:B------:R-:W-:-:S05]  /*18b30*/  IMAD.IADD R7, R235, 0x1, R206 ;  /* 0x00000001eb077824 */ /* 0x000fca00078e02ce */
        /* <DEDUP_REMOVED lines=12> */
[----:B-1----:R-:W-:Y:S02]  /*18c00*/  @!P3 LEA.HI.X R11, R208, R0, R5, 0x1, P5 ;  /* 0x00000000d00bb211 */ /* 0x002fe400028f0c05 */
        /* <DEDUP_REMOVED lines=10> */
.L_x_2858:
[----:B------:R-:W-:Y:S05]  /*18cb0*/  BSYNC B1 ;  /* 0x0000000000017941 */ /* 0x000fea0003800000 */
.L_x_2857:
[----:B------:R-:W-:-:S03]  /*18cc0*/  UMOV UR4, 0xffffffff ;  /* 0xffffffff00047882 */ /* 0x000fc60000000000 */
[----:B------:R-:W-:Y:S05]  /*18cd0*/  BRA.DIV UR4, `(.L_x_2859) ;  /* 0x0000009204e47947 */ /* 0x000fea000b800000 */
[----:B-1----:R1:W0:Y:S04]  /*18ce0*/  SHFL.IDX PT, R0, R4, 0x1, 0x181f ;  /* 0x00381f0004007f89 */ /* 0x00222800000e0000 */
[----:B----4-:R1:W4:Y:S02]  /*18cf0*/  SHFL.IDX PT, R14, R3, 0x1, 0x181f ;  /* 0x00381f00030e7f89 */ /* 0x01032400000e0000 */
.L_x_3080:
        /* <DEDUP_REMOVED lines=25> */
.L_x_2861:
[----:B------:R-:W-:Y:S05]  /*18e90*/  BSYNC B1 ;  /* 0x0000000000017941 */ /* 0x000fea0003800000 */
.L_x_2860:
[----:B------:R-:W-:-:S03]  /*18ea0*/  UMOV UR4, 0xffffffff ;  /* 0xffffffff00047882 */ /* 0x000fc60000000000 */
[----:B------:R-:W-:Y:S05]  /*18eb0*/  BRA.DIV UR4, `(.L_x_2862) ;  /* 0x0000009204b47947 */ /* 0x000fea000b800000 */
[----:B0-----:R0:W0:Y:S04]  /*18ec0*/  SHFL.IDX PT, R0, R4, 0x2, 0x181f ;  /* 0x00581f0004007f89 */ /* 0x00102800000e0000 */
[----:B----4-:R4:W0:Y:S02]  /*18ed0*/  SHFL.IDX PT, R14, R3, 0x2, 0x181f ;  /* 0x00581f00030e7f89 */ /* 0x01082400000e0000 */
.L_x_3084:
        /* <DEDUP_REMOVED lines=25> */
.L_x_2864:
[----:B------:R-:W-:Y:S05]  /*19070*/  BSYNC B1 ;  /* 0x0000000000017941 */ /* 0x000fea0003800000 */
.L_x_2863:
[----:B------:R-:W-:-:S03]  /*19080*/  UMOV UR4, 0xffffffff ;  /* 0xffffffff00047882 */ /* 0x000fc60000000000 */
[----:B------:R-:W-:Y:S05]  /*19090*/  BRA.DIV UR4, `(.L_x_2865) ;  /* 0x0000009204847947 */ /* 0x000fea000b800000 */
[----:B0-----:R0:W0:Y:S04]  /*190a0*/  SHFL.IDX PT, R0, R4, 0x3, 0x181f ;  /* 0x00781f0004007f89 */ /* 0x00102800000e0000 */
[----:B------:R0:W0:Y:S02]  /*190b0*/  SHFL.IDX PT, R14, R3, 0x3, 0x181f ;  /* 0x00781f00030e7f89 */ /* 0x00002400000e0000 */
.L_x_3088:
[----:B01--4-:R-:W-:-:S05]  /*190c0*/  VIADD R3, R7, 0x60 ;  /* 0x0000006007037836 */ /* 0x013fca0000000000 */
        /* <DEDUP_REMOVED lines=23> */
.L_x_2852:
[----:B------:R-:W-:Y:S05]  /*19240*/  BSYNC B0 ;  /* 0x0000000000007941 */ /* 0x000fea0003800000 */
.L_x_2843:
[----:B------:R-:W-:Y:S02]  /*19250*/  ULDC UR4, c[0x0][0xc3c] ;  /* 0x00030f0000047ab9 */ /* 0x000fe40000000800 */
[----:B---3--:R-:W-:-:S13]  /*19260*/  ISETP.GE.AND P0, PT, R83, UR4, PT ;  /* 0x0000000453007c0c */ /* 0x008fda000bf06270 */
[----:B------:R-:W-:Y:S05]  /*19270*/  @!P0 BRA `(.L_x_2866) ;  /* 0xfffffe7c00748947 */ /* 0x000fea000383ffff */
[----:B------:R-:W-:Y:S05]  /*19280*/  BRA `(.L_x_2660) ;  /* 0x0000007c00ac7947 */ /* 0x000fea0003800000 */
.L_x_2658:
[----:B------:R-:W-:-:S08]  /*19290*/  NOP ;  /* 0x0000000000007918 */ /* 0x000fd00000000000 */
[----:B--2---:R-:W0:-:S00]  /*192a0*/  USETMAXREG.DEALLOC.CTAPOOL 0x18 ;  /* 0x00000018000079c8 */ /* 0x004e0000080e0500 */
        /* <DEDUP_REMOVED lines=16> */
.L_x_2867:
[----:B------:R-:W-:Y:S01]  /*193b0*/  LOP3.LUT R0, R4, 0x1f, RZ, 0xc0, !PT ;  /* 0x0000001f04007812 */ /* 0x000fe200078ec0ff */
[----:B------:R-:W-:Y:S01]  /*193c0*/  ULDC UR4, c[0x0][0xc3c] ;  /* 0x00030f0000047ab9 */ /* 0x000fe20000000800 */
[----:B------:R-:W1:Y:S01]  /*193d0*/  S2UR UR6, SR_CTAID.X ;  /* 0x00000000000679c3 */ /* 0x000e620000002500 */
[----:B------:R-:W-:Y:S01]  /*193e0*/  ULDC UR5, c[0x0][0xc38] ;  /* 0x00030e0000057ab9 */ /* 0x000fe20000000800 */
[----:B------:R-:W-:-:S04]  /*193f0*/  ISETP.NE.AND P0, PT, R0, 0x1f, PT ;  /* 0x0000001f0000780c */ /* 0x000fc80003f05270 */
[----:B------:R-:W-:-:S13]  /*19400*/  ISETP.GE.OR P1, PT, R0, UR4, !P0 ;  /* 0x0000000400007c0c */ /* 0x000fda000c726670 */
[----:B0-----:R-:W0:Y:S02]  /*19410*/  @!P1 LDC.64 R2, c[0x0][0xc80] ;  /* 0x00032000ff029b82 */ /* 0x001e240000000a00 */
        /* <DEDUP_REMOVED lines=34> */
.L_x_2873:
[----:B------:R-:W-:Y:S01]  /*19640*/  UIADD3 UR4, UR4, 0x1f, URZ ;  /* 0x0000001f04047890 */ /* 0x000fe2000fffe03f */
[----:B------:R-:W-:-:S05]  /*19650*/  IMAD.U32 R19, RZ, RZ, UR7 ;  /* 0x00000007ff137e24 */ /* 0x000fca000f8e00ff */
[----:B0-----:R-:W-:-:S13]  /*19660*/  ISETP.LE.AND P6, PT, R5, UR4, PT ;  /* 0x0000000405007c0c */ /* 0x001fda000bfc3270 */
[----:B------:R-:W-:Y:S05]  /*19670*/  @P6 BRA `(.L_x_2870) ;  /* 0x0000000400a86947 */ /* 0x000fea0003800000 */
[----:B------:R-:W-:Y:S01]  /*19680*/  IADD3 R8, R0, UR4, RZ ;  /* 0x0000000400087c10 */ /* 0x000fe2000fffe0ff */
[----:B------:R-:W-:Y:S01]  /*19690*/  BSSY B0, `(.L_x_2871) ;  /* 0x0000007000007945 */ /* 0x000fe20003800000 */
[----:B------:R-:W-:Y:S02]  /*196a0*/  IMAD.MOV.U32 R6, RZ, RZ, RZ ;  /* 0x000000ffff067224 */ /* 0x000fe400078e00ff */
[----:B------:R-:W-:-:S13]  /*196b0*/  ISETP.GE.OR P6, PT, R8, R5, !P0 ;  /* 0x000000050800720c */ /* 0x000fda00047c6670 */
[----:B------:R-:W-:Y:S05]  /*196c0*/  @P6 BRA `(.L_x_2872) ;  /* 0x00000000000c6947 */ /* 0x000fea0003800000 */
[----:B------:R-:W0:Y:S02]  /*196d0*/  LDC.64 R2, c[0x0][0xc80] ;  /* 0x00032000ff027b82 */ /* 0x000e240000000a00 */
[----:B0-----:R-:W-:-:S05]  /*196e0*/  IMAD.WIDE R2, R8, 0x4, R2 ;  /* 0x0000000408027825 */ /* 0x001fca00078e0202 */
[----:B------:R0:W5:Y:S02]  /*196f0*/  LDG.E R6, desc[UR38][R2.64] ;  /* 0x0000002602067981 */ /* 0x000164000c1e1900 */
.L_x_2872:
[----:B------:R-:W-:Y:S05]  /*19700*/  BSYNC B0 ;  /* 0x0000000000007941 */ /* 0x000fea0003800000 */
.L_x_2871:
        /* <DEDUP_REMOVED lines=21> */
.L_x_2869:
        /* <DEDUP_REMOVED lines=20> */
.L_x_2874:
[----:B-12---:R-:W-:Y:S01]  /*199a0*/  IMAD.MOV R5, RZ, RZ, -R3 ;  /* 0x000000ffff057224 */ /* 0x006fe200078e0a03 */
[----:B------:R-:W-:Y:S01]  /*199b0*/  IABS R7, R9 ;  /* 0x0000000900077213 */ /* 0x000fe20000000000 */
[----:B---3--:R-:W-:Y:S02]  /*199c0*/  IMAD R16, R16, UR5, R8 ;  /* 0x0000000510107c24 */ /* 0x008fe4000f8e0208 */
        /* <DEDUP_REMOVED lines=22> */
[----:B------:R-:W-:Y:S01]  /*19b30*/  VIADDMNMX R11, R10, UR5, R11, PT ;  /* 0x000000050a0b7c46 */ /* 0x000fe2000b80010b */
[----:B------:R-:W-:-:S03]  /*19b40*/  IMAD.IADD R5, R8, 0x1, R5 ;  /* 0x0000000108057824 */ /* 0x000fc600078e0205 */
[----:B------:R-:W-:-:S04]  /*19b50*/  IABS R7, R11 ;  /* 0x0000000b00077213 */ /* 0x000fc80000000000 */
[----:B------:R-:W1:Y:S08]  /*19b60*/  I2F.RP R10, R7 ;  /* 0x00000007000a7306 */ /* 0x000e700000209400 */
[----:B-1----:R-:W1:Y:S02]  /*19b70*/  MUFU.RCP R10, R10 ;  /* 0x0000000a000a7308 */ /* 0x002e640000001000 */
[----:B-1----:R-:W-:Y:S01]  /*19b80*/  VIADD R3, R10, 0xffffffe ;  /* 0x0ffffffe0a037836 */ /* 0x002fe20000000000 */
[----:B------:R-:W-:-:S05]  /*19b90*/  IABS R10, R11 ;  /* 0x0000000b000a7213 */ /* 0x000fca0000000000 */
[----:B------:R-:W1:Y:S01]  /*19ba0*/  F2I.FTZ.U32.TRUNC.NTZ R3, R3 ;  /* 0x0000000300037305 */ /* 0x000e62000021f000 */
[----:B------:R-:W-:Y:S02]  /*19bb0*/  IMAD.MOV R10, RZ, RZ, -R10 ;  /* 0x000000ffff0a7224 */ /* 0x000fe400078e0a0a */
[----:B-1----:R-:W-:-:S04]  /*19bc0*/  IMAD.MOV R2, RZ, RZ, -R3 ;  /* 0x000000ffff027224 */ /* 0x002fc800078e0a03 */
[----:B------:R-:W-:Y:S02]  /*19bd0*/  IMAD R9, R2, R7, RZ ;  /* 0x0000000702097224 */ /* 0x000fe400078e02ff */
[----:B------:R-:W-:-:S04]  /*19be0*/  IMAD.MOV.U32 R2, RZ, RZ, RZ ;  /* 0x000000ffff027224 */ /* 0x000fc800078e00ff */
[----:B------:R-:W-:Y:S01]  /*19bf0*/  IMAD.HI.U32 R2, R3, R9, R2 ;  /* 0x0000000903027227 */ /* 0x000fe200078e0002 */
[----:B------:R-:W-:Y:S02]  /*19c00*/  IABS R9, R8 ;  /* 0x0000000800097213 */ /* 0x000fe40000000000 */
[----:B------:R-:W-:-:S03]  /*19c10*/  LOP3.LUT R3, R8, R11, RZ, 0x3c, !PT ;  /* 0x0000000b08037212 */ /* 0x000fc600078e3cff */
        /* <DEDUP_REMOVED lines=16> */
.L_x_2870:
[----:B------:R-:W-:Y:S02]  /*19d20*/  IMAD.MOV.U32 R17, RZ, RZ, RZ ;  /* 0x000000ffff117224 */ /* 0x000fe400078e00ff */
[----:B------:R-:W-:Y:S02]  /*19d30*/  IMAD.U32 R16, RZ, RZ, UR6 ;  /* 0x00000006ff107e24 */ /* 0x000fe4000f8e00ff */
[----:B------:R-:W-:-:S07]  /*19d40*/  IMAD.MOV.U32 R18, RZ, RZ, RZ ;  /* 0x000000ffff127224 */ /* 0x000fce00078e00ff */
.L_x_2875:
[----:B------:R-:W-:-:S13]  /*19d50*/  ISETP.NE.AND P0, PT, R0, RZ, PT ;  /* 0x000000ff0000720c */ /* 0x000fda0003f05270 */
[----:B------:R-:W1:Y:S01]  /*19d60*/  @!P0 S2R R3, SR_CgaCtaId ;  /* 0x0000000000038919 */ /* 0x000e620000008800 */
[----:B------:R-:W-:-:S04]  /*19d70*/  @!P0 MOV R0, 0x400 ;  /* 0x0000040000008802 */ /* 0x000fc80000000f00 */
[----:B-1----:R-:W-:-:S05]  /*19d80*/  @!P0 LEA R0, R3, R0, 0x18 ;  /* 0x0000000003008211 */ /* 0x002fca00078ec0ff */
[----:B------:R2:W-:Y:S01]  /*19d90*/  @!P0 STS.128 [R0+0x228d0], R16 ;  /* 0x0228d01000008388 */ /* 0x0005e20000000c00 */
[----:B------:R-:W-:Y:S06]  /*19da0*/  BAR.ARV 0x5, 0x180 ;  /* 0x0146000000007b1d */ /* 0x000fec0000002000 */
.L_x_2868:
[----:B--2---:R-:W-:Y:S01]  /*19db0*/  IMAD.MOV.U32 R0, RZ, RZ, 0x1 ;  /* 0x00000001ff007424 */ /* 0x004fe200078e00ff */
[----:B------:R2:W-:Y:S01]  /*19dc0*/  STL [R1+0x8], RZ ;  /* 0x000008ff01007387 */ /* 0x0005e20000100800 */
[----:B------:R-:W-:Y:S02]  /*19dd0*/  ULDC UR4, c[0x0][0xc3c] ;  /* 0x00030f0000047ab9 */ /* 0x000fe40000000800 */
[----:B-1----:R-:W-:Y:S01]  /*19de0*/  ISETP.GE.AND P0, PT, R19, UR4, PT ;  /* 0x0000000413007c0c */ /* 0x002fe2000bf06270 */
[----:B------:R2:W-:Y:S04]  /*19df0*/  STL [R1+0x14], R0 ;  /* 0x0000140001007387 */ /* 0x0005e80000100800 */
[----:B------:R2:W-:Y:S08]  /*19e00*/  STL [R1+0x48], RZ ;  /* 0x000048ff01007387 */ /* 0x0005f00000100800 */
[----:B--2---:R-:W-:Y:S05]  /*19e10*/  @P0 BRA `(.L_x_2876) ;  /* 0x0000006c00e00947 */ /* 0x004fea0003800000 */
[----:B------:R-:W1:Y:S01]  /*19e20*/  S2UR UR5, SR_CgaCtaId ;  /* 0x00000000000579c3 */ /* 0x000e620000008800 */
[C---:B------:R-:W-:Y:S01]  /*19e30*/  IMAD.SHL.U32 R0, R4.reuse, 0x8, RZ ;  /* 0x0000000804007824 */ /* 0x040fe200078e00ff */
[----:B------:R-:W-:Y:S01]  /*19e40*/  LOP3.LUT R5, R4, 0x7f, RZ, 0xc0, !PT ;  /* 0x0000007f04057812 */ /* 0x000fe200078ec0ff */
[----:B------:R-:W-:Y:S01]  /*19e50*/  UMOV UR4, 0x400 ;  /* 0x0000040000047882 */ /* 0x000fe20000000000 */
[----:B------:R-:W-:Y:S01]  /*19e60*/  BSSY B8, `(.L_x_2876) ;  /* 0x00006f3000087945 */ /* 0x000fe20003800000 */
[----:B------:R-:W-:Y:S01]  /*19e70*/  ULDC.64 UR40, c[0x0][0x198] ;  /* 0x0000660000287ab9 */ /* 0x000fe20000000a00 */
[----:B------:R-:W-:Y:S01]  /*19e80*/  LOP3.LUT R3, R0, 0x1f8, RZ, 0xc0, !PT ;  /* 0x000001f800037812 */ /* 0x000fe200078ec0ff */
[----:B0-----:R-:W-:Y:S01]  /*19e90*/  IMAD.SHL.U32 R2, R5, 0x8, RZ ;  /* 0x0000000805027824 */ /* 0x001fe200078e00ff */
[----:B------:R-:W-:Y:S01]  /*19ea0*/  SHF.R.U32.HI R5, RZ, 0x3, R5 ;  /* 0x00000003ff057819 */ /* 0x000fe20000011605 */
[----:B------:R-:W-:Y:S01]  /*19eb0*/  ULDC UR36, c[0x0][0xc] ;  /* 0x0000030000247ab9 */ /* 0x000fe20000000800 */
[----:B------:R-:W-:Y:S01]  /*19ec0*/  LOP3.LUT R3, R3, 0x38, R4, 0x78, !PT ;  /* 0x0000003803037812 */ /* 0x000fe200078e7804 */
[----:B------:R-:W-:-:S03]  /*19ed0*/  IMAD.SHL.U32 R4, R4, 0x10, RZ ;  /* 0x0000001004047824 */ /* 0x000fc600078e00ff */
[----:B------:R-:W-:Y:S02]  /*19ee0*/  LOP3.LUT R2, R3, 0x200, R2, 0xf8, !PT ;  /* 0x0000020003027812 */ /* 0x000fe400078ef802 */
[----:B------:R-:W-:Y:S01]  /*19ef0*/  LOP3.LUT R0, R5, 0x70, R4, 0xf8, !PT ;  /* 0x0000007005007812 */ /* 0x000fe200078ef804 */
[----:B------:R-:W-:Y:S01]  /*19f00*/  IMAD.MOV.U32 R0, RZ, RZ, 0x1 ;  /* 0x00000001ff007424 */ /* 0x000fe200078e00ff */
[----:B-1----:R-:W-:-:S06]  /*19f10*/  ULEA UR4, UR5, UR4, 0x18 ;  /* 0x0000000405047291 */ /* 0x002fcc000f8ec03f */
[----:B------:R-:W-:-:S04]  /*19f20*/  IMAD.U32 R3, RZ, RZ, UR4 ;  /* 0x00000004ff037e24 */ /* 0x000fc8000f8e00ff */
[----:B------:R-:W-:Y:S01]  /*19f30*/  IMAD R2, R2, 0x2, R3 ;  /* 0x0000000202027824 */ /* 0x000fe200078e0203 */
[----:B------:R0:W-:Y:S04]  /*19f40*/  STL [R1+0x4], R3 ;  /* 0x0000040301007387 */ /* 0x0001e80000100800 */
[----:B------:R0:W-:Y:S04]  /*19f50*/  STL [R1+0x34], R2 ;  /* 0x0000340201007387 */ /* 0x0001e80000100800 */
[----:B------:R0:W-:Y:S04]  /*19f60*/  STL [R1+0x48], RZ ;  /* 0x000048ff01007387 */ /* 0x0001e80000100800 */
[----:B------:R0:W-:Y:S04]  /*19f70*/  STL [R1+0x18], R0 ;  /* 0x0000180001007387 */ /* 0x0001e80000100800 */
[----:B------:R0:W-:Y:S04]  /*19f80*/  STL [R1+0xc], RZ ;  /* 0x00000cff01007387 */ /* 0x0001e80000100800 */
[----:B------:R0:W-:Y:S04]  /*19f90*/  STL [R1+0x8], RZ ;  /* 0x000008ff01007387 */ /* 0x0001e80000100800 */
[----:B------:R0:W-:Y:S02]  /*19fa0*/  STL [R1+0x14], R0 ;  /* 0x0000140001007387 */ /* 0x0001e40000100800 */
.L_x_3032:
[----:B------:R-:W-:Y:S05]  /*19fb0*/  YIELD ;  /* 0x0000000000007946 */ /* 0x000fea0003800000 */
[----:B------:R-:W-:Y:S01]  /*19fc0*/  ULDC.64 UR4, c[0x0][0xa28] ;  /* 0x00028a0000047ab9 */ /* 0x000fe20000000a00 */
[----:B0-----:R-:W-:Y:S02]  /*19fd0*/  CS2R R6, SRZ ;  /* 0x0000000000067805 */ /* 0x001fe4000001ff00 */
[----:B------:R-:W-:Y:S01]  /*19fe0*/  ISETP.NE.U32.AND P0, PT, RZ, UR4, PT ;  /* 0x00000004ff007c0c */ /* 0x000fe2000bf05070 */
[----:B-1----:R-:W1:Y:S01]  /*19ff0*/  LDC.64 R12, c[0x0][0xa00] ;  /* 0x00028000ff0c7b82 */ /* 0x002e620000000a00 */
[----:B------:R-:W-:Y:S01]  /*1a000*/  ULDC.64 UR6, c[0x0][0xa08] ;  /* 0x0002820000067ab9 */ /* 0x000fe20000000a00 */
[----:B------:R-:W-:Y:S01]  /*1a010*/  ULDC.64 UR8, c[0x0][0xa10] ;  /* 0x0002840000087ab9 */ /* 0x000fe20000000a00 */
[----:B------:R-:W-:Y:S01]  /*1a020*/  ISETP.NE.AND.EX P0, PT, RZ, UR5, PT, P0 ;  /* 0x00000005ff007c0c */ /* 0x000fe2000bf05300 */
[----:B------:R-:W-:-:S04]  /*1a030*/  ULDC.64 UR4, c[0x0][0xa18] ;  /* 0x0002860000047ab9 */ /* 0x000fc80000000a00 */
[----:B--2---:R-:W2:Y:S08]  /*1a040*/  LDC.64 R4, c[0x0][0xa08] ;  /* 0x00028200ff047b82 */ /* 0x004eb00000000a00 */
[----:B0-----:R-:W0:Y:S02]  /*1a050*/  @P0 LDC.64 R2, c[0x0][0xa28] ;  /* 0x00028a00ff020b82 */ /* 0x001e240000000a00 */
[----:B0-----:R-:W-:-:S05]  /*1a060*/  @P0 IMAD.WIDE R2, R19, 0x4, R2 ;  /* 0x0000000413020825 */ /* 0x001fca00078e0202 */
[----:B-----5:R0:W5:Y:S01]  /*1a070*/  @P0 LDG.E R6, desc[UR38][R2.64] ;  /* 0x0000002602060981 */ /* 0x020162000c1e1900 */
[----:B------:R-:W-:Y:S01]  /*1a080*/  ISETP.NE.U32.AND P0, PT, RZ, UR4, PT ;  /* 0x00000004ff007c0c */ /* 0x000fe2000bf05070 */
[----:B-1----:R-:W-:Y:S01]  /*1a090*/  IMAD.WIDE R12, R19, 0x4, R12 ;  /* 0x00000004130c7825 */ /* 0x002fe200078e020c */
[----:B------:R-:W-:Y:S02]  /*1a0a0*/  ISETP.NE.U32.AND P2, PT, RZ, UR6, PT ;  /* 0x00000006ff007c0c */ /* 0x000fe4000bf45070 */
[----:B------:R-:W-:Y:S01]  /*1a0b0*/  ISETP.NE.AND.EX P0, PT, RZ, UR5, PT, P0 ;  /* 0x00000005ff007c0c */ /* 0x000fe2000bf05300 */
[----:B------:R-:W-:Y:S01]  /*1a0c0*/  ULDC.64 UR4, c[0x0][0xa00] ;  /* 0x0002800000047ab9 */ /* 0x000fe20000000a00 */
[----:B------:R-:W-:Y:S01]  /*1a0d0*/  ISETP.NE.U32.AND P4, PT, RZ, UR8, PT ;  /* 0x00000008ff007c0c */ /* 0x000fe2000bf85070 */
[----:B------:R-:W-:Y:S01]  /*1a0e0*/  IMAD.MOV.U32 R8, RZ, RZ, RZ ;  /* 0x000000ffff087224 */ /* 0x000fe200078e00ff */
[----:B------:R-:W-:Y:S01]  /*1a0f0*/  ISETP.NE.U32.AND P1, PT, RZ, UR4, PT ;  /* 0x00000004ff007c0c */ /* 0x000fe2000bf25070 */
[----:B0-----:R-:W0:Y:S01]  /*1a100*/  LDC.64 R2, c[0x0][0xa10] ;  /* 0x00028400ff027b82 */ /* 0x001e220000000a00 */
[----:B------:R-:W-:-:S02]  /*1a110*/  IMAD.MOV.U32 R0, RZ, RZ, RZ ;  /* 0x000000ffff007224 */ /* 0x000fc400078e00ff */
[----:B------:R-:W-:Y:S01]  /*1a120*/  ISETP.NE.AND.EX P3, PT, RZ, UR5, PT, P1 ;  /* 0x00000005ff007c0c */ /* 0x000fe2000bf65310 */
[----:B--2---:R-:W-:-:S04]  /*1a130*/  IMAD.WIDE R4, R19, 0x4, R4 ;  /* 0x0000000413047825 */ /* 0x004fc800078e0204 */
[----:B------:R-:W1:Y:S01]  /*1a140*/  @P0 LDC.64 R10, c[0x0][0xa18] ;  /* 0x00028600ff0a0b82 */ /* 0x000e620000000a00 */
[----:B------:R-:W-:Y:S01]  /*1a150*/  ULDC UR4, c[0x0][0x288] ;  /* 0x0000a20000047ab9 */ /* 0x000fe20000000800 */
[----:B------:R-:W-:Y:S02]  /*1a160*/  ISETP.NE.AND.EX P1, PT, RZ, UR7, PT, P2 ;  /* 0x00000007ff007c0c */ /* 0x000fe4000bf25320 */
[----:B------:R-:W-:-:S04]  /*1a170*/  ISETP.NE.AND.EX P2, PT, RZ, UR9, PT, P4 ;  /* 0x00000009ff007c0c */ /* 0x000fc8000bf45340 */
[----:B------:R-:W2:Y:S07]  /*1a180*/  @P3 LDG.E R7, desc[UR38][R12.64] ;  /* 0x000000260c073981 */ /* 0x000eae000c1e1900 */
[----:B------:R-:W5:Y:S01]  /*1a190*/  @P1 LDG.E R8, desc[UR38][R4.64] ;  /* 0x0000002604081981 */ /* 0x000f62000c1e1900 */
        /* <DEDUP_REMOVED lines=15> */
[----:B--2---:R0:W-:Y:S01]  /*1a290*/  STL [R1+0x38], R7 ;  /* 0x0000380701007387 */ /* 0x0041e20000100800 */
[----:B------:R-:W-:Y:S02]  /*1a2a0*/  IMAD.MOV.U32 R11, RZ, RZ, R7 ;  /* 0x000000ffff0b7224 */ /* 0x000fe400078e0007 */
[----:B0-----:R-:W-:Y:S01]  /*1a2b0*/  IMAD.U32 R7, RZ, RZ, UR4 ;  /* 0x00000004ff077e24 */ /* 0x001fe2000f8e00ff */
[----:B------:R-:W-:Y:S06]  /*1a2c0*/  @P0 BRA `(.L_x_2877) ;  /* 0x0000000000140947 */ /* 0x000fec0003800000 */
[----:B------:R-:W-:Y:S05]  /*1a2d0*/  @!P3 BRA `(.L_x_2877) ;  /* 0x000000000010b947 */ /* 0x000fea0003800000 */
[----:B------:R-:W2:Y:S04]  /*1a2e0*/  LDG.E R9, desc[UR38][R12.64] ;  /* 0x000000260c097981 */ /* 0x000ea8000c1e1900 */
[----:B------:R-:W2:Y:S02]  /*1a2f0*/  LDG.E R12, desc[UR38][R12.64+0x4] ;  /* 0x000004260c0c7981 */ /* 0x000ea4000c1e1900 */
[----:B--2---:R-:W-:-:S05]  /*1a300*/  IMAD.IADD R11, R12, 0x1, -R9 ;  /* 0x000000010c0b7824 */ /* 0x004fca00078e0a09 */
[----:B------:R0:W-:Y:S02]  /*1a310*/  STL [R1+0x38], R11 ;  /* 0x0000380b01007387 */ /* 0x0001e40000100800 */
.L_x_2877:
[----:B-----5:R-:W-:Y:S01]  /*1a320*/  IMAD.IADD R8, R8, 0x1, R6 ;  /* 0x0000000108087824 */ /* 0x020fe200078e0206 */
[----:B------:R-:W-:Y:S02]  /*1a330*/  ULDC.64 UR4, c[0x0][0xa20] ;  /* 0x0002880000047ab9 */ /* 0x000fe40000000a00 */
[----:B------:R-:W-:Y:S02]  /*1a340*/  ISETP.NE.U32.AND P0, PT, RZ, UR4, PT ;  /* 0x00000004ff007c0c */ /* 0x000fe4000bf05070 */
[----:B------:R1:W-:Y:S02]  /*1a350*/  STL [R1+0x20], R8 ;  /* 0x0000200801007387 */ /* 0x0003e40000100800 */
[----:B------:R-:W-:-:S13]  /*1a360*/  ISETP.NE.AND.EX P0, PT, RZ, UR5, PT, P0 ;  /* 0x00000005ff007c0c */ /* 0x000fda000bf05300 */
[----:B-1----:R-:W-:Y:S05]  /*1a370*/  @!P0 BRA `(.L_x_2878) ;  /* 0x0000000000108947 */ /* 0x002fea0003800000 */
[----:B------:R-:W1:Y:S02]  /*1a380*/  LDC.64 R4, c[0x0][0xa20] ;  /* 0x00028800ff047b82 */ /* 0x000e640000000a00 */
[----:B-1----:R-:W-:-:S05]  /*1a390*/  IMAD.WIDE R4, R19, 0x4, R4 ;  /* 0x0000000413047825 */ /* 0x002fca00078e0204 */
[----:B------:R1:W5:Y:S01]  /*1a3a0*/  LDG.E R7, desc[UR38][R4.64] ;  /* 0x0000002604077981 */ /* 0x000362000c1e1900 */
[----:B------:R-:W-:Y:S05]  /*1a3b0*/  BRA `(.L_x_2879) ;  /* 0x0000000000107947 */ /* 0x000fea0003800000 */
.L_x_2878:
[----:B------:R-:W-:Y:S05]  /*1a3c0*/  @!P1 BRA `(.L_x_2879) ;  /* 0x00000000000c9947 */ /* 0x000fea0003800000 */
[----:B------:R-:W2:Y:S04]  /*1a3d0*/  LDG.E R7, desc[UR38][R4.64] ;  /* 0x0000002604077981 */ /* 0x000ea8000c1e1900 */
[----:B------:R-:W2:Y:S02]  /*1a3e0*/  LDG.E R4, desc[UR38][R4.64+0x4] ;  /* 0x0000042604047981 */ /* 0x000ea4000c1e1900 */
[----:B--2---:R-:W-:-:S07]  /*1a3f0*/  IMAD.IADD R7, R4, 0x1, -R7 ;  /* 0x0000000104077824 */ /* 0x004fce00078e0a07 */
.L_x_2879:
[----:B-1----:R-:W2:Y:S04]  /*1a400*/  @P2 LDG.E R4, desc[UR38][R2.64] ;  /* 0x0000002602042981 */ /* 0x002ea8000c1e1900 */
[----:B------:R1:W2:Y:S01]  /*1a410*/  @P2 LDG.E R2, desc[UR38][R2.64+0x4] ;  /* 0x0000042602022981 */ /* 0x0002a2000c1e1900 */
[----:B------:R-:W-:Y:S02]  /*1a420*/  IMAD.SHL.U32 R12, R17, 0x80, RZ ;  /* 0x00000080110c7824 */ /* 0x000fe400078e00ff */
[----:B-----5:R-:W-:Y:S02]  /*1a430*/  IMAD.IADD R9, R7, 0x1, -R6 ;  /* 0x0000000107097824 */ /* 0x020fe400078e0a06 */
[----:B------:R-:W-:Y:S01]  /*1a440*/  VIADD R7, R12, 0x7f ;  /* 0x0000007f0c077836 */ /* 0x000fe20000000000 */
[----:B------:R3:W-:Y:S01]  /*1a450*/  STL [R1+0x28], R12 ;  /* 0x0000280c01007387 */ /* 0x0007e20000100800 */
[----:B-1----:R-:W1:Y:S02]  /*1a460*/  LDC R3, c[0x0][0x448] ;  /* 0x00011200ff037b82 */ /* 0x002e640000000800 */
[----:B-1----:R-:W-:-:S13]  /*1a470*/  ISETP.NE.AND P1, PT, R3, 0x1, PT ;  /* 0x000000010300780c */ /* 0x002fda0003f25270 */
[----:B------:R-:W1:Y:S08]  /*1a480*/  @P1 LDC R3, c[0x0][0x44c] ;  /* 0x00011300ff031b82 */ /* 0x000e700000000800 */
[----:B------:R-:W4:Y:S01]  /*1a490*/  @P1 LDC R5, c[0x0][0x450] ;  /* 0x00011400ff051b82 */ /* 0x000f220000000800 */
[----:B--2---:R-:W-:Y:S02]  /*1a4a0*/  @P2 IMAD.IADD R10, R2, 0x1, -R4 ;  /* 0x00000001020a2824 */ /* 0x004fe400078e0a04 */
[----:B-1----:R-:W-:-:S04]  /*1a4b0*/  @P1 IMAD.HI.U32 R2, R7, R3, RZ ;  /* 0x0000000307021227 */ /* 0x002fc800078e00ff */
[----:B------:R-:W-:Y:S01]  /*1a4c0*/  IMAD.IADD R6, R9, 0x1, R10 ;  /* 0x0000000109067824 */ /* 0x000fe200078e020a */
[----:B----4-:R-:W-:-:S03]  /*1a4d0*/  @P1 SHF.R.U32.HI R7, RZ, R5, R2 ;  /* 0x00000005ff071219 */ /* 0x010fc60000011602 */
[C---:B------:R-:W-:Y:S01]  /*1a4e0*/  VIADD R2, R6.reuse, 0x5f ;  /* 0x0000005f06027836 */ /* 0x040fe20000000000 */
[----:B------:R-:W-:-:S03]  /*1a4f0*/  IADD3 R17, R6, 0x1, -R11 ;  /* 0x0000000106117810 */ /* 0x000fc60007ffe80b */
[----:B------:R-:W-:-:S04]  /*1a500*/  IMAD.HI R2, R2, 0x2aaaaaab, RZ ;  /* 0x2aaaaaab02027827 */ /* 0x000fc800078e02ff */
[----:B------:R-:W-:Y:S01]  /*1a510*/  IMAD.IADD R7, R17, 0x1, R7 ;  /* 0x0000000111077824 */ /* 0x000fe200078e0207 */
[----:B------:R-:W-:-:S04]  /*1a520*/  SHF.R.U32.HI R21, RZ, 0x1f, R2 ;  /* 0x0000001fff157819 */ /* 0x000fc80000011602 */
[----:B------:R-:W-:Y:S02]  /*1a530*/  LEA.HI.SX32 R21, R2, R21, 0x1c ;  /* 0x0000001502157211 */ /* 0x000fe400078fe2ff */
[----:B------:R-:W1:Y:S02]  /*1a540*/  LDC.64 R2, c[0x0][0x9e0] ;  /* 0x00027800ff027b82 */ /* 0x000e640000000a00 */
[----:B-1----:R-:W-:Y:S02]  /*1a550*/  ISETP.GE.AND P3, PT, R3, 0x1, PT ;  /* 0x000000010300780c */ /* 0x002fe40003f66270 */
[----:B------:R-:W-:-:S11]  /*1a560*/  IADD3 R8, R7, R2, RZ ;  /* 0x0000000207087210 */ /* 0x000fd60007ffe0ff */
[----:B---3--:R-:W-:Y:S05]  /*1a570*/  @!P3 BRA `(.L_x_2880) ;  /* 0x000000000048b947 */ /* 0x008fea0003800000 */
[C---:B------:R-:W-:Y:S01]  /*1a580*/  ISETP.GT.AND P0, PT, R7.reuse, RZ, PT ;  /* 0x000000ff0700720c */ /* 0x040fe20003f04270 */
[----:B------:R-:W-:Y:S01]  /*1a590*/  BSSY B0, `(.L_x_2881) ;  /* 0x000000e000007945 */ /* 0x000fe20003800000 */
[----:B------:R-:W-:-:S11]  /*1a5a0*/  VIADD R2, R7, 0xffffffff ;  /* 0xffffffff07027836 */ /* 0x000fd60000000000 */
[----:B------:R-:W-:Y:S05]  /*1a5b0*/  @P0 BRA `(.L_x_2882) ;  /* 0x00000000001c0947 */ /* 0x000fea0003800000 */
[----:B------:R-:W-:Y:S01]  /*1a5c0*/  ISETP.NE.AND P0, PT, R3, 0x1, PT ;  /* 0x000000010300780c */ /* 0x000fe20003f05270 */
[----:B------:R-:W-:-:S12]  /*1a5d0*/  IMAD.MOV R2, RZ, RZ, -R7 ;  /* 0x000000ffff027224 */ /* 0x000fd800078e0a07 */
[----:B------:R-:W1:Y:S02]  /*1a5e0*/  @P0 LDC.64 R4, c[0x0][0x9e8] ;  /* 0x00027a00ff040b82 */ /* 0x000e640000000a00 */
[----:B-1----:R-:W-:-:S05]  /*1a5f0*/  @P0 IMAD.HI.U32 R4, R2, R4, RZ ;  /* 0x0000000402040227 */ /* 0x002fca00078e00ff */
[----:B------:R-:W-:-:S04]  /*1a600*/  @P0 SHF.R.U32.HI R2, RZ, R5, R4 ;  /* 0x00000005ff020219 */ /* 0x000fc80000011604 */
[----:B------:R-:W-:Y:S01]  /*1a610*/  LOP3.LUT R2, RZ, R2, RZ, 0x33, !PT ;  /* 0x00000002ff027212 */ /* 0x000fe200078e33ff */
[----:B------:R-:W-:Y:S06]  /*1a620*/  BRA `(.L_x_2883) ;  /* 0x0000000000107947 */ /* 0x000fec0003800000 */
.L_x_2882:
[----:B------:R-:W-:-:S13]  /*1a630*/  ISETP.NE.AND P0, PT, R3, 0x1, PT ;  /* 0x000000010300780c */ /* 0x000fda0003f05270 */
[----:B------:R-:W1:Y:S02]  /*1a640*/  @P0 LDC.64 R4, c[0x0][0x9e8] ;  /* 0x00027a00ff040b82 */ /* 0x000e640000000a00 */
[----:B-1----:R-:W-:-:S05]  /*1a650*/  @P0 IMAD.HI.U32 R4, R2, R4, RZ ;  /* 0x0000000402040227 */ /* 0x002fca00078e00ff */
[----:B------:R-:W-:-:S07]  /*1a660*/  @P0 SHF.R.U32.HI R2, RZ, R5, R4 ;  /* 0x00000005ff020219 */ /* 0x000fce0000011604 */
.L_x_2883:
[----:B------:R-:W-:Y:S05]  /*1a670*/  BSYNC B0 ;  /* 0x0000000000007941 */ /* 0x000fea0003800000 */
.L_x_2881:
[----:B------:R-:W-:-:S05]  /*1a680*/  IMAD R2, R2, R3, R3 ;  /* 0x0000000302027224 */ /* 0x000fca00078e0203 */
[----:B------:R-:W-:-:S07]  /*1a690*/  VIMNMX R8, R8, R2, PT ;  /* 0x0000000208087248 */ /* 0x000fce0003fe0100 */
.L_x_2880:
[----:B------:R-:W1:Y:S01]  /*1a6a0*/  @P1 LDC R4, c[0x0][0x44c] ;  /* 0x00011300ff041b82 */ /* 0x000e620000000800 */
[----:B------:R-:W-:Y:S01]  /*1a6b0*/  IMAD.MOV.U32 R2, RZ, RZ, R12 ;  /* 0x000000ffff027224 */ /* 0x000fe200078e000c */
[----:B------:R-:W-:Y:S01]  /*1a6c0*/  ULDC UR4, c[0x0][0x9dc] ;  /* 0x0002770000047ab9 */ /* 0x000fe20000000800 */
[----:B------:R-:W-:-:S05]  /*1a6d0*/  IMAD.IADD R20, R6, 0x1, -R11 ;  /* 0x0000000106147824 */ /* 0x000fca00078e0a0b */
[----:B------:R-:W2:Y:S01]  /*1a6e0*/  @P1 LDC R5, c[0x0][0x450] ;  /* 0x00011400ff051b82 */ /* 0x000ea20000000800 */
[----:B-1----:R-:W-:-:S05]  /*1a6f0*/  @P1 IMAD.HI.U32 R4, R12, R4, RZ ;  /* 0x000000040c041227 */ /* 0x002fca00078e00ff */
[----:B--2---:R-:W-:-:S05]  /*1a700*/  @P1 SHF.R.U32.HI R2, RZ, R5, R4 ;  /* 0x00000005ff021219 */ /* 0x004fca0000011604 */
[----:B------:R-:W-:-:S04]  /*1a710*/  IMAD.IADD R2, R20, 0x1, R2 ;  /* 0x0000000114027824 */ /* 0x000fc800078e0202 */
[----:B------:R-:W-:Y:S01]  /*1a720*/  VIADD R6, R2, -UR4 ;  /* 0x8000000402067c36 */ /* 0x000fe20008000000 */
[----:B------:R-:W-:Y:S06]  /*1a730*/  @!P3 BRA `(.L_x_2884) ;  /* 0x000000000044b947 */ /* 0x000fec0003800000 */
[----:B------:R-:W-:Y:S01]  /*1a740*/  ISETP.GT.AND P0, PT, R2, -0x1, PT ;  /* 0xffffffff0200780c */ /* 0x000fe20003f04270 */
[----:B------:R-:W-:-:S12]  /*1a750*/  BSSY B0, `(.L_x_2885) ;  /* 0x000000d000007945 */ /* 0x000fd80003800000 */
        /* <DEDUP_REMOVED lines=8> */
.L_x_2886:
[----:B------:R-:W-:-:S13]  /*1a7e0*/  ISETP.NE.AND P0, PT, R3, 0x1, PT ;  /* 0x000000010300780c */ /* 0x000fda0003f05270 */
[----:B------:R-:W1:Y:S02]  /*1a7f0*/  @P0 LDC.64 R4, c[0x0][0x9e8] ;  /* 0x00027a00ff040b82 */ /* 0x000e640000000a00 */
[----:B-1----:R-:W-:-:S05]  /*1a800*/  @P0 IMAD.HI.U32 R4, R2, R4, RZ ;  /* 0x0000000402040227 */ /* 0x002fca00078e00ff */
[----:B------:R-:W-:-:S07]  /*1a810*/  @P0 SHF.R.U32.HI R2, RZ, R5, R4 ;  /* 0x00000005ff020219 */ /* 0x000fce0000011604 */
.L_x_2887:
[----:B------:R-:W-:Y:S05]  /*1a820*/  BSYNC B0 ;  /* 0x0000000000007941 */ /* 0x000fea0003800000 */
.L_x_2885:
[----:B------:R-:W-:-:S05]  /*1a830*/  IMAD R2, R2, R3, RZ ;  /* 0x0000000302027224 */ /* 0x000fca00078e02ff */
[----:B------:R-:W-:-:S07]  /*1a840*/  VIMNMX R6, R6, R2, !PT ;  /* 0x0000000206067248 */ /* 0x000fce0007fe0100 */
.L_x_2884:
[----:B------:R-:W-:Y:S01]  /*1a850*/  VIADD R8, R8, 0x5f ;  /* 0x0000005f08087836 */ /* 0x000fe20000000000 */
[----:B------:R-:W-:Y:S01]  /*1a860*/  BSSY B0, `(.L_x_2888) ;  /* 0x000014f000007945 */ /* 0x000fe20003800000 */
        /* <DEDUP_REMOVED lines=26> */
[----:B------:R-:W1:Y:S02]  /*1aa10*/  S2R R5, SR_TID.X ;  /* 0x0000000000057919 */ /* 0x000e640000002100 */
[----:B-1----:R-:W-:-:S04]  /*1aa20*/  SHF.R.U32.HI R5, RZ, 0x5, R5 ;  /* 0x00000005ff057819 */ /* 0x002fc80000011605 */
[----:B------:R-:W-:-:S05]  /*1aa30*/  LOP3.LUT R5, R5, 0x3, RZ, 0xc0, !PT ;  /* 0x0000000305057812 */ /* 0x000fca00078ec0ff */
[----:B------:R1:W2:Y:S02]  /*1aa40*/  SHFL.IDX PT, R14, R5, RZ, 0x1f ;  /* 0x00001fff050e7589 */ /* 0x0002a400000e0000 */
.L_x_3091:
[----:B--2---:R-:W-:Y:S02]  /*1aa50*/  ISETP.NE.AND P0, PT, R14, RZ, PT ;  /* 0x000000ff0e00720c */ /* 0x004fe40003f05270 */
[----:B------:R-:W-:-:S11]  /*1aa60*/  PLOP3.LUT P6, PT, PT, PT, PT, 0x8, 0x0 ;  /* 0x000000000000781c */ /* 0x000fd60003fce170 */
[----:B------:R-:W-:Y:S05]  /*1aa70*/  @P0 BRA `(.L_x_2891) ;  /* 0x00000000000c0947 */ /* 0x000fea0003800000 */
[----:B------:R-:W-:-:S03]  /*1aa80*/  UMOV UR4, 0xffffffff ;  /* 0xffffffff00047882 */ /* 0x000fc60000000000 */
[----:B------:R-:W-:Y:S05]  /*1aa90*/  BRA.DIV UR4, `(.L_x_2892) ;  /* 0x0000007a04807947 */ /* 0x000fea000b800000 */
[----:B------:R-:W-:-:S13]  /*1aaa0*/  ELECT P6, URZ, PT ;  /* 0x00000000003f782f */ /* 0x000fda00038c0000 */
.L_x_2891:
[----:B-1----:R-:W2:Y:S04]  /*1aab0*/  LDL R5, [R1+0x48] ;  /* 0x0000480001057983 */ /* 0x002ea80000100800 */
[----:B------:R-:W3:Y:S01]  /*1aac0*/  LDL R7, [R1+0x4] ;  /* 0x0000040001077983 */ /* 0x000ee20000100800 */
[----:B------:R-:W-:Y:S01]  /*1aad0*/  BSSY B1, `(.L_x_2893) ;  /* 0x0000008000017945 */ /* 0x000fe20003800000 */
[----:B--2---:R-:W-:-:S05]  /*1aae0*/  VIADD R5, R5, 0x1 ;  /* 0x0000000105057836 */ /* 0x004fca0000000000 */
[----:B------:R-:W-:-:S04]  /*1aaf0*/  LEA.HI R6, R5, R5, RZ, 0x1 ;  /* 0x0000000505067211 */ /* 0x000fc800078f08ff */
[----:B------:R-:W-:-:S05]  /*1ab00*/  LOP3.LUT R6, R6, 0xfffffffe, RZ, 0xc0, !PT ;  /* 0xfffffffe06067812 */ /* 0x000fca00078ec0ff */
[----:B------:R-:W-:-:S05]  /*1ab10*/  IMAD.IADD R5, R5, 0x1, -R6 ;  /* 0x0000000105057824 */ /* 0x000fca00078e0a06 */
[----:B------:R-:W-:-:S04]  /*1ab20*/  SHF.L.U32 R5, R5, 0x1f, RZ ;  /* 0x0000001f05057819 */ /* 0x000fc800000006ff */
[----:B---3--:R-:W1:Y:S02]  /*1ab30*/  SYNCS.PHASECHK.TRANS64.TRYWAIT P0, [R7+URZ+0x22820], R5 ;  /* 0x02282005070075a7 */ /* 0x008e64000800017f */
[----:B-1----:R-:W-:Y:S05]  /*1ab40*/  @!P0 BRA `(.L_x_2894) ;  /* 0x0000007800748947 */ /* 0x002fea0003800000 */
.L_x_3094:
[----:B------:R-:W-:Y:S05]  /*1ab50*/  BSYNC B1 ;  /* 0x0000000000017941 */ /* 0x000fea0003800000 */
.L_x_2893:
[----:B------:R-:W-:Y:S04]  /*1ab60*/  BSSY B1, `(.L_x_2895) ;  /* 0x0000082000017945 */ /* 0x000fe80003800000 */
[----:B------:R-:W-:Y:S05]  /*1ab70*/  @!P6 BRA `(.L_x_2896) ;  /* 0x000000080000e947 */ /* 0x000fea0003800000 */
[----:B------:R-:W2:Y:S04]  /*1ab80*/  LDL R9, [R1+0x4] ;  /* 0x0000040001097983 */ /* 0x000ea80000100800 */
[----:B-1----:R-:W2:Y:S04]  /*1ab90*/  LDL R6, [R1+0xc] ;  /* 0x00000c0001067983 */ /* 0x002ea80000100800 */
[----:B------:R-:W3:Y:S01]  /*1aba0*/  LDL R8, [R1+0x18] ;  /* 0x0000180001087983 */ /* 0x000ee20000100800 */
[----:B------:R-:W-:Y:S01]  /*1abb0*/  BSSY B2, `(.L_x_2897) ;  /* 0x0000008000027945 */ /* 0x000fe20003800000 */
[----:B------:R-:W1:Y:S02]  /*1abc0*/  S2R R7, SR_TID.X ;  /* 0x0000000000077919 */ /* 0x000e640000002100 */
[----:B-1----:R-:W-:-:S04]  /*1abd0*/  LOP3.LUT R7, R7, 0x7f, RZ, 0xc0, !PT ;  /* 0x0000007f07077812 */ /* 0x002fc800078ec0ff */
[----:B------:R-:W-:Y:S01]  /*1abe0*/  ISETP.NE.AND P1, PT, R7, RZ, PT ;  /* 0x000000ff0700720c */ /* 0x000fe20003f25270 */
[----:B--2---:R-:W-:Y:S01]  /*1abf0*/  IMAD R6, R6, 0x8, R9 ;  /* 0x0000000806067824 */ /* 0x004fe200078e0209 */
[----:B---3--:R-:W-:-:S04]  /*1ac00*/  SHF.L.U32 R9, R8, 0x1f, RZ ;  /* 0x0000001f08097819 */ /* 0x008fc800000006ff */
[----:B------:R-:W1:Y:S02]  /*1ac10*/  SYNCS.PHASECHK.TRANS64.TRYWAIT P0, [R6+URZ+0x228a0], R9 ;  /* 0x0228a009060075a7 */ /* 0x000e64000800017f */
[----:B-1----:R-:W-:Y:S05]  /*1ac20*/  @!P0 BRA `(.L_x_2898) ;  /* 0x0000007800548947 */ /* 0x002fea0003800000 */
.L_x_3095:
[----:B------:R-:W-:Y:S05]  /*1ac30*/  BSYNC B2 ;  /* 0x0000000000027941 */ /* 0x000fea0003800000 */
.L_x_2897:
        /* <DEDUP_REMOVED lines=9> */
.L_x_2900:
[----:B------:R-:W-:Y:S05]  /*1acd0*/  BSYNC B2 ;  /* 0x0000000000027941 */ /* 0x000fea0003800000 */
.L_x_2899:
        /* <DEDUP_REMOVED lines=14> */
.L_x_2901:
        /* <DEDUP_REMOVED lines=10> */
[----:B------:R-:W2:Y:S01]  /*1ae60*/  SYNCS.PHASECHK.TRANS64.TRYWAIT P0, [R6+URZ+0x228c0], R9 ;  /* 0x0228c009060075a7 */ /* 0x000ea2000800017f */
[----:B------:R-:W-:Y:S04]  /*1ae70*/  BSSY B2, `(.L_x_2902) ;  /* 0x0000002000027945 */ /* 0x000fe80003800000 */
[----:B--2---:R-:W-:Y:S05]  /*1ae80*/  @!P0 BRA `(.L_x_2903) ;  /* 0x0000007400d08947 */ /* 0x004fea0003800000 */
.L_x_3096:
[----:B------:R-:W-:Y:S05]  /*1ae90*/  BSYNC B2 ;  /* 0x0000000000027941 */ /* 0x000fea0003800000 */
.L_x_2902:
[----:B------:R-:W-:Y:S01]  /*1aea0*/  BSSY B2, `(.L_x_2904) ;  /* 0x000000b000027945 */ /* 0x000fe20003800000 */
[----:B------:R-:W-:Y:S02]  /*1aeb0*/  IMAD.MOV.U32 R10, RZ, RZ, 0x0 ;  /* 0x00000000ff0a7424 */ /* 0x000fe400078e00ff */
[----:B0-----:R-:W-:Y:S01]  /*1aec0*/  IMAD.MOV.U32 R11, RZ, RZ, 0x12f00000 ;  /* 0x12f00000ff0b7424 */ /* 0x001fe200078e00ff */
[----:B------:R-:W-:Y:S06]  /*1aed0*/  @P1 BRA `(.L_x_2905) ;  /* 0x00000000001c1947 */ /* 0x000fec0003800000 */
[----:B------:R-:W0:Y:S01]  /*1aee0*/  S2R R8, SR_TID.X ;  /* 0x0000000000087919 */ /* 0x000e220000002100 */
[----:B------:R-:W-:-:S04]  /*1aef0*/  IMAD.MOV.U32 R7, RZ, RZ, 0xc000 ;  /* 0x0000c000ff077424 */ /* 0x000fc800078e00ff */
[----:B------:R3:W-:Y:S01]  /*1af00*/  SYNCS.ARRIVE.TRANS64 RZ, [R6+URZ+0x228b0], R7 ;  /* 0x0228b00706ff79a7 */ /* 0x0007e2000800003f */
[----:B0-----:R-:W-:-:S04]  /*1af10*/  LOP3.LUT R8, R8, 0x1f, RZ, 0xc0, !PT ;  /* 0x0000001f08087812 */ /* 0x001fc800078ec0ff */
[----:B------:R-:W-:-:S13]  /*1af20*/  ISETP.NE.AND P0, PT, R8, RZ, PT ;  /* 0x000000ff0800720c */ /* 0x000fda0003f05270 */
[----:B---3--:R-:W-:Y:S05]  /*1af30*/  @!P0 BRA `(.L_x_2905) ;  /* 0x0000000000048947 */ /* 0x008fea0003800000 */
[----:B------:R-:W-:Y:S01]  /*1af40*/  BPT.TRAP 0x1 ;  /* 0x000000040000795c */ /* 0x000fe20000300000 */
.L_x_2905:
[----:B------:R-:W-:Y:S05]  /*1af50*/  BSYNC B2 ;  /* 0x0000000000027941 */ /* 0x000fea0003800000 */
.L_x_2904:
[----:B------:R-:W3:Y:S04]  /*1af60*/  LDL R8, [R1+0x4] ;  /* 0x0000040001087983 */ /* 0x000ee80000100800 */
[----:B------:R-:W3:Y:S01]  /*1af70*/  LDL R7, [R1+0xc] ;  /* 0x00000c0001077983 */ /* 0x000ee20000100800 */
[----:B------:R-:W-:Y:S01]  /*1af80*/  R2UR UR10, R12 ;  /* 0x000000000c0a72ca */ /* 0x000fe200000e0000 */
[----:B------:R-:W-:Y:S01]  /*1af90*/  UIADD3 UR4, UP0, UR40, 0x670, URZ ;  /* 0x0000067028047890 */ /* 0x000fe2000ff1e03f */
[----:B------:R-:W-:Y:S01]  /*1afa0*/  R2UR UR6, R10 ;  /* 0x000000000a0672ca */ /* 0x000fe200000e0000 */
[----:B-12---:R-:W-:Y:S01]  /*1afb0*/  VIADD R6, R6, 0x228b0 ;  /* 0x000228b006067836 */ /* 0x006fe20000000000 */
[----:B------:R-:W-:Y:S01]  /*1afc0*/  R2UR UR7, R11 ;  /* 0x000000000b0772ca */ /* 0x000fe200000e0000 */
[----:B------:R-:W-:Y:S01]  /*1afd0*/  UIADD3.X UR5, URZ, UR41, URZ, UP0, !UPT ;  /* 0x000000293f057290 */ /* 0x000fe200087fe43f */
[----:B------:R-:W-:Y:S01]  /*1afe0*/  PLOP3.LUT P0, PT, PT, PT, PT, 0x80, 0x0 ;  /* 0x000000000000781c */ /* 0x000fe20003f0f070 */
[----:B---3--:R-:W-:-:S04]  /*1aff0*/  IMAD R7, R7, 0xc000, R8 ;  /* 0x0000c00007077824 */ /* 0x008fc800078e0208 */
[----:B------:R-:W-:-:S08]  /*1b000*/  VIADD R8, R7, 0x400 ;  /* 0x0000040007087836 */ /* 0x000fd00000000000 */
.L_x_2906:
        /* <DEDUP_REMOVED lines=15> */
.L_x_2907:
        /* <DEDUP_REMOVED lines=15> */
.L_x_2908:
        /* <DEDUP_REMOVED lines=15> */
.L_x_2909:
        /* <DEDUP_REMOVED lines=10> */
.L_x_2896:
[----:B------:R-:W-:Y:S05]  /*1b380*/  BSYNC B1 ;  /* 0x0000000000017941 */ /* 0x000fea0003800000 */
.L_x_2895:
[----:B------:R-:W1:Y:S04]  /*1b390*/  LDL.LU R9, [R1+0xc] ;  /* 0x00000c0001097983 */ /* 0x000e680000300800 */
[----:B------:R-:W2:Y:S01]  /*1b3a0*/  LDL.LU R8, [R1+0x18] ;  /* 0x0000180001087983 */ /* 0x000ea20000300800 */
[----:B------:R-:W-:Y:S01]  /*1b3b0*/  VIADD R4, R4, 0xfffffffe ;  /* 0xfffffffe04047836 */ /* 0x000fe20000000000 */
[----:B------:R-:W-:-:S04]  /*1b3c0*/  PLOP3.LUT P0, PT, PT, PT, PT, 0x8, 0x0 ;  /* 0x000000000000781c */ /* 0x000fc80003f0e170 */
[----:B------:R-:W-:Y:S01]  /*1b3d0*/  ISETP.GE.AND P2, PT, R4, R3, PT ;  /* 0x000000030400720c */ /* 0x000fe20003f46270 */
[----:B-1----:R-:W-:-:S05]  /*1b3e0*/  VIADD R5, R9, 0x1 ;  /* 0x0000000109057836 */ /* 0x002fca0000000000 */
[----:B------:R-:W-:-:S04]  /*1b3f0*/  ISETP.NE.AND P1, PT, R5, 0x2, PT ;  /* 0x000000020500780c */ /* 0x000fc80003f25270 */
[----:B------:R-:W-:Y:S02]  /*1b400*/  SEL R6, RZ, 0x1, P1 ;  /* 0x00000001ff067807 */ /* 0x000fe40000800000 */
[----:B------:R-:W-:Y:S02]  /*1b410*/  SEL R5, R5, RZ, P1 ;  /* 0x000000ff05057207 */ /* 0x000fe40000800000 */
[----:B--2---:R-:W-:-:S03]  /*1b420*/  LOP3.LUT R8, R8, R6, RZ, 0x3c, !PT ;  /* 0x0000000608087212 */ /* 0x004fc600078e3cff */
[----:B------:R1:W-:Y:S04]  /*1b430*/  STL [R1+0xc], R5 ;  /* 0x00000c0501007387 */ /* 0x0003e80000100800 */
[----:B------:R1:W-:Y:S01]  /*1b440*/  STL [R1+0x18], R8 ;  /* 0x0000180801007387 */ /* 0x0003e20000100800 */
[----:B------:R-:W-:Y:S05]  /*1b450*/  @!P2 BRA `(.L_x_2889) ;  /* 0x00000008003ca947 */ /* 0x000fea0003800000 */
.L_x_2925:
[----:B------:R-:W-:Y:S05]  /*1b460*/  YIELD ;  /* 0x0000000000007946 */ /* 0x000fea0003800000 */
[----:B------:R-:W-:Y:S04]  /*1b470*/  BSSY B1, `(.L_x_2910) ;  /* 0x0000081000017945 */ /* 0x000fe80003800000 */
[----:B--2---:R-:W-:Y:S05]  /*1b480*/  @!P6 BRA `(.L_x_2911) ;  /* 0x0000000400fce947 */ /* 0x004fea0003800000 */
[----:B-1----:R-:W2:Y:S04]  /*1b490*/  LDL R8, [R1+0x4] ;  /* 0x0000040001087983 */ /* 0x002ea80000100800 */
[----:B------:R-:W2:Y:S04]  /*1b4a0*/  LDL R5, [R1+0xc] ;  /* 0x00000c0001057983 */ /* 0x000ea80000100800 */
        /* <DEDUP_REMOVED lines=9> */
.L_x_3097:
[----:B------:R-:W-:Y:S05]  /*1b540*/  BSYNC B2 ;  /* 0x0000000000027941 */ /* 0x000fea0003800000 */
.L_x_2912:
        /* <DEDUP_REMOVED lines=9> */
.L_x_2915:
[----:B------:R-:W-:Y:S05]  /*1b5e0*/  BSYNC B2 ;  /* 0x0000000000027941 */ /* 0x000fea0003800000 */
.L_x_2914:
        /* <DEDUP_REMOVED lines=13> */
.L_x_2916:
        /* <DEDUP_REMOVED lines=13> */
.L_x_3098:
[----:B------:R-:W-:Y:S05]  /*1b790*/  BSYNC B2 ;  /* 0x0000000000027941 */ /* 0x000fea0003800000 */
.L_x_2917:
[----:B------:R-:W-:Y:S01]  /*1b7a0*/  BSSY B2, `(.L_x_2919) ;  /* 0x000000b000027945 */ /* 0x000fe20003800000 */
[----:B------:R-:W-:Y:S02]  /*1b7b0*/  IMAD.MOV.U32 R10, RZ, RZ, 0x0 ;  /* 0x00000000ff0a7424 */ /* 0x000fe400078e00ff */
[----:B0-----:R-:W-:Y:S01]  /*1b7c0*/  IMAD.MOV.U32 R11, RZ, RZ, 0x12f00000 ;  /* 0x12f00000ff0b7424 */ /* 0x001fe200078e00ff */
[----:B------:R-:W-:Y:S06]  /*1b7d0*/  @P2 BRA `(.L_x_2920) ;  /* 0x00000000001c2947 */ /* 0x000fec0003800000 */
[----:B------:R-:W0:Y:S01]  /*1b7e0*/  S2R R7, SR_TID.X ;  /* 0x0000000000077919 */ /* 0x000e220000002100 */
[----:B-12---:R-:W-:-:S04]  /*1b7f0*/  IMAD.MOV.U32 R6, RZ, RZ, 0xc000 ;  /* 0x0000c000ff067424 */ /* 0x006fc800078e00ff */
[----:B------:R3:W-:Y:S01]  /*1b800*/  SYNCS.ARRIVE.TRANS64 RZ, [R5+URZ+0x228b0], R6 ;  /* 0x0228b00605ff79a7 */ /* 0x0007e2000800003f */
[----:B0-----:R-:W-:-:S04]  /*1b810*/  LOP3.LUT R7, R7, 0x1f, RZ, 0xc0, !PT ;  /* 0x0000001f07077812 */ /* 0x001fc800078ec0ff */
[----:B------:R-:W-:-:S13]  /*1b820*/  ISETP.NE.AND P1, PT, R7, RZ, PT ;  /* 0x000000ff0700720c */ /* 0x000fda0003f25270 */
[----:B---3--:R-:W-:Y:S05]  /*1b830*/  @!P1 BRA `(.L_x_2920) ;  /* 0x0000000000049947 */ /* 0x008fea0003800000 */
[----:B------:R-:W-:Y:S01]  /*1b840*/  BPT.TRAP 0x1 ;  /* 0x000000040000795c */ /* 0x000fe20000300000 */
.L_x_2920:
[----:B------:R-:W-:Y:S05]  /*1b850*/  BSYNC B2 ;  /* 0x0000000000027941 */ /* 0x000fea0003800000 */
.L_x_2919:
[----:B------:R-:W3:Y:S04]  /*1b860*/  LDL R7, [R1+0x4] ;  /* 0x0000040001077983 */ /* 0x000ee80000100800 */
[----:B-12---:R-:W3:Y:S01]  /*1b870*/  LDL R6, [R1+0xc] ;  /* 0x00000c0001067983 */ /* 0x006ee20000100800 */
[----:B------:R-:W-:Y:S01]  /*1b880*/  R2UR UR10, R12 ;  /* 0x000000000c0a72ca */ /* 0x000fe200000e0000 */
[----:B------:R-:W-:Y:S01]  /*1b890*/  UIADD3 UR4, UP0, UR40, 0x670, URZ ;  /* 0x0000067028047890 */ /* 0x000fe2000ff1e03f */
[----:B------:R-:W-:Y:S01]  /*1b8a0*/  R2UR UR6, R10 ;  /* 0x000000000a0672ca */ /* 0x000fe200000e0000 */
[----:B------:R-:W-:Y:S01]  /*1b8b0*/  VIADD R5, R5, 0x228b0 ;  /* 0x000228b005057836 */ /* 0x000fe20000000000 */
[----:B------:R-:W-:Y:S01]  /*1b8c0*/  R2UR UR7, R11 ;  /* 0x000000000b0772ca */ /* 0x000fe200000e0000 */
[----:B------:R-:W-:Y:S01]  /*1b8d0*/  UIADD3.X UR5, URZ, UR41, URZ, UP0, !UPT ;  /* 0x000000293f057290 */ /* 0x000fe200087fe43f */
[----:B------:R-:W-:Y:S01]  /*1b8e0*/  PLOP3.LUT P1, PT, PT, PT, PT, 0x80, 0x0 ;  /* 0x000000000000781c */ /* 0x000fe20003f2f070 */
[----:B---3--:R-:W-:-:S04]  /*1b8f0*/  IMAD R6, R6, 0xc000, R7 ;  /* 0x0000c00006067824 */ /* 0x008fc800078e0207 */
[----:B------:R-:W-:-:S08]  /*1b900*/  VIADD R7, R6, 0x400 ;  /* 0x0000040006077836 */ /* 0x000fd00000000000 */
.L_x_2921:
        /* <DEDUP_REMOVED lines=15> */
.L_x_2922:
        /* <DEDUP_REMOVED lines=15> */
.L_x_2923:
        /* <DEDUP_REMOVED lines=15> */
.L_x_2924:
        /* <DEDUP_REMOVED lines=10> */
.L_x_2911:
[----:B------:R-:W-:Y:S05]  /*1bc80*/  BSYNC B1 ;  /* 0x0000000000017941 */ /* 0x000fea0003800000 */
.L_x_2910:
[----:B------:R-:W1:Y:S04]  /*1bc90*/  LDL.LU R9, [R1+0xc] ;  /* 0x00000c0001097983 */ /* 0x000e680000300800 */
[----:B------:R-:W2:Y:S01]  /*1bca0*/  LDL.LU R7, [R1+0x18] ;  /* 0x0000180001077983 */ /* 0x000ea20000300800 */
[C---:B------:R-:W-:Y:S01]  /*1bcb0*/  ISETP.GT.AND P2, PT, R4.reuse, R3, PT ;  /* 0x000000030400720c */ /* 0x040fe20003f44270 */
[----:B------:R-:W-:Y:S02]  /*1bcc0*/  VIADD R4, R4, 0xffffffff ;  /* 0xffffffff04047836 */ /* 0x000fe40000000000 */
[----:B-1----:R-:W-:-:S05]  /*1bcd0*/  VIADD R5, R9, 0x1 ;  /* 0x0000000109057836 */ /* 0x002fca0000000000 */
[----:B------:R-:W-:-:S04]  /*1bce0*/  ISETP.NE.AND P1, PT, R5, 0x2, PT ;  /* 0x000000020500780c */ /* 0x000fc80003f25270 */
[----:B------:R-:W-:Y:S02]  /*1bcf0*/  SEL R6, RZ, 0x1, P1 ;  /* 0x00000001ff067807 */ /* 0x000fe40000800000 */
[----:B------:R-:W-:Y:S02]  /*1bd00*/  SEL R5, R5, RZ, P1 ;  /* 0x000000ff05057207 */ /* 0x000fe40000800000 */
[----:B--2---:R-:W-:-:S05]  /*1bd10*/  LOP3.LUT R7, R7, R6, RZ, 0x3c, !PT ;  /* 0x0000000607077212 */ /* 0x004fca00078e3cff */
[----:B------:R2:W-:Y:S04]  /*1bd20*/  STL [R1+0x18], R7 ;  /* 0x0000180701007387 */ /* 0x0005e80000100800 */
[----:B------:R2:W-:Y:S01]  /*1bd30*/  STL [R1+0xc], R5 ;  /* 0x00000c0501007387 */ /* 0x0005e20000100800 */
[----:B------:R-:W-:Y:S05]  /*1bd40*/  @P2 BRA `(.L_x_2925) ;  /* 0xfffffff400c42947 */ /* 0x000fea000383ffff */
.L_x_2889:
[----:B------:R-:W-:Y:S05]  /*1bd50*/  BSYNC B0 ;  /* 0x0000000000007941 */ /* 0x000fea0003800000 */
.L_x_2888:
[----:B--2---:R-:W2:Y:S01]  /*1bd60*/  LDL R7, [R1+0x28] ;  /* 0x0000280001077983 */ /* 0x004ea20000100800 */
[----:B------:R-:W3:Y:S01]  /*1bd70*/  LDC R0, c[0x0][0x448] ;  /* 0x00011200ff007b82 */ /* 0x000ee20000000800 */
[----:B------:R-:W-:Y:S07]  /*1bd80*/  @!P0 WARPSYNC.ALL ;  /* 0x0000000000008948 */ /* 0x000fee0003800000 */
[----:B------:R-:W-:Y:S01]  /*1bd90*/  @!P0 BAR.SYNC.DEFER_BLOCKING 0xc, 0x180 ;  /* 0x0306000000008b1d */ /* 0x000fe20000010000 */
[----:B---3--:R-:W-:-:S13]  /*1bda0*/  ISETP.NE.AND P1, PT, R0, 0x1, PT ;  /* 0x000000010000780c */ /* 0x008fda0003f25270 */
[----:B------:R-:W3:Y:S08]  /*1bdb0*/  @P1 LDC R2, c[0x0][0x44c] ;  /* 0x00011300ff021b82 */ /* 0x000ef00000000800 */
[----:B------:R-:W4:Y:S01]  /*1bdc0*/  @P1 LDC R3, c[0x0][0x450] ;  /* 0x00011400ff031b82 */ /* 0x000f220000000800 */
[----:B--2---:R-:W-:-:S04]  /*1bdd0*/  VIADD R0, R7, 0x7f ;  /* 0x0000007f07007836 */ /* 0x004fc80000000000 */
[----:B---3--:R-:W-:-:S05]  /*1bde0*/  @P1 IMAD.HI.U32 R2, R0, R2, RZ ;  /* 0x0000000200021227 */ /* 0x008fca00078e00ff */
[----:B----4-:R-:W-:Y:S02]  /*1bdf0*/  @P1 SHF.R.U32.HI R0, RZ, R3, R2 ;  /* 0x00000003ff001219 */ /* 0x010fe40000011602 */
[----:B------:R-:W2:Y:S03]  /*1be00*/  LDC.64 R2, c[0x0][0x9e0] ;  /* 0x00027800ff027b82 */ /* 0x000ea60000000a00 */
[----:B------:R-:W-:Y:S01]  /*1be10*/  IMAD.IADD R0, R17, 0x1, R0 ;  /* 0x0000000111007824 */ /* 0x000fe200078e0200 */
[----:B--2---:R-:W-:-:S03]  /*1be20*/  ISETP.GE.AND P2, PT, R3, 0x1, PT ;  /* 0x000000010300780c */ /* 0x004fc60003f46270 */
[----:B------:R-:W-:-:S10]  /*1be30*/  IMAD.IADD R2, R0, 0x1, R2 ;  /* 0x0000000100027824 */ /* 0x000fd400078e0202 */
[----:B------:R-:W-:Y:S05]  /*1be40*/  @!P2 BRA `(.L_x_2926) ;  /* 0x000000000048a947 */ /* 0x000fea0003800000 */
[C---:B------:R-:W-:Y:S01]  /*1be50*/  ISETP.GT.AND P0, PT, R0.reuse, RZ, PT ;  /* 0x000000ff0000720c */ /* 0x040fe20003f04270 */
[----:B------:R-:W-:Y:S01]  /*1be60*/  BSSY B0, `(.L_x_2927) ;  /* 0x000000e000007945 */ /* 0x000fe20003800000 */
[----:B------:R-:W-:-:S11]  /*1be70*/  VIADD R6, R0, 0xffffffff ;  /* 0xffffffff00067836 */ /* 0x000fd60000000000 */
[----:B------:R-:W-:Y:S05]  /*1be80*/  @P0 BRA `(.L_x_2928) ;  /* 0x00000000001c0947 */ /* 0x000fea0003800000 */
[----:B------:R-:W-:Y:S01]  /*1be90*/  ISETP.NE.AND P0, PT, R3, 0x1, PT ;  /* 0x000000010300780c */ /* 0x000fe20003f05270 */
[----:B------:R-:W-:-:S12]  /*1bea0*/  IMAD.MOV R0, RZ, RZ, -R0 ;  /* 0x000000ffff007224 */ /* 0x000fd800078e0a00 */
[----:B-1----:R-:W1:Y:S02]  /*1beb0*/  @P0 LDC.64 R4, c[0x0][0x9e8] ;  /* 0x00027a00ff040b82 */ /* 0x002e640000000a00 */
[----:B-1----:R-:W-:-:S05]  /*1bec0*/  @P0 IMAD.HI.U32 R4, R0, R4, RZ ;  /* 0x0000000400040227 */ /* 0x002fca00078e00ff */
[----:B------:R-:W-:-:S04]  /*1bed0*/  @P0 SHF.R.U32.HI R0, RZ, R5, R4 ;  /* 0x00000005ff000219 */ /* 0x000fc80000011604 */
[----:B------:R-:W-:Y:S01]  /*1bee0*/  LOP3.LUT R6, RZ, R0, RZ, 0x33, !PT ;  /* 0x00000000ff067212 */ /* 0x000fe200078e33ff */
[----:B------:R-:W-:Y:S06]  /*1bef0*/  BRA `(.L_x_2929) ;  /* 0x0000000000107947 */ /* 0x000fec0003800000 */
.L_x_2928:
[----:B------:R-:W-:-:S13]  /*1bf00*/  ISETP.NE.AND P0, PT, R3, 0x1, PT ;  /* 0x000000010300780c */ /* 0x000fda0003f05270 */
[----:B-1----:R-:W1:Y:S02]  /*1bf10*/  @P0 LDC.64 R4, c[0x0][0x9e8] ;  /* 0x00027a00ff040b82 */ /* 0x002e640000000a00 */
[----:B-1----:R-:W-:-:S05]  /*1bf20*/  @P0 IMAD.HI.U32 R4, R6, R4, RZ ;  /* 0x0000000406040227 */ /* 0x002fca00078e00ff */
[----:B------:R-:W-:-:S07]  /*1bf30*/  @P0 SHF.R.U32.HI R6, RZ, R5, R4 ;  /* 0x00000005ff060219 */ /* 0x000fce0000011604 */
.L_x_2929:
[----:B------:R-:W-:Y:S05]  /*1bf40*/  BSYNC B0 ;  /* 0x0000000000007941 */ /* 0x000fea0003800000 */
.L_x_2927:
[----:B------:R-:W-:-:S05]  /*1bf50*/  IMAD R6, R6, R3, R3 ;  /* 0x0000000306067224 */ /* 0x000fca00078e0203 */
[----:B------:R-:W-:-:S07]  /*1bf60*/  VIMNMX R2, R2, R6, PT ;  /* 0x0000000602027248 */ /* 0x000fce0003fe0100 */
.L_x_2926:
[----:B------:R-:W-:Y:S01]  /*1bf70*/  VIADD R0, R2, 0x5f ;  /* 0x0000005f02007836 */ /* 0x000fe20000000000 */
[----:B------:R-:W2:Y:S01]  /*1bf80*/  @P1 LDC R4, c[0x0][0x450] ;  /* 0x00011400ff041b82 */ /* 0x000ea20000000800 */
[----:B------:R-:W-:Y:S02]  /*1bf90*/  ULDC UR4, c[0x0][0x9dc] ;  /* 0x0002770000047ab9 */ /* 0x000fe40000000800 */
[----:B------:R-:W-:-:S05]  /*1bfa0*/  IMAD.HI R0, R0, 0x2aaaaaab, RZ ;  /* 0x2aaaaaab00007827 */ /* 0x000fca00078e02ff */
[----:B------:R-:W-:-:S04]  /*1bfb0*/  SHF.R.U32.HI R2, RZ, 0x1f, R0 ;  /* 0x0000001fff027819 */ /* 0x000fc80000011600 */
[----:B------:R-:W-:Y:S02]  /*1bfc0*/  LEA.HI.SX32 R2, R0, R2, 0x1c ;  /* 0x0000000200027211 */ /* 0x000fe400078fe2ff */
[----:B------:R-:W3:Y:S02]  /*1bfd0*/  @P1 LDC R0, c[0x0][0x44c] ;  /* 0x00011300ff001b82 */ /* 0x000ee40000000800 */
[----:B------:R-:W-:Y:S01]  /*1bfe0*/  VIMNMX R6, R21, R2, PT ;  /* 0x0000000215067248 */ /* 0x000fe20003fe0100 */
[----:B------:R-:W-:-:S04]  /*1bff0*/  IMAD.MOV.U32 R2, RZ, RZ, R7 ;  /* 0x000000ffff027224 */ /* 0x000fc800078e0007 */
[----:B------:R4:W-:Y:S01]  /*1c000*/  STL [R1+0x2c], R6 ;  /* 0x00002c0601007387 */ /* 0x0009e20000100800 */
[----:B---3--:R-:W-:-:S05]  /*1c010*/  @P1 IMAD.HI.U32 R0, R7, R0, RZ ;  /* 0x0000000007001227 */ /* 0x008fca00078e00ff */
[----:B--2---:R-:W-:-:S05]  /*1c020*/  @P1 SHF.R.U32.HI R2, RZ, R4, R0 ;  /* 0x00000004ff021219 */ /* 0x004fca0000011600 */
[----:B------:R-:W-:-:S04]  /*1c030*/  IMAD.IADD R0, R20, 0x1, R2 ;  /* 0x0000000114007824 */ /* 0x000fc800078e0202 */
[----:B------:R-:W-:Y:S01]  /*1c040*/  VIADD R2, R0, -UR4 ;  /* 0x8000000400027c36 */ /* 0x000fe20008000000 */
[----:B----4-:R-:W-:Y:S06]  /*1c050*/  @!P2 BRA `(.L_x_2930) ;  /* 0x000000000044a947 */ /* 0x010fec0003800000 */
[----:B------:R-:W-:Y:S01]  /*1c060*/  ISETP.GT.AND P0, PT, R0, -0x1, PT ;  /* 0xffffffff0000780c */ /* 0x000fe20003f04270 */
[----:B------:R-:W-:-:S12]  /*1c070*/  BSSY B0, `(.L_x_2931) ;  /* 0x000000d000007945 */ /* 0x000fd80003800000 */
[----:B------:R-:W-:Y:S05]  /*1c080*/  @P0 BRA `(.L_x_2932) ;  /* 0x00000000001c0947 */ /* 0x000fea0003800000 */
[----:B------:R-:W-:Y:S02]  /*1c090*/  ISETP.NE.AND P0, PT, R3, 0x1, PT ;  /* 0x000000010300780c */ /* 0x000fe40003f05270 */
[----:B------:R-:W-:-:S11]  /*1c0a0*/  LOP3.LUT R0, RZ, R0, RZ, 0x33, !PT ;  /* 0x00000000ff007212 */ /* 0x000fd600078e33ff */
[----:B-1----:R-:W1:Y:S02]  /*1c0b0*/  @P0 LDC.64 R4, c[0x0][0x9e8] ;  /* 0x00027a00ff040b82 */ /* 0x002e640000000a00 */
[----:B-1----:R-:W-:-:S05]  /*1c0c0*/  @P0 IMAD.HI.U32 R4, R0, R4, RZ ;  /* 0x0000000400040227 */ /* 0x002fca00078e00ff */
[----:B------:R-:W-:-:S04]  /*1c0d0*/  @P0 SHF.R.U32.HI R0, RZ, R5, R4 ;  /* 0x00000005ff000219 */ /* 0x000fc80000011604 */
[----:B------:R-:W-:Y:S01]  /*1c0e0*/  LOP3.LUT R0, RZ, R0, RZ, 0x33, !PT ;  /* 0x00000000ff007212 */ /* 0x000fe200078e33ff */
[----:B------:R-:W-:Y:S06]  /*1c0f0*/  BRA `(.L_x_2933) ;  /* 0x0000000000107947 */ /* 0x000fec0003800000 */
.L_x_2932:
[----:B------:R-:W-:-:S13]  /*1c100*/  ISETP.NE.AND P0, PT, R3, 0x1, PT ;  /* 0x000000010300780c */ /* 0x000fda0003f05270 */
[----:B-1----:R-:W1:Y:S02]  /*1c110*/  @P0 LDC.64 R4, c[0x0][0x9e8] ;  /* 0x00027a00ff040b82 */ /* 0x002e640000000a00 */
[----:B-1----:R-:W-:-:S05]  /*1c120*/  @P0 IMAD.HI.U32 R4, R0, R4, RZ ;  /* 0x0000000400040227 */ /* 0x002fca00078e00ff */
[----:B------:R-:W-:-:S07]  /*1c130*/  @P0 SHF.R.U32.HI R0, RZ, R5, R4 ;  /* 0x00000005ff000219 */ /* 0x000fce0000011604 */
.L_x_2933:
[----:B------:R-:W-:Y:S05]  /*1c140*/  BSYNC B0 ;  /* 0x0000000000007941 */ /* 0x000fea0003800000 */
.L_x_2931:
[----:B------:R-:W-:-:S05]  /*1c150*/  IMAD R0, R0, R3, RZ ;  /* 0x0000000300007224 */ /* 0x000fca00078e02ff */
[----:B------:R-:W-:-:S07]  /*1c160*/  VIMNMX R2, R2, R0, !PT ;  /* 0x0000000002027248 */ /* 0x000fce0007fe0100 */
.L_x_2930:
[----:B------:R-:W-:Y:S01]  /*1c170*/  IMAD.HI R2, R2, 0x2aaaaaab, RZ ;  /* 0x2aaaaaab02027827 */ /* 0x000fe200078e02ff */
[----:B------:R-:W-:Y:S04]  /*1c180*/  BSSY B7, `(.L_x_2934) ;  /* 0x00003fa000077945 */ /* 0x000fe80003800000 */
[----:B------:R-:W-:-:S04]  /*1c190*/  SHF.R.U32.HI R0, RZ, 0x1f, R2 ;  /* 0x0000001fff007819 */ /* 0x000fc80000011602 */
[----:B------:R-:W-:-:S04]  /*1c1a0*/  LEA.HI.SX32 R0, R2, R0, 0x1c ;  /* 0x0000000002007211 */ /* 0x000fc800078fe2ff */
[----:B------:R-:W-:-:S04]  /*1c1b0*/  VIMNMX R3, RZ, R0, !PT ;  /* 0x00000000ff037248 */ /* 0x000fc80007fe0100 */
[----:B------:R-:W-:Y:S01]  /*1c1c0*/  ISETP.GT.AND P0, PT, R6, R3, PT ;  /* 0x000000030600720c */ /* 0x000fe20003f04270 */
[----:B------:R2:W-:-:S12]  /*1c1d0*/  STL [R1+0x24], R3 ;  /* 0x0000240301007387 */ /* 0x0005d80000100800 */
[----:B--2---:R-:W-:Y:S05]  /*1c1e0*/  @P0 BRA `(.L_x_2935) ;  /* 0x0000000000440947 */ /* 0x004fea0003800000 */
[----:B------:R-:W2:Y:S02]  /*1c1f0*/  S2R R3, SR_TID.X ;  /* 0x0000000000037919 */ /* 0x000ea40000002100 */
[----:B--2---:R-:W-:-:S04]  /*1c200*/  LOP3.LUT R3, R3, 0x7f, RZ, 0xc0, !PT ;  /* 0x0000007f03037812 */ /* 0x004fc800078ec0ff */
[----:B------:R-:W-:-:S13]  /*1c210*/  ISETP.NE.AND P0, PT, R3, RZ, PT ;  /* 0x000000ff0300720c */ /* 0x000fda0003f05270 */
[----:B------:R-:W-:Y:S05]  /*1c220*/  @P0 BRA `(.L_x_2936) ;  /* 0x0000003c00bc0947 */ /* 0x000fea0003800000 */
[----:B------:R-:W2:Y:S01]  /*1c230*/  S2R R3, SR_LANEID ;  /* 0x0000000000037919 */ /* 0x000ea20000000000 */
[----:B------:R-:W-:Y:S02]  /*1c240*/  VOTEU.ANY UR4, UPT, PT ;  /* 0x0000000000047886 */ /* 0x000fe400038e0100 */
[----:B------:R-:W2:Y:S08]  /*1c250*/  FLO.U32 R0, UR4 ;  /* 0x0000000400007d00 */ /* 0x000eb000080e0000 */
[----:B-1----:R-:W1:Y:S01]  /*1c260*/  POPC R5, UR4 ;  /* 0x0000000400057d09 */ /* 0x002e620008000000 */
[----:B--2---:R-:W-:-:S02]  /*1c270*/  ISETP.EQ.U32.AND P0, PT, R0, R3, PT ;  /* 0x000000030000720c */ /* 0x004fc40003f02070 */
[----:B------:R-:W1:Y:S11]  /*1c280*/  LDC.64 R2, c[0x0][0xc60] ;  /* 0x00031800ff027b82 */ /* 0x000e760000000a00 */
[----:B-1----:R-:W2:Y:S01]  /*1c290*/  @P0 ATOMG.E.ADD.STRONG.GPU PT, R3, desc[UR38][R2.64], R5 ;  /* 0x00000005020309a8 */ /* 0x002ea200081ee1e6 */
[----:B------:R-:W1:Y:S02]  /*1c2a0*/  S2R R4, SR_LTMASK ;  /* 0x0000000000047919 */ /* 0x000e640000003900 */
[----:B-1----:R-:W-:-:S04]  /*1c2b0*/  LOP3.LUT R4, R4, UR4, RZ, 0xc0, !PT ;  /* 0x0000000404047c12 */ /* 0x002fc8000f8ec0ff */
[----:B------:R-:W1:Y:S01]  /*1c2c0*/  POPC R7, R4 ;  /* 0x0000000400077309 */ /* 0x000e620000000000 */
[----:B--2---:R-:W1:Y:S02]  /*1c2d0*/  SHFL.IDX PT, R0, R3, R0, 0x1f ;  /* 0x00001f0003007589 */ /* 0x004e6400000e0000 */
[----:B-1----:R-:W-:Y:S01]  /*1c2e0*/  IADD3 R16, R0, UR36, R7 ;  /* 0x0000002400107c10 */ /* 0x002fe2000fffe007 */
[----:B------:R-:W-:Y:S06]  /*1c2f0*/  BRA `(.L_x_2936) ;  /* 0x0000003c00887947 */ /* 0x000fec0003800000 */
.L_x_2935:
        /* <DEDUP_REMOVED lines=10> */
[----:B-1----:R-:W-:Y:S01]  /*1c3a0*/  MOV R8, 0x70 ;  /* 0x0000007000087802 */ /* 0x002fe20000000f00 */
[----:B------:R-:W1:Y:S01]  /*1c3b0*/  LDC.64 R2, c[0x4][R2] ;  /* 0x0100000002027b82 */ /* 0x000e620000000a00 */
[----:B------:R-:W-:Y:S02]  /*1c3c0*/  IMAD.U32 R5, RZ, RZ, UR7 ;  /* 0x00000007ff057e24 */ /* 0x000fe4000f8e00ff */
[----:B------:R-:W-:Y:S02]  /*1c3d0*/  IMAD.U32 R6, RZ, RZ, UR8 ;  /* 0x00000008ff067e24 */ /* 0x000fe4000f8e00ff */
[----:B------:R-:W-:-:S02]  /*1c3e0*/  IMAD.U32 R7, RZ, RZ, UR9 ;  /* 0x00000009ff077e24 */ /* 0x000fc4000f8e00ff */
[----:B------:R-:W-:Y:S02]  /*1c3f0*/  IMAD.U32 R10, RZ, RZ, UR4 ;  /* 0x00000004ff0a7e24 */ /* 0x000fe4000f8e00ff */
[----:B0-----:R-:W-:Y:S02]  /*1c400*/  IMAD.U32 R11, RZ, RZ, UR5 ;  /* 0x00000005ff0b7e24 */ /* 0x001fe4000f8e00ff */
[----:B------:R-:W-:Y:S02]  /*1c410*/  IMAD.MOV.U32 R12, RZ, RZ, 0x1 ;  /* 0x00000001ff0c7424 */ /* 0x000fe400078e00ff */
[----:B------:R-:W-:-:S07]  /*1c420*/  IMAD.MOV.U32 R13, RZ, RZ, RZ ;  /* 0x000000ffff0d7224 */ /* 0x000fce00078e00ff */
[----:B------:R-:W-:-:S07]  /*1c430*/  LEPC R20, `(.L_x_2938) ;  /* 0x000000001014794e */ /* 0x000fce0000000000 */
[----:B-1----:R-:W-:Y:S05]  /*1c440*/  CALL.ABS.NOINC R2 ;  /* 0x0000000002007343 */ /* 0x002fea0003c00000 */
.L_x_2938:
[----:B------:R-:W-:Y:S05]  /*1c450*/  BSYNC B6 ;  /* 0x0000000000067941 */ /* 0x000fea0003800000 */
.L_x_2937:
        /* <DEDUP_REMOVED lines=10> */
[----:B-1----:R-:W-:Y:S02]  /*1c500*/  IMAD.U32 R5, RZ, RZ, UR7 ;  /* 0x00000007ff057e24 */ /* 0x002fe4000f8e00ff */
[----:B------:R-:W-:Y:S02]  /*1c510*/  IMAD.U32 R6, RZ, RZ, UR8 ;  /* 0x00000008ff067e24 */ /* 0x000fe4000f8e00ff */
[----:B------:R-:W-:-:S02]  /*1c520*/  IMAD.U32 R7, RZ, RZ, UR9 ;  /* 0x00000009ff077e24 */ /* 0x000fc4000f8e00ff */
[----:B------:R-:W-:Y:S02]  /*1c530*/  IMAD.U32 R10, RZ, RZ, UR4 ;  /* 0x00000004ff0a7e24 */ /* 0x000fe4000f8e00ff */
[----:B0-----:R-:W-:Y:S02]  /*1c540*/  IMAD.U32 R11, RZ, RZ, UR5 ;  /* 0x00000005ff0b7e24 */ /* 0x001fe4000f8e00ff */
[----:B------:R-:W-:Y:S02]  /*1c550*/  IMAD.MOV.U32 R8, RZ, RZ, 0x70 ;  /* 0x00000070ff087424 */ /* 0x000fe400078e00ff */
[----:B------:R-:W-:Y:S02]  /*1c560*/  IMAD.MOV.U32 R12, RZ, RZ, 0x1 ;  /* 0x00000001ff0c7424 */ /* 0x000fe400078e00ff */
[----:B--2---:R-:W-:-:S07]  /*1c570*/  IMAD.MOV.U32 R13, RZ, RZ, RZ ;  /* 0x000000ffff0d7224 */ /* 0x004fce00078e00ff */
[----:B------:R-:W-:-:S07]  /*1c580*/  LEPC R20, `(.L_x_2941) ;  /* 0x000000001014794e */ /* 0x000fce0000000000 */
[----:B---3--:R-:W-:Y:S05]  /*1c590*/  CALL.ABS.NOINC R2 ;  /* 0x0000000002007343 */ /* 0x008fea0003c00000 */
.L_x_2941:
        /* <DEDUP_REMOVED lines=15> */
.L_x_2940:
[----:B------:R-:W-:Y:S05]  /*1c690*/  BSYNC B6 ;  /* 0x0000000000067941 */ /* 0x000fea0003800000 */
.L_x_2939:
[----:B------:R-:W-:Y:S01]  /*1c6a0*/  ULDC.64 UR4, c[0x0][0x9f8] ;  /* 0x00027e0000047ab9 */ /* 0x000fe20000000a00 */
[----:B------:R-:W2:Y:S01]  /*1c6b0*/  LDL R17, [R1+0x2c] ;  /* 0x00002c0001117983 */ /* 0x000ea20000100800 */
[----:B------:R-:W-:Y:S01]  /*1c6c0*/  ISETP.NE.U32.AND P0, PT, RZ, UR4, PT ;  /* 0x00000004ff007c0c */ /* 0x000fe2000bf05070 */
[----:B------:R-:W-:-:S03]  /*1c6d0*/  IMAD.MOV.U32 R7, RZ, RZ, R19 ;  /* 0x000000ffff077224 */ /* 0x000fc600078e0013 */
[----:B------:R-:W-:Y:S01]  /*1c6e0*/  ISETP.NE.AND.EX P0, PT, RZ, UR5, PT, P0 ;  /* 0x00000005ff007c0c */ /* 0x000fe2000bf05300 */
[----:B------:R-:W-:-:S12]  /*1c6f0*/  ULDC.64 UR4, c[0x0][0xa08] ;  /* 0x0002820000047ab9 */ /* 0x000fd80000000a00 */
[----:B------:R-:W3:Y:S02]  /*1c700*/  @P0 LDC.64 R2, c[0x0][0x9f8] ;  /* 0x00027e00ff020b82 */ /* 0x000ee40000000a00 */
[----:B---3--:R-:W-:-:S05]  /*1c710*/  @P0 IMAD.WIDE R2, R19, 0x4, R2 ;  /* 0x0000000413020825 */ /* 0x008fca00078e0202 */
[----:B------:R3:W1:Y:S02]  /*1c720*/  @P0 LDG.E R7, desc[UR38][R2.64] ;  /* 0x0000002602070981 */ /* 0x000664000c1e1900 */
[----:B---3--:R-:W3:Y:S02]  /*1c730*/  LDC.64 R2, c[0x0][0x418] ;  /* 0x00010600ff027b82 */ /* 0x008ee40000000a00 */
[----:B---3--:R-:W-:Y:S01]  /*1c740*/  LOP3.LUT P0, RZ, R2, UR4, RZ, 0xfc, !PT ;  /* 0x0000000402ff7c12 */ /* 0x008fe2000f80fcff */
[----:B------:R-:W-:-:S03]  /*1c750*/  UMOV UR4, 0xffffffff ;  /* 0xffffffff00047882 */ /* 0x000fc60000000000 */
[----:B------:R-:W-:Y:S01]  /*1c760*/  LOP3.LUT P0, RZ, R3, UR5, RZ, 0xfc, P0 ;  /* 0x0000000503ff7c12 */ /* 0x000fe2000800fcff */
[----:B--2---:R-:W-:Y:S01]  /*1c770*/  VIADD R0, R17, 0xffffffff ;  /* 0xffffffff11007836 */ /* 0x004fe20000000000 */
[----:B-1----:R-:W-:Y:S01]  /*1c780*/  SHF.R.S32.HI R8, RZ, 0x1f, R7 ;  /* 0x0000001fff087819 */ /* 0x002fe20000011407 */
[----:B------:R1:W-:Y:S01]  /*1c790*/  STL [R1+0x10], R7 ;  /* 0x0000100701007387 */ /* 0x0003e20000100800 */
[----:B------:R-:W-:-:S03]  /*1c7a0*/  SEL R17, R7, RZ, !P0 ;  /* 0x000000ff07117207 */ /* 0x000fc60004000000 */
[----:B------:R1:W-:Y:S01]  /*1c7b0*/  STL [R1+0x1c], R8 ;  /* 0x00001c0801007387 */ /* 0x0003e20000100800 */
[----:B------:R-:W-:Y:S05]  /*1c7c0*/  BRA.DIV UR4, `(.L_x_2942) ;  /* 0x0000005e04bc7947 */ /* 0x000fea000b800000 */
[----:B------:R-:W2:Y:S02]  /*1c7d0*/  S2R R4, SR_TID.X ;  /* 0x0000000000047919 */ /* 0x000ea40000002100 */
[----:B--2---:R-:W-:-:S04]  /*1c7e0*/  SHF.R.U32.HI R4, RZ, 0x5, R4 ;  /* 0x00000005ff047819 */ /* 0x004fc80000011604 */
[----:B------:R-:W-:-:S05]  /*1c7f0*/  LOP3.LUT R4, R4, 0x3, RZ, 0xc0, !PT ;  /* 0x0000000304047812 */ /* 0x000fca00078ec0ff */
[----:B------:R2:W3:Y:S02]  /*1c800*/  SHFL.IDX PT, R14, R4, RZ, 0x1f ;  /* 0x00001fff040e7589 */ /* 0x0004e400000e0000 */
.L_x_3101:
[----:B--2---:R-:W2:Y:S01]  /*1c810*/  LDL.LU R4, [R1] ;  /* 0x0000000001047983 */ /* 0x004ea20000300800 */
[----:B------:R-:W-:Y:S02]  /*1c820*/  PLOP3.LUT P1, PT, PT, PT, PT, 0x8, 0x0 ;  /* 0x000000000000781c */ /* 0x000fe40003f2e170 */
[----:B---3--:R-:W-:Y:S01]  /*1c830*/  ISETP.NE.AND P0, PT, R14, RZ, PT ;  /* 0x000000ff0e00720c */ /* 0x008fe20003f05270 */
[----:B------:R3:W-:Y:S01]  /*1c840*/  STL [R1+0x30], R0 ;  /* 0x0000300001007387 */ /* 0x0007e20000100800 */
[----:B--2---:R-:W-:-:S09]  /*1c850*/  LOP3.LUT R4, R4, 0xfffffffe, RZ, 0xc0, !PT ;  /* 0xfffffffe04047812 */ /* 0x004fd200078ec0ff */
[----:B------:R-:W-:-:S05]  /*1c860*/  @P1 LOP3.LUT R4, R4, 0x1, RZ, 0xfc, !PT ;  /* 0x0000000104041812 */ /* 0x000fca00078efcff */
[----:B------:R3:W-:Y:S01]  /*1c870*/  STL [R1], R4 ;  /* 0x0000000401007387 */ /* 0x0007e20000100800 */
[----:B------:R-:W-:Y:S05]  /*1c880*/  @P0 BRA `(.L_x_2943) ;  /* 0x00000004001c0947 */ /* 0x000fea0003800000 */
[----:B------:R-:W-:-:S03]  /*1c890*/  UMOV UR4, 0xffffffff ;  /* 0xffffffff00047882 */ /* 0x000fc60000000000 */
[----:B------:R-:W-:Y:S05]  /*1c8a0*/  BRA.DIV UR4, `(.L_x_2944) ;  /* 0x0000005e04b87947 */ /* 0x000fea000b800000 */
[----:B------:R-:W-:-:S13]  /*1c8b0*/  ELECT P6, URZ, PT ;  /* 0x00000000003f782f */ /* 0x000fda00038c0000 */
.L_x_3104:
[----:B------:R-:W-:Y:S05]  /*1c8c0*/  @!P6 BRA `(.L_x_2943) ;  /* 0x00000004000ce947 */ /* 0x000fea0003800000 */
[----:B------:R-:W-:-:S04]  /*1c8d0*/  ISETP.NE.U32.AND P0, PT, R2, RZ, PT ;  /* 0x000000ff0200720c */ /* 0x000fc80003f05070 */
[----:B------:R-:W-:-:S13]  /*1c8e0*/  ISETP.NE.AND.EX P0, PT, R3, RZ, PT, P0 ;  /* 0x000000ff0300720c */ /* 0x000fda0003f05300 */
[----:B------:R-:W-:Y:S05]  /*1c8f0*/  @!P0 BRA `(.L_x_2945) ;  /* 0x0000000000508947 */ /* 0x000fea0003800000 */
[----:B------:R-:W2:Y:S01]  /*1c900*/  LDC R6, c[0x0][0x43c] ;  /* 0x00010f00ff067b82 */ /* 0x000ea20000000800 */
[----:B------:R-:W-:Y:S01]  /*1c910*/  IMAD.MOV.U32 R9, RZ, RZ, R0 ;  /* 0x000000ffff097224 */ /* 0x000fe200078e0000 */
[----:B------:R-:W-:-:S03]  /*1c920*/  ULDC.64 UR4, c[0x0][0x428] ;  /* 0x00010a0000047ab9 */ /* 0x000fc60000000a00 */
[----:B---3--:R-:W-:Y:S01]  /*1c930*/  IMAD.MOV.U32 R0, RZ, RZ, R9 ;  /* 0x000000ffff007224 */ /* 0x008fe200078e0009 */
[----:B--2---:R-:W-:-:S13]  /*1c940*/  ISETP.NE.AND P0, PT, R6, 0x1, PT ;  /* 0x000000010600780c */ /* 0x004fda0003f05270 */
[----:B------:R-:W2:Y:S02]  /*1c950*/  @P0 LDC.64 R4, c[0x0][0x440] ;  /* 0x00011000ff040b82 */ /* 0x000ea40000000a00 */
[----:B--2---:R-:W-:-:S05]  /*1c960*/  @P0 IMAD.HI.U32 R4, R9, R4, RZ ;  /* 0x0000000409040227 */ /* 0x004fca00078e00ff */
        /* <DEDUP_REMOVED lines=13> */
.L_x_2945:
[----:B-1----:R-:W4:Y:S04]  /*1ca40*/  LDL R7, [R1+0x4] ;  /* 0x0000040001077983 */ /* 0x002f280000100800 */
[----:B---3--:R-:W4:Y:S04]  /*1ca50*/  LDL R0, [R1+0x8] ;  /* 0x0000080001007983 */ /* 0x008f280000100800 */
[----:B--2---:R-:W2:Y:S01]  /*1ca60*/  LDL R2, [R1+0x14] ;  /* 0x0000140001027983 */ /* 0x004ea20000100800 */
[----:B----4-:R-:W-:Y:S01]  /*1ca70*/  IMAD R0, R0, 0x8, R7 ;  /* 0x0000000800007824 */ /* 0x010fe200078e0207 */
[----:B--2---:R-:W-:-:S04]  /*1ca80*/  SHF.L.U32 R2, R2, 0x1f, RZ ;  /* 0x0000001f02027819 */ /* 0x004fc800000006ff */
[----:B------:R-:W1:Y:S02]  /*1ca90*/  SYNCS.PHASECHK.TRANS64.TRYWAIT P0, [R0+URZ+0x22840], R2 ;  /* 0x02284002000075a7 */ /* 0x000e64000800017f */
[----:B-1----:R-:W-:Y:S05]  /*1caa0*/  @!P0 BRA `(.L_x_2946) ;  /* 0x0000005c00588947 */ /* 0x002fea0003800000 */
.L_x_3105:
[----:B------:R-:W2:Y:S02]  /*1cab0*/  S2R R3, SR_TID.X ;  /* 0x0000000000037919 */ /* 0x000ea40000002100 */
[----:B--2---:R-:W-:-:S04]  /*1cac0*/  LOP3.LUT R3, R3, 0x7f, RZ, 0xc0, !PT ;  /* 0x0000007f03037812 */ /* 0x004fc800078ec0ff */
[----:B------:R-:W-:-:S13]  /*1cad0*/  ISETP.NE.AND P0, PT, R3, RZ, PT ;  /* 0x000000ff0300720c */ /* 0x000fda0003f05270 */
        /* <DEDUP_REMOVED lines=8> */
.L_x_2947:
[----:B------:R-:W2:Y:S04]  /*1cb60*/  LDL R6, [R1+0x4] ;  /* 0x0000040001067983 */ /* 0x000ea80000100800 */
[----:B------:R-:W2:Y:S04]  /*1cb70*/  LDL R5, [R1+0x8] ;  /* 0x0000080001057983 */ /* 0x000ea80000100800 */
[----:B------:R-:W3:Y:S04]  /*1cb80*/  LDL R4, [R1+0x30] ;  /* 0x0000300001047983 */ /* 0x000ee80000100800 */
[----:B------:R-:W4:Y:S04]  /*1cb90*/  LDL R3, [R1+0x20] ;  /* 0x0000200001037983 */ /* 0x000f280000100800 */
[----:B-1----:R-:W4:Y:S01]  /*1cba0*/  LDL.LU R2, [R1] ;  /* 0x0000000001027983 */ /* 0x002f220000300800 */
        /* <DEDUP_REMOVED lines=9> */
[----:B--2---:R-:W-:Y:S01]  /*1cc40*/  IMAD R0, R5, 0x3000, R6 ;  /* 0x0000300005007824 */ /* 0x004fe200078e0206 */
[----:B---3--:R-:W-:-:S04]  /*1cc50*/  R2UR UR11, R4 ;  /* 0x00000000040b72ca */ /* 0x008fc800000e0000 */
[----:B------:R-:W-:Y:S02]  /*1cc60*/  R2UR UR8, R0 ;  /* 0x00000000000872ca */ /* 0x000fe400000e0000 */
[----:B----4-:R-:W-:Y:S02]  /*1cc70*/  R2UR UR4, R3 ;  /* 0x00000000030472ca */ /* 0x010fe400000e0000 */
[----:B------:R-:W-:-:S04]  /*1cc80*/  LOP3.LUT R2, R2, 0xfffffffe, RZ, 0xc0, !PT ;  /* 0xfffffffe02027812 */ /* 0x000fc800078ec0ff */
[----:B------:R-:W-:-:S05]  /*1cc90*/  @P0 LOP3.LUT R2, R2, 0x1, RZ, 0xfc, !PT ;  /* 0x0000000102020812 */ /* 0x000fca00078efcff */
[----:B------:R-:W-:Y:S02]  /*1cca0*/  UIADD3 UR8, UR8, 0x1c400, URZ ;  /* 0x0001c40008087890 */ /* 0x000fe4000fffe03f */
[----:B------:R-:W-:Y:S01]  /*1ccb0*/  UIMAD UR11, UR11, 0x60, UR4 ;  /* 0x000000600b0b78a4 */ /* 0x000fe2000f8e0204 */
[----:B------:R2:W-:Y:S02]  /*1ccc0*/  STL [R1], R2 ;  /* 0x0000000201007387 */ /* 0x0005e40000100800 */
[----:B------:R-:W-:-:S06]  /*1ccd0*/  UMOV UR4, 0x0 ;  /* 0x0000000000047882 */ /* 0x000fcc0000000000 */
[----:B------:R2:W-:Y:S01]  /*1cce0*/  UTMALDG.4D [UR8], [UR6], desc[UR4] ;  /* 0x00000408060075b4 */ /* 0x0005e20008019000 */
[----:B------:R-:W-:Y:S02]  /*1ccf0*/  NOP ;  /* 0x0000000000007918 */ /* 0x000fe40000000000 */
.L_x_2943:
[----:B---3--:R-:W3:Y:S04]  /*1cd00*/  LDL R4, [R1+0x4] ;  /* 0x0000040001047983 */ /* 0x008ee80000100800 */
[----:B------:R-:W4:Y:S01]  /*1cd10*/  LDL.LU R3, [R1+0x40] ;  /* 0x0000400001037983 */ /* 0x000f220000300800 */
[----:B------:R-:W-:Y:S05]  /*1cd20*/  WARPSYNC.ALL ;  /* 0x0000000000007948 */ /* 0x000fea0003800000 */
[----:B--2---:R-:W-:Y:S01]  /*1cd30*/  ULDC.64 UR4, c[0x0][0x298] ;  /* 0x0000a60000047ab9 */ /* 0x004fe20000000a00 */
[----:B------:R-:W-:Y:S01]  /*1cd40*/  BSSY B6, `(.L_x_2948) ;  /* 0x000001c000067945 */ /* 0x000fe20003800000 */
[----:B------:R-:W-:Y:S01]  /*1cd50*/  BAR.SYNC.DEFER_BLOCKING 0x8, 0x180 ;  /* 0x0206000000007b1d */ /* 0x000fe20000010000 */
[----:B----4-:R-:W-:-:S05]  /*1cd60*/  SHF.R.S32.HI R0, RZ, 0x1f, R3 ;  /* 0x0000001fff007819 */ /* 0x010fca0000011403 */
[----:B------:R-:W-:Y:S02]  /*1cd70*/  IMAD R2, R0, UR4, RZ ;  /* 0x0000000400027c24 */ /* 0x000fe4000f8e02ff */
[----:B---3--:R-:W-:Y:S02]  /*1cd80*/  VIADD R0, R4, 0x18400 ;  /* 0x0001840004007836 */ /* 0x008fe40000000000 */
[C---:B------:R-:W-:Y:S02]  /*1cd90*/  IMAD R2, R3.reuse, UR5, R2 ;  /* 0x0000000503027c24 */ /* 0x040fe4000f8e0202 */
[----:B------:R-:W-:Y:S01]  /*1cda0*/  IMAD.WIDE.U32 R4, R3, UR4, RZ ;  /* 0x0000000403047c25 */ /* 0x000fe2000f8e00ff */
[----:B------:R-:W-:-:S03]  /*1cdb0*/  LOP3.LUT P0, RZ, R0, 0x3ff, RZ, 0xc0, !PT ;  /* 0x000003ff00ff7812 */ /* 0x000fc6000780c0ff */
[----:B------:R-:W-:Y:S01]  /*1cdc0*/  IMAD.IADD R0, R5, 0x1, R2 ;  /* 0x0000000105007824 */ /* 0x000fe200078e0202 */
[----:B------:R2:W-:Y:S04]  /*1cdd0*/  STL.64 [R1+0x40], R4 ;  /* 0x0000400401007387 */ /* 0x0005e80000100a00 */
[----:B------:R2:W-:Y:S05]  /*1cde0*/  STL [R1+0x4c], R0 ;  /* 0x00004c0001007387 */ /* 0x0005ea0000100800 */
[----:B------:R-:W-:Y:S05]  /*1cdf0*/  @!P0 BRA `(.L_x_2949) ;  /* 0x0000000000408947 */ /* 0x000fea0003800000 */
[----:B------:R-:W-:Y:S01]  /*1ce00*/  MOV R2, 0x0 ;  /* 0x0000000000027802 */ /* 0x000fe20000000f00 */
[----:B------:R-:W-:Y:S01]  /*1ce10*/  ULDC.64 UR4, c[0x4][0x98] ;  /* 0x0100260000047ab9 */ /* 0x000fe20000000a00 */
[----:B------:R-:W-:Y:S01]  /*1ce20*/  ULDC.64 UR6, c[0x4][0xa0] ;  /* 0x0100280000067ab9 */ /* 0x000fe20000000a00 */
[----:B------:R-:W-:Y:S01]  /*1ce30*/  ULDC.64 UR8, c[0x4][0x20] ;  /* 0x0100080000087ab9 */ /* 0x000fe20000000a00 */
[----:B--2---:R-:W-:Y:S02]  /*1ce40*/  IMAD.U32 R4, RZ, RZ, UR4 ;  /* 0x00000004ff047e24 */ /* 0x004fe4000f8e00ff */
[----:B------:R-:W2:Y:S01]  /*1ce50*/  LDC.64 R2, c[0x4][R2] ;  /* 0x0100000002027b82 */ /* 0x000ea20000000a00 */
[----:B------:R-:W-:Y:S02]  /*1ce60*/  IMAD.U32 R5, RZ, RZ, UR5 ;  /* 0x00000005ff057e24 */ /* 0x000fe4000f8e00ff */
[----:B------:R-:W-:Y:S02]  /*1ce70*/  IMAD.U32 R6, RZ, RZ, UR6 ;  /* 0x00000006ff067e24 */ /* 0x000fe4000f8e00ff */
[----:B-1----:R-:W-:-:S02]  /*1ce80*/  IMAD.U32 R7, RZ, RZ, UR7 ;  /* 0x00000007ff077e24 */ /* 0x002fc4000f8e00ff */
[----:B------:R-:W-:Y:S02]  /*1ce90*/  IMAD.U32 R10, RZ, RZ, UR8 ;  /* 0x00000008ff0a7e24 */ /* 0x000fe4000f8e00ff */
[----:B0-----:R-:W-:Y:S02]  /*1cea0*/  IMAD.U32 R11, RZ, RZ, UR9 ;  /* 0x00000009ff0b7e24 */ /* 0x001fe4000f8e00ff */
[----:B------:R-:W-:Y:S02]  /*1ceb0*/  IMAD.MOV.U32 R8, RZ, RZ, 0x70 ;  /* 0x00000070ff087424 */ /* 0x000fe400078e00ff */
[----:B------:R-:W-:Y:S02]  /*1cec0*/  IMAD.MOV.U32 R12, RZ, RZ, 0x1 ;  /* 0x00000001ff0c7424 */ /* 0x000fe400078e00ff */
[----:B------:R-:W-:-:S07]  /*1ced0*/  IMAD.MOV.U32 R13, RZ, RZ, RZ ;  /* 0x000000ffff0d7224 */ /* 0x000fce00078e00ff */
[----:B------:R-:W-:-:S07]  /*1cee0*/  LEPC R20, `(.L_x_2949) ;  /* 0x000000001014794e */ /* 0x000fce0000000000 */
[----:B--2---:R-:W-:Y:S05]  /*1cef0*/  CALL.ABS.NOINC R2 ;  /* 0x0000000002007343 */ /* 0x004fea0003c00000 */
.L_x_2949:
[----:B------:R-:W-:Y:S05]  /*1cf00*/  BSYNC B6 ;  /* 0x0000000000067941 */ /* 0x000fea0003800000 */
.L_x_2948:
[----:B--2---:R-:W2:Y:S01]  /*1cf10*/  LDL.LU R0, [R1+0x4c] ;  /* 0x00004c0001007983 */ /* 0x004ea20000300800 */
[----:B-1----:R-:W1:Y:S01]  /*1cf20*/  LDC R7, c[0x0][0x448] ;  /* 0x00011200ff077b82 */ /* 0x002e620000000800 */
[----:B------:R-:W-:Y:S01]  /*1cf30*/  ULDC.64 UR4, c[0x0][0x2d8] ;  /* 0x0000b60000047ab9 */ /* 0x000fe20000000a00 */
[----:B------:R-:W-:Y:S01]  /*1cf40*/  ULDC UR6, c[0x0][0x2b8] ;  /* 0x0000ae0000067ab9 */ /* 0x000fe20000000800 */
[----:B------:R-:W2:Y:S04]  /*1cf50*/  LDL.LU.64 R2, [R1+0x40] ;  /* 0x0000400001027983 */ /* 0x000ea80000300a00 */
[----:B------:R-:W3:Y:S04]  /*1cf60*/  LDL R12, [R1+0x28] ;  /* 0x00002800010c7983 */ /* 0x000ee80000100800 */
[----:B------:R4:W5:Y:S01]  /*1cf70*/  LDL R9, [R1+0x34] ;  /* 0x0000340001097983 */ /* 0x0009620000100800 */
[----:B------:R-:W0:Y:S01]  /*1cf80*/  S2R R5, SR_TID.X ;  /* 0x0000000000057919 */ /* 0x000e220000002100 */
[----:B------:R-:W4:Y:S01]  /*1cf90*/  S2R R8, SR_TID.X ;  /* 0x0000000000087919 */ /* 0x000f220000002100 */
[----:B0-----:R-:W-:-:S04]  /*1cfa0*/  LOP3.LUT R5, R5, 0x7f, RZ, 0xc0, !PT ;  /* 0x0000007f05057812 */ /* 0x001fc800078ec0ff */
[----:B------:R-:W-:Y:S01]  /*1cfb0*/  SHF.R.U32.HI R5, RZ, 0x3, R5 ;  /* 0x00000003ff057819 */ /* 0x000fe20000011605 */
[----:B----4-:R-:W-:-:S05]  /*1cfc0*/  IMAD.SHL.U32 R8, R8, 0x10, RZ ;  /* 0x0000001008087824 */ /* 0x010fca00078e00ff */
[----:B------:R-:W-:Y:S01]  /*1cfd0*/  LOP3.LUT R8, R5, 0x70, R8, 0xf8, !PT ;  /* 0x0000007005087812 */ /* 0x000fe200078ef808 */
[----:B------:R-:W0:Y:S02]  /*1cfe0*/  S2R R10, SR_TID.X ;  /* 0x00000000000a7919 */ /* 0x000e240000002100 */
[----:B0-----:R-:W-:-:S05]  /*1cff0*/  IMAD.SHL.U32 R10, R10, 0x8, RZ ;  /* 0x000000080a0a7824 */ /* 0x001fca00078e00ff */
[----:B------:R-:W-:Y:S01]  /*1d000*/  LOP3.LUT R10, R10, 0x38, RZ, 0xc0, !PT ;  /* 0x000000380a0a7812 */ /* 0x000fe200078ec0ff */
[----:B--2---:R-:W-:Y:S01]  /*1d010*/  IMAD.MOV.U32 R3, RZ, RZ, R0 ;  /* 0x000000ffff037224 */ /* 0x004fe200078e0000 */
        /* <DEDUP_REMOVED lines=12> */
[----:B-1----:R-:W-:-:S13]  /*1d0e0*/  ISETP.NE.AND P0, PT, R7, 0x1, PT ;  /* 0x000000010700780c */ /* 0x002fda0003f05270 */
[----:B------:R-:W0:Y:S08]  /*1d0f0*/  @P0 LDC R5, c[0x0][0x44c] ;  /* 0x00011300ff050b82 */ /* 0x000e300000000800 */
[----:B------:R-:W1:Y:S01]  /*1d100*/  @P0 LDC R6, c[0x0][0x450] ;  /* 0x00011400ff060b82 */ /* 0x000e620000000800 */
[----:B------:R-:W-:Y:S02]  /*1d110*/  IMAD R4, R4, UR4, RZ ;  /* 0x0000000404047c24 */ /* 0x000fe4000f8e02ff */
[----:B------:R-:W-:-:S04]  /*1d120*/  IMAD.WIDE.U32 R2, R0, UR4, R2 ;  /* 0x0000000400027c25 */ /* 0x000fc8000f8e0002 */
[----:B------:R-:W-:Y:S01]  /*1d130*/  IMAD R0, R0, UR5, R4 ;  /* 0x0000000500007c24 */ /* 0x000fe2000f8e0204 */
[----:B------:R-:W-:Y:S01]  /*1d140*/  ULDC.64 UR4, c[0x0][0x2d0] ;  /* 0x0000b40000047ab9 */ /* 0x000fe20000000a00 */
[----:B---3--:R-:W-:Y:S02]  /*1d150*/  IMAD.IADD R4, R8, 0x1, R12 ;  /* 0x0000000108047824 */ /* 0x008fe400078e020c */
[----:B------:R-:W-:Y:S02]  /*1d160*/  IMAD.IADD R3, R3, 0x1, R0 ;  /* 0x0000000103037824 */ /* 0x000fe400078e0200 */
[----:B0-----:R-:W-:-:S04]  /*1d170*/  @P0 IMAD.HI.U32 R5, R4, R5, RZ ;  /* 0x0000000504050227 */ /* 0x001fc800078e00ff */
[----:B------:R-:W-:Y:S01]  /*1d180*/  IMAD.MOV.U32 R0, RZ, RZ, R4 ;  /* 0x000000ffff007224 */ /* 0x000fe200078e0004 */
[----:B-1----:R-:W-:Y:S01]  /*1d190*/  @P0 SHF.R.U32.HI R0, RZ, R6, R5 ;  /* 0x00000006ff000219 */ /* 0x002fe20000011605 */
[----:B------:R-:W0:Y:S04]  /*1d1a0*/  S2R R8, SR_TID.X ;  /* 0x0000000000087919 */ /* 0x000e280000002100 */
        /* <DEDUP_REMOVED lines=16> */
[----:B0-----:R-:W-:Y:S02]  /*1d2b0*/  LOP3.LUT R8, R8, 0x7f, RZ, 0xc0, !PT ;  /* 0x0000007f08087812 */ /* 0x001fe400078ec0ff */
        /* <DEDUP_REMOVED lines=71> */
[----:B------:R0:W1:Y:S04]  /*1d730*/  SHFL.IDX PT, R5, R3, 0x7, 0x181f ;  /* 0x00f81f0003057f89 */ /* 0x00006800000e0000 */
[----:B------:R0:W-:Y:S04]  /*1d740*/  @!P1 LDGSTS.E.BYPASS.LTC128B.128 [R9+0x1b400], desc[UR38][R6.64], !P0 ;  /* 0x1b40000006099fae */ /* 0x0001e8000c101d66 */
[----:B------:R0:W2:Y:S02]  /*1d750*/  SHFL.IDX PT, R3, R4, 0x7, 0x181f ;  /* 0x00f81f0004037f89 */ /* 0x0000a400000e0000 */
.L_x_3122:
[----:B------:R3:W5:Y:S01]  /*1d760*/  LDL R8, [R1+0x4] ;  /* 0x0000040001087983 */ /* 0x0007620000100800 */
[----:B------:R-:W-:-:S05]  /*1d770*/  VIADD R0, R0, 0x70 ;  /* 0x0000007000007836 */ /* 0x000fca0000000000 */
[----:B------:R-:W-:-:S13]  /*1d780*/  ISETP.GE.AND P1, PT, R0, R2, PT ;  /* 0x000000020000720c */ /* 0x000fda0003f26270 */
[----:B--2---:R-:W-:-:S05]  /*1d790*/  @!P1 LEA R2, P2, R10, R3, 0x1 ;  /* 0x000000030a029211 */ /* 0x004fca00078408ff */
[----:B01----:R-:W-:-:S05]  /*1d7a0*/  @!P1 IMAD.X R3, RZ, RZ, R5, P2 ;  /* 0x000000ffff039224 */ /* 0x003fca00010e0605 */
[----:B------:R-:W-:Y:S01]  /*1d7b0*/  @!PT LDS RZ, [RZ] ;  /* 0x00000000fffff984 */ /* 0x000fe20000000800 */
[----:B------:R-:W-:Y:S01]  /*1d7c0*/  @!PT LDS RZ, [RZ] ;  /* 0x00000000fffff984 */ /* 0x000fe20000000800 */
[----:B------:R-:W-:Y:S01]  /*1d7d0*/  @!PT LDS RZ, [RZ] ;  /* 0x00000000fffff984 */ /* 0x000fe20000000800 */
[----:B------:R3:W-:Y:S01]  /*1d7e0*/  @!P1 LDGSTS.E.BYPASS.LTC128B.128 [R9+0x1bc00], desc[UR38][R2.64], !P0 ;  /* 0x1bc0000002099fae */ /* 0x0007e2000c101d66 */
[----:B------:R-:W-:Y:S01]  /*1d7f0*/  PLOP3.LUT P0, PT, PT, PT, PT, 0x80, 0x0 ;  /* 0x000000000000781c */ /* 0x000fe20003f0f070 */
[----:B------:R-:W-:-:S12]  /*1d800*/  NOP ;  /* 0x0000000000007918 */ /* 0x000fd80000000000 */
.L_x_2951:
        /* <DEDUP_REMOVED lines=19> */
.L_x_3123:
[----:B------:R-:W-:Y:S05]  /*1d940*/  BSYNC B0 ;  /* 0x0000000000007941 */ /* 0x000fea0003800000 */
.L_x_2952:
[----:B0-----:R-:W2:Y:S01]  /*1d950*/  LDL R2, [R1] ;  /* 0x0000000001027983 */ /* 0x001ea20000100800 */
[----:B------:R-:W-:Y:S01]  /*1d960*/  BSSY B0, `(.L_x_2954) ;  /* 0x000005e000007945 */ /* 0x000fe20003800000 */
[----:B--2---:R-:W-:-:S13]  /*1d970*/  LOP3.LUT P0, RZ, R2, 0x1, RZ, 0xc0, !PT ;  /* 0x0000000102ff7812 */ /* 0x004fda000780c0ff */
[----:B------:R-:W-:Y:S05]  /*1d980*/  @!P0 BRA `(.L_x_2955) ;  /* 0x00000004006c8947 */ /* 0x000fea0003800000 */
[----:B------:R-:W2:Y:S04]  /*1d990*/  LDL R5, [R1+0x4] ;  /* 0x0000040001057983 */ /* 0x000ea80000100800 */
[----:B------:R-:W2:Y:S04]  /*1d9a0*/  LDL R2, [R1+0x8] ;  /* 0x0000080001027983 */ /* 0x000ea80000100800 */
[----:B------:R-:W3:Y:S01]  /*1d9b0*/  LDL R4, [R1+0x14] ;  /* 0x0000140001047983 */ /* 0x000ee20000100800 */
[----:B------:R-:W-:Y:S01]  /*1d9c0*/  BSSY B1, `(.L_x_2956) ;  /* 0x0000008000017945 */ /* 0x000fe20003800000 */
[----:B------:R-:W0:Y:S02]  /*1d9d0*/  S2R R3, SR_TID.X ;  /* 0x0000000000037919 */ /* 0x000e240000002100 */
[----:B0-----:R-:W-:-:S04]  /*1d9e0*/  LOP3.LUT R3, R3, 0x7f, RZ, 0xc0, !PT ;  /* 0x0000007f03037812 */ /* 0x001fc800078ec0ff */
[----:B------:R-:W-:Y:S01]  /*1d9f0*/  ISETP.NE.AND P1, PT, R3, RZ, PT ;  /* 0x000000ff0300720c */ /* 0x000fe20003f25270 */
[----:B--2---:R-:W-:Y:S01]  /*1da00*/  IMAD R2, R2, 0x8, R5 ;  /* 0x0000000802027824 */ /* 0x004fe200078e0205 */
[----:B---3--:R-:W-:-:S04]  /*1da10*/  SHF.L.U32 R0, R4, 0x1f, RZ ;  /* 0x0000001f04007819 */ /* 0x008fc800000006ff */
[----:B------:R-:W0:Y:S02]  /*1da20*/  SYNCS.PHASECHK.TRANS64.TRYWAIT P0, [R2+URZ+0x22860], R0 ;  /* 0x02286000020075a7 */ /* 0x000e24000800017f */
[----:B0-----:R-:W-:Y:S05]  /*1da30*/  @!P0 BRA `(.L_x_2957) ;  /* 0x0000005800348947 */ /* 0x001fea0003800000 */
.L_x_3124:
[----:B------:R-:W-:Y:S05]  /*1da40*/  BSYNC B1 ;  /* 0x0000000000017941 */ /* 0x000fea0003800000 */
.L_x_2956:
        /* <DEDUP_REMOVED lines=9> */
.L_x_2959:
[----:B------:R-:W-:Y:S05]  /*1dae0*/  BSYNC B1 ;  /* 0x0000000000017941 */ /* 0x000fea0003800000 */
.L_x_2958:
        /* <DEDUP_REMOVED lines=14> */
.L_x_2960:
        /* <DEDUP_REMOVED lines=15> */
.L_x_2961:
        /* <DEDUP_REMOVED lines=15> */
.L_x_2962:
        /* <DEDUP_REMOVED lines=15> */
.L_x_2963:
        /* <DEDUP_REMOVED lines=10> */
.L_x_2955:
[----:B------:R-:W-:Y:S05]  /*1df40*/  BSYNC B0 ;  /* 0x0000000000007941 */ /* 0x000fea0003800000 */
.L_x_2954:
        /* <DEDUP_REMOVED lines=50> */
.L_x_2970:
[----:B------:R-:W2:Y:S01]  /*1e270*/  LDL R2, [R1+0x4] ;  /* 0x0000040001027983 */ /* 0x000ea20000100800 */
[----:B-1----:R-:W-:Y:S01]  /*1e280*/  SHF.L.U32 R5, R7, 0x1f, RZ ;  /* 0x0000001f07057819 */ /* 0x002fe200000006ff */
[----:B------:R-:W-:Y:S01]  /*1e290*/  BSSY B3, `(.L_x_2971) ;  /* 0x0000007000037945 */ /* 0x000fe20003800000 */
[----:B------:R-:W1:Y:S02]  /*1e2a0*/  S2R R3, SR_TID.X ;  /* 0x0000000000037919 */ /* 0x000e640000002100 */
[----:B-1----:R-:W-:-:S04]  /*1e2b0*/  LOP3.LUT R3, R3, 0x7f, RZ, 0xc0, !PT ;  /* 0x0000007f03037812 */ /* 0x002fc800078ec0ff */
[----:B------:R-:W-:Y:S01]  /*1e2c0*/  ISETP.NE.AND P1, PT, R3, RZ, PT ;  /* 0x000000ff0300720c */ /* 0x000fe20003f25270 */
[----:B--2---:R-:W-:-:S04]  /*1e2d0*/  IMAD R2, R8, 0x8, R2 ;  /* 0x0000000808027824 */ /* 0x004fc800078e0202 */
[----:B------:R-:W1:Y:S02]  /*1e2e0*/  SYNCS.PHASECHK.TRANS64.TRYWAIT P0, [R2+URZ+0x22840], R5 ;  /* 0x02284005020075a7 */ /* 0x000e64000800017f */
[----:B-1----:R-:W-:Y:S06]  /*1e2f0*/  @!P0 BRA `(.L_x_2972) ;  /* 0x0000005000188947 */ /* 0x002fec0003800000 */
.L_x_3125:
[----:B------:R-:W-:Y:S05]  /*1e300*/  BSYNC B3 ;  /* 0x0000000000037941 */ /* 0x000fea0003800000 */
.L_x_2971:
        /* <DEDUP_REMOVED lines=9> */
.L_x_2974:
[----:B------:R-:W-:Y:S05]  /*1e3a0*/  BSYNC B3 ;  /* 0x0000000000037941 */ /* 0x000fea0003800000 */
.L_x_2973:
        /* <DEDUP_REMOVED lines=14> */
.L_x_2975:
        /* <DEDUP_REMOVED lines=13> */
.L_x_3126:
[----:B------:R-:W-:Y:S05]  /*1e560*/  BSYNC B3 ;  /* 0x0000000000037941 */ /* 0x000fea0003800000 */
.L_x_2976:
[----:B------:R-:W-:Y:S01]  /*1e570*/  BSSY B3, `(.L_x_2978) ;  /* 0x000000b000037945 */ /* 0x000fe20003800000 */
[----:B------:R-:W-:Y:S02]  /*1e580*/  IMAD.MOV.U32 R8, RZ, RZ, 0x0 ;  /* 0x00000000ff087424 */ /* 0x000fe400078e00ff */
[----:B------:R-:W-:Y:S01]  /*1e590*/  IMAD.MOV.U32 R9, RZ, RZ, 0x14f00000 ;  /* 0x14f00000ff097424 */ /* 0x000fe200078e00ff */
[----:B------:R-:W-:Y:S06]  /*1e5a0*/  @P1 BRA `(.L_x_2979) ;  /* 0x00000000001c1947 */ /* 0x000fec0003800000 */
[----:B------:R-:W2:Y:S01]  /*1e5b0*/  S2R R4, SR_TID.X ;  /* 0x0000000000047919 */ /* 0x000ea20000002100 */
[----:B------:R-:W-:-:S04]  /*1e5c0*/  IMAD.MOV.U32 R3, RZ, RZ, 0xc000 ;  /* 0x0000c000ff037424 */ /* 0x000fc800078e00ff */
[----:B------:R3:W-:Y:S01]  /*1e5d0*/  SYNCS.ARRIVE.TRANS64 RZ, [R2+URZ+0x22850], R3 ;  /* 0x0228500302ff79a7 */ /* 0x0007e2000800003f */
[----:B--2---:R-:W-:-:S04]  /*1e5e0*/  LOP3.LUT R4, R4, 0x1f, RZ, 0xc0, !PT ;  /* 0x0000001f04047812 */ /* 0x004fc800078ec0ff */
[----:B------:R-:W-:-:S13]  /*1e5f0*/  ISETP.NE.AND P0, PT, R4, RZ, PT ;  /* 0x000000ff0400720c */ /* 0x000fda0003f05270 */
[----:B---3--:R-:W-:Y:S05]  /*1e600*/  @!P0 BRA `(.L_x_2979) ;  /* 0x0000000000048947 */ /* 0x008fea0003800000 */
[----:B------:R-:W-:Y:S01]  /*1e610*/  BPT.TRAP 0x1 ;  /* 0x000000040000795c */ /* 0x000fe20000300000 */
.L_x_2979:
[----:B------:R-:W-:Y:S05]  /*1e620*/  BSYNC B3 ;  /* 0x0000000000037941 */ /* 0x000fea0003800000 */
.L_x_2978:
        /* <DEDUP_REMOVED lines=11> */
.L_x_2980:
        /* <DEDUP_REMOVED lines=15> */
.L_x_2981:
        /* <DEDUP_REMOVED lines=15> */
.L_x_2982:
        /* <DEDUP_REMOVED lines=15> */
.L_x_2983:
        /* <DEDUP_REMOVED lines=10> */
.L_x_2969:
[----:B------:R-:W-:Y:S05]  /*1ea50*/  BSYNC B1 ;  /* 0x0000000000017941 */ /* 0x000fea0003800000 */
.L_x_2968:
[----:B------:R-:W2:Y:S02]  /*1ea60*/  LDL R4, [R1+0x2c] ;  /* 0x00002c0001047983 */ /* 0x000ea40000100800 */
[----:B--2---:R-:W-:-:S07]  /*1ea70*/  VIADD R0, R4, 0xfffffffd ;  /* 0xfffffffd04007836 */ /* 0x004fce0000000000 */
.L_x_2967:
[----:B------:R-:W-:Y:S05]  /*1ea80*/  BSYNC B2 ;  /* 0x0000000000027941 */ /* 0x000fea0003800000 */
.L_x_2966:
[----:B------:R-:W2:Y:S01]  /*1ea90*/  LDL.LU R2, [R1+0x2c] ;  /* 0x00002c0001027983 */ /* 0x000ea20000300800 */
[----:B------:R-:W-:Y:S01]  /*1eaa0*/  VIADD R6, R6, 0xfffffffe ;  /* 0xfffffffe06067836 */ /* 0x000fe20000000000 */
[----:B--2---:R-:W-:-:S04]  /*1eab0*/  LOP3.LUT R2, RZ, R2, RZ, 0x33, !PT ;  /* 0x00000002ff027212 */ /* 0x004fc800078e33ff */
[----:B------:R-:W-:-:S13]  /*1eac0*/  ISETP.NE.AND P0, PT, R6, R2, PT ;  /* 0x000000020600720c */ /* 0x000fda0003f05270 */
[----:B------:R-:W-:Y:S05]  /*1ead0*/  @!P0 BRA `(.L_x_2965) ;  /* 0x0000001400208947 */ /* 0x000fea0003800000 */
.L_x_3016:
        /* <DEDUP_REMOVED lines=36> */
.L_x_2986:
[----:B------:R-:W2:Y:S01]  /*1ed20*/  LDL R2, [R1+0x4] ;  /* 0x0000040001027983 */ /* 0x000ea20000100800 */
[----:B------:R-:W-:Y:S01]  /*1ed30*/  BSSY B2, `(.L_x_2987) ;  /* 0x0000008000027945 */ /* 0x000fe20003800000 */
[----:B0-----:R-:W0:Y:S02]  /*1ed40*/  S2R R4, SR_TID.X ;  /* 0x0000000000047919 */ /* 0x001e240000002100 */
[----:B0-----:R-:W-:-:S04]  /*1ed50*/  LOP3.LUT R4, R4, 0x7f, RZ, 0xc0, !PT ;  /* 0x0000007f04047812 */ /* 0x001fc800078ec0ff */
[----:B------:R-:W-:Y:S01]  /*1ed60*/  ISETP.NE.AND P1, PT, R4, RZ, PT ;  /* 0x000000ff0400720c */ /* 0x000fe20003f25270 */
[----:B--2---:R-:W-:Y:S01]  /*1ed70*/  IMAD R3, R7, 0x8, R2 ;  /* 0x0000000807037824 */ /* 0x004fe200078e0202 */
[----:B------:R-:W-:-:S04]  /*1ed80*/  SHF.L.U32 R2, R6, 0x1f, RZ ;  /* 0x0000001f06027819 */ /* 0x000fc800000006ff */
[----:B------:R-:W0:Y:S02]  /*1ed90*/  SYNCS.PHASECHK.TRANS64.TRYWAIT P0, [R3+URZ+0x22840], R2 ;  /* 0x02284002030075a7 */ /* 0x000e24000800017f */
[----:B0-----:R-:W-:Y:S05]  /*1eda0*/  @!P0 BRA `(.L_x_2988) ;  /* 0x0000004400948947 */ /* 0x001fea0003800000 */
.L_x_3127:
[----:B------:R-:W-:Y:S05]  /*1edb0*/  BSYNC B2 ;  /* 0x0000000000027941 */ /* 0x000fea0003800000 */
.L_x_2987:
[----:B------:R-:W-:Y:S04]  /*1edc0*/  BSSY B2, `(.L_x_2989) ;  /* 0x0000009000027945 */ /* 0x000fe80003800000 */
[----:B------:R-:W-:Y:S05]  /*1edd0*/  @P1 BRA `(.L_x_2990) ;  /* 0x00000000001c1947 */ /* 0x000fea0003800000 */
[----:B------:R-:W1:Y:S01]  /*1ede0*/  S2R R5, SR_TID.X ;  /* 0x0000000000057919 */ /* 0x000e620000002100 */
[----:B------:R-:W-:-:S04]  /*1edf0*/  IMAD.MOV.U32 R4, RZ, RZ, 0x3000 ;  /* 0x00003000ff047424 */ /* 0x000fc800078e00ff */
[----:B------:R2:W-:Y:S01]  /*1ee00*/  SYNCS.ARRIVE.TRANS64 RZ, [R3+URZ+0x22830], R4 ;  /* 0x0228300403ff79a7 */ /* 0x0005e2000800003f */
[----:B-1----:R-:W-:-:S04]  /*1ee10*/  LOP3.LUT R5, R5, 0x1f, RZ, 0xc0, !PT ;  /* 0x0000001f05057812 */ /* 0x002fc800078ec0ff */
[----:B------:R-:W-:-:S13]  /*1ee20*/  ISETP.NE.AND P0, PT, R5, RZ, PT ;  /* 0x000000ff0500720c */ /* 0x000fda0003f05270 */
[----:B--2---:R-:W-:Y:S05]  /*1ee30*/  @!P0 BRA `(.L_x_2990) ;  /* 0x0000000000048947 */ /* 0x004fea0003800000 */
[----:B------:R-:W-:Y:S01]  /*1ee40*/  BPT.TRAP 0x1 ;  /* 0x000000040000795c */ /* 0x000fe20000300000 */
.L_x_2990:
[----:B------:R-:W-:Y:S05]  /*1ee50*/  BSYNC B2 ;  /* 0x0000000000027941 */ /* 0x000fea0003800000 */
.L_x_2989:
        /* <DEDUP_REMOVED lines=13> */
.L_x_2991:
        /* <DEDUP_REMOVED lines=13> */
.L_x_3128:
[----:B------:R-:W-:Y:S05]  /*1f000*/  BSYNC B2 ;  /* 0x0000000000027941 */ /* 0x000fea0003800000 */
.L_x_2992:
        /* <DEDUP_REMOVED lines=11> */
.L_x_2995:
[----:B------:R-:W-:Y:S05]  /*1f0c0*/  BSYNC B2 ;  /* 0x0000000000027941 */ /* 0x000fea0003800000 */
.L_x_2994:
        /* <DEDUP_REMOVED lines=10> */
.L_x_2996:
        /* <DEDUP_REMOVED lines=15> */
.L_x_2997:
        /* <DEDUP_REMOVED lines=15> */
.L_x_2998:
        /* <DEDUP_REMOVED lines=15> */
.L_x_2999:
        /* <DEDUP_REMOVED lines=10> */
.L_x_2985:
[----:B------:R-:W-:Y:S05]  /*1f4e0*/  BSYNC B1 ;  /* 0x0000000000017941 */ /* 0x000fea0003800000 */
.L_x_2984:
        /* <DEDUP_REMOVED lines=36> */
.L_x_3002:
        /* <DEDUP_REMOVED lines=9> */
.L_x_3129:
[----:B------:R-:W-:Y:S05]  /*1f7c0*/  BSYNC B2 ;  /* 0x0000000000027941 */ /* 0x000fea0003800000 */
.L_x_3003:
        /* <DEDUP_REMOVED lines=9> */
.L_x_3006:
[----:B------:R-:W-:Y:S05]  /*1f860*/  BSYNC B2 ;  /* 0x0000000000027941 */ /* 0x000fea0003800000 */
.L_x_3005:
        /* <DEDUP_REMOVED lines=14> */
.L_x_3007:
        /* <DEDUP_REMOVED lines=13> */
.L_x_3130:
[----:B------:R-:W-:Y:S05]  /*1fa20*/  BSYNC B2 ;  /* 0x0000000000027941 */ /* 0x000fea0003800000 */
.L_x_3008:
        /* <DEDUP_REMOVED lines=11> */
.L_x_3011:
[----:B------:R-:W-:Y:S05]  /*1fae0*/  BSYNC B2 ;  /* 0x0000000000027941 */ /* 0x000fea0003800000 */
.L_x_3010:
        /* <DEDUP_REMOVED lines=11> */
.L_x_3012:
        /* <DEDUP_REMOVED lines=15> */
.L_x_3013:
        /* <DEDUP_REMOVED lines=15> */
.L_x_3014:
        /* <DEDUP_REMOVED lines=15> */
.L_x_3015:
        /* <DEDUP_REMOVED lines=10> */
.L_x_3001:
[----:B------:R-:W-:Y:S05]  /*1ff10*/  BSYNC B1 ;  /* 0x0000000000017941 */ /* 0x000fea0003800000 */
.L_x_3000:
[----:B------:R-:W2:Y:S01]  /*1ff20*/  LDL R5, [R1+0x24] ;  /* 0x0000240001057983 */ /* 0x000ea20000100800 */
[----:B------:R-:W-:Y:S01]  /*1ff30*/  VIADD R0, R0, 0xfffffffe ;  /* 0xfffffffe00007836 */ /* 0x000fe20000000000 */
[----:B--2---:R-:W-:-:S13]  /*1ff40*/  ISETP.GT.AND P0, PT, R6, R5, PT ;  /* 0x000000050600720c */ /* 0x004fda0003f04270 */
[----:B------:R-:W-:Y:S05]  /*1ff50*/  @P0 BRA `(.L_x_3016) ;  /* 0xffffffe800e00947 */ /* 0x000fea000383ffff */
.L_x_2965:
[----:B------:R-:W-:Y:S05]  /*1ff60*/  BSYNC B0 ;  /* 0x0000000000007941 */ /* 0x000fea0003800000 */
.L_x_2964:
        /* <DEDUP_REMOVED lines=12> */
[----:B-1----:R-:W1:Y:S01]  /*20030*/  S2R R3, SR_LANEID ;  /* 0x0000000000037919 */ /* 0x002e620000000000 */
[----:B------:R-:W-:Y:S02]  /*20040*/  VOTEU.ANY UR4, UPT, PT ;  /* 0x0000000000047886 */ /* 0x000fe400038e0100 */
[----:B------:R-:W1:Y:S08]  /*20050*/  FLO.U32 R4, UR4 ;  /* 0x0000000400047d00 */ /* 0x000e7000080e0000 */
[----:B------:R-:W2:Y:S01]  /*20060*/  POPC R5, UR4 ;  /* 0x0000000400057d09 */ /* 0x000ea20008000000 */
[----:B-1----:R-:W-:-:S02]  /*20070*/  ISETP.EQ.U32.AND P1, PT, R4, R3, PT ;  /* 0x000000030400720c */ /* 0x002fc40003f22070 */
[----:B------:R-:W2:Y:S11]  /*20080*/  LDC.64 R2, c[0x0][0xc60] ;  /* 0x00031800ff027b82 */ /* 0x000eb60000000a00 */
[----:B--2---:R-:W2:Y:S01]  /*20090*/  @P1 ATOMG.E.ADD.STRONG.GPU PT, R3, desc[UR38][R2.64], R5 ;  /* 0x00000005020319a8 */ /* 0x004ea200081ee1e6 */
[----:B------:R-:W1:Y:S02]  /*200a0*/  S2R R6, SR_LTMASK ;  /* 0x0000000000067919 */ /* 0x000e640000003900 */
[----:B-1----:R-:W-:-:S04]  /*200b0*/  LOP3.LUT R6, R6, UR4, RZ, 0xc0, !PT ;  /* 0x0000000406067c12 */ /* 0x002fc8000f8ec0ff */
[----:B0-----:R-:W0:Y:S01]  /*200c0*/  POPC R7, R6 ;  /* 0x0000000600077309 */ /* 0x001e220000000000 */
[----:B--2---:R-:W0:Y:S02]  /*200d0*/  SHFL.IDX PT, R4, R3, R4, 0x1f ;  /* 0x00001f0403047589 */ /* 0x004e2400000e0000 */
[----:B0-----:R-:W-:-:S07]  /*200e0*/  IADD3 R16, R4, UR36, R7 ;  /* 0x0000002404107c10 */ /* 0x001fce000fffe007 */
.L_x_3018:
[----:B------:R-:W-:Y:S05]  /*200f0*/  BSYNC B0 ;  /* 0x0000000000007941 */ /* 0x000fea0003800000 */
.L_x_3017:
[----:B------:R-:W-:-:S05]  /*20100*/  SEL R0, R0, RZ, P0 ;  /* 0x000000ff00007207 */ /* 0x000fca0000000000 */
[----:B------:R2:W-:Y:S02]  /*20110*/  STL [R1+0x8], R0 ;  /* 0x0000080001007387 */ /* 0x0005e40000100800 */
.L_x_2936:
[----:B------:R-:W-:Y:S05]  /*20120*/  BSYNC B7 ;  /* 0x0000000000077941 */ /* 0x000fea0003800000 */
.L_x_2934:
[----:B--2---:R-:W2:Y:S02]  /*20130*/  LDL R0, [R1] ;  /* 0x0000000001007983 */ /* 0x004ea40000100800 */
        /* <DEDUP_REMOVED lines=12> */
.L_x_3019:
[----:B------:R-:W2:Y:S01]  /*20200*/  S2R R6, SR_TID.X ;  /* 0x0000000000067919 */ /* 0x000ea20000002100 */
[----:B------:R-:W-:Y:S01]  /*20210*/  UMOV UR4, 0xffffffff ;  /* 0xffffffff00047882 */ /* 0x000fe20000000000 */
[----:B--2---:R-:W-:-:S04]  /*20220*/  LOP3.LUT R6, R6, 0x1f, RZ, 0xc0, !PT ;  /* 0x0000001f06067812 */ /* 0x004fc800078ec0ff */
[----:B------:R-:W-:Y:S01]  /*20230*/  ISETP.NE.AND P0, PT, R6, 0x1f, PT ;  /* 0x0000001f0600780c */ /* 0x000fe20003f05270 */
[----:B------:R-:W-:-:S12]  /*20240*/  BRA.DIV UR4, `(.L_x_3021) ;  /* 0x0000003204bc7947 */ /* 0x000fd8000b800000 */
[----:B-1----:R-:W-:Y:S01]  /*20250*/  IMAD.IADD R5, R19, 0x1, R6 ;  /* 0x0000000113057824 */ /* 0x002fe200078e0206 */
[----:B------:R-:W-:-:S04]  /*20260*/  ULDC UR4, c[0x0][0xc3c] ;  /* 0x00030f0000047ab9 */ /* 0x000fc80000000800 */
[----:B------:R-:W-:-:S13]  /*20270*/  ISETP.GE.OR P1, PT, R5, UR4, !P0 ;  /* 0x0000000405007c0c */ /* 0x000fda000c726670 */
[----:B------:R-:W1:Y:S02]  /*20280*/  @!P1 LDC.64 R2, c[0x0][0xc80] ;  /* 0x00032000ff029b82 */ /* 0x000e640000000a00 */
[----:B-1----:R-:W-:-:S06]  /*20290*/  @!P1 IMAD.WIDE R2, R5, 0x4, R2 ;  /* 0x0000000405029825 */ /* 0x002fcc00078e0202 */
[----:B------:R1:W2:Y:S01]  /*202a0*/  @!P1 LDG.E R2, desc[UR38][R2.64] ;  /* 0x0000002602029981 */ /* 0x0002a2000c1e1900 */
[C---:B------:R-:W-:Y:S02]  /*202b0*/  ISETP.GE.U32.AND P2, PT, R6.reuse, 0x2, PT ;  /* 0x000000020600780c */ /* 0x040fe40003f46070 */
[C---:B------:R-:W-:Y:S01]  /*202c0*/  ISETP.GE.U32.AND P3, PT, R6.reuse, 0x4, PT ;  /* 0x000000040600780c */ /* 0x040fe20003f66070 */
[----:B------:R-:W-:Y:S01]  /*202d0*/  SHFL.IDX PT, R0, R16, RZ, 0x1f ;  /* 0x00001fff10007589 */ /* 0x000fe200000e0000 */
[C---:B------:R-:W-:Y:S02]  /*202e0*/  ISETP.GE.U32.AND P4, PT, R6.reuse, 0x8, PT ;  /* 0x000000080600780c */ /* 0x040fe40003f86070 */
[C---:B------:R-:W-:Y:S01]  /*202f0*/  ISETP.GE.U32.AND P5, PT, R6.reuse, 0x10, PT ;  /* 0x000000100600780c */ /* 0x040fe20003fa6070 */
        /* <DEDUP_REMOVED lines=17> */
[----:B------:R-:W-:Y:S02]  /*20410*/  IMAD.IADD R2, R2, 0x1, R5 ;  /* 0x0000000102027824 */ /* 0x000fe400078e0205 */
[----:B------:R1:W2:Y:S04]  /*20420*/  SHFL.IDX PT, R5, R16, 0x1, 0x1f ;  /* 0x00201f0010057f89 */ /* 0x0002a800000e0000 */
[----:B------:R1:W3:Y:S02]  /*20430*/  SHFL.IDX PT, R16, R2, 0x1f, 0x1f ;  /* 0x03e01f0002107f89 */ /* 0x0002e400000e0000 */
.L_x_3140:
[----:B------:R-:W-:Y:S02]  /*20440*/  ULDC UR4, c[0x0][0xc38] ;  /* 0x00030e0000047ab9 */ /* 0x000fe40000000800 */
[----:B------:R-:W-:-:S04]  /*20450*/  IMAD.U32 R4, RZ, RZ, UR4 ;  /* 0x00000004ff047e24 */ /* 0x000fc8000f8e00ff */
[----:B-1-3--:R-:W-:-:S04]  /*20460*/  IMAD R16, R16, R4, RZ ;  /* 0x0000000410107224 */ /* 0x00afc800078e02ff */
[----:B--2---:R-:W-:-:S05]  /*20470*/  IMAD.IADD R5, R5, 0x1, R16 ;  /* 0x0000000105057824 */ /* 0x004fca00078e0210 */
[----:B------:R-:W-:-:S13]  /*20480*/  ISETP.GT.AND P6, PT, R5, R0, PT ;  /* 0x000000000500720c */ /* 0x000fda0003fc4270 */
[----:B------:R-:W-:Y:S05]  /*20490*/  @P6 BRA `(.L_x_3022) ;  /* 0x00000000009c6947 */ /* 0x000fea0003800000 */
.L_x_3027:
[----:B0-----:R-:W1:Y:S01]  /*204a0*/  LDC R2, c[0x0][0xc3c] ;  /* 0x00030f00ff027b82 */ /* 0x001e620000000800 */
[----:B------:R-:W-:-:S05]  /*204b0*/  VIADD R19, R19, 0x1f ;  /* 0x0000001f13137836 */ /* 0x000fca0000000000 */
[----:B-1----:R-:W-:-:S13]  /*204c0*/  ISETP.GE.AND P6, PT, R19, R2, PT ;  /* 0x000000021300720c */ /* 0x002fda0003fc6270 */
[----:B------:R-:W-:Y:S05]  /*204d0*/  @P6 BRA `(.L_x_3023) ;  /* 0x0000000400d46947 */ /* 0x000fea0003800000 */
[----:B------:R-:W1:Y:S01]  /*204e0*/  S2R R3, SR_TID.X ;  /* 0x0000000000037919 */ /* 0x000e620000002100 */
[----:B------:R-:W-:Y:S01]  /*204f0*/  BSSY B0, `(.L_x_3024) ;  /* 0x0000009000007945 */ /* 0x000fe20003800000 */
[----:B-1----:R-:W-:-:S05]  /*20500*/  LOP3.LUT R3, R3, 0x1f, RZ, 0xc0, !PT ;  /* 0x0000001f03037812 */ /* 0x002fca00078ec0ff */
[----:B------:R-:W-:Y:S02]  /*20510*/  IMAD.IADD R4, R19, 0x1, R3 ;  /* 0x0000000113047824 */ /* 0x000fe400078e0203 */
[----:B------:R-:W-:-:S03]  /*20520*/  IMAD.MOV.U32 R3, RZ, RZ, RZ ;  /* 0x000000ffff037224 */ /* 0x000fc600078e00ff */
[----:B------:R-:W-:-:S13]  /*20530*/  ISETP.GE.OR P6, PT, R4, R2, !P0 ;  /* 0x000000020400720c */ /* 0x000fda00047c6670 */
[----:B------:R-:W-:Y:S05]  /*20540*/  @P6 BRA `(.L_x_3025) ;  /* 0x00000000000c6947 */ /* 0x000fea0003800000 */
[----:B------:R-:W1:Y:S02]  /*20550*/  LDC.64 R2, c[0x0][0xc80] ;  /* 0x00032000ff027b82 */ /* 0x000e640000000a00 */
[----:B-1----:R-:W-:-:S06]  /*20560*/  IMAD.WIDE R2, R4, 0x4, R2 ;  /* 0x0000000404027825 */ /* 0x002fcc00078e0202 */
[----:B------:R1:W5:Y:S02]  /*20570*/  LDG.E R3, desc[UR38][R2.64] ;  /* 0x0000002602037981 */ /* 0x000364000c1e1900 */
.L_x_3025:
[----:B------:R-:W-:Y:S05]  /*20580*/  BSYNC B0 ;  /* 0x0000000000007941 */ /* 0x000fea0003800000 */
.L_x_3024:
[----:B------:R-:W-:-:S03]  /*20590*/  UMOV UR4, 0xffffffff ;  /* 0xffffffff00047882 */ /* 0x000fc60000000000 */
[----:B------:R-:W-:Y:S05]  /*205a0*/  BRA.DIV UR4, `(.L_x_3026) ;  /* 0x00000036041c7947 */ /* 0x000fea000b800000 */
[----:B-----5:R-:W1:Y:S02]  /*205b0*/  SHFL.UP PT, R14, R3, 0x1, RZ ;  /* 0x04200000030e7989 */ /* 0x020e6400000e00ff */
[----:B-1----:R-:W-:-:S05]  /*205c0*/  SEL R2, R14, RZ, P1 ;  /* 0x000000ff0e027207 */ /* 0x002fca0000800000 */
        /* <DEDUP_REMOVED lines=14> */
.L_x_3148:
[----:B------:R-:W-:Y:S02]  /*206b0*/  ULDC UR4, c[0x0][0xc38] ;  /* 0x00030e0000047ab9 */ /* 0x000fe40000000800 */
[----:B------:R-:W-:-:S04]  /*206c0*/  IMAD.U32 R4, RZ, RZ, UR4 ;  /* 0x00000004ff047e24 */ /* 0x000fc8000f8e00ff */
[----:B-1----:R-:W-:-:S04]  /*206d0*/  IMAD R16, R16, R4, RZ ;  /* 0x0000000410107224 */ /* 0x002fc800078e02ff */
[----:B------:R-:W-:-:S05]  /*206e0*/  IMAD.IADD R5, R16, 0x1, R5 ;  /* 0x0000000110057824 */ /* 0x000fca00078e0205 */
[----:B------:R-:W-:-:S13]  /*206f0*/  ISETP.GT.AND P6, PT, R5, R0, PT ;  /* 0x000000000500720c */ /* 0x000fda0003fc4270 */
[----:B------:R-:W-:Y:S05]  /*20700*/  @!P6 BRA `(.L_x_3027) ;  /* 0xfffffffc0064e947 */ /* 0x000fea000383ffff */
.L_x_3022:
        /* <DEDUP_REMOVED lines=8> */
.L_x_3152:
[----:B------:R-:W-:Y:S01]  /*20790*/  ISETP.NE.AND P0, PT, R5, RZ, PT ;  /* 0x000000ff0500720c */ /* 0x000fe20003f05270 */
[----:B------:R-:W-:-:S12]  /*207a0*/  IMAD.MOV.U32 R5, RZ, RZ, RZ ;  /* 0x000000ffff057224 */ /* 0x000fd800078e00ff */
[----:B------:R-:W-:Y:S05]  /*207b0*/  @!P0 BRA `(.L_x_3029) ;  /* 0x0000000000148947 */ /* 0x000fea0003800000 */
[----:B------:R-:W-:Y:S01]  /*207c0*/  UMOV UR4, 0xffffffff ;  /* 0xffffffff00047882 */ /* 0x000fe20000000000 */
[----:B------:R-:W-:Y:S02]  /*207d0*/  VIADD R12, R6, 0xffffffff ;  /* 0xffffffff060c7836 */ /* 0x000fe40000000000 */
[----:B------:R-:W-:Y:S05]  /*207e0*/  BRA.DIV UR4, `(.L_x_3030) ;  /* 0x0000003604987947 */ /* 0x000fea000b800000 */
[----:B0-----:R0:W3:Y:S02]  /*207f0*/  SHFL.IDX PT, R2, R2, R12, 0x1f ;  /* 0x00001f0c02027589 */ /* 0x0010e400000e0000 */
.L_x_3155:
[----:B---3--:R-:W-:-:S07]  /*20800*/  IMAD.MOV.U32 R5, RZ, RZ, R2 ;  /* 0x000000ffff057224 */ /* 0x008fce00078e0002 */
.L_x_3029:
[----:B01----:R-:W0:Y:S01]  /*20810*/  LDC.64 R2, c[0x0][0xc90] ;  /* 0x00032400ff027b82 */ /* 0x003e220000000a00 */
[----:B------:R-:W-:-:S04]  /*20820*/  IMAD.IADD R19, R6, 0x1, R19 ;  /* 0x0000000106137824 */ /* 0x000fc800078e0213 */
[----:B0-----:R-:W-:-:S05]  /*20830*/  IMAD.WIDE R2, R19, 0x4, R2 ;  /* 0x0000000413027825 */ /* 0x001fca00078e0202 */
[----:B------:R-:W2:Y:S01]  /*20840*/  LDG.E R7, desc[UR38][R2.64] ;  /* 0x0000002602077981 */ /* 0x000ea2000c1e1900 */
[----:B------:R-:W-:-:S04]  /*20850*/  IMAD R16, R5, R4, R16 ;  /* 0x0000000405107224 */ /* 0x000fc800078e0210 */
[----:B------:R-:W-:Y:S02]  /*20860*/  IMAD.IADD R0, R0, 0x1, -R16 ;  /* 0x0000000100007824 */ /* 0x000fe400078e0a10 */
[----:B--2---:R-:W-:-:S05]  /*20870*/  IMAD R6, R17, R7, RZ ;  /* 0x0000000711067224 */ /* 0x004fca00078e02ff */
[----:B-----5:R-:W-:-:S04]  /*20880*/  IABS R8, R6 ;  /* 0x0000000600087213 */ /* 0x020fc80000000000 */
[----:B------:R-:W0:Y:S08]  /*20890*/  I2F.RP R2, R8 ;  /* 0x0000000800027306 */ /* 0x000e300000209400 */
[----:B0-----:R-:W0:Y:S02]  /*208a0*/  MUFU.RCP R2, R2 ;  /* 0x0000000200027308 */ /* 0x001e240000001000 */
[----:B0-----:R-:W-:-:S06]  /*208b0*/  VIADD R2, R2, 0xffffffe ;  /* 0x0ffffffe02027836 */ /* 0x001fcc0000000000 */
[----:B------:R-:W0:Y:S02]  /*208c0*/  F2I.FTZ.U32.TRUNC.NTZ R3, R2 ;  /* 0x0000000200037305 */ /* 0x000e24000021f000 */
[----:B0-----:R-:W-:-:S05]  /*208d0*/  IADD3 R2, RZ, -R3, RZ ;  /* 0x80000003ff027210 */ /* 0x001fca0007ffe0ff */
        /* <DEDUP_REMOVED lines=47> */
[----:B------:R-:W-:Y:S01]  /*20bd0*/  @!P1 LOP3.LUT R2, RZ, R4, RZ, 0x33, !PT ;  /* 0x00000004ff029212 */ /* 0x000fe200078e33ff */
[----:B------:R-:W-:-:S04]  /*20be0*/  IMAD.MOV R4, RZ, RZ, -R4 ;  /* 0x000000ffff047224 */ /* 0x000fc800078e0a04 */
[----:B------:R-:W-:Y:S01]  /*20bf0*/  IMAD R18, R2, R4, R5 ;  /* 0x0000000402127224 */ /* 0x000fe200078e0205 */
[----:B------:R-:W-:-:S05]  /*20c00*/  LOP3.LUT R2, RZ, R2, RZ, 0x33, !PT ;  /* 0x00000002ff027212 */ /* 0x000fca00078e33ff */
[----:B------:R-:W-:Y:S01]  /*20c10*/  IMAD.IADD R17, R17, 0x1, R2 ;  /* 0x0000000111117824 */ /* 0x000fe200078e0202 */
[----:B------:R-:W-:Y:S06]  /*20c20*/  BRA `(.L_x_3031) ;  /* 0x00000000001c7947 */ /* 0x000fec0003800000 */
.L_x_3023:
[----:B------:R-:W-:Y:S01]  /*20c30*/  UMOV UR4, URZ ;  /* 0x0000003f00047c82 */ /* 0x000fe20008000000 */
[----:B------:R-:W-:Y:S01]  /*20c40*/  UMOV UR5, URZ ;  /* 0x0000003f00057c82 */ /* 0x000fe20008000000 */
[----:B------:R-:W-:Y:S01]  /*20c50*/  ULDC UR6, c[0x0][0xc3c] ;  /* 0x00030f0000067ab9 */ /* 0x000fe20000000800 */
[----:B------:R-:W-:Y:S02]  /*20c60*/  IMAD.MOV.U32 R16, RZ, RZ, R0 ;  /* 0x000000ffff107224 */ /* 0x000fe400078e0000 */
[----:B------:R-:W-:Y:S02]  /*20c70*/  IMAD.U32 R17, RZ, RZ, UR4 ;  /* 0x00000004ff117e24 */ /* 0x000fe4000f8e00ff */
[----:B------:R-:W-:Y:S02]  /*20c80*/  IMAD.U32 R18, RZ, RZ, UR5 ;  /* 0x00000005ff127e24 */ /* 0x000fe4000f8e00ff */
[----:B------:R-:W-:-:S07]  /*20c90*/  IMAD.U32 R19, RZ, RZ, UR6 ;  /* 0x00000006ff137e24 */ /* 0x000fce000f8e00ff */
.L_x_3031:
[----:B------:R1:W2:Y:S01]  /*20ca0*/  LDL R2, [R1+0x4] ;  /* 0x0000040001027983 */ /* 0x0002a20000100800 */
[----:B------:R-:W3:Y:S01]  /*20cb0*/  S2R R0, SR_TID.X ;  /* 0x0000000000007919 */ /* 0x000ee20000002100 */
[----:B------:R-:W-:Y:S05]  /*20cc0*/  WARPSYNC.ALL ;  /* 0x0000000000007948 */ /* 0x000fea0003800000 */
[----:B---3--:R-:W-:Y:S01]  /*20cd0*/  LOP3.LUT R0, R0, 0x1f, RZ, 0xc0, !PT ;  /* 0x0000001f00007812 */ /* 0x008fe200078ec0ff */
        /* <DEDUP_REMOVED lines=8> */
.L_x_3020:
[----:B------:R-:W-:Y:S02]  /*20d60*/  ULDC UR4, c[0x0][0xc3c] ;  /* 0x00030f0000047ab9 */ /* 0x000fe40000000800 */
[----:B---3--:R-:W-:-:S13]  /*20d70*/  ISETP.GE.AND P0, PT, R19, UR4, PT ;  /* 0x0000000413007c0c */ /* 0x008fda000bf06270 */
[----:B------:R-:W-:Y:S05]  /*20d80*/  @!P0 BRA `(.L_x_3032) ;  /* 0xffffff9000888947 */ /* 0x000fea000383ffff */
[----:B------:R-:W-:Y:S05]  /*20d90*/  BSYNC B8 ;  /* 0x0000000000087941 */ /* 0x000fea0003800000 */
.L_x_2876:
[----:B--2---:R-:W2:Y:S01]  /*20da0*/  LDL.LU R0, [R1+0x48] ;  /* 0x0000480001007983 */ /* 0x004ea20000300800 */
[----:B------:R-:W-:Y:S01]  /*20db0*/  BSSY B0, `(.L_x_3033) ;  /* 0x000000b000007945 */ /* 0x000fe20003800000 */
[----:B-1----:R-:W1:Y:S01]  /*20dc0*/  S2R R5, SR_CgaCtaId ;  /* 0x0000000000057919 */ /* 0x002e620000008800 */
[----:B--2---:R-:W-:-:S05]  /*20dd0*/  VIADD R0, R0, 0x1 ;  /* 0x0000000100007836 */ /* 0x004fca0000000000 */
[----:B0-----:R-:W-:-:S04]  /*20de0*/  LEA.HI R2, R0, R0, RZ, 0x1 ;  /* 0x0000000000027211 */ /* 0x001fc800078f08ff */
[----:B------:R-:W-:-:S05]  /*20df0*/  LOP3.LUT R3, R2, 0xfffffffe, RZ, 0xc0, !PT ;  /* 0xfffffffe02037812 */ /* 0x000fca00078ec0ff */
[----:B------:R-:W-:Y:S01]  /*20e00*/  IMAD.IADD R3, R0, 0x1, -R3 ;  /* 0x0000000100037824 */ /* 0x000fe200078e0a03 */
[----:B------:R-:W-:-:S04]  /*20e10*/  MOV R0, 0x400 ;  /* 0x0000040000007802 */ /* 0x000fc80000000f00 */
[----:B-1----:R-:W-:Y:S02]  /*20e20*/  LEA R0, R5, R0, 0x18 ;  /* 0x0000000005007211 */ /* 0x002fe400078ec0ff */
[----:B------:R-:W-:-:S04]  /*20e30*/  SHF.L.U32 R3, R3, 0x1f, RZ ;  /* 0x0000001f03037819 */ /* 0x000fc800000006ff */
[----:B------:R-:W0:Y:S02]  /*20e40*/  SYNCS.PHASECHK.TRANS64.TRYWAIT P0, [R0+URZ+0x22820], R3 ;  /* 0x02282003000075a7 */ /* 0x000e24000800017f */
[----:B0-----:R-:W-:Y:S05]  /*20e50*/  @!P0 BRA `(.L_x_3034) ;  /* 0x0000003000248947 */ /* 0x001fea0003800000 */
.L_x_3156:
[----:B------:R-:W-:Y:S05]  /*20e60*/  BSYNC B0 ;  /* 0x0000000000007941 */ /* 0x000fea0003800000 */
.L_x_3033:
[----:B------:R-:W-:-:S03]  /*20e70*/  UMOV UR4, 0xffffffff ;  /* 0xffffffff00047882 */ /* 0x000fc60000000000 */
[----:B------:R-:W-:Y:S05]  /*20e80*/  BRA.DIV UR4, `(.L_x_3035) ;  /* 0x00000032042c7947 */ /* 0x000fea000b800000 */
[----:B------:R-:W1:Y:S02]  /*20e90*/  S2R R2, SR_TID.X ;  /* 0x0000000000027919 */ /* 0x000e640000002100 */
[----:B-1----:R-:W-:-:S04]  /*20ea0*/  SHF.R.U32.HI R2, RZ, 0x5, R2 ;  /* 0x00000005ff027819 */ /* 0x002fc80000011602 */
[----:B------:R-:W-:-:S05]  /*20eb0*/  LOP3.LUT R2, R2, 0x3, RZ, 0xc0, !PT ;  /* 0x0000000302027812 */ /* 0x000fca00078ec0ff */
[----:B------:R1:W2:Y:S02]  /*20ec0*/  SHFL.IDX PT, R14, R2, RZ, 0x1f ;  /* 0x00001fff020e7589 */ /* 0x0002a400000e0000 */
.L_x_3159:
[----:B--2---:R-:W-:-:S13]  /*20ed0*/  ISETP.NE.AND P0, PT, R14, RZ, PT ;  /* 0x000000ff0e00720c */ /* 0x004fda0003f05270 */
[----:B------:R-:W-:Y:S05]  /*20ee0*/  @P0 BRA `(.L_x_2660) ;  /* 0x0000000000940947 */ /* 0x000fea0003800000 */
[----:B------:R-:W-:-:S03]  /*20ef0*/  UMOV UR4, 0xffffffff ;  /* 0xffffffff00047882 */ /* 0x000fc60000000000 */
[----:B------:R-:W-:Y:S05]  /*20f00*/  BRA.DIV UR4, `(.L_x_3036) ;  /* 0x0000003204407947 */ /* 0x000fea000b800000 */
[----:B------:R-:W-:-:S13]  /*20f10*/  ELECT P6, URZ, PT ;  /* 0x00000000003f782f */ /* 0x000fda00038c0000 */
.L_x_3162:
[----:B------:R-:W-:Y:S05]  /*20f20*/  @!P6 BRA `(.L_x_2660) ;  /* 0x000000000084e947 */ /* 0x000fea0003800000 */
[----:B-1----:R-:W2:Y:S02]  /*20f30*/  LDL.LU R2, [R1+0x50] ;  /* 0x0000500001027983 */ /* 0x002ea40000300800 */
[----:B--2---:R-:W-:-:S04]  /*20f40*/  LOP3.LUT R2, R2, 0x2, RZ, 0xfc, !PT ;  /* 0x0000000202027812 */ /* 0x004fc800078efcff */
[----:B------:R-:W-:-:S13]  /*20f50*/  ISETP.NE.AND P2, PT, R2, 0x3, PT ;  /* 0x000000030200780c */ /* 0x000fda0003f45270 */
[----:B------:R-:W-:Y:S05]  /*20f60*/  @!P2 BRA `(.L_x_3037) ;  /* 0x000000000004a947 */ /* 0x000fea0003800000 */
[----:B------:R-:W-:Y:S01]  /*20f70*/  BPT.TRAP 0x1 ;  /* 0x000000040000795c */ /* 0x000fe20000300000 */
.L_x_3037:
        /* <DEDUP_REMOVED lines=14> */
.L_x_3163:
[----:B------:R-:W1:Y:S02]  /*21060*/  SYNCS.PHASECHK.TRANS64.TRYWAIT P0, [R7+URZ], R2 ;  /* 0x00000002070075a7 */ /* 0x000e64000800017f */
[----:B-1----:R-:W-:Y:S05]  /*21070*/  @!P0 BRA `(.L_x_3039) ;  /* 0x0000003000188947 */ /* 0x002fea0003800000 */
.L_x_3164:
[----:B------:R-:W-:Y:S05]  /*21080*/  @!P2 BRA `(.L_x_3040) ;  /* 0x000000000004a947 */ /* 0x000fea0003800000 */
[----:B------:R-:W-:Y:S01]  /*21090*/  BPT.TRAP 0x1 ;  /* 0x000000040000795c */ /* 0x000fe20000300000 */
.L_x_3040:
[----:B------:R-:W2:Y:S01]  /*210a0*/  LDL.LU R4, [R1+0x8] ;  /* 0x0000080001047983 */ /* 0x000ea20000300800 */
[----:B------:R-:W-:-:S04]  /*210b0*/  VIADD R0, R0, 0x22860 ;  /* 0x0002286000007836 */ /* 0x000fc80000000000 */
[----:B--2---:R-:W-:-:S04]  /*210c0*/  IMAD R4, R4, 0x8, R0 ;  /* 0x0000000804047824 */ /* 0x004fc800078e0200 */
[----:B------:R-:W2:Y:S02]  /*210d0*/  SYNCS.PHASECHK.TRANS64.TRYWAIT P0, [R4+URZ], R5 ;  /* 0x00000005040075a7 */ /* 0x000ea4000800017f */
[----:B--2---:R-:W-:Y:S05]  /*210e0*/  @!P0 BRA `(.L_x_3041) ;  /* 0x0000003000108947 */ /* 0x004fea0003800000 */
.L_x_3165:
[----:B------:R-:W-:-:S07]  /*210f0*/  IMAD R3, R3, 0x8, R0 ;  /* 0x0000000803037824 */ /* 0x000fce00078e0200 */
.L_x_3042:
[----:B---3--:R3:W4:Y:S02]  /*21100*/  SYNCS.PHASECHK.TRANS64.TRYWAIT P0, [R3+URZ], R2 ;  /* 0x00000002030075a7 */ /* 0x008724000800017f */
[----:B----4-:R-:W-:Y:S05]  /*21110*/  @!P0 NANOSLEEP.SYNCS 0x989680 ;  /* 0x009896800000895d */ /* 0x010fea0003900000 */
[----:B------:R-:W4:Y:S02]  /*21120*/  @!P0 SYNCS.PHASECHK.TRANS64 P0, [R3+URZ], R2 ;  /* 0x00000002030085a7 */ /* 0x000f24000800007f */
[----:B----4-:R-:W-:Y:S05]  /*21130*/  @!P0 BRA `(.L_x_3042) ;  /* 0xfffffffc00f08947 */ /* 0x010fea000383ffff */
.L_x_2660:
[----:B------:R-:W-:Y:S05]  /*21140*/  BSYNC B9 ;  /* 0x0000000000097941 */ /* 0x000fea0003800000 */
.L_x_2657:
[----:B------:R-:W-:Y:S05]  /*21150*/  EXIT ;  /* 0x000000000000794d */ /* 0x000fea0003800000 */
.L_x_2686:
[----:B0-----:R0:W1:Y:S02]  /*21160*/  SYNCS.PHASECHK.TRANS64.TRYWAIT P6, [R98+URZ+0x22890], R111 ;  /* 0x0228906f620075a7 */ /* 0x00106400080c017f */
[----:B-1----:R-:W-:Y:S05]  /*21170*/  @!P6 NANOSLEEP.SYNCS 0x989680 ;  /* 0x009896800000e95d */ /* 0x002fea0003900000 */
[----:B------:R-:W1:Y:S02]  /*21180*/  @!P6 SYNCS.PHASECHK.TRANS64 P6, [R98+URZ+0x22890], R111 ;  /* 0x0228906f6200e5a7 */ /* 0x000e6400080c007f */
[----:B-1----:R-:W-:Y:S05]  /*21190*/  @!P6 BRA `(.L_x_2686) ;  /* 0xfffffffc00f0e947 */ /* 0x002fea000383ffff */
[----:B------:R-:W-:Y:S05]  /*211a0*/  BRA `(.L_x_3043) ;  /* 0xfffffe1c00687947 */ /* 0x000fea000383ffff */
.L_x_2704:
[----:B0-----:R0:W1:Y:S02]  /*211b0*/  SYNCS.PHASECHK.TRANS64.TRYWAIT P5, [R98+URZ+0x22890], R111 ;  /* 0x0228906f620075a7 */ /* 0x00106400080a017f */
[----:B-1----:R-:W-:Y:S05]  /*211c0*/  @!P5 NANOSLEEP.SYNCS 0x989680 ;  /* 0x009896800000d95d */ /* 0x002fea0003900000 */
[----:B------:R-:W1:Y:S02]  /*211d0*/  @!P5 SYNCS.PHASECHK.TRANS64 P5, [R98+URZ+0x22890], R111 ;  /* 0x0228906f6200d5a7 */ /* 0x000e6400080a007f */
[----:B-1----:R-:W-:Y:S05]  /*211e0*/  @!P5 BRA `(.L_x_2704) ;  /* 0xfffffffc00f0d947 */ /* 0x002fea000383ffff */
[----:B------:R-:W-:Y:S05]  /*211f0*/  BRA `(.L_x_3044) ;  /* 0xfffffe2c00b07947 */ /* 0x000fea000383ffff */
.L_x_2713:
[----:B0-----:R0:W1:Y:S02]  /*21200*/  SYNCS.PHASECHK.TRANS64.TRYWAIT P4, [R98+URZ+0x22890], R111 ;  /* 0x0228906f620075a7 */ /* 0x001064000808017f */
[----:B-1----:R-:W-:Y:S05]  /*21210*/  @!P4 NANOSLEEP.SYNCS 0x989680 ;  /* 0x009896800000c95d */ /* 0x002fea0003900000 */
[----:B------:R-:W1:Y:S02]  /*21220*/  @!P4 SYNCS.PHASECHK.TRANS64 P4, [R98+URZ+0x22890], R111 ;  /* 0x0228906f6200c5a7 */ /* 0x000e64000808007f */
[----:B-1----:R-:W-:Y:S05]  /*21230*/  @!P4 BRA `(.L_x_2713) ;  /* 0xfffffffc00f0c947 */ /* 0x002fea000383ffff */
[----:B------:R-:W-:Y:S05]  /*21240*/  BRA `(.L_x_3045) ;  /* 0xfffffe3c009c7947 */ /* 0x000fea000383ffff */
.L_x_2719:
[----:B-1----:R1:W2:Y:S02]  /*21250*/  SYNCS.PHASECHK.TRANS64.TRYWAIT P3, [R98+URZ+0x228b0], R111 ;  /* 0x0228b06f620075a7 */ /* 0x0022a4000806017f */
[----:B--2---:R-:W-:Y:S05]  /*21260*/  @!P3 NANOSLEEP.SYNCS 0x989680 ;  /* 0x009896800000b95d */ /* 0x004fea0003900000 */
[----:B------:R-:W2:Y:S02]  /*21270*/  @!P3 SYNCS.PHASECHK.TRANS64 P3, [R98+URZ+0x228b0], R111 ;  /* 0x0228b06f6200b5a7 */ /* 0x000ea4000806007f */
[----:B--2---:R-:W-:Y:S05]  /*21280*/  @!P3 BRA `(.L_x_2719) ;  /* 0xfffffffc00f0b947 */ /* 0x004fea000383ffff */
[----:B------:R-:W-:Y:S05]  /*21290*/  BRA `(.L_x_3046) ;  /* 0xfffffe40002c7947 */ /* 0x000fea000383ffff */
.L_x_2735:
[----:B------:R-:W0:Y:S01]  /*212a0*/  S2R R12, SR_TID.X ;  /* 0x00000000000c7919 */ /* 0x000e220000002100 */
[----:B------:R-:W-:Y:S01]  /*212b0*/  BSSY B0, `(.L_x_3047) ;  /* 0x000000c000007945 */ /* 0x000fe20003800000 */
[----:B------:R-:W-:Y:S02]  /*212c0*/  IMAD.MOV.U32 R11, RZ, RZ, 0x1f ;  /* 0x0000001fff0b7424 */ /* 0x000fe400078e00ff */
[----:B------:R-:W-:Y:S02]  /*212d0*/  IMAD.MOV.U32 R15, RZ, RZ, -0x1 ;  /* 0xffffffffff0f7424 */ /* 0x000fe400078e00ff */
[----:B0-----:R-:W-:-:S05]  /*212e0*/  VIADD R12, R12, 0xffffff80 ;  /* 0xffffff800c0c7836 */ /* 0x001fca0000000000 */
[----:B------:R-:W-:-:S04]  /*212f0*/  SHF.R.S32.HI R7, RZ, 0x1f, R12 ;  /* 0x0000001fff077819 */ /* 0x000fc8000001140c */
[----:B------:R-:W-:Y:S01]  /*21300*/  LEA.HI R7, R7, R12, RZ, 0x7 ;  /* 0x0000000c07077211 */ /* 0x000fe200078f38ff */
[----:B------:R-:W-:-:S03]  /*21310*/  IMAD.MOV.U32 R12, RZ, RZ, RZ ;  /* 0x000000ffff0c7224 */ /* 0x000fc600078e00ff */
[----:B------:R-:W-:-:S05]  /*21320*/  SHF.R.S32.HI R7, RZ, 0x7, R7 ;  /* 0x00000007ff077819 */ /* 0x000fca0000011407 */
[----:B------:R-:W-:-:S07]  /*21330*/  IMAD.MOV.U32 R13, RZ, RZ, R7 ;  /* 0x000000ffff0d7224 */ /* 0x000fce00078e0007 */
[----:B-----5:R-:W-:Y:S05]  /*21340*/  WARPSYNC.COLLECTIVE R15, `(.L_x_3048) ;  /* 0x000000000f087348 */ /* 0x020fea0003c00000 */
[----:B------:R0:W1:Y:S02]  /*21350*/  SHFL.IDX P6, R14, R13, R12, R11 ;  /* 0x0000000c0d0e7389 */ /* 0x00006400000c000b */
[----:B01---5:R-:W-:Y:S01]  /*21360*/  ENDCOLLECTIVE ;  /* 0x000000000000791b */ /* 0x023fe20003800000 */
.L_x_3048:
[----:B------:R-:W-:Y:S05]  /*21370*/  BSYNC B0 ;  /* 0x0000000000007941 */ /* 0x000fea0003800000 */
.L_x_3047:
[----:B------:R-:W-:Y:S05]  /*21380*/  BRA `(.L_x_3049) ;  /* 0xfffffe4c00d47947 */ /* 0x000fea000383ffff */
.L_x_2747:
        /* <DEDUP_REMOVED lines=8> */
.L_x_3051:
[----:B------:R-:W-:Y:S05]  /*21410*/  BSYNC B1 ;  /* 0x0000000000017941 */ /* 0x000fea0003800000 */
.L_x_3050:
        /* <DEDUP_REMOVED lines=8> */
.L_x_3052:
[----:B------:R-:W-:Y:S02]  /*214a0*/  IMAD.MOV.U32 R13, RZ, RZ, R8 ;  /* 0x000000ffff0d7224 */ /* 0x000fe400078e0008 */
[----:B------:R-:W-:-:S07]  /*214b0*/  IMAD.MOV.U32 R0, RZ, RZ, R14 ;  /* 0x000000ffff007224 */ /* 0x000fce00078e000e */
[----:B------:R-:W-:Y:S05]  /*214c0*/  WARPSYNC.COLLECTIVE R15, `(.L_x_3053) ;  /* 0x000000000f087348 */ /* 0x000fea0003c00000 */
[----:B------:R0:W1:Y:S02]  /*214d0*/  SHFL.IDX P6, R14, R13, R12, R11 ;  /* 0x0000000c0d0e7389 */ /* 0x00006400000c000b */
[----:B01----:R-:W-:Y:S01]  /*214e0*/  ENDCOLLECTIVE ;  /* 0x000000000000791b */ /* 0x003fe20003800000 */
.L_x_3053:
[----:B------:R-:W-:Y:S02]  /*214f0*/  IMAD.MOV.U32 R13, RZ, RZ, R7 ;  /* 0x000000ffff0d7224 */ /* 0x000fe400078e0007 */
[----:B------:R-:W-:-:S07]  /*21500*/  IMAD.MOV.U32 R5, RZ, RZ, R14 ;  /* 0x000000ffff057224 */ /* 0x000fce00078e000e */
[----:B------:R-:W-:Y:S05]  /*21510*/  WARPSYNC.COLLECTIVE R15, `(.L_x_3054) ;  /* 0x000000000f087348 */ /* 0x000fea0003c00000 */
[----:B------:R0:W1:Y:S02]  /*21520*/  SHFL.IDX P6, R14, R13, R12, R11 ;  /* 0x0000000c0d0e7389 */ /* 0x00006400000c000b */
[----:B01----:R-:W-:Y:S01]  /*21530*/  ENDCOLLECTIVE ;  /* 0x000000000000791b */ /* 0x003fe20003800000 */
.L_x_3054:
[----:B------:R-:W-:Y:S05]  /*21540*/  BRA `(.L_x_3055) ;  /* 0xfffffe5400387947 */ /* 0x000fea000383ffff */
.L_x_2750:
[----:B------:R-:W-:Y:S01]  /*21550*/  BSSY B1, `(.L_x_3056) ;  /* 0x0000008000017945 */ /* 0x000fe20003800000 */
[----:B------:R-:W-:Y:S02]  /*21560*/  IMAD.MOV.U32 R13, RZ, RZ, R6 ;  /* 0x000000ffff0d7224 */ /* 0x000fe400078e0006 */
[----:B------:R-:W-:Y:S02]  /*21570*/  IMAD.MOV.U32 R12, RZ, RZ, 0x1 ;  /* 0x00000001ff0c7424 */ /* 0x000fe400078e00ff */
[----:B------:R-:W-:Y:S02]  /*21580*/  IMAD.MOV.U32 R11, RZ, RZ, 0x1c1f ;  /* 0x00001c1fff0b7424 */ /* 0x000fe400078e00ff */
[----:B------:R-:W-:-:S07]  /*21590*/  IMAD.MOV.U32 R15, RZ, RZ, -0x1 ;  /* 0xffffffffff0f7424 */ /* 0x000fce00078e00ff */
[----:B0---4-:R-:W-:Y:S05]  /*215a0*/  WARPSYNC.COLLECTIVE R15, `(.L_x_3057) ;  /* 0x000000000f087348 */ /* 0x011fea0003c00000 */
[----:B----4-:R1:W2:Y:S02]  /*215b0*/  SHFL.IDX P6, R14, R13, R12, R11 ;  /* 0x0000000c0d0e7389 */ /* 0x0102a400000c000b */
[----:B012---:R-:W-:Y:S01]  /*215c0*/  ENDCOLLECTIVE ;  /* 0x000000000000791b */ /* 0x007fe20003800000 */
.L_x_3057:
[----:B------:R-:W-:Y:S05]  /*215d0*/  BSYNC B1 ;  /* 0x0000000000017941 */ /* 0x000fea0003800000 */
.L_x_3056:
[----:B------:R-:W-:Y:S01]  /*215e0*/  IMAD.MOV.U32 R13, RZ, RZ, R4 ;  /* 0x000000ffff0d7224 */ /* 0x000fe200078e0004 */
[----:B------:R-:W-:Y:S01]  /*215f0*/  MOV R11, 0x1c1f ;  /* 0x00001c1f000b7802 */ /* 0x000fe20000000f00 */
[----:B------:R-:W-:Y:S02]  /*21600*/  IMAD.MOV.U32 R12, RZ, RZ, 0x1 ;  /* 0x00000001ff0c7424 */ /* 0x000fe400078e00ff */
[----:B------:R-:W-:Y:S02]  /*21610*/  IMAD.MOV.U32 R15, RZ, RZ, -0x1 ;  /* 0xffffffffff0f7424 */ /* 0x000fe400078e00ff */
[----:B------:R-:W-:-:S07]  /*21620*/  IMAD.MOV.U32 R3, RZ, RZ, R14 ;  /* 0x000000ffff037224 */ /* 0x000fce00078e000e */
[----:B------:R-:W-:Y:S05]  /*21630*/  WARPSYNC.COLLECTIVE R15, `(.L_x_3058) ;  /* 0x000000000f087348 */ /* 0x000fea0003c00000 */
[----:B------:R0:W1:Y:S02]  /*21640*/  SHFL.IDX P6, R14, R13, R12, R11 ;  /* 0x0000000c0d0e7389 */ /* 0x00006400000c000b */
[----:B01----:R-:W-:Y:S01]  /*21650*/  ENDCOLLECTIVE ;  /* 0x000000000000791b */ /* 0x003fe20003800000 */
.L_x_3058:
[----:B------:R-:W-:Y:S02]  /*21660*/  IMAD.MOV.U32 R13, RZ, RZ, R8 ;  /* 0x000000ffff0d7224 */ /* 0x000fe400078e0008 */
[----:B------:R-:W-:-:S07]  /*21670*/  IMAD.MOV.U32 R0, RZ, RZ, R14 ;  /* 0x000000ffff007224 */ /* 0x000fce00078e000e */
[----:B------:R-:W-:Y:S05]  /*21680*/  WARPSYNC.COLLECTIVE R15, `(.L_x_3059) ;  /* 0x000000000f087348 */ /* 0x000fea0003c00000 */
[----:B------:R0:W1:Y:S02]  /*21690*/  SHFL.IDX P6, R14, R13, R12, R11 ;  /* 0x0000000c0d0e7389 */ /* 0x00006400000c000b */
[----:B01----:R-:W-:Y:S01]  /*216a0*/  ENDCOLLECTIVE ;  /* 0x000000000000791b */ /* 0x003fe20003800000 */
.L_x_3059:
[----:B------:R-:W-:Y:S02]  /*216b0*/  IMAD.MOV.U32 R13, RZ, RZ, R7 ;  /* 0x000000ffff0d7224 */ /* 0x000fe400078e0007 */
[----:B------:R-:W-:-:S07]  /*216c0*/  IMAD.MOV.U32 R5, RZ, RZ, R14 ;  /* 0x000000ffff057224 */ /* 0x000fce00078e000e */
[----:B------:R-:W-:Y:S05]  /*216d0*/  WARPSYNC.COLLECTIVE R15, `(.L_x_3060) ;  /* 0x000000000f087348 */ /* 0x000fea0003c00000 */
[----:B------:R0:W1:Y:S02]  /*216e0*/  SHFL.IDX P6, R14, R13, R12, R11 ;  /* 0x0000000c0d0e7389 */ /* 0x00006400000c000b */
[----:B01----:R-:W-:Y:S01]  /*216f0*/  ENDCOLLECTIVE ;  /* 0x000000000000791b */ /* 0x003fe20003800000 */
.L_x_3060:
[----:B------:R-:W-:Y:S05]  /*21700*/  BRA `(.L_x_3061) ;  /* 0xfffffe5400907947 */ /* 0x000fea000383ffff */
.L_x_2754:
[----:B0-----:R0:W1:Y:S02]  /*21710*/  SYNCS.PHASECHK.TRANS64.TRYWAIT P0, [R16+URZ+0x22800], R31 ;  /* 0x0228001f100075a7 */ /* 0x001064000800017f */
[----:B-1----:R-:W-:Y:S05]  /*21720*/  @!P0 NANOSLEEP.SYNCS 0x989680 ;  /* 0x009896800000895d */ /* 0x002fea0003900000 */
[----:B------:R-:W1:Y:S02]  /*21730*/  @!P0 SYNCS.PHASECHK.TRANS64 P0, [R16+URZ+0x22800], R31 ;  /* 0x0228001f100085a7 */ /* 0x000e64000800007f */
[----:B-1----:R-:W-:Y:S05]  /*21740*/  @!P0 BRA `(.L_x_2754) ;  /* 0xfffffffc00f08947 */ /* 0x002fea000383ffff */
[----:B------:R-:W-:Y:S05]  /*21750*/  BRA `(.L_x_3062) ;  /* 0xfffffe5800787947 */ /* 0x000fea000383ffff */
.L_x_2762:
[----:B------:R-:W0:Y:S01]  /*21760*/  LDC R37, c[0x0][0x3f4] ;  /* 0x0000fd00ff257b82 */ /* 0x000e220000000800 */
        /* <DEDUP_REMOVED lines=8> */
.L_x_3064:
[----:B------:R-:W-:Y:S05]  /*217f0*/  BSYNC B1 ;  /* 0x0000000000017941 */ /* 0x000fea0003800000 */
.L_x_3063:
[----:B------:R-:W-:Y:S01]  /*21800*/  IMAD.MOV.U32 R13, RZ, RZ, R10 ;  /* 0x000000ffff0d7224 */ /* 0x000fe200078e000a */
[----:B------:R-:W-:Y:S01]  /*21810*/  ISETP.GE.AND P0, PT, R30, R37, PT ;  /* 0x000000251e00720c */ /* 0x000fe20003f06270 */
[----:B------:R-:W-:Y:S02]  /*21820*/  IMAD.MOV.U32 R12, RZ, RZ, RZ ;  /* 0x000000ffff0c7224 */ /* 0x000fe400078e00ff */
[----:B------:R-:W-:Y:S02]  /*21830*/  IMAD.MOV.U32 R11, RZ, RZ, 0x1c1f ;  /* 0x00001c1fff0b7424 */ /* 0x000fe400078e00ff */
[----:B------:R-:W-:Y:S02]  /*21840*/  IMAD.MOV.U32 R15, RZ, RZ, -0x1 ;  /* 0xffffffffff0f7424 */ /* 0x000fe400078e00ff */
[----:B------:R-:W-:Y:S02]  /*21850*/  IMAD.MOV.U32 R0, RZ, RZ, R14 ;  /* 0x000000ffff007224 */ /* 0x000fe400078e000e */
[----:B------:R-:W-:-:S07]  /*21860*/  IMAD R31, R200, R9, RZ ;  /* 0x00000009c81f7224 */ /* 0x000fce00078e02ff */
[----:B------:R-:W-:Y:S05]  /*21870*/  WARPSYNC.COLLECTIVE R15, `(.L_x_3065) ;  /* 0x000000000f087348 */ /* 0x000fea0003c00000 */
[----:B------:R0:W1:Y:S02]  /*21880*/  SHFL.IDX P6, R14, R13, R12, R11 ;  /* 0x0000000c0d0e7389 */ /* 0x00006400000c000b */
[----:B01----:R-:W-:Y:S01]  /*21890*/  ENDCOLLECTIVE ;  /* 0x000000000000791b */ /* 0x003fe20003800000 */
.L_x_3065:
[----:B------:R-:W-:Y:S01]  /*218a0*/  ISETP.GE.OR P1, PT, R42, R31, P0 ;  /* 0x0000001f2a00720c */ /* 0x000fe20000726670 */
[----:B------:R-:W-:-:S12]  /*218b0*/  IMAD.MOV.U32 R13, RZ, RZ, R29 ;  /* 0x000000ffff0d7224 */ /* 0x000fd800078e001d */
[C---:B------:R-:W-:Y:S01]  /*218c0*/  @!P1 IMAD.SHL.U32 R9, R30.reuse, 0x2, RZ ;  /* 0x000000021e099824 */ /* 0x040fe200078e00ff */
[----:B------:R-:W-:Y:S01]  /*218d0*/  @!P1 SHF.L.U64.HI R21, R30, 0x1, R43 ;  /* 0x000000011e159819 */ /* 0x000fe2000001022b */
[----:B------:R-:W-:-:S07]  /*218e0*/  IMAD.MOV.U32 R3, RZ, RZ, R14 ;  /* 0x000000ffff037224 */ /* 0x000fce00078e000e */
[----:B------:R-:W-:Y:S05]  /*218f0*/  WARPSYNC.COLLECTIVE R15, `(.L_x_3066) ;  /* 0x000000000f087348 */ /* 0x000fea0003c00000 */
[----:B------:R0:W1:Y:S02]  /*21900*/  SHFL.IDX P6, R14, R13, R12, R11 ;  /* 0x0000000c0d0e7389 */ /* 0x00006400000c000b */
[----:B01----:R-:W-:Y:S01]  /*21910*/  ENDCOLLECTIVE ;  /* 0x000000000000791b */ /* 0x003fe20003800000 */
.L_x_3066:
[----:B------:R-:W-:-:S05]  /*21920*/  @!P1 IADD3 R4, P2, R3, R9, RZ ;  /* 0x0000000903049210 */ /* 0x000fca0007f5e0ff */
[----:B------:R-:W-:-:S06]  /*21930*/  @!P1 IMAD.X R5, R0, 0x1, R21, P2 ;  /* 0x0000000100059824 */ /* 0x000fcc00010e0615 */
[----:B------:R-:W5:Y:S01]  /*21940*/  @!P1 LD.E.128 R4, desc[UR38][R4.64] ;  /* 0x0000002604049980 */ /* 0x000f62000c101d00 */
[----:B------:R-:W-:Y:S02]  /*21950*/  IMAD.MOV.U32 R13, RZ, RZ, R28 ;  /* 0x000000ffff0d7224 */ /* 0x000fe400078e001c */
[----:B------:R-:W-:-:S07]  /*21960*/  IMAD.MOV.U32 R8, RZ, RZ, R14 ;  /* 0x000000ffff087224 */ /* 0x000fce00078e000e */
[----:B-----5:R-:W-:Y:S05]  /*21970*/  WARPSYNC.COLLECTIVE R15, `(.L_x_3067) ;  /* 0x000000000f087348 */ /* 0x020fea0003c00000 */
[----:B------:R0:W1:Y:S02]  /*21980*/  SHFL.IDX P6, R14, R13, R12, R11 ;  /* 0x0000000c0d0e7389 */ /* 0x00006400000c000b */
[----:B01---5:R-:W-:Y:S01]  /*21990*/  ENDCOLLECTIVE ;  /* 0x000000000000791b */ /* 0x023fe20003800000 */
.L_x_3067:
[----:B------:R-:W-:-:S05]  /*219a0*/  @!P1 IADD3 R14, P2, R14, R9, RZ ;  /* 0x000000090e0e9210 */ /* 0x000fca0007f5e0ff */
[----:B------:R-:W-:-:S04]  /*219b0*/  @!P1 IMAD.X R3, R8, 0x1, R21, P2 ;  /* 0x0000000108039824 */ /* 0x000fc800010e0615 */
[----:B------:R-:W-:-:S05]  /*219c0*/  @!P1 IMAD.MOV.U32 R15, RZ, RZ, R3 ;  /* 0x000000ffff0f9224 */ /* 0x000fca00078e0003 */
[----:B------:R0:W5:Y:S01]  /*219d0*/  @!P1 LD.E.128 R24, desc[UR38][R14.64] ;  /* 0x000000260e189980 */ /* 0x000162000c101d00 */
[----:B------:R-:W-:Y:S02]  /*219e0*/  IMAD.MOV.U32 R13, RZ, RZ, R20 ;  /* 0x000000ffff0d7224 */ /* 0x000fe400078e0014 */
[----:B------:R-:W-:Y:S02]  /*219f0*/  IMAD.MOV.U32 R12, RZ, RZ, 0x1 ;  /* 0x00000001ff0c7424 */ /* 0x000fe400078e00ff */
[----:B0-----:R-:W-:-:S07]  /*21a00*/  IMAD.MOV.U32 R15, RZ, RZ, -0x1 ;  /* 0xffffffffff0f7424 */ /* 0x001fce00078e00ff */
[----:B-----5:R-:W-:Y:S05]  /*21a10*/  WARPSYNC.COLLECTIVE R15, `(.L_x_3068) ;  /* 0x000000000f087348 */ /* 0x020fea0003c00000 */
[----:B------:R0:W1:Y:S02]  /*21a20*/  SHFL.IDX P6, R14, R13, R12, R11 ;  /* 0x0000000c0d0e7389 */ /* 0x00006400000c000b */
[----:B01---5:R-:W-:Y:S01]  /*21a30*/  ENDCOLLECTIVE ;  /* 0x000000000000791b */ /* 0x023fe20003800000 */
.L_x_3068:
[----:B------:R-:W-:Y:S01]  /*21a40*/  CS2R R40, SRZ ;  /* 0x0000000000287805 */ /* 0x000fe2000001ff00 */
[----:B------:R-:W-:Y:S01]  /*21a50*/  IMAD.MOV.U32 R13, RZ, RZ, R10 ;  /* 0x000000ffff0d7224 */ /* 0x000fe200078e000a */
[----:B------:R-:W-:Y:S01]  /*21a60*/  CS2R R38, SRZ ;  /* 0x0000000000267805 */ /* 0x000fe2000001ff00 */
[----:B------:R-:W-:Y:S02]  /*21a70*/  @!P1 IMAD.MOV.U32 R40, RZ, RZ, R4 ;  /* 0x000000ffff289224 */ /* 0x000fe400078e0004 */
[----:B------:R-:W-:Y:S02]  /*21a80*/  @!P1 IMAD.MOV.U32 R41, RZ, RZ, R5 ;  /* 0x000000ffff299224 */ /* 0x000fe400078e0005 */
[----:B------:R-:W-:Y:S02]  /*21a90*/  IMAD.MOV.U32 R0, RZ, RZ, R40 ;  /* 0x000000ffff007224 */ /* 0x000fe400078e0028 */
[----:B------:R-:W-:-:S05]  /*21aa0*/  IMAD.MOV.U32 R3, RZ, RZ, R41 ;  /* 0x000000ffff037224 */ /* 0x000fca00078e0029 */
[----:B------:R-:W-:Y:S01]  /*21ab0*/  PRMT R53, R0, 0x5410, R3 ;  /* 0x0000541000357816 */ /* 0x000fe20000000003 */
[----:B------:R-:W-:-:S07]  /*21ac0*/  IMAD.MOV.U32 R0, RZ, RZ, R14 ;  /* 0x000000ffff007224 */ /* 0x000fce00078e000e */
[----:B------:R-:W-:Y:S05]  /*21ad0*/  WARPSYNC.COLLECTIVE R15, `(.L_x_3069) ;  /* 0x000000000f087348 */ /* 0x000fea0003c00000 */
[----:B------:R0:W1:Y:S02]  /*21ae0*/  SHFL.IDX P6, R14, R13, R12, R11 ;  /* 0x0000000c0d0e7389 */ /* 0x00006400000c000b */
[----:B01----:R-:W-:Y:S01]  /*21af0*/  ENDCOLLECTIVE ;  /* 0x000000000000791b */ /* 0x003fe20003800000 */
.L_x_3069:
[----:B------:R-:W-:Y:S02]  /*21b00*/  IMAD.MOV.U32 R13, RZ, RZ, R29 ;  /* 0x000000ffff0d7224 */ /* 0x000fe400078e001d */
[----:B------:R-:W-:-:S07]  /*21b10*/  IMAD.MOV.U32 R3, RZ, RZ, R14 ;  /* 0x000000ffff037224 */ /* 0x000fce00078e000e */
[----:B------:R-:W-:Y:S05]  /*21b20*/  WARPSYNC.COLLECTIVE R15, `(.L_x_3070) ;  /* 0x000000000f087348 */ /* 0x000fea0003c00000 */
[----:B------:R0:W1:Y:S02]  /*21b30*/  SHFL.IDX P6, R14, R13, R12, R11 ;  /* 0x0000000c0d0e7389 */ /* 0x00006400000c000b */
[----:B01----:R-:W-:Y:S01]  /*21b40*/  ENDCOLLECTIVE ;  /* 0x000000000000791b */ /* 0x003fe20003800000 */
.L_x_3070:
[----:B------:R-:W-:Y:S02]  /*21b50*/  @!P1 IMAD.MOV.U32 R38, RZ, RZ, R6 ;  /* 0x000000ffff269224 */ /* 0x000fe400078e0006 */
[----:B------:R-:W-:Y:S01]  /*21b60*/  @!P1 IMAD.MOV.U32 R39, RZ, RZ, R7 ;  /* 0x000000ffff279224 */ /* 0x000fe200078e0007 */
[----:B------:R-:W-:Y:S01]  /*21b70*/  CS2R R6, SRZ ;  /* 0x0000000000067805 */ /* 0x000fe2000001ff00 */
[----:B------:R-:W-:Y:S01]  /*21b80*/  IMAD.MOV.U32 R10, RZ, RZ, R38 ;  /* 0x000000ffff0a7224 */ /* 0x000fe200078e0026 */
[----:B------:R-:W-:Y:S01]  /*21b90*/  CS2R R4, SRZ ;  /* 0x0000000000047805 */ /* 0x000fe2000001ff00 */
[----:B------:R-:W-:Y:S02]  /*21ba0*/  IMAD.MOV.U32 R21, RZ, RZ, R39 ;  /* 0x000000ffff157224 */ /* 0x000fe400078e0027 */
[----:B------:R-:W-:Y:S02]  /*21bb0*/  @!P1 IMAD.MOV.U32 R6, RZ, RZ, R24 ;  /* 0x000000ffff069224 */ /* 0x000fe400078e0018 */
[----:B------:R-:W-:-:S02]  /*21bc0*/  @!P1 IMAD.MOV.U32 R7, RZ, RZ, R25 ;  /* 0x000000ffff079224 */ /* 0x000fc400078e0019 */
[----:B------:R-:W-:Y:S02]  /*21bd0*/  IMAD.MOV.U32 R13, RZ, RZ, R28 ;  /* 0x000000ffff0d7224 */ /* 0x000fe400078e001c */
[----:B------:R-:W-:Y:S02]  /*21be0*/  @!P1 IMAD.MOV.U32 R4, RZ, RZ, R26 ;  /* 0x000000ffff049224 */ /* 0x000fe400078e001a */
[----:B------:R-:W-:Y:S01]  /*21bf0*/  @!P1 IMAD.MOV.U32 R5, RZ, RZ, R27 ;  /* 0x000000ffff059224 */ /* 0x000fe200078e001b */
[----:B------:R-:W-:Y:S01]  /*21c00*/  PRMT R9, R10, 0x5410, R21 ;  /* 0x000054100a097816 */ /* 0x000fe20000000015 */
[----:B------:R-:W-:Y:S02]  /*21c10*/  IMAD.MOV.U32 R10, RZ, RZ, R6 ;  /* 0x000000ffff0a7224 */ /* 0x000fe400078e0006 */
[----:B------:R-:W-:-:S07]  /*21c20*/  IMAD.MOV.U32 R8, RZ, RZ, R14 ;  /* 0x000000ffff087224 */ /* 0x000fce00078e000e */
[----:B------:R-:W-:Y:S05]  /*21c30*/  WARPSYNC.COLLECTIVE R15, `(.L_x_3071) ;  /* 0x000000000f087348 */ /* 0x000fea0003c00000 */
[----:B------:R0:W1:Y:S02]  /*21c40*/  SHFL.IDX P6, R14, R13, R12, R11 ;  /* 0x0000000c0d0e7389 */ /* 0x00006400000c000b */
[----:B01----:R-:W-:Y:S01]  /*21c50*/  ENDCOLLECTIVE ;  /* 0x000000000000791b */ /* 0x003fe20003800000 */
.L_x_3071:
[----:B------:R-:W-:Y:S01]  /*21c60*/  CS2R R24, SRZ ;  /* 0x0000000000187805 */ /* 0x000fe2000001ff00 */
[----:B------:R-:W-:Y:S02]  /*21c70*/  IMAD.MOV.U32 R11, RZ, RZ, R7 ;  /* 0x000000ffff0b7224 */ /* 0x000fe400078e0007 */
[----:B------:R-:W-:Y:S02]  /*21c80*/  IMAD.MOV.U32 R12, RZ, RZ, R4 ;  /* 0x000000ffff0c7224 */ /* 0x000fe400078e0004 */
[----:B------:R-:W-:Y:S01]  /*21c90*/  IMAD.MOV.U32 R13, RZ, RZ, R5 ;  /* 0x000000ffff0d7224 */ /* 0x000fe200078e0005 */
[----:B------:R-:W-:-:S04]  /*21ca0*/  PRMT R48, R10, 0x5410, R11 ;  /* 0x000054100a307816 */ /* 0x000fc8000000000b */
[----:B------:R-:W-:Y:S01]  /*21cb0*/  PRMT R52, R12, 0x5410, R13 ;  /* 0x000054100c347816 */ /* 0x000fe2000000000d */
[----:B------:R-:W-:Y:S06]  /*21cc0*/  BRA `(.L_x_3072) ;  /* 0xfffffe64004c7947 */ /* 0x000fec000383ffff */
.L_x_2766:
[----:B-1----:R1:W2:Y:S02]  /*21cd0*/  SYNCS.PHASECHK.TRANS64.TRYWAIT P1, [R16+URZ+0x22800], R11 ;  /* 0x0228000b100075a7 */ /* 0x0022a4000802017f */
[----:B--2---:R-:W-:Y:S05]  /*21ce0*/  @!P1 NANOSLEEP.SYNCS 0x989680 ;  /* 0x009896800000995d */ /* 0x004fea0003900000 */
[----:B------:R-:W2:Y:S02]  /*21cf0*/  @!P1 SYNCS.PHASECHK.TRANS64 P1, [R16+URZ+0x22800], R11 ;  /* 0x0228000b100095a7 */ /* 0x000ea4000802007f */
[----:B--2---:R-:W-:Y:S05]  /*21d00*/  @!P1 BRA `(.L_x_2766) ;  /* 0xfffffffc00f09947 */ /* 0x004fea000383ffff */
[----:B------:R-:W-:Y:S05]  /*21d10*/  BRA `(.L_x_3073) ;  /* 0xfffffe6400d87947 */ /* 0x000fea000383ffff */
.L_x_2772:
[----:B0-----:R0:W3:Y:S02]  /*21d20*/  SYNCS.PHASECHK.TRANS64.TRYWAIT P2, [R6+URZ+0x22830], R21 ;  /* 0x02283015060075a7 */ /* 0x0010e4000804017f */
[----:B---3--:R-:W-:Y:S05]  /*21d30*/  @!P2 NANOSLEEP.SYNCS 0x989680 ;  /* 0x009896800000a95d */ /* 0x008fea0003900000 */
[----:B------:R-:W3:Y:S02]  /*21d40*/  @!P2 SYNCS.PHASECHK.TRANS64 P2, [R6+URZ+0x22830], R21 ;  /* 0x022830150600a5a7 */ /* 0x000ee4000804007f */
[----:B---3--:R-:W-:Y:S05]  /*21d50*/  @!P2 BRA `(.L_x_2772) ;  /* 0xfffffffc00f0a947 */ /* 0x008fea000383ffff */
[----:B------:R-:W-:Y:S05]  /*21d60*/  BRA `(.L_x_2771) ;  /* 0xfffffe7400407947 */ /* 0x000fea000383ffff */
.L_x_2785:
[----:B-1----:R1:W2:Y:S02]  /*21d70*/  SYNCS.PHASECHK.TRANS64.TRYWAIT P2, [R6+URZ+0x22850], R21 ;  /* 0x02285015060075a7 */ /* 0x0022a4000804017f */
[----:B--2---:R-:W-:Y:S05]  /*21d80*/  @!P2 NANOSLEEP.SYNCS 0x989680 ;  /* 0x009896800000a95d */ /* 0x004fea0003900000 */
[----:B------:R-:W2:Y:S02]  /*21d90*/  @!P2 SYNCS.PHASECHK.TRANS64 P2, [R6+URZ+0x22850], R21 ;  /* 0x022850150600a5a7 */ /* 0x000ea4000804007f */
[----:B--2---:R-:W-:Y:S05]  /*21da0*/  @!P2 BRA `(.L_x_2785) ;  /* 0xfffffffc00f0a947 */ /* 0x004fea000383ffff */
[----:B------:R-:W-:Y:S05]  /*21db0*/  BRA `(.L_x_2784) ;  /* 0xfffffe9c00a87947 */ /* 0x000fea000383ffff */
.L_x_2794:
[----:B-1----:R1:W2:Y:S02]  /*21dc0*/  SYNCS.PHASECHK.TRANS64.TRYWAIT P2, [R210+URZ+0x22830], R209 ;  /* 0x022830d1d20075a7 */ /* 0x0022a4000804017f */
[----:B--2---:R-:W-:Y:S05]  /*21dd0*/  @!P2 NANOSLEEP.SYNCS 0x989680 ;  /* 0x009896800000a95d */ /* 0x004fea0003900000 */
[----:B------:R-:W2:Y:S02]  /*21de0*/  @!P2 SYNCS.PHASECHK.TRANS64 P2, [R210+URZ+0x22830], R209 ;  /* 0x022830d1d200a5a7 */ /* 0x000ea4000804007f */
[----:B--2---:R-:W-:Y:S05]  /*21df0*/  @!P2 BRA `(.L_x_2794) ;  /* 0xfffffffc00f0a947 */ /* 0x004fea000383ffff */
[----:B------:R-:W-:Y:S05]  /*21e00*/  BRA `(.L_x_2793) ;  /* 0xfffffea400707947 */ /* 0x000fea000383ffff */
.L_x_2807:
[----:B--2---:R2:W3:Y:S02]  /*21e10*/  SYNCS.PHASECHK.TRANS64.TRYWAIT P2, [R210+URZ+0x22850], R209 ;  /* 0x022850d1d20075a7 */ /* 0x0044e4000804017f */
[----:B---3--:R-:W-:Y:S05]  /*21e20*/  @!P2 NANOSLEEP.SYNCS 0x989680 ;  /* 0x009896800000a95d */ /* 0x008fea0003900000 */
[----:B------:R-:W3:Y:S02]  /*21e30*/  @!P2 SYNCS.PHASECHK.TRANS64 P2, [R210+URZ+0x22850], R209 ;  /* 0x022850d1d200a5a7 */ /* 0x000ee4000804007f */
[----:B---3--:R-:W-:Y:S05]  /*21e40*/  @!P2 BRA `(.L_x_2807) ;  /* 0xfffffffc00f0a947 */ /* 0x008fea000383ffff */
[----:B------:R-:W-:Y:S05]  /*21e50*/  BRA `(.L_x_2806) ;  /* 0xfffffed8000c7947 */ /* 0x000fea000383ffff */
.L_x_2817:
[----:B--2---:R2:W3:Y:S02]  /*21e60*/  SYNCS.PHASECHK.TRANS64.TRYWAIT P3, [R6+URZ+0x22830], R210 ;  /* 0x022830d2060075a7 */ /* 0x0044e4000806017f */
[----:B---3--:R-:W-:Y:S05]  /*21e70*/  @!P3 NANOSLEEP.SYNCS 0x989680 ;  /* 0x009896800000b95d */ /* 0x008fea0003900000 */
[----:B------:R-:W3:Y:S02]  /*21e80*/  @!P3 SYNCS.PHASECHK.TRANS64 P3, [R6+URZ+0x22830], R210 ;  /* 0x022830d20600b5a7 */ /* 0x000ee4000806007f */
[----:B---3--:R-:W-:Y:S05]  /*21e90*/  @!P3 BRA `(.L_x_2817) ;  /* 0xfffffffc00f0b947 */ /* 0x008fea000383ffff */
[----:B------:R-:W-:Y:S05]  /*21ea0*/  BRA `(.L_x_2816) ;  /* 0xfffffee000047947 */ /* 0x000fea000383ffff */
.L_x_2822:
[----:B-1----:R1:W2:Y:S02]  /*21eb0*/  SYNCS.PHASECHK.TRANS64.TRYWAIT P3, [R6+URZ+0x22850], R210 ;  /* 0x022850d2060075a7 */ /* 0x0022a4000806017f */
[----:B--2---:R-:W-:Y:S05]  /*21ec0*/  @!P3 NANOSLEEP.SYNCS 0x989680 ;  /* 0x009896800000b95d */ /* 0x004fea0003900000 */
[----:B------:R-:W2:Y:S02]  /*21ed0*/  @!P3 SYNCS.PHASECHK.TRANS64 P3, [R6+URZ+0x22850], R210 ;  /* 0x022850d20600b5a7 */ /* 0x000ea4000806007f */
[----:B--2---:R-:W-:Y:S05]  /*21ee0*/  @!P3 BRA `(.L_x_2822) ;  /* 0xfffffffc00f0b947 */ /* 0x004fea000383ffff */
[----:B------:R-:W-:Y:S05]  /*21ef0*/  BRA `(.L_x_2821) ;  /* 0xfffffefc00e07947 */ /* 0x000fea000383ffff */
.L_x_2828:
[----:B--2---:R2:W3:Y:S02]  /*21f00*/  SYNCS.PHASECHK.TRANS64.TRYWAIT P2, [R210+URZ+0x22830], R209 ;  /* 0x022830d1d20075a7 */ /* 0x0044e4000804017f */
[----:B---3--:R-:W-:Y:S05]  /*21f10*/  @!P2 NANOSLEEP.SYNCS 0x989680 ;  /* 0x009896800000a95d */ /* 0x008fea0003900000 */
[----:B------:R-:W3:Y:S02]  /*21f20*/  @!P2 SYNCS.PHASECHK.TRANS64 P2, [R210+URZ+0x22830], R209 ;  /* 0x022830d1d200a5a7 */ /* 0x000ee4000804007f */
[----:B---3--:R-:W-:Y:S05]  /*21f30*/  @!P2 BRA `(.L_x_2828) ;  /* 0xfffffffc00f0a947 */ /* 0x008fea000383ffff */
[----:B------:R-:W-:Y:S05]  /*21f40*/  BRA `(.L_x_2827) ;  /* 0xffffff0400107947 */ /* 0x000fea000383ffff */
.L_x_2841:
[----:B-1----:R1:W3:Y:S02]  /*21f50*/  SYNCS.PHASECHK.TRANS64.TRYWAIT P2, [R210+URZ+0x22850], R209 ;  /* 0x022850d1d20075a7 */ /* 0x0022e4000804017f */
[----:B---3--:R-:W-:Y:S05]  /*21f60*/  @!P2 NANOSLEEP.SYNCS 0x989680 ;  /* 0x009896800000a95d */ /* 0x008fea0003900000 */
[----:B------:R-:W3:Y:S02]  /*21f70*/  @!P2 SYNCS.PHASECHK.TRANS64 P2, [R210+URZ+0x22850], R209 ;  /* 0x022850d1d200a5a7 */ /* 0x000ee4000804007f */
[----:B---3--:R-:W-:Y:S05]  /*21f80*/  @!P2 BRA `(.L_x_2841) ;  /* 0xfffffffc00f0a947 */ /* 0x008fea000383ffff */
[----:B------:R-:W-:Y:S05]  /*21f90*/  BRA `(.L_x_2840) ;  /* 0xffffff3400a87947 */ /* 0x000fea000383ffff */
.L_x_2856:
[----:B------:R-:W-:Y:S02]  /*21fa0*/  IMAD.MOV.U32 R13, RZ, RZ, R4 ;  /* 0x000000ffff0d7224 */ /* 0x000fe400078e0004 */
[----:B------:R-:W-:Y:S02]  /*21fb0*/  IMAD.MOV.U32 R12, RZ, RZ, RZ ;  /* 0x000000ffff0c7224 */ /* 0x000fe400078e00ff */
[----:B------:R-:W-:Y:S02]  /*21fc0*/  IMAD.MOV.U32 R11, RZ, RZ, 0x181f ;  /* 0x0000181fff0b7424 */ /* 0x000fe400078e00ff */
[----:B------:R-:W-:-:S07]  /*21fd0*/  IMAD.MOV.U32 R15, RZ, RZ, -0x1 ;  /* 0xffffffffff0f7424 */ /* 0x000fce00078e00ff */
[----:B--23--:R-:W-:Y:S05]  /*21fe0*/  WARPSYNC.COLLECTIVE R15, `(.L_x_3074) ;  /* 0x000000000f087348 */ /* 0x00cfea0003c00000 */
[----:B------:R0:W1:Y:S02]  /*21ff0*/  SHFL.IDX P6, R14, R13, R12, R11 ;  /* 0x0000000c0d0e7389 */ /* 0x00006400000c000b */
[----:B0123--:R-:W-:Y:S01]  /*22000*/  ENDCOLLECTIVE ;  /* 0x000000000000791b */ /* 0x00ffe20003800000 */
.L_x_3074:
[----:B------:R-:W-:Y:S02]  /*22010*/  IMAD.MOV.U32 R13, RZ, RZ, R3 ;  /* 0x000000ffff0d7224 */ /* 0x000fe400078e0003 */
[----:B------:R-:W-:-:S07]  /*22020*/  IMAD.MOV.U32 R0, RZ, RZ, R14 ;  /* 0x000000ffff007224 */ /* 0x000fce00078e000e */
[----:B------:R-:W-:Y:S05]  /*22030*/  WARPSYNC.COLLECTIVE R15, `(.L_x_3075) ;  /* 0x000000000f087348 */ /* 0x000fea0003c00000 */
[----:B------:R0:W1:Y:S02]  /*22040*/  SHFL.IDX P6, R14, R13, R12, R11 ;  /* 0x0000000c0d0e7389 */ /* 0x00006400000c000b */
[----:B01----:R-:W-:Y:S01]  /*22050*/  ENDCOLLECTIVE ;  /* 0x000000000000791b */ /* 0x003fe20003800000 */
.L_x_3075:
[----:B------:R-:W-:Y:S05]  /*22060*/  BRA `(.L_x_3076) ;  /* 0xffffff6800a87947 */ /* 0x000fea000383ffff */
.L_x_2859:
[----:B------:R-:W-:Y:S01]  /*22070*/  BSSY B1, `(.L_x_3077) ;  /* 0x0000008000017945 */ /* 0x000fe20003800000 */
[----:B-1----:R-:W-:Y:S02]  /*22080*/  IMAD.MOV.U32 R13, RZ, RZ, R4 ;  /* 0x000000ffff0d7224 */ /* 0x002fe400078e0004 */
[----:B------:R-:W-:Y:S02]  /*22090*/  IMAD.MOV.U32 R12, RZ, RZ, 0x1 ;  /* 0x00000001ff0c7424 */ /* 0x000fe400078e00ff */
[----:B------:R-:W-:Y:S02]  /*220a0*/  IMAD.MOV.U32 R11, RZ, RZ, 0x181f ;  /* 0x0000181fff0b7424 */ /* 0x000fe400078e00ff */
[----:B------:R-:W-:-:S07]  /*220b0*/  IMAD.MOV.U32 R15, RZ, RZ, -0x1 ;  /* 0xffffffffff0f7424 */ /* 0x000fce00078e00ff */
[----:B0-234-:R-:W-:Y:S05]  /*220c0*/  WARPSYNC.COLLECTIVE R15, `(.L_x_3078) ;  /* 0x000000000f087348 */ /* 0x01dfea0003c00000 */
[----:B----4-:R1:W4:Y:S02]  /*220d0*/  SHFL.IDX P6, R14, R13, R12, R11 ;  /* 0x0000000c0d0e7389 */ /* 0x01032400000c000b */
[----:B01234-:R-:W-:Y:S01]  /*220e0*/  ENDCOLLECTIVE ;  /* 0x000000000000791b */ /* 0x01ffe20003800000 */
.L_x_3078:
[----:B------:R-:W-:Y:S05]  /*220f0*/  BSYNC B1 ;  /* 0x0000000000017941 */ /* 0x000fea0003800000 */
.L_x_3077:
[----:B------:R-:W-:Y:S01]  /*22100*/  MOV R13, R3 ;  /* 0x00000003000d7202 */ /* 0x000fe20000000f00 */
[----:B------:R-:W-:Y:S02]  /*22110*/  IMAD.MOV.U32 R12, RZ, RZ, 0x1 ;  /* 0x00000001ff0c7424 */ /* 0x000fe400078e00ff */
[----:B------:R-:W-:Y:S02]  /*22120*/  IMAD.MOV.U32 R11, RZ, RZ, 0x181f ;  /* 0x0000181fff0b7424 */ /* 0x000fe400078e00ff */
[----:B------:R-:W-:Y:S02]  /*22130*/  IMAD.MOV.U32 R15, RZ, RZ, -0x1 ;  /* 0xffffffffff0f7424 */ /* 0x000fe400078e00ff */
[----:B------:R-:W-:-:S07]  /*22140*/  IMAD.MOV.U32 R0, RZ, RZ, R14 ;  /* 0x000000ffff007224 */ /* 0x000fce00078e000e */
[----:B------:R-:W-:Y:S05]  /*22150*/  WARPSYNC.COLLECTIVE R15, `(.L_x_3079) ;  /* 0x000000000f087348 */ /* 0x000fea0003c00000 */
[----:B------:R0:W1:Y:S02]  /*22160*/  SHFL.IDX P6, R14, R13, R12, R11 ;  /* 0x0000000c0d0e7389 */ /* 0x00006400000c000b */
[----:B01----:R-:W-:Y:S01]  /*22170*/  ENDCOLLECTIVE ;  /* 0x000000000000791b */ /* 0x003fe20003800000 */
.L_x_3079:
[----:B------:R-:W-:Y:S05]  /*22180*/  BRA `(.L_x_3080) ;  /* 0xffffff6800dc7947 */ /* 0x000fea000383ffff */
.L_x_2862:
        /* <DEDUP_REMOVED lines=8> */
.L_x_3082:
[----:B------:R-:W-:Y:S05]  /*22210*/  BSYNC B1 ;  /* 0x0000000000017941 */ /* 0x000fea0003800000 */
.L_x_3081:
        /* <DEDUP_REMOVED lines=8> */
.L_x_3083:
[----:B------:R-:W-:Y:S05]  /*222a0*/  BRA `(.L_x_3084) ;  /* 0xffffff6c000c7947 */ /* 0x000fea000383ffff */
.L_x_2865:
        /* <DEDUP_REMOVED lines=8> */
.L_x_3086:
[----:B------:R-:W-:Y:S05]  /*22330*/  BSYNC B1 ;  /* 0x0000000000017941 */ /* 0x000fea0003800000 */
.L_x_3085:
        /* <DEDUP_REMOVED lines=8> */
.L_x_3087:
[----:B------:R-:W-:Y:S05]  /*223c0*/  BRA `(.L_x_3088) ;  /* 0xffffff6c003c7947 */ /* 0x000fea000383ffff */
.L_x_2890:
[----:B------:R-:W1:Y:S01]  /*223d0*/  S2R R7, SR_TID.X ;  /* 0x0000000000077919 */ /* 0x000e620000002100 */
[----:B------:R-:W-:Y:S01]  /*223e0*/  BSSY B1, `(.L_x_3089) ;  /* 0x000000a000017945 */ /* 0x000fe20003800000 */
[----:B------:R-:W-:Y:S02]  /*223f0*/  IMAD.MOV.U32 R12, RZ, RZ, RZ ;  /* 0x000000ffff0c7224 */ /* 0x000fe400078e00ff */
[----:B0-----:R-:W-:Y:S02]  /*22400*/  IMAD.MOV.U32 R11, RZ, RZ, 0x1f ;  /* 0x0000001fff0b7424 */ /* 0x001fe400078e00ff */
[----:B------:R-:W-:Y:S01]  /*22410*/  IMAD.MOV.U32 R15, RZ, RZ, -0x1 ;  /* 0xffffffffff0f7424 */ /* 0x000fe200078e00ff */
[----:B-1----:R-:W-:-:S04]  /*22420*/  SHF.R.U32.HI R7, RZ, 0x5, R7 ;  /* 0x00000005ff077819 */ /* 0x002fc80000011607 */
[----:B------:R-:W-:-:S05]  /*22430*/  LOP3.LUT R7, R7, 0x3, RZ, 0xc0, !PT ;  /* 0x0000000307077812 */ /* 0x000fca00078ec0ff */
[----:B------:R-:W-:-:S07]  /*22440*/  IMAD.MOV.U32 R13, RZ, RZ, R7 ;  /* 0x000000ffff0d7224 */ /* 0x000fce00078e0007 */
[----:B------:R-:W-:Y:S05]  /*22450*/  WARPSYNC.COLLECTIVE R15, `(.L_x_3090) ;  /* 0x000000000f087348 */ /* 0x000fea0003c00000 */
[----:B------:R0:W1:Y:S02]  /*22460*/  SHFL.IDX P6, R14, R13, R12, R11 ;  /* 0x0000000c0d0e7389 */ /* 0x00006400000c000b */
[----:B01----:R-:W-:Y:S01]  /*22470*/  ENDCOLLECTIVE ;  /* 0x000000000000791b */ /* 0x003fe20003800000 */
.L_x_3090:
[----:B------:R-:W-:Y:S05]  /*22480*/  BSYNC B1 ;  /* 0x0000000000017941 */ /* 0x000fea0003800000 */
.L_x_3089:
[----:B------:R-:W-:Y:S05]  /*22490*/  BRA `(.L_x_3091) ;  /* 0xffffff84006c7947 */ /* 0x000fea000383ffff */
.L_x_2892:
[----:B------:R-:W-:Y:S01]  /*224a0*/  BSSY B1, `(.L_x_3092) ;  /* 0x0000006000017945 */ /* 0x000fe20003800000 */
[----:B------:R-:W-:-:S07]  /*224b0*/  IMAD.MOV.U32 R15, RZ, RZ, -0x1 ;  /* 0xffffffffff0f7424 */ /* 0x000fce00078e00ff */
[----:B01----:R-:W-:Y:S05]  /*224c0*/  WARPSYNC.COLLECTIVE R15, `(.L_x_3093) ;  /* 0x000000000f0c7348 */ /* 0x003fea0003c00000 */
[----:B------:R-:W-:Y:S02]  /*224d0*/  ELECT P6, UR62, PT ;  /* 0x00000000003e782f */ /* 0x000fe400038c0000 */
[----:B------:R-:W-:Y:S01]  /*224e0*/  MOV R14, UR62 ;  /* 0x0000003e000e7c02 */ /* 0x000fe20008000f00 */
[----:B01----:R-:W-:Y:S10]  /*224f0*/  ENDCOLLECTIVE ;  /* 0x000000000000791b */ /* 0x003ff40003800000 */
.L_x_3093:
[----:B------:R-:W-:Y:S05]  /*22500*/  BSYNC B1 ;  /* 0x0000000000017941 */ /* 0x000fea0003800000 */
.L_x_3092:
[----:B------:R-:W-:Y:S05]  /*22510*/  BRA `(.L_x_2891) ;  /* 0xffffff8400647947 */ /* 0x000fea000383ffff */
.L_x_2894:
[----:B-1----:R-:W2:Y:S02]  /*22520*/  LDL R6, [R1+0x4] ;  /* 0x0000040001067983 */ /* 0x002ea40000100800 */
[----:B--2---:R1:W2:Y:S02]  /*22530*/  SYNCS.PHASECHK.TRANS64.TRYWAIT P0, [R6+URZ+0x22820], R5 ;  /* 0x02282005060075a7 */ /* 0x0042a4000800017f */
[----:B--2---:R-:W-:Y:S05]  /*22540*/  @!P0 NANOSLEEP.SYNCS 0x989680 ;  /* 0x009896800000895d */ /* 0x004fea0003900000 */
[----:B------:R-:W2:Y:S02]  /*22550*/  @!P0 SYNCS.PHASECHK.TRANS64 P0, [R6+URZ+0x22820], R5 ;  /* 0x02282005060085a7 */ /* 0x000ea4000800007f */
[----:B--2---:R-:W-:Y:S05]  /*22560*/  @!P0 BRA `(.L_x_2894) ;  /* 0xfffffffc00ec8947 */ /* 0x004fea000383ffff */
[----:B------:R-:W-:Y:S05]  /*22570*/  BRA `(.L_x_3094) ;  /* 0xffffff8400747947 */ /* 0x000fea000383ffff */
.L_x_2898:
[----:B-1----:R1:W2:Y:S02]  /*22580*/  SYNCS.PHASECHK.TRANS64.TRYWAIT P0, [R6+URZ+0x228a0], R9 ;  /* 0x0228a009060075a7 */ /* 0x0022a4000800017f */
[----:B--2---:R-:W-:Y:S05]  /*22590*/  @!P0 NANOSLEEP.SYNCS 0x989680 ;  /* 0x009896800000895d */ /* 0x004fea0003900000 */
[----:B------:R-:W2:Y:S02]  /*225a0*/  @!P0 SYNCS.PHASECHK.TRANS64 P0, [R6+URZ+0x228a0], R9 ;  /* 0x0228a009060085a7 */ /* 0x000ea4000800007f */
[----:B--2---:R-:W-:Y:S05]  /*225b0*/  @!P0 BRA `(.L_x_2898) ;  /* 0xfffffffc00f08947 */ /* 0x004fea000383ffff */
[----:B------:R-:W-:Y:S05]  /*225c0*/  BRA `(.L_x_3095) ;  /* 0xffffff8400987947 */ /* 0x000fea000383ffff */
.L_x_2903:
[----:B--2---:R2:W3:Y:S02]  /*225d0*/  SYNCS.PHASECHK.TRANS64.TRYWAIT P0, [R6+URZ+0x228c0], R9 ;  /* 0x0228c009060075a7 */ /* 0x0044e4000800017f */
[----:B---3--:R-:W-:Y:S05]  /*225e0*/  @!P0 NANOSLEEP.SYNCS 0x989680 ;  /* 0x009896800000895d */ /* 0x008fea0003900000 */
[----:B------:R-:W3:Y:S02]  /*225f0*/  @!P0 SYNCS.PHASECHK.TRANS64 P0, [R6+URZ+0x228c0], R9 ;  /* 0x0228c009060085a7 */ /* 0x000ee4000800007f */
[----:B---3--:R-:W-:Y:S05]  /*22600*/  @!P0 BRA `(.L_x_2903) ;  /* 0xfffffffc00f08947 */ /* 0x008fea000383ffff */
[----:B------:R-:W-:Y:S05]  /*22610*/  BRA `(.L_x_3096) ;  /* 0xffffff88001c7947 */ /* 0x000fea000383ffff */
.L_x_2913:
[----:B-1----:R1:W2:Y:S02]  /*22620*/  SYNCS.PHASECHK.TRANS64.TRYWAIT P1, [R5+URZ+0x228a0], R6 ;  /* 0x0228a006050075a7 */ /* 0x0022a4000802017f */
[----:B--2---:R-:W-:Y:S05]  /*22630*/  @!P1 NANOSLEEP.SYNCS 0x989680 ;  /* 0x009896800000995d */ /* 0x004fea0003900000 */
[----:B------:R-:W2:Y:S02]  /*22640*/  @!P1 SYNCS.PHASECHK.TRANS64 P1, [R5+URZ+0x228a0], R6 ;  /* 0x0228a006050095a7 */ /* 0x000ea4000802007f */
[----:B--2---:R-:W-:Y:S05]  /*22650*/  @!P1 BRA `(.L_x_2913) ;  /* 0xfffffffc00f09947 */ /* 0x004fea000383ffff */
[----:B------:R-:W-:Y:S05]  /*22660*/  BRA `(.L_x_3097) ;  /* 0xffffff8c00b47947 */ /* 0x000fea000383ffff */
.L_x_2918:
[----:B--2---:R2:W3:Y:S02]  /*22670*/  SYNCS.PHASECHK.TRANS64.TRYWAIT P1, [R5+URZ+0x228c0], R6 ;  /* 0x0228c006050075a7 */ /* 0x0044e4000802017f */
[----:B---3--:R-:W-:Y:S05]  /*22680*/  @!P1 NANOSLEEP.SYNCS 0x989680 ;  /* 0x009896800000995d */ /* 0x008fea0003900000 */
[----:B------:R-:W3:Y:S02]  /*22690*/  @!P1 SYNCS.PHASECHK.TRANS64 P1, [R5+URZ+0x228c0], R6 ;  /* 0x0228c006050095a7 */ /* 0x000ee4000802007f */
[----:B---3--:R-:W-:Y:S05]  /*226a0*/  @!P1 BRA `(.L_x_2918) ;  /* 0xfffffffc00f09947 */ /* 0x008fea000383ffff */
[----:B------:R-:W-:Y:S05]  /*226b0*/  BRA `(.L_x_3098) ;  /* 0xffffff9000347947 */ /* 0x000fea000383ffff */
.L_x_2942:
[----:B------:R-:W2:Y:S01]  /*226c0*/  S2R R4, SR_TID.X ;  /* 0x0000000000047919 */ /* 0x000ea20000002100 */
[----:B------:R-:W-:Y:S01]  /*226d0*/  BSSY B0, `(.L_x_3099) ;  /* 0x000000a000007945 */ /* 0x000fe20003800000 */
[----:B------:R-:W-:Y:S02]  /*226e0*/  IMAD.MOV.U32 R12, RZ, RZ, RZ ;  /* 0x000000ffff0c7224 */ /* 0x000fe400078e00ff */
[----:B0-----:R-:W-:Y:S02]  /*226f0*/  IMAD.MOV.U32 R11, RZ, RZ, 0x1f ;  /* 0x0000001fff0b7424 */ /* 0x001fe400078e00ff */
[----:B------:R-:W-:Y:S01]  /*22700*/  IMAD.MOV.U32 R15, RZ, RZ, -0x1 ;  /* 0xffffffffff0f7424 */ /* 0x000fe200078e00ff */
[----:B--2---:R-:W-:-:S04]  /*22710*/  SHF.R.U32.HI R4, RZ, 0x5, R4 ;  /* 0x00000005ff047819 */ /* 0x004fc80000011604 */
[----:B------:R-:W-:-:S05]  /*22720*/  LOP3.LUT R4, R4, 0x3, RZ, 0xc0, !PT ;  /* 0x0000000304047812 */ /* 0x000fca00078ec0ff */
[----:B------:R-:W-:-:S07]  /*22730*/  IMAD.MOV.U32 R13, RZ, RZ, R4 ;  /* 0x000000ffff0d7224 */ /* 0x000fce00078e0004 */
[----:B-1----:R-:W-:Y:S05]  /*22740*/  WARPSYNC.COLLECTIVE R15, `(.L_x_3100) ;  /* 0x000000000f087348 */ /* 0x002fea0003c00000 */
[----:B------:R0:W2:Y:S02]  /*22750*/  SHFL.IDX P6, R14, R13, R12, R11 ;  /* 0x0000000c0d0e7389 */ /* 0x0000a400000c000b */
[----:B012---:R-:W-:Y:S01]  /*22760*/  ENDCOLLECTIVE ;  /* 0x000000000000791b */ /* 0x007fe20003800000 */
.L_x_3100:
[----:B------:R-:W-:Y:S05]  /*22770*/  BSYNC B0 ;  /* 0x0000000000007941 */ /* 0x000fea0003800000 */
.L_x_3099:
[----:B------:R-:W-:Y:S05]  /*22780*/  BRA `(.L_x_3101) ;  /* 0xffffffa000207947 */ /* 0x000fea000383ffff */
.L_x_2944:
[----:B------:R-:W-:Y:S01]  /*22790*/  BSSY B0, `(.L_x_3102) ;  /* 0x0000006000007945 */ /* 0x000fe20003800000 */
[----:B------:R-:W-:-:S07]  /*227a0*/  IMAD.MOV.U32 R15, RZ, RZ, -0x1 ;  /* 0xffffffffff0f7424 */ /* 0x000fce00078e00ff */
[----:B01-3--:R-:W-:Y:S05]  /*227b0*/  WARPSYNC.COLLECTIVE R15, `(.L_x_3103) ;  /* 0x000000000f0c7348 */ /* 0x00bfea0003c00000 */
[----:B------:R-:W-:Y:S02]  /*227c0*/  ELECT P6, UR62, PT ;  /* 0x00000000003e782f */ /* 0x000fe400038c0000 */
[----:B------:R-:W-:Y:S01]  /*227d0*/  MOV R14, UR62 ;  /* 0x0000003e000e7c02 */ /* 0x000fe20008000f00 */
[----:B01-3--:R-:W-:Y:S10]  /*227e0*/  ENDCOLLECTIVE ;  /* 0x000000000000791b */ /* 0x00bff40003800000 */
.L_x_3103:
[----:B------:R-:W-:Y:S05]  /*227f0*/  BSYNC B0 ;  /* 0x0000000000007941 */ /* 0x000fea0003800000 */
.L_x_3102:
[----:B------:R-:W-:Y:S05]  /*22800*/  BRA `(.L_x_3104) ;  /* 0xffffffa0002c7947 */ /* 0x000fea000383ffff */
.L_x_2946:
[----:B-1----:R1:W2:Y:S02]  /*22810*/  SYNCS.PHASECHK.TRANS64.TRYWAIT P0, [R0+URZ+0x22840], R2 ;  /* 0x02284002000075a7 */ /* 0x0022a4000800017f */
[----:B--2---:R-:W-:Y:S05]  /*22820*/  @!P0 NANOSLEEP.SYNCS 0x989680 ;  /* 0x009896800000895d */ /* 0x004fea0003900000 */
[----:B------:R-:W2:Y:S02]  /*22830*/  @!P0 SYNCS.PHASECHK.TRANS64 P0, [R0+URZ+0x22840], R2 ;  /* 0x02284002000085a7 */ /* 0x000ea4000800007f */
[----:B--2---:R-:W-:Y:S05]  /*22840*/  @!P0 BRA `(.L_x_2946) ;  /* 0xfffffffc00f08947 */ /* 0x004fea000383ffff */
[----:B------:R-:W-:Y:S05]  /*22850*/  BRA `(.L_x_3105) ;  /* 0xffffffa000947947 */ /* 0x000fea000383ffff */
.L_x_2950:
        /* <DEDUP_REMOVED lines=13> */
.L_x_3106:
[----:B------:R-:W-:Y:S02]  /*22930*/  IMAD.MOV.U32 R13, RZ, RZ, R4 ;  /* 0x000000ffff0d7224 */ /* 0x000fe400078e0004 */
[----:B------:R-:W-:-:S07]  /*22940*/  IMAD.MOV.U32 R6, RZ, RZ, R14 ;  /* 0x000000ffff067224 */ /* 0x000fce00078e000e */
[----:B------:R-:W-:Y:S05]  /*22950*/  WARPSYNC.COLLECTIVE R15, `(.L_x_3107) ;  /* 0x000000000f087348 */ /* 0x000fea0003c00000 */
[----:B------:R0:W1:Y:S02]  /*22960*/  SHFL.IDX P6, R14, R13, R12, R11 ;  /* 0x0000000c0d0e7389 */ /* 0x00006400000c000b */
[----:B01----:R-:W-:Y:S01]  /*22970*/  ENDCOLLECTIVE ;  /* 0x000000000000791b */ /* 0x003fe20003800000 */
.L_x_3107:
[----:B------:R-:W-:Y:S02]  /*22980*/  IMAD.MOV.U32 R13, RZ, RZ, R3 ;  /* 0x000000ffff0d7224 */ /* 0x000fe400078e0003 */
[----:B------:R-:W-:Y:S02]  /*22990*/  IMAD.MOV.U32 R12, RZ, RZ, 0x1 ;  /* 0x00000001ff0c7424 */ /* 0x000fe400078e00ff */
[----:B------:R-:W-:-:S07]  /*229a0*/  IMAD.MOV.U32 R7, RZ, RZ, R14 ;  /* 0x000000ffff077224 */ /* 0x000fce00078e000e */
[----:B------:R-:W-:Y:S05]  /*229b0*/  WARPSYNC.COLLECTIVE R15, `(.L_x_3108) ;  /* 0x000000000f087348 */ /* 0x000fea0003c00000 */
[----:B------:R0:W1:Y:S02]  /*229c0*/  SHFL.IDX P6, R14, R13, R12, R11 ;  /* 0x0000000c0d0e7389 */ /* 0x00006400000c000b */
[----:B01----:R-:W-:Y:S01]  /*229d0*/  ENDCOLLECTIVE ;  /* 0x000000000000791b */ /* 0x003fe20003800000 */
.L_x_3108:
        /* <DEDUP_REMOVED lines=15> */
.L_x_3109:
[----:B------:R-:W-:Y:S02]  /*22ad0*/  IMAD.MOV.U32 R13, RZ, RZ, R3 ;  /* 0x000000ffff0d7224 */ /* 0x000fe400078e0003 */
[----:B------:R-:W-:Y:S02]  /*22ae0*/  IMAD.MOV.U32 R12, RZ, RZ, 0x2 ;  /* 0x00000002ff0c7424 */ /* 0x000fe400078e00ff */
[----:B------:R-:W-:-:S07]  /*22af0*/  IMAD.MOV.U32 R5, RZ, RZ, R14 ;  /* 0x000000ffff057224 */ /* 0x000fce00078e000e */
[----:B------:R-:W-:Y:S05]  /*22b00*/  WARPSYNC.COLLECTIVE R15, `(.L_x_3110) ;  /* 0x000000000f087348 */ /* 0x000fea0003c00000 */
[----:B------:R0:W1:Y:S02]  /*22b10*/  SHFL.IDX P6, R14, R13, R12, R11 ;  /* 0x0000000c0d0e7389 */ /* 0x00006400000c000b */
[----:B01----:R-:W-:Y:S01]  /*22b20*/  ENDCOLLECTIVE ;  /* 0x000000000000791b */ /* 0x003fe20003800000 */
.L_x_3110:
        /* <DEDUP_REMOVED lines=15> */
.L_x_3111:
[----:B------:R-:W-:Y:S02]  /*22c20*/  IMAD.MOV.U32 R13, RZ, RZ, R3 ;  /* 0x000000ffff0d7224 */ /* 0x000fe400078e0003 */
[----:B------:R-:W-:Y:S02]  /*22c30*/  IMAD.MOV.U32 R12, RZ, RZ, 0x3 ;  /* 0x00000003ff0c7424 */ /* 0x000fe400078e00ff */
[----:B------:R-:W-:-:S07]  /*22c40*/  IMAD.MOV.U32 R5, RZ, RZ, R14 ;  /* 0x000000ffff057224 */ /* 0x000fce00078e000e */
[----:B------:R-:W-:Y:S05]  /*22c50*/  WARPSYNC.COLLECTIVE R15, `(.L_x_3112) ;  /* 0x000000000f087348 */ /* 0x000fea0003c00000 */
[----:B------:R0:W1:Y:S02]  /*22c60*/  SHFL.IDX P6, R14, R13, R12, R11 ;  /* 0x0000000c0d0e7389 */ /* 0x00006400000c000b */
[----:B01----:R-:W-:Y:S01]  /*22c70*/  ENDCOLLECTIVE ;  /* 0x000000000000791b */ /* 0x003fe20003800000 */
.L_x_3112:
[----:B------:R-:W-:-:S05]  /*22c80*/  @!P1 LEA R5, P2, R10, R5, 0x1 ;  /* 0x000000050a059211 */ /* 0x000fca00078408ff */
[----:B------:R-:W-:-:S04]  /*22c90*/  @!P1 IMAD.X R6, RZ, RZ, R6, P2 ;  /* 0x000000ffff069224 */ /* 0x000fc800010e0606 */
[----:B------:R-:W-:Y:S01]  /*22ca0*/  @!P1 IMAD.MOV.U32 R7, RZ, RZ, R6 ;  /* 0x000000ffff079224 */ /* 0x000fe200078e0006 */
[----:B------:R-:W-:Y:S01]  /*22cb0*/  @!P1 MOV R6, R5 ;  /* 0x0000000500069202 */ /* 0x000fe20000000f00 */
[----:B------:R-:W-:Y:S02]  /*22cc0*/  IMAD.MOV.U32 R13, RZ, RZ, R4 ;  /* 0x000000ffff0d7224 */ /* 0x000fe400078e0004 */
[----:B------:R-:W-:Y:S02]  /*22cd0*/  VIADD R5, R0, 0x30 ;  /* 0x0000003000057836 */ /* 0x000fe40000000000 */
[----:B------:R-:W-:Y:S01]  /*22ce0*/  @!PT LDS RZ, [RZ] ;  /* 0x00000000fffff984 */ /* 0x000fe20000000800 */
[----:B------:R-:W-:Y:S01]  /*22cf0*/  @!PT LDS RZ, [RZ] ;  /* 0x00000000fffff984 */ /* 0x000fe20000000800 */
[----:B------:R-:W-:Y:S01]  /*22d00*/  @!PT LDS RZ, [RZ] ;  /* 0x00000000fffff984 */ /* 0x000fe20000000800 */
[----:B------:R0:W-:Y:S03]  /*22d10*/  @!P1 LDGSTS.E.BYPASS.LTC128B.128 [R9+0x19400], desc[UR38][R6.64], !P0 ;  /* 0x1940000006099fae */ /* 0x0001e6000c101d66 */
[----:B------:R-:W-:Y:S01]  /*22d20*/  ISETP.GE.AND P1, PT, R5, R2, PT ;  /* 0x000000020500720c */ /* 0x000fe20003f26270 */
[----:B0-----:R-:W-:-:S12]  /*22d30*/  IMAD.MOV.U32 R6, RZ, RZ, R14 ;  /* 0x000000ffff067224 */ /* 0x001fd800078e000e */
[----:B------:R-:W-:Y:S05]  /*22d40*/  WARPSYNC.COLLECTIVE R15, `(.L_x_3113) ;  /* 0x000000000f087348 */ /* 0x000fea0003c00000 */
[----:B------:R0:W1:Y:S02]  /*22d50*/  SHFL.IDX P6, R14, R13, R12, R11 ;  /* 0x0000000c0d0e7389 */ /* 0x00006400000c000b */
[----:B01----:R-:W-:Y:S01]  /*22d60*/  ENDCOLLECTIVE ;  /* 0x000000000000791b */ /* 0x003fe20003800000 */
.L_x_3113:
[----:B------:R-:W-:Y:S02]  /*22d70*/  IMAD.MOV.U32 R13, RZ, RZ, R3 ;  /* 0x000000ffff0d7224 */ /* 0x000fe400078e0003 */
[----:B------:R-:W-:Y:S02]  /*22d80*/  IMAD.MOV.U32 R12, RZ, RZ, 0x4 ;  /* 0x00000004ff0c7424 */ /* 0x000fe400078e00ff */
[----:B------:R-:W-:-:S07]  /*22d90*/  IMAD.MOV.U32 R5, RZ, RZ, R14 ;  /* 0x000000ffff057224 */ /* 0x000fce00078e000e */
[----:B------:R-:W-:Y:S05]  /*22da0*/  WARPSYNC.COLLECTIVE R15, `(.L_x_3114) ;  /* 0x000000000f087348 */ /* 0x000fea0003c00000 */
[----:B------:R0:W1:Y:S02]  /*22db0*/  SHFL.IDX P6, R14, R13, R12, R11 ;  /* 0x0000000c0d0e7389 */ /* 0x00006400000c000b */
[----:B01----:R-:W-:Y:S01]  /*22dc0*/  ENDCOLLECTIVE ;  /* 0x000000000000791b */ /* 0x003fe20003800000 */
.L_x_3114:
        /* <DEDUP_REMOVED lines=15> */
.L_x_3115:
[----:B------:R-:W-:Y:S02]  /*22ec0*/  IMAD.MOV.U32 R13, RZ, RZ, R3 ;  /* 0x000000ffff0d7224 */ /* 0x000fe400078e0003 */
[----:B------:R-:W-:Y:S02]  /*22ed0*/  IMAD.MOV.U32 R12, RZ, RZ, 0x5 ;  /* 0x00000005ff0c7424 */ /* 0x000fe400078e00ff */
[----:B------:R-:W-:-:S07]  /*22ee0*/  IMAD.MOV.U32 R5, RZ, RZ, R14 ;  /* 0x000000ffff057224 */ /* 0x000fce00078e000e */
[----:B------:R-:W-:Y:S05]  /*22ef0*/  WARPSYNC.COLLECTIVE R15, `(.L_x_3116) ;  /* 0x000000000f087348 */ /* 0x000fea0003c00000 */
[----:B------:R0:W1:Y:S02]  /*22f00*/  SHFL.IDX P6, R14, R13, R12, R11 ;  /* 0x0000000c0d0e7389 */ /* 0x00006400000c000b */
[----:B01----:R-:W-:Y:S01]  /*22f10*/  ENDCOLLECTIVE ;  /* 0x000000000000791b */ /* 0x003fe20003800000 */
.L_x_3116:
        /* <DEDUP_REMOVED lines=15> */
.L_x_3117:
[----:B------:R-:W-:Y:S02]  /*23010*/  IMAD.MOV.U32 R13, RZ, RZ, R3 ;  /* 0x000000ffff0d7224 */ /* 0x000fe400078e0003 */
[----:B------:R-:W-:Y:S02]  /*23020*/  IMAD.MOV.U32 R12, RZ, RZ, 0x6 ;  /* 0x00000006ff0c7424 */ /* 0x000fe400078e00ff */
[----:B------:R-:W-:-:S07]  /*23030*/  IMAD.MOV.U32 R5, RZ, RZ, R14 ;  /* 0x000000ffff057224 */ /* 0x000fce00078e000e */
[----:B------:R-:W-:Y:S05]  /*23040*/  WARPSYNC.COLLECTIVE R15, `(.L_x_3118) ;  /* 0x000000000f087348 */ /* 0x000fea0003c00000 */
[----:B------:R0:W1:Y:S02]  /*23050*/  SHFL.IDX P6, R14, R13, R12, R11 ;  /* 0x0000000c0d0e7389 */ /* 0x00006400000c000b */
[----:B01----:R-:W-:Y:S01]  /*23060*/  ENDCOLLECTIVE ;  /* 0x000000000000791b */ /* 0x003fe20003800000 */
.L_x_3118:
        /* <DEDUP_REMOVED lines=13> */
.L_x_3119:
        /* <DEDUP_REMOVED lines=8> */
.L_x_3120:
        /* <DEDUP_REMOVED lines=13> */
.L_x_3121:
[----:B------:R-:W-:Y:S01]  /*23290*/  IMAD.MOV.U32 R3, RZ, RZ, R14 ;  /* 0x000000ffff037224 */ /* 0x000fe200078e000e */
[----:B------:R-:W-:Y:S06]  /*232a0*/  BRA `(.L_x_3122) ;  /* 0xffffffa4002c7947 */ /* 0x000fec000383ffff */
.L_x_2953:
[----:B0-----:R-:W2:Y:S02]  /*232b0*/  LDL R2, [R1+0x4] ;  /* 0x0000040001027983 */ /* 0x001ea40000100800 */
[----:B--2---:R0:W1:Y:S02]  /*232c0*/  SYNCS.PHASECHK.TRANS64.TRYWAIT P0, [R2+URZ+0x22820], R0 ;  /* 0x02282000020075a7 */ /* 0x004064000800017f */
[----:B-1----:R-:W-:Y:S05]  /*232d0*/  @!P0 NANOSLEEP.SYNCS 0x989680 ;  /* 0x009896800000895d */ /* 0x002fea0003900000 */
[----:B------:R-:W1:Y:S02]  /*232e0*/  @!P0 SYNCS.PHASECHK.TRANS64 P0, [R2+URZ+0x22820], R0 ;  /* 0x02282000020085a7 */ /* 0x000e64000800007f */
[----:B-1----:R-:W-:Y:S05]  /*232f0*/  @!P0 BRA `(.L_x_2953) ;  /* 0xfffffffc00ec8947 */ /* 0x002fea000383ffff */
[----:B------:R-:W-:Y:S05]  /*23300*/  BRA `(.L_x_3123) ;  /* 0xffffffa4008c7947 */ /* 0x000fea000383ffff */
.L_x_2957:
[----:B0-----:R0:W1:Y:S02]  /*23310*/  SYNCS.PHASECHK.TRANS64.TRYWAIT P0, [R2+URZ+0x22860], R0 ;  /* 0x02286000020075a7 */ /* 0x001064000800017f */
[----:B-1----:R-:W-:Y:S05]  /*23320*/  @!P0 NANOSLEEP.SYNCS 0x989680 ;  /* 0x009896800000895d */ /* 0x002fea0003900000 */
[----:B------:R-:W1:Y:S02]  /*23330*/  @!P0 SYNCS.PHASECHK.TRANS64 P0, [R2+URZ+0x22860], R0 ;  /* 0x02286000020085a7 */ /* 0x000e64000800007f */
[----:B-1----:R-:W-:Y:S05]  /*23340*/  @!P0 BRA `(.L_x_2957) ;  /* 0xfffffffc00f08947 */ /* 0x002fea000383ffff */
[----:B------:R-:W-:Y:S05]  /*23350*/  BRA `(.L_x_3124) ;  /* 0xffffffa400b87947 */ /* 0x000fea000383ffff */
.L_x_2972:
[----:B-1----:R1:W2:Y:S02]  /*23360*/  SYNCS.PHASECHK.TRANS64.TRYWAIT P0, [R2+URZ+0x22840], R5 ;  /* 0x02284005020075a7 */ /* 0x0022a4000800017f */
[----:B--2---:R-:W-:Y:S05]  /*23370*/  @!P0 NANOSLEEP.SYNCS 0x989680 ;  /* 0x009896800000895d */ /* 0x004fea0003900000 */
[----:B------:R-:W2:Y:S02]  /*23380*/  @!P0 SYNCS.PHASECHK.TRANS64 P0, [R2+URZ+0x22840], R5 ;  /* 0x02284005020085a7 */ /* 0x000ea4000800007f */
[----:B--2---:R-:W-:Y:S05]  /*23390*/  @!P0 BRA `(.L_x_2972) ;  /* 0xfffffffc00f08947 */ /* 0x004fea000383ffff */
[----:B------:R-:W-:Y:S05]  /*233a0*/  BRA `(.L_x_3125) ;  /* 0xffffffac00d47947 */ /* 0x000fea000383ffff */
.L_x_2977:
[----:B0-----:R0:W2:Y:S02]  /*233b0*/  SYNCS.PHASECHK.TRANS64.TRYWAIT P0, [R2+URZ+0x22860], R5 ;  /* 0x02286005020075a7 */ /* 0x0010a4000800017f */
[----:B--2---:R-:W-:Y:S05]  /*233c0*/  @!P0 NANOSLEEP.SYNCS 0x989680 ;  /* 0x009896800000895d */ /* 0x004fea0003900000 */
[----:B------:R-:W2:Y:S02]  /*233d0*/  @!P0 SYNCS.PHASECHK.TRANS64 P0, [R2+URZ+0x22860], R5 ;  /* 0x02286005020085a7 */ /* 0x000ea4000800007f */
[----:B--2---:R-:W-:Y:S05]  /*233e0*/  @!P0 BRA `(.L_x_2977) ;  /* 0xfffffffc00f08947 */ /* 0x004fea000383ffff */
[----:B------:R-:W-:Y:S05]  /*233f0*/  BRA `(.L_x_3126) ;  /* 0xffffffb000587947 */ /* 0x000fea000383ffff */
.L_x_2988:
[----:B0-----:R0:W1:Y:S02]  /*23400*/  SYNCS.PHASECHK.TRANS64.TRYWAIT P0, [R3+URZ+0x22840], R2 ;  /* 0x02284002030075a7 */ /* 0x001064000800017f */
[----:B-1----:R-:W-:Y:S05]  /*23410*/  @!P0 NANOSLEEP.SYNCS 0x989680 ;  /* 0x009896800000895d */ /* 0x002fea0003900000 */
[----:B------:R-:W1:Y:S02]  /*23420*/  @!P0 SYNCS.PHASECHK.TRANS64 P0, [R3+URZ+0x22840], R2 ;  /* 0x02284002030085a7 */ /* 0x000e64000800007f */
[----:B-1----:R-:W-:Y:S05]  /*23430*/  @!P0 BRA `(.L_x_2988) ;  /* 0xfffffffc00f08947 */ /* 0x002fea000383ffff */
[----:B------:R-:W-:Y:S05]  /*23440*/  BRA `(.L_x_3127) ;  /* 0xffffffb800587947 */ /* 0x000fea000383ffff */
.L_x_2993:
[----:B-1----:R1:W2:Y:S02]  /*23450*/  SYNCS.PHASECHK.TRANS64.TRYWAIT P0, [R3+URZ+0x22860], R2 ;  /* 0x02286002030075a7 */ /* 0x0022a4000800017f */
[----:B--2---:R-:W-:Y:S05]  /*23460*/  @!P0 NANOSLEEP.SYNCS 0x989680 ;  /* 0x009896800000895d */ /* 0x004fea0003900000 */
[----:B------:R-:W2:Y:S02]  /*23470*/  @!P0 SYNCS.PHASECHK.TRANS64 P0, [R3+URZ+0x22860], R2 ;  /* 0x02286002030085a7 */ /* 0x000ea4000800007f */
[----:B--2---:R-:W-:Y:S05]  /*23480*/  @!P0 BRA `(.L_x_2993) ;  /* 0xfffffffc00f08947 */ /* 0x004fea000383ffff */
[----:B------:R-:W-:Y:S05]  /*23490*/  BRA `(.L_x_3128) ;  /* 0xffffffb800d87947 */ /* 0x000fea000383ffff */
.L_x_3004:
[----:B0-----:R0:W1:Y:S02]  /*234a0*/  SYNCS.PHASECHK.TRANS64.TRYWAIT P0, [R3+URZ+0x22840], R2 ;  /* 0x02284002030075a7 */ /* 0x001064000800017f */
[----:B-1----:R-:W-:Y:S05]  /*234b0*/  @!P0 NANOSLEEP.SYNCS 0x989680 ;  /* 0x009896800000895d */ /* 0x002fea0003900000 */
[----:B------:R-:W1:Y:S02]  /*234c0*/  @!P0 SYNCS.PHASECHK.TRANS64 P0, [R3+URZ+0x22840], R2 ;  /* 0x02284002030085a7 */ /* 0x000e64000800007f */
[----:B-1----:R-:W-:Y:S05]  /*234d0*/  @!P0 BRA `(.L_x_3004) ;  /* 0xfffffffc00f08947 */ /* 0x002fea000383ffff */
[----:B------:R-:W-:Y:S05]  /*234e0*/  BRA `(.L_x_3129) ;  /* 0xffffffc000b47947 */ /* 0x000fea000383ffff */
.L_x_3009:
[----:B-1----:R1:W2:Y:S02]  /*234f0*/  SYNCS.PHASECHK.TRANS64.TRYWAIT P0, [R3+URZ+0x22860], R2 ;  /* 0x02286002030075a7 */ /* 0x0022a4000800017f */
[----:B--2---:R-:W-:Y:S05]  /*23500*/  @!P0 NANOSLEEP.SYNCS 0x989680 ;  /* 0x009896800000895d */ /* 0x004fea0003900000 */
[----:B------:R-:W2:Y:S02]  /*23510*/  @!P0 SYNCS.PHASECHK.TRANS64 P0, [R3+URZ+0x22860], R2 ;  /* 0x02286002030085a7 */ /* 0x000ea4000800007f */
[----:B--2---:R-:W-:Y:S05]  /*23520*/  @!P0 BRA `(.L_x_3009) ;  /* 0xfffffffc00f08947 */ /* 0x004fea000383ffff */
[----:B------:R-:W-:Y:S05]  /*23530*/  BRA `(.L_x_3130) ;  /* 0xffffffc400387947 */ /* 0x000fea000383ffff */
.L_x_3021:
[----:B------:R-:W-:Y:S01]  /*23540*/  BSSY B0, `(.L_x_3131) ;  /* 0x0000008000007945 */ /* 0x000fe20003800000 */
[----:B------:R-:W-:Y:S02]  /*23550*/  IMAD.MOV.U32 R13, RZ, RZ, R16 ;  /* 0x000000ffff0d7224 */ /* 0x000fe400078e0010 */
[----:B------:R-:W-:Y:S02]  /*23560*/  IMAD.MOV.U32 R12, RZ, RZ, RZ ;  /* 0x000000ffff0c7224 */ /* 0x000fe400078e00ff */
[----:B0-----:R-:W-:Y:S02]  /*23570*/  IMAD.MOV.U32 R11, RZ, RZ, 0x1f ;  /* 0x0000001fff0b7424 */ /* 0x001fe400078e00ff */
[----:B------:R-:W-:-:S07]  /*23580*/  IMAD.MOV.U32 R15, RZ, RZ, -0x1 ;  /* 0xffffffffff0f7424 */ /* 0x000fce00078e00ff */
[----:B-1---5:R-:W-:Y:S05]  /*23590*/  WARPSYNC.COLLECTIVE R15, `(.L_x_3132) ;  /* 0x000000000f087348 */ /* 0x022fea0003c00000 */
[----:B------:R0:W2:Y:S02]  /*235a0*/  SHFL.IDX P6, R14, R13, R12, R11 ;  /* 0x0000000c0d0e7389 */ /* 0x0000a400000c000b */
[----:B012--5:R-:W-:Y:S01]  /*235b0*/  ENDCOLLECTIVE ;  /* 0x000000000000791b */ /* 0x027fe20003800000 */
.L_x_3132:
[----:B------:R-:W-:Y:S05]  /*235c0*/  BSYNC B0 ;  /* 0x0000000000007941 */ /* 0x000fea0003800000 */
.L_x_3131:
        /* <DEDUP_REMOVED lines=9> */
.L_x_3133:
        /* <DEDUP_REMOVED lines=18> */
.L_x_3134:
[----:B------:R-:W-:Y:S02]  /*23780*/  MOV R12, 0x2 ;  /* 0x00000002000c7802 */ /* 0x000fe40000000f00 */
[----:B------:R-:W-:-:S05]  /*23790*/  SEL R14, R14, RZ, P1 ;  /* 0x000000ff0e0e7207 */ /* 0x000fca0000800000 */
[----:B------:R-:W-:-:S04]  /*237a0*/  IMAD.IADD R2, R3, 0x1, R14 ;  /* 0x0000000103027824 */ /* 0x000fc800078e020e */
[----:B------:R-:W-:-:S07]  /*237b0*/  IMAD.MOV.U32 R13, RZ, RZ, R2 ;  /* 0x000000ffff0d7224 */ /* 0x000fce00078e0002 */
[----:B------:R-:W-:Y:S05]  /*237c0*/  WARPSYNC.COLLECTIVE R15, `(.L_x_3135) ;  /* 0x000000000f087348 */ /* 0x000fea0003c00000 */
[----:B------:R0:W1:Y:S02]  /*237d0*/  SHFL.UP P6, R14, R13, R12, R11 ;  /* 0x0400000c0d0e7389 */ /* 0x00006400000c000b */
[----:B01----:R-:W-:Y:S01]  /*237e0*/  ENDCOLLECTIVE ;  /* 0x000000000000791b */ /* 0x003fe20003800000 */
.L_x_3135:
        /* <DEDUP_REMOVED lines=8> */
.L_x_3136:
        /* <DEDUP_REMOVED lines=8> */
.L_x_3137:
        /* <DEDUP_REMOVED lines=8> */
.L_x_3138:
        /* <DEDUP_REMOVED lines=9> */
.L_x_3139:
[----:B------:R-:W-:Y:S01]  /*23a00*/  IMAD.MOV.U32 R16, RZ, RZ, R14 ;  /* 0x000000ffff107224 */ /* 0x000fe200078e000e */
[----:B------:R-:W-:Y:S06]  /*23a10*/  BRA `(.L_x_3140) ;  /* 0xffffffc800887947 */ /* 0x000fec000383ffff */
.L_x_3026:
[----:B------:R-:W-:Y:S01]  /*23a20*/  BSSY B0, `(.L_x_3141) ;  /* 0x0000008000007945 */ /* 0x000fe20003800000 */
[----:B-----5:R-:W-:Y:S02]  /*23a30*/  IMAD.MOV.U32 R13, RZ, RZ, R3 ;  /* 0x000000ffff0d7224 */ /* 0x020fe400078e0003 */
[----:B------:R-:W-:Y:S02]  /*23a40*/  IMAD.MOV.U32 R12, RZ, RZ, 0x1 ;  /* 0x00000001ff0c7424 */ /* 0x000fe400078e00ff */
[----:B0-----:R-:W-:Y:S02]  /*23a50*/  IMAD.MOV.U32 R11, RZ, RZ, RZ ;  /* 0x000000ffff0b7224 */ /* 0x001fe400078e00ff */
[----:B------:R-:W-:-:S07]  /*23a60*/  IMAD.MOV.U32 R15, RZ, RZ, -0x1 ;  /* 0xffffffffff0f7424 */ /* 0x000fce00078e00ff */
[----:B-1----:R-:W-:Y:S05]  /*23a70*/  WARPSYNC.COLLECTIVE R15, `(.L_x_3142) ;  /* 0x000000000f087348 */ /* 0x002fea0003c00000 */
[----:B------:R0:W2:Y:S02]  /*23a80*/  SHFL.UP P6, R14, R13, R12, R11 ;  /* 0x0400000c0d0e7389 */ /* 0x0000a400000c000b */
[----:B012---:R-:W-:Y:S01]  /*23a90*/  ENDCOLLECTIVE ;  /* 0x000000000000791b */ /* 0x007fe20003800000 */
.L_x_3142:
[----:B------:R-:W-:Y:S05]  /*23aa0*/  BSYNC B0 ;  /* 0x0000000000007941 */ /* 0x000fea0003800000 */
.L_x_3141:
        /* <DEDUP_REMOVED lines=9> */
.L_x_3143:
[----:B------:R-:W-:Y:S01]  /*23b40*/  IMAD.MOV.U32 R12, RZ, RZ, 0x4 ;  /* 0x00000004ff0c7424 */ /* 0x000fe200078e00ff */
[----:B------:R-:W-:-:S05]  /*23b50*/  SEL R7, R14, RZ, P2 ;  /* 0x000000ff0e077207 */ /* 0x000fca0001000000 */
[----:B------:R-:W-:-:S04]  /*23b60*/  IMAD.IADD R2, R2, 0x1, R7 ;  /* 0x0000000102027824 */ /* 0x000fc800078e0207 */
[----:B------:R-:W-:-:S07]  /*23b70*/  IMAD.MOV.U32 R13, RZ, RZ, R2 ;  /* 0x000000ffff0d7224 */ /* 0x000fce00078e0002 */
[----:B------:R-:W-:Y:S05]  /*23b80*/  WARPSYNC.COLLECTIVE R15, `(.L_x_3144) ;  /* 0x000000000f087348 */ /* 0x000fea0003c00000 */
[----:B------:R0:W1:Y:S02]  /*23b90*/  SHFL.UP P6, R14, R13, R12, R11 ;  /* 0x0400000c0d0e7389 */ /* 0x00006400000c000b */
[----:B01----:R-:W-:Y:S01]  /*23ba0*/  ENDCOLLECTIVE ;  /* 0x000000000000791b */ /* 0x003fe20003800000 */
.L_x_3144:
[----:B------:R-:W-:Y:S01]  /*23bb0*/  IMAD.MOV.U32 R12, RZ, RZ, 0x8 ;  /* 0x00000008ff0c7424 */ /* 0x000fe200078e00ff */
[----:B------:R-:W-:-:S05]  /*23bc0*/  SEL R7, R14, RZ, P3 ;  /* 0x000000ff0e077207 */ /* 0x000fca0001800000 */
[----:B------:R-:W-:-:S04]  /*23bd0*/  IMAD.IADD R2, R2, 0x1, R7 ;  /* 0x0000000102027824 */ /* 0x000fc800078e0207 */
[----:B------:R-:W-:-:S07]  /*23be0*/  IMAD.MOV.U32 R13, RZ, RZ, R2 ;  /* 0x000000ffff0d7224 */ /* 0x000fce00078e0002 */
[----:B------:R-:W-:Y:S05]  /*23bf0*/  WARPSYNC.COLLECTIVE R15, `(.L_x_3145) ;  /* 0x000000000f087348 */ /* 0x000fea0003c00000 */
[----:B------:R0:W1:Y:S02]  /*23c00*/  SHFL.UP P6, R14, R13, R12, R11 ;  /* 0x0400000c0d0e7389 */ /* 0x00006400000c000b */
[----:B01----:R-:W-:Y:S01]  /*23c10*/  ENDCOLLECTIVE ;  /* 0x000000000000791b */ /* 0x003fe20003800000 */
.L_x_3145:
[----:B------:R-:W-:Y:S01]  /*23c20*/  IMAD.MOV.U32 R12, RZ, RZ, 0x10 ;  /* 0x00000010ff0c7424 */ /* 0x000fe200078e00ff */
[----:B------:R-:W-:-:S05]  /*23c30*/  SEL R7, R14, RZ, P4 ;  /* 0x000000ff0e077207 */ /* 0x000fca0002000000 */
[----:B------:R-:W-:-:S04]  /*23c40*/  IMAD.IADD R2, R2, 0x1, R7 ;  /* 0x0000000102027824 */ /* 0x000fc800078e0207 */
[----:B------:R-:W-:-:S07]  /*23c50*/  IMAD.MOV.U32 R13, RZ, RZ, R2 ;  /* 0x000000ffff0d7224 */ /* 0x000fce00078e0002 */
[----:B------:R-:W-:Y:S05]  /*23c60*/  WARPSYNC.COLLECTIVE R15, `(.L_x_3146) ;  /* 0x000000000f087348 */ /* 0x000fea0003c00000 */
[----:B------:R0:W1:Y:S02]  /*23c70*/  SHFL.UP P6, R14, R13, R12, R11 ;  /* 0x0400000c0d0e7389 */ /* 0x00006400000c000b */
[----:B01----:R-:W-:Y:S01]  /*23c80*/  ENDCOLLECTIVE ;  /* 0x000000000000791b */ /* 0x003fe20003800000 */
.L_x_3146:
        /* <DEDUP_REMOVED lines=8> */
.L_x_3147:
[----:B------:R-:W-:Y:S01]  /*23d10*/  IMAD.MOV.U32 R16, RZ, RZ, R14 ;  /* 0x000000ffff107224 */ /* 0x000fe200078e000e */
[----:B------:R-:W-:Y:S06]  /*23d20*/  BRA `(.L_x_3148) ;  /* 0xffffffc800607947 */ /* 0x000fec000383ffff */
.L_x_3028:
[----:B------:R-:W-:Y:S01]  /*23d30*/  BSSY B0, `(.L_x_3149) ;  /* 0x0000006000007945 */ /* 0x000fe20003800000 */
[----:B------:R-:W-:Y:S01]  /*23d40*/  PLOP3.LUT P6, PT, P6, PT, PT, 0x8, 0x0 ;  /* 0x000000000000781c */ /* 0x000fe200037ce170 */
[----:B------:R-:W-:-:S12]  /*23d50*/  IMAD.MOV.U32 R15, RZ, RZ, -0x1 ;  /* 0xffffffffff0f7424 */ /* 0x000fd800078e00ff */
[----:B0----5:R-:W-:Y:S05]  /*23d60*/  WARPSYNC.COLLECTIVE R15, `(.L_x_3150) ;  /* 0x000000000f087348 */ /* 0x021fea0003c00000 */
[----:B------:R-:W-:Y:S01]  /*23d70*/  VOTE.ANY R14, PT, P6 ;  /* 0x00000000000e7806 */ /* 0x000fe200030e0100 */
[----:B0----5:R-:W-:Y:S06]  /*23d80*/  ENDCOLLECTIVE ;  /* 0x000000000000791b */ /* 0x021fec0003800000 */
.L_x_3150:
[----:B------:R-:W-:Y:S05]  /*23d90*/  BSYNC B0 ;  /* 0x0000000000007941 */ /* 0x000fea0003800000 */
.L_x_3149:
        /* <DEDUP_REMOVED lines=9> */
.L_x_3151:
[----:B------:R-:W-:Y:S01]  /*23e30*/  IMAD.MOV.U32 R17, RZ, RZ, R14 ;  /* 0x000000ffff117224 */ /* 0x000fe200078e000e */
[----:B------:R-:W-:Y:S06]  /*23e40*/  BRA `(.L_x_3152) ;  /* 0xffffffc800507947 */ /* 0x000fec000383ffff */
.L_x_3030:
[----:B------:R-:W-:Y:S01]  /*23e50*/  BSSY B0, `(.L_x_3153) ;  /* 0x0000007000007945 */ /* 0x000fe20003800000 */
[----:B------:R-:W-:Y:S02]  /*23e60*/  IMAD.MOV.U32 R13, RZ, RZ, R2 ;  /* 0x000000ffff0d7224 */ /* 0x000fe400078e0002 */
[----:B0-----:R-:W-:Y:S02]  /*23e70*/  IMAD.MOV.U32 R11, RZ, RZ, 0x1f ;  /* 0x0000001fff0b7424 */ /* 0x001fe400078e00ff */
[----:B------:R-:W-:-:S07]  /*23e80*/  IMAD.MOV.U32 R15, RZ, RZ, -0x1 ;  /* 0xffffffffff0f7424 */ /* 0x000fce00078e00ff */
[----:B-12--5:R-:W-:Y:S05]  /*23e90*/  WARPSYNC.COLLECTIVE R15, `(.L_x_3154) ;  /* 0x000000000f087348 */ /* 0x026fea0003c00000 */
[----:B------:R0:W3:Y:S02]  /*23ea0*/  SHFL.IDX P6, R14, R13, R12, R11 ;  /* 0x0000000c0d0e7389 */ /* 0x0000e400000c000b */
[----:B0123-5:R-:W-:Y:S01]  /*23eb0*/  ENDCOLLECTIVE ;  /* 0x000000000000791b */ /* 0x02ffe20003800000 */
.L_x_3154:
[----:B------:R-:W-:Y:S05]  /*23ec0*/  BSYNC B0 ;  /* 0x0000000000007941 */ /* 0x000fea0003800000 */
.L_x_3153:
[----:B------:R-:W-:Y:S01]  /*23ed0*/  IMAD.MOV.U32 R2, RZ, RZ, R14 ;  /* 0x000000ffff027224 */ /* 0x000fe200078e000e */
[----:B------:R-:W-:Y:S06]  /*23ee0*/  BRA `(.L_x_3155) ;  /* 0xffffffc800447947 */ /* 0x000fec000383ffff */
.L_x_3034:
[----:B0-----:R0:W1:Y:S02]  /*23ef0*/  SYNCS.PHASECHK.TRANS64.TRYWAIT P0, [R0+URZ+0x22820], R3 ;  /* 0x02282003000075a7 */ /* 0x001064000800017f */
[----:B-1----:R-:W-:Y:S05]  /*23f00*/  @!P0 NANOSLEEP.SYNCS 0x989680 ;  /* 0x009896800000895d */ /* 0x002fea0003900000 */
[----:B------:R-:W1:Y:S02]  /*23f10*/  @!P0 SYNCS.PHASECHK.TRANS64 P0, [R0+URZ+0x22820], R3 ;  /* 0x02282003000085a7 */ /* 0x000e64000800007f */
[----:B-1----:R-:W-:Y:S05]  /*23f20*/  @!P0 BRA `(.L_x_3034) ;  /* 0xfffffffc00f08947 */ /* 0x002fea000383ffff */
[----:B------:R-:W-:Y:S05]  /*23f30*/  BRA `(.L_x_3156) ;  /* 0xffffffcc00c87947 */ /* 0x000fea000383ffff */
.L_x_3035:
        /* <DEDUP_REMOVED lines=11> */
.L_x_3158:
[----:B------:R-:W-:Y:S05]  /*23ff0*/  BSYNC B0 ;  /* 0x0000000000007941 */ /* 0x000fea0003800000 */
.L_x_3157:
[----:B------:R-:W-:Y:S05]  /*24000*/  BRA `(.L_x_3159) ;  /* 0xffffffcc00b07947 */ /* 0x000fea000383ffff */
.L_x_3036:
[----:B------:R-:W-:Y:S01]  /*24010*/  BSSY B0, `(.L_x_3160) ;  /* 0x0000006000007945 */ /* 0x000fe20003800000 */
[----:B------:R-:W-:-:S07]  /*24020*/  IMAD.MOV.U32 R15, RZ, RZ, -0x1 ;  /* 0xffffffffff0f7424 */ /* 0x000fce00078e00ff */
[----:B01---5:R-:W-:Y:S05]  /*24030*/  WARPSYNC.COLLECTIVE R15, `(.L_x_3161) ;  /* 0x000000000f0c7348 */ /* 0x023fea0003c00000 */
[----:B------:R-:W-:Y:S02]  /*24040*/  ELECT P6, UR62, PT ;  /* 0x00000000003e782f */ /* 0x000fe400038c0000 */
[----:B------:R-:W-:Y:S01]  /*24050*/  MOV R14, UR62 ;  /* 0x0000003e000e7c02 */ /* 0x000fe20008000f00 */
[----:B01---5:R-:W-:Y:S10]  /*24060*/  ENDCOLLECTIVE ;  /* 0x000000000000791b */ /* 0x023ff40003800000 */
.L_x_3161:
[----:B------:R-:W-:Y:S05]  /*24070*/  BSYNC B0 ;  /* 0x0000000000007941 */ /* 0x000fea0003800000 */
.L_x_3160:
[----:B------:R-:W-:Y:S05]  /*24080*/  BRA `(.L_x_3162) ;  /* 0xffffffcc00a47947 */ /* 0x000fea000383ffff */
.L_x_3038:
[----:B0-----:R0:W1:Y:S02]  /*24090*/  SYNCS.PHASECHK.TRANS64.TRYWAIT P0, [R6+URZ], R5 ;  /* 0x00000005060075a7 */ /* 0x001064000800017f */
[----:B-1----:R-:W-:Y:S05]  /*240a0*/  @!P0 NANOSLEEP.SYNCS 0x989680 ;  /* 0x009896800000895d */ /* 0x002fea0003900000 */
[----:B------:R-:W1:Y:S02]  /*240b0*/  @!P0 SYNCS.PHASECHK.TRANS64 P0, [R6+URZ], R5 ;  /* 0x00000005060085a7 */ /* 0x000e64000800007f */
[----:B-1----:R-:W-:Y:S05]  /*240c0*/  @!P0 BRA `(.L_x_3038) ;  /* 0xfffffffc00f08947 */ /* 0x002fea000383ffff */
[----:B------:R-:W-:Y:S05]  /*240d0*/  BRA `(.L_x_3163) ;  /* 0xffffffcc00e07947 */ /* 0x000fea000383ffff */
.L_x_3039:
[----:B-1----:R1:W2:Y:S02]  /*240e0*/  SYNCS.PHASECHK.TRANS64.TRYWAIT P0, [R7+URZ], R2 ;  /* 0x00000002070075a7 */ /* 0x0022a4000800017f */
[----:B--2---:R-:W-:Y:S05]  /*240f0*/  @!P0 NANOSLEEP.SYNCS 0x989680 ;  /* 0x009896800000895d */ /* 0x004fea0003900000 */
[----:B------:R-:W2:Y:S02]  /*24100*/  @!P0 SYNCS.PHASECHK.TRANS64 P0, [R7+URZ], R2 ;  /* 0x00000002070085a7 */ /* 0x000ea4000800007f */
[----:B--2---:R-:W-:Y:S05]  /*24110*/  @!P0 BRA `(.L_x_3039) ;  /* 0xfffffffc00f08947 */ /* 0x004fea000383ffff */
[----:B------:R-:W-:Y:S05]  /*24120*/  BRA `(.L_x_3164) ;  /* 0xffffffcc00d47947 */ /* 0x000fea000383ffff */
.L_x_3041:
[----:B--2---:R2:W3:Y:S02]  /*24130*/  SYNCS.PHASECHK.TRANS64.TRYWAIT P0, [R4+URZ], R5 ;  /* 0x00000005040075a7 */ /* 0x0044e4000800017f */
[----:B---3--:R-:W-:Y:S05]  /*24140*/  @!P0 NANOSLEEP.SYNCS 0x989680 ;  /* 0x009896800000895d */ /* 0x008fea0003900000 */
[----:B------:R-:W3:Y:S02]  /*24150*/  @!P0 SYNCS.PHASECHK.TRANS64 P0, [R4+URZ], R5 ;  /* 0x00000005040085a7 */ /* 0x000ee4000800007f */
[----:B---3--:R-:W-:Y:S05]  /*24160*/  @!P0 BRA `(.L_x_3041) ;  /* 0xfffffffc00f08947 */ /* 0x008fea000383ffff */
[----:B------:R-:W-:Y:S05]  /*24170*/  BRA `(.L_x_3165) ;  /* 0xffffffcc00dc7947 */ /* 0x000fea000383ffff */
.L_x_3166:
        /* <DEDUP_REMOVED lines=16> */
.L_x_6040:


//--------------------- .text._ZN7cutlass13device_kernelIN5flash11enable_sm90INS1_16FlashAttnFwdSm90INS1_25CollectiveMainloopFwdSm90ILi2EN4cute5tupleIJNS5_1CILi1EEES8_S8_EEENS6_IJNS7_ILi128EEENS7_ILi96EEENS7_ILi64EEEEEELi256ENS_6half_tEfNS_4arch4Sm90ELb0ELb1ELb1ELb1ELb0ELb0ELb1ELb1ELb0ELb1ELb0ELb0EEENS1_21CollectiveEpilogueFwdINS6_IJSA_NS7_ILi256EEESB_EEES9_SE_SG_Li256ELb1ELb1ELb0ELb0EEENS1_36VarlenDynamicPersistentTileSchedulerILi128ELi96ELi256ELi128ELb0ELb1ELb1ELb1ELb0ELb1EEEEEEEEEvNT_6ParamsE --------------------------
	.section	.text._ZN7cutlass13device_kernelIN5flash11enable_sm90INS1_16FlashAttnFwdSm90INS1_25CollectiveMainloopFwdSm90ILi2EN4cute5tupleIJNS5_1CILi1EEES8_S8_EEENS6_IJNS7_ILi128EEENS7_ILi96EEENS7_ILi64EEEEEELi256ENS_6half_tEfNS_4arch4Sm90ELb0ELb1ELb1ELb1ELb0ELb0ELb1ELb1ELb0ELb1ELb0ELb0EEENS1_21CollectiveEpilogueFwdINS6_IJSA_NS7_ILi256EEESB_EEES9_SE_SG_Li256ELb1ELb1ELb0ELb0EEENS1_36VarlenDynamicPersistentTileSchedulerILi128ELi96ELi256ELi128ELb0ELb1ELb1ELb1ELb0ELb1EEEEEEEEEvNT_6ParamsE,"ax",@progbits
	.align	128
.text._ZN7cutlass13device_kernelIN5flash11enable_sm90INS1_16FlashAttnFwdSm90INS1_25CollectiveMainloopFwdSm90ILi2EN4cute5tupleIJNS5_1CILi1EEES8_S8_EEENS6_IJNS7_ILi128EEENS7_ILi96EEENS7_ILi64EEEEEELi256ENS_6half_tEfNS_4arch4Sm90ELb0ELb1ELb1ELb1ELb0ELb0ELb1ELb1ELb0ELb1ELb0ELb0EEENS1_21CollectiveEpilogueFwdINS6_IJSA_NS7_ILi256EEESB_EEES9_SE_SG_Li256ELb1ELb1ELb0ELb0EEENS1_36VarlenDynamicPersistentTileSchedulerILi128ELi96ELi256ELi128ELb0ELb1ELb1ELb1ELb0ELb1EEEEEEEEEvNT_6ParamsE:
        .type           _ZN7cutlass13device_kernelIN5flash11enable_sm90INS1_16FlashAttnFwdSm90INS1_25CollectiveMainloopFwdSm90ILi2EN4cute5tupleIJNS5_1CILi1EEES8_S8_EEENS6_IJNS7_ILi128EEENS7_ILi96EEENS7_ILi64EEEEEELi256ENS_6half_tEfNS_4arch4Sm90ELb0ELb1ELb1ELb1ELb0ELb0ELb1ELb1ELb0ELb1ELb0ELb0EEENS1_21CollectiveEpilogueFwdINS6_IJSA_NS7_ILi256EEESB_EEES9_SE_SG_Li256ELb1ELb1ELb0ELb0EEENS1_36VarlenDynamicPersistentTileSchedulerILi128ELi96ELi256ELi128ELb0ELb1ELb1ELb1ELb0ELb1EEEEEEEEEvNT_6ParamsE,@function
        .size           _ZN7cutlass13device_kernelIN5flash11enable_sm90INS1_16FlashAttnFwdSm90INS1_25CollectiveMainloopFwdSm90ILi2EN4cute5tupleIJNS5_1CILi1EEES8_S8_EEENS6_IJNS7_ILi128EEENS7_ILi96EEENS7_ILi64EEEEEELi256ENS_6half_tEfNS_4arch4Sm90ELb0ELb1ELb1ELb1ELb0ELb0ELb1ELb1ELb0ELb1ELb0ELb0EEENS1_21CollectiveEpilogueFwdINS6_IJSA_NS7_ILi256EEESB_EEES9_SE_SG_Li256ELb1ELb1ELb0ELb0EEENS1_36VarlenDynamicPersistentTileSchedulerILi128ELi96ELi256ELi128ELb0ELb1ELb1ELb1ELb0ELb1EEEEEEEEEvNT_6ParamsE,(.L_x_6041 - _ZN7cutlass13device_kernelIN5flash11enable_sm90INS1_16FlashAttnFwdSm90INS1_25CollectiveMainloopFwdSm90ILi2EN4cute5tupleIJNS5_1CILi1EEES8_S8_EEENS6_IJNS7_ILi128EEENS7_ILi96EEENS7_ILi64EEEEEELi256ENS_6half_tEfNS_4arch4Sm90ELb0ELb1ELb1ELb1ELb0ELb0ELb1ELb1ELb0ELb1ELb0ELb0EEENS1_21CollectiveEpilogueFwdINS6_IJSA_NS7_ILi256EEESB_EEES9_SE_SG_Li256ELb1ELb1ELb0ELb0EEENS1_36VarlenDynamicPersistentTileSchedulerILi128ELi96ELi256ELi128ELb0ELb1ELb1ELb1ELb0ELb1EEEEEEEEEvNT_6ParamsE)
        .other          _ZN7cutlass13device_kernelIN5flash11enable_sm90INS1_16FlashAttnFwdSm90INS1_25CollectiveMainloopFwdSm90ILi2EN4cute5tupleIJNS5_1CILi1EEES8_S8_EEENS6_IJNS7_ILi128EEENS7_ILi96EEENS7_ILi64EEEEEELi256ENS_6half_tEfNS_4arch4Sm90ELb0ELb1ELb1ELb1ELb0ELb0ELb1ELb1ELb0ELb1ELb0ELb0EEENS1_21CollectiveEpilogueFwdINS6_IJSA_NS7_ILi256EEESB_EEES9_SE_SG_Li256ELb1ELb1ELb0ELb0EEENS1_36VarlenDynamicPersistentTileSchedulerILi128ELi96ELi256ELi128ELb0ELb1ELb1ELb1ELb0ELb1EEEEEEEEEvNT_6ParamsE,@"STO_CUDA_ENTRY STV_DEFAULT"
_ZN7cutlass13device_kernelIN5flash11enable_sm90INS1_16FlashAttnFwdSm90INS1_25CollectiveMainloopFwdSm90ILi2EN4cute5tupleIJNS5_1CILi1EEES8_S8_EEENS6_IJNS7_ILi128EEENS7_ILi96EEENS7_ILi64EEEEEELi256ENS_6half_tEfNS_4arch4Sm90ELb0ELb1ELb1ELb1ELb0ELb0ELb1ELb1ELb0ELb1ELb0ELb0EEENS1_21CollectiveEpilogueFwdINS6_IJSA_NS7_ILi256EEESB_EEES9_SE_SG_Li256ELb1ELb1ELb0ELb0EEENS1_36VarlenDynamicPersistentTileSchedulerILi128ELi96ELi256ELi128ELb0ELb1ELb1ELb1ELb0ELb1EEEEEEEEEvNT_6ParamsE:
        /* <DEDUP_REMOVED lines=22> */
.L_x_3168:
[----:B------:R-:W-:Y:S05]  /*0160*/  BSYNC B0 ;  /* 0x0000000000007941 */ /* 0x000fea0003800000 */
.L_x_3167:
        /* <DEDUP_REMOVED lines=43> */
.L_x_3169:
        /* <DEDUP_REMOVED lines=22> */
.L_x_3170:
        /* <DEDUP_REMOVED lines=18> */
.L_x_3171:
        /* <DEDUP_REMOVED lines=22> */
.L_x_3172:
        /* <DEDUP_REMOVED lines=22> */
.L_x_3173:
        /* <DEDUP_REMOVED lines=11> */
.L_x_3175:
[----:B------:R-:W-:-:S08]  /*0a10*/  NOP ;  /* 0x0000000000007918 */ /* 0x000fd00000000000 */
[----:B------:R-:W0:Y:S02]  /*0a20*/  USETMAXREG.TRY_ALLOC.CTAPOOL UP0, 0xf0 ;  /* 0x000000f0000079c8 */ /* 0x000e240008000600 */
[----:B0-----:R-:W-:-:S13]  /*0a30*/  PLOP3.LUT P0, PT, PT, PT, UP0, 0x80, 0x0 ;  /* 0x000000000000781c */ /* 0x001fda0003f0f008 */
[----:B------:R-:W-:Y:S05]  /*0a40*/  @!P0 BRA `(.L_x_3175) ;  /* 0xfffffffc00f08947 */ /* 0x000fea000383ffff */
[----:B------:R-:W-:Y:S01]  /*0a50*/  ISETP.NE.AND P0, PT, R14, 0x1, PT ;  /* 0x000000010e00780c */ /* 0x000fe20003f05270 */
[----:B------:R-:W0:Y:S08]  /*0a60*/  S2UR UR4, SR_CgaCtaId ;  /* 0x00000000000479c3 */ /* 0x000e300000008800 */
[----:B------:R-:W-:Y:S06]  /*0a70*/  BAR.ARV 0x8, 0x180 ;  /* 0x0206000000007b1d */ /* 0x000fec0000002000 */
[----:B------:R-:W-:-:S02]  /*0a80*/  UMOV UR46, 0x400 ;  /* 0x00000400002e7882 */ /* 0x000fc40000000000 */
[----:B------:R-:W-:Y:S08]  /*0a90*/  @!P0 BAR.ARV 0x9, 0x100 ;  /* 0x0244000000008b1d */ /* 0x000ff00000002000 */
[----:B------:R-:W-:Y:S01]  /*0aa0*/  BAR.SYNC.DEFER_BLOCKING 0x5, 0x180 ;  /* 0x0146000000007b1d */ /* 0x000fe20000010000 */
[C---:B------:R-:W-:Y:S02]  /*0ab0*/  IADD3 R208, P1, R16.reuse, 0x218, RZ ;  /* 0x0000021810d07810 */ /* 0x040fe40007f3e0ff */
[----:B------:R-:W-:Y:S01]  /*0ac0*/  IADD3 R212, P2, R16, 0x224, RZ ;  /* 0x0000022410d47810 */ /* 0x000fe20007f5e0ff */
[----:B0-----:R-:W-:-:S02]  /*0ad0*/  ULEA UR46, UR4, UR46, 0x18 ;  /* 0x0000002e042e7291 */ /* 0x001fc4000f8ec03f */
[--C-:B------:R-:W-:Y:S01]  /*0ae0*/  IMAD.X R209, RZ, RZ, R17.reuse, P1 ;  /* 0x000000ffffd17224 */ /* 0x100fe200008e0611 */
[----:B------:R-:W-:Y:S01]  /*0af0*/  ULDC UR4, c[0x0][0xd3c] ;  /* 0x00034f0000047ab9 */ /* 0x000fe20000000800 */
[----:B------:R-:W-:Y:S01]  /*0b00*/  STL.64 [R1+0x218], RZ ;  /* 0x000218ff01007387 */ /* 0x000fe20000100a00 */
[----:B------:R-:W-:-:S03]  /*0b10*/  IMAD.X R211, RZ, RZ, R17, P2 ;  /* 0x000000ffffd37224 */ /* 0x000fc600010e0611 */
[----:B------:R-:W-:Y:S04]  /*0b20*/  STL [R1+0x220], RZ ;  /* 0x000220ff01007387 */ /* 0x000fe80000100800 */
[----:B------:R-:W-:Y:S04]  /*0b30*/  STL [R1+0x224], RZ ;  /* 0x000224ff01007387 */ /* 0x000fe80000100800 */
[----:B------:R-:W0:Y:S01]  /*0b40*/  LDS.128 R8, [UR46+0x324d0] ;  /* 0x0324d02eff087984 */ /* 0x000e220008000c00 */
[----:B------:R-:W-:Y:S06]  /*0b50*/  BAR.ARV 0x4, 0x180 ;  /* 0x0106000000007b1d */ /* 0x000fec0000002000 */
[----:B0-----:R-:W-:-:S13]  /*0b60*/  ISETP.GE.AND P0, PT, R11, UR4, PT ;  /* 0x000000040b007c0c */ /* 0x001fda000bf06270 */
[----:B------:R-:W-:Y:S05]  /*0b70*/  @P0 EXIT ;  /* 0x000000000000094d */ /* 0x000fea0003800000 */
[----:B------:R-:W0:Y:S01]  /*0b80*/  S2R R0, SR_TID.X ;  /* 0x0000000000007919 */ /* 0x000e220000002100 */
[----:B------:R-:W1:Y:S01]  /*0b90*/  S2UR UR4, SR_SWINHI ;  /* 0x00000000000479c3 */ /* 0x000e620000002f00 */
[----:B------:R-:W-:Y:S01]  /*0ba0*/  IMAD.MOV.U32 R185, RZ, RZ, 0x2 ;  /* 0x00000002ffb97424 */ /* 0x000fe200078e00ff */
[----:B------:R-:W-:Y:S01]  /*0bb0*/  R2UR UR5, R9 ;  /* 0x00000000090572ca */ /* 0x000fe200000e0000 */
[----:B------:R-:W-:Y:S01]  /*0bc0*/  VIADD R205, R14, 0x8 ;  /* 0x000000080ecd7836 */ /* 0x000fe20000000000 */
[----:B------:R-:W-:Y:S02]  /*0bd0*/  R2UR UR6, R11 ;  /* 0x000000000b0672ca */ /* 0x000fe400000e0000 */
[----:B------:R-:W-:Y:S02]  /*0be0*/  R2UR UR7, R10 ;  /* 0x000000000a0772ca */ /* 0x000fe400000e0000 */
[----:B------:R-:W-:Y:S01]  /*0bf0*/  IADD3 R204, -R14, 0xb, RZ ;  /* 0x0000000b0ecc7810 */ /* 0x000fe20007ffe1ff */
[----:B------:R-:W-:Y:S01]  /*0c00*/  UMOV UR38, UR46 ;  /* 0x0000002e00267c82 */ /* 0x000fe20008000000 */
[----:B-1----:R-:W-:Y:S01]  /*0c10*/  UMOV UR39, UR4 ;  /* 0x0000000400277c82 */ /* 0x002fe20008000000 */
[----:B0-----:R-:W-:-:S05]  /*0c20*/  VIADD R202, R0, 0xffffff80 ;  /* 0xffffff8000ca7836 */ /* 0x001fca0000000000 */
[----:B------:R-:W-:-:S04]  /*0c30*/  SHF.R.S32.HI R15, RZ, 0x1f, R202 ;  /* 0x0000001fff0f7819 */ /* 0x000fc800000114ca */
[CC--:B------:R-:W-:Y:S02]  /*0c40*/  LEA.HI R3, R15.reuse, R202.reuse, RZ, 0x5 ;  /* 0x000000ca0f037211 */ /* 0x0c0fe400078f28ff */
[CC--:B----4-:R-:W-:Y:S02]  /*0c50*/  LEA.HI R2, R15.reuse, R202.reuse, RZ, 0x4 ;  /* 0x000000ca0f027211 */ /* 0x0d0fe400078f20ff */
[----:B------:R-:W-:Y:S01]  /*0c60*/  LEA.HI R0, R15, R202, RZ, 0x7 ;  /* 0x000000ca0f007211 */ /* 0x000fe200078f38ff */
[----:B------:R-:W-:Y:S01]  /*0c70*/  IMAD.SHL.U32 R4, R3, 0x20, RZ ;  /* 0x0000002003047824 */ /* 0x000fe200078e00ff */
[----:B------:R-:W-:Y:S02]  /*0c80*/  SHF.R.S32.HI R7, RZ, 0x4, R2 ;  /* 0x00000004ff077819 */ /* 0x000fe40000011402 */
[----:B------:R-:W-:Y:S02]  /*0c90*/  LOP3.LUT R3, R0, 0xffffff80, RZ, 0xc0, !PT ;  /* 0xffffff8000037812 */ /* 0x000fe400078ec0ff */
[----:B------:R-:W-:-:S02]  /*0ca0*/  LOP3.LUT R5, R2, 0x3fffff0, RZ, 0xc0, !PT ;  /* 0x03fffff002057812 */ /* 0x000fc400078ec0ff */
[----:B------:R-:W-:Y:S01]  /*0cb0*/  LEA.HI R2, R2, R7, RZ, 0x1 ;  /* 0x0000000702027211 */ /* 0x000fe200078f08ff */
[----:B------:R-:W-:Y:S01]  /*0cc0*/  IMAD.IADD R210, R202, 0x1, -R3 ;  /* 0x00000001cad27824 */ /* 0x000fe200078e0a03 */
[----:B------:R-:W-:Y:S01]  /*0cd0*/  LOP3.LUT R4, R4, 0xfffffc00, RZ, 0xc0, !PT ;  /* 0xfffffc0004047812 */ /* 0x000fe200078ec0ff */
[----:B------:R-:W-:Y:S01]  /*0ce0*/  IMAD.IADD R5, R202, 0x1, -R5 ;  /* 0x00000001ca057824 */ /* 0x000fe200078e0a05 */
[----:B------:R-:W-:Y:S02]  /*0cf0*/  LOP3.LUT R2, R2, 0x1ffffffe, RZ, 0xc0, !PT ;  /* 0x1ffffffe02027812 */ /* 0x000fe400078ec0ff */
[----:B------:R-:W-:Y:S01]  /*0d00*/  SHF.R.S32.HI R3, RZ, 0x1f, R210 ;  /* 0x0000001fff037819 */ /* 0x000fe200000114d2 */
[----:B------:R-:W-:Y:S01]  /*0d10*/  IMAD R5, R5, 0x40, R4 ;  /* 0x0000004005057824 */ /* 0x000fe200078e0204 */
[----:B------:R-:W-:Y:S01]  /*0d20*/  LEA.HI R6, R15, R202, RZ, 0x2 ;  /* 0x000000ca0f067211 */ /* 0x000fe200078f10ff */
[----:B------:R-:W-:Y:S01]  /*0d30*/  IMAD.IADD R2, R7, 0x1, -R2 ;  /* 0x0000000107027824 */ /* 0x000fe200078e0a02 */
[----:B------:R-:W-:-:S02]  /*0d40*/  LEA.HI R18, R3, R210, RZ, 0x2 ;  /* 0x000000d203127211 */ /* 0x000fc400078f10ff */
[----:B------:R-:W-:Y:S01]  /*0d50*/  LOP3.LUT R7, R6, 0xfffffffc, RZ, 0xc0, !PT ;  /* 0xfffffffc06077812 */ /* 0x000fe200078ec0ff */
[----:B------:R-:W-:Y:S01]  /*0d60*/  IMAD R184, R2, 0x8, R5 ;  /* 0x0000000802b87824 */ /* 0x000fe200078e0205 */
[--C-:B------:R-:W-:Y:S02]  /*0d70*/  SHF.R.S32.HI R2, RZ, 0x2, R18.reuse ;  /* 0x00000002ff027819 */ /* 0x100fe40000011412 */
[----:B------:R-:W-:Y:S01]  /*0d80*/  SHF.R.S32.HI R5, RZ, 0x1f, R18 ;  /* 0x0000001fff057819 */ /* 0x000fe20000011412 */
[----:B------:R-:W-:Y:S01]  /*0d90*/  IMAD.WIDE R184, R184, R185, UR38 ;  /* 0x00000026b8b87e25 */ /* 0x000fe2000f8e02b9 */
[----:B------:R-:W-:Y:S02]  /*0da0*/  LEA.HI R3, R3, R210, RZ, 0x5 ;  /* 0x000000d203037211 */ /* 0x000fe400078f28ff */
[----:B------:R-:W-:Y:S01]  /*0db0*/  LEA.HI R5, R5, R2, RZ, 0x3 ;  /* 0x0000000205057211 */ /* 0x000fe200078f18ff */
[----:B------:R-:W-:Y:S01]  /*0dc0*/  IMAD.IADD R7, R202, 0x1, -R7 ;  /* 0x00000001ca077824 */ /* 0x000fe200078e0a07 */
[----:B------:R-:W-:-:S02]  /*0dd0*/  IADD3 R9, P0, R184, 0x20, RZ ;  /* 0x00000020b8097810 */ /* 0x000fc40007f1e0ff */
[----:B------:R-:W-:Y:S02]  /*0de0*/  LOP3.LUT R5, R5, 0xfffffff8, RZ, 0xc0, !PT ;  /* 0xfffffff805057812 */ /* 0x000fe400078ec0ff */
[----:B------:R-:W-:Y:S02]  /*0df0*/  LOP3.LUT R8, R9, 0x380, RZ, 0xc0, !PT ;  /* 0x0000038009087812 */ /* 0x000fe400078ec0ff */
[----:B------:R-:W-:Y:S01]  /*0e00*/  SHF.R.S32.HI R3, RZ, 0x5, R3 ;  /* 0x00000005ff037819 */ /* 0x000fe20000011403 */
[----:B------:R-:W-:Y:S01]  /*0e10*/  IMAD.IADD R2, R2, 0x1, -R5 ;  /* 0x0000000102027824 */ /* 0x000fe200078e0a05 */
[----:B------:R-:W-:Y:S02]  /*0e20*/  LEA.HI R4, R7, R7, RZ, 0x1 ;  /* 0x0000000707047211 */ /* 0x000fe400078f08ff */
[----:B------:R-:W-:Y:S01]  /*0e30*/  SHF.R.U64 R8, R8, 0x3, RZ ;  /* 0x0000000308087819 */ /* 0x000fe200000012ff */
[----:B------:R-:W-:Y:S01]  /*0e40*/  IMAD R19, R3, 0x10, R2 ;  /* 0x0000001003137824 */ /* 0x000fe200078e0202 */
[----:B------:R-:W-:Y:S01]  /*0e50*/  LOP3.LUT R4, R4, 0x1ffffffe, RZ, 0xc0, !PT ;  /* 0x1ffffffe04047812 */ /* 0x000fe200078ec0ff */
[----:B------:R-:W-:Y:S01]  /*0e60*/  IMAD.X R3, RZ, RZ, R185, P0 ;  /* 0x000000ffff037224 */ /* 0x000fe200000e06b9 */
[----:B------:R-:W-:-:S02]  /*0e70*/  LOP3.LUT R2, R8, R9, RZ, 0x3c, !PT ;  /* 0x0000000908027212 */ /* 0x000fc400078e3cff */
[----:B------:R-:W-:Y:S01]  /*0e80*/  LEA.HI R15, R15, R202, RZ, 0x3 ;  /* 0x000000ca0f0f7211 */ /* 0x000fe200078f18ff */
[----:B------:R-:W-:Y:S01]  /*0e90*/  IMAD.IADD R21, R7, 0x1, -R4 ;  /* 0x0000000107157824 */ /* 0x000fe200078e0a04 */
[----:B------:R-:W-:Y:S02]  /*0ea0*/  SHF.R.S32.HI R223, RZ, 0x7, R0 ;  /* 0x00000007ffdf7819 */ /* 0x000fe40000011400 */
[----:B------:R-:W-:Y:S02]  /*0eb0*/  MOV R233, R2 ;  /* 0x0000000200e97202 */ /* 0x000fe40000000f00 */
[C---:B------:R-:W-:Y:S02]  /*0ec0*/  IADD3 R5, P1, R184.reuse, 0x40, RZ ;  /* 0x00000040b8057810 */ /* 0x040fe40007f3e0ff */
[----:B------:R-:W-:Y:S02]  /*0ed0*/  LOP3.LUT R3, R15, 0xfffffff8, RZ, 0xc0, !PT ;  /* 0xfffffff80f037812 */ /* 0x000fe400078ec0ff */
[----:B------:R-:W-:-:S02]  /*0ee0*/  IADD3 R7, P2, R184, 0x60, RZ ;  /* 0x00000060b8077810 */ /* 0x000fc40007f5e0ff */
[----:B------:R-:W-:Y:S01]  /*0ef0*/  IADD3 R9, P3, R184, 0x4000, RZ ;  /* 0x00004000b8097810 */ /* 0x000fe20007f7e0ff */
[----:B------:R-:W-:Y:S01]  /*0f00*/  IMAD.IADD R3, R202, 0x1, -R3 ;  /* 0x00000001ca037824 */ /* 0x000fe200078e0a03 */
[C---:B------:R-:W-:Y:S02]  /*0f10*/  IADD3 R227, P4, R184.reuse, 0x4020, RZ ;  /* 0x00004020b8e37810 */ /* 0x040fe40007f9e0ff */
[C---:B------:R-:W-:Y:S01]  /*0f20*/  IADD3 R11, P5, R184.reuse, 0x4040, RZ ;  /* 0x00004040b80b7810 */ /* 0x040fe20007fbe0ff */
[----:B------:R-:W-:Y:S01]  /*0f30*/  IMAD.SHL.U32 R190, R3, 0x8, RZ ;  /* 0x0000000803be7824 */ /* 0x000fe200078e00ff */
[----:B------:R-:W-:Y:S02]  /*0f40*/  IADD3 R13, P6, R184, 0xc060, RZ ;  /* 0x0000c060b80d7810 */ /* 0x000fe40007fde0ff */
[----:B------:R-:W-:Y:S01]  /*0f50*/  LEA.HI R0, R0, R223, RZ, 0x1 ;  /* 0x000000df00007211 */ /* 0x000fe200078f08ff */
[C---:B------:R-:W-:Y:S01]  /*0f60*/  VIADD R192, R190.reuse, 0x40 ;  /* 0x00000040bec07836 */ /* 0x040fe20000000000 */
[----:B------:R-:W-:Y:S01]  /*0f70*/  LOP3.LUT R4, R5, 0x380, RZ, 0xc0, !PT ;  /* 0x0000038005047812 */ /* 0x000fe200078ec0ff */
[C---:B------:R-:W-:Y:S01]  /*0f80*/  VIADD R191, R190.reuse, 0x80 ;  /* 0x00000080bebf7836 */ /* 0x040fe20000000000 */
[----:B------:R-:W-:Y:S01]  /*0f90*/  SHF.R.S32.HI R206, RZ, 0x3, R15 ;  /* 0x00000003ffce7819 */ /* 0x000fe2000001140f */
[----:B------:R-:W-:Y:S01]  /*0fa0*/  VIADD R193, R190, 0xc0 ;  /* 0x000000c0bec17836 */ /* 0x000fe20000000000 */
[----:B------:R-:W-:-:S02]  /*0fb0*/  LOP3.LUT R6, R7, 0x380, RZ, 0xc0, !PT ;  /* 0x0000038007067812 */ /* 0x000fc400078ec0ff */
[----:B------:R-:W-:Y:S01]  /*0fc0*/  LOP3.LUT R8, R9, 0x380, RZ, 0xc0, !PT ;  /* 0x0000038009087812 */ /* 0x000fe200078ec0ff */
[----:B------:R-:W-:Y:S01]  /*0fd0*/  IMAD R207, R3, 0x20, R206 ;  /* 0x0000002003cf7824 */ /* 0x000fe200078e02ce */
[----:B------:R-:W-:Y:S02]  /*0fe0*/  LOP3.LUT R226, R227, 0x380, RZ, 0xc0, !PT ;  /* 0x00000380e3e27812 */ /* 0x000fe400078ec0ff */
[----:B------:R-:W-:Y:S02]  /*0ff0*/  LOP3.LUT R10, R11, 0x380, RZ, 0xc0, !PT ;  /* 0x000003800b0a7812 */ /* 0x000fe400078ec0ff */
[----:B------:R-:W-:Y:S02]  /*1000*/  LOP3.LUT R12, R13, 0x380, RZ, 0xc0, !PT ;  /* 0x000003800d0c7812 */ /* 0x000fe400078ec0ff */
[----:B------:R-:W-:Y:S02]  /*1010*/  LOP3.LUT R0, R0, 0x3fffffe, RZ, 0xc0, !PT ;  /* 0x03fffffe00007812 */ /* 0x000fe400078ec0ff */
[----:B------:R-:W-:-:S02]  /*1020*/  SHF.R.U64 R4, R4, 0x3, RZ ;  /* 0x0000000304047819 */ /* 0x000fc400000012ff */
[----:B------:R-:W-:Y:S01]  /*1030*/  SHF.R.U64 R6, R6, 0x3, RZ ;  /* 0x0000000306067819 */ /* 0x000fe200000012ff */
[----:B------:R-:W-:Y:S01]  /*1040*/  IMAD.IADD R0, R223, 0x1, -R0 ;  /* 0x00000001df007824 */ /* 0x000fe200078e0a00 */
[----:B------:R-:W-:Y:S02]  /*1050*/  SHF.R.U64 R8, R8, 0x3, RZ ;  /* 0x0000000308087819 */ /* 0x000fe400000012ff */
[----:B------:R-:W-:Y:S01]  /*1060*/  SHF.R.U64 R226, R226, 0x3, RZ ;  /* 0x00000003e2e27819 */ /* 0x000fe200000012ff */
[----:B------:R-:W-:Y:S01]  /*1070*/  IMAD R200, R0, 0x40, R19 ;  /* 0x0000004000c87824 */ /* 0x000fe200078e0213 */
[----:B------:R-:W-:Y:S02]  /*1080*/  SHF.R.U64 R10, R10, 0x3, RZ ;  /* 0x000000030a0a7819 */ /* 0x000fe400000012ff */
[----:B------:R-:W-:Y:S01]  /*1090*/  SHF.R.U64 R12, R12, 0x3, RZ ;  /* 0x000000030c0c7819 */ /* 0x000fe200000012ff */
[----:B------:R-:W-:Y:S01]  /*10a0*/  IMAD R234, R21, 0x8, R200 ;  /* 0x0000000815ea7824 */ /* 0x000fe200078e02c8 */
[----:B------:R-:W-:-:S02]  /*10b0*/  LOP3.LUT R3, R18, 0x7ffffffc, RZ, 0xc0, !PT ;  /* 0x7ffffffc12037812 */ /* 0x000fc400078ec0ff */
        /* <DEDUP_REMOVED lines=14> */
[----:B------:R-:W-:-:S02]  /*11a0*/  IADD3 R222, P1, R16, 0x230, RZ ;  /* 0x0000023010de7810 */ /* 0x000fc40007f3e0ff */
[----:B------:R-:W-:Y:S01]  /*11b0*/  MOV R232, R4 ;  /* 0x0000000400e87202 */ /* 0x000fe20000000f00 */
[--C-:B------:R-:W-:Y:S01]  /*11c0*/  IMAD.X R23, RZ, RZ, R17.reuse, P0 ;  /* 0x000000ffff177224 */ /* 0x100fe200000e0611 */
[----:B------:R-:W-:Y:S01]  /*11d0*/  MOV R231, R6 ;  /* 0x0000000600e77202 */ /* 0x000fe20000000f00 */
[----:B------:R-:W-:Y:S01]  /*11e0*/  IMAD.X R213, RZ, RZ, R17, P1 ;  /* 0x000000ffffd57224 */ /* 0x000fe200008e0611 */
[----:B------:R-:W-:Y:S01]  /*11f0*/  MOV R230, R8 ;  /* 0x0000000800e67202 */ /* 0x000fe20000000f00 */
[----:B------:R-:W-:Y:S01]  /*1200*/  IMAD.SHL.U32 R201, R3, 0x2, RZ ;  /* 0x0000000203c97824 */ /* 0x000fe200078e00ff */
[----:B------:R-:W-:Y:S02]  /*1210*/  MOV R226, R226 ;  /* 0x000000e200e27202 */ /* 0x000fe40000000f00 */
[----:B------:R-:W-:Y:S02]  /*1220*/  MOV R225, R10 ;  /* 0x0000000a00e17202 */ /* 0x000fe40000000f00 */
[----:B------:R-:W-:-:S02]  /*1230*/  MOV R224, R12 ;  /* 0x0000000c00e07202 */ /* 0x000fc40000000f00 */
[----:B------:R-:W-:Y:S02]  /*1240*/  SHF.R.S32.HI R199, RZ, 0x1f, R190 ;  /* 0x0000001fffc77819 */ /* 0x000fe400000114be */
[----:B------:R-:W-:Y:S02]  /*1250*/  SHF.R.S32.HI R198, RZ, 0x1f, R192 ;  /* 0x0000001fffc67819 */ /* 0x000fe400000114c0 */
[----:B------:R-:W-:Y:S02]  /*1260*/  SHF.R.S32.HI R197, RZ, 0x1f, R191 ;  /* 0x0000001fffc57819 */ /* 0x000fe400000114bf */
[----:B------:R-:W-:-:S07]  /*1270*/  SHF.R.S32.HI R196, RZ, 0x1f, R193 ;  /* 0x0000001fffc47819 */ /* 0x000fce00000114c1 */
.L_x_3301:
[----:B------:R-:W-:Y:S01]  /*1280*/  ULDC.64 UR8, c[0x0][0xb20] ;  /* 0x0002c80000087ab9 */ /* 0x000fe20000000a00 */
[----:B------:R-:W-:Y:S01]  /*1290*/  ULDC UR48, c[0x0][0x2f0] ;  /* 0x0000bc0000307ab9 */ /* 0x000fe20000000800 */
        /* <DEDUP_REMOVED lines=10> */
[----:B012---:R-:W-:Y:S02]  /*1340*/  IMAD.U32 R2, RZ, RZ, UR8 ;  /* 0x00000008ff027e24 */ /* 0x007fe4000f8e00ff */
[----:B------:R-:W-:Y:S01]  /*1350*/  IMAD.U32 R3, RZ, RZ, UR9 ;  /* 0x00000009ff037e24 */ /* 0x000fe2000f8e00ff */
[----:B------:R-:W-:-:S03]  /*1360*/  @UP1 UIMAD.WIDE UR8, UR6, 0x4, UR10 ;  /* 0x00000004060818a5 */ /* 0x000fc6000f8e020a */
[----:B------:R-:W-:Y:S01]  /*1370*/  ULDC.64 UR10, c[0x0][0xb18] ;  /* 0x0002c600000a7ab9 */ /* 0x000fe20000000a00 */
[----:B------:R-:W2:Y:S02]  /*1380*/  @P0 LDG.E R2, desc[UR40][R2.64] ;  /* 0x0000002802020981 */ /* 0x000ea4000c1e1900 */
[----:B------:R-:W-:Y:S02]  /*1390*/  IMAD.U32 R4, RZ, RZ, UR8 ;  /* 0x00000008ff047e24 */ /* 0x000fe4000f8e00ff */
[----:B------:R-:W-:Y:S01]  /*13a0*/  IMAD.U32 R5, RZ, RZ, UR9 ;  /* 0x00000009ff057e24 */ /* 0x000fe2000f8e00ff */
[----:B------:R-:W-:-:S04]  /*13b0*/  ULDC.64 UR8, c[0x0][0x418] ;  /* 0x0001060000087ab9 */ /* 0x000fc80000000a00 */
[----:B---3--:R-:W3:Y:S01]  /*13c0*/  @P2 LDG.E R4, desc[UR40][R4.64] ;  /* 0x0000002804042981 */ /* 0x008ee2000c1e1900 */
[----:B------:R-:W-:Y:S01]  /*13d0*/  UISETP.NE.U32.AND UP0, UPT, UR8, URZ, UPT ;  /* 0x0000003f0800728c */ /* 0x000fe2000bf05070 */
[----:B------:R-:W-:Y:S01]  /*13e0*/  ISETP.NE.U32.AND P1, PT, RZ, UR10, PT ;  /* 0x0000000aff007c0c */ /* 0x000fe2000bf25070 */
[----:B------:R-:W-:Y:S01]  /*13f0*/  UMOV UR4, URZ ;  /* 0x0000003f00047c82 */ /* 0x000fe20008000000 */
[----:B------:R-:W-:Y:S01]  /*1400*/  ULDC UR8, c[0x0][0x424] ;  /* 0x0001090000087ab9 */ /* 0x000fe20000000800 */
[----:B------:R-:W-:Y:S01]  /*1410*/  UISETP.NE.AND.EX UP0, UPT, UR9, URZ, UPT, UP0 ;  /* 0x0000003f0900728c */ /* 0x000fe2000bf05300 */
[----:B------:R-:W-:Y:S01]  /*1420*/  ISETP.NE.AND.EX P1, PT, RZ, UR11, PT, P1 ;  /* 0x0000000bff007c0c */ /* 0x000fe2000bf25310 */
[----:B------:R-:W-:Y:S01]  /*1430*/  ULDC UR47, c[0x0][0x288] ;  /* 0x0000a200002f7ab9 */ /* 0x000fe20000000800 */
[----:B------:R-:W-:Y:S01]  /*1440*/  UMOV UR37, UR7 ;  /* 0x0000000700257c82 */ /* 0x000fe20008000000 */
[----:B------:R-:W-:-:S04]  /*1450*/  USEL UR8, UR8, 0x1, UP0 ;  /* 0x0000000108087887 */ /* 0x000fc80008000000 */
[----:B------:R-:W-:Y:S01]  /*1460*/  UIMAD UR48, UR8, UR48, URZ ;  /* 0x00000030083072a4 */ /* 0x000fe2000f8e023f */
[----:B--2---:R-:W-:Y:S02]  /*1470*/  @P0 R2UR UR4, R2 ;  /* 0x00000000020402ca */ /* 0x004fe400000e0000 */
[----:B---3--:R-:W-:Y:S01]  /*1480*/  @P2 R2UR UR47, R4 ;  /* 0x00000000042f22ca */ /* 0x008fe200000e0000 */
[----:B----4-:R-:W-:-:S14]  /*1490*/  @P2 BRA `(.L_x_3176) ;  /* 0x0000000000342947 */ /* 0x010fdc0003800000 */
        /* <DEDUP_REMOVED lines=13> */
.L_x_3176:
[----:B------:R-:W-:Y:S01]  /*1570*/  UMOV UR42, UR6 ;  /* 0x00000006002a7c82 */ /* 0x000fe20008000000 */
[----:B------:R-:W-:Y:S05]  /*1580*/  @!P1 BRA `(.L_x_3177) ;  /* 0x00000000001c9947 */ /* 0x000fea0003800000 */
[----:B------:R-:W-:Y:S02]  /*1590*/  ULDC.64 UR8, c[0x0][0xb18] ;  /* 0x0002c60000087ab9 */ /* 0x000fe40000000a00 */
[----:B------:R-:W-:-:S06]  /*15a0*/  UIMAD.WIDE UR6, UR6, 0x4, UR8 ;  /* 0x00000004060678a5 */ /* 0x000fcc000f8e0208 */
[----:B------:R-:W-:Y:S02]  /*15b0*/  IMAD.U32 R2, RZ, RZ, UR6 ;  /* 0x00000006ff027e24 */ /* 0x000fe4000f8e00ff */
[----:B------:R-:W-:-:S05]  /*15c0*/  IMAD.U32 R3, RZ, RZ, UR7 ;  /* 0x00000007ff037e24 */ /* 0x000fca000f8e00ff */
[----:B------:R-:W2:Y:S02]  /*15d0*/  LDG.E R2, desc[UR40][R2.64] ;  /* 0x0000002802027981 */ /* 0x000ea4000c1e1900 */
[----:B--2---:R-:W-:Y:S01]  /*15e0*/  R2UR UR48, R2 ;  /* 0x00000000023072ca */ /* 0x004fe200000e0000 */
[----:B------:R-:W-:-:S14]  /*15f0*/  BRA `(.L_x_3178) ;  /* 0x0000000000347947 */ /* 0x000fdc0003800000 */
.L_x_3177:
        /* <DEDUP_REMOVED lines=13> */
.L_x_3178:
[----:B------:R-:W0:Y:S01]  /*16d0*/  S2R R0, SR_TID.X ;  /* 0x0000000000007919 */ /* 0x000e220000002100 */
[----:B------:R-:W-:Y:S01]  /*16e0*/  UIADD3 UR6, UP2, UR38, 0x32450, URZ ;  /* 0x0003245026067890 */ /* 0x000fe2000ff5e03f */
[----:B------:R-:W-:Y:S01]  /*16f0*/  IMAD.MOV.U32 R2, RZ, RZ, 0x3000 ;  /* 0x00003000ff027424 */ /* 0x000fe200078e00ff */
[----:B------:R-:W-:Y:S01]  /*1700*/  UIADD3 UR12, UP3, UR38, 0x32460, URZ ;  /* 0x00032460260c7890 */ /* 0x000fe2000ff7e03f */
[----:B------:R-:W-:Y:S01]  /*1710*/  IMAD.U32 R3, RZ, RZ, UR36 ;  /* 0x00000024ff037e24 */ /* 0x000fe2000f8e00ff */
[----:B------:R-:W-:Y:S01]  /*1720*/  UIADD3 UR8, UP0, UR38, 0x32430, URZ ;  /* 0x0003243026087890 */ /* 0x000fe2000ff1e03f */
[----:B------:R-:W-:Y:S01]  /*1730*/  IMAD.MOV.U32 R8, RZ, RZ, 0x1 ;  /* 0x00000001ff087424 */ /* 0x000fe200078e00ff */
[----:B------:R-:W-:Y:S01]  /*1740*/  UIADD3 UR10, UP1, UR38, 0x32440, URZ ;  /* 0x00032440260a7890 */ /* 0x000fe2000ff3e03f */
[----:B------:R-:W-:Y:S01]  /*1750*/  IMAD.MOV.U32 R9, RZ, RZ, RZ ;  /* 0x000000ffff097224 */ /* 0x000fe200078e00ff */
[----:B------:R-:W-:Y:S01]  /*1760*/  UIADD3.X UR7, URZ, UR39, URZ, UP2, !UPT ;  /* 0x000000273f077290 */ /* 0x000fe200097fe43f */
[----:B------:R-:W-:Y:S01]  /*1770*/  IMAD.MOV.U32 R5, RZ, RZ, 0x100 ;  /* 0x00000100ff057424 */ /* 0x000fe200078e00ff */
[----:B------:R-:W-:Y:S01]  /*1780*/  UIADD3.X UR13, URZ, UR39, URZ, UP3, !UPT ;  /* 0x000000273f0d7290 */ /* 0x000fe20009ffe43f */
[----:B------:R-:W-:Y:S01]  /*1790*/  IMAD.MOV.U32 R6, RZ, RZ, 0x1 ;  /* 0x00000001ff067424 */ /* 0x000fe200078e00ff */
[----:B------:R-:W-:Y:S01]  /*17a0*/  UIADD3.X UR9, URZ, UR39, URZ, UP0, !UPT ;  /* 0x000000273f097290 */ /* 0x000fe200087fe43f */
[----:B------:R-:W-:Y:S01]  /*17b0*/  IMAD.MOV.U32 R7, RZ, RZ, RZ ;  /* 0x000000ffff077224 */ /* 0x000fe200078e00ff */
[----:B------:R-:W-:Y:S01]  /*17c0*/  UIADD3.X UR11, URZ, UR39, URZ, UP1, !UPT ;  /* 0x000000273f0b7290 */ /* 0x000fe20008ffe43f */
[----:B------:R-:W-:Y:S01]  /*17d0*/  IMAD.U32 R10, RZ, RZ, UR6 ;  /* 0x00000006ff0a7e24 */ /* 0x000fe2000f8e00ff */
[----:B------:R-:W-:Y:S01]  /*17e0*/  UIADD3 UR48, -UR4, UR48, URZ ;  /* 0x0000003004307290 */ /* 0x000fe2000fffe13f */
[----:B------:R-:W-:Y:S01]  /*17f0*/  IMAD.U32 R18, RZ, RZ, UR12 ;  /* 0x0000000cff127e24 */ /* 0x000fe2000f8e00ff */
[----:B------:R1:W-:Y:S01]  /*1800*/  STL.64 [R1+0x18], R2 ;  /* 0x0000180201007387 */ /* 0x0003e20000100a00 */
[----:B------:R-:W-:Y:S01]  /*1810*/  ULDC UR4, c[0x0][0x448] ;  /* 0x0001120000047ab9 */ /* 0x000fe20000000800 */
[----:B------:R-:W-:Y:S01]  /*1820*/  IMAD.U32 R11, RZ, RZ, UR7 ;  /* 0x00000007ff0b7e24 */ /* 0x000fe2000f8e00ff */
[----:B------:R-:W-:Y:S01]  /*1830*/  UISETP.NE.AND UP0, UPT, UR4, 0x1, UPT ;  /* 0x000000010400788c */ /* 0x000fe2000bf05270 */
[----:B------:R-:W-:Y:S01]  /*1840*/  IMAD.U32 R19, RZ, RZ, UR13 ;  /* 0x0000000dff137e24 */ /* 0x000fe2000f8e00ff */
[----:B------:R2:W-:Y:S01]  /*1850*/  STL.64 [R1+0x60], R8 ;  /* 0x0000600801007387 */ /* 0x0005e20000100a00 */
[----:B------:R-:W-:Y:S01]  /*1860*/  IMAD.U32 R20, RZ, RZ, UR5 ;  /* 0x00000005ff147e24 */ /* 0x000fe2000f8e00ff */
[----:B------:R-:W-:Y:S01]  /*1870*/  USHF.L.U32 UR43, UR5, 0x7, URZ ;  /* 0x00000007052b7899 */ /* 0x000fe2000800063f */
[----:B------:R-:W-:Y:S01]  /*1880*/  IMAD.MOV.U32 R12, RZ, RZ, 0xc000 ;  /* 0x0000c000ff0c7424 */ /* 0x000fe200078e00ff */
[----:B------:R-:W-:Y:S01]  /*1890*/  STL.128 [R1+0x440], RZ ;  /* 0x000440ff01007387 */ /* 0x000fe20000100c00 */
[----:B------:R-:W-:Y:S01]  /*18a0*/  IMAD.U32 R13, RZ, RZ, UR36 ;  /* 0x00000024ff0d7e24 */ /* 0x000fe2000f8e00ff */
[----:B------:R-:W-:Y:S01]  /*18b0*/  ULDC.64 UR4, c[0x0][0xad8] ;  /* 0x0002b60000047ab9 */ /* 0x000fe20000000a00 */
[----:B------:R-:W-:Y:S01]  /*18c0*/  IMAD.MOV.U32 R15, RZ, RZ, 0x100 ;  /* 0x00000100ff0f7424 */ /* 0x000fe200078e00ff */
[----:B0-----:R-:W-:Y:S01]  /*18d0*/  LOP3.LUT R0, R0, 0x7f, RZ, 0xc0, !PT ;  /* 0x0000007f00007812 */ /* 0x001fe200078ec0ff */
[----:B-1----:R-:W-:Y:S01]  /*18e0*/  IMAD.U32 R2, RZ, RZ, UR10 ;  /* 0x0000000aff027e24 */ /* 0x002fe2000f8e00ff */
[----:B------:R-:W-:Y:S01]  /*18f0*/  UISETP.GE.AND UP1, UPT, UR5, 0x1, UPT ;  /* 0x000000010500788c */ /* 0x000fe2000bf26270 */
[----:B------:R-:W-:Y:S01]  /*1900*/  IMAD.U32 R3, RZ, RZ, UR11 ;  /* 0x0000000bff037e24 */ /* 0x000fe2000f8e00ff */
[----:B------:R-:W-:Y:S01]  /*1910*/  ISETP.NE.AND P0, PT, R0, RZ, PT ;  /* 0x000000ff0000720c */ /* 0x000fe20003f05270 */
[----:B--2---:R-:W-:Y:S01]  /*1920*/  IMAD.U32 R8, RZ, RZ, UR8 ;  /* 0x00000008ff087e24 */ /* 0x004fe2000f8e00ff */
[----:B------:R-:W0:Y:S01]  /*1930*/  LDC R0, c[0x0][0xa80] ;  /* 0x0002a000ff007b82 */ /* 0x000e220000000800 */
[----:B------:R-:W-:Y:S01]  /*1940*/  IMAD.U32 R9, RZ, RZ, UR9 ;  /* 0x00000009ff097e24 */ /* 0x000fe2000f8e00ff */
[----:B------:R-:W-:Y:S01]  /*1950*/  SEL R4, RZ, 0x1, P0 ;  /* 0x00000001ff047807 */ /* 0x000fe20000000000 */
[----:B------:R-:W-:Y:S01]  /*1960*/  STL [R1+0x70], R20 ;  /* 0x0000701401007387 */ /* 0x000fe20000100800 */
[----:B------:R-:W-:Y:S01]  /*1970*/  UIADD3 UR8, UR43, 0x7f, URZ ;  /* 0x0000007f2b087890 */ /* 0x000fe2000fffe03f */
[----:B------:R-:W-:Y:S01]  /*1980*/  PLOP3.LUT P2, PT, PT, PT, UP1, 0x80, 0x0 ;  /* 0x000000000000781c */ /* 0x000fe20003f4f018 */
[----:B------:R-:W-:Y:S01]  /*1990*/  @UP0 ULDC UR6, c[0x0][0x44c] ;  /* 0x0001130000060ab9 */ /* 0x000fe20000000800 */
[----:B------:R-:W-:Y:S01]  /*19a0*/  IMAD.MOV.U32 R14, RZ, RZ, R4 ;  /* 0x000000ffff0e7224 */ /* 0x000fe200078e0004 */
[----:B------:R1:W-:Y:S01]  /*19b0*/  STL.128 [R1+0x20], R4 ;  /* 0x0000200401007387 */ /* 0x0003e20000100c00 */
[----:B------:R-:W-:Y:S01]  /*19c0*/  UIMAD.WIDE.U32 UR6, UR8, UR6, URZ ;  /* 0x00000006080672a5 */ /* 0x000fe2000f8e003f */
[C---:B------:R-:W-:Y:S01]  /*19d0*/  IADD3 R33, P0, R16.reuse, 0x440, RZ ;  /* 0x0000044010217810 */ /* 0x040fe20007f1e0ff */
[----:B------:R-:W-:Y:S01]  /*19e0*/  @UP0 ULDC UR9, c[0x0][0x450] ;  /* 0x0001140000090ab9 */ /* 0x000fe20000000800 */
[----:B------:R2:W-:Y:S01]  /*19f0*/  STL.128 [R1+0x50], R12 ;  /* 0x0000500c01007387 */ /* 0x0005e20000100c00 */
[----:B------:R-:W-:Y:S01]  /*1a00*/  UIADD3 UR44, UR48, 0x1, -UR47 ;  /* 0x00000001302c7890 */ /* 0x000fe2000fffe82f */
[----:B------:R-:W-:Y:S01]  /*1a10*/  IADD3 R32, P1, R16, 0x38, RZ ;  /* 0x0000003810207810 */ /* 0x000fe20007f3e0ff */
[----:B------:R-:W-:Y:S01]  /*1a20*/  @UP0 USHF.R.U32.HI UR8, URZ, UR9, UR7 ;  /* 0x000000093f080299 */ /* 0x000fe20008011607 */
[----:B------:R2:W-:Y:S01]  /*1a30*/  STL.64 [R1+0x8], R8 ;  /* 0x0000080801007387 */ /* 0x0005e20000100a00 */
[----:B------:R-:W-:-:S02]  /*1a40*/  IMAD.X R44, RZ, RZ, R17, P0 ;  /* 0x000000ffff2c7224 */ /* 0x000fc400000e0611 */
[----:B------:R-:W-:Y:S01]  /*1a50*/  UIADD3 UR6, UR44, UR8, URZ ;  /* 0x000000082c067290 */ /* 0x000fe2000fffe03f */
[----:B------:R2:W-:Y:S01]  /*1a60*/  STL.64 [R1+0x10], R2 ;  /* 0x0000100201007387 */ /* 0x0005e20000100a00 */
[----:B------:R-:W-:Y:S02]  /*1a70*/  IMAD.X R45, RZ, RZ, R17, P1 ;  /* 0x000000ffff2d7224 */ /* 0x000fe400008e0611 */
[----:B------:R-:W-:Y:S01]  /*1a80*/  UIADD3 UR4, UR6, UR4, URZ ;  /* 0x0000000406047290 */ /* 0x000fe2000fffe03f */
[----:B-1----:R-:W-:Y:S01]  /*1a90*/  IMAD.MOV.U32 R4, RZ, RZ, R10 ;  /* 0x000000ffff047224 */ /* 0x002fe200078e000a */
[----:B------:R2:W-:Y:S01]  /*1aa0*/  STL.64 [R1+0x30], R2 ;  /* 0x0000300201007387 */ /* 0x0005e20000100a00 */
[----:B------:R-:W-:Y:S02]  /*1ab0*/  IMAD.MOV.U32 R5, RZ, RZ, R11 ;  /* 0x000000ffff057224 */ /* 0x000fe400078e000b */
[----:B------:R-:W-:Y:S01]  /*1ac0*/  IMAD.MOV.U32 R6, RZ, RZ, R18 ;  /* 0x000000ffff067224 */ /* 0x000fe200078e0012 */
[----:B0-----:R2:W-:Y:S01]  /*1ad0*/  STL [R1+0x460], R0 ;  /* 0x0004600001007387 */ /* 0x0015e20000100800 */
[----:B------:R-:W-:-:S03]  /*1ae0*/  IMAD.MOV.U32 R7, RZ, RZ, R19 ;  /* 0x000000ffff077224 */ /* 0x000fc600078e0013 */
[----:B------:R2:W-:Y:S04]  /*1af0*/  STL.128 [R1+0x450], RZ ;  /* 0x000450ff01007387 */ /* 0x0005e80000100c00 */
[----:B------:R2:W-:Y:S04]  /*1b00*/  STL.128 [R1+0x40], R4 ;  /* 0x0000400401007387 */ /* 0x0005e80000100c00 */
[----:B------:R2:W-:Y:S04]  /*1b10*/  STL.64 [R1+0x68], R6 ;  /* 0x0000680601007387 */ /* 0x0005e80000100a00 */
        /* <DEDUP_REMOVED lines=45> */
.L_x_3180:
[----:B------:R-:W-:-:S11]  /*1df0*/  UISETP.NE.AND UP1, UPT, UR5, 0x1, UPT ;  /* 0x000000010500788c */ /* 0x000fd6000bf25270 */
[----:B------:R-:W-:Y:S02]  /*1e00*/  @UP1 ULDC.64 UR10, c[0x0][0xae0] ;  /* 0x0002b800000a1ab9 */ /* 0x000fe40000000a00 */
[----:B------:R-:W-:-:S04]  /*1e10*/  UIMAD.WIDE.U32 UR6, UR8, UR10, URZ ;  /* 0x0000000a080672a5 */ /* 0x000fc8000f8e003f */
[----:B------:R-:W-:-:S12]  /*1e20*/  @UP1 USHF.R.U32.HI UR8, URZ, UR11, UR7 ;  /* 0x0000000b3f081299 */ /* 0x000fd80008011607 */
.L_x_3181:
[----:B------:R-:W-:-:S04]  /*1e30*/  UIMAD UR8, UR8, UR5, UR5 ;  /* 0x00000005080872a4 */ /* 0x000fc8000f8e0205 */
[----:B------:R-:W-:-:S04]  /*1e40*/  UISETP.LT.AND UP1, UPT, UR4, UR8, UPT ;  /* 0x000000080400728c */ /* 0x000fc8000bf21270 */
[----:B------:R-:W-:-:S12]  /*1e50*/  USEL UR4, UR4, UR8, UP1 ;  /* 0x0000000804047287 */ /* 0x000fd80008800000 */
.L_x_3179:
        /* <DEDUP_REMOVED lines=31> */
.L_x_3183:
[----:B------:R-:W-:-:S11]  /*2050*/  UISETP.NE.AND UP0, UPT, UR5, 0x1, UPT ;  /* 0x000000010500788c */ /* 0x000fd6000bf05270 */
[----:B------:R-:W-:Y:S02]  /*2060*/  @UP0 ULDC.64 UR10, c[0x0][0xae0] ;  /* 0x0002b800000a0ab9 */ /* 0x000fe40000000a00 */
[----:B------:R-:W-:-:S04]  /*2070*/  UIMAD.WIDE.U32 UR6, UR4, UR10, URZ ;  /* 0x0000000a040672a5 */ /* 0x000fc8000f8e003f */
[----:B------:R-:W-:-:S12]  /*2080*/  @UP0 USHF.R.U32.HI UR4, URZ, UR11, UR7 ;  /* 0x0000000b3f040299 */ /* 0x000fd80008011607 */
.L_x_3184:
[----:B------:R-:W-:-:S04]  /*2090*/  UIMAD UR4, UR4, UR5, URZ ;  /* 0x00000005040472a4 */ /* 0x000fc8000f8e023f */
[----:B------:R-:W-:-:S04]  /*20a0*/  UISETP.LT.AND UP0, UPT, UR8, UR4, UPT ;  /* 0x000000040800728c */ /* 0x000fc8000bf01270 */
[----:B------:R-:W-:-:S12]  /*20b0*/  USEL UR8, UR8, UR4, !UP0 ;  /* 0x0000000408087287 */ /* 0x000fd8000c000000 */
.L_x_3182:
        /* <DEDUP_REMOVED lines=9> */
[----:B--2---:R-:W0:Y:S01]  /*2150*/  SHFL.IDX PT, R0, R223, RZ, 0x1f ;  /* 0x00001fffdf007589 */ /* 0x004e2200000e0000 */
        /* <DEDUP_REMOVED lines=87> */
.L_x_3186:
[----:B------:R-:W1:Y:S01]  /*26d0*/  S2R R20, SR_TID.X ;  /* 0x0000000000147919 */ /* 0x000e620000002100 */
[----:B0-----:R-:W0:Y:S01]  /*26e0*/  LDC.64 R10, c[0x0][0xad0] ;  /* 0x0002b400ff0a7b82 */ /* 0x001e220000000a00 */
[----:B------:R-:W-:Y:S01]  /*26f0*/  IADD3 R8, P0, R16, 0x120, RZ ;  /* 0x0000012010087810 */ /* 0x000fe20007f1e0ff */
[----:B------:R-:W-:Y:S01]  /*2700*/  ULDC UR4, c[0x0][0x20] ;  /* 0x0000080000047ab9 */ /* 0x000fe20000000800 */
[----:B------:R-:W-:Y:S01]  /*2710*/  IMAD.U32 R13, RZ, RZ, UR47 ;  /* 0x0000002fff0d7e24 */ /* 0x000fe2000f8e00ff */
[----:B------:R-:W-:Y:S01]  /*2720*/  STL.64 [R1+0x130], R34 ;  /* 0x0001302201007387 */ /* 0x000fe20000100a00 */
[----:B------:R-:W-:Y:S02]  /*2730*/  VIADD R194, R22, -UR4 ;  /* 0x8000000416c27c36 */ /* 0x000fe40008000000 */
[--C-:B------:R-:W-:Y:S01]  /*2740*/  IMAD.X R9, RZ, RZ, R17.reuse, P0 ;  /* 0x000000ffff097224 */ /* 0x100fe200000e0611 */
[----:B------:R-:W2:Y:S01]  /*2750*/  LDC.64 R4, c[0x0][0xad8] ;  /* 0x0002b600ff047b82 */ /* 0x000ea20000000a00 */
[----:B------:R-:W-:Y:S01]  /*2760*/  IMAD.U32 R15, RZ, RZ, UR48 ;  /* 0x00000030ff0f7e24 */ /* 0x000fe2000f8e00ff */
[----:B------:R-:W-:Y:S04]  /*2770*/  STL.64 [R1+0x120], R200 ;  /* 0x000120c801007387 */ /* 0x000fe80000100a00 */
[----:B------:R-:W-:Y:S02]  /*2780*/  STL.64 [R1+0x128], R8 ;  /* 0x0001280801007387 */ /* 0x000fe40000100a00 */
[----:B------:R-:W3:Y:S02]  /*2790*/  LDC.64 R2, c[0x0][0xae0] ;  /* 0x0002b800ff027b82 */ /* 0x000ee40000000a00 */
[----:B------:R-:W-:Y:S04]  /*27a0*/  STL.U8 [R1+0x138], RZ ;  /* 0x000138ff01007387 */ /* 0x000fe80000100000 */
[----:B------:R4:W-:Y:S02]  /*27b0*/  STL [R194+0x4], R13 ;  /* 0x0000040dc2007387 */ /* 0x0009e40000100800 */
[----:B------:R-:W5:Y:S02]  /*27c0*/  LDC.64 R6, c[0x0][0x448] ;  /* 0x00011200ff067b82 */ /* 0x000f640000000a00 */
[----:B------:R0:W-:Y:S04]  /*27d0*/  STL [R194+0x8], R15 ;  /* 0x0000080fc2007387 */ /* 0x0001e80000100800 */
[----:B0-----:R0:W-:Y:S01]  /*27e0*/  STL [R194+0xc], R11 ;  /* 0x00000c0bc2007387 */ /* 0x0011e20000100800 */
[----:B-1----:R-:W-:Y:S01]  /*27f0*/  VIADD R202, R20, 0xffffff80 ;  /* 0xffffff8014ca7836 */ /* 0x002fe20000000000 */
[----:B------:R-:W1:Y:S02]  /*2800*/  LDC R235, c[0x0][0x450] ;  /* 0x00011400ffeb7b82 */ /* 0x000e640000000800 */
[----:B------:R0:W-:Y:S04]  /*2810*/  STL [R194+0x14], RZ ;  /* 0x000014ffc2007387 */ /* 0x0001e80000100800 */
[----:B------:R0:W-:Y:S04]  /*2820*/  STL [R194], R202 ;  /* 0x000000cac2007387 */ /* 0x0001e80000100800 */
[----:B--2---:R0:W-:Y:S04]  /*2830*/  STL [R194+0x10], R4 ;  /* 0x00001004c2007387 */ /* 0x0041e80000100800 */
[----:B------:R0:W-:Y:S04]  /*2840*/  STL [R194+0x18], R5 ;  /* 0x00001805c2007387 */ /* 0x0001e80000100800 */
[----:B---3--:R0:W-:Y:S04]  /*2850*/  STL [R194+0x1c], R2 ;  /* 0x00001c02c2007387 */ /* 0x0081e80000100800 */
[----:B------:R0:W-:Y:S04]  /*2860*/  STL [R194+0x20], R3 ;  /* 0x00002003c2007387 */ /* 0x0001e80000100800 */
[----:B-----5:R0:W-:Y:S04]  /*2870*/  STL [R194+0x24], R6 ;  /* 0x00002406c2007387 */ /* 0x0201e80000100800 */
[----:B------:R0:W-:Y:S04]  /*2880*/  STL [R194+0x28], R7 ;  /* 0x00002807c2007387 */ /* 0x0001e80000100800 */
[----:B-1----:R0:W-:Y:S04]  /*2890*/  STL [R194+0x2c], R235 ;  /* 0x00002cebc2007387 */ /* 0x0021e80000100800 */
        /* <DEDUP_REMOVED lines=12> */
.L_x_3440:
[----:B------:R-:W-:Y:S05]  /*2960*/  BSYNC B0 ;  /* 0x0000000000007941 */ /* 0x000fea0003800000 */
.L_x_3187:
        /* <DEDUP_REMOVED lines=58> */
.L_x_3190:
[----:B------:R-:W-:Y:S05]  /*2d10*/  BSYNC B0 ;  /* 0x0000000000007941 */ /* 0x000fea0003800000 */
.L_x_3189:
        /* <DEDUP_REMOVED lines=8> */
.L_x_3192:
[----:B------:R-:W-:Y:S05]  /*2da0*/  BSYNC B0 ;  /* 0x0000000000007941 */ /* 0x000fea0003800000 */
.L_x_3191:
[----:B------:R-:W-:Y:S04]  /*2db0*/  BSSY B0, `(.L_x_3193) ;  /* 0x0000004000007945 */ /* 0x000fe80003800000 */
[----:B-1----:R-:W-:Y:S05]  /*2dc0*/  @P0 BRA `(.L_x_3194) ;  /* 0x0000000000080947 */ /* 0x002fea0003800000 */
[----:B------:R-:W1:Y:S02]  /*2dd0*/  SYNCS.PHASECHK.TRANS64.TRYWAIT P0, [R20+URZ], R21 ;  /* 0x00000015140075a7 */ /* 0x000e64000800017f */
[----:B-1----:R-:W-:Y:S05]  /*2de0*/  @!P0 BRA `(.L_x_3195) ;  /* 0x0000027000dc8947 */ /* 0x002fea0003800000 */
.L_x_3194:
[----:B------:R-:W-:Y:S05]  /*2df0*/  BSYNC B0 ;  /* 0x0000000000007941 */ /* 0x000fea0003800000 */
.L_x_3193:
        /* <DEDUP_REMOVED lines=58> */
.L_x_3441:
[----:B------:R-:W-:Y:S05]  /*31a0*/  BSYNC B0 ;  /* 0x0000000000007941 */ /* 0x000fea0003800000 */
.L_x_3196:
[----:B------:R-:W2:Y:S04]  /*31b0*/  LDL R10, [R1+0x54] ;  /* 0x00005400010a7983 */ /* 0x000ea80000100800 */
[----:B0-----:R0:W5:Y:S01]  /*31c0*/  LDL.64 R8, [R1+0x218] ;  /* 0x0002180001087983 */ /* 0x0011620000100a00 */
[----:B------:R-:W-:Y:S01]  /*31d0*/  BSSY B0, `(.L_x_3198) ;  /* 0x0000005000007945 */ /* 0x000fe20003800000 */
[----:B--2---:R-:W-:-:S04]  /*31e0*/  LOP3.LUT R10, R10, 0x1, RZ, 0xfc, !PT ;  /* 0x000000010a0a7812 */ /* 0x004fc800078efcff */
[----:B------:R-:W-:-:S13]  /*31f0*/  ISETP.NE.AND P1, PT, R10, 0x3, PT ;  /* 0x000000030a00780c */ /* 0x000fda0003f25270 */
[----:B0-----:R-:W-:Y:S05]  /*3200*/  @!P1 BRA `(.L_x_3199) ;  /* 0x0000000000049947 */ /* 0x001fea0003800000 */
[----:B------:R-:W-:Y:S01]  /*3210*/  BPT.TRAP 0x1 ;  /* 0x000000040000795c */ /* 0x000fe20000300000 */
.L_x_3199:
[----:B------:R-:W-:Y:S05]  /*3220*/  BSYNC B0 ;  /* 0x0000000000007941 */ /* 0x000fea0003800000 */
.L_x_3198:
        /* <DEDUP_REMOVED lines=8> */
.L_x_3201:
[----:B------:R-:W-:Y:S05]  /*32b0*/  BSYNC B0 ;  /* 0x0000000000007941 */ /* 0x000fea0003800000 */
.L_x_3200:
[----:B------:R-:W-:Y:S04]  /*32c0*/  BSSY B0, `(.L_x_3202) ;  /* 0x0000004000007945 */ /* 0x000fe80003800000 */
[----:B-1----:R-:W-:Y:S05]  /*32d0*/  @P0 BRA `(.L_x_3203) ;  /* 0x0000000000080947 */ /* 0x002fea0003800000 */
[----:B------:R-:W1:Y:S02]  /*32e0*/  SYNCS.PHASECHK.TRANS64.TRYWAIT P0, [R8+URZ], R9 ;  /* 0x00000009080075a7 */ /* 0x000e64000800017f */
[----:B-1----:R-:W-:Y:S05]  /*32f0*/  @!P0 BRA `(.L_x_3204) ;  /* 0x0000026c00c48947 */ /* 0x002fea0003800000 */
.L_x_3203:
[----:B------:R-:W-:Y:S05]  /*3300*/  BSYNC B0 ;  /* 0x0000000000007941 */ /* 0x000fea0003800000 */
.L_x_3202:
        /* <DEDUP_REMOVED lines=209> */
[----:B------:R-:W3:Y:S04]  /*4020*/  LDL R10, [R194+0x18] ;  /* 0x00001800c20a7983 */ /* 0x000ee80000100800 */
[----:B------:R-:W5:Y:S04]  /*4030*/  LDL R9, [R194+0x4] ;  /* 0x00000400c2097983 */ /* 0x000f680000100800 */
[----:B------:R-:W5:Y:S04]  /*4040*/  LDL R13, [R194+0xc] ;  /* 0x00000c00c20d7983 */ /* 0x000f680000100800 */
[----:B------:R-:W5:Y:S04]  /*4050*/  LDL R11, [R194+0x10] ;  /* 0x00001000c20b7983 */ /* 0x000f680000100800 */
[----:B------:R-:W5:Y:S04]  /*4060*/  LDL R12, [R194+0x14] ;  /* 0x00001400c20c7983 */ /* 0x000f680000100800 */
[----:B--2---:R-:W2:Y:S01]  /*4070*/  LD.E R14, desc[UR40][R14.64] ;  /* 0x000000280e0e7980 */ /* 0x004ea2000c101900 */
[----:B----4-:R-:W-:-:S03]  /*4080*/  ISETP.NE.AND P1, PT, R8, 0x1, PT ;  /* 0x000000010800780c */ /* 0x010fc60003f25270 */
[----:B------:R-:W4:Y:S10]  /*4090*/  LDL R8, [R194+0x8] ;  /* 0x00000800c2087983 */ /* 0x000f340000100800 */
[----:B------:R-:W4:Y:S04]  /*40a0*/  @P1 LDL R20, [R194+0x28] ;  /* 0x00002800c2141983 */ /* 0x000f280000100800 */
[----:B------:R-:W4:Y:S01]  /*40b0*/  @P1 LDL R21, [R194+0x2c] ;  /* 0x00002c00c2151983 */ /* 0x000f220000100800 */
[----:B------:R-:W-:Y:S01]  /*40c0*/  UMOV UR4, 0xffffffa0 ;  /* 0xffffffa000047882 */ /* 0x000fe20000000000 */
[----:B---3--:R-:W-:Y:S01]  /*40d0*/  ISETP.GE.AND P2, PT, R10, 0x1, PT ;  /* 0x000000010a00780c */ /* 0x008fe20003f46270 */
[----:B------:R-:W-:Y:S01]  /*40e0*/  UIMAD UR4, UR49, UR4, 0x60 ;  /* 0x00000060310474a4 */ /* 0x000fe2000f8e0204 */
[----:B-----5:R-:W-:Y:S01]  /*40f0*/  LOP3.LUT R13, RZ, R13, RZ, 0x33, !PT ;  /* 0x0000000dff0d7212 */ /* 0x020fe200078e33ff */
[----:B------:R-:W-:Y:S01]  /*4100*/  BSSY B0, `(.L_x_3205) ;  /* 0x00000a9000007945 */ /* 0x000fe20003800000 */
[-C--:B--2---:R-:W-:Y:S01]  /*4110*/  FMUL.FTZ R141, R25, R14.reuse ;  /* 0x0000000e198d7220 */ /* 0x084fe20000410000 */
[----:B------:R-:W-:Y:S01]  /*4120*/  SHF.R.S32.HI R25, RZ, 0x1f, R18 ;  /* 0x0000001fff197819 */ /* 0x000fe20000011412 */
[----:B------:R-:W-:-:S03]  /*4130*/  FMUL.FTZ R133, R26, R14 ;  /* 0x0000000e1a857220 */ /* 0x000fc60000410000 */
[----:B------:R-:W-:Y:S01]  /*4140*/  LEA.HI R26, R25, R18, RZ, 0x7 ;  /* 0x00000012191a7211 */ /* 0x000fe200078f38ff */
[----:B------:R-:W-:-:S03]  /*4150*/  FMUL.FTZ R131, R27, R14 ;  /* 0x0000000e1b837220 */ /* 0x000fc60000410000 */
[----:B------:R-:W-:Y:S01]  /*4160*/  LOP3.LUT R27, R26, 0xffffff80, RZ, 0xc0, !PT ;  /* 0xffffff801a1b7812 */ /* 0x000fe200078ec0ff */
[----:B------:R-:W-:-:S04]  /*4170*/  FMUL.FTZ R139, R28, R14 ;  /* 0x0000000e1c8b7220 */ /* 0x000fc80000410000 */
[----:B------:R-:W-:Y:S02]  /*4180*/  IMAD.IADD R27, R18, 0x1, -R27 ;  /* 0x00000001121b7824 */ /* 0x000fe400078e0a1b */
[----:B------:R-:W-:-:S03]  /*4190*/  FMUL.FTZ R137, R29, R14 ;  /* 0x0000000e1d897220 */ /* 0x000fc60000410000 */
[----:B------:R-:W-:Y:S01]  /*41a0*/  SHF.R.S32.HI R28, RZ, 0x1f, R27 ;  /* 0x0000001fff1c7819 */ /* 0x000fe2000001141b */
[----:B------:R-:W-:-:S03]  /*41b0*/  FMUL.FTZ R127, R31, R14 ;  /* 0x0000000e1f7f7220 */ /* 0x000fc60000410000 */
[----:B------:R-:W-:Y:S01]  /*41c0*/  LEA.HI R29, R28, R27, RZ, 0x2 ;  /* 0x0000001b1c1d7211 */ /* 0x000fe200078f10ff */
[----:B------:R-:W-:Y:S01]  /*41d0*/  FMUL.FTZ R129, R30, R14 ;  /* 0x0000000e1e817220 */ /* 0x000fe20000410000 */
[----:B------:R-:W-:Y:S02]  /*41e0*/  LEA.HI R31, R25, R18, RZ, 0x2 ;  /* 0x00000012191f7211 */ /* 0x000fe400078f10ff */
[--C-:B------:R-:W-:Y:S02]  /*41f0*/  SHF.R.S32.HI R30, RZ, 0x2, R29.reuse ;  /* 0x00000002ff1e7819 */ /* 0x100fe4000001141d */
[----:B------:R-:W-:Y:S01]  /*4200*/  SHF.R.S32.HI R25, RZ, 0x1f, R29 ;  /* 0x0000001fff197819 */ /* 0x000fe2000001141d */
[----:B------:R-:W-:Y:S01]  /*4210*/  FMUL.FTZ R229, R33, R14 ;  /* 0x0000000e21e57220 */ /* 0x000fe20000410000 */
[----:B------:R-:W-:Y:S02]  /*4220*/  LOP3.LUT R33, R31, 0xfffffffc, RZ, 0xc0, !PT ;  /* 0xfffffffc1f217812 */ /* 0x000fe400078ec0ff */
[----:B------:R-:W-:-:S02]  /*4230*/  LEA.HI R31, R25, R30, RZ, 0x3 ;  /* 0x0000001e191f7211 */ /* 0x000fc400078f18ff */
[----:B------:R-:W-:Y:S02]  /*4240*/  SHF.R.S32.HI R25, RZ, 0x7, R26 ;  /* 0x00000007ff197819 */ /* 0x000fe4000001141a */
[----:B------:R-:W-:Y:S01]  /*4250*/  LEA.HI R28, R28, R27, RZ, 0x5 ;  /* 0x0000001b1c1c7211 */ /* 0x000fe200078f28ff */
[----:B------:R-:W-:Y:S01]  /*4260*/  IMAD.IADD R33, R18, 0x1, -R33 ;  /* 0x0000000112217824 */ /* 0x000fe200078e0a21 */
[----:B------:R-:W-:Y:S02]  /*4270*/  LOP3.LUT R31, R31, 0xfffffff8, RZ, 0xc0, !PT ;  /* 0xfffffff81f1f7812 */ /* 0x000fe400078ec0ff */
[----:B------:R-:W-:Y:S02]  /*4280*/  LEA.HI R26, R26, R25, RZ, 0x1 ;  /* 0x000000191a1a7211 */ /* 0x000fe400078f08ff */
[----:B------:R-:W-:Y:S01]  /*4290*/  SHF.R.S32.HI R28, RZ, 0x5, R28 ;  /* 0x00000005ff1c7819 */ /* 0x000fe2000001141c */
[----:B------:R-:W-:Y:S01]  /*42a0*/  IMAD.IADD R31, R30, 0x1, -R31 ;  /* 0x000000011e1f7824 */ /* 0x000fe200078e0a1f */
[----:B------:R-:W-:-:S02]  /*42b0*/  LOP3.LUT R26, R26, 0x3fffffe, RZ, 0xc0, !PT ;  /* 0x03fffffe1a1a7812 */ /* 0x000fc400078ec0ff */
        /* <DEDUP_REMOVED lines=128> */
.L_x_3210:
[----:B------:R-:W-:Y:S05]  /*4ac0*/  BSYNC B2 ;  /* 0x0000000000027941 */ /* 0x000fea0003800000 */
.L_x_3209:
[----:B------:R-:W-:Y:S01]  /*4ad0*/  LOP3.LUT R13, RZ, R13, RZ, 0x33, !PT ;  /* 0x0000000dff0d7212 */ /* 0x000fe200078e33ff */
[----:B------:R-:W-:Y:S06]  /*4ae0*/  BRA `(.L_x_3211) ;  /* 0x0000000000187947 */ /* 0x000fec0003800000 */
.L_x_3208:
[----:B------:R-:W-:-:S13]  /*4af0*/  ISETP.NE.AND P1, PT, R10, 0x1, PT ;  /* 0x000000010a00780c */ /* 0x000fda0003f25270 */
[----:B------:R-:W-:Y:S05]  /*4b00*/  @!P1 BRA `(.L_x_3211) ;  /* 0x0000000000109947 */ /* 0x000fea0003800000 */
[----:B------:R-:W2:Y:S04]  /*4b10*/  LDL R14, [R194+0x1c] ;  /* 0x00001c00c20e7983 */ /* 0x000ea80000100800 */
[----:B------:R-:W3:Y:S01]  /*4b20*/  LDL R18, [R194+0x20] ;  /* 0x00002000c2127983 */ /* 0x000ee20000100800 */
[----:B--2---:R-:W-:-:S05]  /*4b30*/  IMAD.HI.U32 R13, R13, R14, RZ ;  /* 0x0000000e0d0d7227 */ /* 0x004fca00078e00ff */
[----:B---3--:R-:W-:-:S07]  /*4b40*/  SHF.R.U32.HI R13, RZ, R18, R13 ;  /* 0x00000012ff0d7219 */ /* 0x008fce000001160d */
.L_x_3211:
[----:B------:R-:W-:Y:S05]  /*4b50*/  BSYNC B1 ;  /* 0x0000000000017941 */ /* 0x000fea0003800000 */
.L_x_3207:
[----:B------:R-:W-:-:S05]  /*4b60*/  IMAD R13, R10, R13, R26 ;  /* 0x0000000d0a0d7224 */ /* 0x000fca00078e021a */
[----:B------:R-:W-:Y:S02]  /*4b70*/  VIMNMX R12, R12, R13, !PT ;  /* 0x0000000d0c0c7248 */ /* 0x000fe40007fe0100 */
[----:B------:R-:W-:-:S07]  /*4b80*/  VIADDMNMX R11, R13, R10, R11, PT ;  /* 0x0000000a0d0b7246 */ /* 0x000fce000380010b */
.L_x_3206:
[----:B------:R-:W-:Y:S05]  /*4b90*/  BSYNC B0 ;  /* 0x0000000000007941 */ /* 0x000fea0003800000 */
.L_x_3205:
        /* <DEDUP_REMOVED lines=133> */
.L_x_3217:
[----:B------:R-:W-:Y:S05]  /*53f0*/  BSYNC B2 ;  /* 0x0000000000027941 */ /* 0x000fea0003800000 */
.L_x_3216:
[----:B------:R-:W-:Y:S01]  /*5400*/  LOP3.LUT R9, RZ, R9, RZ, 0x33, !PT ;  /* 0x00000009ff097212 */ /* 0x000fe200078e33ff */
[----:B------:R-:W-:Y:S06]  /*5410*/  BRA `(.L_x_3218) ;  /* 0x0000000000187947 */ /* 0x000fec0003800000 */
.L_x_3215:
[----:B------:R-:W-:-:S13]  /*5420*/  ISETP.NE.AND P6, PT, R10, 0x1, PT ;  /* 0x000000010a00780c */ /* 0x000fda0003fc5270 */
[----:B------:R-:W-:Y:S05]  /*5430*/  @!P6 BRA `(.L_x_3218) ;  /* 0x000000000010e947 */ /* 0x000fea0003800000 */
[----:B------:R-:W2:Y:S04]  /*5440*/  LDL R8, [R194+0x1c] ;  /* 0x00001c00c2087983 */ /* 0x000ea80000100800 */
[----:B------:R-:W3:Y:S01]  /*5450*/  LDL R14, [R194+0x20] ;  /* 0x00002000c20e7983 */ /* 0x000ee20000100800 */
[----:B--2---:R-:W-:-:S05]  /*5460*/  IMAD.HI.U32 R9, R9, R8, RZ ;  /* 0x0000000809097227 */ /* 0x004fca00078e00ff */
[----:B---3--:R-:W-:-:S07]  /*5470*/  SHF.R.U32.HI R9, RZ, R14, R9 ;  /* 0x0000000eff097219 */ /* 0x008fce0000011609 */
.L_x_3218:
[----:B------:R-:W-:Y:S05]  /*5480*/  BSYNC B1 ;  /* 0x0000000000017941 */ /* 0x000fea0003800000 */
.L_x_3214:
[----:B------:R-:W-:-:S05]  /*5490*/  IMAD R9, R10, R9, R26 ;  /* 0x000000090a097224 */ /* 0x000fca00078e021a */
[----:B------:R-:W-:Y:S02]  /*54a0*/  VIADDMNMX R11, R9, R10, R11, PT ;  /* 0x0000000a090b7246 */ /* 0x000fe4000380010b */
[----:B------:R-:W-:-:S07]  /*54b0*/  VIMNMX R12, R12, R9, !PT ;  /* 0x000000090c0c7248 */ /* 0x000fce0007fe0100 */
.L_x_3213:
[----:B------:R-:W-:Y:S05]  /*54c0*/  BSYNC B0 ;  /* 0x0000000000007941 */ /* 0x000fea0003800000 */
.L_x_3212:
        /* <DEDUP_REMOVED lines=13> */
[----:B------:R-:W5:Y:S01]  /*55a0*/  LDL R18, [R1+0x39c] ;  /* 0x00039c0001127983 */ /* 0x000f620000100800 */
[----:B------:R-:W-:Y:S02]  /*55b0*/  ISETP.LT.OR P1, PT, R11, 0xa, P1 ;  /* 0x0000000a0b00780c */ /* 0x000fe40000f21670 */
[----:B------:R-:W-:Y:S01]  /*55c0*/  ISETP.NE.AND P6, PT, R30, RZ, PT ;  /* 0x000000ff1e00720c */ /* 0x000fe20003fc5270 */
[----:B------:R-:W5:Y:S01]  /*55d0*/  LDL R20, [R1+0x3f0] ;  /* 0x0003f00001147983 */ /* 0x000f620000100800 */
[----:B------:R-:W-:-:S02]  /*55e0*/  FSEL R127, R127, -INF , !P1 ;  /* 0xff8000007f7f7808 */ /* 0x000fc40004800000 */
[----:B------:R-:W-:Y:S01]  /*55f0*/  ISETP.NE.AND P1, PT, R27, RZ, PT ;  /* 0x000000ff1b00720c */ /* 0x000fe20003f25270 */
[----:B------:R-:W5:Y:S01]  /*5600*/  LDL R145, [R1+0x218] ;  /* 0x0002180001917983 */ /* 0x000f620000100800 */
[----:B------:R-:W-:Y:S02]  /*5610*/  FMNMX.FTZ R10, R143, R141, !PT ;  /* 0x0000008d8f0a7209 */ /* 0x000fe40007810000 */
[----:B------:R-:W-:Y:S01]  /*5620*/  ISETP.GT.AND P1, PT, R12, 0x10, !P1 ;  /* 0x000000100c00780c */ /* 0x000fe20004f24270 */
[----:B------:R-:W5:Y:S01]  /*5630*/  LDL R27, [R1+0x2a0] ;  /* 0x0002a000011b7983 */ /* 0x000f620000100800 */
[----:B------:R-:W-:Y:S02]  /*5640*/  FMNMX.FTZ R10, R139, R10, !PT ;  /* 0x0000000a8b0a7209 */ /* 0x000fe40007810000 */
[----:B------:R-:W-:Y:S01]  /*5650*/  ISETP.LT.OR P1, PT, R11, 0x11, P1 ;  /* 0x000000110b00780c */ /* 0x000fe20000f21670 */
[----:B------:R-:W5:Y:S01]  /*5660*/  LDL R26, [R1+0x408] ;  /* 0x00040800011a7983 */ /* 0x000f620000100800 */
[----:B------:R-:W-:-:S02]  /*5670*/  FMNMX.FTZ R9, R137, R10, !PT ;  /* 0x0000000a89097209 */ /* 0x000fc40007810000 */
[----:B------:R-:W-:Y:S01]  /*5680*/  FSEL R156, R156, -INF , !P1 ;  /* 0xff8000009c9c7808 */ /* 0x000fe20004800000 */
[----:B------:R-:W5:Y:S01]  /*5690*/  LDL R152, [R1+0x27c] ;  /* 0x00027c0001987983 */ /* 0x000f620000100800 */
[----:B------:R-:W-:Y:S02]  /*56a0*/  ISETP.NE.AND P1, PT, R28, RZ, PT ;  /* 0x000000ff1c00720c */ /* 0x000fe40003f25270 */
[C---:B------:R-:W-:Y:S01]  /*56b0*/  ISETP.GT.AND P3, PT, R12.reuse, 0x50, !P3 ;  /* 0x000000500c00780c */ /* 0x040fe20005f64270 */
[----:B------:R-:W5:Y:S01]  /*56c0*/  LDL R154, [R1+0x280] ;  /* 0x00028000019a7983 */ /* 0x000f620000100800 */
[C---:B------:R-:W-:Y:S02]  /*56d0*/  ISETP.GT.AND P1, PT, R12.reuse, 0x11, !P1 ;  /* 0x000000110c00780c */ /* 0x040fe40004f24270 */
[----:B------:R-:W-:Y:S01]  /*56e0*/  ISETP.GT.AND P4, PT, R12, 0x51, !P4 ;  /* 0x000000510c00780c */ /* 0x000fe20006784270 */
[----:B------:R-:W5:Y:S01]  /*56f0*/  LDL R114, [R1+0x230] ;  /* 0x0002300001727983 */ /* 0x000f620000100800 */
[----:B------:R-:W-:-:S02]  /*5700*/  ISETP.LT.OR P1, PT, R11, 0x12, P1 ;  /* 0x000000120b00780c */ /* 0x000fc40000f21670 */
[----:B------:R-:W-:Y:S01]  /*5710*/  ISETP.LT.OR P3, PT, R11, 0x51, P3 ;  /* 0x000000510b00780c */ /* 0x000fe20001f61670 */
[----:B------:R-:W5:Y:S01]  /*5720*/  LDL R116, [R1+0x234] ;  /* 0x0002340001747983 */ /* 0x000f620000100800 */
[----:B------:R-:W-:Y:S02]  /*5730*/  FSEL R167, R167, -INF , !P1 ;  /* 0xff800000a7a77808 */ /* 0x000fe40004800000 */
[C---:B------:R-:W-:Y:S01]  /*5740*/  ISETP.GT.AND P1, PT, R12.reuse, 0x18, !P2 ;  /* 0x000000180c00780c */ /* 0x040fe20005724270 */
[----:B------:R-:W5:Y:S01]  /*5750*/  LDL R118, [R1+0x238] ;  /* 0x0002380001767983 */ /* 0x000f620000100800 */
[----:B------:R-:W-:Y:S02]  /*5760*/  ISETP.NE.AND P2, PT, R15, RZ, PT ;  /* 0x000000ff0f00720c */ /* 0x000fe40003f45270 */
[----:B------:R-:W-:Y:S01]  /*5770*/  ISETP.LT.OR P1, PT, R11, 0x19, P1 ;  /* 0x000000190b00780c */ /* 0x000fe20000f21670 */
[----:B------:R-:W5:Y:S01]  /*5780*/  LDL R120, [R1+0x23c] ;  /* 0x00023c0001787983 */ /* 0x000f620000100800 */
[----:B------:R-:W-:-:S02]  /*5790*/  ISETP.GT.AND P5, PT, R12, 0x58, !P5 ;  /* 0x000000580c00780c */ /* 0x000fc40006fa4270 */
[----:B------:R-:W-:Y:S01]  /*57a0*/  FSEL R168, R168, -INF , !P1 ;  /* 0xff800000a8a87808 */ /* 0x000fe20004800000 */
[----:B------:R-:W5:Y:S01]  /*57b0*/  LDL R122, [R1+0x240] ;  /* 0x00024000017a7983 */ /* 0x000f620000100800 */
[----:B------:R-:W-:Y:S02]  /*57c0*/  ISETP.GT.AND P1, PT, R12, 0x19, !P6 ;  /* 0x000000190c00780c */ /* 0x000fe40007724270 */
[----:B------:R-:W-:Y:S01]  /*57d0*/  ISETP.NE.AND P6, PT, R41, RZ, PT ;  /* 0x000000ff2900720c */ /* 0x000fe20003fc5270 */
[----:B------:R-:W5:Y:S01]  /*57e0*/  LDL R124, [R1+0x244] ;  /* 0x00024400017c7983 */ /* 0x000f620000100800 */
[C---:B------:R-:W-:Y:S02]  /*57f0*/  ISETP.LT.OR P1, PT, R11.reuse, 0x1a, P1 ;  /* 0x0000001a0b00780c */ /* 0x040fe40000f21670 */
[----:B------:R-:W-:Y:S01]  /*5800*/  ISETP.LT.OR P4, PT, R11, 0x52, P4 ;  /* 0x000000520b00780c */ /* 0x000fe20002781670 */
[----:B------:R-:W5:Y:S01]  /*5810*/  LDL R41, [R1+0x2bc] ;  /* 0x0002bc0001297983 */ /* 0x000f620000100800 */
[----:B------:R-:W-:-:S02]  /*5820*/  FSEL R169, R169, -INF , !P1 ;  /* 0xff800000a9a97808 */ /* 0x000fc40004800000 */
[----:B------:R-:W-:Y:S01]  /*5830*/  ISETP.NE.AND P1, PT, R32, RZ, PT ;  /* 0x000000ff2000720c */ /* 0x000fe20003f25270 */
[----:B------:R-:W5:Y:S01]  /*5840*/  LDL R126, [R1+0x248] ;  /* 0x00024800017e7983 */ /* 0x000f620000100800 */
[----:B------:R-:W-:Y:S02]  /*5850*/  FSEL R180, R180, -INF , !P3 ;  /* 0xff800000b4b47808 */ /* 0x000fe40005800000 */
[----:B------:R-:W-:Y:S01]  /*5860*/  ISETP.GT.AND P1, PT, R12, 0x20, !P1 ;  /* 0x000000200c00780c */ /* 0x000fe20004f24270 */
[----:B------:R-:W5:Y:S01]  /*5870*/  LDL R128, [R1+0x24c] ;  /* 0x00024c0001807983 */ /* 0x000f620000100800 */
[C---:B------:R-:W-:Y:S02]  /*5880*/  ISETP.LT.OR P5, PT, R11.reuse, 0x59, P5 ;  /* 0x000000590b00780c */ /* 0x040fe40002fa1670 */
[----:B------:R-:W-:Y:S01]  /*5890*/  ISETP.LT.OR P1, PT, R11, 0x21, P1 ;  /* 0x000000210b00780c */ /* 0x000fe20000f21670 */
[----:B------:R-:W5:Y:S01]  /*58a0*/  LDL R130, [R1+0x250] ;  /* 0x0002500001827983 */ /* 0x000f620000100800 */
[----:B------:R-:W-:-:S02]  /*58b0*/  FSEL R181, R181, -INF , !P4 ;  /* 0xff800000b5b57808 */ /* 0x000fc40006000000 */
[----:B------:R-:W-:Y:S01]  /*58c0*/  FSEL R172, R172, -INF , !P1 ;  /* 0xff800000acac7808 */ /* 0x000fe20004800000 */
[----:B------:R-:W5:Y:S01]  /*58d0*/  LDL R132, [R1+0x254] ;  /* 0x0002540001847983 */ /* 0x000f620000100800 */
[----:B------:R-:W-:Y:S02]  /*58e0*/  ISETP.NE.AND P1, PT, R33, RZ, PT ;  /* 0x000000ff2100720c */ /* 0x000fe40003f25270 */
[----:B------:R-:W-:Y:S01]  /*58f0*/  FSEL R182, R182, -INF , !P5 ;  /* 0xff800000b6b67808 */ /* 0x000fe20006800000 */
[----:B------:R-:W5:Y:S01]  /*5900*/  LDL R134, [R1+0x258] ;  /* 0x0002580001867983 */ /* 0x000f620000100800 */
[----:B------:R-:W-:-:S03]  /*5910*/  ISETP.GT.AND P1, PT, R12, 0x21, !P1 ;  /* 0x000000210c00780c */ /* 0x000fc60004f24270 */
[----:B------:R-:W5:Y:S01]  /*5920*/  LDL R136, [R1+0x25c] ;  /* 0x00025c0001887983 */ /* 0x000f620000100800 */
[----:B------:R-:W-:-:S03]  /*5930*/  ISETP.LT.OR P1, PT, R11, 0x22, P1 ;  /* 0x000000220b00780c */ /* 0x000fc60000f21670 */
[----:B------:R-:W5:Y:S01]  /*5940*/  LDL R138, [R1+0x260] ;  /* 0x00026000018a7983 */ /* 0x000f620000100800 */
[----:B------:R-:W-:Y:S02]  /*5950*/  FSEL R173, R173, -INF , !P1 ;  /* 0xff800000adad7808 */ /* 0x000fe40004800000 */
[----:B------:R-:W-:Y:S01]  /*5960*/  ISETP.NE.AND P1, PT, R34, RZ, PT ;  /* 0x000000ff2200720c */ /* 0x000fe20003f25270 */
[----:B------:R-:W5:Y:S03]  /*5970*/  LDL R140, [R1+0x264] ;  /* 0x00026400018c7983 */ /* 0x000f660000100800 */
[----:B------:R-:W-:Y:S01]  /*5980*/  ISETP.GT.AND P1, PT, R12, 0x28, !P1 ;  /* 0x000000280c00780c */ /* 0x000fe20004f24270 */
[----:B------:R-:W5:Y:S03]  /*5990*/  LDL R142, [R1+0x268] ;  /* 0x00026800018e7983 */ /* 0x000f660000100800 */
[----:B------:R-:W-:Y:S01]  /*59a0*/  ISETP.LT.OR P1, PT, R11, 0x29, P1 ;  /* 0x000000290b00780c */ /* 0x000fe20000f21670 */
[----:B------:R-:W5:Y:S03]  /*59b0*/  LDL R144, [R1+0x26c] ;  /* 0x00026c0001907983 */ /* 0x000f660000100800 */
[----:B------:R-:W-:Y:S01]  /*59c0*/  FSEL R174, R174, -INF , !P1 ;  /* 0xff800000aeae7808 */ /* 0x000fe20004800000 */
[----:B------:R-:W5:Y:S01]  /*59d0*/  LDL R146, [R1+0x270] ;  /* 0x0002700001927983 */ /* 0x000f620000100800 */
[----:B------:R-:W-:-:S03]  /*59e0*/  ISETP.NE.AND P1, PT, R35, RZ, PT ;  /* 0x000000ff2300720c */ /* 0x000fc60003f25270 */
        /* <DEDUP_REMOVED lines=44> */
[----:B------:R-:W-:-:S02]  /*5cb0*/  ISETP.GT.AND P1, PT, R12, RZ, !P2 ;  /* 0x000000ff0c00720c */ /* 0x000fc40005724270 */
[----:B------:R-:W-:Y:S01]  /*5cc0*/  ISETP.NE.AND P2, PT, R43, RZ, PT ;  /* 0x000000ff2b00720c */ /* 0x000fe20003f45270 */
[----:B------:R-:W5:Y:S01]  /*5cd0*/  LDL R65, [R1+0x2ec] ;  /* 0x0002ec0001417983 */ /* 0x000f620000100800 */
[----:B------:R-:W-:Y:S02]  /*5ce0*/  ISETP.LT.OR P1, PT, R11, 0x1, P1 ;  /* 0x000000010b00780c */ /* 0x000fe40000f21670 */
[C---:B------:R-:W-:Y:S01]  /*5cf0*/  ISETP.GT.AND P2, PT, R12.reuse, 0x49, !P2 ;  /* 0x000000490c00780c */ /* 0x040fe20005744270 */
[----:B------:R-:W5:Y:S01]  /*5d00*/  LDL R43, [R1+0x2c0] ;  /* 0x0002c000012b7983 */ /* 0x000f620000100800 */
[----:B------:R-:W-:Y:S02]  /*5d10*/  FSEL R133, R133, -INF , !P1 ;  /* 0xff80000085857808 */ /* 0x000fe40004800000 */
[----:B------:R-:W-:Y:S01]  /*5d20*/  ISETP.GT.AND P1, PT, R12, 0x41, !P6 ;  /* 0x000000410c00780c */ /* 0x000fe20007724270 */
[----:B------:R-:W5:Y:S01]  /*5d30*/  LDL R67, [R1+0x2f0] ;  /* 0x0002f00001437983 */ /* 0x000f620000100800 */
[----:B------:R-:W-:-:S02]  /*5d40*/  FMNMX.FTZ R8, R133, R131, !PT ;  /* 0x0000008385087209 */ /* 0x000fc40007810000 */
[----:B------:R-:W-:Y:S01]  /*5d50*/  ISETP.LT.OR P1, PT, R11, 0x42, P1 ;  /* 0x000000420b00780c */ /* 0x000fe20000f21670 */
[----:B------:R-:W5:Y:S01]  /*5d60*/  LDL R69, [R1+0x2f4] ;  /* 0x0002f40001457983 */ /* 0x000f620000100800 */
[----:B------:R-:W-:Y:S02]  /*5d70*/  FMNMX.FTZ R8, R129, R8, !PT ;  /* 0x0000000881087209 */ /* 0x000fe40007810000 */
[----:B------:R-:W-:Y:S01]  /*5d80*/  FSEL R177, R177, -INF , !P1 ;  /* 0xff800000b1b17808 */ /* 0x000fe20004800000 */
[----:B------:R-:W5:Y:S01]  /*5d90*/  LDL R71, [R1+0x2f8] ;  /* 0x0002f80001477983 */ /* 0x000f620000100800 */
[----:B------:R-:W-:Y:S02]  /*5da0*/  FMNMX.FTZ R15, R127, R8, !PT ;  /* 0x000000087f0f7209 */ /* 0x000fe40007810000 */
[----:B------:R-:W-:Y:S01]  /*5db0*/  FMNMX.FTZ R8, R166, R9, !PT ;  /* 0x00000009a6087209 */ /* 0x000fe20007810000 */
[----:B------:R-:W5:Y:S01]  /*5dc0*/  LDL R73, [R1+0x2fc] ;  /* 0x0002fc0001497983 */ /* 0x000f620000100800 */
[----:B------:R-:W-:-:S02]  /*5dd0*/  FMNMX.FTZ R10, R156, R15, !PT ;  /* 0x0000000f9c0a7209 */ /* 0x000fc40007810000 */
[----:B------:R-:W-:Y:S01]  /*5de0*/  FMNMX.FTZ R9, R229, R8, !PT ;  /* 0x00000008e5097209 */ /* 0x000fe20007810000 */
[----:B------:R-:W5:Y:S01]  /*5df0*/  LDL R75, [R1+0x300] ;  /* 0x00030000014b7983 */ /* 0x000f620000100800 */
[----:B------:R-:W-:Y:S02]  /*5e00*/  FMNMX.FTZ R15, R167, R10, !PT ;  /* 0x0000000aa70f7209 */ /* 0x000fe40007810000 */
[----:B------:R-:W-:Y:S01]  /*5e10*/  FMNMX.FTZ R8, R228, R9, !PT ;  /* 0x00000009e4087209 */ /* 0x000fe20007810000 */
        /* <DEDUP_REMOVED lines=25> */
[----:B------:R-:W-:Y:S02]  /*5fb0*/  ISETP.NE.AND P1, PT, R42, RZ, PT ;  /* 0x000000ff2a00720c */ /* 0x000fe40003f25270 */
[----:B------:R-:W-:Y:S01]  /*5fc0*/  FMNMX.FTZ R10, R220, R15, !PT ;  /* 0x0000000fdc0a7209 */ /* 0x000fe20007810000 */
[----:B------:R-:W5:Y:S01]  /*5fd0*/  LDL R95, [R1+0x328] ;  /* 0x00032800015f7983 */ /* 0x000f620000100800 */
[----:B------:R-:W-:Y:S02]  /*5fe0*/  FMNMX.FTZ R8, R187, R8, !PT ;  /* 0x00000008bb087209 */ /* 0x000fe40007810000 */
[----:B------:R-:W-:Y:S01]  /*5ff0*/  ISETP.GT.AND P1, PT, R12, 0x48, !P1 ;  /* 0x000000480c00780c */ /* 0x000fe20004f24270 */
[----:B------:R-:W5:Y:S01]  /*6000*/  LDL R97, [R1+0x32c] ;  /* 0x00032c0001617983 */ /* 0x000f620000100800 */
[----:B------:R-:W-:-:S02]  /*6010*/  FMNMX.FTZ R9, R221, R10, !PT ;  /* 0x0000000add097209 */ /* 0x000fc40007810000 */
[----:B------:R-:W-:Y:S01]  /*6020*/  FMNMX.FTZ R15, R195, R8, !PT ;  /* 0x00000008c30f7209 */ /* 0x000fe20007810000 */
[----:B------:R-:W5:Y:S01]  /*6030*/  LDL R99, [R1+0x330] ;  /* 0x0003300001637983 */ /* 0x000f620000100800 */
[----:B------:R-:W-:Y:S02]  /*6040*/  ISETP.LT.OR P1, PT, R11, 0x49, P1 ;  /* 0x000000490b00780c */ /* 0x000fe40000f21670 */
[----:B------:R-:W-:Y:S01]  /*6050*/  FMNMX.FTZ R8, R176, R9, !PT ;  /* 0x00000009b0087209 */ /* 0x000fe20007810000 */
[----:B------:R-:W5:Y:S01]  /*6060*/  LDL R101, [R1+0x334] ;  /* 0x0003340001657983 */ /* 0x000f620000100800 */
[----:B------:R-:W-:Y:S02]  /*6070*/  FMNMX.FTZ R10, R218, R15, !PT ;  /* 0x0000000fda0a7209 */ /* 0x000fe40007810000 */
[----:B------:R-:W-:Y:S01]  /*6080*/  FSEL R178, R178, -INF , !P1 ;  /* 0xff800000b2b27808 */ /* 0x000fe20004800000 */
        /* <DEDUP_REMOVED lines=11> */
[----:B------:R-:W-:Y:S01]  /*6140*/  ISETP.NE.AND P6, PT, R24, RZ, PT ;  /* 0x000000ff1800720c */ /* 0x000fe20003fc5270 */
[----:B------:R-:W5:Y:S01]  /*6150*/  LDL R111, [R1+0x348] ;  /* 0x00034800016f7983 */ /* 0x000f620000100800 */
[----:B------:R-:W-:Y:S02]  /*6160*/  FMNMX.FTZ R15, R179, R8, !PT ;  /* 0x00000008b30f7209 */ /* 0x000fe40007810000 */
[----:B------:R-:W-:Y:S01]  /*6170*/  FMNMX.FTZ R10, R216, R9, !PT ;  /* 0x00000009d80a7209 */ /* 0x000fe20007810000 */
[----:B------:R-:W5:Y:S01]  /*6180*/  LDL R113, [R1+0x34c] ;  /* 0x00034c0001717983 */ /* 0x000f620000100800 */
[----:B------:R-:W-:Y:S02]  /*6190*/  ISETP.GT.AND P6, PT, R12, 0x59, !P6 ;  /* 0x000000590c00780c */ /* 0x000fe400077c4270 */
[----:B------:R-:W-:Y:S01]  /*61a0*/  FMNMX.FTZ R8, R180, R15, !PT ;  /* 0x0000000fb4087209 */ /* 0x000fe20007810000 */
[----:B------:R-:W5:Y:S01]  /*61b0*/  LDL R115, [R1+0x350] ;  /* 0x0003500001737983 */ /* 0x000f620000100800 */
[----:B------:R-:W-:-:S02]  /*61c0*/  FMNMX.FTZ R10, R215, R10, !PT ;  /* 0x0000000ad70a7209 */ /* 0x000fc40007810000 */
[----:B------:R-:W-:Y:S01]  /*61d0*/  ISETP.LT.OR P6, PT, R11, 0x5a, P6 ;  /* 0x0000005a0b00780c */ /* 0x000fe200037c1670 */
[----:B------:R-:W5:Y:S01]  /*61e0*/  LDL R15, [R1+0x294] ;  /* 0x00029400010f7983 */ /* 0x000f620000100800 */
[----:B------:R-:W-:Y:S02]  /*61f0*/  FMNMX.FTZ R9, R181, R8, !PT ;  /* 0x00000008b5097209 */ /* 0x000fe40007810000 */
[----:B------:R-:W-:Y:S01]  /*6200*/  FMNMX.FTZ R10, R217, R10, !PT ;  /* 0x0000000ad90a7209 */ /* 0x000fe20007810000 */
[----:B------:R-:W5:Y:S01]  /*6210*/  LDL R117, [R1+0x354] ;  /* 0x0003540001757983 */ /* 0x000f620000100800 */
[----:B------:R-:W-:Y:S02]  /*6220*/  FSEL R183, R183, -INF , !P6 ;  /* 0xff800000b7b77808 */ /* 0x000fe40007000000 */
[----:B------:R-:W-:Y:S01]  /*6230*/  FMNMX.FTZ R8, R182, R9, !PT ;  /* 0x00000009b6087209 */ /* 0x000fe20007810000 */
[----:B------:R-:W5:Y:S03]  /*6240*/  LDL R121, [R1+0x358] ;  /* 0x0003580001797983 */ /* 0x000f660000100800 */
[----:B------:R-:W-:Y:S01]  /*6250*/  FMNMX.FTZ R11, R183, R8, !PT ;  /* 0x00000008b70b7209 */ /* 0x000fe20007810000 */
[----:B------:R-:W0:Y:S04]  /*6260*/  SHFL.BFLY PT, R9, R10, 0x2, 0x1f ;  /* 0x0c401f000a097f89 */ /* 0x000e2800000e0000 */
[----:B------:R-:W-:Y:S04]  /*6270*/  STL.64 [R1+0x440], R10 ;  /* 0x0004400a01007387 */ /* 0x000fe80000100a00 */
[----:B------:R-:W5:Y:S04]  /*6280*/  LDL R147, [R1+0x444] ;  /* 0x0004440001937983 */ /* 0x000f680000100800 */
[----:B------:R-:W5:Y:S04]  /*6290*/  LDL R123, [R1+0x35c] ;  /* 0x00035c00017b7983 */ /* 0x000f680000100800 */
[----:B------:R-:W5:Y:S04]  /*62a0*/  LDL R125, [R1+0x360] ;  /* 0x00036000017d7983 */ /* 0x000f680000100800 */
[----:B------:R-:W5:Y:S01]  /*62b0*/  LDL R135, [R1+0x364] ;  /* 0x0003640001877983 */ /* 0x000f620000100800 */
[----:B0-----:R-:W-:-:S03]  /*62c0*/  FMNMX.FTZ R12, R10, R9, !PT ;  /* 0x000000090a0c7209 */ /* 0x001fc60007810000 */
[----:B------:R-:W5:Y:S04]  /*62d0*/  LDL R100, [R1+0x368] ;  /* 0x0003680001647983 */ /* 0x000f680000100800 */
[----:B------:R-:W0:Y:S04]  /*62e0*/  SHFL.BFLY PT, R9, R12, 0x1, 0x1f ;  /* 0x0c201f000c097f89 */ /* 0x000e2800000e0000 */
[----:B------:R-:W5:Y:S04]  /*62f0*/  LDL R102, [R1+0x36c] ;  /* 0x00036c0001667983 */ /* 0x000f680000100800 */
[----:B------:R-:W5:Y:S04]  /*6300*/  LDL R104, [R1+0x370] ;  /* 0x0003700001687983 */ /* 0x000f680000100800 */
[----:B------:R-:W5:Y:S04]  /*6310*/  LDL R106, [R1+0x374] ;  /* 0x00037400016a7983 */ /* 0x000f680000100800 */
[----:B------:R-:W5:Y:S04]  /*6320*/  LDL R108, [R1+0x378] ;  /* 0x00037800016c7983 */ /* 0x000f680000100800 */
[----:B------:R-:W5:Y:S01]  /*6330*/  LDL R110, [R1+0x37c] ;  /* 0x00037c00016e7983 */ /* 0x000f620000100800 */
[----:B0-----:R-:W-:-:S03]  /*6340*/  FMNMX.FTZ R14, R12, R9, !PT ;  /* 0x000000090c0e7209 */ /* 0x001fc60007810000 */
[----:B------:R-:W5:Y:S04]  /*6350*/  LDL R112, [R1+0x380] ;  /* 0x0003800001707983 */ /* 0x000f680000100800 */
[----:B------:R0:W-:Y:S04]  /*6360*/  STL [R1+0x440], R14 ;  /* 0x0004400e01007387 */ /* 0x0001e80000100800 */
[----:B------:R-:W5:Y:S04]  /*6370*/  LDL R119, [R1+0x440] ;  /* 0x0004400001777983 */ /* 0x000f680000100800 */
[----:B------:R-:W5:Y:S04]  /*6380*/  LDL.64 R8, [R1+0xa8] ;  /* 0x0000a80001087983 */ /* 0x000f680000100a00 */
        /* <DEDUP_REMOVED lines=40> */
[----:B--2---:R-:W-:Y:S04]  /*6610*/  STL [R1+0x284], R160 ;  /* 0x000284a001007387 */ /* 0x004fe80000100800 */
[----:B---3--:R-:W-:Y:S04]  /*6620*/  STL [R1+0x288], R162 ;  /* 0x000288a201007387 */ /* 0x008fe80000100800 */
[----:B----4-:R-:W-:Y:S04]  /*6630*/  STL [R1+0x28c], R164 ;  /* 0x00028ca401007387 */ /* 0x010fe80000100800 */
[----:B-----5:R-:W0:Y:S02]  /*6640*/  SHFL.BFLY PT, R10, R147, 0x2, 0x1f ;  /* 0x0c401f00930a7f89 */ /* 0x020e2400000e0000 */
[----:B0-----:R-:W-:-:S05]  /*6650*/  FMNMX.FTZ R149, R10, R147, !PT ;  /* 0x000000930a957209 */ /* 0x001fca0007810000 */
[----:B------:R-:W0:Y:S04]  /*6660*/  SHFL.BFLY PT, R10, R149, 0x1, 0x1f ;  /* 0x0c201f00950a7f89 */ /* 0x000e2800000e0000 */
[----:B------:R1:W-:Y:S04]  /*6670*/  STL [R1+0x294], R15 ;  /* 0x0002940f01007387 */ /* 0x0003e80000100800 */
[----:B------:R2:W-:Y:S01]  /*6680*/  STL [R1+0x298], R19 ;  /* 0x0002981301007387 */ /* 0x0005e20000100800 */
[----:B0-----:R-:W-:Y:S02]  /*6690*/  FMNMX.FTZ R10, R149, R10, !PT ;  /* 0x0000000a950a7209 */ /* 0x001fe40007810000 */
[----:B------:R-:W-:Y:S01]  /*66a0*/  FSETP.NEU.FTZ.AND P1, PT, R119, -INF , PT ;  /* 0xff8000007700780b */ /* 0x000fe20003f3d000 */
[----:B------:R-:W-:-:S02]  /*66b0*/  FMUL.FTZ R160, R14, R119 ;  /* 0x000000770ea07220 */ /* 0x000fc40000410000 */
[----:B-1----:R-:W-:-:S03]  /*66c0*/  FMUL.FTZ R15, R10, R14 ;  /* 0x0000000e0a0f7220 */ /* 0x002fc60000410000 */
[----:B------:R-:W-:Y:S02]  /*66d0*/  FSEL R160, R160, RZ, P1 ;  /* 0x000000ffa0a07208 */ /* 0x000fe40000800000 */
[----:B------:R-:W-:-:S04]  /*66e0*/  FSETP.NEU.FTZ.AND P1, PT, R10, -INF , PT ;  /* 0xff8000000a00780b */ /* 0x000fc80003f3d000 */
[----:B------:R-:W-:Y:S01]  /*66f0*/  FSEL R15, R15, RZ, P1 ;  /* 0x000000ff0f0f7208 */ /* 0x000fe20000800000 */
[----:B------:R0:W-:Y:S01]  /*6700*/  STL [R1+0x39c], R18 ;  /* 0x00039c1201007387 */ /* 0x0001e20000100800 */
[-CC-:B------:R-:W-:Y:S01]  /*6710*/  FFMA.FTZ R161, R143, R14.reuse, -R160.reuse ;  /* 0x0000000e8fa17223 */ /* 0x180fe200000108a0 */
[-CC-:B------:R-:W-:Y:S01]  /*6720*/  FFMA.FTZ R162, R141, R14.reuse, -R160.reuse ;  /* 0x0000000e8da27223 */ /* 0x180fe200000108a0 */
[-CC-:B------:R-:W-:Y:S01]  /*6730*/  FFMA.FTZ R163, R139, R14.reuse, -R160.reuse ;  /* 0x0000000e8ba37223 */ /* 0x180fe200000108a0 */
[----:B------:R1:W-:Y:S01]  /*6740*/  STL [R1+0x3f0], R20 ;  /* 0x0003f01401007387 */ /* 0x0003e20000100800 */
[-CC-:B------:R-:W-:Y:S01]  /*6750*/  FFMA.FTZ R164, R133, R14.reuse, -R15.reuse ;  /* 0x0000000e85a47223 */ /* 0x180fe2000001080f */
[-CC-:B------:R-:W-:Y:S01]  /*6760*/  FFMA.FTZ R165, R131, R14.reuse, -R15.reuse ;  /* 0x0000000e83a57223 */ /* 0x180fe2000001080f */
[-CC-:B--2---:R-:W-:Y:S01]  /*6770*/  FFMA.FTZ R19, R129, R14.reuse, -R15.reuse ;  /* 0x0000000e81137223 */ /* 0x184fe2000001080f */
[-C--:B0-----:R-:W-:Y:S01]  /*6780*/  FFMA.FTZ R18, R137, R14.reuse, -R160 ;  /* 0x0000000e89127223 */ /* 0x081fe200000108a0 */
[----:B-1----:R-:W-:Y:S01]  /*6790*/  FFMA.FTZ R20, R127, R14, -R15 ;  /* 0x0000000e7f147223 */ /* 0x002fe2000001080f */
[----:B------:R-:W-:Y:S08]  /*67a0*/  MUFU.EX2 R161, R161 ;  /* 0x000000a100a17308 */ /* 0x000ff00000000800 */
[----:B------:R-:W-:Y:S08]  /*67b0*/  MUFU.EX2 R162, R162 ;  /* 0x000000a200a27308 */ /* 0x000ff00000000800 */
[----:B------:R-:W-:Y:S08]  /*67c0*/  MUFU.EX2 R163, R163 ;  /* 0x000000a300a37308 */ /* 0x000ff00000000800 */
[----:B------:R-:W-:Y:S08]  /*67d0*/  MUFU.EX2 R18, R18 ;  /* 0x0000001200127308 */ /* 0x000ff00000000800 */
        /* <DEDUP_REMOVED lines=8> */
[----:B------:R-:W-:-:S03]  /*6860*/  R2UR UR6, R8 ;  /* 0x00000000080672ca */ /* 0x000fc600000e0000 */
[----:B------:R4:W-:Y:S01]  /*6870*/  STL [R1+0x2bc], R41 ;  /* 0x0002bc2901007387 */ /* 0x0009e20000100800 */
[----:B--2---:R-:W-:-:S03]  /*6880*/  IMAD.MOV.U32 R27, RZ, RZ, R9 ;  /* 0x000000ffff1b7224 */ /* 0x004fc600078e0009 */
[----:B------:R2:W-:Y:S01]  /*6890*/  STL [R1+0x3f4], R38 ;  /* 0x0003f42601007387 */ /* 0x0005e20000100800 */
[----:B---3--:R-:W-:-:S03]  /*68a0*/  IMAD.MOV.U32 R39, RZ, RZ, R9 ;  /* 0x000000ffff277224 */ /* 0x008fc600078e0009 */
[----:B------:R3:W-:Y:S01]  /*68b0*/  STL [R1+0x3f8], R40 ;  /* 0x0003f82801007387 */ /* 0x0007e20000100800 */
[----:B----4-:R-:W-:-:S03]  /*68c0*/  IMAD.MOV.U32 R41, RZ, RZ, R9 ;  /* 0x000000ffff297224 */ /* 0x010fc600078e0009 */
[----:B------:R4:W-:Y:S01]  /*68d0*/  STL [R1+0x408], R26 ;  /* 0x0004081a01007387 */ /* 0x0009e20000100800 */
[C---:B--2---:R-:W-:Y:S01]  /*68e0*/  VIADD R38, R8.reuse, 0x80 ;  /* 0x0000008008267836 */ /* 0x044fe20000000000 */
[----:B0-----:R-:W-:Y:S02]  /*68f0*/  F2FP.F16.F32.PACK_AB R153, R165, R164 ;  /* 0x000000a4a599723e */ /* 0x001fe400000000ff */
[----:B------:R0:W-:Y:S01]  /*6900*/  STL [R1+0x27c], R152 ;  /* 0x00027c9801007387 */ /* 0x0001e20000100800 */
[----:B---3--:R-:W-:Y:S01]  /*6910*/  VIADD R40, R8, 0x100 ;  /* 0x0000010008287836 */ /* 0x008fe20000000000 */
[----:B-1----:R-:W-:Y:S02]  /*6920*/  F2FP.F16.F32.PACK_AB R155, R20, R19 ;  /* 0x00000013149b723e */ /* 0x002fe400000000ff */
[----:B------:R1:W-:Y:S01]  /*6930*/  STL [R1+0x280], R154 ;  /* 0x0002809a01007387 */ /* 0x0003e20000100800 */
[----:B----4-:R-:W-:Y:S01]  /*6940*/  VIADD R26, R8, 0x180 ;  /* 0x00000180081a7836 */ /* 0x010fe20000000000 */
[----:B------:R-:W-:-:S02]  /*6950*/  R2UR UR10, R38 ;  /* 0x00000000260a72ca */ /* 0x000fc400000e0000 */
[----:B0-----:R-:W-:Y:S01]  /*6960*/  F2FP.F16.F32.PACK_AB R152, R162, R161 ;  /* 0x000000a1a298723e */ /* 0x001fe200000000ff */
[----:B------:R-:W-:Y:S01]  /*6970*/  STL [R1+0x230], R114 ;  /* 0x0002307201007387 */ /* 0x000fe20000100800 */
[----:B-1----:R-:W-:-:S03]  /*6980*/  F2FP.F16.F32.PACK_AB R154, R18, R163 ;  /* 0x000000a3129a723e */ /* 0x002fc600000000ff */
[----:B------:R-:W-:Y:S01]  /*6990*/  STL [R1+0x234], R116 ;  /* 0x0002347401007387 */ /* 0x000fe20000100800 */
[----:B------:R-:W-:Y:S02]  /*69a0*/  R2UR UR11, R39 ;  /* 0x00000000270b72ca */ /* 0x000fe400000e0000 */
[----:B------:R-:W-:Y:S01]  /*69b0*/  R2UR UR14, R40 ;  /* 0x00000000280e72ca */ /* 0x000fe200000e0000 */
[----:B------:R-:W-:Y:S01]  /*69c0*/  STL [R1+0x238], R118 ;  /* 0x0002387601007387 */ /* 0x000fe20000100800 */
[----:B------:R-:W-:Y:S02]  /*69d0*/  R2UR UR15, R41 ;  /* 0x00000000290f72ca */ /* 0x000fe400000e0000 */
[----:B------:R-:W-:Y:S01]  /*69e0*/  R2UR UR18, R26 ;  /* 0x000000001a1272ca */ /* 0x000fe200000e0000 */
[----:B------:R-:W-:Y:S01]  /*69f0*/  STL [R1+0x23c], R120 ;  /* 0x00023c7801007387 */ /* 0x000fe20000100800 */
[----:B------:R-:W-:-:S03]  /*6a00*/  R2UR UR19, R27 ;  /* 0x000000001b1372ca */ /* 0x000fc600000e0000 */
        /* <DEDUP_REMOVED lines=118> */
[----:B------:R-:W-:Y:S04]  /*7170*/  STL [R1+0x428], R12 ;  /* 0x0004280c01007387 */ /* 0x000fe80000100800 */
[----:B------:R2:W-:Y:S01]  /*7180*/  STL [R1+0x42c], R21 ;  /* 0x00042c1501007387 */ /* 0x0005e20000100800 */
[----:B------:R-:W-:Y:S08]  /*7190*/  MUFU.EX2 R156, R156 ;  /* 0x0000009c009c7308 */ /* 0x000ff00000000800 */
[----:B0-----:R-:W-:Y:S08]  /*71a0*/  MUFU.EX2 R11, R228 ;  /* 0x000000e4000b7308 */ /* 0x001ff00000000800 */
[----:B--2---:R-:W0:Y:S08]  /*71b0*/  MUFU.EX2 R21, R229 ;  /* 0x000000e500157308 */ /* 0x004e300000000800 */
[----:B------:R-:W2:Y:S08]  /*71c0*/  MUFU.EX2 R12, R227 ;  /* 0x000000e3000c7308 */ /* 0x000eb00000000800 */
[----:B------:R-:W3:Y:S08]  /*71d0*/  MUFU.EX2 R167, R167 ;  /* 0x000000a700a77308 */ /* 0x000ef00000000800 */
[----:B------:R-:W-:Y:S08]  /*71e0*/  MUFU.EX2 R168, R168 ;  /* 0x000000a800a87308 */ /* 0x000ff00000000800 */
[----:B------:R-:W4:Y:S01]  /*71f0*/  MUFU.EX2 R169, R169 ;  /* 0x000000a900a97308 */ /* 0x000f220000000800 */
        /* <DEDUP_REMOVED lines=10> */
[----:B------:R-:W5:Y:S08]  /*72a0*/  MUFU.EX2 R13, R13 ;  /* 0x0000000d000d7308 */ /* 0x000f700000000800 */
[----:B------:R-:W-:Y:S08]  /*72b0*/  MUFU.EX2 R170, R170 ;  /* 0x000000aa00aa7308 */ /* 0x000ff00000000800 */
[----:B------:R-:W1:Y:S08]  /*72c0*/  MUFU.EX2 R171, R171 ;  /* 0x000000ab00ab7308 */ /* 0x000e700000000800 */
[----:B------:R-:W-:Y:S01]  /*72d0*/  MUFU.EX2 R172, R172 ;  /* 0x000000ac00ac7308 */ /* 0x000fe20000000800 */
[----:B------:R-:W-:-:S02]  /*72e0*/  WARPGROUP.DEPBAR.LE gsb0, 0x0 ;  /* 0x00008000000079c5 */ /* 0x000fc40000010000 */
[----:B0-----:R-:W-:Y:S02]  /*72f0*/  F2FP.F16.F32.PACK_AB R152, R21, R166 ;  /* 0x000000a61598723e */ /* 0x001fe400000000ff */
[----:B--2---:R-:W-:Y:S02]  /*7300*/  F2FP.F16.F32.PACK_AB R154, R12, R11 ;  /* 0x0000000b0c9a723e */ /* 0x004fe400000000ff */
        /* <DEDUP_REMOVED lines=38> */
[----:B------:R-:W2:Y:S01]  /*7570*/  MUFU.EX2 R175, R175 ;  /* 0x000000af00af7308 */ /* 0x000ea20000000800 */
[----:B------:R-:W-:Y:S01]  /*7580*/  FADD.FTZ R162, R161, R162 ;  /* 0x000000a2a1a27221 */ /* 0x000fe20000010000 */
[-CC-:B------:R-:W-:Y:S01]  /*7590*/  FFMA.FTZ R158, R158, R14.reuse, -R160.reuse ;  /* 0x0000000e9e9e7223 */ /* 0x180fe200000108a0 */
[-CC-:B------:R-:W-:Y:S01]  /*75a0*/  FFMA.FTZ R159, R159, R14.reuse, -R160.reuse ;  /* 0x0000000e9f9f7223 */ /* 0x180fe200000108a0 */
[-C--:B------:R-:W-:Y:S01]  /*75b0*/  FFMA.FTZ R186, R186, R14.reuse, -R160 ;  /* 0x0000000ebaba7223 */ /* 0x080fe200000108a0 */
[----:B------:R-:W-:Y:S01]  /*75c0*/  FADD.FTZ R163, R163, R162 ;  /* 0x000000a2a3a37221 */ /* 0x000fe20000010000 */
[-CC-:B------:R-:W-:Y:S01]  /*75d0*/  FFMA.FTZ R187, R187, R14.reuse, -R160.reuse ;  /* 0x0000000ebbbb7223 */ /* 0x180fe200000108a0 */
[-CC-:B------:R-:W-:Y:S01]  /*75e0*/  FFMA.FTZ R188, R188, R14.reuse, -R15.reuse ;  /* 0x0000000ebcbc7223 */ /* 0x180fe2000001080f */
[-CC-:B------:R-:W-:Y:S01]  /*75f0*/  FFMA.FTZ R161, R219, R14.reuse, -R15.reuse ;  /* 0x0000000edba17223 */ /* 0x180fe2000001080f */
[-CC-:B------:R-:W-:Y:S01]  /*7600*/  FFMA.FTZ R162, R221, R14.reuse, -R15.reuse ;  /* 0x0000000edda27223 */ /* 0x180fe2000001080f */
        /* <DEDUP_REMOVED lines=10> */
[----:B------:R-:W3:Y:S08]  /*76b0*/  MUFU.EX2 R159, R159 ;  /* 0x0000009f009f7308 */ /* 0x000ef00000000800 */
[----:B------:R-:W-:Y:S08]  /*76c0*/  MUFU.EX2 R186, R186 ;  /* 0x000000ba00ba7308 */ /* 0x000ff00000000800 */
[----:B------:R-:W4:Y:S08]  /*76d0*/  MUFU.EX2 R187, R187 ;  /* 0x000000bb00bb7308 */ /* 0x000f300000000800 */
[----:B------:R-:W-:Y:S08]  /*76e0*/  MUFU.EX2 R188, R188 ;  /* 0x000000bc00bc7308 */ /* 0x000ff00000000800 */
[----:B------:R-:W4:Y:S08]  /*76f0*/  MUFU.EX2 R161, R161 ;  /* 0x000000a100a17308 */ /* 0x000f300000000800 */
[----:B------:R-:W-:Y:S08]  /*7700*/  MUFU.EX2 R160, R220 ;  /* 0x000000dc00a07308 */ /* 0x000ff00000000800 */
[----:B------:R-:W4:Y:S01]  /*7710*/  MUFU.EX2 R162, R162 ;  /* 0x000000a200a27308 */ /* 0x000f220000000800 */
[----:B------:R-:W-:-:S02]  /*7720*/  WARPGROUP.DEPBAR.LE gsb0, 0x0 ;  /* 0x00008000000079c5 */ /* 0x000fc40000010000 */
[----:B-----5:R-:W-:Y:S02]  /*7730*/  F2FP.F16.F32.PACK_AB R152, R13, R157 ;  /* 0x0000009d0d98723e */ /* 0x020fe400000000ff */
[----:B-1----:R-:W-:Y:S02]  /*7740*/  F2FP.F16.F32.PACK_AB R154, R171, R170 ;  /* 0x000000aaab9a723e */ /* 0x002fe400000000ff */
[----:B0-----:R-:W-:Y:S02]  /*7750*/  F2FP.F16.F32.PACK_AB R153, R173, R172 ;  /* 0x000000acad99723e */ /* 0x001fe400000000ff */
[----:B--2---:R-:W-:Y:S01]  /*7760*/  F2FP.F16.F32.PACK_AB R155, R175, R174 ;  /* 0x000000aeaf9b723e */ /* 0x004fe200000000ff */
        /* <DEDUP_REMOVED lines=35> */
[----:B------:R-:W-:Y:S01]  /*79a0*/  FADD.FTZ R163, R18, R163 ;  /* 0x000000a312a37221 */ /* 0x000fe20000010000 */
[-CC-:B------:R-:W-:Y:S01]  /*79b0*/  FFMA.FTZ R176, R176, R14.reuse, -R15.reuse ;  /* 0x0000000eb0b07223 */ /* 0x180fe2000001080f */
[-CC-:B------:R-:W-:Y:S01]  /*79c0*/  FFMA.FTZ R178, R178, R14.reuse, -R15.reuse ;  /* 0x0000000eb2b27223 */ /* 0x180fe2000001080f */
[-CC-:B------:R-:W-:Y:S01]  /*79d0*/  FFMA.FTZ R179, R179, R14.reuse, -R15.reuse ;  /* 0x0000000eb3b37223 */ /* 0x180fe2000001080f */
[----:B------:R-:W-:Y:S08]  /*79e0*/  MUFU.EX2 R195, R195 ;  /* 0x000000c300c37308 */ /* 0x000ff00000000800 */
[----:B------:R-:W0:Y:S08]  /*79f0*/  MUFU.EX2 R218, R218 ;  /* 0x000000da00da7308 */ /* 0x000e300000000800 */
[----:B------:R-:W-:Y:S08]  /*7a00*/  MUFU.EX2 R189, R189 ;  /* 0x000000bd00bd7308 */ /* 0x000ff00000000800 */
[----:B------:R-:W1:Y:S08]  /*7a10*/  MUFU.EX2 R203, R203 ;  /* 0x000000cb00cb7308 */ /* 0x000e700000000800 */
[----:B------:R-:W-:Y:S01]  /*7a20*/  MUFU.EX2 R18, R176 ;  /* 0x000000b000127308 */ /* 0x000fe20000000800 */
[-CC-:B------:R-:W-:Y:S01]  /*7a30*/  FFMA.FTZ R180, R180, R14.reuse, -R15.reuse ;  /* 0x0000000eb4b47223 */ /* 0x180fe2000001080f */
[-CC-:B------:R-:W-:Y:S01]  /*7a40*/  FFMA.FTZ R181, R181, R14.reuse, -R15.reuse ;  /* 0x0000000eb5b57223 */ /* 0x180fe2000001080f */
[-CC-:B------:R-:W-:Y:S01]  /*7a50*/  FFMA.FTZ R182, R182, R14.reuse, -R15.reuse ;  /* 0x0000000eb6b67223 */ /* 0x180fe2000001080f */
[----:B------:R-:W-:Y:S01]  /*7a60*/  FFMA.FTZ R183, R183, R14, -R15 ;  /* 0x0000000eb7b77223 */ /* 0x000fe2000001080f */
[----:B------:R-:W-:-:S02]  /*7a70*/  WARPGROUP.DEPBAR.LE gsb0, 0x0 ;  /* 0x00008000000079c5 */ /* 0x000fc40000010000 */
[----:B---3--:R-:W-:Y:S02]  /*7a80*/  F2FP.F16.F32.PACK_AB R152, R159, R158 ;  /* 0x0000009e9f98723e */ /* 0x008fe400000000ff */
[----:B----4-:R-:W-:Y:S02]  /*7a90*/  F2FP.F16.F32.PACK_AB R154, R187, R186 ;  /* 0x000000babb9a723e */ /* 0x010fe400000000ff */
[----:B------:R-:W-:Y:S02]  /*7aa0*/  F2FP.F16.F32.PACK_AB R153, R161, R188 ;  /* 0x000000bca199723e */ /* 0x000fe400000000ff */
[----:B------:R-:W-:Y:S01]  /*7ab0*/  F2FP.F16.F32.PACK_AB R155, R162, R160 ;  /* 0x000000a0a29b723e */ /* 0x000fe200000000ff */
        /* <DEDUP_REMOVED lines=32> */
[----:B--2---:R-:W-:-:S06]  /*7cc0*/  WARPGROUP.ARRIVE ;  /* 0x00000000000079c5 */ /* 0x004fcc0000000000 */
[----:B------:R-:W-:Y:S01]  /*7cd0*/  HGMMA.64x256x16.F32 R24, R152, gdesc[UR16].tnspB, R24, gsb0 ;  /* 0x43e0001098187df0 */ /* 0x000fe20008000818 */
[----:B------:R-:W-:Y:S08]  /*7ce0*/  MUFU.EX2 R214, R214 ;  /* 0x000000d600d67308 */ /* 0x000ff00000000800 */
[----:B------:R-:W-:Y:S08]  /*7cf0*/  MUFU.EX2 R215, R215 ;  /* 0x000000d700d77308 */ /* 0x000ff00000000800 */
[----:B------:R-:W-:Y:S08]  /*7d00*/  MUFU.EX2 R180, R180 ;  /* 0x000000b400b47308 */ /* 0x000ff00000000800 */
[----:B------:R-:W-:Y:S08]  /*7d10*/  MUFU.EX2 R181, R181 ;  /* 0x000000b500b57308 */ /* 0x000ff00000000800 */
[----:B------:R-:W-:Y:S08]  /*7d20*/  MUFU.EX2 R182, R182 ;  /* 0x000000b600b67308 */ /* 0x000ff00000000800 */
[----:B------:R-:W-:Y:S01]  /*7d30*/  MUFU.EX2 R183, R183 ;  /* 0x000000b700b77308 */ /* 0x000fe20000000800 */
[----:B------:R-:W-:-:S02]  /*7d40*/  WARPGROUP.DEPBAR.LE gsb0, 0x0 ;  /* 0x00008000000079c5 */ /* 0x000fc40000010000 */
[----:B------:R-:W-:Y:S01]  /*7d50*/  FADD.FTZ R153, R19, R164 ;  /* 0x000000a413997221 */ /* 0x000fe20000010000 */
[----:B------:R-:W-:Y:S01]  /*7d60*/  FFMA.FTZ R19, R177, R14, -R15 ;  /* 0x0000000eb1137223 */ /* 0x000fe2000001080f */
[----:B------:R-:W-:Y:S02]  /*7d70*/  FADD.FTZ R164, R166, R163 ;  /* 0x000000a3a6a47221 */ /* 0x000fe40000010000 */
[----:B------:R-:W-:Y:S02]  /*7d80*/  FADD.FTZ R153, R20, R153 ;  /* 0x0000009914997221 */ /* 0x000fe40000010000 */
[----:B------:R-:W-:Y:S01]  /*7d90*/  FADD.FTZ R164, R21, R164 ;  /* 0x000000a415a47221 */ /* 0x000fe20000010000 */
[----:B------:R-:W2:Y:S08]  /*7da0*/  MUFU.EX2 R19, R19 ;  /* 0x0000001300137308 */ /* 0x000eb00000000800 */
[----:B------:R-:W-:Y:S08]  /*7db0*/  MUFU.EX2 R20, R178 ;  /* 0x000000b200147308 */ /* 0x000ff00000000800 */
[----:B------:R-:W3:Y:S01]  /*7dc0*/  MUFU.EX2 R21, R179 ;  /* 0x000000b300157308 */ /* 0x000ee20000000800 */
[----:B------:R-:W-:-:S02]  /*7dd0*/  VIADD R14, R8, 0x200 ;  /* 0x00000200080e7836 */ /* 0x000fc40000000000 */
[----:B------:R-:W-:Y:S02]  /*7de0*/  IMAD.MOV.U32 R15, RZ, RZ, R9 ;  /* 0x000000ffff0f7224 */ /* 0x000fe400078e0009 */
[----:B------:R-:W-:Y:S01]  /*7df0*/  FADD.FTZ R156, R156, R153 ;  /* 0x000000999c9c7221 */ /* 0x000fe20000010000 */
[----:B------:R-:W-:Y:S02]  /*7e00*/  R2UR UR6, R14 ;  /* 0x000000000e0672ca */ /* 0x000fe400000e0000 */
[----:B------:R-:W-:Y:S02]  /*7e10*/  R2UR UR7, R15 ;  /* 0x000000000f0772ca */ /* 0x000fe400000e0000 */
[----:B0-----:R-:W-:Y:S02]  /*7e20*/  F2FP.F16.F32.PACK_AB R152, R218, R195 ;  /* 0x000000c3da98723e */ /* 0x001fe400000000ff */
[----:B-1----:R-:W-:Y:S02]  /*7e30*/  F2FP.F16.F32.PACK_AB R154, R203, R189 ;  /* 0x000000bdcb9a723e */ /* 0x002fe400000000ff */
[----:B--2---:R-:W-:-:S02]  /*7e40*/  F2FP.F16.F32.PACK_AB R153, R19, R18 ;  /* 0x000000121399723e */ /* 0x004fc400000000ff */
        /* <DEDUP_REMOVED lines=36> */
[----:B------:R-:W1:Y:S01]  /*8090*/  MUFU.EX2 R14, R217 ;  /* 0x000000d9000e7308 */ /* 0x000e620000000800 */
[----:B------:R-:W-:Y:S01]  /*80a0*/  VIADD R8, R8, 0x280 ;  /* 0x0000028008087836 */ /* 0x000fe20000000000 */
[----:B------:R-:W-:-:S04]  /*80b0*/  R2UR UR7, R9 ;  /* 0x00000000090772ca */ /* 0x000fc800000e0000 */
[----:B------:R-:W-:Y:S01]  /*80c0*/  R2UR UR6, R8 ;  /* 0x00000000080672ca */ /* 0x000fe200000e0000 */
[----:B------:R-:W-:Y:S01]  /*80d0*/  FADD.FTZ R11, R11, R164 ;  /* 0x000000a40b0b7221 */ /* 0x000fe20000010000 */
[----:B------:R-:W2:Y:S01]  /*80e0*/  @!P0 LDL.64 R8, [R1+0x68] ;  /* 0x0000680001088983 */ /* 0x000ea20000100a00 */
[----:B------:R-:W-:Y:S02]  /*80f0*/  FADD.FTZ R167, R167, R156 ;  /* 0x0000009ca7a77221 */ /* 0x000fe40000010000 */
[----:B------:R-:W-:Y:S02]  /*8100*/  FADD.FTZ R156, R12, R11 ;  /* 0x0000000b0c9c7221 */ /* 0x000fe40000010000 */
[----:B------:R-:W3:Y:S01]  /*8110*/  @!P0 LDL R11, [R1+0x218] ;  /* 0x00021800010b8983 */ /* 0x000ee20000100800 */
[----:B------:R-:W-:Y:S01]  /*8120*/  FADD.FTZ R168, R168, R167 ;  /* 0x000000a7a8a87221 */ /* 0x000fe20000010000 */
[----:B------:R-:W-:-:S03]  /*8130*/  FADD.FTZ R156, R157, R156 ;  /* 0x0000009c9d9c7221 */ /* 0x000fc60000010000 */
[----:B------:R-:W-:Y:S01]  /*8140*/  FADD.FTZ R169, R169, R168 ;  /* 0x000000a8a9a97221 */ /* 0x000fe20000010000 */
[----:B------:R-:W-:Y:S02]  /*8150*/  WARPGROUP.DEPBAR.LE gsb0, 0x0 ;  /* 0x00008000000079c5 */ /* 0x000fe40000010000 */
[----:B0-----:R-:W-:Y:S02]  /*8160*/  F2FP.F16.F32.PACK_AB R152, R15, R214 ;  /* 0x000000d60f98723e */ /* 0x001fe400000000ff */
[----:B-1----:R-:W-:Y:S02]  /*8170*/  F2FP.F16.F32.PACK_AB R154, R14, R215 ;  /* 0x000000d70e9a723e */ /* 0x002fe400000000ff */
        /* <DEDUP_REMOVED lines=238> */
[----:B------:R1:W-:Y:S04]  /*9060*/  STL [R1+0x444], R10 ;  /* 0x0004440a01007387 */ /* 0x0003e80000100800 */
        /* <DEDUP_REMOVED lines=152> */
.L_x_3221:
[----:B------:R-:W-:-:S13]  /*99f0*/  ISETP.NE.AND P1, PT, R5, 0x1, PT ;  /* 0x000000010500780c */ /* 0x000fda0003f25270 */
[----:B------:R-:W-:-:S05]  /*9a00*/  @P1 IMAD.HI.U32 R2, R6, R2, RZ ;  /* 0x0000000206021227 */ /* 0x000fca00078e00ff */
[----:B------:R-:W-:-:S07]  /*9a10*/  @P1 SHF.R.U32.HI R6, RZ, R3, R2 ;  /* 0x00000003ff061219 */ /* 0x000fce0000011602 */
.L_x_3222:
[----:B------:R-:W-:Y:S05]  /*9a20*/  BSYNC B0 ;  /* 0x0000000000007941 */ /* 0x000fea0003800000 */
.L_x_3220:
[----:B------:R-:W-:-:S05]  /*9a30*/  IMAD R5, R6, R5, R5 ;  /* 0x0000000506057224 */ /* 0x000fca00078e0205 */
[----:B------:R-:W-:-:S07]  /*9a40*/  VIMNMX R4, R4, R5, PT ;  /* 0x0000000504047248 */ /* 0x000fce0003fe0100 */
.L_x_3219:
        /* <DEDUP_REMOVED lines=8> */
.L_x_3227:
[----:B------:R-:W-:Y:S01]  /*9ad0*/  BSSY B0, `(.L_x_3226) ;  /* 0x0000004000007945 */ /* 0x000fe20003800000 */
[----:B------:R-:W-:Y:S01]  /*9ae0*/  VIADD R0, R16, 0x178 ;  /* 0x0000017810007836 */ /* 0x000fe20000000000 */
[----:B------:R-:W-:-:S07]  /*9af0*/  MOV R214, 0x9b10 ;  /* 0x00009b1000d67802 */ /* 0x000fce0000000f00 */
[----:B------:R-:W-:Y:S05]  /*9b00*/  CALL.REL.NOINC `($_ZN7cutlass13device_kernelIN5flash11enable_sm90INS1_16FlashAttnFwdSm90INS1_25CollectiveMainloopFwdSm90ILi2EN4cute5tupleIJNS5_1CILi1EEES8_S8_EEENS6_IJNS7_ILi128EEENS7_ILi96EEENS7_ILi64EEEEEELi256ENS_6half_tEfNS_4arch4Sm90ELb0ELb1ELb1ELb1ELb0ELb0ELb1ELb1ELb0ELb1ELb0ELb0EEENS1_21CollectiveEpilogueFwdINS6_IJSA_NS7_ILi256EEESB_EEES9_SE_SG_Li256ELb1ELb1ELb0ELb0EEENS1_36VarlenDynamicPersistentTileSchedulerILi128ELi96ELi256ELi128ELb0ELb1ELb1ELb1ELb0ELb1EEEEEEEEEvNT_6ParamsE$_ZZN5flash25CollectiveMainloopFwdSm90ILi2EN4cute5tupleIJNS1_1CILi1EEES4_S4_EEENS2_IJNS3_ILi128EEENS3_ILi96EEENS3_ILi64EEEEEELi256EN7cutlass6half_tEfNSA_4arch4Sm90ELb0ELb1ELb1ELb1ELb0ELb0ELb1ELb1ELb0ELb1ELb0ELb0EE3mmaINS_16FlashAttnFwdSm90ISE_NS_21CollectiveEpilogueFwdINS2_IJS6_NS3_ILi256EEES7_EEES5_SB_SD_Li256ELb1ELb1ELb0ELb0EEENS_36VarlenDynamicPersistentTileSchedulerILi128ELi96ELi256ELi128ELb0ELb1ELb1ELb1ELb0ELb1EEEE13SharedStorageENS1_6TensorINS1_11ArrayEngineIfLm128EEENS1_6LayoutINS2_IJNS2_IJNS3_ILi2EEEST_NS3_ILi32EEEEEES4_S4_EEENS2_IJNS2_IJS4_ST_NS3_ILi4EEEEEENS3_ILi0EEESZ_EEEEEEENS_7SoftmaxILi2ELi0EEEEEbRKNSE_6ParamsENSA_25PipelineTmaAsyncNoClusterILi2ENSA_16PipelineTmaAsyncILi2EEEEES1B_RNSA_13PipelineStateILj2EEERT0_RT1_iRiRKNS_16SeqlenInfoQKNewKILb1ELb0EEENS2_IJiiiiEEERT_ENKUliT_T0_T1_E_clIZSF_ISO_S12_S14_EbS17_S1B_S1B_S1E_S1G_S1I_iS1J_S1N_S1O_S1Q_EUlRS1R_iE1_NS3_ILb0EEENS3_ILb1EEEEEDaiS1R_S1S_S1T_) ;  /* 0x0000023000687944 */ /* 0x000fea0003c00000 */
[----:B------:R-:W-:Y:S05]  /*9b10*/  BSYNC B0 ;  /* 0x0000000000007941 */ /* 0x000fea0003800000 */
.L_x_3226:
[C---:B------:R-:W-:Y:S01]  /*9b20*/  ISETP.GT.AND P1, PT, R10.reuse, R189, PT ;  /* 0x000000bd0a00720c */ /* 0x040fe20003f24270 */
[----:B------:R-:W-:-:S12]  /*9b30*/  VIADD R10, R10, 0xffffffff ;  /* 0xffffffff0a0a7836 */ /* 0x000fd80000000000 */
[----:B------:R-:W-:Y:S05]  /*9b40*/  @P1 BRA `(.L_x_3227) ;  /* 0xfffffffc00e01947 */ /* 0x000fea000383ffff */
[----:B------:R-:W-:Y:S05]  /*9b50*/  BSYNC B1 ;  /* 0x0000000000017941 */ /* 0x000fea0003800000 */
.L_x_3225:
[----:B------:R-:W2:Y:S02]  /*9b60*/  LDL R0, [R1+0x70] ;  /* 0x0000700001007983 */ /* 0x000ea40000100800 */
[----:B--2---:R-:W-:-:S07]  /*9b70*/  IMAD.SHL.U32 R0, R0, 0x80, RZ ;  /* 0x0000008000007824 */ /* 0x004fce00078e00ff */
.L_x_3224:
[----:B------:R-:W-:Y:S05]  /*9b80*/  BSYNC B2 ;  /* 0x0000000000027941 */ /* 0x000fea0003800000 */
.L_x_3223:
        /* <DEDUP_REMOVED lines=23> */
.L_x_3230:
[----:B------:R-:W-:-:S13]  /*9d00*/  ISETP.NE.AND P1, PT, R7, 0x1, PT ;  /* 0x000000010700780c */ /* 0x000fda0003f25270 */
[----:B------:R-:W0:Y:S02]  /*9d10*/  @P1 LDC.64 R4, c[0x0][0xae0] ;  /* 0x0002b800ff041b82 */ /* 0x000e240000000a00 */
[----:B0-----:R-:W-:-:S05]  /*9d20*/  @P1 IMAD.HI.U32 R4, R0, R4, RZ ;  /* 0x0000000400041227 */ /* 0x001fca00078e00ff */
[----:B------:R-:W-:-:S07]  /*9d30*/  @P1 SHF.R.U32.HI R0, RZ, R5, R4 ;  /* 0x00000005ff001219 */ /* 0x000fce0000011604 */
.L_x_3231:
[----:B------:R-:W-:Y:S05]  /*9d40*/  BSYNC B0 ;  /* 0x0000000000007941 */ /* 0x000fea0003800000 */
.L_x_3229:
[----:B------:R-:W-:-:S05]  /*9d50*/  IMAD R3, R0, R7, RZ ;  /* 0x0000000700037224 */ /* 0x000fca00078e02ff */
[----:B------:R-:W-:-:S07]  /*9d60*/  VIMNMX R2, R2, R3, !PT ;  /* 0x0000000302027248 */ /* 0x000fce0007fe0100 */
.L_x_3228:
[----:B------:R-:W-:-:S04]  /*9d70*/  VIADD R2, R2, 0x5f ;  /* 0x0000005f02027836 */ /* 0x000fc80000000000 */
[----:B------:R-:W-:-:S05]  /*9d80*/  IMAD.HI R2, R2, 0x2aaaaaab, RZ ;  /* 0x2aaaaaab02027827 */ /* 0x000fca00078e02ff */
[----:B------:R-:W-:-:S04]  /*9d90*/  SHF.R.U32.HI R3, RZ, 0x1f, R2 ;  /* 0x0000001fff037819 */ /* 0x000fc80000011602 */
[----:B------:R-:W-:-:S04]  /*9da0*/  LEA.HI.SX32 R2, R2, R3, 0x1c ;  /* 0x0000000302027211 */ /* 0x000fc800078fe2ff */
[----:B------:R-:W-:-:S04]  /*9db0*/  VIMNMX R2, R2, UR45, !PT ;  /* 0x0000002d02027c48 */ /* 0x000fc8000ffe0100 */
[----:B------:R-:W-:-:S13]  /*9dc0*/  ISETP.GE.AND P1, PT, R10, R2, PT ;  /* 0x000000020a00720c */ /* 0x000fda0003f26270 */
[----:B------:R-:W-:Y:S05]  /*9dd0*/  @!P1 BRA `(.L_x_3232) ;  /* 0x0000009c00709947 */ /* 0x000fea0003800000 */
.L_x_3249:
        /* <DEDUP_REMOVED lines=24> */
.L_x_3234:
[----:B------:R-:W-:Y:S05]  /*9f60*/  BSYNC B0 ;  /* 0x0000000000007941 */ /* 0x000fea0003800000 */
.L_x_3233:
        /* <DEDUP_REMOVED lines=13> */
.L_x_3236:
[----:B------:R-:W-:Y:S05]  /*a040*/  BSYNC B0 ;  /* 0x0000000000007941 */ /* 0x000fea0003800000 */
.L_x_3235:
        /* <DEDUP_REMOVED lines=8> */
.L_x_3238:
[----:B------:R-:W-:Y:S05]  /*a0d0*/  BSYNC B0 ;  /* 0x0000000000007941 */ /* 0x000fea0003800000 */
.L_x_3237:
        /* <DEDUP_REMOVED lines=59> */
.L_x_3241:
[----:B------:R-:W-:Y:S05]  /*a490*/  BSYNC B0 ;  /* 0x0000000000007941 */ /* 0x000fea0003800000 */
.L_x_3240:
        /* <DEDUP_REMOVED lines=10> */
.L_x_3243:
[----:B------:R-:W-:Y:S05]  /*a540*/  BSYNC B0 ;  /* 0x0000000000007941 */ /* 0x000fea0003800000 */
.L_x_3242:
[----:B------:R-:W-:Y:S04]  /*a550*/  BSSY B0, `(.L_x_3244) ;  /* 0x0000006000007945 */ /* 0x000fe80003800000 */
[----:B-1----:R-:W-:Y:S05]  /*a560*/  @P2 BRA `(.L_x_3245) ;  /* 0x0000000000102947 */ /* 0x002fea0003800000 */
[----:B-----5:R-:W-:Y:S01]  /*a570*/  IMAD R4, R4, 0x8, R6 ;  /* 0x0000000804047824 */ /* 0x020fe200078e0206 */
[----:B------:R-:W-:-:S04]  /*a580*/  SHF.L.U32 R5, R5, 0x1f, RZ ;  /* 0x0000001f05057819 */ /* 0x000fc800000006ff */
[----:B------:R-:W1:Y:S02]  /*a590*/  SYNCS.PHASECHK.TRANS64.TRYWAIT P2, [R4+URZ], R5 ;  /* 0x00000005040075a7 */ /* 0x000e64000804017f */
[----:B-1----:R-:W-:Y:S05]  /*a5a0*/  @!P2 BRA `(.L_x_3246) ;  /* 0x000001fc0040a947 */ /* 0x002fea0003800000 */
.L_x_3245:
[----:B------:R-:W-:Y:S05]  /*a5b0*/  BSYNC B0 ;  /* 0x0000000000007941 */ /* 0x000fea0003800000 */
.L_x_3244:
        /* <DEDUP_REMOVED lines=261> */
[----:B------:R-:W-:-:S04]  /*b610*/  FMUL.FTZ R11, R28, R9 ;  /* 0x000000091c0b7220 */ /* 0x000fc80000410000 */
[----:B------:R-:W3:Y:S01]  /*b620*/  MUFU.TANH R7, R7 ;  /* 0x0000000700077308 */ /* 0x000ee20000002400 */
[-C--:B------:R-:W-:Y:S01]  /*b630*/  FMUL.FTZ R20, R29, R9.reuse ;  /* 0x000000091d147220 */ /* 0x080fe20000410000 */
[----:B------:R-:W-:-:S06]  /*b640*/  FMUL.FTZ R28, R32, R9 ;  /* 0x00000009201c7220 */ /* 0x000fcc0000410000 */
[----:B------:R-:W2:Y:S01]  /*b650*/  MUFU.TANH R8, R8 ;  /* 0x0000000800087308 */ /* 0x000ea20000002400 */
[-C--:B------:R-:W-:Y:S01]  /*b660*/  FMUL.FTZ R122, R30, R9.reuse ;  /* 0x000000091e7a7220 */ /* 0x080fe20000410000 */
[----:B------:R-:W-:-:S06]  /*b670*/  FMUL.FTZ R30, R33, R9 ;  /* 0x00000009211e7220 */ /* 0x000fcc0000410000 */
[----:B------:R3:W0:Y:S01]  /*b680*/  MUFU.TANH R12, R11 ;  /* 0x0000000b000c7308 */ /* 0x0006220000002400 */
[----:B------:R-:W-:-:S07]  /*b690*/  FMUL.FTZ R32, R36, R9 ;  /* 0x0000000924207220 */ /* 0x000fce0000410000 */
[----:B------:R-:W1:Y:S01]  /*b6a0*/  MUFU.TANH R20, R20 ;  /* 0x0000001400147308 */ /* 0x000e620000002400 */
[----:B---3--:R-:W-:Y:S01]  /*b6b0*/  FMNMX.FTZ R11, R7, R4, !PT ;  /* 0x00000004070b7209 */ /* 0x008fe20007810000 */
[-C--:B------:R-:W-:Y:S01]  /*b6c0*/  FMUL.FTZ R36, R37, R9.reuse ;  /* 0x0000000925247220 */ /* 0x080fe20000410000 */
[-C--:B------:R-:W-:Y:S01]  /*b6d0*/  FMUL.FTZ R40, R40, R9.reuse ;  /* 0x0000000928287220 */ /* 0x080fe20000410000 */
[----:B------:R-:W-:-:S04]  /*b6e0*/  FMUL.FTZ R76, R41, R9 ;  /* 0x00000009294c7220 */ /* 0x000fc80000410000 */
[----:B------:R-:W3:Y:S01]  /*b6f0*/  MUFU.TANH R28, R28 ;  /* 0x0000001c001c7308 */ /* 0x000ee20000002400 */
[----:B--2---:R-:W-:Y:S01]  /*b700*/  FMNMX.FTZ R11, R8, R11, !PT ;  /* 0x0000000b080b7209 */ /* 0x004fe20007810000 */
[-C--:B------:R-:W-:Y:S01]  /*b710*/  FMUL.FTZ R78, R44, R9.reuse ;  /* 0x000000092c4e7220 */ /* 0x080fe20000410000 */
[-C--:B------:R-:W-:Y:S01]  /*b720*/  FMUL.FTZ R82, R45, R9.reuse ;  /* 0x000000092d527220 */ /* 0x080fe20000410000 */
[-C--:B------:R-:W-:Y:S01]  /*b730*/  FMUL.FTZ R84, R48, R9.reuse ;  /* 0x0000000930547220 */ /* 0x080fe20000410000 */
[-C--:B------:R-:W-:Y:S01]  /*b740*/  FMUL.FTZ R92, R49, R9.reuse ;  /* 0x00000009315c7220 */ /* 0x080fe20000410000 */
[-C--:B------:R-:W-:Y:S01]  /*b750*/  FMUL.FTZ R88, R52, R9.reuse ;  /* 0x0000000934587220 */ /* 0x080fe20000410000 */
[----:B------:R-:W-:Y:S01]  /*b760*/  FMUL.FTZ R60, R60, R9 ;  /* 0x000000093c3c7220 */ /* 0x000fe20000410000 */
[----:B------:R-:W2:Y:S01]  /*b770*/  MUFU.TANH R30, R30 ;  /* 0x0000001e001e7308 */ /* 0x000ea20000002400 */
[----:B0-----:R-:W-:Y:S01]  /*b780*/  FMNMX.FTZ R11, R12, R11, !PT ;  /* 0x0000000b0c0b7209 */ /* 0x001fe20007810000 */
[-C--:B------:R-:W-:Y:S01]  /*b790*/  FMUL.FTZ R74, R61, R9.reuse ;  /* 0x000000093d4a7220 */ /* 0x080fe20000410000 */
[-C--:B------:R-:W-:Y:S01]  /*b7a0*/  FMUL.FTZ R72, R64, R9.reuse ;  /* 0x0000000940487220 */ /* 0x080fe20000410000 */
[-C--:B------:R-:W-:Y:S01]  /*b7b0*/  FMUL.FTZ R80, R65, R9.reuse ;  /* 0x0000000941507220 */ /* 0x080fe20000410000 */
[-C--:B------:R-:W-:Y:S01]  /*b7c0*/  FMUL.FTZ R86, R68, R9.reuse ;  /* 0x0000000944567220 */ /* 0x080fe20000410000 */
[-C--:B------:R-:W-:Y:S01]  /*b7d0*/  FMUL.FTZ R90, R69, R9.reuse ;  /* 0x00000009455a7220 */ /* 0x080fe20000410000 */
[----:B------:R-:W-:Y:S01]  /*b7e0*/  FMUL.FTZ R6, R26, R9 ;  /* 0x000000091a067220 */ /* 0x000fe20000410000 */
[----:B------:R-:W0:Y:S01]  /*b7f0*/  MUFU.TANH R32, R32 ;  /* 0x0000002000207308 */ /* 0x000e220000002400 */
[----:B-1----:R-:W-:Y:S01]  /*b800*/  FMNMX.FTZ R11, R20, R11, !PT ;  /* 0x0000000b140b7209 */ /* 0x002fe20007810000 */
[-C--:B------:R-:W-:Y:S01]  /*b810*/  FMUL.FTZ R3, R27, R9.reuse ;  /* 0x000000091b037220 */ /* 0x080fe20000410000 */
[-C--:B------:R-:W-:Y:S01]  /*b820*/  FMUL.FTZ R132, R31, R9.reuse ;  /* 0x000000091f847220 */ /* 0x080fe20000410000 */
[-C--:B------:R-:W-:Y:S01]  /*b830*/  FMUL.FTZ R142, R34, R9.reuse ;  /* 0x00000009228e7220 */ /* 0x080fe20000410000 */
[-C--:B------:R-:W-:Y:S01]  /*b840*/  FMUL.FTZ R148, R35, R9.reuse ;  /* 0x0000000923947220 */ /* 0x080fe20000410000 */
[-C--:B------:R-:W-:Y:S01]  /*b850*/  FMUL.FTZ R182, R38, R9.reuse ;  /* 0x0000000926b67220 */ /* 0x080fe20000410000 */
[----:B------:R-:W-:Y:S01]  /*b860*/  FMUL.FTZ R176, R39, R9 ;  /* 0x0000000927b07220 */ /* 0x000fe20000410000 */
[----:B------:R-:W1:Y:S01]  /*b870*/  MUFU.TANH R36, R36 ;  /* 0x0000002400247308 */ /* 0x000e620000002400 */
[----:B---3--:R-:W-:Y:S01]  /*b880*/  FMNMX.FTZ R11, R28, R11, !PT ;  /* 0x0000000b1c0b7209 */ /* 0x008fe20007810000 */
[-C--:B------:R-:W-:Y:S01]  /*b890*/  FMUL.FTZ R166, R42, R9.reuse ;  /* 0x000000092aa67220 */ /* 0x080fe20000410000 */
[-C--:B------:R-:W-:Y:S01]  /*b8a0*/  FMUL.FTZ R158, R43, R9.reuse ;  /* 0x000000092b9e7220 */ /* 0x080fe20000410000 */
[-C--:B------:R-:W-:Y:S01]  /*b8b0*/  FMUL.FTZ R13, R46, R9.reuse ;  /* 0x000000092e0d7220 */ /* 0x080fe20000410000 */
[-C--:B------:R-:W-:Y:S01]  /*b8c0*/  FMUL.FTZ R18, R50, R9.reuse ;  /* 0x0000000932127220 */ /* 0x080fe20000410000 */
[-C--:B------:R-:W-:Y:S01]  /*b8d0*/  FMUL.FTZ R160, R51, R9.reuse ;  /* 0x0000000933a07220 */ /* 0x080fe20000410000 */
[----:B------:R-:W-:Y:S01]  /*b8e0*/  FMUL.FTZ R168, R54, R9 ;  /* 0x0000000936a87220 */ /* 0x000fe20000410000 */
        /* <DEDUP_REMOVED lines=13> */
[----:B------:R-:W-:Y:S01]  /*b9c0*/  FMUL.FTZ R79, R71, R9 ;  /* 0x00000009474f7220 */ /* 0x000fe20000410000 */
[----:B------:R-:W4:Y:S02]  /*b9d0*/  LD.E R37, desc[UR40][R16.64+0x248] ;  /* 0x0002482810257980 */ /* 0x000f24000c101900 */
[----:B------:R-:W0:Y:S01]  /*b9e0*/  MUFU.TANH R78, R78 ;  /* 0x0000004e004e7308 */ /* 0x000e220000002400 */
[----:B-1----:R-:W-:Y:S01]  /*b9f0*/  FMNMX.FTZ R11, R36, R11, !PT ;  /* 0x0000000b240b7209 */ /* 0x002fe20007810000 */
[----:B------:R-:W4:Y:S04]  /*ba00*/  LD.E R33, desc[UR40][R16.64+0x25c] ;  /* 0x00025c2810217980 */ /* 0x000f28000c101900 */
[----:B------:R-:W4:Y:S02]  /*ba10*/  LD.E R41, desc[UR40][R16.64+0x27c] ;  /* 0x00027c2810297980 */ /* 0x000f24000c101900 */
[----:B------:R-:W1:Y:S01]  /*ba20*/  MUFU.TANH R82, R82 ;  /* 0x0000005200527308 */ /* 0x000e620000002400 */
[----:B---3--:R-:W-:Y:S01]  /*ba30*/  FMNMX.FTZ R11, R40, R11, !PT ;  /* 0x0000000b280b7209 */ /* 0x008fe20007810000 */
[----:B------:R-:W-:Y:S01]  /*ba40*/  FMUL.FTZ R48, R56, R9 ;  /* 0x0000000938307220 */ /* 0x000fe20000410000 */
[----:B------:R-:W3:Y:S04]  /*ba50*/  LD.E R49, desc[UR40][R16.64+0x278] ;  /* 0x0002782810317980 */ /* 0x000ee8000c101900 */
[----:B------:R-:W3:Y:S01]  /*ba60*/  LD.E R45, desc[UR40][R16.64+0x28c] ;  /* 0x00028c28102d7980 */ /* 0x000ee2000c101900 */
[----:B------:R-:W1:Y:S01]  /*ba70*/  MUFU.TANH R84, R84 ;  /* 0x0000005400547308 */ /* 0x000e620000002400 */
[----:B--2---:R-:W-:-:S07]  /*ba80*/  FMNMX.FTZ R11, R76, R11, !PT ;  /* 0x0000000b4c0b7209 */ /* 0x004fce0007810000 */
[----:B------:R-:W2:Y:S01]  /*ba90*/  MUFU.TANH R92, R92 ;  /* 0x0000005c005c7308 */ /* 0x000ea20000002400 */
[----:B0-----:R-:W-:Y:S01]  /*baa0*/  FMNMX.FTZ R11, R78, R11, !PT ;  /* 0x0000000b4e0b7209 */ /* 0x001fe20007810000 */
[----:B------:R-:W-:Y:S01]  /*bab0*/  FMUL.FTZ R52, R57, R9 ;  /* 0x0000000939347220 */ /* 0x000fe20000410000 */
[----:B------:R-:W3:Y:S05]  /*bac0*/  LD.E R27, desc[UR40][R16.64+0x42c] ;  /* 0x00042c28101b7980 */ /* 0x000eea000c101900 */
[----:B------:R-:W0:Y:S01]  /*bad0*/  MUFU.TANH R88, R88 ;  /* 0x0000005800587308 */ /* 0x000e220000002400 */
[----:B-1----:R-:W-:Y:S01]  /*bae0*/  FMNMX.FTZ R11, R82, R11, !PT ;  /* 0x0000000b520b7209 */ /* 0x002fe20007810000 */
[----:B------:R-:W3:Y:S04]  /*baf0*/  LD.E R38, desc[UR40][R16.64+0x244] ;  /* 0x0002442810267980 */ /* 0x000ee8000c101900 */
[----:B------:R-:W3:Y:S02]  /*bb00*/  LD.E R34, desc[UR40][R16.64+0x250] ;  /* 0x0002502810227980 */ /* 0x000ee4000c101900 */
[----:B------:R-:W1:Y:S01]  /*bb10*/  MUFU.TANH R44, R44 ;  /* 0x0000002c002c7308 */ /* 0x000e620000002400 */
[----:B------:R-:W-:Y:S01]  /*bb20*/  FMNMX.FTZ R11, R84, R11, !PT ;  /* 0x0000000b540b7209 */ /* 0x000fe20007810000 */
[----:B------:R-:W3:Y:S04]  /*bb30*/  LD.E R46, desc[UR40][R16.64+0x270] ;  /* 0x00027028102e7980 */ /* 0x000ee8000c101900 */
[----:B------:R-:W3:Y:S02]  /*bb40*/  LD.E R42, desc[UR40][R16.64+0x274] ;  /* 0x00027428102a7980 */ /* 0x000ee4000c101900 */
[----:B------:R-:W1:Y:S01]  /*bb50*/  MUFU.TANH R48, R48 ;  /* 0x0000003000307308 */ /* 0x000e620000002400 */
[----:B--2---:R-:W-:Y:S01]  /*bb60*/  FMNMX.FTZ R11, R92, R11, !PT ;  /* 0x0000000b5c0b7209 */ /* 0x004fe20007810000 */
[----:B------:R-:W2:Y:S04]  /*bb70*/  LD.E R50, desc[UR40][R16.64+0x284] ;  /* 0x0002842810327980 */ /* 0x000ea8000c101900 */
[----:B------:R-:W2:Y:S02]  /*bb80*/  LD.E R54, desc[UR40][R16.64+0x290] ;  /* 0x0002902810367980 */ /* 0x000ea4000c101900 */
[----:B------:R-:W1:Y:S01]  /*bb90*/  MUFU.TANH R52, R52 ;  /* 0x0000003400347308 */ /* 0x000e620000002400 */
[----:B0-----:R-:W-:Y:S01]  /*bba0*/  FMNMX.FTZ R11, R88, R11, !PT ;  /* 0x0000000b580b7209 */ /* 0x001fe20007810000 */
[----:B------:R-:W2:Y:S06]  /*bbb0*/  LD.E R56, desc[UR40][R16.64+0x2a0] ;  /* 0x0002a02810387980 */ /* 0x000eac000c101900 */
[----:B------:R-:W0:Y:S01]  /*bbc0*/  MUFU.TANH R60, R60 ;  /* 0x0000003c003c7308 */ /* 0x000e220000002400 */
[----:B-1----:R-:W-:Y:S01]  /*bbd0*/  FMNMX.FTZ R11, R44, R11, !PT ;  /* 0x0000000b2c0b7209 */ /* 0x002fe20007810000 */
[----:B------:R-:W2:Y:S04]  /*bbe0*/  LD.E R58, desc[UR40][R16.64+0x2a4] ;  /* 0x0002a428103a7980 */ /* 0x000ea8000c101900 */
[----:B------:R-:W2:Y:S02]  /*bbf0*/  LD.E R61, desc[UR40][R16.64+0x2ac] ;  /* 0x0002ac28103d7980 */ /* 0x000ea4000c101900 */
[----:B------:R-:W1:Y:S01]  /*bc00*/  MUFU.TANH R74, R74 ;  /* 0x0000004a004a7308 */ /* 0x000e620000002400 */
[----:B------:R-:W-:Y:S01]  /*bc10*/  FMNMX.FTZ R11, R48, R11, !PT ;  /* 0x0000000b300b7209 */ /* 0x000fe20007810000 */
[----:B------:R-:W2:Y:S04]  /*bc20*/  LD.E R68, desc[UR40][R16.64+0x2b0] ;  /* 0x0002b02810447980 */ /* 0x000ea8000c101900 */
[----:B------:R-:W2:Y:S02]  /*bc30*/  LD.E R64, desc[UR40][R16.64+0x2c4] ;  /* 0x0002c42810407980 */ /* 0x000ea4000c101900 */
[----:B------:R-:W1:Y:S01]  /*bc40*/  MUFU.TANH R72, R72 ;  /* 0x0000004800487308 */ /* 0x000e620000002400 */
[----:B------:R-:W-:Y:S01]  /*bc50*/  FMNMX.FTZ R11, R52, R11, !PT ;  /* 0x0000000b340b7209 */ /* 0x000fe20007810000 */
        /* <DEDUP_REMOVED lines=11> */
[----:B------:R-:W2:Y:S03]  /*bd10*/  LD.E R39, desc[UR40][R16.64+0x23c] ;  /* 0x00023c2810277980 */ /* 0x000ea6000c101900 */
[----:B------:R-:W-:Y:S01]  /*bd20*/  FMNMX.FTZ R11, R80, R11, !PT ;  /* 0x0000000b500b7209 */ /* 0x000fe20007810000 */
[----:B------:R-:W2:Y:S02]  /*bd30*/  LD.E R35, desc[UR40][R16.64+0x24c] ;  /* 0x00024c2810237980 */ /* 0x000ea4000c101900 */
[----:B------:R-:W1:Y:S01]  /*bd40*/  MUFU.TANH R6, R6 ;  /* 0x0000000600067308 */ /* 0x000e620000002400 */
[----:B0-----:R-:W-:Y:S01]  /*bd50*/  FMNMX.FTZ R11, R86, R11, !PT ;  /* 0x0000000b560b7209 */ /* 0x001fe20007810000 */
[----:B------:R-:W2:Y:S04]  /*bd60*/  LD.E R51, desc[UR40][R16.64+0x26c] ;  /* 0x00026c2810337980 */ /* 0x000ea8000c101900 */
[----:B------:R-:W2:Y:S02]  /*bd70*/  LD.E R43, desc[UR40][R16.64+0x298] ;  /* 0x00029828102b7980 */ /* 0x000ea4000c101900 */
[----:B------:R-:W0:Y:S01]  /*bd80*/  MUFU.TANH R3, R3 ;  /* 0x0000000300037308 */ /* 0x000e220000002400 */
[----:B-1----:R-:W-:Y:S01]  /*bd90*/  FMNMX.FTZ R15, R90, R11, !PT ;  /* 0x0000000b5a0f7209 */ /* 0x002fe20007810000 */
[----:B------:R-:W2:Y:S06]  /*bda0*/  LD.E R63, desc[UR40][R16.64+0x29c] ;  /* 0x00029c28103f7980 */ /* 0x000eac000c101900 */
[----:B------:R-:W1:Y:S01]  /*bdb0*/  MUFU.TANH R122, R122 ;  /* 0x0000007a007a7308 */ /* 0x000e620000002400 */
[----:B------:R-:W1:Y:S01]  /*bdc0*/  SHFL.BFLY PT, R14, R15, 0x2, 0x1f ;  /* 0x0c401f000f0e7f89 */ /* 0x000e6200000e0000 */
[----:B------:R-:W-:-:S03]  /*bdd0*/  FMNMX.FTZ R24, R6, R5, !PT ;  /* 0x0000000506187209 */ /* 0x000fc60007810000 */
[----:B------:R-:W2:Y:S03]  /*bde0*/  LD.E R55, desc[UR40][R16.64+0x2a8] ;  /* 0x0002a82810377980 */ /* 0x000ea6000c101900 */
[----:B------:R-:W1:Y:S01]  /*bdf0*/  MUFU.TANH R132, R132 ;  /* 0x0000008400847308 */ /* 0x000e620000002400 */
[----:B0-----:R-:W-:Y:S01]  /*be00*/  FMNMX.FTZ R11, R3, R24, !PT ;  /* 0x00000018030b7209 */ /* 0x001fe20007810000 */
[----:B------:R-:W2:Y:S04]  /*be10*/  LD.E R59, desc[UR40][R16.64+0x2b8] ;  /* 0x0002b828103b7980 */ /* 0x000ea8000c101900 */
[----:B------:R-:W2:Y:S02]  /*be20*/  LD.E R57, desc[UR40][R16.64+0x2bc] ;  /* 0x0002bc2810397980 */ /* 0x000ea4000c101900 */
[----:B------:R-:W0:Y:S01]  /*be30*/  MUFU.TANH R142, R142 ;  /* 0x0000008e008e7308 */ /* 0x000e220000002400 */
[----:B-1----:R-:W-:Y:S01]  /*be40*/  FMNMX.FTZ R11, R122, R11, !PT ;  /* 0x0000000b7a0b7209 */ /* 0x002fe20007810000 */
[----:B------:R-:W2:Y:S04]  /*be50*/  LD.E R53, desc[UR40][R16.64+0x2c8] ;  /* 0x0002c82810357980 */ /* 0x000ea8000c101900 */
[----:B------:R-:W2:Y:S02]  /*be60*/  LD.E R71, desc[UR40][R16.64+0x2d8] ;  /* 0x0002d82810477980 */ /* 0x000ea4000c101900 */
[----:B------:R-:W1:Y:S01]  /*be70*/  MUFU.TANH R148, R148 ;  /* 0x0000009400947308 */ /* 0x000e620000002400 */
[----:B------:R-:W-:Y:S01]  /*be80*/  FMNMX.FTZ R11, R132, R11, !PT ;  /* 0x0000000b840b7209 */ /* 0x000fe20007810000 */
[----:B------:R-:W2:Y:S06]  /*be90*/  LD.E R67, desc[UR40][R16.64+0x2e8] ;  /* 0x0002e82810437980 */ /* 0x000eac000c101900 */
[----:B------:R-:W1:Y:S01]  /*bea0*/  MUFU.TANH R182, R182 ;  /* 0x000000b600b67308 */ /* 0x000e620000002400 */
[----:B0-----:R-:W-:-:S07]  /*beb0*/  FMNMX.FTZ R11, R142, R11, !PT ;  /* 0x0000000b8e0b7209 */ /* 0x001fce0007810000 */
[----:B------:R-:W0:Y:S01]  /*bec0*/  MUFU.TANH R176, R176 ;  /* 0x000000b000b07308 */ /* 0x000e220000002400 */
[----:B------:R-:W-:Y:S01]  /*bed0*/  FMNMX.FTZ R19, R15, R14, !PT ;  /* 0x0000000e0f137209 */ /* 0x000fe20007810000 */
[----:B------:R-:W-:Y:S01]  /*bee0*/  FMUL.FTZ R14, R47, R9 ;  /* 0x000000092f0e7220 */ /* 0x000fe20000410000 */
[----:B-1----:R-:W-:-:S05]  /*bef0*/  FMNMX.FTZ R11, R148, R11, !PT ;  /* 0x0000000b940b7209 */ /* 0x002fca0007810000 */
[----:B------:R-:W1:Y:S01]  /*bf00*/  MUFU.TANH R166, R166 ;  /* 0x000000a600a67308 */ /* 0x000e620000002400 */
[----:B------:R-:W-:-:S07]  /*bf10*/  FMNMX.FTZ R11, R182, R11, !PT ;  /* 0x0000000bb60b7209 */ /* 0x000fce0007810000 */
[----:B------:R-:W1:Y:S01]  /*bf20*/  MUFU.TANH R158, R158 ;  /* 0x0000009e009e7308 */ /* 0x000e620000002400 */
[----:B0-----:R-:W-:-:S07]  /*bf30*/  FMNMX.FTZ R11, R176, R11, !PT ;  /* 0x0000000bb00b7209 */ /* 0x001fce0007810000 */
[----:B------:R-:W0:Y:S01]  /*bf40*/  MUFU.TANH R13, R13 ;  /* 0x0000000d000d7308 */ /* 0x000e220000002400 */
[----:B-1----:R-:W-:-:S07]  /*bf50*/  FMNMX.FTZ R11, R166, R11, !PT ;  /* 0x0000000ba60b7209 */ /* 0x002fce0007810000 */
[----:B------:R-:W-:Y:S08]  /*bf60*/  MUFU.TANH R18, R18 ;  /* 0x0000001200127308 */ /* 0x000ff00000002400 */
[----:B------:R-:W-:Y:S08]  /*bf70*/  MUFU.TANH R160, R160 ;  /* 0x000000a000a07308 */ /* 0x000ff00000002400 */
[----:B------:R-:W-:Y:S08]  /*bf80*/  MUFU.TANH R168, R168 ;  /* 0x000000a800a87308 */ /* 0x000ff00000002400 */
[----:B------:R-:W-:Y:S08]  /*bf90*/  MUFU.TANH R174, R174 ;  /* 0x000000ae00ae7308 */ /* 0x000ff00000002400 */
[----:B------:R-:W-:Y:S08]  /*bfa0*/  MUFU.TANH R218, R218 ;  /* 0x000000da00da7308 */ /* 0x000ff00000002400 */
[----:B------:R-:W-:Y:S08]  /*bfb0*/  MUFU.TANH R220, R220 ;  /* 0x000000dc00dc7308 */ /* 0x000ff00000002400 */
[----:B------:R-:W-:Y:S01]  /*bfc0*/  MUFU.TANH R228, R228 ;  /* 0x000000e400e47308 */ /* 0x000fe20000002400 */
[----:B------:R-:W1:Y:S07]  /*bfd0*/  SHFL.BFLY PT, R26, R19, 0x1, 0x1f ;  /* 0x0c201f00131a7f89 */ /* 0x000e6e00000e0000 */
[----:B------:R-:W-:Y:S08]  /*bfe0*/  MUFU.TANH R236, R236 ;  /* 0x000000ec00ec7308 */ /* 0x000ff00000002400 */
[----:B------:R-:W-:Y:S08]  /*bff0*/  MUFU.TANH R73, R73 ;  /* 0x0000004900497308 */ /* 0x000ff00000002400 */
[----:B------:R-:W-:Y:S08]  /*c000*/  MUFU.TANH R75, R75 ;  /* 0x0000004b004b7308 */ /* 0x000ff00000002400 */
[----:B------:R-:W-:Y:S08]  /*c010*/  MUFU.TANH R77, R77 ;  /* 0x0000004d004d7308 */ /* 0x000ff00000002400 */
[----:B------:R-:W-:Y:S01]  /*c020*/  MUFU.TANH R79, R79 ;  /* 0x0000004f004f7308 */ /* 0x000fe20000002400 */
[----:B------:R-:W-:Y:S04]  /*c030*/  ST.E desc[UR40][R16.64+0x440], R15 ;  /* 0x0004400f10007985 */ /* 0x000fe8000c101928 */
[----:B------:R-:W2:Y:S03]  /*c040*/  LD.E R47, desc[UR40][R16.64+0x288] ;  /* 0x00028828102f7980 */ /* 0x000ea6000c101900 */
[----:B------:R-:W1:Y:S01]  /*c050*/  MUFU.TANH R14, R14 ;  /* 0x0000000e000e7308 */ /* 0x000e620000002400 */
[----:B------:R-:W-:-:S04]  /*c060*/  FMNMX.FTZ R24, R158, R11, !PT ;  /* 0x0000000b9e187209 */ /* 0x000fc80007810000 */
[----:B0-----:R-:W-:-:S04]  /*c070*/  FMNMX.FTZ R11, R13, R24, !PT ;  /* 0x000000180d0b7209 */ /* 0x001fc80007810000 */
[----:B-1----:R-:W-:-:S04]  /*c080*/  FMNMX.FTZ R11, R14, R11, !PT ;  /* 0x0000000b0e0b7209 */ /* 0x002fc80007810000 */
[----:B------:R-:W-:-:S04]  /*c090*/  FMNMX.FTZ R11, R18, R11, !PT ;  /* 0x0000000b120b7209 */ /* 0x000fc80007810000 */
        /* <DEDUP_REMOVED lines=8> */
[----:B------:R-:W-:Y:S02]  /*c120*/  FMNMX.FTZ R24, R75, R24, !PT ;  /* 0x000000184b187209 */ /* 0x000fe40007810000 */
[----:B------:R-:W-:Y:S02]  /*c130*/  FMNMX.FTZ R19, R19, R26, !PT ;  /* 0x0000001a13137209 */ /* 0x000fe40007810000 */
[----:B------:R-:W-:Y:S01]  /*c140*/  FMNMX.FTZ R24, R77, R24, !PT ;  /* 0x000000184d187209 */ /* 0x000fe20007810000 */
[----:B------:R-:W3:Y:S03]  /*c150*/  LD.E R26, desc[UR40][R16.64+0x450] ;  /* 0x00045028101a7980 */ /* 0x000ee6000c101900 */
[----:B------:R-:W-:Y:S01]  /*c160*/  FMNMX.FTZ R9, R79, R24, !PT ;  /* 0x000000184f097209 */ /* 0x000fe20007810000 */
[----:B------:R-:W-:Y:S04]  /*c170*/  ST.E desc[UR40][R16.64+0x440], R19 ;  /* 0x0004401310007985 */ /* 0x000fe8000c101928 */
[----:B------:R-:W4:Y:S04]  /*c180*/  LD.E R25, desc[UR40][R16.64+0x440] ;  /* 0x0004402810197980 */ /* 0x000f28000c101900 */
[----:B------:R-:W-:Y:S04]  /*c190*/  ST.E desc[UR40][R16.64+0x444], R9 ;  /* 0x0004440910007985 */ /* 0x000fe8000c101928 */
[----:B------:R-:W2:Y:S04]  /*c1a0*/  LD.E R11, desc[UR40][R16.64+0x444] ;  /* 0x00044428100b7980 */ /* 0x000ea8000c101900 */
[----:B------:R-:W3:Y:S01]  /*c1b0*/  LD.E R24, desc[UR40][R16.64+0x454] ;  /* 0x0004542810187980 */ /* 0x000ee2000c101900 */
[----:B----4-:R-:W-:-:S04]  /*c1c0*/  FMUL.FTZ R29, R25, R21 ;  /* 0x00000015191d7220 */ /* 0x010fc80000410000 */
[----:B------:R-:W-:Y:S02]  /*c1d0*/  FFMA.FTZ R153, R8, R21, -R29 ;  /* 0x0000001508997223 */ /* 0x000fe4000001081d */
[----:B--2---:R-:W0:Y:S02]  /*c1e0*/  SHFL.BFLY PT, R8, R11, 0x2, 0x1f ;  /* 0x0c401f000b087f89 */ /* 0x004e2400000e0000 */
[----:B0-----:R-:W-:-:S05]  /*c1f0*/  FMNMX.FTZ R8, R11, R8, !PT ;  /* 0x000000080b087209 */ /* 0x001fca0007810000 */
[----:B------:R-:W0:Y:S01]  /*c200*/  SHFL.BFLY PT, R9, R8, 0x1, 0x1f ;  /* 0x0c201f0008097f89 */ /* 0x000e2200000e0000 */
[----:B------:R-:W-:Y:S01]  /*c210*/  FADD.FTZ R4, R4, -R25 ;  /* 0x8000001904047221 */ /* 0x000fe20000010000 */
[----:B------:R-:W-:-:S03]  /*c220*/  FFMA.FTZ R152, R7, R21, -R29 ;  /* 0x0000001507987223 */ /* 0x000fc6000001081d */
[-C--:B------:R-:W-:Y:S01]  /*c230*/  FMUL.FTZ R4, R4, R21.reuse ;  /* 0x0000001504047220 */ /* 0x080fe20000410000 */
[-CC-:B------:R-:W-:Y:S02]  /*c240*/  FFMA.FTZ R164, R92, R21.reuse, -R29.reuse ;  /* 0x000000155ca47223 */ /* 0x180fe4000001081d */
[----:B------:R-:W-:Y:S01]  /*c250*/  MUFU.EX2 R152, R152 ;  /* 0x0000009800987308 */ /* 0x000fe20000000800 */
[-CC-:B------:R-:W-:Y:S01]  /*c260*/  FFMA.FTZ R154, R12, R21.reuse, -R29.reuse ;  /* 0x000000150c9a7223 */ /* 0x180fe2000001081d */
[----:B------:R-:W-:-:S06]  /*c270*/  FFMA.FTZ R155, R20, R21, -R29 ;  /* 0x00000015149b7223 */ /* 0x000fcc000001081d */
[----:B------:R-:W3:Y:S01]  /*c280*/  MUFU.EX2 R25, R4 ;  /* 0x0000000400197308 */ /* 0x000ee20000000800 */
[----:B0-----:R-:W-:Y:S01]  /*c290*/  FMNMX.FTZ R31, R8, R9, !PT ;  /* 0x00000009081f7209 */ /* 0x001fe20007810000 */
[----:B------:R-:W-:-:S06]  /*c2a0*/  FFMA.FTZ R9, R90, R21, -R29 ;  /* 0x000000155a097223 */ /* 0x000fcc000001081d */
[----:B------:R-:W0:Y:S01]  /*c2b0*/  MUFU.EX2 R153, R153 ;  /* 0x0000009900997308 */ /* 0x000e220000000800 */
[-CC-:B------:R-:W-:Y:S01]  /*c2c0*/  FFMA.FTZ R180, R28, R21.reuse, -R29.reuse ;  /* 0x000000151cb47223 */ /* 0x180fe2000001081d */
[-C--:B------:R-:W-:Y:S01]  /*c2d0*/  FFMA.FTZ R7, R30, R21.reuse, -R29 ;  /* 0x000000151e077223 */ /* 0x080fe2000001081d */
[----:B------:R-:W-:Y:S01]  /*c2e0*/  FADD.FTZ R90, R5, -R31 ;  /* 0x8000001f055a7221 */ /* 0x000fe20000010000 */
[----:B------:R-:W-:-:S04]  /*c2f0*/  FMUL.FTZ R81, R31, R21 ;  /* 0x000000151f517220 */ /* 0x000fc80000410000 */
[----:B------:R-:W-:Y:S01]  /*c300*/  MUFU.EX2 R154, R154 ;  /* 0x0000009a009a7308 */ /* 0x000fe20000000800 */
[----:B------:R-:W-:Y:S01]  /*c310*/  FMUL.FTZ R92, R21, R90 ;  /* 0x0000005a155c7220 */ /* 0x000fe20000410000 */
[-CC-:B------:R-:W-:Y:S01]  /*c320*/  FFMA.FTZ R183, R6, R21.reuse, -R81.reuse ;  /* 0x0000001506b77223 */ /* 0x180fe20000010851 */
[-CC-:B------:R-:W-:Y:S01]  /*c330*/  FFMA.FTZ R188, R3, R21.reuse, -R81.reuse ;  /* 0x0000001503bc7223 */ /* 0x180fe20000010851 */
[-CC-:B------:R-:W-:Y:S01]  /*c340*/  FFMA.FTZ R6, R122, R21.reuse, -R81.reuse ;  /* 0x000000157a067223 */ /* 0x180fe20000010851 */
[----:B------:R-:W-:-:S03]  /*c350*/  FFMA.FTZ R181, R132, R21, -R81 ;  /* 0x0000001584b57223 */ /* 0x000fc60000010851 */
[----:B------:R-:W-:Y:S01]  /*c360*/  MUFU.EX2 R155, R155 ;  /* 0x0000009b009b7308 */ /* 0x000fe20000000800 */
[-C--:B------:R-:W-:Y:S01]  /*c370*/  FFMA.FTZ R179, R142, R21.reuse, -R81 ;  /* 0x000000158eb37223 */ /* 0x080fe20000010851 */
[----:B---3--:R-:W-:Y:S01]  /*c380*/  FFMA.FTZ R26, R25, R26, R152 ;  /* 0x0000001a191a7223 */ /* 0x008fe20000010098 */
[-C--:B------:R-:W-:Y:S01]  /*c390*/  FFMA.FTZ R178, R32, R21.reuse, -R29 ;  /* 0x0000001520b27223 */ /* 0x080fe2000001081d */
[-C--:B------:R-:W-:Y:S01]  /*c3a0*/  FFMA.FTZ R177, R182, R21.reuse, -R81 ;  /* 0x00000015b6b17223 */ /* 0x080fe20000010851 */
[-CC-:B------:R-:W-:Y:S01]  /*c3b0*/  FFMA.FTZ R175, R36, R21.reuse, -R29.reuse ;  /* 0x0000001524af7223 */ /* 0x180fe2000001081d */
[-CC-:B------:R-:W-:Y:S01]  /*c3c0*/  FFMA.FTZ R169, R40, R21.reuse, -R29.reuse ;  /* 0x0000001528a97223 */ /* 0x180fe2000001081d */
[-C--:B------:R-:W-:Y:S01]  /*c3d0*/  FFMA.FTZ R172, R76, R21.reuse, -R29 ;  /* 0x000000154cac7223 */ /* 0x080fe2000001081d */
[----:B------:R-:W-:Y:S01]  /*c3e0*/  MUFU.EX2 R92, R92 ;  /* 0x0000005c005c7308 */ /* 0x000fe20000000800 */
[-CC-:B------:R-:W-:Y:S01]  /*c3f0*/  FFMA.FTZ R186, R148, R21.reuse, -R81.reuse ;  /* 0x0000001594ba7223 */ /* 0x180fe20000010851 */
[-C--:B------:R-:W-:Y:S01]  /*c400*/  FFMA.FTZ R173, R166, R21.reuse, -R81 ;  /* 0x00000015a6ad7223 */ /* 0x080fe20000010851 */
[-CC-:B------:R-:W-:Y:S01]  /*c410*/  FFMA.FTZ R170, R78, R21.reuse, -R29.reuse ;  /* 0x000000154eaa7223 */ /* 0x180fe2000001081d */
[-CC-:B------:R-:W-:Y:S01]  /*c420*/  FFMA.FTZ R167, R82, R21.reuse, -R29.reuse ;  /* 0x0000001552a77223 */ /* 0x180fe2000001081d */
[-CC-:B------:R-:W-:Y:S01]  /*c430*/  FFMA.FTZ R161, R84, R21.reuse, -R29.reuse ;  /* 0x0000001554a17223 */ /* 0x180fe2000001081d */
[-CC-:B------:R-:W-:Y:S01]  /*c440*/  FFMA.FTZ R159, R88, R21.reuse, -R29.reuse ;  /* 0x00000015589f7223 */ /* 0x180fe2000001081d */
[-C--:B------:R-:W-:Y:S01]  /*c450*/  FFMA.FTZ R162, R44, R21.reuse, -R29 ;  /* 0x000000152ca27223 */ /* 0x080fe2000001081d */
[----:B------:R-:W1:Y:S01]  /*c460*/  MUFU.EX2 R183, R183 ;  /* 0x000000b700b77308 */ /* 0x000e620000000800 */
[-CC-:B------:R-:W-:Y:S01]  /*c470*/  FFMA.FTZ R171, R13, R21.reuse, -R81.reuse ;  /* 0x000000150dab7223 */ /* 0x180fe20000010851 */
[-C--:B------:R-:W-:Y:S01]  /*c480*/  FFMA.FTZ R89, R14, R21.reuse, -R81 ;  /* 0x000000150e597223 */ /* 0x080fe20000010851 */
[-CC-:B------:R-:W-:Y:S01]  /*c490*/  FFMA.FTZ R156, R48, R21.reuse, -R29.reuse ;  /* 0x00000015309c7223 */ /* 0x180fe2000001081d */
[-CC-:B------:R-:W-:Y:S01]  /*c4a0*/  FFMA.FTZ R19, R52, R21.reuse, -R29.reuse ;  /* 0x0000001534137223 */ /* 0x180fe2000001081d */
[-CC-:B------:R-:W-:Y:S01]  /*c4b0*/  FFMA.FTZ R15, R60, R21.reuse, -R29.reuse ;  /* 0x000000153c0f7223 */ /* 0x180fe2000001081d */
[-CC-:B------:R-:W-:Y:S01]  /*c4c0*/  FFMA.FTZ R20, R74, R21.reuse, -R29.reuse ;  /* 0x000000154a147223 */ /* 0x180fe2000001081d */
[-C--:B------:R-:W-:Y:S01]  /*c4d0*/  FFMA.FTZ R11, R72, R21.reuse, -R29 ;  /* 0x00000015480b7223 */ /* 0x080fe2000001081d */
[----:B------:R-:W2:Y:S01]  /*c4e0*/  MUFU.EX2 R188, R188 ;  /* 0x000000bc00bc7308 */ /* 0x000ea20000000800 */
[-C--:B------:R-:W-:Y:S01]  /*c4f0*/  FFMA.FTZ R182, R176, R21.reuse, -R81 ;  /* 0x00000015b0b67223 */ /* 0x080fe20000010851 */
[----:B0-----:R-:W-:Y:S01]  /*c500*/  FADD.FTZ R103, R153, R26 ;  /* 0x0000001a99677221 */ /* 0x001fe20000010000 */
[-CC-:B------:R-:W-:Y:S01]  /*c510*/  FFMA.FTZ R12, R80, R21.reuse, -R29.reuse ;  /* 0x00000015500c7223 */ /* 0x180fe2000001081d */
[-C--:B------:R-:W-:Y:S01]  /*c520*/  FFMA.FTZ R8, R86, R21.reuse, -R29 ;  /* 0x0000001556087223 */ /* 0x080fe2000001081d */
[----:B------:R-:W3:Y:S03]  /*c530*/  LD.E R4, desc[UR40][R16.64+0x424] ;  /* 0x0004242810047980 */ /* 0x000ee6000c101900 */
[----:B------:R-:W0:Y:S01]  /*c540*/  MUFU.EX2 R6, R6 ;  /* 0x0000000600067308 */ /* 0x000e220000000800 */
[-CC-:B------:R-:W-:Y:S01]  /*c550*/  FFMA.FTZ R176, R158, R21.reuse, -R81.reuse ;  /* 0x000000159eb07223 */ /* 0x180fe20000010851 */
[-CC-:B------:R-:W-:Y:S01]  /*c560*/  FFMA.FTZ R165, R18, R21.reuse, -R81.reuse ;  /* 0x0000001512a57223 */ /* 0x180fe20000010851 */
[----:B------:R-:W4:Y:S05]  /*c570*/  LD.E R28, desc[UR40][R16.64+0x240] ;  /* 0x00024028101c7980 */ /* 0x000f2a000c101900 */
[----:B------:R-:W0:Y:S01]  /*c580*/  MUFU.EX2 R180, R180 ;  /* 0x000000b400b47308 */ /* 0x000e220000000800 */
[-CC-:B------:R-:W-:Y:S01]  /*c590*/  FFMA.FTZ R105, R160, R21.reuse, -R81.reuse ;  /* 0x00000015a0697223 */ /* 0x180fe20000010851 */
[-CC-:B------:R-:W-:Y:S01]  /*c5a0*/  FFMA.FTZ R163, R168, R21.reuse, -R81.reuse ;  /* 0x00000015a8a37223 */ /* 0x180fe20000010851 */
[-CC-:B------:R-:W-:Y:S01]  /*c5b0*/  FFMA.FTZ R166, R174, R21.reuse, -R81.reuse ;  /* 0x00000015aea67223 */ /* 0x180fe20000010851 */
[-CC-:B------:R-:W-:Y:S01]  /*c5c0*/  FFMA.FTZ R157, R218, R21.reuse, -R81.reuse ;  /* 0x00000015da9d7223 */ /* 0x180fe20000010851 */
[-CC-:B------:R-:W-:Y:S01]  /*c5d0*/  FFMA.FTZ R228, R228, R21.reuse, -R81.reuse ;  /* 0x00000015e4e47223 */ /* 0x180fe20000010851 */
[----:B------:R-:W4:Y:S02]  /*c5e0*/  LD.E R30, desc[UR40][R16.64+0x230] ;  /* 0x00023028101e7980 */ /* 0x000f24000c101900 */
[----:B------:R-:W0:Y:S01]  /*c5f0*/  MUFU.EX2 R181, R181 ;  /* 0x000000b500b57308 */ /* 0x000e220000000800 */
[-CC-:B------:R-:W-:Y:S01]  /*c600*/  FFMA.FTZ R160, R220, R21.reuse, -R81.reuse ;  /* 0x00000015dca07223 */ /* 0x180fe20000010851 */
[-CC-:B------:R-:W-:Y:S01]  /*c610*/  FFMA.FTZ R158, R236, R21.reuse, -R81.reuse ;  /* 0x00000015ec9e7223 */ /* 0x180fe20000010851 */
[-CC-:B------:R-:W-:Y:S01]  /*c620*/  FFMA.FTZ R13, R73, R21.reuse, -R81.reuse ;  /* 0x00000015490d7223 */ /* 0x180fe20000010851 */
[-CC-:B------:R-:W-:Y:S01]  /*c630*/  FFMA.FTZ R18, R75, R21.reuse, -R81.reuse ;  /* 0x000000154b127223 */ /* 0x180fe20000010851 */
[----:B------:R-:W-:-:S03]  /*c640*/  FFMA.FTZ R3, R77, R21, -R81 ;  /* 0x000000154d037223 */ /* 0x000fc60000010851 */
[----:B------:R-:W0:Y:S01]  /*c650*/  MUFU.EX2 R7, R7 ;  /* 0x0000000700077308 */ /* 0x000e220000000800 */
[----:B------:R-:W-:Y:S01]  /*c660*/  FFMA.FTZ R14, R79, R21, -R81 ;  /* 0x000000154f0e7223 */ /* 0x000fe20000010851 */
[----:B-1----:R-:W-:Y:S01]  /*c670*/  FFMA.FTZ R21, R92, R24, R183 ;  /* 0x000000185c157223 */ /* 0x002fe200000100b7 */
[----:B------:R-:W-:Y:S01]  /*c680*/  FADD.FTZ R24, R154, R103 ;  /* 0x000000679a187221 */ /* 0x000fe20000010000 */
[----:B------:R-:W4:Y:S04]  /*c690*/  LD.E R32, desc[UR40][R16.64+0x234] ;  /* 0x0002342810207980 */ /* 0x000f28000c101900 */
[----:B------:R-:W1:Y:S01]  /*c6a0*/  MUFU.EX2 R179, R179 ;  /* 0x000000b300b37308 */ /* 0x000e620000000800 */
[----:B--2---:R-:W-:Y:S01]  /*c6b0*/  FADD.FTZ R21, R188, R21 ;  /* 0x00000015bc157221 */ /* 0x004fe20000010000 */
[----:B------:R-:W-:Y:S01]  /*c6c0*/  FADD.FTZ R109, R155, R24 ;  /* 0x000000189b6d7221 */ /* 0x000fe20000010000 */
[----:B------:R-:W2:Y:S04]  /*c6d0*/  LD.E R36, desc[UR40][R16.64+0x254] ;  /* 0x0002542810247980 */ /* 0x000ea8000c101900 */
[----:B------:R-:W2:Y:S01]  /*c6e0*/  LD.E R40, desc[UR40][R16.64+0x260] ;  /* 0x0002602810287980 */ /* 0x000ea2000c101900 */
[----:B------:R-:W1:Y:S01]  /*c6f0*/  MUFU.EX2 R178, R178 ;  /* 0x000000b200b27308 */ /* 0x000e620000000800 */
[----:B0-----:R-:W-:Y:S01]  /*c700*/  FADD.FTZ R24, R6, R21 ;  /* 0x0000001506187221 */ /* 0x001fe20000010000 */
[----:B------:R-:W-:Y:S01]  /*c710*/  FADD.FTZ R26, R180, R109 ;  /* 0x0000006db41a7221 */ /* 0x000fe20000010000 */
[----:B------:R-:W2:Y:S04]  /*c720*/  LD.E R48, desc[UR40][R16.64+0x264] ;  /* 0x0002642810307980 */ /* 0x000ea8000c101900 */
[----:B------:R-:W2:Y:S01]  /*c730*/  LD.E R76, desc[UR40][R16.64+0x2e4] ;  /* 0x0002e428104c7980 */ /* 0x000ea2000c101900 */
[----:B------:R-:W0:Y:S03]  /*c740*/  MUFU.EX2 R186, R186 ;  /* 0x000000ba00ba7308 */ /* 0x000e260000000800 */
[----:B------:R-:W2:Y:S04]  /*c750*/  LD.E R90, desc[UR40][R16.64+0x350] ;  /* 0x00035028105a7980 */ /* 0x000ea8000c101900 */
[----:B------:R-:W2:Y:S01]  /*c760*/  LD.E R122, desc[UR40][R16.64+0x3a4] ;  /* 0x0003a428107a7980 */ /* 0x000ea2000c101900 */
[----:B------:R-:W0:Y:S01]  /*c770*/  MUFU.EX2 R175, R175 ;  /* 0x000000af00af7308 */ /* 0x000e220000000800 */
[----:B------:R-:W-:Y:S01]  /*c780*/  FADD.FTZ R24, R181, R24 ;  /* 0x00000018b5187221 */ /* 0x000fe20000010000 */
[----:B------:R-:W-:Y:S01]  /*c790*/  FADD.FTZ R115, R7, R26 ;  /* 0x0000001a07737221 */ /* 0x000fe20000010000 */
[----:B------:R-:W2:Y:S04]  /*c7a0*/  LD.E R44, desc[UR40][R16.64+0x280] ;  /* 0x00028028102c7980 */ /* 0x000ea8000c101900 */
[----:B------:R-:W2:Y:S01]  /*c7b0*/  LD.E R52, desc[UR40][R16.64+0x294] ;  /* 0x0002942810347980 */ /* 0x000ea2000c101900 */
[----:B------:R-:W0:Y:S03]  /*c7c0*/  MUFU.EX2 R177, R177 ;  /* 0x000000b100b17308 */ /* 0x000e260000000800 */
[----:B------:R-:W2:Y:S04]  /*c7d0*/  LD.E R132, desc[UR40][R16.64+0x3d0] ;  /* 0x0003d02810847980 */ /* 0x000ea8000c101900 */
[----:B------:R-:W2:Y:S01]  /*c7e0*/  LD.E R60, desc[UR40][R16.64+0x2c0] ;  /* 0x0002c028103c7980 */ /* 0x000ea2000c101900 */
[----:B------:R-:W0:Y:S01]  /*c7f0*/  MUFU.EX2 R169, R169 ;  /* 0x000000a900a97308 */ /* 0x000e220000000800 */
[----:B-1----:R-:W-:Y:S01]  /*c800*/  FADD.FTZ R21, R179, R24 ;  /* 0x00000018b3157221 */ /* 0x002fe20000010000 */
[----:B------:R-:W-:Y:S01]  /*c810*/  FADD.FTZ R26, R178, R115 ;  /* 0x00000073b21a7221 */ /* 0x000fe20000010000 */
[----:B------:R-:W2:Y:S04]  /*c820*/  LD.E R78, desc[UR40][R16.64+0x2d4] ;  /* 0x0002d428104e7980 */ /* 0x000ea8000c101900 */
[----:B------:R-:W2:Y:S01]  /*c830*/  LD.E R74, desc[UR40][R16.64+0x2f0] ;  /* 0x0002f028104a7980 */ /* 0x000ea2000c101900 */
[----:B------:R-:W1:Y:S03]  /*c840*/  MUFU.EX2 R182, R182 ;  /* 0x000000b600b67308 */ /* 0x000e660000000800 */
[----:B------:R-:W2:Y:S05]  /*c850*/  LD.E R142, desc[UR40][R16.64+0x3f4] ;  /* 0x0003f428108e7980 */ /* 0x000eaa000c101900 */
[----:B------:R-:W-:Y:S01]  /*c860*/  MUFU.EX2 R164, R164 ;  /* 0x000000a400a47308 */ /* 0x000fe20000000800 */
[----:B------:R1:W-:Y:S04]  /*c870*/  ST.E desc[UR40][R16.64+0x444], R31 ;  /* 0x0004441f10007985 */ /* 0x0003e8000c101928 */
[----:B------:R-:W2:Y:S03]  /*c880*/  LD.E R5, desc[UR40][R16.64+0x238] ;  /* 0x0002382810057980 */ /* 0x000ea6000c101900 */
[----:B------:R-:W1:Y:S01]  /*c890*/  MUFU.EX2 R172, R172 ;  /* 0x000000ac00ac7308 */ /* 0x000e620000000800 */
[----:B0-----:R-:W-:Y:S01]  /*c8a0*/  FADD.FTZ R24, R186, R21 ;  /* 0x00000015ba187221 */ /* 0x001fe20000010000 */
[----:B------:R-:W-:Y:S01]  /*c8b0*/  FADD.FTZ R26, R175, R26 ;  /* 0x0000001aaf1a7221 */ /* 0x000fe20000010000 */
[----:B------:R-:W2:Y:S04]  /*c8c0*/  LD.E R72, desc[UR40][R16.64+0x2f4] ;  /* 0x0002f42810487980 */ /* 0x000ea8000c101900 */
[----:B------:R-:W2:Y:S01]  /*c8d0*/  LD.E R82, desc[UR40][R16.64+0x300] ;  /* 0x0003002810527980 */ /* 0x000ea2000c101900 */
[----:B------:R-:W-:Y:S03]  /*c8e0*/  MUFU.EX2 R170, R170 ;  /* 0x000000aa00aa7308 */ /* 0x000fe60000000800 */
[----:B------:R-:W2:Y:S05]  /*c8f0*/  LD.E R148, desc[UR40][R16.64+0x420] ;  /* 0x0004202810947980 */ /* 0x000eaa000c101900 */
[----:B------:R-:W0:Y:S01]  /*c900*/  MUFU.EX2 R173, R173 ;  /* 0x000000ad00ad7308 */ /* 0x000e220000000800 */
[----:B------:R-:W-:Y:S01]  /*c910*/  FADD.FTZ R21, R177, R24 ;  /* 0x00000018b1157221 */ /* 0x000fe20000010000 */
[----:B------:R-:W-:Y:S01]  /*c920*/  FADD.FTZ R123, R169, R26 ;  /* 0x0000001aa97b7221 */ /* 0x000fe20000010000 */
[----:B------:R-:W2:Y:S04]  /*c930*/  LD.E R80, desc[UR40][R16.64+0x304] ;  /* 0x0003042810507980 */ /* 0x000ea8000c101900 */
[----:B------:R-:W2:Y:S01]  /*c940*/  LD.E R84, desc[UR40][R16.64+0x310] ;  /* 0x0003102810547980 */ /* 0x000ea2000c101900 */
[----:B------:R-:W-:Y:S03]  /*c950*/  MUFU.EX2 R167, R167 ;  /* 0x000000a700a77308 */ /* 0x000fe60000000800 */
[----:B------:R-:W2:Y:S04]  /*c960*/  LD.E R88, desc[UR40][R16.64+0x314] ;  /* 0x0003142810587980 */ /* 0x000ea8000c101900 */
[----:B------:R-:W2:Y:S01]  /*c970*/  LD.E R86, desc[UR40][R16.64+0x320] ;  /* 0x0003202810567980 */ /* 0x000ea2000c101900 */
[----:B------:R-:W0:Y:S01]  /*c980*/  MUFU.EX2 R176, R176 ;  /* 0x000000b000b07308 */ /* 0x000e220000000800 */
[----:B-1----:R-:W-:Y:S01]  /*c990*/  FADD.FTZ R24, R182, R21 ;  /* 0x00000015b6187221 */ /* 0x002fe20000010000 */
[----:B------:R-:W-:Y:S01]  /*c9a0*/  FADD.FTZ R21, R172, R123 ;  /* 0x0000007bac157221 */ /* 0x000fe20000010000 */
[----:B------:R-:W2:Y:S05]  /*c9b0*/  LD.E R29, desc[UR40][R16.64+0x258] ;  /* 0x00025828101d7980 */ /* 0x000eaa000c101900 */
[----:B------:R-:W1:Y:S08]  /*c9c0*/  MUFU.EX2 R161, R161 ;  /* 0x000000a100a17308 */ /* 0x000e700000000800 */
[----:B------:R-:W1:Y:S01]  /*c9d0*/  MUFU.EX2 R171, R171 ;  /* 0x000000ab00ab7308 */ /* 0x000e620000000800 */
[----:B0-----:R-:W-:Y:S01]  /*c9e0*/  FADD.FTZ R129, R173, R24 ;  /* 0x00000018ad817221 */ /* 0x001fe20000010000 */
[----:B------:R-:W-:Y:S01]  /*c9f0*/  FADD.FTZ R26, R170, R21 ;  /* 0x00000015aa1a7221 */ /* 0x000fe20000010000 */
[----:B------:R-:W2:Y:S05]  /*ca00*/  LD.E R31, desc[UR40][R16.64+0x268] ;  /* 0x00026828101f7980 */ /* 0x000eaa000c101900 */
[----:B------:R-:W0:Y:S01]  /*ca10*/  MUFU.EX2 R174, R89 ;  /* 0x0000005900ae7308 */ /* 0x000e220000000800 */
[----:B------:R-:W-:Y:S01]  /*ca20*/  FADD.FTZ R24, R176, R129 ;  /* 0x00000081b0187221 */ /* 0x000fe20000010000 */
[----:B------:R-:W-:Y:S01]  /*ca30*/  FADD.FTZ R26, R167, R26 ;  /* 0x0000001aa71a7221 */ /* 0x000fe20000010000 */
[----:B------:R-:W2:Y:S03]  /*ca40*/  LD.E R73, desc[UR40][R16.64+0x2ec] ;  /* 0x0002ec2810497980 */ /* 0x000ea6000c101900 */
[----:B-1----:R-:W-:Y:S01]  /*ca50*/  FADD.FTZ R137, R161, R26 ;  /* 0x0000001aa1897221 */ /* 0x002fe20000010000 */
[----:B------:R-:W2:Y:S01]  /*ca60*/  LD.E R75, desc[UR40][R16.64+0x2f8] ;  /* 0x0002f828104b7980 */ /* 0x000ea2000c101900 */
[----:B------:R-:W-:Y:S01]  /*ca70*/  FADD.FTZ R135, R171, R24 ;  /* 0x00000018ab877221 */ /* 0x000fe20000010000 */
[----:B------:R1:W-:Y:S01]  /*ca80*/  MUFU.EX2 R168, R105 ;  /* 0x0000006900a87308 */ /* 0x0003e20000000800 */
[----:B------:R-:W-:Y:S01]  /*ca90*/  FADD.FTZ R26, R164, R137 ;  /* 0x00000089a41a7221 */ /* 0x000fe20000010000 */
[----:B------:R-:W2:Y:S04]  /*caa0*/  LD.E R77, desc[UR40][R16.64+0x2fc] ;  /* 0x0002fc28104d7980 */ /* 0x000ea8000c101900 */
[----:B------:R-:W2:Y:S01]  /*cab0*/  LD.E R79, desc[UR40][R16.64+0x308] ;  /* 0x00030828104f7980 */ /* 0x000ea2000c101900 */
[----:B0-----:R-:W-:-:S03]  /*cac0*/  FADD.FTZ R24, R174, R135 ;  /* 0x00000087ae187221 */ /* 0x001fc60000010000 */
[----:B------:R-:W2:Y:S04]  /*cad0*/  LD.E R81, desc[UR40][R16.64+0x30c] ;  /* 0x00030c2810517980 */ /* 0x000ea8000c101900 */
[----:B------:R-:W2:Y:S04]  /*cae0*/  LD.E R89, desc[UR40][R16.64+0x32c] ;  /* 0x00032c2810597980 */ /* 0x000ea8000c101900 */
[----:B------:R-:W2:Y:S04]  /*caf0*/  LD.E R103, desc[UR40][R16.64+0x368] ;  /* 0x0003682810677980 */ /* 0x000ea8000c101900 */
[----:B-1----:R-:W2:Y:S04]  /*cb00*/  LD.E R105, desc[UR40][R16.64+0x36c] ;  /* 0x00036c2810697980 */ /* 0x002ea8000c101900 */
[----:B------:R-:W2:Y:S04]  /*cb10*/  LD.E R109, desc[UR40][R16.64+0x37c] ;  /* 0x00037c28106d7980 */ /* 0x000ea8000c101900 */
[----:B------:R-:W2:Y:S04]  /*cb20*/  LD.E R115, desc[UR40][R16.64+0x398] ;  /* 0x0003982810737980 */ /* 0x000ea8000c101900 */
[----:B------:R-:W2:Y:S04]  /*cb30*/  LD.E R123, desc[UR40][R16.64+0x3bc] ;  /* 0x0003bc28107b7980 */ /* 0x000ea8000c101900 */
[----:B------:R-:W2:Y:S04]  /*cb40*/  LD.E R129, desc[UR40][R16.64+0x3d8] ;  /* 0x0003d82810817980 */ /* 0x000ea8000c101900 */
[----:B------:R-:W2:Y:S04]  /*cb50*/  LD.E R135, desc[UR40][R16.64+0x3e8] ;  /* 0x0003e82810877980 */ /* 0x000ea8000c101900 */
[----:B------:R-:W2:Y:S01]  /*cb60*/  LD.E R137, desc[UR40][R16.64+0x3fc] ;  /* 0x0003fc2810897980 */ /* 0x000ea2000c101900 */
[----:B------:R-:W0:Y:S08]  /*cb70*/  MUFU.EX2 R165, R165 ;  /* 0x000000a500a57308 */ /* 0x000e300000000800 */
[----:B------:R-:W1:Y:S08]  /*cb80*/  MUFU.EX2 R163, R163 ;  /* 0x000000a300a37308 */ /* 0x000e700000000800 */
[----:B------:R-:W1:Y:S01]  /*cb90*/  MUFU.EX2 R166, R166 ;  /* 0x000000a600a67308 */ /* 0x000e620000000800 */
[----:B0-----:R-:W-:-:S07]  /*cba0*/  FADD.FTZ R187, R165, R24 ;  /* 0x00000018a5bb7221 */ /* 0x001fce0000010000 */
[----:B------:R-:W0:Y:S01]  /*cbb0*/  MUFU.EX2 R159, R159 ;  /* 0x0000009f009f7308 */ /* 0x000e220000000800 */
[----:B------:R-:W-:-:S07]  /*cbc0*/  FADD.FTZ R24, R168, R187 ;  /* 0x000000bba8187221 */ /* 0x000fce0000010000 */
[----:B------:R-:W0:Y:S01]  /*cbd0*/  MUFU.EX2 R157, R157 ;  /* 0x0000009d009d7308 */ /* 0x000e220000000800 */
[----:B-1----:R-:W-:-:S07]  /*cbe0*/  FADD.FTZ R187, R163, R24 ;  /* 0x00000018a3bb7221 */ /* 0x002fce0000010000 */
[----:B------:R-:W1:Y:S08]  /*cbf0*/  MUFU.EX2 R162, R162 ;  /* 0x000000a200a27308 */ /* 0x000e700000000800 */
[----:B------:R-:W1:Y:S01]  /*cc00*/  MUFU.EX2 R160, R160 ;  /* 0x000000a000a07308 */ /* 0x000e620000000800 */
[----:B------:R-:W-:-:S07]  /*cc10*/  FADD.FTZ R24, R166, R187 ;  /* 0x000000bba6187221 */ /* 0x000fce0000010000 */
[----:B------:R-:W3:Y:S01]  /*cc20*/  MUFU.EX2 R156, R156 ;  /* 0x0000009c009c7308 */ /* 0x000ee20000000800 */
[----:B0-----:R-:W-:-:S07]  /*cc30*/  FADD.FTZ R189, R159, R26 ;  /* 0x0000001a9fbd7221 */ /* 0x001fce0000010000 */
[----:B------:R-:W0:Y:S01]  /*cc40*/  MUFU.EX2 R21, R228 ;  /* 0x000000e400157308 */ /* 0x000e220000000800 */
[----:B------:R-:W-:-:S07]  /*cc50*/  FADD.FTZ R187, R157, R24 ;  /* 0x000000189dbb7221 */ /* 0x000fce0000010000 */
[----:B------:R-:W0:Y:S01]  /*cc60*/  MUFU.EX2 R19, R19 ;  /* 0x0000001300137308 */ /* 0x000e220000000800 */
[----:B-1----:R-:W-:-:S07]  /*cc70*/  FADD.FTZ R189, R162, R189 ;  /* 0x000000bda2bd7221 */ /* 0x002fce0000010000 */
[----:B------:R-:W1:Y:S01]  /*cc80*/  MUFU.EX2 R158, R158 ;  /* 0x0000009e009e7308 */ /* 0x000e620000000800 */
[----:B------:R-:W-:-:S07]  /*cc90*/  FADD.FTZ R24, R160, R187 ;  /* 0x000000bba0187221 */ /* 0x000fce0000010000 */
[----:B------:R-:W1:Y:S01]  /*cca0*/  MUFU.EX2 R15, R15 ;  /* 0x0000000f000f7308 */ /* 0x000e620000000800 */
[----:B---3--:R-:W-:-:S07]  /*ccb0*/  FADD.FTZ R26, R156, R189 ;  /* 0x000000bd9c1a7221 */ /* 0x008fce0000010000 */
[----:B------:R-:W3:Y:S01]  /*ccc0*/  MUFU.EX2 R13, R13 ;  /* 0x0000000d000d7308 */ /* 0x000ee20000000800 */
[----:B0-----:R-:W-:-:S07]  /*ccd0*/  FADD.FTZ R187, R21, R24 ;  /* 0x0000001815bb7221 */ /* 0x001fce0000010000 */
[----:B------:R-:W0:Y:S01]  /*cce0*/  MUFU.EX2 R20, R20 ;  /* 0x0000001400147308 */ /* 0x000e220000000800 */
[----:B------:R-:W-:-:S07]  /*ccf0*/  FADD.FTZ R26, R19, R26 ;  /* 0x0000001a131a7221 */ /* 0x000fce0000010000 */
[----:B------:R-:W4:Y:S01]  /*cd00*/  MUFU.EX2 R18, R18 ;  /* 0x0000001200127308 */ /* 0x000f220000000800 */
        /* <DEDUP_REMOVED lines=8> */
[----:B----4-:R-:W-:-:S07]  /*cd90*/  FADD.FTZ R24, R18, R187 ;  /* 0x000000bb12187221 */ /* 0x010fce0000010000 */
[----:B------:R-:W4:Y:S01]  /*cda0*/  MUFU.EX2 R8, R8 ;  /* 0x0000000800087308 */ /* 0x000f220000000800 */
[----:B-1----:R-:W-:-:S07]  /*cdb0*/  FADD.FTZ R189, R11, R26 ;  /* 0x0000001a0bbd7221 */ /* 0x002fce0000010000 */
[----:B------:R-:W1:Y:S01]  /*cdc0*/  MUFU.EX2 R9, R9 ;  /* 0x0000000900097308 */ /* 0x000e620000000800 */
[----:B------:R-:W-:Y:S01]  /*cdd0*/  FADD.FTZ R187, R3, R24 ;  /* 0x0000001803bb7221 */ /* 0x000fe20000010000 */
[----:B---3--:R-:W-:-:S03]  /*cde0*/  FADD.FTZ R189, R12, R189 ;  /* 0x000000bd0cbd7221 */ /* 0x008fc60000010000 */
[----:B0-----:R-:W-:Y:S01]  /*cdf0*/  FADD.FTZ R187, R14, R187 ;  /* 0x000000bb0ebb7221 */ /* 0x001fe20000010000 */
[----:B------:R-:W-:Y:S01]  /*ce00*/  FMUL.FTZ R219, R92, R27 ;  /* 0x0000001b5cdb7220 */ /* 0x000fe20000410000 */
[----:B----4-:R-:W-:-:S03]  /*ce10*/  FADD.FTZ R26, R8, R189 ;  /* 0x000000bd081a7221 */ /* 0x010fc60000010000 */
[----:B------:R2:W-:Y:S01]  /*ce20*/  ST.E desc[UR40][R16.64+0x454], R187 ;  /* 0x000454bb10007985 */ /* 0x0005e2000c101928 */
[C---:B------:R-:W-:Y:S01]  /*ce30*/  FMUL.FTZ R217, R25.reuse, R4 ;  /* 0x0000000419d97220 */ /* 0x040fe20000410000 */
[C---:B------:R-:W-:Y:S01]  /*ce40*/  FMUL.FTZ R27, R25.reuse, R30 ;  /* 0x0000001e191b7220 */ /* 0x040fe20000410000 */
[C---:B------:R-:W-:Y:S01]  /*ce50*/  FMUL.FTZ R195, R25.reuse, R32 ;  /* 0x0000002019c37220 */ /* 0x040fe20000410000 */
[----:B------:R-:W-:Y:S01]  /*ce60*/  FMUL.FTZ R203, R25, R28 ;  /* 0x0000001c19cb7220 */ /* 0x000fe20000410000 */
[----:B-1----:R-:W-:Y:S01]  /*ce70*/  FADD.FTZ R189, R9, R26 ;  /* 0x0000001a09bd7221 */ /* 0x002fe20000010000 */
[----:B--2---:R-:W-:-:S04]  /*ce80*/  FMUL.FTZ R187, R25, R36 ;  /* 0x0000002419bb7220 */ /* 0x004fc80000410000 */
        /* <DEDUP_REMOVED lines=11> */
[C---:B---3--:R-:W-:Y:S01]  /*cf40*/  FMUL.FTZ R27, R25.reuse, R46 ;  /* 0x0000002e191b7220 */ /* 0x048fe20000410000 */
[C---:B0-----:R-:W-:Y:S01]  /*cf50*/  FMUL.FTZ R195, R25.reuse, R42 ;  /* 0x0000002a19c37220 */ /* 0x041fe20000410000 */
[C---:B-1----:R-:W-:Y:S01]  /*cf60*/  FMUL.FTZ R203, R25.reuse, R44 ;  /* 0x0000002c19cb7220 */ /* 0x042fe20000410000 */
[C---:B--2---:R-:W-:Y:S01]  /*cf70*/  FMUL.FTZ R187, R25.reuse, R50 ;  /* 0x0000003219bb7220 */ /* 0x044fe20000410000 */
[----:B------:R0:W-:Y:S01]  /*cf80*/  ST.E desc[UR40][R16.64+0x244], R189 ;  /* 0x000244bd10007985 */ /* 0x0001e2000c101928 */
[C---:B------:R-:W-:Y:S01]  /*cf90*/  FMUL.FTZ R221, R25.reuse, R56 ;  /* 0x0000003819dd7220 */ /* 0x040fe20000410000 */
[C---:B------:R-:W-:Y:S02]  /*cfa0*/  FMUL.FTZ R227, R25.reuse, R58 ;  /* 0x0000003a19e37220 */ /* 0x040fe40000410000 */
        /* <DEDUP_REMOVED lines=11> */
[C---:B0-----:R-:W-:Y:S01]  /*d060*/  FMUL.FTZ R27, R25.reuse, R68 ;  /* 0x00000044191b7220 */ /* 0x041fe20000410000 */
[C---:B-1----:R-:W-:Y:S01]  /*d070*/  FMUL.FTZ R195, R25.reuse, R62 ;  /* 0x0000003e19c37220 */ /* 0x042fe20000410000 */
[C---:B--2---:R-:W-:Y:S01]  /*d080*/  FMUL.FTZ R203, R25.reuse, R60 ;  /* 0x0000003c19cb7220 */ /* 0x044fe20000410000 */
[C---:B---3--:R-:W-:Y:S01]  /*d090*/  FMUL.FTZ R187, R25.reuse, R78 ;  /* 0x0000004e19bb7220 */ /* 0x048fe20000410000 */
        /* <DEDUP_REMOVED lines=62> */
[C---:B------:R-:W-:Y:S02]  /*d480*/  FMUL.FTZ R39, R92.reuse, R39 ;  /* 0x000000275c277220 */ /* 0x040fe40000410000 */
        /* <DEDUP_REMOVED lines=146> */
[----:B------:R4:W-:Y:S04]  /*ddb0*/  ST.E desc[UR40][R16.64+0x3e8], R135 ;  /* 0x0003e88710007985 */ /* 0x0009e8000c101928 */
[----:B------:R-:W-:Y:S04]  /*ddc0*/  ST.E desc[UR40][R16.64+0x3ec], R141 ;  /* 0x0003ec8d10007985 */ /* 0x000fe8000c101928 */
        /* <DEDUP_REMOVED lines=1499> */
.L_x_3248:
[----:B------:R-:W-:Y:S05]  /*13b80*/  BSYNC B0 ;  /* 0x0000000000007941 */ /* 0x000fea0003800000 */
.L_x_3247:
[----:B------:R-:W-:Y:S05]  /*13b90*/  @P1 BRA `(.L_x_3249) ;  /* 0xffffff6000901947 */ /* 0x000fea000383ffff */
.L_x_3232:
[----:B------:R-:W-:-:S13]  /*13ba0*/  ISETP.GE.AND P1, PT, R10, UR45, PT ;  /* 0x0000002d0a007c0c */ /* 0x000fda000bf26270 */
[----:B------:R-:W-:Y:S05]  /*13bb0*/  @!P1 BRA `(.L_x_3250) ;  /* 0x000000b000909947 */ /* 0x000fea0003800000 */
[----:B0-----:R0:W5:Y:S02]  /*13bc0*/  LDL.64 R2, [R1+0x178] ;  /* 0x0001780001027983 */ /* 0x0011640000100a00 */
.L_x_3281:
        /* <DEDUP_REMOVED lines=21> */
.L_x_3252:
[----:B------:R-:W-:Y:S05]  /*13d20*/  BSYNC B0 ;  /* 0x0000000000007941 */ /* 0x000fea0003800000 */
.L_x_3251:
        /* <DEDUP_REMOVED lines=13> */
.L_x_3254:
[----:B------:R-:W-:Y:S05]  /*13e00*/  BSYNC B0 ;  /* 0x0000000000007941 */ /* 0x000fea0003800000 */
.L_x_3253:
        /* <DEDUP_REMOVED lines=8> */
.L_x_3256:
[----:B------:R-:W-:Y:S05]  /*13e90*/  BSYNC B0 ;  /* 0x0000000000007941 */ /* 0x000fea0003800000 */
.L_x_3255:
        /* <DEDUP_REMOVED lines=59> */
.L_x_3259:
[----:B------:R-:W-:Y:S05]  /*14250*/  BSYNC B0 ;  /* 0x0000000000007941 */ /* 0x000fea0003800000 */
.L_x_3258:
        /* <DEDUP_REMOVED lines=10> */
.L_x_3261:
[----:B------:R-:W-:Y:S05]  /*14300*/  BSYNC B0 ;  /* 0x0000000000007941 */ /* 0x000fea0003800000 */
.L_x_3260:
[----:B------:R-:W-:Y:S04]  /*14310*/  BSSY B0, `(.L_x_3262) ;  /* 0x0000006000007945 */ /* 0x000fe80003800000 */
[----:B--2---:R-:W-:Y:S05]  /*14320*/  @P1 BRA `(.L_x_3263) ;  /* 0x0000000000101947 */ /* 0x004fea0003800000 */
[----:B-----5:R-:W-:Y:S01]  /*14330*/  IMAD R4, R4, 0x8, R7 ;  /* 0x0000000804047824 */ /* 0x020fe200078e0207 */
[----:B-1----:R-:W-:-:S04]  /*14340*/  SHF.L.U32 R5, R6, 0x1f, RZ ;  /* 0x0000001f06057819 */ /* 0x002fc800000006ff */
[----:B------:R-:W1:Y:S02]  /*14350*/  SYNCS.PHASECHK.TRANS64.TRYWAIT P1, [R4+URZ], R5 ;  /* 0x00000005040075a7 */ /* 0x000e64000802017f */
[----:B-1----:R-:W-:Y:S05]  /*14360*/  @!P1 BRA `(.L_x_3264) ;  /* 0x0000015c00f89947 */ /* 0x002fea0003800000 */
.L_x_3263:
[----:B------:R-:W-:Y:S05]  /*14370*/  BSYNC B0 ;  /* 0x0000000000007941 */ /* 0x000fea0003800000 */
.L_x_3262:
        /* <DEDUP_REMOVED lines=225> */
[-C--:B------:R-:W-:Y:S01]  /*15190*/  FMUL.FTZ R72, R25, R12.reuse ;  /* 0x0000000c19487220 */ /* 0x080fe20000410000 */
[----:B------:R-:W-:-:S03]  /*151a0*/  FMUL.FTZ R25, R34, R12 ;  /* 0x0000000c22197220 */ /* 0x000fc60000410000 */
[----:B------:R-:W-:Y:S02]  /*151b0*/  IMAD.IADD R36, R11, 0x1, -R36 ;  /* 0x000000010b247824 */ /* 0x000fe400078e0a24 */
[-C--:B------:R-:W-:Y:S01]  /*151c0*/  FMUL.FTZ R34, R37, R12.reuse ;  /* 0x0000000c25227220 */ /* 0x080fe20000410000 */
[-C--:B------:R-:W-:Y:S02]  /*151d0*/  FMUL.FTZ R74, R29, R12.reuse ;  /* 0x0000000c1d4a7220 */ /* 0x080fe40000410000 */
[----:B------:R-:W-:Y:S01]  /*151e0*/  SHF.R.S32.HI R37, RZ, 0x1f, R36 ;  /* 0x0000001fff257819 */ /* 0x000fe20000011424 */
[-C--:B------:R-:W-:Y:S01]  /*151f0*/  FMUL.FTZ R29, R38, R12.reuse ;  /* 0x0000000c261d7220 */ /* 0x080fe20000410000 */
[-C--:B------:R-:W-:Y:S01]  /*15200*/  FMUL.FTZ R83, R39, R12.reuse ;  /* 0x0000000c27537220 */ /* 0x080fe20000410000 */
[-C--:B------:R-:W-:Y:S01]  /*15210*/  FMUL.FTZ R40, R40, R12.reuse ;  /* 0x0000000c28287220 */ /* 0x080fe20000410000 */
[----:B------:R-:W-:Y:S01]  /*15220*/  FMUL.FTZ R41, R41, R12 ;  /* 0x0000000c29297220 */ /* 0x000fe20000410000 */
[----:B------:R-:W-:-:S02]  /*15230*/  LEA.HI R39, R37, R36, RZ, 0x2 ;  /* 0x0000002425277211 */ /* 0x000fc400078f10ff */
[----:B------:R-:W-:Y:S01]  /*15240*/  LEA.HI R38, R28, R11, RZ, 0x2 ;  /* 0x0000000b1c267211 */ /* 0x000fe200078f10ff */
[----:B------:R3:W4:Y:S03]  /*15250*/  MUFU.TANH R76, R40 ;  /* 0x00000028004c7308 */ /* 0x0007260000002400 */
[----:B------:R-:W-:-:S05]  /*15260*/  LOP3.LUT R38, R38, 0xfffffffc, RZ, 0xc0, !PT ;  /* 0xfffffffc26267812 */ /* 0x000fca00078ec0ff */
[----:B------:R0:W1:Y:S01]  /*15270*/  MUFU.TANH R78, R41 ;  /* 0x00000029004e7308 */ /* 0x0000620000002400 */
[----:B---3--:R-:W-:Y:S01]  /*15280*/  SHF.R.S32.HI R40, RZ, 0x2, R39 ;  /* 0x00000002ff287819 */ /* 0x008fe20000011427 */
[----:B------:R-:W-:Y:S01]  /*15290*/  IMAD.IADD R11, R11, 0x1, -R38 ;  /* 0x000000010b0b7824 */ /* 0x000fe200078e0a26 */
[----:B------:R-:W-:Y:S02]  /*152a0*/  SHF.R.S32.HI R38, RZ, 0x7, R35 ;  /* 0x00000007ff267819 */ /* 0x000fe40000011423 */
[----:B0-----:R-:W-:Y:S02]  /*152b0*/  SHF.R.S32.HI R41, RZ, 0x1f, R39 ;  /* 0x0000001fff297819 */ /* 0x001fe40000011427 */
[----:B------:R-:W-:Y:S02]  /*152c0*/  LEA.HI R37, R37, R36, RZ, 0x5 ;  /* 0x0000002425257211 */ /* 0x000fe400078f28ff */
[----:B------:R-:W-:Y:S02]  /*152d0*/  LEA.HI R41, R41, R40, RZ, 0x3 ;  /* 0x0000002829297211 */ /* 0x000fe400078f18ff */
[----:B------:R-:W-:-:S02]  /*152e0*/  LEA.HI R35, R35, R38, RZ, 0x1 ;  /* 0x0000002623237211 */ /* 0x000fc400078f08ff */
[----:B------:R-:W-:Y:S02]  /*152f0*/  LOP3.LUT R41, R41, 0xfffffff8, RZ, 0xc0, !PT ;  /* 0xfffffff829297812 */ /* 0x000fe400078ec0ff */
[----:B------:R-:W-:Y:S02]  /*15300*/  SHF.R.S32.HI R37, RZ, 0x5, R37 ;  /* 0x00000005ff257819 */ /* 0x000fe40000011425 */
[----:B------:R-:W-:Y:S01]  /*15310*/  LOP3.LUT R35, R35, 0x3fffffe, RZ, 0xc0, !PT ;  /* 0x03fffffe23237812 */ /* 0x000fe200078ec0ff */
[----:B------:R-:W-:Y:S01]  /*15320*/  IMAD.IADD R41, R40, 0x1, -R41 ;  /* 0x0000000128297824 */ /* 0x000fe200078e0a29 */
        /* <DEDUP_REMOVED lines=119> */
.L_x_3270:
[----:B------:R-:W-:Y:S05]  /*15aa0*/  BSYNC B2 ;  /* 0x0000000000027941 */ /* 0x000fea0003800000 */
.L_x_3269:
[----:B------:R-:W-:Y:S01]  /*15ab0*/  LOP3.LUT R7, RZ, R7, RZ, 0x33, !PT ;  /* 0x00000007ff077212 */ /* 0x000fe200078e33ff */
[----:B------:R-:W-:Y:S06]  /*15ac0*/  BRA `(.L_x_3271) ;  /* 0x0000000000187947 */ /* 0x000fec0003800000 */
.L_x_3268:
[----:B------:R-:W-:-:S13]  /*15ad0*/  ISETP.NE.AND P1, PT, R6, 0x1, PT ;  /* 0x000000010600780c */ /* 0x000fda0003f25270 */
[----:B------:R-:W-:Y:S05]  /*15ae0*/  @!P1 BRA `(.L_x_3271) ;  /* 0x0000000000109947 */ /* 0x000fea0003800000 */
[----:B------:R-:W2:Y:S04]  /*15af0*/  LDL R12, [R194+0x1c] ;  /* 0x00001c00c20c7983 */ /* 0x000ea80000100800 */
[----:B------:R-:W3:Y:S01]  /*15b00*/  LDL R14, [R194+0x20] ;  /* 0x00002000c20e7983 */ /* 0x000ee20000100800 */
[----:B--2---:R-:W-:-:S05]  /*15b10*/  IMAD.HI.U32 R7, R7, R12, RZ ;  /* 0x0000000c07077227 */ /* 0x004fca00078e00ff */
[----:B---3--:R-:W-:-:S07]  /*15b20*/  SHF.R.U32.HI R7, RZ, R14, R7 ;  /* 0x0000000eff077219 */ /* 0x008fce0000011607 */
.L_x_3271:
[----:B------:R-:W-:Y:S05]  /*15b30*/  BSYNC B1 ;  /* 0x0000000000017941 */ /* 0x000fea0003800000 */
.L_x_3267:
[----:B------:R-:W-:-:S05]  /*15b40*/  IMAD R7, R6, R7, R38 ;  /* 0x0000000706077224 */ /* 0x000fca00078e0226 */
[----:B------:R-:W-:Y:S02]  /*15b50*/  VIMNMX R8, R8, R7, !PT ;  /* 0x0000000708087248 */ /* 0x000fe40007fe0100 */
[----:B------:R-:W-:-:S07]  /*15b60*/  VIADDMNMX R9, R7, R6, R9, PT ;  /* 0x0000000607097246 */ /* 0x000fce0003800109 */
.L_x_3266:
[----:B------:R-:W-:Y:S05]  /*15b70*/  BSYNC B0 ;  /* 0x0000000000007941 */ /* 0x000fea0003800000 */
.L_x_3265:
[C---:B------:R-:W-:Y:S01]  /*15b80*/  ISETP.GE.AND P1, PT, R36.reuse, 0x2, PT ;  /* 0x000000022400780c */ /* 0x040fe20003f26270 */
[----:B------:R-:W0:Y:S01]  /*15b90*/  SHFL.IDX PT, R40, R40, 0x1, 0x1c1f ;  /* 0x003c1f0028287f89 */ /* 0x000e2200000e0000 */
[----:B------:R-:W-:Y:S01]  /*15ba0*/  ISETP.GE.AND P5, PT, R36, 0xa, PT ;  /* 0x0000000a2400780c */ /* 0x000fe20003fa6270 */
        /* <DEDUP_REMOVED lines=41> */
[----:B-1----:R-:W-:Y:S02]  /*15e40*/  FSEL R59, R78, -INF , !P3 ;  /* 0xff8000004e3b7808 */ /* 0x002fe40005800000 */
        /* <DEDUP_REMOVED lines=70> */
[----:B0-----:R-:W-:-:S03]  /*162b0*/  IMAD.IADD R8, R11, 0x1, R40 ;  /* 0x000000010b087824 */ /* 0x001fc600078e0228 */
[----:B------:R-:W-:Y:S01]  /*162c0*/  ISETP.LT.OR P6, PT, R9, 0x5a, P6 ;  /* 0x0000005a0900780c */ /* 0x000fe200037c1670 */
[----:B------:R-:W-:-:S03]  /*162d0*/  IMAD.IADD R9, R18, 0x1, R40 ;  /* 0x0000000112097824 */ /* 0x000fc600078e0228 */
        /* <DEDUP_REMOVED lines=15> */
.L_x_3277:
[----:B------:R-:W-:Y:S05]  /*163d0*/  BSYNC B2 ;  /* 0x0000000000027941 */ /* 0x000fea0003800000 */
.L_x_3276:
[----:B------:R-:W-:Y:S01]  /*163e0*/  LOP3.LUT R5, RZ, R5, RZ, 0x33, !PT ;  /* 0x00000005ff057212 */ /* 0x000fe200078e33ff */
[----:B------:R-:W-:Y:S06]  /*163f0*/  BRA `(.L_x_3278) ;  /* 0x0000000000187947 */ /* 0x000fec0003800000 */
.L_x_3275:
[----:B------:R-:W-:-:S13]  /*16400*/  ISETP.NE.AND P6, PT, R6, 0x1, PT ;  /* 0x000000010600780c */ /* 0x000fda0003fc5270 */
[----:B------:R-:W-:Y:S05]  /*16410*/  @!P6 BRA `(.L_x_3278) ;  /* 0x000000000010e947 */ /* 0x000fea0003800000 */
[----:B------:R-:W2:Y:S04]  /*16420*/  LDL R4, [R194+0x1c] ;  /* 0x00001c00c2047983 */ /* 0x000ea80000100800 */
[----:B------:R-:W3:Y:S01]  /*16430*/  LDL R12, [R194+0x20] ;  /* 0x00002000c20c7983 */ /* 0x000ee20000100800 */
[----:B--2---:R-:W-:-:S05]  /*16440*/  IMAD.HI.U32 R5, R5, R4, RZ ;  /* 0x0000000405057227 */ /* 0x004fca00078e00ff */
[----:B---3--:R-:W-:-:S07]  /*16450*/  SHF.R.U32.HI R5, RZ, R12, R5 ;  /* 0x0000000cff057219 */ /* 0x008fce0000011605 */
.L_x_3278:
[----:B------:R-:W-:Y:S05]  /*16460*/  BSYNC B1 ;  /* 0x0000000000017941 */ /* 0x000fea0003800000 */
.L_x_3274:
[----:B------:R-:W-:-:S05]  /*16470*/  IMAD R5, R6, R5, R38 ;  /* 0x0000000506057224 */ /* 0x000fca00078e0226 */
[----:B------:R-:W-:Y:S02]  /*16480*/  VIADDMNMX R9, R5, R6, R9, PT ;  /* 0x0000000605097246 */ /* 0x000fe40003800109 */
[----:B------:R-:W-:-:S07]  /*16490*/  VIMNMX R8, R8, R5, !PT ;  /* 0x0000000508087248 */ /* 0x000fce0007fe0100 */
.L_x_3273:
[----:B------:R-:W-:Y:S05]  /*164a0*/  BSYNC B0 ;  /* 0x0000000000007941 */ /* 0x000fea0003800000 */
.L_x_3272:
        /* <DEDUP_REMOVED lines=12> */
[----:B------:R-:W4:Y:S01]  /*16570*/  LD.E R20, desc[UR40][R16.64+0x450] ;  /* 0x0004502810147980 */ /* 0x000f22000c101900 */
        /* <DEDUP_REMOVED lines=141> */
[----:B------:R-:W-:Y:S02]  /*16e50*/  FMNMX.FTZ R12, R87, R12, !PT ;  /* 0x0000000c570c7209 */ /* 0x000fe40007810000 */
[----:B------:R-:W-:Y:S02]  /*16e60*/  ISETP.NE.AND P6, PT, R24, RZ, PT ;  /* 0x000000ff1800720c */ /* 0x000fe40003fc5270 */
[----:B------:R-:W-:Y:S01]  /*16e70*/  FMNMX.FTZ R12, R85, R12, !PT ;  /* 0x0000000c550c7209 */ /* 0x000fe20007810000 */
[----:B------:R-:W2:Y:S03]  /*16e80*/  LD.E R24, desc[UR40][R16.64+0x424] ;  /* 0x0004242810187980 */ /* 0x000ea6000c101900 */
        /* <DEDUP_REMOVED lines=20> */
[----:B------:R-:W-:-:S05]  /*16fd0*/  FMNMX.FTZ R13, R57, R12, !PT ;  /* 0x0000000c390d7209 */ /* 0x000fca0007810000 */
[----:B------:R-:W0:Y:S02]  /*16fe0*/  SHFL.BFLY PT, R12, R13, 0x2, 0x1f ;  /* 0x0c401f000d0c7f89 */ /* 0x000e2400000e0000 */
[----:B0-----:R-:W-:Y:S02]  /*16ff0*/  FMNMX.FTZ R14, R13, R12, !PT ;  /* 0x0000000c0d0e7209 */ /* 0x001fe40007810000 */
        /* <DEDUP_REMOVED lines=15> */
[----:B------:R-:W-:Y:S02]  /*170f0*/  ISETP.GT.AND P1, PT, R8, 0x48, !P1 ;  /* 0x000000480800780c */ /* 0x000fe40004f24270 */
[----:B------:R-:W-:Y:S02]  /*17100*/  FMNMX.FTZ R12, R99, R12, !PT ;  /* 0x0000000c630c7209 */ /* 0x000fe40007810000 */
[----:B------:R-:W-:Y:S02]  /*17110*/  ISETP.LT.OR P1, PT, R9, 0x49, P1 ;  /* 0x000000490900780c */ /* 0x000fe40000f21670 */
[----:B------:R-:W-:Y:S02]  /*17120*/  FMNMX.FTZ R12, R97, R12, !PT ;  /* 0x0000000c610c7209 */ /* 0x000fe40007810000 */
[----:B------:R-:W-:-:S02]  /*17130*/  ISETP.LT.OR P2, PT, R9, 0x4a, P2 ;  /* 0x0000004a0900780c */ /* 0x000fc40001741670 */
[----:B------:R-:W-:Y:S02]  /*17140*/  FSEL R103, R27, -INF , !P1 ;  /* 0xff8000001b677808 */ /* 0x000fe40004800000 */
[----:B------:R-:W-:Y:S02]  /*17150*/  FMNMX.FTZ R12, R93, R12, !PT ;  /* 0x0000000c5d0c7209 */ /* 0x000fe40007810000 */
[----:B------:R-:W-:Y:S02]  /*17160*/  FSEL R107, R107, -INF , !P3 ;  /* 0xff8000006b6b7808 */ /* 0x000fe40005800000 */
[----:B------:R-:W-:Y:S02]  /*17170*/  ISETP.LT.OR P5, PT, R9, 0x59, P5 ;  /* 0x000000590900780c */ /* 0x000fe40002fa1670 */
[----:B------:R-:W-:Y:S01]  /*17180*/  FSEL R109, R109, -INF , !P4 ;  /* 0xff8000006d6d7808 */ /* 0x000fe20006000000 */
[----:B------:R0:W-:Y:S01]  /*17190*/  ST.E desc[UR40][R16.64+0x440], R13 ;  /* 0x0004400d10007985 */ /* 0x0001e2000c101928 */
[----:B------:R-:W-:-:S02]  /*171a0*/  FSEL R105, R28, -INF , !P2 ;  /* 0xff8000001c697808 */ /* 0x000fc40005000000 */
[----:B------:R-:W-:Y:S01]  /*171b0*/  FMNMX.FTZ R12, R103, R12, !PT ;  /* 0x0000000c670c7209 */ /* 0x000fe20007810000 */
[----:B------:R-:W1:Y:S03]  /*171c0*/  SHFL.BFLY PT, R25, R14, 0x1, 0x1f ;  /* 0x0c201f000e197f89 */ /* 0x000e6600000e0000 */
[----:B------:R-:W-:Y:S01]  /*171d0*/  FMNMX.FTZ R12, R105, R12, !PT ;  /* 0x0000000c690c7209 */ /* 0x000fe20007810000 */
[----:B------:R-:W5:Y:S01]  /*171e0*/  LD.E R27, desc[UR40][R16.64+0x234] ;  /* 0x00023428101b7980 */ /* 0x000f62000c101900 */
[----:B------:R-:W-:Y:S02]  /*171f0*/  ISETP.GT.AND P1, PT, R8, 0x59, !P6 ;  /* 0x000000590800780c */ /* 0x000fe40007724270 */
[----:B------:R-:W-:Y:S01]  /*17200*/  FMNMX.FTZ R12, R107, R12, !PT ;  /* 0x0000000c6b0c7209 */ /* 0x000fe20007810000 */
[----:B------:R-:W2:Y:S01]  /*17210*/  LD.E R28, desc[UR40][R16.64+0x240] ;  /* 0x00024028101c7980 */ /* 0x000ea2000c101900 */
[----:B------:R-:W-:-:S02]  /*17220*/  ISETP.LT.OR P1, PT, R9, 0x5a, P1 ;  /* 0x0000005a0900780c */ /* 0x000fc40000f21670 */
[----:B------:R-:W-:Y:S01]  /*17230*/  FSEL R111, R111, -INF , !P5 ;  /* 0xff8000006f6f7808 */ /* 0x000fe20006800000 */
[----:B------:R-:W5:Y:S01]  /*17240*/  LD.E R9, desc[UR40][R16.64+0x454] ;  /* 0x0004542810097980 */ /* 0x000f62000c101900 */
[----:B------:R-:W-:Y:S02]  /*17250*/  FMNMX.FTZ R12, R109, R12, !PT ;  /* 0x0000000c6d0c7209 */ /* 0x000fe40007810000 */
[----:B------:R-:W-:Y:S02]  /*17260*/  FSEL R113, R113, -INF , !P1 ;  /* 0xff80000071717808 */ /* 0x000fe40004800000 */
[----:B------:R-:W-:-:S04]  /*17270*/  FMNMX.FTZ R12, R111, R12, !PT ;  /* 0x0000000c6f0c7209 */ /* 0x000fc80007810000 */
[----:B0-----:R-:W-:-:S05]  /*17280*/  FMNMX.FTZ R13, R113, R12, !PT ;  /* 0x0000000c710d7209 */ /* 0x001fca0007810000 */
[----:B------:R-:W-:Y:S04]  /*17290*/  ST.E desc[UR40][R16.64+0x444], R13 ;  /* 0x0004440d10007985 */ /* 0x000fe8000c101928 */
[----:B------:R-:W3:Y:S01]  /*172a0*/  LD.E R8, desc[UR40][R16.64+0x444] ;  /* 0x0004442810087980 */ /* 0x000ee2000c101900 */
[----:B-1----:R-:W-:-:S05]  /*172b0*/  FMNMX.FTZ R25, R14, R25, !PT ;  /* 0x000000190e197209 */ /* 0x002fca0007810000 */
[----:B------:R0:W-:Y:S04]  /*172c0*/  ST.E desc[UR40][R16.64+0x440], R25 ;  /* 0x0004401910007985 */ /* 0x0001e8000c101928 */
[----:B------:R-:W4:Y:S04]  /*172d0*/  LD.E R115, desc[UR40][R16.64+0x440] ;  /* 0x0004402810737980 */ /* 0x000f28000c101900 */
[----:B0-----:R-:W2:Y:S04]  /*172e0*/  LD.E R25, desc[UR40][R16.64+0x42c] ;  /* 0x00042c2810197980 */ /* 0x001ea8000c101900 */
[----:B---3--:R-:W0:Y:S02]  /*172f0*/  SHFL.BFLY PT, R13, R8, 0x2, 0x1f ;  /* 0x0c401f00080d7f89 */ /* 0x008e2400000e0000 */
[----:B0-----:R-:W-:-:S05]  /*17300*/  FMNMX.FTZ R13, R8, R13, !PT ;  /* 0x0000000d080d7209 */ /* 0x001fca0007810000 */
[----:B------:R-:W0:Y:S01]  /*17310*/  SHFL.BFLY PT, R8, R13, 0x1, 0x1f ;  /* 0x0c201f000d087f89 */ /* 0x000e2200000e0000 */
[C---:B----4-:R-:W-:Y:S01]  /*17320*/  FMUL.FTZ R12, R115.reuse, R116 ;  /* 0x00000074730c7220 */ /* 0x050fe20000410000 */
[----:B------:R-:W-:-:S04]  /*17330*/  FSETP.NEU.FTZ.AND P1, PT, R115, -INF , PT ;  /* 0xff8000007300780b */ /* 0x000fc80003f3d000 */
[----:B------:R-:W-:Y:S02]  /*17340*/  FSEL R12, R12, RZ, P1 ;  /* 0x000000ff0c0c7208 */ /* 0x000fe40000800000 */
[----:B------:R-:W-:-:S03]  /*17350*/  FSEL R115, R115, RZ, P1 ;  /* 0x000000ff73737208 */ /* 0x000fc60000800000 */
        /* <DEDUP_REMOVED lines=24> */
[----:B------:R-:W-:Y:S01]  /*174e0*/  FADD.FTZ R115, R4, -R115 ;  /* 0x8000007304737221 */ /* 0x000fe20000010000 */
[----:B0-----:R-:W-:Y:S01]  /*174f0*/  FMNMX.FTZ R57, R13, R8, !PT ;  /* 0x000000080d397209 */ /* 0x001fe20007810000 */
[----:B------:R-:W-:Y:S01]  /*17500*/  MUFU.EX2 R187, R187 ;  /* 0x000000bb00bb7308 */ /* 0x000fe20000000800 */
[----:B------:R-:W3:Y:S01]  /*17510*/  LD.E R33, desc[UR40][R16.64+0x264] ;  /* 0x0002642810217980 */ /* 0x000ee2000c101900 */
[-C--:B------:R-:W-:Y:S01]  /*17520*/  FMUL.FTZ R63, R115, R116.reuse ;  /* 0x00000074733f7220 */ /* 0x080fe20000410000 */
[C---:B------:R-:W-:Y:S01]  /*17530*/  FSETP.NEU.FTZ.AND P1, PT, R57.reuse, -INF , PT ;  /* 0xff8000003900780b */ /* 0x040fe20003f3d000 */
[C---:B------:R-:W-:Y:S01]  /*17540*/  FMUL.FTZ R8, R57.reuse, R116 ;  /* 0x0000007439087220 */ /* 0x040fe20000410000 */
[----:B------:R-:W4:Y:S03]  /*17550*/  LD.E R35, desc[UR40][R16.64+0x274] ;  /* 0x0002742810237980 */ /* 0x000f26000c101900 */
[----:B------:R-:W0:Y:S01]  /*17560*/  MUFU.EX2 R63, R63 ;  /* 0x0000003f003f7308 */ /* 0x000e220000000800 */
[----:B------:R-:W-:Y:S01]  /*17570*/  FSEL R118, R8, RZ, P1 ;  /* 0x000000ff08767208 */ /* 0x000fe20000800000 */
[----:B------:R-:W4:Y:S01]  /*17580*/  LD.E R4, desc[UR40][R16.64+0x300] ;  /* 0x0003002810047980 */ /* 0x000f22000c101900 */
[----:B------:R-:W-:-:S03]  /*17590*/  FSEL R8, R57, RZ, P1 ;  /* 0x000000ff39087208 */ /* 0x000fc60000800000 */
[----:B------:R-:W4:Y:S02]  /*175a0*/  LD.E R87, desc[UR40][R16.64+0x288] ;  /* 0x0002882810577980 */ /* 0x000f24000c101900 */
[----:B------:R-:W1:Y:S01]  /*175b0*/  MUFU.EX2 R152, R152 ;  /* 0x0000009800987308 */ /* 0x000e620000000800 */
[----:B------:R-:W-:Y:S01]  /*175c0*/  FADD.FTZ R115, R5, -R8 ;  /* 0x8000000805737221 */ /* 0x000fe20000010000 */
[-CC-:B------:R-:W-:Y:S01]  /*175d0*/  FFMA.FTZ R171, R11, R116.reuse, -R118.reuse ;  /* 0x000000740bab7223 */ /* 0x180fe20000010876 */
        /* <DEDUP_REMOVED lines=22> */
[-CC-:B-----5:R-:W-:Y:S01]  /*17740*/  FFMA.FTZ R12, R109, R116.reuse, -R118.reuse ;  /* 0x000000746d0c7223 */ /* 0x1a0fe20000010876 */
[-CC-:B------:R-:W-:Y:S01]  /*17750*/  FFMA.FTZ R8, R111, R116.reuse, -R118.reuse ;  /* 0x000000746f087223 */ /* 0x180fe20000010876 */
[----:B------:R-:W-:Y:S01]  /*17760*/  FFMA.FTZ R118, R113, R116, -R118 ;  /* 0x0000007471767223 */ /* 0x000fe20000010876 */
[----:B------:R-:W-:Y:S01]  /*17770*/  FMUL.FTZ R116, R116, R115 ;  /* 0x0000007374747220 */ /* 0x000fe20000410000 */
[----:B------:R-:W5:Y:S01]  /*17780*/  MUFU.EX2 R153, R153 ;  /* 0x0000009900997308 */ /* 0x000f620000000800 */
[----:B0-----:R-:W-:Y:S01]  /*17790*/  FFMA.FTZ R121, R63, R20, R187 ;  /* 0x000000143f797223 */ /* 0x001fe200000100bb */
[----:B------:R-:W4:Y:S04]  /*177a0*/  LD.E R37, desc[UR40][R16.64+0x284] ;  /* 0x0002842810257980 */ /* 0x000f28000c101900 */
[----:B------:R-:W4:Y:S02]  /*177b0*/  LD.E R39, desc[UR40][R16.64+0x294] ;  /* 0x0002942810277980 */ /* 0x000f24000c101900 */
[----:B------:R-:W-:Y:S01]  /*177c0*/  MUFU.EX2 R182, R182 ;  /* 0x000000b600b67308 */ /* 0x000fe20000000800 */
[----:B-1----:R-:W-:Y:S01]  /*177d0*/  FADD.FTZ R121, R152, R121 ;  /* 0x0000007998797221 */ /* 0x002fe20000010000 */
[----:B------:R-:W4:Y:S04]  /*177e0*/  LD.E R41, desc[UR40][R16.64+0x2a4] ;  /* 0x0002a42810297980 */ /* 0x000f28000c101900 */
[----:B------:R-:W4:Y:S02]  /*177f0*/  LD.E R43, desc[UR40][R16.64+0x2b4] ;  /* 0x0002b428102b7980 */ /* 0x000f24000c101900 */
[----:B------:R-:W-:Y:S02]  /*17800*/  MUFU.EX2 R6, R6 ;  /* 0x0000000600067308 */ /* 0x000fe40000000800 */
[----:B------:R-:W4:Y:S04]  /*17810*/  LD.E R5, desc[UR40][R16.64+0x24c] ;  /* 0x00024c2810057980 */ /* 0x000f28000c101900 */
[----:B------:R-:W4:Y:S02]  /*17820*/  LD.E R45, desc[UR40][R16.64+0x2c4] ;  /* 0x0002c428102d7980 */ /* 0x000f24000c101900 */
[----:B------:R-:W0:Y:S01]  /*17830*/  MUFU.EX2 R116, R116 ;  /* 0x0000007400747308 */ /* 0x000e220000000800 */
[----:B--2---:R-:W-:Y:S01]  /*17840*/  FADD.FTZ R20, R154, R121 ;  /* 0x000000799a147221 */ /* 0x004fe20000010000 */
[----:B------:R-:W2:Y:S04]  /*17850*/  LD.E R47, desc[UR40][R16.64+0x2d4] ;  /* 0x0002d428102f7980 */ /* 0x000ea8000c101900 */
[----:B------:R-:W2:Y:S02]  /*17860*/  LD.E R49, desc[UR40][R16.64+0x2e4] ;  /* 0x0002e42810317980 */ /* 0x000ea4000c101900 */
[----:B------:R-:W-:Y:S02]  /*17870*/  MUFU.EX2 R7, R7 ;  /* 0x0000000700077308 */ /* 0x000fe40000000800 */
[----:B------:R-:W2:Y:S04]  /*17880*/  LD.E R51, desc[UR40][R16.64+0x2f4] ;  /* 0x0002f42810337980 */ /* 0x000ea8000c101900 */
[----:B------:R-:W2:Y:S02]  /*17890*/  LD.E R53, desc[UR40][R16.64+0x310] ;  /* 0x0003102810357980 */ /* 0x000ea4000c101900 */
[----:B------:R-:W1:Y:S01]  /*178a0*/  MUFU.EX2 R183, R183 ;  /* 0x000000b700b77308 */ /* 0x000e620000000800 */
[----:B-----5:R-:W-:Y:S01]  /*178b0*/  FADD.FTZ R139, R153, R20 ;  /* 0x00000014998b7221 */ /* 0x020fe20000010000 */
[----:B------:R-:W5:Y:S04]  /*178c0*/  LD.E R55, desc[UR40][R16.64+0x320] ;  /* 0x0003202810377980 */ /* 0x000f68000c101900 */
[----:B------:R-:W5:Y:S02]  /*178d0*/  LD.E R59, desc[UR40][R16.64+0x334] ;  /* 0x00033428103b7980 */ /* 0x000f64000c101900 */
[----:B------:R-:W-:Y:S02]  /*178e0*/  MUFU.EX2 R179, R179 ;  /* 0x000000b300b37308 */ /* 0x000fe40000000800 */
[----:B------:R-:W5:Y:S04]  /*178f0*/  LD.E R61, desc[UR40][R16.64+0x344] ;  /* 0x00034428103d7980 */ /* 0x000f68000c101900 */
[----:B------:R-:W5:Y:S02]  /*17900*/  LD.E R75, desc[UR40][R16.64+0x258] ;  /* 0x00025828104b7980 */ /* 0x000f64000c101900 */
[----:B------:R-:W1:Y:S01]  /*17910*/  MUFU.EX2 R155, R155 ;  /* 0x0000009b009b7308 */ /* 0x000e620000000800 */
[----:B0-----:R-:W-:Y:S01]  /*17920*/  FFMA.FTZ R20, R116, R9, R6 ;  /* 0x0000000974147223 */ /* 0x001fe20000010006 */
[----:B------:R-:W-:Y:S01]  /*17930*/  FADD.FTZ R122, R182, R139 ;  /* 0x0000008bb67a7221 */ /* 0x000fe20000010000 */
[----:B------:R-:W5:Y:S04]  /*17940*/  LD.E R69, desc[UR40][R16.64+0x238] ;  /* 0x0002382810457980 */ /* 0x000f68000c101900 */
[----:B------:R-:W5:Y:S01]  /*17950*/  LD.E R67, desc[UR40][R16.64+0x23c] ;  /* 0x00023c2810437980 */ /* 0x000f62000c101900 */
[----:B------:R-:W-:Y:S03]  /*17960*/  MUFU.EX2 R180, R180 ;  /* 0x000000b400b47308 */ /* 0x000fe60000000800 */
[----:B------:R-:W5:Y:S04]  /*17970*/  LD.E R81, desc[UR40][R16.64+0x25c] ;  /* 0x00025c2810517980 */ /* 0x000f68000c101900 */
[----:B------:R-:W5:Y:S01]  /*17980*/  LD.E R79, desc[UR40][R16.64+0x268] ;  /* 0x00026828104f7980 */ /* 0x000f62000c101900 */
[----:B------:R-:W0:Y:S01]  /*17990*/  MUFU.EX2 R188, R188 ;  /* 0x000000bc00bc7308 */ /* 0x000e220000000800 */
[----:B-1----:R-:W-:Y:S01]  /*179a0*/  FADD.FTZ R20, R183, R20 ;  /* 0x00000014b7147221 */ /* 0x002fe20000010000 */
[----:B------:R-:W-:Y:S01]  /*179b0*/  FADD.FTZ R122, R7, R122 ;  /* 0x0000007a077a7221 */ /* 0x000fe20000010000 */
[----:B------:R-:W5:Y:S04]  /*179c0*/  LD.E R65, desc[UR40][R16.64+0x248] ;  /* 0x0002482810417980 */ /* 0x000f68000c101900 */
[----:B------:R-:W5:Y:S01]  /*179d0*/  LD.E R77, desc[UR40][R16.64+0x26c] ;  /* 0x00026c28104d7980 */ /* 0x000f62000c101900 */
[----:B------:R-:W-:Y:S03]  /*179e0*/  MUFU.EX2 R176, R176 ;  /* 0x000000b000b07308 */ /* 0x000fe60000000800 */
[----:B------:R-:W5:Y:S04]  /*179f0*/  LD.E R73, desc[UR40][R16.64+0x278] ;  /* 0x0002782810497980 */ /* 0x000f68000c101900 */
[----:B------:R-:W5:Y:S01]  /*17a00*/  LD.E R85, desc[UR40][R16.64+0x28c] ;  /* 0x00028c2810557980 */ /* 0x000f62000c101900 */
[----:B------:R-:W1:Y:S01]  /*17a10*/  MUFU.EX2 R181, R181 ;  /* 0x000000b500b57308 */ /* 0x000e620000000800 */
[----:B------:R-:W-:Y:S01]  /*17a20*/  FADD.FTZ R9, R155, R20 ;  /* 0x000000149b097221 */ /* 0x000fe20000010000 */
[----:B------:R-:W-:Y:S01]  /*17a30*/  FADD.FTZ R147, R179, R122 ;  /* 0x0000007ab3937221 */ /* 0x000fe20000010000 */
[----:B------:R-:W5:Y:S05]  /*17a40*/  LD.E R71, desc[UR40][R16.64+0x27c] ;  /* 0x00027c2810477980 */ /* 0x000f6a000c101900 */
[----:B------:R-:W-:Y:S08]  /*17a50*/  MUFU.EX2 R175, R175 ;  /* 0x000000af00af7308 */ /* 0x000ff00000000800 */
[----:B------:R-:W1:Y:S01]  /*17a60*/  MUFU.EX2 R186, R186 ;  /* 0x000000ba00ba7308 */ /* 0x000e620000000800 */
[----:B0-----:R-:W-:Y:S01]  /*17a70*/  FADD.FTZ R20, R188, R9 ;  /* 0x00000009bc147221 */ /* 0x001fe20000010000 */
[----:B------:R-:W-:Y:S01]  /*17a80*/  FADD.FTZ R151, R180, R147 ;  /* 0x00000093b4977221 */ /* 0x000fe20000010000 */
[----:B------:R-:W5:Y:S05]  /*17a90*/  LD.E R83, desc[UR40][R16.64+0x298] ;  /* 0x0002982810537980 */ /* 0x000f6a000c101900 */
[----:B------:R-:W-:Y:S08]  /*17aa0*/  MUFU.EX2 R174, R174 ;  /* 0x000000ae00ae7308 */ /* 0x000ff00000000800 */
[----:B------:R-:W0:Y:S01]  /*17ab0*/  MUFU.EX2 R177, R177 ;  /* 0x000000b100b17308 */ /* 0x000e220000000800 */
[----:B-1----:R-:W-:Y:S01]  /*17ac0*/  FADD.FTZ R9, R181, R20 ;  /* 0x00000014b5097221 */ /* 0x002fe20000010000 */
[----:B------:R-:W-:Y:S01]  /*17ad0*/  FADD.FTZ R122, R176, R151 ;  /* 0x00000097b07a7221 */ /* 0x000fe20000010000 */
[----:B------:R-:W5:Y:S05]  /*17ae0*/  LD.E R97, desc[UR40][R16.64+0x29c] ;  /* 0x00029c2810617980 */ /* 0x000f6a000c101900 */
[----:B------:R-:W-:Y:S08]  /*17af0*/  MUFU.EX2 R173, R173 ;  /* 0x000000ad00ad7308 */ /* 0x000ff00000000800 */
        /* <DEDUP_REMOVED lines=24> */
[----:B------:R-:W0:Y:S08]  /*17c80*/  MUFU.EX2 R160, R160 ;  /* 0x000000a000a07308 */ /* 0x000e300000000800 */
[----:B------:R-:W0:Y:S01]  /*17c90*/  MUFU.EX2 R163, R163 ;  /* 0x000000a300a37308 */ /* 0x000e220000000800 */
[----:B-1----:R-:W-:Y:S01]  /*17ca0*/  FADD.FTZ R9, R169, R20 ;  /* 0x00000014a9097221 */ /* 0x002fe20000010000 */
[----:B------:R-:W-:Y:S01]  /*17cb0*/  FADD.FTZ R229, R165, R122 ;  /* 0x0000007aa5e57221 */ /* 0x000fe20000010000 */
[----:B------:R-:W5:Y:S02]  /*17cc0*/  LD.E R115, desc[UR40][R16.64+0x2dc] ;  /* 0x0002dc2810737980 */ /* 0x000f64000c101900 */
[----:B------:R-:W-:Y:S01]  /*17cd0*/  FADD.FTZ R126, R170, R9 ;  /* 0x00000009aa7e7221 */ /* 0x000fe20000010000 */
[----:B------:R-:W-:Y:S01]  /*17ce0*/  FADD.FTZ R128, R166, R229 ;  /* 0x000000e5a6807221 */ /* 0x000fe20000010000 */
[----:B------:R-:W5:Y:S03]  /*17cf0*/  LD.E R113, desc[UR40][R16.64+0x2e8] ;  /* 0x0002e82810717980 */ /* 0x000f66000c101900 */
[----:B0-----:R-:W-:Y:S01]  /*17d00*/  FADD.FTZ R138, R160, R128 ;  /* 0x00000080a08a7221 */ /* 0x001fe20000010000 */
        /* <DEDUP_REMOVED lines=17> */
[----:B------:R-:W0:Y:S08]  /*17e20*/  MUFU.EX2 R164, R164 ;  /* 0x000000a400a47308 */ /* 0x000e300000000800 */
[----:B------:R-:W1:Y:S08]  /*17e30*/  MUFU.EX2 R159, R159 ;  /* 0x0000009f009f7308 */ /* 0x000e700000000800 */
[----:B------:R-:W3:Y:S08]  /*17e40*/  MUFU.EX2 R161, R161 ;  /* 0x000000a100a17308 */ /* 0x000ef00000000800 */
[----:B------:R-:W4:Y:S08]  /*17e50*/  MUFU.EX2 R157, R157 ;  /* 0x0000009d009d7308 */ /* 0x000f300000000800 */
[----:B------:R-:W-:Y:S08]  /*17e60*/  MUFU.EX2 R162, R162 ;  /* 0x000000a200a27308 */ /* 0x000ff00000000800 */
[----:B------:R-:W2:Y:S01]  /*17e70*/  MUFU.EX2 R158, R158 ;  /* 0x0000009e009e7308 */ /* 0x000ea20000000800 */
[----:B0-----:R-:W-:Y:S01]  /*17e80*/  FADD.FTZ R136, R164, R9 ;  /* 0x00000009a4887221 */ /* 0x001fe20000010000 */
[----:B-1----:R-:W-:-:S06]  /*17e90*/  FADD.FTZ R138, R159, R138 ;  /* 0x0000008a9f8a7221 */ /* 0x002fcc0000010000 */
[----:B------:R-:W-:Y:S08]  /*17ea0*/  MUFU.EX2 R21, R21 ;  /* 0x0000001500157308 */ /* 0x000ff00000000800 */
[----:B------:R-:W0:Y:S01]  /*17eb0*/  MUFU.EX2 R15, R15 ;  /* 0x0000000f000f7308 */ /* 0x000e220000000800 */
[----:B---3--:R-:W-:Y:S01]  /*17ec0*/  FADD.FTZ R9, R161, R136 ;  /* 0x00000088a1097221 */ /* 0x008fe20000010000 */
[----:B----4-:R-:W-:-:S06]  /*17ed0*/  FADD.FTZ R138, R157, R138 ;  /* 0x0000008a9d8a7221 */ /* 0x010fcc0000010000 */
[----:B------:R-:W1:Y:S08]  /*17ee0*/  MUFU.EX2 R156, R156 ;  /* 0x0000009c009c7308 */ /* 0x000e700000000800 */
[----:B------:R-:W3:Y:S01]  /*17ef0*/  MUFU.EX2 R18, R18 ;  /* 0x0000001200127308 */ /* 0x000ee20000000800 */
[----:B--2---:R-:W-:-:S07]  /*17f00*/  FADD.FTZ R138, R158, R138 ;  /* 0x0000008a9e8a7221 */ /* 0x004fce0000010000 */
[----:B------:R2:W-:Y:S01]  /*17f10*/  MUFU.EX2 R20, R120 ;  /* 0x0000007800147308 */ /* 0x0005e20000000800 */
[----:B0-----:R-:W-:Y:S01]  /*17f20*/  FADD.FTZ R138, R15, R138 ;  /* 0x0000008a0f8a7221 */ /* 0x001fe20000010000 */
[----:B--2---:R-:W-:-:S04]  /*17f30*/  FADD.FTZ R120, R162, R9 ;  /* 0x00000009a2787221 */ /* 0x004fc80000010000 */
[----:B------:R-:W-:Y:S01]  /*17f40*/  FADD.FTZ R9, R21, R120 ;  /* 0x0000007815097221 */ /* 0x000fe20000010000 */
[----:B------:R-:W-:-:S03]  /*17f50*/  FMUL.FTZ R27, R63, R27 ;  /* 0x0000001b3f1b7220 */ /* 0x000fc60000410000 */
[----:B-1----:R-:W-:Y:S01]  /*17f60*/  FADD.FTZ R120, R156, R9 ;  /* 0x000000099c787221 */ /* 0x002fe20000010000 */
[----:B---3--:R-:W-:Y:S01]  /*17f70*/  FADD.FTZ R9, R18, R138 ;  /* 0x0000008a12097221 */ /* 0x008fe20000010000 */
[----:B------:R-:W-:Y:S01]  /*17f80*/  FMUL.FTZ R138, R116, R25 ;  /* 0x00000019748a7220 */ /* 0x000fe20000410000 */
[C---:B------:R-:W-:Y:S01]  /*17f90*/  FMUL.FTZ R25, R63.reuse, R26 ;  /* 0x0000001a3f197220 */ /* 0x040fe20000410000 */
[C---:B------:R-:W-:Y:S01]  /*17fa0*/  FMUL.FTZ R29, R63.reuse, R29 ;  /* 0x0000001d3f1d7220 */ /* 0x040fe20000410000 */
[----:B------:R-:W0:Y:S01]  /*17fb0*/  MUFU.EX2 R19, R19 ;  /* 0x0000001300137308 */ /* 0x000e220000000800 */
[----:B------:R1:W-:Y:S01]  /*17fc0*/  ST.E desc[UR40][R16.64+0x234], R27 ;  /* 0x0002341b10007985 */ /* 0x0003e2000c101928 */
[C---:B------:R-:W-:Y:S01]  /*17fd0*/  FMUL.FTZ R31, R63.reuse, R31 ;  /* 0x0000001f3f1f7220 */ /* 0x040fe20000410000 */
[C---:B------:R-:W-:Y:S02]  /*17fe0*/  FMUL.FTZ R33, R63.reuse, R33 ;  /* 0x000000213f217220 */ /* 0x040fe40000410000 */
[----:B------:R2:W-:Y:S04]  /*17ff0*/  ST.E desc[UR40][R16.64+0x230], R25 ;  /* 0x0002301910007985 */ /* 0x0005e8000c101928 */
[----:B------:R3:W-:Y:S01]  /*18000*/  ST.E desc[UR40][R16.64+0x244], R29 ;  /* 0x0002441d10007985 */ /* 0x0007e2000c101928 */
[----:B------:R-:W4:Y:S01]  /*18010*/  MUFU.EX2 R14, R14 ;  /* 0x0000000e000e7308 */ /* 0x000f220000000800 */
[C---:B-1----:R-:W-:Y:S01]  /*18020*/  FMUL.FTZ R27, R63.reuse, R36 ;  /* 0x000000243f1b7220 */ /* 0x042fe20000410000 */
[C---:B--2---:R-:W-:Y:S01]  /*18030*/  FMUL.FTZ R25, R63.reuse, R34 ;  /* 0x000000223f197220 */ /* 0x044fe20000410000 */
[C---:B---3--:R-:W-:Y:S01]  /*18040*/  FMUL.FTZ R29, R63.reuse, R38 ;  /* 0x000000263f1d7220 */ /* 0x048fe20000410000 */
[----:B------:R1:W-:Y:S04]  /*18050*/  ST.E desc[UR40][R16.64+0x254], R31 ;  /* 0x0002541f10007985 */ /* 0x0003e8000c101928 */
[----:B------:R-:W2:Y:S01]  /*18060*/  MUFU.EX2 R11, R11 ;  /* 0x0000000b000b7308 */ /* 0x000ea20000000800 */
[----:B------:R3:W-:Y:S04]  /*18070*/  ST.E desc[UR40][R16.64+0x264], R33 ;  /* 0x0002642110007985 */ /* 0x0007e8000c101928 */
[----:B------:R0:W-:Y:S04]  /*18080*/  ST.E desc[UR40][R16.64+0x270], R25 ;  /* 0x0002701910007985 */ /* 0x0001e8000c101928 */
[----:B------:R4:W-:Y:S01]  /*18090*/  ST.E desc[UR40][R16.64+0x280], R27 ;  /* 0x0002801b10007985 */ /* 0x0009e2000c101928 */
[----:B-1----:R-:W-:-:S03]  /*180a0*/  FMUL.FTZ R31, R63, R40 ;  /* 0x000000283f1f7220 */ /* 0x002fc60000410000 */
[----:B------:R1:W-:Y:S01]  /*180b0*/  ST.E desc[UR40][R16.64+0x290], R29 ;  /* 0x0002901d10007985 */ /* 0x0003e2000c101928 */
[C---:B---3--:R-:W-:Y:S01]  /*180c0*/  FMUL.FTZ R33, R63.reuse, R46 ;  /* 0x0000002e3f217220 */ /* 0x048fe20000410000 */
[C---:B0-----:R-:W-:Y:S01]  /*180d0*/  FMUL.FTZ R25, R63.reuse, R42 ;  /* 0x0000002a3f197220 */ /* 0x041fe20000410000 */
[C---:B----4-:R-:W-:Y:S01]  /*180e0*/  FMUL.FTZ R27, R63.reuse, R44 ;  /* 0x0000002c3f1b7220 */ /* 0x050fe20000410000 */
[C---:B-1----:R-:W-:Y:S01]  /*180f0*/  FMUL.FTZ R29, R63.reuse, R48 ;  /* 0x000000303f1d7220 */ /* 0x042fe20000410000 */
[----:B------:R-:W0:Y:S01]  /*18100*/  MUFU.EX2 R12, R12 ;  /* 0x0000000c000c7308 */ /* 0x000e220000000800 */
[----:B------:R1:W-:Y:S01]  /*18110*/  ST.E desc[UR40][R16.64+0x2a0], R31 ;  /* 0x0002a01f10007985 */ /* 0x0003e2000c101928 */
[----:B------:R-:W-:-:S03]  /*18120*/  FMUL.FTZ R35, R63, R35 ;  /* 0x000000233f237220 */ /* 0x000fc60000410000 */
[----:B------:R3:W-:Y:S04]  /*18130*/  ST.E desc[UR40][R16.64+0x2b0], R25 ;  /* 0x0002b01910007985 */ /* 0x0007e8000c101928 */
[----:B------:R4:W-:Y:S04]  /*18140*/  ST.E desc[UR40][R16.64+0x2c0], R27 ;  /* 0x0002c01b10007985 */ /* 0x0009e8000c101928 */
[----:B------:R2:W-:Y:S01]  /*18150*/  ST.E desc[UR40][R16.64+0x2d0], R33 ;  /* 0x0002d02110007985 */ /* 0x0005e2000c101928 */
[----:B-1----:R-:W-:-:S03]  /*18160*/  FMUL.FTZ R31, R63, R50 ;  /* 0x000000323f1f7220 */ /* 0x002fc60000410000 */
[----:B------:R1:W-:Y:S01]  /*18170*/  ST.E desc[UR40][R16.64+0x2e0], R29 ;  /* 0x0002e01d10007985 */ /* 0x0003e2000c101928 */
[C---:B---3--:R-:W-:Y:S01]  /*18180*/  FMUL.FTZ R25, R63.reuse, R4 ;  /* 0x000000043f197220 */ /* 0x048fe20000410000 */
[C---:B----4-:R-:W-:Y:S01]  /*18190*/  FMUL.FTZ R27, R63.reuse, R52 ;  /* 0x000000343f1b7220 */ /* 0x050fe20000410000 */
[----:B------:R-:W3:Y:S01]  /*181a0*/  MUFU.EX2 R8, R8 ;  /* 0x0000000800087308 */ /* 0x000ee20000000800 */
[C---:B--2---:R-:W-:Y:S01]  /*181b0*/  FMUL.FTZ R33, R63.reuse, R54 ;  /* 0x000000363f217220 */ /* 0x044fe20000410000 */
[----:B-1----:R-:W-:Y:S01]  /*181c0*/  FMUL.FTZ R29, R63, R56 ;  /* 0x000000383f1d7220 */ /* 0x002fe20000410000 */
[----:B------:R-:W-:Y:S01]  /*181d0*/  FADD.FTZ R120, R19, R120 ;  /* 0x0000007813787221 */ /* 0x000fe20000010000 */
[----:B------:R1:W-:Y:S01]  /*181e0*/  ST.E desc[UR40][R16.64+0x274], R35 ;  /* 0x0002742310007985 */ /* 0x0003e2000c101928 */
[C---:B------:R-:W-:Y:S01]  /*181f0*/  FMUL.FTZ R37, R63.reuse, R37 ;  /* 0x000000253f257220 */ /* 0x040fe20000410000 */
[----:B------:R-:W-:Y:S01]  /*18200*/  FMUL.FTZ R39, R63, R39 ;  /* 0x000000273f277220 */ /* 0x000fe20000410000 */
[----:B------:R-:W-:Y:S01]  /*18210*/  FADD.FTZ R136, R14, R9 ;  /* 0x000000090e887221 */ /* 0x000fe20000010000 */
[----:B------:R2:W-:Y:S01]  /*18220*/  ST.E desc[UR40][R16.64+0x2f0], R31 ;  /* 0x0002f01f10007985 */ /* 0x0005e2000c101928 */
[----:B------:R-:W4:Y:S03]  /*18230*/  MUFU.EX2 R9, R118 ;  /* 0x0000007600097308 */ /* 0x000f260000000800 */
[----:B------:R0:W-:Y:S01]  /*18240*/  ST.E desc[UR40][R16.64+0x300], R25 ;  /* 0x0003001910007985 */ /* 0x0001e2000c101928 */
[----:B------:R-:W-:-:S03]  /*18250*/  FADD.FTZ R120, R20, R120 ;  /* 0x0000007814787221 */ /* 0x000fc60000010000 */
[----:B------:R3:W-:Y:S01]  /*18260*/  ST.E desc[UR40][R16.64+0x304], R27 ;  /* 0x0003041b10007985 */ /* 0x0007e2000c101928 */
[----:B-1----:R-:W-:-:S03]  /*18270*/  FMUL.FTZ R35, R63, R60 ;  /* 0x0000003c3f237220 */ /* 0x002fc60000410000 */
[----:B------:R1:W-:Y:S01]  /*18280*/  ST.E desc[UR40][R16.64+0x314], R33 ;  /* 0x0003142110007985 */ /* 0x0003e2000c101928 */
[----:B--2---:R-:W-:-:S03]  /*18290*/  FMUL.FTZ R31, R63, R58 ;  /* 0x0000003a3f1f7220 */ /* 0x004fc60000410000 */
[----:B------:R2:W-:Y:S01]  /*182a0*/  ST.E desc[UR40][R16.64+0x324], R29 ;  /* 0x0003241d10007985 */ /* 0x0005e2000c101928 */
[C---:B0-----:R-:W-:Y:S01]  /*182b0*/  FMUL.FTZ R25, R63.reuse, R62 ;  /* 0x0000003e3f197220 */ /* 0x041fe20000410000 */
[C---:B---3--:R-:W-:Y:S01]  /*182c0*/  FMUL.FTZ R27, R63.reuse, R64 ;  /* 0x000000403f1b7220 */ /* 0x048fe20000410000 */
[C---:B-1----:R-:W-:Y:S01]  /*182d0*/  FMUL.FTZ R33, R63.reuse, R66 ;  /* 0x000000423f217220 */ /* 0x042fe20000410000 */
[C---:B--2---:R-:W-:Y:S01]  /*182e0*/  FMUL.FTZ R29, R63.reuse, R72 ;  /* 0x000000483f1d7220 */ /* 0x044fe20000410000 */
[----:B------:R0:W-:Y:S01]  /*182f0*/  ST.E desc[UR40][R16.64+0x284], R37 ;  /* 0x0002842510007985 */ /* 0x0001e2000c101928 */
[C---:B------:R-:W-:Y:S01]  /*18300*/  FMUL.FTZ R41, R63.reuse, R41 ;  /* 0x000000293f297220 */ /* 0x040fe20000410000 */
[----:B------:R-:W-:Y:S02]  /*18310*/  FMUL.FTZ R43, R63, R43 ;  /* 0x0000002b3f2b7220 */ /* 0x000fe40000410000 */
[----:B------:R1:W-:Y:S01]  /*18320*/  ST.E desc[UR40][R16.64+0x294], R39 ;  /* 0x0002942710007985 */ /* 0x0003e2000c101928 */
[----:B------:R-:W-:-:S03]  /*18330*/  FADD.FTZ R120, R11, R120 ;  /* 0x000000780b787221 */ /* 0x000fc60000010000 */
[----:B------:R2:W-:Y:S04]  /*18340*/  ST.E desc[UR40][R16.64+0x330], R31 ;  /* 0x0003301f10007985 */ /* 0x0005e8000c101928 */
[----:B------:R3:W-:Y:S01]  /*18350*/  ST.E desc[UR40][R16.64+0x340], R35 ;  /* 0x0003402310007985 */ /* 0x0007e2000c101928 */
[C---:B0-----:R-:W-:Y:S01]  /*18360*/  FMUL.FTZ R37, R63.reuse, R68 ;  /* 0x000000443f257220 */ /* 0x041fe20000410000 */
[C---:B-1----:R-:W-:Y:S02]  /*18370*/  FMUL.FTZ R39, R63.reuse, R70 ;  /* 0x000000463f277220 */ /* 0x042fe40000410000 */
[----:B------:R0:W-:Y:S01]  /*18380*/  ST.E desc[UR40][R16.64+0x350], R25 ;  /* 0x0003501910007985 */ /* 0x0001e2000c101928 */
[----:B--2---:R-:W-:-:S03]  /*18390*/  FMUL.FTZ R31, R63, R80 ;  /* 0x000000503f1f7220 */ /* 0x004fc60000410000 */
[----:B------:R1:W-:Y:S01]  /*183a0*/  ST.E desc[UR40][R16.64+0x354], R27 ;  /* 0x0003541b10007985 */ /* 0x0003e2000c101928 */
[----:B---3--:R-:W-:-:S03]  /*183b0*/  FMUL.FTZ R35, R63, R76 ;  /* 0x0000004c3f237220 */ /* 0x008fc60000410000 */
[----:B------:R2:W-:Y:S04]  /*183c0*/  ST.E desc[UR40][R16.64+0x360], R33 ;  /* 0x0003602110007985 */ /* 0x0005e8000c101928 */
[----:B------:R3:W-:Y:S01]  /*183d0*/  ST.E desc[UR40][R16.64+0x374], R29 ;  /* 0x0003741d10007985 */ /* 0x0007e2000c101928 */
[C---:B0-----:R-:W-:Y:S01]  /*183e0*/  FMUL.FTZ R25, R63.reuse, R90 ;  /* 0x0000005a3f197220 */ /* 0x041fe20000410000 */
[C---:B-1----:R-:W-:Y:S01]  /*183f0*/  FMUL.FTZ R27, R63.reuse, R82 ;  /* 0x000000523f1b7220 */ /* 0x042fe20000410000 */
[C---:B--2---:R-:W-:Y:S01]  /*18400*/  FMUL.FTZ R33, R63.reuse, R88 ;  /* 0x000000583f217220 */ /* 0x044fe20000410000 */
[----:B---3--:R-:W-:Y:S01]  /*18410*/  FMUL.FTZ R29, R63, R98 ;  /* 0x000000623f1d7220 */ /* 0x008fe20000410000 */
[----:B------:R-:W-:Y:S01]  /*18420*/  FADD.FTZ R120, R12, R120 ;  /* 0x000000780c787221 */ /* 0x000fe20000010000 */
[----:B------:R0:W-:Y:S01]  /*18430*/  ST.E desc[UR40][R16.64+0x2a4], R41 ;  /* 0x0002a42910007985 */ /* 0x0001e2000c101928 */
[----:B------:R-:W-:-:S03]  /*18440*/  FMUL.FTZ R5, R116, R5 ;  /* 0x0000000574057220 */ /* 0x000fc60000410000 */
[----:B------:R1:W-:Y:S04]  /*18450*/  ST.E desc[UR40][R16.64+0x2b4], R43 ;  /* 0x0002b42b10007985 */ /* 0x0003e8000c101928 */
[----:B------:R2:W-:Y:S04]  /*18460*/  ST.E desc[UR40][R16.64+0x364], R37 ;  /* 0x0003642510007985 */ /* 0x0005e8000c101928 */
[----:B------:R3:W-:Y:S01]  /*18470*/  ST.E desc[UR40][R16.64+0x370], R39 ;  /* 0x0003702710007985 */ /* 0x0007e2000c101928 */
[C---:B0-----:R-:W-:Y:S01]  /*18480*/  FMUL.FTZ R41, R63.reuse, R78 ;  /* 0x0000004e3f297220 */ /* 0x041fe20000410000 */
[----:B-1----:R-:W-:-:S02]  /*18490*/  FMUL.FTZ R43, R63, R74 ;  /* 0x0000004a3f2b7220 */ /* 0x002fc40000410000 */
[----:B------:R0:W-:Y:S01]  /*184a0*/  ST.E desc[UR40][R16.64+0x380], R31 ;  /* 0x0003801f10007985 */ /* 0x0001e2000c101928 */
[----:B--2---:R-:W-:-:S03]  /*184b0*/  FMUL.FTZ R37, R63, R86 ;  /* 0x000000563f257220 */ /* 0x004fc60000410000 */
[----:B------:R1:W-:Y:S01]  /*184c0*/  ST.E desc[UR40][R16.64+0x384], R35 ;  /* 0x0003842310007985 */ /* 0x0003e2000c101928 */
[----:B---3--:R-:W-:-:S03]  /*184d0*/  FMUL.FTZ R39, R63, R84 ;  /* 0x000000543f277220 */ /* 0x008fc60000410000 */
[----:B------:R2:W-:Y:S01]  /*184e0*/  ST.E desc[UR40][R16.64+0x3a0], R25 ;  /* 0x0003a01910007985 */ /* 0x0005e2000c101928 */
[----:B------:R-:W-:-:S03]  /*184f0*/  FADD.FTZ R120, R8, R120 ;  /* 0x0000007808787221 */ /* 0x000fc60000010000 */
        /* <DEDUP_REMOVED lines=20> */
[C---:B-----5:R-:W-:Y:S01]  /*18640*/  FMUL.FTZ R55, R63.reuse, R55 ;  /* 0x000000373f377220 */ /* 0x060fe20000410000 */
[----:B------:R3:W-:Y:S01]  /*18650*/  ST.E desc[UR40][R16.64+0x3b4], R37 ;  /* 0x0003b42510007985 */ /* 0x0007e2000c101928 */
[C---:B0-----:R-:W-:Y:S01]  /*18660*/  FMUL.FTZ R57, R63.reuse, R32 ;  /* 0x000000203f397220 */ /* 0x041fe20000410000 */
[C---:B------:R-:W-:Y:S01]  /*18670*/  FMUL.FTZ R59, R63.reuse, R59 ;  /* 0x0000003b3f3b7220 */ /* 0x040fe20000410000 */
[C---:B------:R-:W-:Y:S01]  /*18680*/  FMUL.FTZ R61, R63.reuse, R61 ;  /* 0x0000003d3f3d7220 */ /* 0x040fe20000410000 */
[----:B------:R0:W-:Y:S01]  /*18690*/  ST.E desc[UR40][R16.64+0x3c0], R39 ;  /* 0x0003c02710007985 */ /* 0x0001e2000c101928 */
[----:B-1----:R-:W-:Y:S01]  /*186a0*/  FMUL.FTZ R41, R63, R94 ;  /* 0x0000005e3f297220 */ /* 0x002fe20000410000 */
[----:B------:R-:W-:Y:S01]  /*186b0*/  FADD.FTZ R136, R13, R136 ;  /* 0x000000880d887221 */ /* 0x000fe20000010000 */
[----:B----4-:R-:W-:Y:S01]  /*186c0*/  FADD.FTZ R120, R9, R120 ;  /* 0x0000007809787221 */ /* 0x010fe20000010000 */
[C---:B--2---:R-:W-:Y:S01]  /*186d0*/  FMUL.FTZ R43, R63.reuse, R110 ;  /* 0x0000006e3f2b7220 */ /* 0x044fe20000410000 */
[----:B------:R-:W-:Y:S01]  /*186e0*/  ST.E desc[UR40][R16.64+0x3d0], R31 ;  /* 0x0003d01f10007985 */ /* 0x000fe2000c101928 */
[C---:B------:R-:W-:Y:S01]  /*186f0*/  FMUL.FTZ R69, R116.reuse, R69 ;  /* 0x0000004574457220 */ /* 0x040fe20000410000 */
[C---:B------:R-:W-:Y:S01]  /*18700*/  FMUL.FTZ R67, R116.reuse, R67 ;  /* 0x0000004374437220 */ /* 0x040fe20000410000 */
[C---:B---3--:R-:W-:Y:S01]  /*18710*/  FMUL.FTZ R37, R63.reuse, R104 ;  /* 0x000000683f257220 */ /* 0x048fe20000410000 */
[----:B------:R-:W-:Y:S01]  /*18720*/  ST.E desc[UR40][R16.64+0x3d4], R35 ;  /* 0x0003d42310007985 */ /* 0x000fe2000c101928 */
[C---:B------:R-:W-:Y:S01]  /*18730*/  FMUL.FTZ R65, R116.reuse, R65 ;  /* 0x0000004174417220 */ /* 0x040fe20000410000 */
[C---:B------:R-:W-:Y:S01]  /*18740*/  FMUL.FTZ R75, R116.reuse, R75 ;  /* 0x0000004b744b7220 */ /* 0x040fe20000410000 */
[C---:B0-----:R-:W-:Y:S01]  /*18750*/  FMUL.FTZ R39, R63.reuse, R102 ;  /* 0x000000663f277220 */ /* 0x041fe20000410000 */
[----:B------:R-:W-:Y:S01]  /*18760*/  ST.E desc[UR40][R16.64+0x3f0], R25 ;  /* 0x0003f01910007985 */ /* 0x000fe2000c101928 */
[----:B------:R-:W-:Y:S01]  /*18770*/  FMUL.FTZ R63, R63, R112 ;  /* 0x000000703f3f7220 */ /* 0x000fe20000410000 */
[C---:B------:R-:W-:Y:S01]  /*18780*/  FMUL.FTZ R81, R116.reuse, R81 ;  /* 0x0000005174517220 */ /* 0x040fe20000410000 */
[C---:B------:R-:W-:Y:S01]  /*18790*/  FMUL.FTZ R79, R116.reuse, R79 ;  /* 0x0000004f744f7220 */ /* 0x040fe20000410000 */
[----:B------:R-:W-:Y:S01]  /*187a0*/  ST.E desc[UR40][R16.64+0x3f4], R27 ;  /* 0x0003f41b10007985 */ /* 0x000fe2000c101928 */
[C---:B------:R-:W-:Y:S01]  /*187b0*/  FMUL.FTZ R77, R116.reuse, R77 ;  /* 0x0000004d744d7220 */ /* 0x040fe20000410000 */
        /* <DEDUP_REMOVED lines=51> */
[C---:B0-----:R-:W-:Y:S01]  /*18af0*/  FMUL.FTZ R5, R116.reuse, R122 ;  /* 0x0000007a74057220 */ /* 0x041fe20000410000 */
        /* <DEDUP_REMOVED lines=87> */
[----:B------:R5:W-:Y:S01]  /*19070*/  ST.E desc[UR40][R16.64+0x428], R35 ;  /* 0x0004282310007985 */ /* 0x000be2000c101928 */
[----:B------:R2:W-:Y:S06]  /*19080*/  BAR.SYNC.DEFER_BLOCKING R205, 0x100 ;  /* 0x000400cd0000751d */ /* 0x0005ec0000010000 */
[----:B0-----:R-:W5:Y:S04]  /*19090*/  LD.E R5, desc[UR40][R16.64+0x230] ;  /* 0x0002302810057980 */ /* 0x001f68000c101900 */
[----:B-1----:R-:W5:Y:S04]  /*190a0*/  LD.E R25, desc[UR40][R16.64+0x234] ;  /* 0x0002342810197980 */ /* 0x002f68000c101900 */
[----:B------:R-:W5:Y:S04]  /*190b0*/  LD.E R37, desc[UR40][R16.64+0x238] ;  /* 0x0002382810257980 */ /* 0x000f68000c101900 */
[----:B------:R-:W5:Y:S04]  /*190c0*/  LD.E R39, desc[UR40][R16.64+0x23c] ;  /* 0x00023c2810277980 */ /* 0x000f68000c101900 */
[----:B------:R-:W5:Y:S04]  /*190d0*/  LD.E R41, desc[UR40][R16.64+0x240] ;  /* 0x0002402810297980 */ /* 0x000f68000c101900 */
        /* <DEDUP_REMOVED lines=129> */
[----:B--2---:R-:W-:Y:S04]  /*198f0*/  ST.E desc[UR40][R16.64+0x244], R27 ;  /* 0x0002441b10007985 */ /* 0x004fe8000c101928 */
[----:B---3--:R-:W-:Y:S04]  /*19900*/  ST.E desc[UR40][R16.64+0x248], R29 ;  /* 0x0002481d10007985 */ /* 0x008fe8000c101928 */
        /* <DEDUP_REMOVED lines=1355> */
.L_x_3280:
[----:B------:R-:W-:Y:S05]  /*1edc0*/  BSYNC B0 ;  /* 0x0000000000007941 */ /* 0x000fea0003800000 */
.L_x_3279:
[C---:B------:R-:W-:Y:S01]  /*1edd0*/  ISETP.GT.AND P1, PT, R10.reuse, UR45, PT ;  /* 0x0000002d0a007c0c */ /* 0x040fe2000bf24270 */
[----:B------:R-:W-:-:S12]  /*1ede0*/  VIADD R10, R10, 0xffffffff ;  /* 0xffffffff0a0a7836 */ /* 0x000fd80000000000 */
[----:B------:R-:W-:Y:S05]  /*1edf0*/  @P1 BRA `(.L_x_3281) ;  /* 0xffffff4c00741947 */ /* 0x000fea000383ffff */
.L_x_3250:
[----:B------:R-:W-:Y:S05]  /*1ee00*/  WARPSYNC.ALL ;  /* 0x0000000000007948 */ /* 0x000fea0003800000 */
[----:B0-----:R-:W1:Y:S04]  /*1ee10*/  LDL R5, [R1+0x450] ;  /* 0x0004500001057983 */ /* 0x001e680000100800 */
[----:B------:R-:W2:Y:S04]  /*1ee20*/  LDL R4, [R1+0x454] ;  /* 0x0004540001047983 */ /* 0x000ea80000100800 */
[----:B------:R-:W3:Y:S04]  /*1ee30*/  LDL R136, [R1+0x218] ;  /* 0x0002180001887983 */ /* 0x000ee80000100800 */
[----:B------:R-:W4:Y:S04]  /*1ee40*/  LDL.64 R6, [R1+0x250] ;  /* 0x0002500001067983 */ /* 0x000f280000100a00 */
[----:B------:R-:W5:Y:S04]  /*1ee50*/  LDL.64 R10, [R1+0x270] ;  /* 0x00027000010a7983 */ /* 0x000f680000100a00 */
        /* <DEDUP_REMOVED lines=59> */
[----:B------:R-:W5:Y:S04]  /*1f210*/  LDL R135, [R1+0x220] ;  /* 0x0002200001877983 */ /* 0x000f680000100800 */
[----:B-1----:R-:W0:Y:S02]  /*1f220*/  SHFL.BFLY PT, R0, R5, 0x2, 0x1f ;  /* 0x0c401f0005007f89 */ /* 0x002e2400000e0000 */
[----:B0-----:R-:W-:-:S05]  /*1f230*/  FADD.FTZ R0, R5, R0 ;  /* 0x0000000005007221 */ /* 0x001fca0000010000 */
[----:B------:R-:W0:Y:S02]  /*1f240*/  SHFL.BFLY PT, R3, R0, 0x1, 0x1f ;  /* 0x0c201f0000037f89 */ /* 0x000e2400000e0000 */
[----:B0-----:R-:W-:Y:S01]  /*1f250*/  FADD.FTZ R2, R0, R3 ;  /* 0x0000000300027221 */ /* 0x001fe20000010000 */
[----:B---3--:R-:W-:Y:S01]  /*1f260*/  VIADD R136, R136, 0x1 ;  /* 0x0000000188887836 */ /* 0x008fe20000000000 */
[----:B------:R-:W3:Y:S04]  /*1f270*/  LDL R0, [R1+0x224] ;  /* 0x0002240001007983 */ /* 0x000ee80000100800 */
[----:B------:R-:W-:Y:S04]  /*1f280*/  STL [R1+0x450], R2 ;  /* 0x0004500201007387 */ /* 0x000fe80000100800 */
[----:B------:R-:W4:Y:S04]  /*1f290*/  LDL R147, [R1+0x450] ;  /* 0x0004500001937983 */ /* 0x000f280000100800 */
[----:B--2---:R-:W0:Y:S02]  /*1f2a0*/  SHFL.BFLY PT, R3, R4, 0x2, 0x1f ;  /* 0x0c401f0004037f89 */ /* 0x004e2400000e0000 */
[----:B0-----:R-:W-:Y:S01]  /*1f2b0*/  FADD.FTZ R8, R3, R4 ;  /* 0x0000000403087221 */ /* 0x001fe20000010000 */
[----:B------:R-:W-:Y:S01]  /*1f2c0*/  ISETP.NE.AND P2, PT, R136, 0x2, PT ;  /* 0x000000028800780c */ /* 0x000fe20003f45270 */
[----:B------:R-:W2:Y:S04]  /*1f2d0*/  LDL.64 R4, [R1+0x240] ;  /* 0x0002400001047983 */ /* 0x000ea80000100a00 */
[----:B------:R-:W0:Y:S08]  /*1f2e0*/  SHFL.BFLY PT, R3, R8, 0x1, 0x1f ;  /* 0x0c201f0008037f89 */ /* 0x000e3000000e0000 */
[----:B------:R-:W5:Y:S01]  /*1f2f0*/  @!P2 LDL R134, [R1+0x21c] ;  /* 0x00021c000186a983 */ /* 0x000f620000100800 */
[----:B0-----:R-:W-:-:S03]  /*1f300*/  FADD.FTZ R140, R8, R3 ;  /* 0x00000003088c7221 */ /* 0x001fc60000010000 */
[----:B------:R-:W2:Y:S02]  /*1f310*/  LDL.64 R2, [R1+0x230] ;  /* 0x0002300001027983 */ /* 0x000ea40000100a00 */
[----:B------:R-:W-:Y:S02]  /*1f320*/  FSETP.NE.FTZ.AND P1, PT, R140, RZ, PT ;  /* 0x000000ff8c00720b */ /* 0x000fe40003f35000 */
[----:B------:R-:W2:Y:S11]  /*1f330*/  LDL.64 R8, [R1+0x260] ;  /* 0x0002600001087983 */ /* 0x000eb60000100a00 */
[----:B------:R-:W2:Y:S04]  /*1f340*/  @P1 LDL R143, [R1+0x460] ;  /* 0x00046000018f1983 */ /* 0x000ea80000100800 */
[----:B------:R-:W2:Y:S01]  /*1f350*/  @P1 LDL R145, [R1+0x444] ;  /* 0x0004440001911983 */ /* 0x000ea20000100800 */
[----:B------:R-:W-:-:S02]  /*1f360*/  IMAD.MOV.U32 R137, RZ, RZ, RZ ;  /* 0x000000ffff897224 */ /* 0x000fc400078e00ff */
[----:B------:R-:W-:Y:S02]  /*1f370*/  IMAD.MOV.U32 R142, RZ, RZ, -0x800000 ;  /* 0xff800000ff8e7424 */ /* 0x000fe400078e00ff */
[----:B------:R-:W-:Y:S01]  /*1f380*/  IMAD.MOV.U32 R144, RZ, RZ, -0x800000 ;  /* 0xff800000ff907424 */ /* 0x000fe200078e00ff */
[----:B------:R0:W-:Y:S08]  /*1f390*/  BAR.ARV R204, 0x100 ;  /* 0x000400cc0000751d */ /* 0x0001f00000002000 */
[----:B------:R-:W-:Y:S06]  /*1f3a0*/  BAR.ARV 0x8, 0x180 ;  /* 0x0206000000007b1d */ /* 0x000fec0000002000 */
[----:B----4-:R-:W-:-:S13]  /*1f3b0*/  FSETP.NE.FTZ.AND P0, PT, R147, RZ, PT ;  /* 0x000000ff9300720b */ /* 0x010fda0003f15000 */
[----:B------:R-:W4:Y:S04]  /*1f3c0*/  @P0 LDL R138, [R1+0x460] ;  /* 0x00046000018a0983 */ /* 0x000f280000100800 */
[----:B------:R-:W4:Y:S01]  /*1f3d0*/  @P0 LDL R139, [R1+0x440] ;  /* 0x00044000018b0983 */ /* 0x000f220000100800 */
[----:B------:R-:W1:Y:S08]  /*1f3e0*/  @P0 MUFU.LG2 R141, R147 ;  /* 0x00000093008d0308 */ /* 0x000e700000000c00 */
[----:B------:R-:W2:Y:S01]  /*1f3f0*/  @P0 MUFU.RCP R137, R147 ;  /* 0x0000009300890308 */ /* 0x000ea20000001000 */
[----:B-1----:R-:W-:-:S07]  /*1f400*/  @P0 FMUL.FTZ R141, R141, 0.69314718246459960938 ;  /* 0x3f3172188d8d0820 */ /* 0x002fce0000410000 */
[----:B------:R-:W1:Y:S01]  /*1f410*/  @P1 MUFU.LG2 R146, R140 ;  /* 0x0000008c00921308 */ /* 0x000e620000000c00 */
[----:B---3--:R-:W-:Y:S01]  /*1f420*/  VIADD R0, R0, 0x1 ;  /* 0x0000000100007836 */ /* 0x008fe20000000000 */
[----:B------:R-:W-:Y:S01]  /*1f430*/  STL [R1+0x454], R140 ;  /* 0x0004548c01007387 */ /* 0x000fe20000100800 */
[----:B-----5:R-:W-:Y:S01]  /*1f440*/  @!P2 LOP3.LUT R134, R134, 0x1, RZ, 0x3c, !PT ;  /* 0x000000018686a812 */ /* 0x020fe200078e3cff */
        /* <DEDUP_REMOVED lines=65> */
[----:B--2---:R-:W-:Y:S01]  /*1f860*/  VIADD R2, R135, 0x1 ;  /* 0x0000000187027836 */ /* 0x004fe20000000000 */
        /* <DEDUP_REMOVED lines=32> */
[----:B------:R0:W-:Y:S04]  /*1fa70*/  STL [R1+0x220], R2 ;  /* 0x0002200201007387 */ /* 0x0001e80000100800 */
[----:B------:R0:W-:Y:S04]  /*1fa80*/  @!P2 STL [R1+0x21c], R134 ;  /* 0x00021c860100a387 */ /* 0x0001e80000100800 */
[----:B------:R0:W-:Y:S04]  /*1fa90*/  STL [R1+0x224], R0 ;  /* 0x0002240001007387 */ /* 0x0001e80000100800 */
[----:B------:R0:W-:Y:S01]  /*1faa0*/  @!P2 STL [R1+0x218], RZ ;  /* 0x000218ff0100a387 */ /* 0x0001e20000100800 */
[----:B----4-:R-:W-:-:S04]  /*1fab0*/  @P0 FMUL.FTZ R138, R138, 0.69314718246459960938 ;  /* 0x3f3172188a8a0820 */ /* 0x010fc80000410000 */
[----:B------:R-:W-:Y:S01]  /*1fac0*/  @P0 FFMA.FTZ R142, R138, R139, R141 ;  /* 0x0000008b8a8e0223 */ /* 0x000fe2000001008d */
[----:B------:R-:W-:-:S06]  /*1fad0*/  IMAD.MOV.U32 R138, RZ, RZ, RZ ;  /* 0x000000ffff8a7224 */ /* 0x000fcc00078e00ff */
[----:B------:R-:W2:Y:S01]  /*1fae0*/  @P1 MUFU.RCP R138, R140 ;  /* 0x0000008c008a1308 */ /* 0x000ea20000001000 */
[----:B-1----:R-:W-:Y:S01]  /*1faf0*/  @P1 FMUL.FTZ R139, R146, 0.69314718246459960938 ;  /* 0x3f317218928b1820 */ /* 0x002fe20000410000 */
[----:B------:R-:W-:-:S04]  /*1fb00*/  @P1 FMUL.FTZ R146, R143, 0.69314718246459960938 ;  /* 0x3f3172188f921820 */ /* 0x000fc80000410000 */
[----:B------:R-:W-:Y:S01]  /*1fb10*/  @P1 FFMA.FTZ R144, R146, R145, R139 ;  /* 0x0000009192901223 */ /* 0x000fe2000001008b */
[----:B------:R0:W-:Y:S04]  /*1fb20*/  STL [R1+0x450], R142 ;  /* 0x0004508e01007387 */ /* 0x0001e80000100800 */
[----:B------:R0:W-:Y:S01]  /*1fb30*/  STL [R1+0x454], R144 ;  /* 0x0004549001007387 */ /* 0x0001e20000100800 */
        /* <DEDUP_REMOVED lines=95> */
[----:B------:R0:W-:Y:S01]  /*20130*/  STL.64 [R1+0x428], R132 ;  /* 0x0004288401007387 */ /* 0x0001e20000100a00 */
[----:B------:R-:W-:-:S13]  /*20140*/  PLOP3.LUT P0, PT, PT, PT, PT, 0x8, 0x0 ;  /* 0x000000000000781c */ /* 0x000fda0003f0e170 */
.L_x_3185:
[----:B------:R-:W1:Y:S08]  /*20150*/  S2UR UR4, SR_CgaCtaId ;  /* 0x00000000000479c3 */ /* 0x000e700000008800 */
[----:B------:R-:W-:Y:S06]  /*20160*/  BAR.SYNC.DEFER_BLOCKING 0x5, 0x180 ;  /* 0x0146000000007b1d */ /* 0x000fec0000010000 */
[----:B------:R-:W-:Y:S01]  /*20170*/  UMOV UR46, 0x400 ;  /* 0x00000400002e7882 */ /* 0x000fe20000000000 */
[----:B------:R-:W-:Y:S01]  /*20180*/  BSSY B0, `(.L_x_3282) ;  /* 0x00002c8000007945 */ /* 0x000fe20003800000 */
[----:B-1----:R-:W-:-:S09]  /*20190*/  ULEA UR46, UR4, UR46, 0x18 ;  /* 0x0000002e042e7291 */ /* 0x002fd2000f8ec03f */
[----:B0-2---:R-:W0:Y:S02]  /*201a0*/  LDS.128 R4, [UR46+0x324d0] ;  /* 0x0324d02eff047984 */ /* 0x005e240008000c00 */
[----:B0-----:R-:W-:Y:S02]  /*201b0*/  R2UR UR5, R5 ;  /* 0x00000000050572ca */ /* 0x001fe400000e0000 */
[----:B------:R-:W-:Y:S02]  /*201c0*/  R2UR UR7, R6 ;  /* 0x00000000060772ca */ /* 0x000fe400000e0000 */
[----:B------:R-:W-:Y:S01]  /*201d0*/  R2UR UR6, R7 ;  /* 0x00000000070672ca */ /* 0x000fe200000e0000 */
[----:B------:R-:W-:Y:S06]  /*201e0*/  BAR.ARV 0x4, 0x180 ;  /* 0x0106000000007b1d */ /* 0x000fec0000002000 */
[----:B------:R-:W-:Y:S08]  /*201f0*/  @P0 BRA `(.L_x_3283) ;  /* 0x0000001c00a40947 */ /* 0x000ff00003800000 */
[----:B------:R-:W2:Y:S04]  /*20200*/  LDL.128 R136, [R1+0x230] ;  /* 0x0002300001887983 */ /* 0x000ea80000100c00 */
        /* <DEDUP_REMOVED lines=31> */
[C---:B------:R-:W-:Y:S01]  /*20400*/  IADD3 R3, P6, R184.reuse, 0x4060, RZ ;  /* 0x00004060b8037810 */ /* 0x040fe20007fde0ff */
[----:B------:R-:W-:Y:S01]  /*20410*/  ULDC.64 UR8, c[0x0][0xd00] ;  /* 0x0003400000087ab9 */ /* 0x000fe20000000a00 */
[----:B------:R-:W-:-:S02]  /*20420*/  IADD3 R21, P3, R184, 0x8060, RZ ;  /* 0x00008060b8157810 */ /* 0x000fc40007f7e0ff */
[----:B------:R-:W-:Y:S02]  /*20430*/  LOP3.LUT R2, R3, 0x380, RZ, 0xc0, !PT ;  /* 0x0000038003027812 */ /* 0x000fe400078ec0ff */
[----:B------:R-:W-:Y:S02]  /*20440*/  LOP3.LUT R146, R21, 0x380, RZ, 0xc0, !PT ;  /* 0x0000038015927812 */ /* 0x000fe400078ec0ff */
[----:B------:R-:W-:Y:S02]  /*20450*/  SHF.R.U64 R2, R2, 0x3, RZ ;  /* 0x0000000302027819 */ /* 0x000fe400000012ff */
[----:B------:R-:W-:Y:S02]  /*20460*/  IADD3 R20, P2, R184, 0x8040, RZ ;  /* 0x00008040b8147810 */ /* 0x000fe40007f5e0ff */
[----:B------:R-:W-:Y:S02]  /*20470*/  LOP3.LUT R2, R2, R3, RZ, 0x3c, !PT ;  /* 0x0000000302027212 */ /* 0x000fe400078e3cff */
[----:B------:R-:W-:-:S02]  /*20480*/  SHF.R.U64 R146, R146, 0x3, RZ ;  /* 0x0000000392927819 */ /* 0x000fc400000012ff */
[C---:B------:R-:W-:Y:S02]  /*20490*/  IADD3 R3, P0, R184.reuse, 0x8000, RZ ;  /* 0x00008000b8037810 */ /* 0x040fe40007f1e0ff */
[----:B------:R-:W-:Y:S02]  /*204a0*/  IADD3 R19, P1, R184, 0x8020, RZ ;  /* 0x00008020b8137810 */ /* 0x000fe40007f3e0ff */
[----:B------:R-:W-:Y:S02]  /*204b0*/  LOP3.LUT R149, R20, 0x380, RZ, 0xc0, !PT ;  /* 0x0000038014957812 */ /* 0x000fe400078ec0ff */
[----:B------:R-:W-:Y:S02]  /*204c0*/  LOP3.LUT R146, R146, R21, RZ, 0x3c, !PT ;  /* 0x0000001592927212 */ /* 0x000fe400078e3cff */
[----:B------:R-:W-:Y:S02]  /*204d0*/  LOP3.LUT R0, R3, 0x380, RZ, 0xc0, !PT ;  /* 0x0000038003007812 */ /* 0x000fe400078ec0ff */
[----:B------:R-:W-:-:S02]  /*204e0*/  LOP3.LUT R21, R184, 0x380, RZ, 0xc0, !PT ;  /* 0x00000380b8157812 */ /* 0x000fc400078ec0ff */
[----:B------:R-:W-:Y:S02]  /*204f0*/  LOP3.LUT R18, R19, 0x380, RZ, 0xc0, !PT ;  /* 0x0000038013127812 */ /* 0x000fe400078ec0ff */
[----:B------:R-:W-:Y:S02]  /*20500*/  SHF.R.U64 R149, R149, 0x3, RZ ;  /* 0x0000000395957819 */ /* 0x000fe400000012ff */
[----:B------:R-:W-:Y:S02]  /*20510*/  SHF.R.U64 R0, R0, 0x3, RZ ;  /* 0x0000000300007819 */ /* 0x000fe400000012ff */
[----:B------:R-:W-:Y:S02]  /*20520*/  SHF.R.U64 R21, R21, 0x3, RZ ;  /* 0x0000000315157819 */ /* 0x000fe400000012ff */
[----:B------:R-:W-:Y:S02]  /*20530*/  SHF.R.U64 R18, R18, 0x3, RZ ;  /* 0x0000000312127819 */ /* 0x000fe400000012ff */
[----:B------:R-:W-:-:S02]  /*20540*/  LOP3.LUT R148, R149, R20, RZ, 0x3c, !PT ;  /* 0x0000001495947212 */ /* 0x000fc400078e3cff */
[----:B------:R-:W-:Y:S01]  /*20550*/  LOP3.LUT R144, R0, R3, RZ, 0x3c, !PT ;  /* 0x0000000300907212 */ /* 0x000fe200078e3cff */
[--C-:B------:R-:W-:Y:S01]  /*20560*/  IMAD.X R3, RZ, RZ, R185.reuse, P6 ;  /* 0x000000ffff037224 */ /* 0x100fe200030e06b9 */
[----:B------:R-:W-:Y:S02]  /*20570*/  IADD3 R143, P4, R184, 0xc000, RZ ;  /* 0x0000c000b88f7810 */ /* 0x000fe40007f9e0ff */
[----:B------:R-:W-:Y:S01]  /*20580*/  LOP3.LUT R20, R21, R184, RZ, 0x3c, !PT ;  /* 0x000000b815147212 */ /* 0x000fe200078e3cff */
[----:B------:R-:W-:Y:S01]  /*20590*/  IMAD.MOV.U32 R21, RZ, RZ, R185 ;  /* 0x000000ffff157224 */ /* 0x000fe200078e00b9 */
[----:B------:R-:W-:Y:S02]  /*205a0*/  LOP3.LUT R150, R18, R19, RZ, 0x3c, !PT ;  /* 0x0000001312967212 */ /* 0x000fe400078e3cff */
[C---:B------:R-:W-:Y:S02]  /*205b0*/  IADD3 R141, P5, R184.reuse, 0xc020, RZ ;  /* 0x0000c020b88d7810 */ /* 0x040fe40007fbe0ff */
[----:B------:R-:W-:-:S02]  /*205c0*/  IADD3 R19, P6, R184, 0xc040, RZ ;  /* 0x0000c040b8137810 */ /* 0x000fc40007fde0ff */
[----:B------:R-:W-:Y:S02]  /*205d0*/  LOP3.LUT R142, R143, 0x380, RZ, 0xc0, !PT ;  /* 0x000003808f8e7812 */ /* 0x000fe400078ec0ff */
[----:B------:R-:W-:Y:S02]  /*205e0*/  LOP3.LUT R140, R141, 0x380, RZ, 0xc0, !PT ;  /* 0x000003808d8c7812 */ /* 0x000fe400078ec0ff */
[----:B------:R-:W-:Y:S02]  /*205f0*/  LOP3.LUT R18, R19, 0x380, RZ, 0xc0, !PT ;  /* 0x0000038013127812 */ /* 0x000fe400078ec0ff */
[----:B------:R-:W-:Y:S01]  /*20600*/  MOV R152, R20 ;  /* 0x0000001400987202 */ /* 0x000fe20000000f00 */
[--C-:B------:R-:W-:Y:S01]  /*20610*/  IMAD.X R145, RZ, RZ, R185.reuse, P0 ;  /* 0x000000ffff917224 */ /* 0x100fe200000e06b9 */
[----:B------:R-:W-:Y:S01]  /*20620*/  SHF.R.U64 R142, R142, 0x3, RZ ;  /* 0x000000038e8e7819 */ /* 0x000fe200000012ff */
[--C-:B------:R-:W-:Y:S01]  /*20630*/  IMAD.X R151, RZ, RZ, R185.reuse, P1 ;  /* 0x000000ffff977224 */ /* 0x100fe200008e06b9 */
[----:B------:R-:W-:Y:S01]  /*20640*/  SHF.R.U64 R140, R140, 0x3, RZ ;  /* 0x000000038c8c7819 */ /* 0x000fe200000012ff */
[--C-:B------:R-:W-:Y:S01]  /*20650*/  IMAD.X R149, RZ, RZ, R185.reuse, P2 ;  /* 0x000000ffff957224 */ /* 0x100fe200010e06b9 */
[----:B------:R-:W-:Y:S01]  /*20660*/  SHF.R.U64 R18, R18, 0x3, RZ ;  /* 0x0000000312127819 */ /* 0x000fe200000012ff */
[--C-:B------:R-:W-:Y:S01]  /*20670*/  IMAD.X R147, RZ, RZ, R185.reuse, P3 ;  /* 0x000000ffff937224 */ /* 0x100fe200018e06b9 */
[----:B------:R-:W-:Y:S01]  /*20680*/  LOP3.LUT R142, R142, R143, RZ, 0x3c, !PT ;  /* 0x0000008f8e8e7212 */ /* 0x000fe200078e3cff */
[--C-:B------:R-:W-:Y:S01]  /*20690*/  IMAD.X R143, RZ, RZ, R185.reuse, P4 ;  /* 0x000000ffff8f7224 */ /* 0x100fe200020e06b9 */
[----:B------:R-:W-:Y:S01]  /*206a0*/  LOP3.LUT R140, R140, R141, RZ, 0x3c, !PT ;  /* 0x0000008d8c8c7212 */ /* 0x000fe200078e3cff */
[--C-:B------:R-:W-:Y:S01]  /*206b0*/  IMAD.X R141, RZ, RZ, R185.reuse, P5 ;  /* 0x000000ffff8d7224 */ /* 0x100fe200028e06b9 */
[----:B------:R-:W-:Y:S01]  /*206c0*/  MOV R2, R2 ;  /* 0x0000000200027202 */ /* 0x000fe20000000f00 */
[----:B------:R-:W-:Y:S01]  /*206d0*/  UISETP.NE.U32.AND UP0, UPT, UR8, URZ, UPT ;  /* 0x0000003f0800728c */ /* 0x000fe2000bf05070 */
[----:B------:R-:W-:Y:S01]  /*206e0*/  LOP3.LUT R18, R18, R19, RZ, 0x3c, !PT ;  /* 0x0000001312127212 */ /* 0x000fe200078e3cff */
[----:B------:R-:W-:Y:S01]  /*206f0*/  IMAD.X R19, RZ, RZ, R185, P6 ;  /* 0x000000ffff137224 */ /* 0x000fe200030e06b9 */
[----:B------:R-:W-:-:S02]  /*20700*/  MOV R20, R144 ;  /* 0x0000009000147202 */ /* 0x000fc40000000f00 */
[----:B------:R-:W-:Y:S02]  /*20710*/  MOV R21, R150 ;  /* 0x0000009600157202 */ /* 0x000fe40000000f00 */
[----:B------:R-:W-:Y:S01]  /*20720*/  MOV R148, R148 ;  /* 0x0000009400947202 */ /* 0x000fe20000000f00 */
[----:B------:R-:W-:Y:S01]  /*20730*/  UISETP.NE.AND.EX UP0, UPT, UR9, URZ, UPT, UP0 ;  /* 0x0000003f0900728c */ /* 0x000fe2000bf05300 */
[----:B------:R-:W-:Y:S02]  /*20740*/  MOV R146, R146 ;  /* 0x0000009200927202 */ /* 0x000fe40000000f00 */
[----:B------:R-:W-:Y:S01]  /*20750*/  MOV R3, R142 ;  /* 0x0000008e00037202 */ /* 0x000fe20000000f00 */
[----:B------:R-:W-:Y:S01]  /*20760*/  ULDC.64 UR8, c[0x0][0xd00] ;  /* 0x0003400000087ab9 */ /* 0x000fe20000000a00 */
[----:B------:R-:W-:Y:S01]  /*20770*/  MOV R0, R140 ;  /* 0x0000008c00007202 */ /* 0x000fe20000000f00 */
[----:B------:R-:W-:Y:S01]  /*20780*/  UIMAD.WIDE UR8, UR42, 0x4, UR8 ;  /* 0x000000042a0878a5 */ /* 0x000fe2000f8e0208 */
[----:B------:R-:W-:-:S02]  /*20790*/  MOV R18, R18 ;  /* 0x0000001200127202 */ /* 0x000fc40000000f00 */
[----:B------:R-:W-:Y:S01]  /*207a0*/  PLOP3.LUT P1, PT, PT, PT, UP0, 0x80, 0x0 ;  /* 0x000000000000781c */ /* 0x000fe20003f2f008 */
[----:B------:R-:W-:Y:S01]  /*207b0*/  ULDC UR4, c[0x0][0xb88] ;  /* 0x0002e20000047ab9 */ /* 0x000fe20000000800 */
[----:B--2---:R-:W-:Y:S02]  /*207c0*/  F2FP.F16.F32.PACK_AB R136, R137, R136 ;  /* 0x000000888988723e */ /* 0x004fe400000000ff */
[----:B------:R-:W-:Y:S02]  /*207d0*/  F2FP.F16.F32.PACK_AB R137, R139, R138 ;  /* 0x0000008a8b89723e */ /* 0x000fe400000000ff */
[----:B---3--:R-:W-:Y:S02]  /*207e0*/  F2FP.F16.F32.PACK_AB R128, R129, R128 ;  /* 0x000000808180723e */ /* 0x008fe400000000ff */
[----:B------:R-:W-:Y:S02]  /*207f0*/  F2FP.F16.F32.PACK_AB R129, R131, R130 ;  /* 0x000000828381723e */ /* 0x000fe400000000ff */
[----:B----4-:R-:W-:-:S02]  /*20800*/  F2FP.F16.F32.PACK_AB R138, R133, R132 ;  /* 0x00000084858a723e */ /* 0x010fc400000000ff */
[----:B------:R-:W-:Y:S01]  /*20810*/  F2FP.F16.F32.PACK_AB R139, R135, R134 ;  /* 0x00000086878b723e */ /* 0x000fe200000000ff */
[----:B------:R-:W-:Y:S01]  /*20820*/  BAR.SYNC.DEFER_BLOCKING 0x1, 0x100 ;  /* 0x0044000000007b1d */ /* 0x000fe20000010000 */
        /* <DEDUP_REMOVED lines=13> */
[----:B------:R-:W-:Y:S01]  /*20900*/  STSM.16.M88.4 [R152], R136 ;  /* 0x0000008898007844 */ /* 0x000fe20000000200 */
[----:B------:R-:W-:Y:S02]  /*20910*/  F2FP.F16.F32.PACK_AB R97, R99, R98 ;  /* 0x000000626361723e */ /* 0x000fe400000000ff */
[----:B------:R-:W-:Y:S02]  /*20920*/  F2FP.F16.F32.PACK_AB R106, R101, R100 ;  /* 0x00000064656a723e */ /* 0x000fe400000000ff */
[----:B------:R-:W-:Y:S02]  /*20930*/  F2FP.F16.F32.PACK_AB R107, R103, R102 ;  /* 0x00000066676b723e */ /* 0x000fe400000000ff */
[----:B------:R-:W-:Y:S01]  /*20940*/  F2FP.F16.F32.PACK_AB R88, R89, R88 ;  /* 0x000000585958723e */ /* 0x000fe200000000ff */
        /* <DEDUP_REMOVED lines=35> */
[----:B------:R0:W-:Y:S01]  /*20b80*/  STSM.16.M88.4 [R20], R72 ;  /* 0x0000004814007844 */ /* 0x0001e20000000200 */
        /* <DEDUP_REMOVED lines=10> */
[----:B------:R-:W-:Y:S01]  /*20c30*/  F2FP.F16.F32.PACK_AB R9, R11, R10 ;  /* 0x0000000a0b09723e */ /* 0x000fe200000000ff */
[----:B0-----:R-:W0:Y:S01]  /*20c40*/  LDC R20, c[0x0][0xce8] ;  /* 0x00033a00ff147b82 */ /* 0x001e220000000800 */
[----:B------:R-:W-:-:S02]  /*20c50*/  F2FP.F16.F32.PACK_AB R26, R13, R12 ;  /* 0x0000000c0d1a723e */ /* 0x000fc400000000ff */
[----:B------:R-:W-:Y:S01]  /*20c60*/  F2FP.F16.F32.PACK_AB R27, R15, R14 ;  /* 0x0000000e0f1b723e */ /* 0x000fe200000000ff */
[----:B------:R-:W-:Y:S01]  /*20c70*/  STSM.16.M88.4 [R146], R48 ;  /* 0x0000003092007844 */ /* 0x000fe20000000200 */
[----:B------:R-:W-:Y:S02]  /*20c80*/  F2FP.F16.F32.PACK_AB R10, R5, R4 ;  /* 0x00000004050a723e */ /* 0x000fe400000000ff */
[----:B------:R-:W-:Y:S01]  /*20c90*/  F2FP.F16.F32.PACK_AB R11, R7, R6 ;  /* 0x00000006070b723e */ /* 0x000fe200000000ff */
[----:B------:R1:W-:Y:S01]  /*20ca0*/  STSM.16.M88.4 [R3], R40 ;  /* 0x0000002803007844 */ /* 0x0003e20000000200 */
[----:B------:R-:W-:-:S03]  /*20cb0*/  IMAD.U32 R4, RZ, RZ, UR8 ;  /* 0x00000008ff047e24 */ /* 0x000fc6000f8e00ff */
[----:B------:R2:W-:Y:S01]  /*20cc0*/  STSM.16.M88.4 [R0], R32 ;  /* 0x0000002000007844 */ /* 0x0005e20000000200 */
[----:B------:R-:W-:Y:S01]  /*20cd0*/  IMAD.U32 R5, RZ, RZ, UR9 ;  /* 0x00000009ff057e24 */ /* 0x000fe2000f8e00ff */
[----:B------:R-:W-:Y:S02]  /*20ce0*/  ULDC.64 UR8, c[0x0][0xd08] ;  /* 0x0003420000087ab9 */ /* 0x000fe40000000a00 */
[----:B------:R2:W-:Y:S04]  /*20cf0*/  STSM.16.M88.4 [R18], R24 ;  /* 0x0000001812007844 */ /* 0x0005e80000000200 */
[----:B------:R2:W-:Y:S01]  /*20d00*/  STSM.16.M88.4 [R224], R8 ;  /* 0x00000008e0007844 */ /* 0x0005e20000000200 */
[----:B------:R-:W-:Y:S01]  /*20d10*/  UISETP.NE.U32.AND UP1, UPT, UR8, URZ, UPT ;  /* 0x0000003f0800728c */ /* 0x000fe2000bf25070 */
[----:B------:R-:W-:Y:S03]  /*20d20*/  BAR.SYNC.DEFER_BLOCKING 0x1, 0x100 ;  /* 0x0044000000007b1d */ /* 0x000fe60000010000 */
[----:B------:R-:W-:-:S06]  /*20d30*/  UISETP.NE.AND.EX UP1, UPT, UR9, URZ, UPT, UP1 ;  /* 0x0000003f0900728c */ /* 0x000fcc000bf25310 */
[----:B------:R-:W-:-:S05]  /*20d40*/  PLOP3.LUT P2, PT, PT, PT, UP1, 0x80, 0x0 ;  /* 0x000000000000781c */ /* 0x000fca0003f4f018 */
[----:B------:R-:W-:Y:S02]  /*20d50*/  @UP1 ULDC.64 UR8, c[0x0][0xd08] ;  /* 0x0003420000081ab9 */ /* 0x000fe40000000a00 */
[----:B------:R-:W-:Y:S01]  /*20d60*/  @UP1 UIMAD.WIDE UR8, UR42, 0x4, UR8 ;  /* 0x000000042a0818a5 */ /* 0x000fe2000f8e0208 */
[----:B-1----:R-:W-:-:S05]  /*20d70*/  IMAD.U32 R3, RZ, RZ, UR4 ;  /* 0x00000004ff037e24 */ /* 0x002fca000f8e00ff */
[----:B------:R-:W-:Y:S02]  /*20d80*/  IMAD.U32 R6, RZ, RZ, UR8 ;  /* 0x00000008ff067e24 */ /* 0x000fe4000f8e00ff */
[----:B------:R-:W-:Y:S01]  /*20d90*/  IMAD.U32 R7, RZ, RZ, UR9 ;  /* 0x00000009ff077e24 */ /* 0x000fe2000f8e00ff */
[----:B------:R-:W3:Y:S04]  /*20da0*/  @P1 LDG.E R2, desc[UR40][R4.64] ;  /* 0x0000002804021981 */ /* 0x000ee8000c1e1900 */
[----:B------:R2:W5:Y:S01]  /*20db0*/  @P2 LDG.E R3, desc[UR40][R6.64] ;  /* 0x0000002806032981 */ /* 0x000562000c1e1900 */
[----:B------:R-:W-:Y:S01]  /*20dc0*/  UMOV UR4, URZ ;  /* 0x0000003f00047c82 */ /* 0x000fe20008000000 */
[----:B------:R-:W-:Y:S02]  /*20dd0*/  LOP3.LUT P0, RZ, R210, 0x3, RZ, 0xc0, !PT ;  /* 0x00000003d2ff7812 */ /* 0x000fe4000780c0ff */
[----:B---3--:R-:W-:Y:S01]  /*20de0*/  @P1 R2UR UR4, R2 ;  /* 0x00000000020412ca */ /* 0x008fe200000e0000 */
[----:B0-2---:R-:W-:-:S14]  /*20df0*/  @P2 BRA `(.L_x_3284) ;  /* 0x0000000000102947 */ /* 0x005fdc0003800000 */
[----:B------:R-:W-:Y:S05]  /*20e00*/  @!P1 BRA `(.L_x_3284) ;  /* 0x00000000000c9947 */ /* 0x000fea0003800000 */
[----:B------:R-:W2:Y:S04]  /*20e10*/  LDG.E R0, desc[UR40][R4.64] ;  /* 0x0000002804007981 */ /* 0x000ea8000c1e1900 */
[----:B-----5:R-:W2:Y:S02]  /*20e20*/  LDG.E R3, desc[UR40][R4.64+0x4] ;  /* 0x0000042804037981 */ /* 0x020ea4000c1e1900 */
[----:B--2---:R-:W-:-:S07]  /*20e30*/  IMAD.IADD R3, R3, 0x1, -R0 ;  /* 0x0000000103037824 */ /* 0x004fce00078e0a00 */
.L_x_3284:
[----:B-----5:R-:W-:Y:S02]  /*20e40*/  IMAD R18, R3, R20, RZ ;  /* 0x0000001403127224 */ /* 0x020fe400078e02ff */
[----:B------:R-:W-:Y:S01]  /*20e50*/  VIADD R13, R200, UR43 ;  /* 0x0000002bc80d7c36 */ /* 0x000fe20008000000 */
[----:B------:R-:W-:Y:S01]  /*20e60*/  ISETP.NE.AND P1, PT, R20, 0x1, PT ;  /* 0x000000011400780c */ /* 0x000fe20003f25270 */
[----:B------:R-:W-:Y:S01]  /*20e70*/  VIADD R5, R234, UR43 ;  /* 0x0000002bea057c36 */ /* 0x000fe20008000000 */
[----:B------:R-:W-:Y:S02]  /*20e80*/  USHF.R.S32.HI UR16, URZ, 0x1f, UR37 ;  /* 0x0000001f3f107899 */ /* 0x000fe40008011425 */
[----:B------:R-:W-:Y:S01]  /*20e90*/  ISETP.GE.OR P2, PT, R13, R18, P0 ;  /* 0x000000120d00720c */ /* 0x000fe20000746670 */
[----:B------:R-:W-:-:S08]  /*20ea0*/  ULDC.64 UR14, c[0x0][0xc90] ;  /* 0x00032400000e7ab9 */ /* 0x000fd00000000a00 */
[----:B------:R-:W0:Y:S04]  /*20eb0*/  @P1 LDC R2, c[0x0][0xcec] ;  /* 0x00033b00ff021b82 */ /* 0x000e280000000800 */
[----:B------:R-:W2:Y:S01]  /*20ec0*/  @!P2 LDL R11, [R1+0x450] ;  /* 0x00045000010ba983 */ /* 0x000ea20000100800 */
[----:B------:R-:W-:Y:S01]  /*20ed0*/  USHF.R.S32.HI UR12, URZ, 0x1f, UR42 ;  /* 0x0000001f3f0c7899 */ /* 0x000fe2000801142a */
[----:B------:R-:W-:Y:S01]  /*20ee0*/  IMAD.MOV.U32 R0, RZ, RZ, R5 ;  /* 0x000000ffff007224 */ /* 0x000fe200078e0005 */
[----:B------:R-:W-:Y:S01]  /*20ef0*/  USHF.R.S32.HI UR11, URZ, 0x1f, UR4 ;  /* 0x0000001f3f0b7899 */ /* 0x000fe20008011404 */
[----:B------:R-:W1:Y:S01]  /*20f00*/  @P1 LDC R3, c[0x0][0xcf0] ;  /* 0x00033c00ff031b82 */ /* 0x000e620000000800 */
[----:B------:R-:W-:Y:S01]  /*20f10*/  UIMAD UR13, UR16, UR14, URZ ;  /* 0x0000000e100d72a4 */ /* 0x000fe2000f8e023f */
[----:B------:R-:W-:Y:S01]  /*20f20*/  UMOV UR10, UR4 ;  /* 0x00000004000a7c82 */ /* 0x000fe20008000000 */
[----:B------:R-:W-:-:S02]  /*20f30*/  USEL UR18, UR12, URZ, !UP0 ;  /* 0x0000003f0c127287 */ /* 0x000fc4000c000000 */
[----:B------:R-:W-:Y:S02]  /*20f40*/  UIMAD.WIDE.U32 UR8, UR37, UR14, UR10 ;  /* 0x0000000e250872a5 */ /* 0x000fe4000f8e000a */
[----:B------:R-:W-:Y:S01]  /*20f50*/  UIMAD UR13, UR37, UR15, UR13 ;  /* 0x0000000f250d72a4 */ /* 0x000fe2000f8e020d */
[----:B------:R-:W3:Y:S01]  /*20f60*/  @P1 LDC R21, c[0x0][0xcf0] ;  /* 0x00033c00ff151b82 */ /* 0x000ee20000000800 */
[----:B------:R-:W-:Y:S01]  /*20f70*/  USEL UR17, UR42, URZ, !UP0 ;  /* 0x0000003f2a117287 */ /* 0x000fe2000c000000 */
[----:B------:R-:W-:Y:S01]  /*20f80*/  ULDC.64 UR14, c[0x0][0xc98] ;  /* 0x00032600000e7ab9 */ /* 0x000fe20000000a00 */
[----:B------:R-:W-:Y:S02]  /*20f90*/  UIADD3 UR9, UR9, UR13, URZ ;  /* 0x0000000d09097290 */ /* 0x000fe4000fffe03f */
[----:B------:R-:W-:Y:S01]  /*20fa0*/  UIMAD UR10, UR18, UR14, URZ ;  /* 0x0000000e120a72a4 */ /* 0x000fe2000f8e023f */
[----:B0-----:R-:W-:Y:S01]  /*20fb0*/  @P1 IMAD.HI.U32 R2, R5, R2, RZ ;  /* 0x0000000205021227 */ /* 0x001fe200078e00ff */
[----:B------:R-:W-:-:S02]  /*20fc0*/  UIMAD.WIDE.U32 UR8, UR17, UR14, UR8 ;  /* 0x0000000e110872a5 */ /* 0x000fc4000f8e0008 */
[----:B------:R-:W-:Y:S01]  /*20fd0*/  UIMAD UR10, UR17, UR15, UR10 ;  /* 0x0000000f110a72a4 */ /* 0x000fe2000f8e020a */
[----:B------:R-:W-:Y:S01]  /*20fe0*/  ULDC.64 UR12, c[0x0][0xc88] ;  /* 0x00032200000c7ab9 */ /* 0x000fe20000000a00 */
[----:B-1----:R-:W-:-:S04]  /*20ff0*/  @P1 SHF.R.U32.HI R0, RZ, R3, R2 ;  /* 0x00000003ff001219 */ /* 0x002fc80000011602 */
[----:B------:R-:W-:Y:S01]  /*21000*/  IMAD.U32 R7, RZ, RZ, UR10 ;  /* 0x0000000aff077e24 */ /* 0x000fe2000f8e00ff */
[--C-:B------:R-:W-:Y:S01]  /*21010*/  SHF.R.S32.HI R4, RZ, 0x1f, R0.reuse ;  /* 0x0000001fff047819 */ /* 0x100fe20000011400 */
[----:B------:R-:W-:-:S04]  /*21020*/  IMAD.MOV R2, RZ, RZ, -R0 ;  /* 0x000000ffff027224 */ /* 0x000fc800078e0a00 */
[----:B------:R-:W-:Y:S01]  /*21030*/  IMAD R5, R20, R2, R5 ;  /* 0x0000000214057224 */ /* 0x000fe200078e0205 */
[----:B------:R-:W-:-:S04]  /*21040*/  IADD3 R2, P3, R0, UR8, RZ ;  /* 0x0000000800027c10 */ /* 0x000fc8000ff7e0ff */
[----:B------:R-:W-:-:S05]  /*21050*/  SHF.R.S32.HI R3, RZ, 0x1f, R5 ;  /* 0x0000001fff037819 */ /* 0x000fca0000011405 */
[----:B------:R-:W-:Y:S01]  /*21060*/  IMAD R0, R3, UR12, RZ ;  /* 0x0000000c03007c24 */ /* 0x000fe2000f8e02ff */
[----:B------:R-:W-:Y:S01]  /*21070*/  IADD3.X R3, R4, UR9, R7, P3, !PT ;  /* 0x0000000904037c10 */ /* 0x000fe20009ffe407 */
[----:B------:R-:W-:Y:S02]  /*21080*/  ULDC.64 UR8, c[0x0][0xc50] ;  /* 0x0003140000087ab9 */ /* 0x000fe40000000a00 */
[C---:B------:R-:W-:Y:S02]  /*21090*/  IMAD R7, R5.reuse, UR13, R0 ;  /* 0x0000000d05077c24 */ /* 0x040fe4000f8e0200 */
[----:B------:R-:W-:Y:S01]  /*210a0*/  IMAD.WIDE.U32 R2, R5, UR12, R2 ;  /* 0x0000000c05027c25 */ /* 0x000fe2000f8e0002 */
[----:B------:R-:W-:-:S03]  /*210b0*/  ULDC.64 UR12, c[0x0][0xba0] ;  /* 0x0002e800000c7ab9 */ /* 0x000fc60000000a00 */
[----:B------:R-:W-:Y:S01]  /*210c0*/  IMAD.IADD R3, R3, 0x1, R7 ;  /* 0x0000000103037824 */ /* 0x000fe200078e0207 */
[----:B------:R-:W-:-:S04]  /*210d0*/  LEA R6, P3, R2, UR8, 0x2 ;  /* 0x0000000802067c11 */ /* 0x000fc8000f8610ff */
[----:B------:R-:W-:Y:S01]  /*210e0*/  LEA.HI.X R10, R2, UR9, R3, 0x2, P3 ;  /* 0x00000009020a7c11 */ /* 0x000fe200098f1403 */
[----:B------:R-:W-:Y:S01]  /*210f0*/  SHFL.IDX PT, R8, R6, RZ, 0x1c1f ;  /* 0x001c1fff06087589 */ /* 0x000fe200000e0000 */
[----:B------:R-:W-:-:S03]  /*21100*/  VIADD R3, R13, 0x8 ;  /* 0x000000080d037836 */ /* 0x000fc60000000000 */
[----:B------:R-:W2:Y:S02]  /*21110*/  SHFL.IDX PT, R9, R10, RZ, 0x1c1f ;  /* 0x001c1fff0a097589 */ /* 0x000ea400000e0000 */
[----:B------:R-:W-:Y:S02]  /*21120*/  ISETP.GE.OR P0, PT, R3, R18, P0 ;  /* 0x000000120300720c */ /* 0x000fe40000706670 */
[----:B--2---:R0:W-:Y:S11]  /*21130*/  @!P2 ST.E desc[UR40][R8.64], R11 ;  /* 0x0000000b0800a985 */ /* 0x0041f6000c101928 */
[----:B------:R-:W2:Y:S01]  /*21140*/  @!P0 LDL R19, [R1+0x454] ;  /* 0x0004540001138983 */ /* 0x000ea20000100800 */
[----:B------:R-:W-:-:S02]  /*21150*/  IMAD R0, R206, 0x40, R190 ;  /* 0x00000040ce007824 */ /* 0x000fc400078e02be */
[----:B------:R-:W-:Y:S01]  /*21160*/  IMAD.MOV.U32 R3, RZ, RZ, 0x2 ;  /* 0x00000002ff037424 */ /* 0x000fe200078e00ff */
[----:B------:R-:W-:Y:S03]  /*21170*/  SHFL.IDX PT, R54, R6, 0x1, 0x1c1f ;  /* 0x003c1f0006367f89 */ /* 0x000fe600000e0000 */
[----:B------:R-:W-:Y:S01]  /*21180*/  IMAD.WIDE R2, R0, R3, UR38 ;  /* 0x0000002600027e25 */ /* 0x000fe2000f8e0203 */
[----:B------:R-:W2:Y:S02]  /*21190*/  SHFL.IDX PT, R55, R10, 0x1, 0x1c1f ;  /* 0x003c1f000a377f89 */ /* 0x000ea400000e0000 */
[C---:B------:R-:W-:Y:S02]  /*211a0*/  IADD3 R5, P3, R2.reuse, 0x2000, RZ ;  /* 0x0000200002057810 */ /* 0x040fe40007f7e0ff */
[C---:B------:R-:W-:Y:S02]  /*211b0*/  IADD3 R25, P4, R2.reuse, 0x3000, RZ ;  /* 0x0000300002197810 */ /* 0x040fe40007f9e0ff */
[----:B------:R-:W-:Y:S01]  /*211c0*/  IADD3 R29, P5, R2, 0x4000, RZ ;  /* 0x00004000021d7810 */ /* 0x000fe20007fbe0ff */
[----:B------:R-:W-:Y:S01]  /*211d0*/  IMAD.X R13, RZ, RZ, R3, P3 ;  /* 0x000000ffff0d7224 */ /* 0x000fe200018e0603 */
[----:B------:R-:W-:-:S02]  /*211e0*/  LOP3.LUT R0, R5, 0x380, RZ, 0xc0, !PT ;  /* 0x0000038005007812 */ /* 0x000fc400078ec0ff */
[----:B------:R-:W-:Y:S02]  /*211f0*/  LOP3.LUT R24, R25, 0x380, RZ, 0xc0, !PT ;  /* 0x0000038019187812 */ /* 0x000fe400078ec0ff */
[----:B------:R-:W-:Y:S02]  /*21200*/  LOP3.LUT R28, R29, 0x380, RZ, 0xc0, !PT ;  /* 0x000003801d1c7812 */ /* 0x000fe400078ec0ff */
[C---:B------:R-:W-:Y:S02]  /*21210*/  IADD3 R33, P6, R2.reuse, 0x5000, RZ ;  /* 0x0000500002217810 */ /* 0x040fe40007fde0ff */
[----:B------:R-:W-:Y:S02]  /*21220*/  IADD3 R7, P2, R2, 0x1000, RZ ;  /* 0x0000100002077810 */ /* 0x000fe40007f5e0ff */
[----:B------:R-:W-:Y:S02]  /*21230*/  SHF.R.U64 R0, R0, 0x3, RZ ;  /* 0x0000000300007819 */ /* 0x000fe400000012ff */
[----:B------:R-:W-:-:S02]  /*21240*/  SHF.R.U64 R24, R24, 0x3, RZ ;  /* 0x0000000318187819 */ /* 0x000fc400000012ff */
[----:B------:R-:W-:Y:S02]  /*21250*/  SHF.R.U64 R28, R28, 0x3, RZ ;  /* 0x000000031c1c7819 */ /* 0x000fe400000012ff */
[----:B------:R-:W-:Y:S02]  /*21260*/  LOP3.LUT R32, R33, 0x380, RZ, 0xc0, !PT ;  /* 0x0000038021207812 */ /* 0x000fe400078ec0ff */
        /* <DEDUP_REMOVED lines=10> */
[----:B------:R-:W-:Y:S02]  /*21310*/  SHF.R.U64 R32, R32, 0x3, RZ ;  /* 0x0000000320207819 */ /* 0x000fe400000012ff */
[----:B------:R-:W-:Y:S02]  /*21320*/  LOP3.LUT R36, R37, 0x380, RZ, 0xc0, !PT ;  /* 0x0000038025247812 */ /* 0x000fe400078ec0ff */
[----:B------:R-:W-:-:S02]  /*21330*/  LOP3.LUT R40, R41, 0x380, RZ, 0xc0, !PT ;  /* 0x0000038029287812 */ /* 0x000fc400078ec0ff */
[----:B------:R-:W-:Y:S02]  /*21340*/  LOP3.LUT R44, R45, 0x380, RZ, 0xc0, !PT ;  /* 0x000003802d2c7812 */ /* 0x000fe400078ec0ff */
[----:B------:R-:W-:Y:S02]  /*21350*/  LOP3.LUT R48, R49, 0x380, RZ, 0xc0, !PT ;  /* 0x0000038031307812 */ /* 0x000fe400078ec0ff */
[----:B------:R-:W-:Y:S01]  /*21360*/  LOP3.LUT R32, R32, R33, RZ, 0x3c, !PT ;  /* 0x0000002120207212 */ /* 0x000fe200078e3cff */
[----:B------:R-:W-:Y:S01]  /*21370*/  IMAD.X R33, RZ, RZ, R3, P6 ;  /* 0x000000ffff217224 */ /* 0x000fe200030e0603 */
[----:B------:R-:W-:Y:S02]  /*21380*/  IADD3 R53, P6, R2, 0xa000, RZ ;  /* 0x0000a00002357810 */ /* 0x000fe40007fde0ff */
[----:B------:R-:W-:Y:S02]  /*21390*/  SHF.R.U64 R36, R36, 0x3, RZ ;  /* 0x0000000324247819 */ /* 0x000fe400000012ff */
[----:B------:R-:W-:-:S02]  /*213a0*/  SHF.R.U64 R40, R40, 0x3, RZ ;  /* 0x0000000328287819 */ /* 0x000fc400000012ff */
[----:B------:R-:W-:Y:S02]  /*213b0*/  SHF.R.U64 R44, R44, 0x3, RZ ;  /* 0x000000032c2c7819 */ /* 0x000fe400000012ff */
[----:B------:R-:W-:Y:S02]  /*213c0*/  SHF.R.U64 R48, R48, 0x3, RZ ;  /* 0x0000000330307819 */ /* 0x000fe400000012ff */
[----:B------:R-:W-:Y:S02]  /*213d0*/  LOP3.LUT R52, R53, 0x380, RZ, 0xc0, !PT ;  /* 0x0000038035347812 */ /* 0x000fe400078ec0ff */
[----:B------:R-:W-:Y:S02]  /*213e0*/  LOP3.LUT R4, R7, 0x380, RZ, 0xc0, !PT ;  /* 0x0000038007047812 */ /* 0x000fe400078ec0ff */
        /* <DEDUP_REMOVED lines=11> */
[C---:B------:R-:W-:Y:S02]  /*214a0*/  IADD3 R69, P5, R2.reuse, 0xe000, RZ ;  /* 0x0000e00002457810 */ /* 0x040fe40007fbe0ff */
[----:B0-----:R-:W-:Y:S02]  /*214b0*/  LOP3.LUT R9, R2, 0x380, RZ, 0xc0, !PT ;  /* 0x0000038002097812 */ /* 0x001fe400078ec0ff */
[----:B------:R-:W-:Y:S02]  /*214c0*/  SHF.R.U64 R52, R52, 0x3, RZ ;  /* 0x0000000334347819 */ /* 0x000fe400000012ff */
[----:B------:R-:W-:-:S02]  /*214d0*/  SHF.R.U64 R4, R4, 0x3, RZ ;  /* 0x0000000304047819 */ /* 0x000fc400000012ff */
[----:B------:R-:W-:Y:S02]  /*214e0*/  LOP3.LUT R56, R57, 0x380, RZ, 0xc0, !PT ;  /* 0x0000038039387812 */ /* 0x000fe400078ec0ff */
[----:B------:R-:W-:Y:S02]  /*214f0*/  LOP3.LUT R60, R61, 0x380, RZ, 0xc0, !PT ;  /* 0x000003803d3c7812 */ /* 0x000fe400078ec0ff */
[----:B------:R-:W-:Y:S02]  /*21500*/  LOP3.LUT R64, R65, 0x380, RZ, 0xc0, !PT ;  /* 0x0000038041407812 */ /* 0x000fe400078ec0ff */
[----:B------:R-:W-:Y:S02]  /*21510*/  LOP3.LUT R68, R69, 0x380, RZ, 0xc0, !PT ;  /* 0x0000038045447812 */ /* 0x000fe400078ec0ff */
[----:B------:R-:W-:Y:S02]  /*21520*/  SHF.R.U64 R9, R9, 0x3, RZ ;  /* 0x0000000309097819 */ /* 0x000fe400000012ff */
[----:B------:R-:W-:Y:S01]  /*21530*/  LOP3.LUT R52, R52, R53, RZ, 0x3c, !PT ;  /* 0x0000003534347212 */ /* 0x000fe200078e3cff */
[----:B------:R-:W-:Y:S01]  /*21540*/  IMAD.X R53, RZ, RZ, R3, P6 ;  /* 0x000000ffff357224 */ /* 0x000fe200030e0603 */
[----:B------:R-:W-:-:S02]  /*21550*/  LOP3.LUT R4, R4, R7, RZ, 0x3c, !PT ;  /* 0x0000000704047212 */ /* 0x000fc400078e3cff */
[----:B------:R-:W-:Y:S02]  /*21560*/  IADD3 R7, P6, R2, 0xf000, RZ ;  /* 0x0000f00002077810 */ /* 0x000fe40007fde0ff */
[----:B------:R-:W-:Y:S02]  /*21570*/  SHF.R.U64 R56, R56, 0x3, RZ ;  /* 0x0000000338387819 */ /* 0x000fe400000012ff */
[----:B------:R-:W-:Y:S01]  /*21580*/  SHF.R.U64 R60, R60, 0x3, RZ ;  /* 0x000000033c3c7819 */ /* 0x000fe200000012ff */
[----:B------:R-:W-:Y:S01]  /*21590*/  IMAD.X R73, RZ, RZ, R3, P6 ;  /* 0x000000ffff497224 */ /* 0x000fe200030e0603 */
[----:B------:R-:W-:Y:S02]  /*215a0*/  SHF.R.U64 R64, R64, 0x3, RZ ;  /* 0x0000000340407819 */ /* 0x000fe400000012ff */
[----:B------:R-:W-:Y:S02]  /*215b0*/  SHF.R.U64 R68, R68, 0x3, RZ ;  /* 0x0000000344447819 */ /* 0x000fe400000012ff */
[----:B------:R-:W-:-:S02]  /*215c0*/  LOP3.LUT R2, R9, R2, RZ, 0x3c, !PT ;  /* 0x0000000209027212 */ /* 0x000fc400078e3cff */
        /* <DEDUP_REMOVED lines=8> */
[----:B------:R-:W-:Y:S01]  /*21650*/  UIMAD UR10, UR11, UR12, URZ ;  /* 0x0000000c0b0a72a4 */ /* 0x000fe2000f8e023f */
[----:B------:R-:W-:Y:S01]  /*21660*/  LOP3.LUT R0, R7, 0x380, RZ, 0xc0, !PT ;  /* 0x0000038007007812 */ /* 0x000fe200078ec0ff */
[----:B------:R-:W-:-:S02]  /*21670*/  UIMAD.WIDE.U32 UR8, UR4, UR12, URZ ;  /* 0x0000000c040872a5 */ /* 0x000fc4000f8e003f */
[----:B------:R-:W-:Y:S01]  /*21680*/  UIMAD UR10, UR4, UR13, UR10 ;  /* 0x0000000d040a72a4 */ /* 0x000fe2000f8e020a */
[----:B------:R-:W-:Y:S02]  /*21690*/  SHF.R.U64 R0, R0, 0x3, RZ ;  /* 0x0000000300007819 */ /* 0x000fe400000012ff */
[----:B------:R-:W-:Y:S01]  /*216a0*/  ULDC.64 UR12, c[0x0][0xbe8] ;  /* 0x0002fa00000c7ab9 */ /* 0x000fe20000000a00 */
[----:B------:R-:W-:Y:S01]  /*216b0*/  UIADD3 UR9, UR9, UR10, URZ ;  /* 0x0000000a09097290 */ /* 0x000fe2000fffe03f */
[----:B------:R-:W-:Y:S01]  /*216c0*/  VIADD R76, R207, UR43 ;  /* 0x0000002bcf4c7c36 */ /* 0x000fe20008000000 */
[----:B------:R-:W-:Y:S01]  /*216d0*/  UIMAD UR4, UR16, UR12, URZ ;  /* 0x0000000c100472a4 */ /* 0x000fe2000f8e023f */
[----:B------:R-:W-:Y:S01]  /*216e0*/  LOP3.LUT R72, R0, R7, RZ, 0x3c, !PT ;  /* 0x0000000700487212 */ /* 0x000fe200078e3cff */
[----:B------:R-:W-:Y:S02]  /*216f0*/  UIMAD.WIDE.U32 UR8, UR37, UR12, UR8 ;  /* 0x0000000c250872a5 */ /* 0x000fe4000f8e0008 */
[----:B------:R-:W-:Y:S01]  /*21700*/  UIMAD UR4, UR37, UR13, UR4 ;  /* 0x0000000d250472a4 */ /* 0x000fe2000f8e0204 */
[----:B------:R-:W-:-:S03]  /*21710*/  ULDC.64 UR10, c[0x0][0xbf0] ;  /* 0x0002fc00000a7ab9 */ /* 0x000fc60000000a00 */
[----:B------:R-:W-:Y:S02]  /*21720*/  UIADD3 UR9, UR9, UR4, URZ ;  /* 0x0000000409097290 */ /* 0x000fe4000fffe03f */
[----:B------:R-:W-:Y:S02]  /*21730*/  UIMAD UR4, UR18, UR10, URZ ;  /* 0x0000000a120472a4 */ /* 0x000fe4000f8e023f */
[----:B------:R-:W-:Y:S02]  /*21740*/  UIMAD.WIDE.U32 UR8, UR17, UR10, UR8 ;  /* 0x0000000a110872a5 */ /* 0x000fe4000f8e0008 */
[----:B------:R-:W-:-:S03]  /*21750*/  UIMAD UR4, UR17, UR11, UR4 ;  /* 0x0000000b110472a4 */ /* 0x000fc6000f8e0204 */
[----:B------:R-:W-:Y:S01]  /*21760*/  ULDC.64 UR10, c[0x0][0xbe0] ;  /* 0x0002f800000a7ab9 */ /* 0x000fe20000000a00 */
[----:B------:R-:W-:Y:S01]  /*21770*/  UIADD3 UR4, UR9, UR4, URZ ;  /* 0x0000000409047290 */ /* 0x000fe2000fffe03f */
[----:B------:R-:W-:-:S05]  /*21780*/  VIADD R81, R206, UR43 ;  /* 0x0000002bce517c36 */ /* 0x000fca0008000000 */
[----:B------:R-:W-:Y:S01]  /*21790*/  ISETP.GE.AND P2, PT, R81, R18, PT ;  /* 0x000000125100720c */ /* 0x000fe20003f46270 */
[----:B------:R-:W-:Y:S01]  /*217a0*/  BSSY B1, `(.L_x_3285) ;  /* 0x000004a000017945 */ /* 0x000fe20003800000 */
[----:B--2---:R0:W-:Y:S04]  /*217b0*/  @!P0 ST.E desc[UR40][R54.64], R19 ;  /* 0x0000001336008985 */ /* 0x0041e8000c101928 */
[----:B------:R1:W5:Y:S04]  /*217c0*/  LD.E.128 R8, desc[UR40][R2.64] ;  /* 0x0000002802087980 */ /* 0x000368000c101d00 */
[----:B------:R-:W5:Y:S01]  /*217d0*/  LD.E.128 R4, desc[UR40][R4.64] ;  /* 0x0000002804047980 */ /* 0x000f62000c101d00 */
[----:B0-----:R-:W-:-:S03]  /*217e0*/  IMAD.MOV.U32 R19, RZ, RZ, R76 ;  /* 0x000000ffff137224 */ /* 0x001fc600078e004c */
[----:B------:R-:W5:Y:S01]  /*217f0*/  LD.E.128 R12, desc[UR40][R12.64] ;  /* 0x000000280c0c7980 */ /* 0x000f62000c101d00 */
[----:B-1----:R-:W0:Y:S01]  /*21800*/  @P1 LDC R3, c[0x0][0xcec] ;  /* 0x00033b00ff031b82 */ /* 0x002e220000000800 */
[----:B------:R-:W-:Y:S02]  /*21810*/  IMAD.U32 R2, RZ, RZ, UR8 ;  /* 0x00000008ff027e24 */ /* 0x000fe4000f8e00ff */
[----:B------:R-:W5:Y:S04]  /*21820*/  LD.E.128 R24, desc[UR40][R24.64] ;  /* 0x0000002818187980 */ /* 0x000f68000c101d00 */
[----:B------:R-:W5:Y:S04]  /*21830*/  LD.E.128 R28, desc[UR40][R28.64] ;  /* 0x000000281c1c7980 */ /* 0x000f68000c101d00 */
[----:B------:R-:W5:Y:S04]  /*21840*/  LD.E.128 R32, desc[UR40][R32.64] ;  /* 0x0000002820207980 */ /* 0x000f68000c101d00 */
[----:B------:R-:W5:Y:S04]  /*21850*/  LD.E.128 R36, desc[UR40][R36.64] ;  /* 0x0000002824247980 */ /* 0x000f68000c101d00 */
[----:B------:R-:W5:Y:S04]  /*21860*/  LD.E.128 R40, desc[UR40][R40.64] ;  /* 0x0000002828287980 */ /* 0x000f68000c101d00 */
[----:B------:R-:W5:Y:S01]  /*21870*/  LD.E.128 R44, desc[UR40][R44.64] ;  /* 0x000000282c2c7980 */ /* 0x000f62000c101d00 */
[----:B0-----:R-:W-:-:S03]  /*21880*/  @P1 IMAD.HI.U32 R0, R76, R3, RZ ;  /* 0x000000034c001227 */ /* 0x001fc600078e00ff */
[----:B------:R-:W5:Y:S02]  /*21890*/  LD.E.128 R48, desc[UR40][R48.64] ;  /* 0x0000002830307980 */ /* 0x000f64000c101d00 */
[----:B---3--:R-:W-:Y:S02]  /*218a0*/  @P1 SHF.R.U32.HI R19, RZ, R21, R0 ;  /* 0x00000015ff131219 */ /* 0x008fe40000011600 */
[----:B------:R-:W5:Y:S02]  /*218b0*/  LD.E.128 R52, desc[UR40][R52.64] ;  /* 0x0000002834347980 */ /* 0x000f64000c101d00 */
[--C-:B------:R-:W-:Y:S01]  /*218c0*/  SHF.R.S32.HI R0, RZ, 0x1f, R19.reuse ;  /* 0x0000001fff007819 */ /* 0x100fe20000011413 */
[----:B------:R-:W-:Y:S01]  /*218d0*/  IMAD.MOV R21, RZ, RZ, -R19 ;  /* 0x000000ffff157224 */ /* 0x000fe200078e0a13 */
[----:B------:R-:W5:Y:S01]  /*218e0*/  LD.E.128 R56, desc[UR40][R56.64] ;  /* 0x0000002838387980 */ /* 0x000f62000c101d00 */
[----:B------:R-:W-:Y:S01]  /*218f0*/  IMAD.U32 R3, RZ, RZ, UR9 ;  /* 0x00000009ff037e24 */ /* 0x000fe2000f8e00ff */
[----:B------:R-:W-:Y:S01]  /*21900*/  ULDC.64 UR8, c[0x0][0xbd8] ;  /* 0x0002f60000087ab9 */ /* 0x000fe20000000a00 */
[----:B------:R-:W-:Y:S01]  /*21910*/  IMAD R0, R0, UR10, RZ ;  /* 0x0000000a00007c24 */ /* 0x000fe2000f8e02ff */
[----:B------:R-:W5:Y:S01]  /*21920*/  LD.E.128 R60, desc[UR40][R60.64] ;  /* 0x000000283c3c7980 */ /* 0x000f62000c101d00 */
[----:B------:R-:W-:-:S02]  /*21930*/  IMAD R21, R20, R21, R76 ;  /* 0x0000001514157224 */ /* 0x000fc400078e024c */
[----:B------:R-:W-:Y:S01]  /*21940*/  IMAD.U32 R3, RZ, RZ, UR4 ;  /* 0x00000004ff037e24 */ /* 0x000fe2000f8e00ff */
[----:B------:R-:W5:Y:S01]  /*21950*/  LD.E.128 R64, desc[UR40][R64.64] ;  /* 0x0000002840407980 */ /* 0x000f62000c101d00 */
[C---:B------:R-:W-:Y:S01]  /*21960*/  IMAD R77, R19.reuse, UR11, R0 ;  /* 0x0000000b134d7c24 */ /* 0x040fe2000f8e0200 */
[----:B------:R-:W-:Y:S02]  /*21970*/  SHF.R.S32.HI R0, RZ, 0x1f, R21 ;  /* 0x0000001fff007819 */ /* 0x000fe40000011415 */
[----:B------:R-:W5:Y:S01]  /*21980*/  LD.E.128 R68, desc[UR40][R68.64] ;  /* 0x0000002844447980 */ /* 0x000f62000c101d00 */
[----:B------:R-:W-:-:S03]  /*21990*/  IMAD.WIDE.U32 R2, R19, UR10, R2 ;  /* 0x0000000a13027c25 */ /* 0x000fc6000f8e0002 */
[----:B------:R-:W5:Y:S01]  /*219a0*/  LD.E.128 R72, desc[UR40][R72.64] ;  /* 0x0000002848487980 */ /* 0x000f62000c101d00 */
[----:B------:R-:W-:Y:S01]  /*219b0*/  IMAD.IADD R3, R3, 0x1, R77 ;  /* 0x0000000103037824 */ /* 0x000fe200078e024d */
[----:B------:R-:W-:Y:S01]  /*219c0*/  UIADD3 UR4, UR46, 0x32420, URZ ;  /* 0x000324202e047890 */ /* 0x000fe2000fffe03f */
[----:B------:R-:W-:Y:S01]  /*219d0*/  IMAD R0, R0, UR8, RZ ;  /* 0x0000000800007c24 */ /* 0x000fe2000f8e02ff */
[----:B------:R-:W-:Y:S01]  /*219e0*/  @!PT LDS RZ, [RZ] ;  /* 0x00000000fffff984 */ /* 0x000fe20000000800 */
[----:B------:R-:W-:Y:S01]  /*219f0*/  @!PT LDS RZ, [RZ] ;  /* 0x00000000fffff984 */ /* 0x000fe20000000800 */
[----:B------:R-:W-:Y:S01]  /*21a00*/  @!PT LDS RZ, [RZ] ;  /* 0x00000000fffff984 */ /* 0x000fe20000000800 */
[----:B------:R-:W-:Y:S01]  /*21a10*/  @!PT LDS RZ, [RZ] ;  /* 0x00000000fffff984 */ /* 0x000fe20000000800 */
[----:B------:R0:W-:Y:S06]  /*21a20*/  MEMBAR.ALL.CTA ;  /* 0x0000000000007992 */ /* 0x0001ec0000008000 */
[----:B0-----:R-:W0:Y:S01]  /*21a30*/  FENCE.VIEW.ASYNC.S ;  /* 0x00000000000073c6 */ /* 0x001e220000000000 */
[----:B------:R-:W-:Y:S01]  /*21a40*/  VIADD R19, R81, 0x20 ;  /* 0x0000002051137836 */ /* 0x000fe20000000000 */
[----:B------:R-:W-:Y:S01]  /*21a50*/  UPRMT UR4, URZ, 0x654, UR4 ;  /* 0x000006543f047896 */ /* 0x000fe20008000004 */
[----:B------:R-:W-:-:S02]  /*21a60*/  IMAD R77, R21, UR9, R0 ;  /* 0x00000009154d7c24 */ /* 0x000fc4000f8e0200 */
[----:B------:R-:W-:Y:S01]  /*21a70*/  IMAD.WIDE.U32 R2, R21, UR8, R2 ;  /* 0x0000000815027c25 */ /* 0x000fe2000f8e0002 */
[----:B------:R-:W-:Y:S01]  /*21a80*/  ISETP.GE.AND P1, PT, R19, R18, PT ;  /* 0x000000121300720c */ /* 0x000fe20003f26270 */
[----:B------:R-:W-:Y:S02]  /*21a90*/  ULDC.64 UR8, c[0x0][0xb80] ;  /* 0x0002e00000087ab9 */ /* 0x000fe40000000a00 */
[----:B------:R-:W-:Y:S01]  /*21aa0*/  VIADD R19, R81, 0x40 ;  /* 0x0000004051137836 */ /* 0x000fe20000000000 */
[----:B------:R-:W-:Y:S01]  /*21ab0*/  LEA R0, P3, R2, UR8, 0x1 ;  /* 0x0000000802007c11 */ /* 0x000fe2000f8608ff */
[----:B------:R-:W-:-:S03]  /*21ac0*/  IMAD.IADD R3, R3, 0x1, R77 ;  /* 0x0000000103037824 */ /* 0x000fc600078e024d */
[----:B------:R-:W-:Y:S01]  /*21ad0*/  ISETP.GE.AND P0, PT, R19, R18, PT ;  /* 0x000000121300720c */ /* 0x000fe20003f06270 */
[----:B0-----:R0:W1:Y:S01]  /*21ae0*/  SHFL.IDX PT, R78, R0, RZ, 0x181f ;  /* 0x00181fff004e7589 */ /* 0x00106200000e0000 */
[----:B------:R-:W-:-:S05]  /*21af0*/  LEA.HI.X R19, R2, UR9, R3, 0x1, P3 ;  /* 0x0000000902137c11 */ /* 0x000fca00098f0c03 */
[----:B------:R0:W2:Y:S01]  /*21b00*/  SHFL.IDX PT, R79, R19, RZ, 0x181f ;  /* 0x00181fff134f7589 */ /* 0x0000a200000e0000 */
[----:B------:R-:W-:Y:S01]  /*21b10*/  SYNCS.ARRIVE.TRANS64.RED.A1T0 RZ, [UR4], RZ ;  /* 0x000000ffffff79a7 */ /* 0x000fe20008100404 */
        /* <DEDUP_REMOVED lines=18> */
.L_x_3286:
[----:B------:R-:W-:Y:S05]  /*21c40*/  BSYNC B1 ;  /* 0x0000000000017941 */ /* 0x000fea0003800000 */
.L_x_3285:
        /* <DEDUP_REMOVED lines=21> */
.L_x_3288:
[----:B------:R-:W-:Y:S05]  /*21da0*/  BSYNC B1 ;  /* 0x0000000000017941 */ /* 0x000fea0003800000 */
.L_x_3287:
        /* <DEDUP_REMOVED lines=21> */
.L_x_3290:
[----:B------:R-:W-:Y:S05]  /*21f00*/  BSYNC B1 ;  /* 0x0000000000017941 */ /* 0x000fea0003800000 */
.L_x_3289:
[----:B0-----:R-:W-:Y:S01]  /*21f10*/  VIADD R3, R81, 0x60 ;  /* 0x0000006051037836 */ /* 0x001fe20000000000 */
[----:B---3--:R-:W3:Y:S04]  /*21f20*/  SHFL.IDX PT, R19, R19, 0x3, 0x181f ;  /* 0x00781f0013137f89 */ /* 0x008ee800000e0000 */
[----:B------:R-:W-:Y:S01]  /*21f30*/  ISETP.GE.AND P0, PT, R3, R18, PT ;  /* 0x000000120300720c */ /* 0x000fe20003f06270 */
[----:B------:R-:W0:-:S12]  /*21f40*/  SHFL.IDX PT, R0, R0, 0x3, 0x181f ;  /* 0x00781f0000007f89 */ /* 0x000e1800000e0000 */
[----:B------:R-:W-:Y:S05]  /*21f50*/  @P0 BRA `(.L_x_3291) ;  /* 0x0000000c00a80947 */ /* 0x000fea0003800000 */
[----:B------:R-:W-:Y:S02]  /*21f60*/  ULDC UR4, c[0x0][0xbc8] ;  /* 0x0002f20000047ab9 */ /* 0x000fe40000000800 */
[----:B------:R-:W-:Y:S02]  /*21f70*/  ISETP.GE.AND P3, PT, R190, UR4, PT ;  /* 0x00000004be007c0c */ /* 0x000fe4000bf66270 */
[----:B------:R-:W-:Y:S02]  /*21f80*/  ISETP.GE.AND P4, PT, R192, UR4, PT ;  /* 0x00000004c0007c0c */ /* 0x000fe4000bf86270 */
[----:B------:R-:W-:-:S09]  /*21f90*/  ISETP.GE.AND P5, PT, R191, UR4, PT ;  /* 0x00000004bf007c0c */ /* 0x000fd2000bfa6270 */
[-C--:B0-----:R-:W-:Y:S02]  /*21fa0*/  @!P3 LEA R2, P0, R190, R0.reuse, 0x1 ;  /* 0x00000000be02b211 */ /* 0x081fe400078008ff */
[-C--:B------:R-:W-:Y:S02]  /*21fb0*/  @!P4 LEA R4, P1, R192, R0.reuse, 0x1 ;  /* 0x00000000c004c211 */ /* 0x080fe400078208ff */
[C---:B------:R-:W-:Y:S02]  /*21fc0*/  @!P5 LEA R6, P2, R191.reuse, R0, 0x1 ;  /* 0x00000000bf06d211 */ /* 0x040fe400078408ff */
        /* <DEDUP_REMOVED lines=12> */
.L_x_3283:
        /* <DEDUP_REMOVED lines=32> */
.L_x_3292:
        /* <DEDUP_REMOVED lines=47> */
.L_x_3294:
[----:B------:R-:W-:Y:S05]  /*22580*/  BSYNC B1 ;  /* 0x0000000000017941 */ /* 0x000fea0003800000 */
.L_x_3293:
[----:B0-----:R-:W0:Y:S01]  /*22590*/  @P0 LDC R3, c[0x0][0xcf0] ;  /* 0x00033c00ff030b82 */ /* 0x001e220000000800 */
[----:B------:R-:W-:Y:S01]  /*225a0*/  ULDC.64 UR16, c[0x0][0xba0] ;  /* 0x0002e80000107ab9 */ /* 0x000fe20000000a00 */
[----:B------:R-:W-:Y:S01]  /*225b0*/  VIADD R6, R207, UR43 ;  /* 0x0000002bcf067c36 */ /* 0x000fe20008000000 */
[----:B------:R-:W-:Y:S01]  /*225c0*/  UIMAD UR10, UR11, UR16, URZ ;  /* 0x000000100b0a72a4 */ /* 0x000fe2000f8e023f */
[----:B------:R-:W-:Y:S01]  /*225d0*/  BSSY B1, `(.L_x_3295) ;  /* 0x0000040000017945 */ /* 0x000fe20003800000 */
[----:B------:R-:W-:Y:S01]  /*225e0*/  UIMAD.WIDE.U32 UR8, UR4, UR16, URZ ;  /* 0x00000010040872a5 */ /* 0x000fe2000f8e003f */
[----:B------:R-:W-:Y:S01]  /*225f0*/  @P0 IMAD.HI.U32 R2, R6, R9, RZ ;  /* 0x0000000906020227 */ /* 0x000fe200078e00ff */
[----:B------:R-:W-:-:S03]  /*22600*/  UIMAD UR10, UR4, UR17, UR10 ;  /* 0x00000011040a72a4 */ /* 0x000fc6000f8e020a */
[----:B------:R-:W-:Y:S01]  /*22610*/  ULDC.64 UR16, c[0x0][0xbe8] ;  /* 0x0002fa0000107ab9 */ /* 0x000fe20000000a00 */
[----:B------:R-:W-:Y:S01]  /*22620*/  UIADD3 UR9, UR9, UR10, URZ ;  /* 0x0000000a09097290 */ /* 0x000fe2000fffe03f */
[----:B------:R-:W-:Y:S01]  /*22630*/  IMAD.MOV.U32 R5, RZ, RZ, R6 ;  /* 0x000000ffff057224 */ /* 0x000fe200078e0006 */
[----:B------:R-:W-:Y:S02]  /*22640*/  UIMAD UR4, UR12, UR16, URZ ;  /* 0x000000100c0472a4 */ /* 0x000fe4000f8e023f */
[----:B------:R-:W-:Y:S02]  /*22650*/  UIMAD.WIDE.U32 UR8, UR37, UR16, UR8 ;  /* 0x00000010250872a5 */ /* 0x000fe4000f8e0008 */
        /* <DEDUP_REMOVED lines=22> */
[----:B------:R-:W-:Y:S02]  /*227c0*/  VIADD R6, R206, UR43 ;  /* 0x0000002bce067c36 */ /* 0x000fe40008000000 */
        /* <DEDUP_REMOVED lines=32> */
.L_x_3296:
[----:B------:R-:W-:Y:S05]  /*229d0*/  BSYNC B1 ;  /* 0x0000000000017941 */ /* 0x000fea0003800000 */
.L_x_3295:
        /* <DEDUP_REMOVED lines=21> */
.L_x_3298:
[----:B------:R-:W-:Y:S05]  /*22b30*/  BSYNC B1 ;  /* 0x0000000000017941 */ /* 0x000fea0003800000 */
.L_x_3297:
        /* <DEDUP_REMOVED lines=21> */
.L_x_3300:
[----:B------:R-:W-:Y:S05]  /*22c90*/  BSYNC B1 ;  /* 0x0000000000017941 */ /* 0x000fea0003800000 */
.L_x_3299:
[----:B0-----:R-:W-:Y:S01]  /*22ca0*/  VIADD R0, R6, 0x60 ;  /* 0x0000006006007836 */ /* 0x001fe20000000000 */
[----:B--2-4-:R-:W0:Y:S04]  /*22cb0*/  SHFL.IDX PT, R5, R5, 0x3, 0x181f ;  /* 0x00781f0005057f89 */ /* 0x014e2800000e0000 */
[----:B------:R-:W-:Y:S01]  /*22cc0*/  ISETP.GE.AND P0, PT, R0, R11, PT ;  /* 0x0000000b0000720c */ /* 0x000fe20003f06270 */
[----:B-1-3--:R1:W2:-:S12]  /*22cd0*/  SHFL.IDX PT, R2, R4, 0x3, 0x181f ;  /* 0x00781f0004027f89 */ /* 0x00a29800000e0000 */
[----:B-1----:R-:W-:Y:S05]  /*22ce0*/  @P0 BRA `(.L_x_3291) ;  /* 0x0000000000440947 */ /* 0x002fea0003800000 */
[----:B------:R-:W-:Y:S02]  /*22cf0*/  ULDC UR4, c[0x0][0xbc8] ;  /* 0x0002f20000047ab9 */ /* 0x000fe40000000800 */
[----:B------:R-:W-:Y:S02]  /*22d00*/  ISETP.GE.AND P3, PT, R190, UR4, PT ;  /* 0x00000004be007c0c */ /* 0x000fe4000bf66270 */
[----:B------:R-:W-:Y:S02]  /*22d10*/  ISETP.GE.AND P2, PT, R192, UR4, PT ;  /* 0x00000004c0007c0c */ /* 0x000fe4000bf46270 */
[----:B------:R-:W-:Y:S02]  /*22d20*/  ISETP.GE.AND P1, PT, R191, UR4, PT ;  /* 0x00000004bf007c0c */ /* 0x000fe4000bf26270 */
[----:B------:R-:W-:-:S07]  /*22d30*/  ISETP.GE.AND P0, PT, R193, UR4, PT ;  /* 0x00000004c1007c0c */ /* 0x000fce000bf06270 */
[-C--:B--2---:R-:W-:Y:S02]  /*22d40*/  @!P3 LEA R6, P6, R190, R2.reuse, 0x1 ;  /* 0x00000002be06b211 */ /* 0x084fe400078c08ff */
[-C--:B------:R-:W-:Y:S02]  /*22d50*/  @!P2 LEA R8, P5, R192, R2.reuse, 0x1 ;  /* 0x00000002c008a211 */ /* 0x080fe400078a08ff */
[-C--:B------:R-:W-:Y:S02]  /*22d60*/  @!P1 LEA R10, P4, R191, R2.reuse, 0x1 ;  /* 0x00000002bf0a9211 */ /* 0x080fe400078808ff */
[-C--:B0-----:R-:W-:Y:S02]  /*22d70*/  @!P3 LEA.HI.X R7, R190, R5.reuse, R199, 0x1, P6 ;  /* 0x00000005be07b211 */ /* 0x081fe400030f0cc7 */
        /* <DEDUP_REMOVED lines=8> */
.L_x_3291:
[----:B------:R-:W-:Y:S05]  /*22e00*/  BSYNC B0 ;  /* 0x0000000000007941 */ /* 0x000fea0003800000 */
.L_x_3282:
[----:B------:R-:W-:Y:S02]  /*22e10*/  ULDC UR4, c[0x0][0xd3c] ;  /* 0x00034f0000047ab9 */ /* 0x000fe40000000800 */
[----:B------:R-:W-:-:S06]  /*22e20*/  UISETP.GE.AND UP0, UPT, UR6, UR4, UPT ;  /* 0x000000040600728c */ /* 0x000fcc000bf06270 */
[----:B------:R-:W-:-:S13]  /*22e30*/  PLOP3.LUT P0, PT, PT, PT, UP0, 0x80, 0x0 ;  /* 0x000000000000781c */ /* 0x000fda0003f0f008 */
[----:B------:R-:W-:Y:S05]  /*22e40*/  @!P0 BRA `(.L_x_3301) ;  /* 0xfffffde4000c8947 */ /* 0x000fea000383ffff */
[----:B------:R-:W-:Y:S05]  /*22e50*/  EXIT ;  /* 0x000000000000794d */ /* 0x000fea0003800000 */
.L_x_3174:
[----:B------:R-:W-:-:S08]  /*22e60*/  NOP ;  /* 0x0000000000007918 */ /* 0x000fd00000000000 */
[----:B----4-:R-:W0:-:S00]  /*22e70*/  USETMAXREG.DEALLOC.CTAPOOL 0x18 ;  /* 0x00000018000079c8 */ /* 0x010e0000080e0500 */
[----:B0-----:R-:W2:Y:S01]  /*22e80*/  LDL.LU R2, [R1+0x48c] ;  /* 0x00048c0001027983 */ /* 0x001ea20000300800 */
[----:B------:R-:W-:Y:S01]  /*22e90*/  LOP3.LUT R0, R0, 0x3, RZ, 0xc0, !PT ;  /* 0x0000000300007812 */ /* 0x000fe200078ec0ff */
[----:B------:R-:W-:-:S05]  /*22ea0*/  IMAD.MOV.U32 R4, RZ, RZ, RZ ;  /* 0x000000ffff047224 */ /* 0x000fca00078e00ff */
[----:B------:R-:W0:Y:S02]  /*22eb0*/  SHFL.IDX PT, R0, R0, RZ, 0x1f ;  /* 0x00001fff00007589 */ /* 0x000e2400000e0000 */
[----:B0-----:R-:W-:Y:S02]  /*22ec0*/  ISETP.NE.AND P0, PT, R0, RZ, PT ;  /* 0x000000ff0000720c */ /* 0x001fe40003f05270 */
        /* <DEDUP_REMOVED lines=11> */
.L_x_3302:
        /* <DEDUP_REMOVED lines=42> */
.L_x_3308:
        /* <DEDUP_REMOVED lines=12> */
.L_x_3307:
[----:B------:R-:W-:Y:S05]  /*232e0*/  BSYNC B0 ;  /* 0x0000000000007941 */ /* 0x000fea0003800000 */
.L_x_3306:
        /* <DEDUP_REMOVED lines=21> */
.L_x_3304:
        /* <DEDUP_REMOVED lines=20> */
.L_x_3309:
        /* <DEDUP_REMOVED lines=56> */
.L_x_3305:
[----:B------:R-:W-:Y:S02]  /*23900*/  IMAD.MOV.U32 R17, RZ, RZ, RZ ;  /* 0x000000ffff117224 */ /* 0x000fe400078e00ff */
[----:B------:R-:W-:Y:S02]  /*23910*/  IMAD.U32 R16, RZ, RZ, UR6 ;  /* 0x00000006ff107e24 */ /* 0x000fe4000f8e00ff */
[----:B------:R-:W-:-:S07]  /*23920*/  IMAD.MOV.U32 R18, RZ, RZ, RZ ;  /* 0x000000ffff127224 */ /* 0x000fce00078e00ff */
.L_x_3310:
[----:B------:R-:W-:-:S13]  /*23930*/  ISETP.NE.AND P0, PT, R0, RZ, PT ;  /* 0x000000ff0000720c */ /* 0x000fda0003f05270 */
[----:B------:R-:W1:Y:S01]  /*23940*/  @!P0 S2R R3, SR_CgaCtaId ;  /* 0x0000000000038919 */ /* 0x000e620000008800 */
[----:B------:R-:W-:-:S04]  /*23950*/  @!P0 MOV R0, 0x400 ;  /* 0x0000040000008802 */ /* 0x000fc80000000f00 */
[----:B-1----:R-:W-:-:S05]  /*23960*/  @!P0 LEA R0, R3, R0, 0x18 ;  /* 0x0000000003008211 */ /* 0x002fca00078ec0ff */
[----:B------:R2:W-:Y:S01]  /*23970*/  @!P0 STS.128 [R0+0x324d0], R16 ;  /* 0x0324d01000008388 */ /* 0x0005e20000000c00 */
[----:B------:R-:W-:Y:S06]  /*23980*/  BAR.ARV 0x5, 0x180 ;  /* 0x0146000000007b1d */ /* 0x000fec0000002000 */
.L_x_3303:
        /* <DEDUP_REMOVED lines=11> */
[----:B------:R-:W-:Y:S01]  /*23a40*/  STL [R1+0x4dc], RZ ;  /* 0x0004dcff01007387 */ /* 0x000fe20000100800 */
[----:B------:R-:W-:Y:S01]  /*23a50*/  ULDC UR37, c[0x0][0xc] ;  /* 0x0000030000257ab9 */ /* 0x000fe20000000800 */
[----:B------:R-:W-:Y:S02]  /*23a60*/  ULDC.64 UR38, c[0x0][0x198] ;  /* 0x0000660000267ab9 */ /* 0x000fe40000000a00 */
[----:B------:R-:W-:Y:S01]  /*23a70*/  STL [R1+0x474], RZ ;  /* 0x000474ff01007387 */ /* 0x000fe20000100800 */
        /* <DEDUP_REMOVED lines=16> */
[----:B------:R1:W-:Y:S01]  /*23b80*/  STL [R1+0x480], R2 ;  /* 0x0004800201007387 */ /* 0x0003e20000100800 */
[C---:B0-----:R-:W-:Y:S02]  /*23b90*/  LOP3.LUT R3, R0.reuse, 0x40, RZ, 0xfc, !PT ;  /* 0x0000004000037812 */ /* 0x041fe400078efcff */
[C---:B-1----:R-:W-:Y:S02]  /*23ba0*/  LOP3.LUT R2, R0.reuse, 0x80, RZ, 0xfc, !PT ;  /* 0x0000008000027812 */ /* 0x042fe400078efcff */
[----:B------:R-:W-:-:S07]  /*23bb0*/  LOP3.LUT R0, R0, 0xc0, RZ, 0xfc, !PT ;  /* 0x000000c000007812 */ /* 0x000fce00078efcff */
.L_x_3427:
[----:B------:R-:W-:Y:S05]  /*23bc0*/  YIELD ;  /* 0x0000000000007946 */ /* 0x000fea0003800000 */
[----:B------:R-:W-:Y:S01]  /*23bd0*/  ULDC.64 UR4, c[0x0][0xb20] ;  /* 0x0002c80000047ab9 */ /* 0x000fe20000000a00 */
[----:B---3--:R-:W-:Y:S01]  /*23be0*/  IMAD.MOV.U32 R0, RZ, RZ, RZ ;  /* 0x000000ffff007224 */ /* 0x008fe200078e00ff */
[----:B------:R-:W-:Y:S01]  /*23bf0*/  ISETP.NE.U32.AND P0, PT, RZ, UR4, PT ;  /* 0x00000004ff007c0c */ /* 0x000fe2000bf05070 */
[----:B0-----:R-:W0:Y:S01]  /*23c00*/  LDC.64 R4, c[0x0][0xaf8] ;  /* 0x0002be00ff047b82 */ /* 0x001e220000000a00 */
[----:B-1---5:R-:W-:Y:S01]  /*23c10*/  CS2R R8, SRZ ;  /* 0x0000000000087805 */ /* 0x022fe2000001ff00 */
[----:B------:R-:W-:Y:S01]  /*23c20*/  ULDC.64 UR6, c[0x0][0xb00] ;  /* 0x0002c00000067ab9 */ /* 0x000fe20000000a00 */
[----:B------:R-:W-:Y:S01]  /*23c30*/  ISETP.NE.AND.EX P0, PT, RZ, UR5, PT, P0 ;  /* 0x00000005ff007c0c */ /* 0x000fe2000bf05300 */
[----:B------:R-:W-:-:S12]  /*23c40*/  ULDC.64 UR4, c[0x0][0xb10] ;  /* 0x0002c40000047ab9 */ /* 0x000fd80000000a00 */
[----:B--2---:R-:W1:Y:S02]  /*23c50*/  @P0 LDC.64 R2, c[0x0][0xb20] ;  /* 0x0002c800ff020b82 */ /* 0x004e640000000a00 */
        /* <DEDUP_REMOVED lines=11> */
[----:B------:R-:W1:Y:S08]  /*23d10*/  @P2 LDC.64 R6, c[0x0][0xb10] ;  /* 0x0002c400ff062b82 */ /* 0x000e700000000a00 */
        /* <DEDUP_REMOVED lines=23> */
.L_x_3312:
        /* <DEDUP_REMOVED lines=10> */
.L_x_3313:
[----:B------:R-:W-:Y:S05]  /*23f30*/  @!P1 BRA `(.L_x_3314) ;  /* 0x00000000000c9947 */ /* 0x000fea0003800000 */
[----:B------:R-:W2:Y:S04]  /*23f40*/  LDG.E R6, desc[UR40][R2.64] ;  /* 0x0000002802067981 */ /* 0x000ea8000c1e1900 */
[----:B------:R-:W2:Y:S02]  /*23f50*/  LDG.E R2, desc[UR40][R2.64+0x4] ;  /* 0x0000042802027981 */ /* 0x000ea4000c1e1900 */
[----:B--2---:R-:W-:-:S07]  /*23f60*/  IMAD.IADD R6, R2, 0x1, -R6 ;  /* 0x0000000102067824 */ /* 0x004fce00078e0a06 */
.L_x_3314:
        /* <DEDUP_REMOVED lines=28> */
.L_x_3317:
[----:B------:R-:W-:-:S13]  /*24130*/  ISETP.NE.AND P0, PT, R3, 0x1, PT ;  /* 0x000000010300780c */ /* 0x000fda0003f05270 */
[----:B------:R-:W2:Y:S02]  /*24140*/  @P0 LDC.64 R4, c[0x0][0xae0] ;  /* 0x0002b800ff040b82 */ /* 0x000ea40000000a00 */
[----:B--2---:R-:W-:-:S05]  /*24150*/  @P0 IMAD.HI.U32 R4, R7, R4, RZ ;  /* 0x0000000407040227 */ /* 0x004fca00078e00ff */
[----:B------:R-:W-:-:S07]  /*24160*/  @P0 SHF.R.U32.HI R7, RZ, R5, R4 ;  /* 0x00000005ff070219 */ /* 0x000fce0000011604 */
.L_x_3318:
[----:B------:R-:W-:Y:S05]  /*24170*/  BSYNC B0 ;  /* 0x0000000000007941 */ /* 0x000fea0003800000 */
.L_x_3316:
[----:B------:R-:W-:-:S05]  /*24180*/  IMAD R7, R7, R3, R3 ;  /* 0x0000000307077224 */ /* 0x000fca00078e0203 */
[----:B------:R-:W-:-:S07]  /*24190*/  VIMNMX R2, R2, R7, PT ;  /* 0x0000000702027248 */ /* 0x000fce0003fe0100 */
.L_x_3315:
        /* <DEDUP_REMOVED lines=29> */
.L_x_3321:
[----:B------:R-:W-:-:S13]  /*24370*/  ISETP.NE.AND P0, PT, R3, 0x1, PT ;  /* 0x000000010300780c */ /* 0x000fda0003f05270 */
[----:B------:R-:W3:Y:S02]  /*24380*/  @P0 LDC.64 R4, c[0x0][0xae0] ;  /* 0x0002b800ff040b82 */ /* 0x000ee40000000a00 */
[----:B---3--:R-:W-:-:S05]  /*24390*/  @P0 IMAD.HI.U32 R4, R2, R4, RZ ;  /* 0x0000000402040227 */ /* 0x008fca00078e00ff */
[----:B------:R-:W-:-:S07]  /*243a0*/  @P0 SHF.R.U32.HI R2, RZ, R5, R4 ;  /* 0x00000005ff020219 */ /* 0x000fce0000011604 */
.L_x_3322:
[----:B------:R-:W-:Y:S05]  /*243b0*/  BSYNC B0 ;  /* 0x0000000000007941 */ /* 0x000fea0003800000 */
.L_x_3320:
[----:B------:R-:W-:-:S05]  /*243c0*/  IMAD R2, R2, R3, RZ ;  /* 0x0000000302027224 */ /* 0x000fca00078e02ff */
[----:B------:R-:W-:-:S07]  /*243d0*/  VIMNMX R0, R0, R2, !PT ;  /* 0x0000000200007248 */ /* 0x000fce0007fe0100 */
.L_x_3319:
        /* <DEDUP_REMOVED lines=13> */
[----:B------:R-:W-:Y:S02]  /*244b0*/  VOTEU.ANY UR4, UPT, PT ;  /* 0x0000000000047886 */ /* 0x000fe400038e0100 */
[----:B------:R-:W3:Y:S08]  /*244c0*/  FLO.U32 R0, UR4 ;  /* 0x0000000400007d00 */ /* 0x000ef000080e0000 */
[----:B------:R-:W4:Y:S01]  /*244d0*/  POPC R5, UR4 ;  /* 0x0000000400057d09 */ /* 0x000f220008000000 */
[----:B---3--:R-:W-:-:S02]  /*244e0*/  ISETP.EQ.U32.AND P0, PT, R0, R3, PT ;  /* 0x000000030000720c */ /* 0x008fc40003f02070 */
[----:B------:R-:W4:Y:S11]  /*244f0*/  LDC.64 R2, c[0x0][0xd60] ;  /* 0x00035800ff027b82 */ /* 0x000f360000000a00 */
[----:B----4-:R-:W3:Y:S01]  /*24500*/  @P0 ATOMG.E.ADD.STRONG.GPU PT, R3, desc[UR40][R2.64], R5 ;  /* 0x00000005020309a8 */ /* 0x010ee200081ee1e8 */
[----:B------:R-:W4:Y:S02]  /*24510*/  S2R R4, SR_LTMASK ;  /* 0x0000000000047919 */ /* 0x000f240000003900 */
[----:B----4-:R-:W-:-:S04]  /*24520*/  LOP3.LUT R4, R4, UR4, RZ, 0xc0, !PT ;  /* 0x0000000404047c12 */ /* 0x010fc8000f8ec0ff */
[----:B--2---:R-:W2:Y:S01]  /*24530*/  POPC R7, R4 ;  /* 0x0000000400077309 */ /* 0x004ea20000000000 */
[----:B---3--:R-:W2:Y:S02]  /*24540*/  SHFL.IDX PT, R0, R3, R0, 0x1f ;  /* 0x00001f0003007589 */ /* 0x008ea400000e0000 */
[----:B--2---:R-:W-:Y:S01]  /*24550*/  IADD3 R16, R0, UR37, R7 ;  /* 0x0000002500107c10 */ /* 0x004fe2000fffe007 */
[----:B------:R-:W-:Y:S06]  /*24560*/  BRA `(.L_x_3325) ;  /* 0x0000004800d07947 */ /* 0x000fec0003800000 */
.L_x_3324:
        /* <DEDUP_REMOVED lines=21> */
.L_x_3327:
[----:B------:R-:W-:Y:S05]  /*246c0*/  BSYNC B6 ;  /* 0x0000000000067941 */ /* 0x000fea0003800000 */
.L_x_3326:
        /* <DEDUP_REMOVED lines=20> */
.L_x_3330:
        /* <DEDUP_REMOVED lines=15> */
.L_x_3329:
[----:B------:R-:W-:Y:S05]  /*24900*/  BSYNC B6 ;  /* 0x0000000000067941 */ /* 0x000fea0003800000 */
.L_x_3328:
        /* <DEDUP_REMOVED lines=23> */
.L_x_3444:
[----:B---3--:R-:W3:Y:S01]  /*24a80*/  LDL.LU R4, [R1+0x48c] ;  /* 0x00048c0001047983 */ /* 0x008ee20000300800 */
[----:B------:R-:W-:Y:S02]  /*24a90*/  PLOP3.LUT P1, PT, PT, PT, PT, 0x8, 0x0 ;  /* 0x000000000000781c */ /* 0x000fe40003f2e170 */
[----:B----4-:R-:W-:Y:S01]  /*24aa0*/  ISETP.NE.AND P0, PT, R14, RZ, PT ;  /* 0x000000ff0e00720c */ /* 0x010fe20003f05270 */
[----:B------:R4:W-:Y:S01]  /*24ab0*/  STL [R1+0x4a8], R0 ;  /* 0x0004a80001007387 */ /* 0x0009e20000100800 */
[----:B---3--:R-:W-:-:S09]  /*24ac0*/  LOP3.LUT R4, R4, 0xfffffffe, RZ, 0xc0, !PT ;  /* 0xfffffffe04047812 */ /* 0x008fd200078ec0ff */
[----:B------:R-:W-:-:S05]  /*24ad0*/  @P1 LOP3.LUT R4, R4, 0x1, RZ, 0xfc, !PT ;  /* 0x0000000104041812 */ /* 0x000fca00078efcff */
[----:B------:R4:W-:Y:S01]  /*24ae0*/  STL [R1+0x48c], R4 ;  /* 0x00048c0401007387 */ /* 0x0009e20000100800 */
[----:B------:R-:W-:Y:S05]  /*24af0*/  @P0 BRA `(.L_x_3332) ;  /* 0x00000004001c0947 */ /* 0x000fea0003800000 */
[----:B------:R-:W-:-:S03]  /*24b00*/  UMOV UR4, 0xffffffff ;  /* 0xffffffff00047882 */ /* 0x000fc60000000000 */
[----:B------:R-:W-:Y:S05]  /*24b10*/  BRA.DIV UR4, `(.L_x_3333) ;  /* 0x0000005a04547947 */ /* 0x000fea000b800000 */
[----:B------:R-:W-:-:S13]  /*24b20*/  ELECT P6, URZ, PT ;  /* 0x00000000003f782f */ /* 0x000fda00038c0000 */
.L_x_3447:
        /* <DEDUP_REMOVED lines=24> */
.L_x_3334:
[----:B--2---:R-:W2:Y:S04]  /*24cb0*/  LDL R7, [R1+0x470] ;  /* 0x0004700001077983 */ /* 0x004ea80000100800 */
[----:B----4-:R-:W2:Y:S04]  /*24cc0*/  LDL R0, [R1+0x474] ;  /* 0x0004740001007983 */ /* 0x010ea80000100800 */
[----:B---3--:R-:W3:Y:S01]  /*24cd0*/  LDL R2, [R1+0x480] ;  /* 0x0004800001027983 */ /* 0x008ee20000100800 */
[----:B--2---:R-:W-:Y:S01]  /*24ce0*/  IMAD R0, R0, 0x8, R7 ;  /* 0x0000000800007824 */ /* 0x004fe200078e0207 */
[----:B---3--:R-:W-:-:S04]  /*24cf0*/  SHF.L.U32 R2, R2, 0x1f, RZ ;  /* 0x0000001f02027819 */ /* 0x008fc800000006ff */
[----:B------:R-:W2:Y:S02]  /*24d00*/  SYNCS.PHASECHK.TRANS64.TRYWAIT P0, [R0+URZ+0x32440], R2 ;  /* 0x03244002000075a7 */ /* 0x000ea4000800017f */
[----:B--2---:R-:W-:Y:S05]  /*24d10*/  @!P0 BRA `(.L_x_3335) ;  /* 0x0000005400f48947 */ /* 0x004fea0003800000 */
.L_x_3448:
        /* <DEDUP_REMOVED lines=11> */
.L_x_3336:
[----:B------:R-:W3:Y:S04]  /*24dd0*/  LDL R6, [R1+0x470] ;  /* 0x0004700001067983 */ /* 0x000ee80000100800 */
[----:B------:R-:W3:Y:S04]  /*24de0*/  LDL R5, [R1+0x474] ;  /* 0x0004740001057983 */ /* 0x000ee80000100800 */
[----:B------:R-:W4:Y:S04]  /*24df0*/  LDL R4, [R1+0x4a8] ;  /* 0x0004a80001047983 */ /* 0x000f280000100800 */
[----:B------:R-:W4:Y:S04]  /*24e00*/  LDL R3, [R1+0x488] ;  /* 0x0004880001037983 */ /* 0x000f280000100800 */
[----:B--2---:R-:W2:Y:S01]  /*24e10*/  LDL.LU R2, [R1+0x48c] ;  /* 0x00048c0001027983 */ /* 0x004ea20000300800 */
        /* <DEDUP_REMOVED lines=17> */
[----:B------:R3:W-:Y:S02]  /*24f30*/  STL [R1+0x48c], R2 ;  /* 0x00048c0201007387 */ /* 0x0007e40000100800 */
[----:B------:R-:W-:-:S06]  /*24f40*/  UMOV UR4, 0x0 ;  /* 0x0000000000047882 */ /* 0x000fcc0000000000 */
[----:B------:R3:W-:Y:S01]  /*24f50*/  UTMALDG.4D [UR8], [UR6], desc[UR4] ;  /* 0x00000408060075b4 */ /* 0x0007e20008019000 */
[----:B------:R-:W-:Y:S02]  /*24f60*/  NOP ;  /* 0x0000000000007918 */ /* 0x000fe40000000000 */
.L_x_3332:
[----:B----4-:R-:W4:Y:S04]  /*24f70*/  LDL R0, [R1+0x470] ;  /* 0x0004700001007983 */ /* 0x010f280000100800 */
[----:B---3--:R-:W3:Y:S01]  /*24f80*/  LDL R2, [R1+0x4a0] ;  /* 0x0004a00001027983 */ /* 0x008ee20000100800 */
[----:B------:R-:W-:Y:S05]  /*24f90*/  WARPSYNC.ALL ;  /* 0x0000000000007948 */ /* 0x000fea0003800000 */
[----:B------:R-:W-:Y:S01]  /*24fa0*/  ULDC.64 UR4, c[0x0][0xaf8] ;  /* 0x0002be0000047ab9 */ /* 0x000fe20000000a00 */
[----:B------:R-:W-:Y:S01]  /*24fb0*/  BSSY B6, `(.L_x_3337) ;  /* 0x0000020000067945 */ /* 0x000fe20003800000 */
[----:B------:R-:W-:Y:S01]  /*24fc0*/  BAR.SYNC.DEFER_BLOCKING 0x8, 0x180 ;  /* 0x0206000000007b1d */ /* 0x000fe20000010000 */
[----:B------:R-:W-:-:S04]  /*24fd0*/  ISETP.NE.U32.AND P0, PT, RZ, UR4, PT ;  /* 0x00000004ff007c0c */ /* 0x000fc8000bf05070 */
[----:B------:R-:W-:Y:S01]  /*24fe0*/  ISETP.NE.AND.EX P0, PT, RZ, UR5, PT, P0 ;  /* 0x00000005ff007c0c */ /* 0x000fe2000bf05300 */
[----:B----4-:R-:W-:Y:S01]  /*24ff0*/  VIADD R0, R0, 0x18400 ;  /* 0x0001840000007836 */ /* 0x010fe20000000000 */
[----:B---3--:R-:W-:-:S04]  /*25000*/  SHF.R.S32.HI R3, RZ, 0x1f, R2 ;  /* 0x0000001fff037819 */ /* 0x008fc80000011402 */
[----:B------:R-:W-:Y:S02]  /*25010*/  LOP3.LUT P1, RZ, R0, 0x3ff, RZ, 0xc0, !PT ;  /* 0x000003ff00ff7812 */ /* 0x000fe4000782c0ff */
[----:B------:R-:W-:Y:S01]  /*25020*/  SHF.R.S32.HI R0, RZ, 0x1f, R19 ;  /* 0x0000001fff007819 */ /* 0x000fe20000011413 */
[----:B------:R-:W-:Y:S01]  /*25030*/  STL [R1+0x4b0], R3 ;  /* 0x0004b00301007387 */ /* 0x000fe20000100800 */
[----:B------:R-:W-:Y:S02]  /*25040*/  SHF.R.S32.HI R2, RZ, 0x1f, R18 ;  /* 0x0000001fff027819 */ /* 0x000fe40000011412 */
[----:B------:R-:W-:-:S03]  /*25050*/  SEL R0, R0, RZ, !P0 ;  /* 0x000000ff00007207 */ /* 0x000fc60004000000 */
[----:B------:R-:W-:Y:S04]  /*25060*/  STL [R1+0x4c0], R2 ;  /* 0x0004c00201007387 */ /* 0x000fe80000100800 */
[----:B------:R3:W-:Y:S02]  /*25070*/  STL [R1+0x4c4], R0 ;  /* 0x0004c40001007387 */ /* 0x0007e40000100800 */
[----:B---3--:R-:W-:-:S05]  /*25080*/  SEL R0, R19, RZ, !P0 ;  /* 0x000000ff13007207 */ /* 0x008fca0004000000 */
[----:B------:R3:W-:Y:S01]  /*25090*/  STL [R1+0x4ac], R0 ;  /* 0x0004ac0001007387 */ /* 0x0007e20000100800 */
[----:B------:R-:W-:Y:S05]  /*250a0*/  @!P1 BRA `(.L_x_3338) ;  /* 0x0000000000409947 */ /* 0x000fea0003800000 */
[----:B------:R-:W-:Y:S01]  /*250b0*/  MOV R2, 0x0 ;  /* 0x0000000000027802 */ /* 0x000fe20000000f00 */
[----:B------:R-:W-:Y:S01]  /*250c0*/  ULDC.64 UR6, c[0x4][0x98] ;  /* 0x0100260000067ab9 */ /* 0x000fe20000000a00 */
[----:B------:R-:W-:Y:S01]  /*250d0*/  ULDC.64 UR8, c[0x4][0xa0] ;  /* 0x0100280000087ab9 */ /* 0x000fe20000000a00 */
[----:B------:R-:W-:Y:S01]  /*250e0*/  ULDC.64 UR4, c[0x4][0x20] ;  /* 0x0100080000047ab9 */ /* 0x000fe20000000a00 */
[----:B------:R-:W-:Y:S02]  /*250f0*/  IMAD.U32 R4, RZ, RZ, UR6 ;  /* 0x00000006ff047e24 */ /* 0x000fe4000f8e00ff */
[----:B------:R-:W4:Y:S01]  /*25100*/  LDC.64 R2, c[0x4][R2] ;  /* 0x0100000002027b82 */ /* 0x000f220000000a00 */
        /* <DEDUP_REMOVED lines=9> */
[----:B01-34-:R-:W-:Y:S05]  /*251a0*/  CALL.ABS.NOINC R2 ;  /* 0x0000000002007343 */ /* 0x01bfea0003c00000 */
.L_x_3338:
[----:B------:R-:W-:Y:S05]  /*251b0*/  BSYNC B6 ;  /* 0x0000000000067941 */ /* 0x000fea0003800000 */
.L_x_3337:
[----:B------:R-:W4:Y:S01]  /*251c0*/  LDL R11, [R1+0x494] ;  /* 0x00049400010b7983 */ /* 0x000f220000100800 */
[----:B--2---:R-:W2:Y:S01]  /*251d0*/  LDC R7, c[0x0][0x448] ;  /* 0x00011200ff077b82 */ /* 0x004ea20000000800 */
[----:B------:R-:W-:Y:S01]  /*251e0*/  ULDC.64 UR4, c[0x0][0x298] ;  /* 0x0000a60000047ab9 */ /* 0x000fe20000000a00 */
[----:B------:R-:W-:Y:S01]  /*251f0*/  ULDC.64 UR6, c[0x0][0x280] ;  /* 0x0000a00000067ab9 */ /* 0x000fe20000000a00 */
[----:B------:R-:W4:Y:S04]  /*25200*/  LDL R4, [R1+0x4b0] ;  /* 0x0004b00001047983 */ /* 0x000f280000100800 */
[----:B------:R-:W4:Y:S04]  /*25210*/  LDL R10, [R1+0x4a0] ;  /* 0x0004a000010a7983 */ /* 0x000f280000100800 */
[----:B01----:R-:W4:Y:S01]  /*25220*/  LDL R9, [R1+0x4c0] ;  /* 0x0004c00001097983 */ /* 0x003f220000100800 */
[----:B------:R-:W0:Y:S01]  /*25230*/  S2R R2, SR_TID.X ;  /* 0x0000000000027919 */ /* 0x000e220000002100 */
[----:B---3--:R-:W1:Y:S02]  /*25240*/  S2R R0, SR_TID.X ;  /* 0x0000000000007919 */ /* 0x008e640000002100 */
[----:B------:R-:W3:Y:S01]  /*25250*/  LDL R8, [R1+0x4c4] ;  /* 0x0004c40001087983 */ /* 0x000ee20000100800 */
[----:B--2---:R-:W-:-:S03]  /*25260*/  ISETP.NE.AND P0, PT, R7, 0x1, PT ;  /* 0x000000010700780c */ /* 0x004fc60003f05270 */
[----:B------:R-:W2:Y:S10]  /*25270*/  LDL R6, [R1+0x4ac] ;  /* 0x0004ac0001067983 */ /* 0x000eb40000100800 */
[----:B------:R-:W4:Y:S01]  /*25280*/  @P0 LDC R3, c[0x0][0x450] ;  /* 0x00011400ff030b82 */ /* 0x000f220000000800 */
[----:B0-----:R-:W-:-:S04]  /*25290*/  LOP3.LUT R2, R2, 0x7f, RZ, 0xc0, !PT ;  /* 0x0000007f02027812 */ /* 0x001fc800078ec0ff */
[----:B------:R-:W-:Y:S01]  /*252a0*/  SHF.R.U32.HI R2, RZ, 0x3, R2 ;  /* 0x00000003ff027819 */ /* 0x000fe20000011602 */
[----:B-1----:R-:W-:-:S05]  /*252b0*/  IMAD.SHL.U32 R0, R0, 0x10, RZ ;  /* 0x0000001000007824 */ /* 0x002fca00078e00ff */
[----:B------:R-:W-:Y:S02]  /*252c0*/  LOP3.LUT R0, R2, 0x70, R0, 0xf8, !PT ;  /* 0x0000007002007812 */ /* 0x000fe400078ef800 */
[----:B------:R-:W0:Y:S03]  /*252d0*/  @P0 LDC R2, c[0x0][0x44c] ;  /* 0x00011300ff020b82 */ /* 0x000e260000000800 */
[----:B----4-:R-:W-:-:S04]  /*252e0*/  IMAD.IADD R5, R0, 0x1, R11 ;  /* 0x0000000100057824 */ /* 0x010fc800078e020b */
[----:B0-----:R-:W-:-:S04]  /*252f0*/  @P0 IMAD.HI.U32 R2, R5, R2, RZ ;  /* 0x0000000205020227 */ /* 0x001fc800078e00ff */
[----:B------:R-:W-:Y:S01]  /*25300*/  IMAD.MOV.U32 R0, RZ, RZ, R5 ;  /* 0x000000ffff007224 */ /* 0x000fe200078e0005 */
[----:B------:R-:W-:Y:S01]  /*25310*/  @P0 SHF.R.U32.HI R0, RZ, R3, R2 ;  /* 0x00000003ff000219 */ /* 0x000fe20000011602 */
[----:B------:R-:W-:-:S04]  /*25320*/  IMAD R2, R4, UR4, RZ ;  /* 0x0000000404027c24 */ /* 0x000fc8000f8e02ff */
        /* <DEDUP_REMOVED lines=10> */
[----:B---3--:R-:W-:Y:S02]  /*253d0*/  IMAD R4, R8, UR4, RZ ;  /* 0x0000000408047c24 */ /* 0x008fe4000f8e02ff */
[----:B------:R-:W1:Y:S01]  /*253e0*/  S2R R8, SR_TID.X ;  /* 0x0000000000087919 */ /* 0x000e620000002100 */
[----:B--2---:R-:W-:-:S04]  /*253f0*/  IMAD.WIDE.U32 R2, R6, UR4, R2 ;  /* 0x0000000406027c25 */ /* 0x004fc8000f8e0002 */
        /* <DEDUP_REMOVED lines=11> */
[----:B------:R-:W-:Y:S01]  /*254b0*/  IMAD.IADD R3, R3, 0x1, R4 ;  /* 0x0000000103037824 */ /* 0x000fe200078e0204 */
[----:B------:R2:W-:Y:S01]  /*254c0*/  STL [R1+0x49c], R5 ;  /* 0x00049c0501007387 */ /* 0x0005e20000100800 */
[----:B-1----:R-:W-:Y:S02]  /*254d0*/  IMAD.SHL.U32 R10, R8, 0x8, RZ ;  /* 0x00000008080a7824 */ /* 0x002fe400078e00ff */
[----:B------:R-:W-:-:S03]  /*254e0*/  IMAD R6, R6, UR4, RZ ;  /* 0x0000000406067c24 */ /* 0x000fc6000f8e02ff */
[----:B------:R-:W-:Y:S01]  /*254f0*/  LOP3.LUT R10, R10, 0x38, RZ, 0xc0, !PT ;  /* 0x000000380a0a7812 */ /* 0x000fe200078ec0ff */
[----:B--2---:R-:W-:Y:S01]  /*25500*/  IMAD.WIDE.U32 R4, R0, UR4, R2 ;  /* 0x0000000400047c25 */ /* 0x004fe2000f8e0002 */
[----:B------:R-:W-:-:S03]  /*25510*/  ULDC UR4, c[0x0][0x2b8] ;  /* 0x0000ae0000047ab9 */ /* 0x000fc60000000800 */
        /* <DEDUP_REMOVED lines=9> */
[----:B------:R-:W2:Y:S04]  /*255b0*/  LDL R4, [R1+0x4a4] ;  /* 0x0004a40001047983 */ /* 0x000ea80000100800 */
[----:B------:R-:W3:Y:S04]  /*255c0*/  LDL.LU R6, [R1+0x494] ;  /* 0x0004940001067983 */ /* 0x000ee80000300800 */
[----:B------:R-:W0:Y:S01]  /*255d0*/  SHFL.IDX PT, R5, R3, RZ, 0x181f ;  /* 0x00181fff03057589 */ /* 0x000e2200000e0000 */
[----:B--2---:R-:W-:-:S03]  /*255e0*/  IMAD R2, R4, R7, RZ ;  /* 0x0000000704027224 */ /* 0x004fc600078e02ff */
[----:B------:R-:W1:Y:S01]  /*255f0*/  SHFL.IDX PT, R4, R0, RZ, 0x181f ;  /* 0x00181fff00047589 */ /* 0x000e6200000e0000 */
[----:B---3--:R-:W-:-:S03]  /*25600*/  IMAD.IADD R8, R8, 0x1, R6 ;  /* 0x0000000108087824 */ /* 0x008fc600078e0206 */
[----:B------:R-:W2:Y:S01]  /*25610*/  SHFL.IDX PT, R6, R3, 0x1, 0x181f ;  /* 0x00381f0003067f89 */ /* 0x000ea200000e0000 */
[C---:B------:R-:W-:Y:S01]  /*25620*/  VIADD R11, R8.reuse, 0x10 ;  /* 0x00000010080b7836 */ /* 0x040fe20000000000 */
[-C--:B------:R-:W-:Y:S02]  /*25630*/  ISETP.GE.AND P1, PT, R8, R2.reuse, PT ;  /* 0x000000020800720c */ /* 0x080fe40003f26270 */
[----:B------:R-:W3:Y:S02]  /*25640*/  SHFL.IDX PT, R7, R0, 0x1, 0x181f ;  /* 0x00381f0000077f89 */ /* 0x000ee400000e0000 */
[----:B------:R-:W-:Y:S02]  /*25650*/  ISETP.GE.AND P2, PT, R11, R2, PT ;  /* 0x000000020b00720c */ /* 0x000fe40003f46270 */
        /* <DEDUP_REMOVED lines=12> */
[----:B---3--:R-:W-:Y:S01]  /*25720*/  @!P2 IMAD.X R4, RZ, RZ, R7, P1 ;  /* 0x000000ffff04a224 */ /* 0x008fe200008e0607 */
        /* <DEDUP_REMOVED lines=58> */
.L_x_3465:
[----:B01----:R-:W2:Y:S04]  /*25ad0*/  LDL R4, [R1+0x494] ;  /* 0x0004940001047983 */ /* 0x003ea80000100800 */
[----:B------:R0:W5:Y:S01]  /*25ae0*/  LDL R8, [R1+0x470] ;  /* 0x0004700001087983 */ /* 0x0001620000100800 */
        /* <DEDUP_REMOVED lines=11> */
.L_x_3340:
[----:B0-----:R-:W2:Y:S01]  /*25ba0*/  LDL R2, [R1+0x470] ;  /* 0x0004700001027983 */ /* 0x001ea20000100800 */
        /* <DEDUP_REMOVED lines=37> */
.L_x_3342:
[----:B------:R-:W-:Y:S05]  /*25e00*/  BSYNC B6 ;  /* 0x0000000000067941 */ /* 0x000fea0003800000 */
.L_x_3341:
        /* <DEDUP_REMOVED lines=60> */
[----:B------:R-:W5:Y:S04]  /*261d0*/  LDL.LU R11, [R1+0x4bc] ;  /* 0x0004bc00010b7983 */ /* 0x000f680000300800 */
[----:B------:R-:W5:Y:S04]  /*261e0*/  LDL.LU R12, [R1+0x4cc] ;  /* 0x0004cc00010c7983 */ /* 0x000f680000300800 */
[----:B------:R-:W-:Y:S01]  /*261f0*/  SHFL.IDX PT, R6, R0, 0x1, 0x181f ;  /* 0x00381f0000067f89 */ /* 0x000fe200000e0000 */
[----:B--2---:R-:W-:-:S03]  /*26200*/  IMAD R3, R10, R7, RZ ;  /* 0x000000070a037224 */ /* 0x004fc600078e02ff */
[----:B------:R-:W2:Y:S02]  /*26210*/  LDL.LU R10, [R1+0x4c8] ;  /* 0x0004c800010a7983 */ /* 0x000ea40000300800 */
[-C--:B---3--:R-:W-:Y:S02]  /*26220*/  ISETP.GE.AND P5, PT, R5, R3.reuse, PT ;  /* 0x000000030500720c */ /* 0x088fe40003fa6270 */
[----:B------:R-:W0:Y:S01]  /*26230*/  SHFL.IDX PT, R5, R2, RZ, 0x181f ;  /* 0x00181fff02057589 */ /* 0x000e2200000e0000 */
[----:B----4-:R-:W-:-:S03]  /*26240*/  ISETP.GE.AND P4, PT, R4, R3, PT ;  /* 0x000000030400720c */ /* 0x010fc60003f86270 */
[----:B------:R-:W1:Y:S07]  /*26250*/  SHFL.IDX PT, R4, R0, RZ, 0x181f ;  /* 0x00181fff00047589 */ /* 0x000e6e00000e0000 */
[----:B0-----:R-:W-:-:S05]  /*26260*/  @!P5 LEA R5, P6, R8, R5, 0x1 ;  /* 0x000000050805d211 */ /* 0x001fca00078c08ff */
[----:B-1----:R-:W-:-:S05]  /*26270*/  @!P5 IMAD.X R4, RZ, RZ, R4, P6 ;  /* 0x000000ffff04d224 */ /* 0x002fca00030e0604 */
        /* <DEDUP_REMOVED lines=53> */
[----:B0-----:R-:W0:Y:S04]  /*265d0*/  SHFL.IDX PT, R4, R2, 0x6, 0x181f ;  /* 0x00d81f0002047f89 */ /* 0x001e2800000e0000 */
[----:B------:R-:W1:Y:S01]  /*265e0*/  SHFL.IDX PT, R2, R2, 0x7, 0x181f ;  /* 0x00f81f0002027f89 */ /* 0x000e6200000e0000 */
[----:B--2---:R-:W-:-:S13]  /*265f0*/  ISETP.GE.AND P4, PT, R10, R3, PT ;  /* 0x000000030a00720c */ /* 0x004fda0003f86270 */
[----:B0-----:R-:W-:-:S05]  /*26600*/  @!P4 LEA R4, P5, R8, R4, 0x1 ;  /* 0x000000040804c211 */ /* 0x001fca00078a08ff */
[----:B------:R-:W-:Y:S02]  /*26610*/  @!P4 IMAD.X R5, RZ, RZ, R6, P5 ;  /* 0x000000ffff05c224 */ /* 0x000fe400028e0606 */
[----:B------:R0:W2:Y:S04]  /*26620*/  SHFL.IDX PT, R6, R0, 0x7, 0x181f ;  /* 0x00f81f0000067f89 */ /* 0x0000a800000e0000 */
[----:B------:R0:W-:Y:S04]  /*26630*/  @!P4 LDGSTS.E.BYPASS.LTC128B.128 [R9+0x25400], desc[UR40][R4.64], !P3 ;  /* 0x254000000409cfae */ /* 0x0001e8000d901d68 */
[----:B------:R0:W-:Y:S04]  /*26640*/  @!P4 LDGSTS.E.BYPASS.LTC128B.128 [R9+0x29400], desc[UR40][R4.64+0x80], !P2 ;  /* 0x294000800409cfae */ /* 0x0001e8000d101d68 */
[----:B------:R0:W-:Y:S04]  /*26650*/  @!P4 LDGSTS.E.BYPASS.LTC128B.128 [R9+0x2d400], desc[UR40][R4.64+0x100], !P1 ;  /* 0x2d4001000409cfae */ /* 0x0001e8000c901d68 */
[----:B-1----:R0:W-:Y:S02]  /*26660*/  @!P4 LDGSTS.E.BYPASS.LTC128B.128 [R9+0x31400], desc[UR40][R4.64+0x180], !P0 ;  /* 0x314001800409cfae */ /* 0x0021e4000c101d68 */
.L_x_3483:
[----:B0-----:R-:W3:Y:S01]  /*26670*/  LDL.LU R0, [R1+0x4d8] ;  /* 0x0004d80001007983 */ /* 0x001ee20000300800 */
[----:B------:R-:W-:Y:S01]  /*26680*/  BSSY B0, `(.L_x_3344) ;  /* 0x000000d000007945 */ /* 0x000fe20003800000 */
[----:B---3--:R-:W-:-:S13]  /*26690*/  ISETP.GE.AND P4, PT, R0, R3, PT ;  /* 0x000000030000720c */ /* 0x008fda0003f86270 */
[----:B------:R-:W-:Y:S05]  /*266a0*/  @P4 BRA `(.L_x_3345) ;  /* 0x0000000000284947 */ /* 0x000fea0003800000 */
[----:B------:R-:W3:Y:S01]  /*266b0*/  LDL R0, [R1+0x47c] ;  /* 0x00047c0001007983 */ /* 0x000ee20000100800 */
[----:B------:R-:W-:-:S05]  /*266c0*/  LEA R2, P4, R8, R2, 0x1 ;  /* 0x0000000208027211 */ /* 0x000fca00078808ff */
        /* <DEDUP_REMOVED lines=8> */
.L_x_3345:
[----:B------:R-:W-:Y:S05]  /*26750*/  BSYNC B0 ;  /* 0x0000000000007941 */ /* 0x000fea0003800000 */
.L_x_3344:
[----:B------:R1:W5:Y:S01]  /*26760*/  LDL R8, [R1+0x470] ;  /* 0x0004700001087983 */ /* 0x0003620000100800 */
[----:B------:R-:W-:Y:S01]  /*26770*/  PLOP3.LUT P0, PT, PT, PT, PT, 0x80, 0x0 ;  /* 0x000000000000781c */ /* 0x000fe20003f0f070 */
[----:B------:R-:W-:-:S12]  /*26780*/  NOP ;  /* 0x0000000000007918 */ /* 0x000fd80000000000 */
.L_x_3346:
[----:B0-----:R-:W3:Y:S01]  /*26790*/  LDL R2, [R1+0x470] ;  /* 0x0004700001027983 */ /* 0x001ee20000100800 */
        /* <DEDUP_REMOVED lines=18> */
.L_x_3484:
[----:B------:R-:W-:Y:S05]  /*268c0*/  BSYNC B0 ;  /* 0x0000000000007941 */ /* 0x000fea0003800000 */
.L_x_3347:
[----:B0-----:R-:W3:Y:S01]  /*268d0*/  LDL R2, [R1+0x48c] ;  /* 0x00048c0001027983 */ /* 0x001ee20000100800 */
[----:B------:R-:W-:Y:S01]  /*268e0*/  BSSY B0, `(.L_x_3349) ;  /* 0x000005f000007945 */ /* 0x000fe20003800000 */
[----:B---3--:R-:W-:-:S13]  /*268f0*/  LOP3.LUT P0, RZ, R2, 0x1, RZ, 0xc0, !PT ;  /* 0x0000000102ff7812 */ /* 0x008fda000780c0ff */
[----:B------:R-:W-:Y:S05]  /*26900*/  @!P0 BRA `(.L_x_3350) ;  /* 0x0000000400708947 */ /* 0x000fea0003800000 */
[----:B------:R-:W3:Y:S04]  /*26910*/  LDL R2, [R1+0x470] ;  /* 0x0004700001027983 */ /* 0x000ee80000100800 */
[----:B------:R-:W4:Y:S01]  /*26920*/  LDL R4, [R1+0x480] ;  /* 0x0004800001047983 */ /* 0x000f220000100800 */
[----:B------:R-:W0:Y:S01]  /*26930*/  S2R R3, SR_TID.X ;  /* 0x0000000000037919 */ /* 0x000e220000002100 */
[----:B---3--:R-:W-:Y:S02]  /*26940*/  IMAD.MOV.U32 R5, RZ, RZ, R2 ;  /* 0x000000ffff057224 */ /* 0x008fe400078e0002 */
[----:B------:R-:W3:Y:S01]  /*26950*/  LDL R2, [R1+0x474] ;  /* 0x0004740001027983 */ /* 0x000ee20000100800 */
[----:B----4-:R-:W-:Y:S01]  /*26960*/  SHF.L.U32 R0, R4, 0x1f, RZ ;  /* 0x0000001f04007819 */ /* 0x010fe200000006ff */
[----:B------:R-:W-:Y:S01]  /*26970*/  BSSY B1, `(.L_x_3351) ;  /* 0x0000006000017945 */ /* 0x000fe20003800000 */
[----:B0-----:R-:W-:-:S04]  /*26980*/  LOP3.LUT R3, R3, 0x7f, RZ, 0xc0, !PT ;  /* 0x0000007f03037812 */ /* 0x001fc800078ec0ff */
[----:B------:R-:W-:Y:S01]  /*26990*/  ISETP.NE.AND P1, PT, R3, RZ, PT ;  /* 0x000000ff0300720c */ /* 0x000fe20003f25270 */
[----:B---3--:R-:W-:-:S04]  /*269a0*/  IMAD R2, R2, 0x8, R5 ;  /* 0x0000000802027824 */ /* 0x008fc800078e0205 */
[----:B------:R-:W0:Y:S02]  /*269b0*/  SYNCS.PHASECHK.TRANS64.TRYWAIT P0, [R2+URZ+0x32460], R0 ;  /* 0x03246000020075a7 */ /* 0x000e24000800017f */
[----:B0-----:R-:W-:Y:S06]  /*269c0*/  @!P0 BRA `(.L_x_3352) ;  /* 0x00000054001c8947 */ /* 0x001fec0003800000 */
.L_x_3485:
[----:B------:R-:W-:Y:S05]  /*269d0*/  BSYNC B1 ;  /* 0x0000000000017941 */ /* 0x000fea0003800000 */
.L_x_3351:
[----:B------:R-:W-:Y:S04]  /*269e0*/  BSSY B1, `(.L_x_3353) ;  /* 0x0000009000017945 */ /* 0x000fe80003800000 */
[----:B------:R-:W-:Y:S05]  /*269f0*/  @P1 BRA `(.L_x_3354) ;  /* 0x00000000001c1947 */ /* 0x000fea0003800000 */
[----:B------:R-:W3:Y:S01]  /*26a00*/  S2R R3, SR_TID.X ;  /* 0x0000000000037919 */ /* 0x000ee20000002100 */
[----:B0-----:R-:W-:-:S04]  /*26a10*/  IMAD.MOV.U32 R0, RZ, RZ, 0xc000 ;  /* 0x0000c000ff007424 */ /* 0x001fc800078e00ff */
[----:B------:R4:W-:Y:S01]  /*26a20*/  SYNCS.ARRIVE.TRANS64 RZ, [R2+URZ+0x32450], R0 ;  /* 0x0324500002ff79a7 */ /* 0x0009e2000800003f */
[----:B---3--:R-:W-:-:S04]  /*26a30*/  LOP3.LUT R3, R3, 0x1f, RZ, 0xc0, !PT ;  /* 0x0000001f03037812 */ /* 0x008fc800078ec0ff */
[----:B------:R-:W-:-:S13]  /*26a40*/  ISETP.NE.AND P0, PT, R3, RZ, PT ;  /* 0x000000ff0300720c */ /* 0x000fda0003f05270 */
[----:B----4-:R-:W-:Y:S05]  /*26a50*/  @!P0 BRA `(.L_x_3354) ;  /* 0x0000000000048947 */ /* 0x010fea0003800000 */
[----:B------:R-:W-:Y:S01]  /*26a60*/  BPT.TRAP 0x1 ;  /* 0x000000040000795c */ /* 0x000fe20000300000 */
.L_x_3354:
[----:B------:R-:W-:Y:S05]  /*26a70*/  BSYNC B1 ;  /* 0x0000000000017941 */ /* 0x000fea0003800000 */
.L_x_3353:
[----:B------:R-:W3:Y:S04]  /*26a80*/  LDL R5, [R1+0x470] ;  /* 0x0004700001057983 */ /* 0x000ee80000100800 */
[----:B0-----:R-:W3:Y:S04]  /*26a90*/  LDL R0, [R1+0x474] ;  /* 0x0004740001007983 */ /* 0x001ee80000100800 */
[----:B------:R-:W4:Y:S04]  /*26aa0*/  LDL R4, [R1+0x488] ;  /* 0x0004880001047983 */ /* 0x000f280000100800 */
[----:B------:R-:W4:Y:S01]  /*26ab0*/  LDL.LU R3, [R1+0x4a8] ;  /* 0x0004a80001037983 */ /* 0x000f220000300800 */
[----:B------:R-:W-:Y:S01]  /*26ac0*/  UIADD3 UR4, UP0, UR38, 0x470, URZ ;  /* 0x0000047026047890 */ /* 0x000fe2000ff1e03f */
[----:B------:R-:W-:Y:S01]  /*26ad0*/  PLOP3.LUT P0, PT, PT, PT, PT, 0x80, 0x0 ;  /* 0x000000000000781c */ /* 0x000fe20003f0f070 */
[----:B------:R-:W-:Y:S01]  /*26ae0*/  VIADD R2, R2, 0x32450 ;  /* 0x0003245002027836 */ /* 0x000fe20000000000 */
[----:B------:R-:W-:Y:S01]  /*26af0*/  UMOV UR6, 0x0 ;  /* 0x0000000000067882 */ /* 0x000fe20000000000 */
[----:B------:R-:W-:Y:S01]  /*26b00*/  UIADD3.X UR5, URZ, UR39, URZ, UP0, !UPT ;  /* 0x000000273f057290 */ /* 0x000fe200087fe43f */
[----:B------:R-:W-:Y:S01]  /*26b10*/  UMOV UR7, 0x14f00000 ;  /* 0x14f0000000077882 */ /* 0x000fe20000000000 */
[----:B------:R-:W-:Y:S01]  /*26b20*/  UMOV UR10, URZ ;  /* 0x0000003f000a7c82 */ /* 0x000fe20008000000 */
[----:B---3--:R-:W-:-:S02]  /*26b30*/  IMAD R0, R0, 0xc000, R5 ;  /* 0x0000c00000007824 */ /* 0x008fc400078e0205 */
[----:B----4-:R-:W-:Y:S02]  /*26b40*/  IMAD R3, R3, 0x60, R4 ;  /* 0x0000006003037824 */ /* 0x010fe400078e0204 */
[----:B------:R-:W-:-:S07]  /*26b50*/  VIADD R4, R0, 0x400 ;  /* 0x0000040000047836 */ /* 0x000fce0000000000 */
.L_x_3355:
        /* <DEDUP_REMOVED lines=15> */
.L_x_3356:
        /* <DEDUP_REMOVED lines=15> */
.L_x_3357:
        /* <DEDUP_REMOVED lines=15> */
.L_x_3358:
        /* <DEDUP_REMOVED lines=10> */
.L_x_3350:
[----:B------:R-:W-:Y:S05]  /*26ed0*/  BSYNC B0 ;  /* 0x0000000000007941 */ /* 0x000fea0003800000 */
.L_x_3349:
[----:B------:R-:W3:Y:S04]  /*26ee0*/  LDL R4, [R1+0x498] ;  /* 0x0004980001047983 */ /* 0x000ee80000100800 */
[----:B------:R-:W4:Y:S01]  /*26ef0*/  LDL R5, [R1+0x490] ;  /* 0x0004900001057983 */ /* 0x000f220000100800 */
[----:B------:R-:W-:Y:S01]  /*26f00*/  BSSY B0, `(.L_x_3359) ;  /* 0x00001ff000007945 */ /* 0x000fe20003800000 */
[----:B---3--:R-:W-:-:S05]  /*26f10*/  VIADD R0, R4, 0xfffffffe ;  /* 0xfffffffe04007836 */ /* 0x008fca0000000000 */
[----:B----4-:R-:W-:-:S13]  /*26f20*/  ISETP.GE.AND P0, PT, R0, R5, PT ;  /* 0x000000050000720c */ /* 0x010fda0003f06270 */
[----:B------:R-:W-:Y:S05]  /*26f30*/  @!P0 BRA `(.L_x_3360) ;  /* 0x0000001c00ec8947 */ /* 0x000fea0003800000 */
[----:B------:R-:W-:Y:S01]  /*26f40*/  IMAD.MOV R2, RZ, RZ, -R4 ;  /* 0x000000ffff027224 */ /* 0x000fe200078e0a04 */
[----:B--2---:R-:W-:Y:S01]  /*26f50*/  LOP3.LUT R6, RZ, R5, RZ, 0x33, !PT ;  /* 0x00000005ff067212 */ /* 0x004fe200078e33ff */
[----:B------:R-:W-:Y:S03]  /*26f60*/  BSSY B2, `(.L_x_3361) ;  /* 0x00000ab000027945 */ /* 0x000fe60003800000 */
[----:B------:R-:W-:-:S05]  /*26f70*/  VIADDMNMX R6, R2, 0x1, R6, !PT ;  /* 0x0000000102067846 */ /* 0x000fca0007800106 */
[----:B------:R-:W-:-:S05]  /*26f80*/  IMAD.IADD R2, R4, 0x1, R6 ;  /* 0x0000000104027824 */ /* 0x000fca00078e0206 */
[----:B------:R-:W-:-:S04]  /*26f90*/  LOP3.LUT R2, R2, 0x1, RZ, 0xc0, !PT ;  /* 0x0000000102027812 */ /* 0x000fc800078ec0ff */
[----:B------:R-:W-:-:S13]  /*26fa0*/  ISETP.NE.U32.AND P0, PT, R2, 0x1, PT ;  /* 0x000000010200780c */ /* 0x000fda0003f05070 */
[----:B------:R-:W-:Y:S05]  /*26fb0*/  @P0 BRA `(.L_x_3362) ;  /* 0x0000000800940947 */ /* 0x000fea0003800000 */
[----:B------:R-:W2:Y:S04]  /*26fc0*/  LDL.LU R4, [R1+0x474] ;  /* 0x0004740001047983 */ /* 0x000ea80000300800 */
[----:B------:R-:W3:Y:S04]  /*26fd0*/  LDL.LU R7, [R1+0x480] ;  /* 0x0004800001077983 */ /* 0x000ee80000300800 */
[----:B------:R-:W4:Y:S01]  /*26fe0*/  LDL R5, [R1+0x48c] ;  /* 0x00048c0001057983 */ /* 0x000f220000100800 */
[----:B------:R-:W-:Y:S01]  /*26ff0*/  BSSY B1, `(.L_x_3363) ;  /* 0x000009f000017945 */ /* 0x000fe20003800000 */
[----:B--2---:R-:W-:-:S05]  /*27000*/  VIADD R2, R4, 0x1 ;  /* 0x0000000104027836 */ /* 0x004fca0000000000 */
[----:B------:R-:W-:-:S04]  /*27010*/  ISETP.NE.AND P0, PT, R2, 0x2, PT ;  /* 0x000000020200780c */ /* 0x000fc80003f05270 */
[----:B------:R-:W-:Y:S02]  /*27020*/  SEL R3, RZ, 0x1, P0 ;  /* 0x00000001ff037807 */ /* 0x000fe40000000000 */
[----:B-----5:R-:W-:Y:S02]  /*27030*/  SEL R8, R2, RZ, P0 ;  /* 0x000000ff02087207 */ /* 0x020fe40000000000 */
[----:B---3--:R-:W-:-:S03]  /*27040*/  LOP3.LUT R7, R7, R3, RZ, 0x3c, !PT ;  /* 0x0000000307077212 */ /* 0x008fc600078e3cff */
[----:B------:R0:W-:Y:S04]  /*27050*/  STL [R1+0x474], R8 ;  /* 0x0004740801007387 */ /* 0x0001e80000100800 */
[----:B------:R0:W-:Y:S01]  /*27060*/  STL [R1+0x480], R7 ;  /* 0x0004800701007387 */ /* 0x0001e20000100800 */
[----:B----4-:R-:W-:-:S13]  /*27070*/  LOP3.LUT P2, RZ, R5, 0x1, RZ, 0xc0, !PT ;  /* 0x0000000105ff7812 */ /* 0x010fda000784c0ff */
[----:B0-----:R-:W-:Y:S05]  /*27080*/  @!P2 BRA `(.L_x_3364) ;  /* 0x000000080054a947 */ /* 0x001fea0003800000 */
[----:B------:R-:W-:Y:S02]  /*27090*/  ULDC.64 UR4, c[0x0][0x418] ;  /* 0x0001060000047ab9 */ /* 0x000fe40000000a00 */
        /* <DEDUP_REMOVED lines=22> */
.L_x_3365:
        /* <DEDUP_REMOVED lines=9> */
.L_x_3486:
[----:B------:R-:W-:Y:S05]  /*27290*/  BSYNC B3 ;  /* 0x0000000000037941 */ /* 0x000fea0003800000 */
.L_x_3366:
        /* <DEDUP_REMOVED lines=9> */
.L_x_3369:
[----:B------:R-:W-:Y:S05]  /*27330*/  BSYNC B3 ;  /* 0x0000000000037941 */ /* 0x000fea0003800000 */
.L_x_3368:
        /* <DEDUP_REMOVED lines=14> */
.L_x_3370:
        /* <DEDUP_REMOVED lines=13> */
.L_x_3487:
[----:B------:R-:W-:Y:S05]  /*274f0*/  BSYNC B3 ;  /* 0x0000000000037941 */ /* 0x000fea0003800000 */
.L_x_3371:
[----:B------:R-:W-:Y:S01]  /*27500*/  BSSY B3, `(.L_x_3373) ;  /* 0x000000b000037945 */ /* 0x000fe20003800000 */
[----:B------:R-:W-:Y:S02]  /*27510*/  IMAD.MOV.U32 R8, RZ, RZ, 0x0 ;  /* 0x00000000ff087424 */ /* 0x000fe400078e00ff */
[----:B------:R-:W-:Y:S01]  /*27520*/  IMAD.MOV.U32 R9, RZ, RZ, 0x14f00000 ;  /* 0x14f00000ff097424 */ /* 0x000fe200078e00ff */
[----:B------:R-:W-:Y:S06]  /*27530*/  @P1 BRA `(.L_x_3374) ;  /* 0x00000000001c1947 */ /* 0x000fec0003800000 */
[----:B------:R-:W3:Y:S01]  /*27540*/  S2R R4, SR_TID.X ;  /* 0x0000000000047919 */ /* 0x000ee20000002100 */
[----:B0-2---:R-:W-:-:S04]  /*27550*/  IMAD.MOV.U32 R2, RZ, RZ, 0xc000 ;  /* 0x0000c000ff027424 */ /* 0x005fc800078e00ff */
[----:B------:R4:W-:Y:S01]  /*27560*/  SYNCS.ARRIVE.TRANS64 RZ, [R3+URZ+0x32450], R2 ;  /* 0x0324500203ff79a7 */ /* 0x0009e2000800003f */
[----:B---3--:R-:W-:-:S04]  /*27570*/  LOP3.LUT R4, R4, 0x1f, RZ, 0xc0, !PT ;  /* 0x0000001f04047812 */ /* 0x008fc800078ec0ff */
[----:B------:R-:W-:-:S13]  /*27580*/  ISETP.NE.AND P0, PT, R4, RZ, PT ;  /* 0x000000ff0400720c */ /* 0x000fda0003f05270 */
[----:B----4-:R-:W-:Y:S05]  /*27590*/  @!P0 BRA `(.L_x_3374) ;  /* 0x0000000000048947 */ /* 0x010fea0003800000 */
[----:B------:R-:W-:Y:S01]  /*275a0*/  BPT.TRAP 0x1 ;  /* 0x000000040000795c */ /* 0x000fe20000300000 */
.L_x_3374:
[----:B------:R-:W-:Y:S05]  /*275b0*/  BSYNC B3 ;  /* 0x0000000000037941 */ /* 0x000fea0003800000 */
.L_x_3373:
[----:B------:R-:W3:Y:S04]  /*275c0*/  LDL R4, [R1+0x470] ;  /* 0x0004700001047983 */ /* 0x000ee80000100800 */
[----:B0-2---:R-:W3:Y:S01]  /*275d0*/  LDL R2, [R1+0x474] ;  /* 0x0004740001027983 */ /* 0x005ee20000100800 */
        /* <DEDUP_REMOVED lines=9> */
.L_x_3375:
        /* <DEDUP_REMOVED lines=15> */
.L_x_3376:
        /* <DEDUP_REMOVED lines=15> */
.L_x_3377:
        /* <DEDUP_REMOVED lines=15> */
.L_x_3378:
        /* <DEDUP_REMOVED lines=10> */
.L_x_3364:
[----:B------:R-:W-:Y:S05]  /*279e0*/  BSYNC B1 ;  /* 0x0000000000017941 */ /* 0x000fea0003800000 */
.L_x_3363:
[----:B------:R-:W2:Y:S02]  /*279f0*/  LDL R4, [R1+0x498] ;  /* 0x0004980001047983 */ /* 0x000ea40000100800 */
[----:B--2---:R-:W-:-:S07]  /*27a00*/  VIADD R0, R4, 0xfffffffd ;  /* 0xfffffffd04007836 */ /* 0x004fce0000000000 */
.L_x_3362:
[----:B------:R-:W-:Y:S05]  /*27a10*/  BSYNC B2 ;  /* 0x0000000000027941 */ /* 0x000fea0003800000 */
.L_x_3361:
[----:B------:R-:W2:Y:S01]  /*27a20*/  LDL.LU R2, [R1+0x498] ;  /* 0x0004980001027983 */ /* 0x000ea20000300800 */
[----:B------:R-:W-:Y:S01]  /*27a30*/  VIADD R6, R6, 0xfffffffe ;  /* 0xfffffffe06067836 */ /* 0x000fe20000000000 */
[----:B--2---:R-:W-:-:S04]  /*27a40*/  LOP3.LUT R2, RZ, R2, RZ, 0x33, !PT ;  /* 0x00000002ff027212 */ /* 0x004fc800078e33ff */
[----:B------:R-:W-:-:S13]  /*27a50*/  ISETP.NE.AND P0, PT, R6, R2, PT ;  /* 0x000000020600720c */ /* 0x000fda0003f05270 */
[----:B------:R-:W-:Y:S05]  /*27a60*/  @!P0 BRA `(.L_x_3360) ;  /* 0x0000001400208947 */ /* 0x000fea0003800000 */
.L_x_3411:
[----:B------:R-:W2:Y:S04]  /*27a70*/  LDL R4, [R1+0x48c] ;  /* 0x00048c0001047983 */ /* 0x000ea80000100800 */
[----:B------:R-:W3:Y:S04]  /*27a80*/  LDL.LU R3, [R1+0x474] ;  /* 0x0004740001037983 */ /* 0x000ee80000300800 */
[----:B------:R-:W4:Y:S01]  /*27a90*/  LDL.LU R2, [R1+0x480] ;  /* 0x0004800001027983 */ /* 0x000f220000300800 */
[----:B------:R-:W-:Y:S05]  /*27aa0*/  YIELD ;  /* 0x0000000000007946 */ /* 0x000fea0003800000 */
[----:B------:R-:W-:Y:S01]  /*27ab0*/  BSSY B1, `(.L_x_3379) ;  /* 0x000009c000017945 */ /* 0x000fe20003800000 */
[----:B--2---:R-:W-:Y:S01]  /*27ac0*/  LOP3.LUT P1, RZ, R4, 0x1, RZ, 0xc0, !PT ;  /* 0x0000000104ff7812 */ /* 0x004fe2000782c0ff */
[----:B---3--:R-:W-:-:S05]  /*27ad0*/  VIADD R7, R3, 0x1 ;  /* 0x0000000103077836 */ /* 0x008fca0000000000 */
[----:B------:R-:W-:-:S04]  /*27ae0*/  ISETP.NE.AND P0, PT, R7, 0x2, PT ;  /* 0x000000020700780c */ /* 0x000fc80003f05270 */
[----:B------:R-:W-:Y:S02]  /*27af0*/  SEL R6, RZ, 0x1, P0 ;  /* 0x00000001ff067807 */ /* 0x000fe40000000000 */
[----:B------:R-:W-:Y:S02]  /*27b00*/  SEL R7, R7, RZ, P0 ;  /* 0x000000ff07077207 */ /* 0x000fe40000000000 */
[----:B----4-:R-:W-:Y:S01]  /*27b10*/  LOP3.LUT R6, R2, R6, RZ, 0x3c, !PT ;  /* 0x0000000602067212 */ /* 0x010fe200078e3cff */
        /* <DEDUP_REMOVED lines=24> */
[----:B------:R0:W5:Y:S04]  /*27ca0*/  LDG.E R17, desc[UR40][R4.64] ;  /* 0x0000002804117981 */ /* 0x000168000c1e1900 */
.L_x_3381:
        /* <DEDUP_REMOVED lines=9> */
.L_x_3488:
[----:B------:R-:W-:Y:S05]  /*27d40*/  BSYNC B2 ;  /* 0x0000000000027941 */ /* 0x000fea0003800000 */
.L_x_3382:
        /* <DEDUP_REMOVED lines=9> */
.L_x_3385:
[----:B------:R-:W-:Y:S05]  /*27de0*/  BSYNC B2 ;  /* 0x0000000000027941 */ /* 0x000fea0003800000 */
.L_x_3384:
        /* <DEDUP_REMOVED lines=13> */
.L_x_3386:
        /* <DEDUP_REMOVED lines=13> */
.L_x_3489:
[----:B------:R-:W-:Y:S05]  /*27f90*/  BSYNC B2 ;  /* 0x0000000000027941 */ /* 0x000fea0003800000 */
.L_x_3387:
        /* <DEDUP_REMOVED lines=11> */
.L_x_3390:
[----:B------:R-:W-:Y:S05]  /*28050*/  BSYNC B2 ;  /* 0x0000000000027941 */ /* 0x000fea0003800000 */
.L_x_3389:
[----:B0-2---:R-:W2:Y:S01]  /*28060*/  LDL R3, [R1+0x470] ;  /* 0x0004700001037983 */ /* 0x005ea20000100800 */
        /* <DEDUP_REMOVED lines=9> */
.L_x_3391:
        /* <DEDUP_REMOVED lines=15> */
.L_x_3392:
        /* <DEDUP_REMOVED lines=15> */
.L_x_3393:
        /* <DEDUP_REMOVED lines=15> */
.L_x_3394:
        /* <DEDUP_REMOVED lines=10> */
.L_x_3380:
[----:B------:R-:W-:Y:S05]  /*28470*/  BSYNC B1 ;  /* 0x0000000000017941 */ /* 0x000fea0003800000 */
.L_x_3379:
[----:B------:R-:W2:Y:S01]  /*28480*/  LDL R5, [R1+0x48c] ;  /* 0x00048c0001057983 */ /* 0x000ea20000100800 */
[----:B------:R-:W-:Y:S01]  /*28490*/  VIADD R7, R7, 0x1 ;  /* 0x0000000107077836 */ /* 0x000fe20000000000 */
[----:B------:R-:W-:Y:S04]  /*284a0*/  BSSY B1, `(.L_x_3395) ;  /* 0x00000a0000017945 */ /* 0x000fe80003800000 */
[----:B------:R-:W-:-:S04]  /*284b0*/  ISETP.NE.AND P0, PT, R7, 0x2, PT ;  /* 0x000000020700780c */ /* 0x000fc80003f05270 */
[----:B------:R-:W-:Y:S02]  /*284c0*/  SEL R2, RZ, 0x1, P0 ;  /* 0x00000001ff027807 */ /* 0x000fe40000000000 */
[----:B------:R-:W-:Y:S02]  /*284d0*/  SEL R9, R7, RZ, P0 ;  /* 0x000000ff07097207 */ /* 0x000fe40000000000 */
[----:B-----5:R-:W-:Y:S01]  /*284e0*/  LOP3.LUT R8, R6, R2, RZ, 0x3c, !PT ;  /* 0x0000000206087212 */ /* 0x020fe200078e3cff */
[----:B------:R-:W-:Y:S02]  /*284f0*/  VIADD R6, R0, 0xffffffff ;  /* 0xffffffff00067836 */ /* 0x000fe40000000000 */
        /* <DEDUP_REMOVED lines=28> */
.L_x_3397:
        /* <DEDUP_REMOVED lines=9> */
.L_x_3490:
[----:B------:R-:W-:Y:S05]  /*28750*/  BSYNC B2 ;  /* 0x0000000000027941 */ /* 0x000fea0003800000 */
.L_x_3398:
        /* <DEDUP_REMOVED lines=9> */
.L_x_3401:
[----:B------:R-:W-:Y:S05]  /*287f0*/  BSYNC B2 ;  /* 0x0000000000027941 */ /* 0x000fea0003800000 */
.L_x_3400:
        /* <DEDUP_REMOVED lines=14> */
.L_x_3402:
        /* <DEDUP_REMOVED lines=13> */
.L_x_3491:
[----:B------:R-:W-:Y:S05]  /*289b0*/  BSYNC B2 ;  /* 0x0000000000027941 */ /* 0x000fea0003800000 */
.L_x_3403:
        /* <DEDUP_REMOVED lines=11> */
.L_x_3406:
[----:B------:R-:W-:Y:S05]  /*28a70*/  BSYNC B2 ;  /* 0x0000000000027941 */ /* 0x000fea0003800000 */
.L_x_3405:
        /* <DEDUP_REMOVED lines=11> */
.L_x_3407:
        /* <DEDUP_REMOVED lines=15> */
.L_x_3408:
        /* <DEDUP_REMOVED lines=15> */
.L_x_3409:
        /* <DEDUP_REMOVED lines=15> */
.L_x_3410:
        /* <DEDUP_REMOVED lines=10> */
.L_x_3396:
[----:B------:R-:W-:Y:S05]  /*28ea0*/  BSYNC B1 ;  /* 0x0000000000017941 */ /* 0x000fea0003800000 */
.L_x_3395:
[----:B------:R-:W2:Y:S01]  /*28eb0*/  LDL R5, [R1+0x490] ;  /* 0x0004900001057983 */ /* 0x000ea20000100800 */
[----:B------:R-:W-:Y:S01]  /*28ec0*/  VIADD R0, R0, 0xfffffffe ;  /* 0xfffffffe00007836 */ /* 0x000fe20000000000 */
[----:B--2---:R-:W-:-:S13]  /*28ed0*/  ISETP.GT.AND P0, PT, R6, R5, PT ;  /* 0x000000050600720c */ /* 0x004fda0003f04270 */
[----:B------:R-:W-:Y:S05]  /*28ee0*/  @P0 BRA `(.L_x_3411) ;  /* 0xffffffe800e00947 */ /* 0x000fea000383ffff */
.L_x_3360:
[----:B------:R-:W-:Y:S05]  /*28ef0*/  BSYNC B0 ;  /* 0x0000000000007941 */ /* 0x000fea0003800000 */
.L_x_3359:
[----:B------:R-:W3:Y:S04]  /*28f00*/  LDL.LU R4, [R1+0x474] ;  /* 0x0004740001047983 */ /* 0x000ee80000300800 */
[----:B------:R-:W4:Y:S01]  /*28f10*/  LDL.LU R3, [R1+0x480] ;  /* 0x0004800001037983 */ /* 0x000f220000300800 */
[----:B------:R-:W0:Y:S01]  /*28f20*/  S2R R2, SR_TID.X ;  /* 0x0000000000027919 */ /* 0x000e220000002100 */
[----:B------:R-:W-:Y:S01]  /*28f30*/  BSSY B0, `(.L_x_3412) ;  /* 0x0000015000007945 */ /* 0x000fe20003800000 */
[----:B0-----:R-:W-:-:S04]  /*28f40*/  LOP3.LUT R2, R2, 0x7f, RZ, 0xc0, !PT ;  /* 0x0000007f02027812 */ /* 0x001fc800078ec0ff */
[----:B------:R-:W-:Y:S01]  /*28f50*/  ISETP.NE.AND P1, PT, R2, RZ, PT ;  /* 0x000000ff0200720c */ /* 0x000fe20003f25270 */
[----:B---3--:R-:W-:-:S05]  /*28f60*/  VIADD R0, R4, 0x1 ;  /* 0x0000000104007836 */ /* 0x008fca0000000000 */
[----:B------:R-:W-:-:S04]  /*28f70*/  ISETP.NE.AND P0, PT, R0, 0x2, PT ;  /* 0x000000020000780c */ /* 0x000fc80003f05270 */
[----:B------:R-:W-:-:S04]  /*28f80*/  SEL R2, RZ, 0x1, P0 ;  /* 0x00000001ff027807 */ /* 0x000fc80000000000 */
[----:B----4-:R-:W-:-:S05]  /*28f90*/  LOP3.LUT R3, R3, R2, RZ, 0x3c, !PT ;  /* 0x0000000203037212 */ /* 0x010fca00078e3cff */
[----:B------:R0:W-:Y:S01]  /*28fa0*/  STL [R1+0x480], R3 ;  /* 0x0004800301007387 */ /* 0x0001e20000100800 */
[----:B------:R-:W-:Y:S05]  /*28fb0*/  @P1 BRA `(.L_x_3413) ;  /* 0x0000000000301947 */ /* 0x000fea0003800000 */
[----:B0-----:R-:W0:Y:S01]  /*28fc0*/  S2R R3, SR_LANEID ;  /* 0x0000000000037919 */ /* 0x001e220000000000 */
[----:B------:R-:W-:Y:S02]  /*28fd0*/  VOTEU.ANY UR4, UPT, PT ;  /* 0x0000000000047886 */ /* 0x000fe400038e0100 */
[----:B------:R-:W0:Y:S08]  /*28fe0*/  FLO.U32 R4, UR4 ;  /* 0x0000000400047d00 */ /* 0x000e3000080e0000 */
[----:B------:R-:W3:Y:S01]  /*28ff0*/  POPC R5, UR4 ;  /* 0x0000000400057d09 */ /* 0x000ee20008000000 */
[----:B0-----:R-:W-:-:S02]  /*29000*/  ISETP.EQ.U32.AND P1, PT, R4, R3, PT ;  /* 0x000000030400720c */ /* 0x001fc40003f22070 */
[----:B------:R-:W3:Y:S11]  /*29010*/  LDC.64 R2, c[0x0][0xd60] ;  /* 0x00035800ff027b82 */ /* 0x000ef60000000a00 */
[----:B---3--:R-:W3:Y:S01]  /*29020*/  @P1 ATOMG.E.ADD.STRONG.GPU PT, R3, desc[UR40][R2.64], R5 ;  /* 0x00000005020319a8 */ /* 0x008ee200081ee1e8 */
[----:B--2---:R-:W0:Y:S02]  /*29030*/  S2R R6, SR_LTMASK ;  /* 0x0000000000067919 */ /* 0x004e240000003900 */
[----:B0-----:R-:W-:-:S04]  /*29040*/  LOP3.LUT R6, R6, UR4, RZ, 0xc0, !PT ;  /* 0x0000000406067c12 */ /* 0x001fc8000f8ec0ff */
[----:B------:R-:W0:Y:S01]  /*29050*/  POPC R7, R6 ;  /* 0x0000000600077309 */ /* 0x000e220000000000 */
[----:B---3--:R-:W0:Y:S02]  /*29060*/  SHFL.IDX PT, R4, R3, R4, 0x1f ;  /* 0x00001f0403047589 */ /* 0x008e2400000e0000 */
[----:B0-----:R-:W-:-:S07]  /*29070*/  IADD3 R16, R4, UR37, R7 ;  /* 0x0000002504107c10 */ /* 0x001fce000fffe007 */
.L_x_3413:
[----:B------:R-:W-:Y:S05]  /*29080*/  BSYNC B0 ;  /* 0x0000000000007941 */ /* 0x000fea0003800000 */
.L_x_3412:
[----:B------:R-:W-:-:S05]  /*29090*/  SEL R0, R0, RZ, P0 ;  /* 0x000000ff00007207 */ /* 0x000fca0000000000 */
[----:B------:R3:W-:Y:S02]  /*290a0*/  STL [R1+0x474], R0 ;  /* 0x0004740001007387 */ /* 0x0007e40000100800 */
.L_x_3325:
[----:B------:R-:W-:Y:S05]  /*290b0*/  BSYNC B7 ;  /* 0x0000000000077941 */ /* 0x000fea0003800000 */
.L_x_3323:
        /* <DEDUP_REMOVED lines=13> */
.L_x_3414:
        /* <DEDUP_REMOVED lines=8> */
[----:B0-----:R-:W0:Y:S02]  /*29210*/  @!P1 LDC.64 R2, c[0x0][0xd80] ;  /* 0x00036000ff029b82 */ /* 0x001e240000000a00 */
[----:B0-----:R-:W-:-:S06]  /*29220*/  @!P1 IMAD.WIDE R2, R5, 0x4, R2 ;  /* 0x0000000405029825 */ /* 0x001fcc00078e0202 */
[----:B------:R0:W2:Y:S01]  /*29230*/  @!P1 LDG.E R3, desc[UR40][R2.64] ;  /* 0x0000002802039981 */ /* 0x0000a2000c1e1900 */
[C---:B------:R-:W-:Y:S02]  /*29240*/  ISETP.GE.U32.AND P2, PT, R6.reuse, 0x2, PT ;  /* 0x000000020600780c */ /* 0x040fe40003f46070 */
[C---:B------:R-:W-:Y:S01]  /*29250*/  ISETP.GE.U32.AND P3, PT, R6.reuse, 0x4, PT ;  /* 0x000000040600780c */ /* 0x040fe20003f66070 */
[----:B------:R-:W-:Y:S01]  /*29260*/  SHFL.IDX PT, R0, R16, RZ, 0x1f ;  /* 0x00001fff10007589 */ /* 0x000fe200000e0000 */
[C---:B------:R-:W-:Y:S02]  /*29270*/  ISETP.GE.U32.AND P4, PT, R6.reuse, 0x8, PT ;  /* 0x000000080600780c */ /* 0x040fe40003f86070 */
[C---:B------:R-:W-:Y:S01]  /*29280*/  ISETP.GE.U32.AND P5, PT, R6.reuse, 0x10, PT ;  /* 0x000000100600780c */ /* 0x040fe20003fa6070 */
[----:B0-----:R-:W-:Y:S02]  /*29290*/  IMAD.MOV.U32 R2, RZ, RZ, RZ ;  /* 0x000000ffff027224 */ /* 0x001fe400078e00ff */
[----:B--2---:R-:W-:Y:S01]  /*292a0*/  @!P1 IMAD.MOV.U32 R2, RZ, RZ, R3 ;  /* 0x000000ffff029224 */ /* 0x004fe200078e0003 */
[----:B------:R-:W-:-:S04]  /*292b0*/  ISETP.NE.AND P1, PT, R6, RZ, PT ;  /* 0x000000ff0600720c */ /* 0x000fc80003f25270 */
[----:B------:R-:W0:Y:S02]  /*292c0*/  SHFL.UP PT, R14, R2, 0x1, RZ ;  /* 0x04200000020e7989 */ /* 0x000e2400000e00ff */
[----:B0-----:R-:W-:-:S05]  /*292d0*/  SEL R5, R14, RZ, P1 ;  /* 0x000000ff0e057207 */ /* 0x001fca0000800000 */
[----:B------:R-:W-:Y:S02]  /*292e0*/  IMAD.IADD R3, R2, 0x1, R5 ;  /* 0x0000000102037824 */ /* 0x000fe400078e0205 */
[----:B------:R-:W-:Y:S04]  /*292f0*/  SHFL.IDX PT, R5, R16, 0x1, 0x1f ;  /* 0x00201f0010057f89 */ /* 0x000fe800000e0000 */
        /* <DEDUP_REMOVED lines=12> */
[----:B------:R0:W2:Y:S02]  /*293c0*/  SHFL.IDX PT, R16, R3, 0x1f, 0x1f ;  /* 0x03e01f0003107f89 */ /* 0x0000a400000e0000 */
.L_x_3501:
[----:B------:R-:W-:Y:S02]  /*293d0*/  ULDC UR4, c[0x0][0xd38] ;  /* 0x00034e0000047ab9 */ /* 0x000fe40000000800 */
[----:B------:R-:W-:-:S04]  /*293e0*/  IMAD.U32 R4, RZ, RZ, UR4 ;  /* 0x00000004ff047e24 */ /* 0x000fc8000f8e00ff */
[----:B--2---:R-:W-:-:S04]  /*293f0*/  IMAD R16, R16, R4, RZ ;  /* 0x0000000410107224 */ /* 0x004fc800078e02ff */
[----:B------:R-:W-:-:S05]  /*29400*/  IMAD.IADD R5, R5, 0x1, R16 ;  /* 0x0000000105057824 */ /* 0x000fca00078e0210 */
[----:B------:R-:W-:-:S13]  /*29410*/  ISETP.GT.AND P6, PT, R5, R0, PT ;  /* 0x000000000500720c */ /* 0x000fda0003fc4270 */
[----:B------:R-:W-:Y:S05]  /*29420*/  @P6 BRA `(.L_x_3417) ;  /* 0x00000000009c6947 */ /* 0x000fea0003800000 */
.L_x_3422:
[----:B------:R-:W2:Y:S01]  /*29430*/  LDC R2, c[0x0][0xd3c] ;  /* 0x00034f00ff027b82 */ /* 0x000ea20000000800 */
[----:B------:R-:W-:-:S05]  /*29440*/  VIADD R19, R19, 0x1f ;  /* 0x0000001f13137836 */ /* 0x000fca0000000000 */
[----:B--2---:R-:W-:-:S13]  /*29450*/  ISETP.GE.AND P6, PT, R19, R2, PT ;  /* 0x000000021300720c */ /* 0x004fda0003fc6270 */
        /* <DEDUP_REMOVED lines=11> */
.L_x_3420:
[----:B------:R-:W-:Y:S05]  /*29510*/  BSYNC B0 ;  /* 0x0000000000007941 */ /* 0x000fea0003800000 */
.L_x_3419:
        /* <DEDUP_REMOVED lines=18> */
.L_x_3509:
[----:B------:R-:W-:Y:S02]  /*29640*/  ULDC UR4, c[0x0][0xd38] ;  /* 0x00034e0000047ab9 */ /* 0x000fe40000000800 */
[----:B------:R-:W-:-:S04]  /*29650*/  IMAD.U32 R4, RZ, RZ, UR4 ;  /* 0x00000004ff047e24 */ /* 0x000fc8000f8e00ff */
[----:B--2---:R-:W-:-:S04]  /*29660*/  IMAD R16, R16, R4, RZ ;  /* 0x0000000410107224 */ /* 0x004fc800078e02ff */
[----:B------:R-:W-:-:S05]  /*29670*/  IMAD.IADD R5, R16, 0x1, R5 ;  /* 0x0000000110057824 */ /* 0x000fca00078e0205 */
[----:B------:R-:W-:-:S13]  /*29680*/  ISETP.GT.AND P6, PT, R5, R0, PT ;  /* 0x000000000500720c */ /* 0x000fda0003fc4270 */
[----:B------:R-:W-:Y:S05]  /*29690*/  @!P6 BRA `(.L_x_3422) ;  /* 0xfffffffc0064e947 */ /* 0x000fea000383ffff */
.L_x_3417:
        /* <DEDUP_REMOVED lines=8> */
.L_x_3513:
[----:B------:R-:W-:Y:S01]  /*29720*/  ISETP.NE.AND P0, PT, R5, RZ, PT ;  /* 0x000000ff0500720c */ /* 0x000fe20003f05270 */
[----:B------:R-:W-:-:S12]  /*29730*/  IMAD.MOV.U32 R5, RZ, RZ, RZ ;  /* 0x000000ffff057224 */ /* 0x000fd800078e00ff */
[----:B------:R-:W-:Y:S05]  /*29740*/  @!P0 BRA `(.L_x_3424) ;  /* 0x0000000000148947 */ /* 0x000fea0003800000 */
[----:B------:R-:W-:Y:S01]  /*29750*/  UMOV UR4, 0xffffffff ;  /* 0xffffffff00047882 */ /* 0x000fe20000000000 */
[----:B------:R-:W-:Y:S02]  /*29760*/  VIADD R12, R6, 0xffffffff ;  /* 0xffffffff060c7836 */ /* 0x000fe40000000000 */
[----:B------:R-:W-:Y:S05]  /*29770*/  BRA.DIV UR4, `(.L_x_3425) ;  /* 0x0000003204807947 */ /* 0x000fea000b800000 */
[----:B0-----:R0:W4:Y:S02]  /*29780*/  SHFL.IDX PT, R3, R3, R12, 0x1f ;  /* 0x00001f0c03037589 */ /* 0x00112400000e0000 */
.L_x_3516:
[----:B----4-:R-:W-:-:S07]  /*29790*/  IMAD.MOV.U32 R5, RZ, RZ, R3 ;  /* 0x000000ffff057224 */ /* 0x010fce00078e0003 */
.L_x_3424:
[----:B0-2---:R-:W0:Y:S01]  /*297a0*/  LDC.64 R2, c[0x0][0xd90] ;  /* 0x00036400ff027b82 */ /* 0x005e220000000a00 */
[----:B------:R-:W-:-:S04]  /*297b0*/  IMAD.IADD R19, R6, 0x1, R19 ;  /* 0x0000000106137824 */ /* 0x000fc800078e0213 */
[----:B0-----:R-:W-:-:S05]  /*297c0*/  IMAD.WIDE R2, R19, 0x4, R2 ;  /* 0x0000000413027825 */ /* 0x001fca00078e0202 */
[----:B------:R-:W3:Y:S01]  /*297d0*/  LDG.E R7, desc[UR40][R2.64] ;  /* 0x0000002802077981 */ /* 0x000ee2000c1e1900 */
[----:B------:R-:W-:-:S04]  /*297e0*/  IMAD R16, R5, R4, R16 ;  /* 0x0000000405107224 */ /* 0x000fc800078e0210 */
[----:B------:R-:W-:Y:S02]  /*297f0*/  IMAD.IADD R0, R0, 0x1, -R16 ;  /* 0x0000000100007824 */ /* 0x000fe400078e0a10 */
[----:B---3--:R-:W-:-:S05]  /*29800*/  IMAD R6, R17, R7, RZ ;  /* 0x0000000711067224 */ /* 0x008fca00078e02ff */
        /* <DEDUP_REMOVED lines=59> */
.L_x_3418:
[----:B------:R-:W-:Y:S01]  /*29bc0*/  UMOV UR4, URZ ;  /* 0x0000003f00047c82 */ /* 0x000fe20008000000 */
[----:B------:R-:W-:Y:S01]  /*29bd0*/  UMOV UR5, URZ ;  /* 0x0000003f00057c82 */ /* 0x000fe20008000000 */
[----:B------:R-:W-:Y:S01]  /*29be0*/  ULDC UR6, c[0x0][0xd3c] ;  /* 0x00034f0000067ab9 */ /* 0x000fe20000000800 */
[----:B------:R-:W-:Y:S02]  /*29bf0*/  IMAD.MOV.U32 R16, RZ, RZ, R0 ;  /* 0x000000ffff107224 */ /* 0x000fe400078e0000 */
[----:B------:R-:W-:Y:S02]  /*29c00*/  IMAD.U32 R17, RZ, RZ, UR4 ;  /* 0x00000004ff117e24 */ /* 0x000fe4000f8e00ff */
[----:B------:R-:W-:Y:S02]  /*29c10*/  IMAD.U32 R18, RZ, RZ, UR5 ;  /* 0x00000005ff127e24 */ /* 0x000fe4000f8e00ff */
[----:B------:R-:W-:-:S07]  /*29c20*/  IMAD.U32 R19, RZ, RZ, UR6 ;  /* 0x00000006ff137e24 */ /* 0x000fce000f8e00ff */
.L_x_3426:
[----:B------:R2:W3:Y:S01]  /*29c30*/  LDL R2, [R1+0x470] ;  /* 0x0004700001027983 */ /* 0x0004e20000100800 */
[----:B------:R-:W4:Y:S01]  /*29c40*/  S2R R0, SR_TID.X ;  /* 0x0000000000007919 */ /* 0x000f220000002100 */
[----:B------:R-:W-:Y:S05]  /*29c50*/  WARPSYNC.ALL ;  /* 0x0000000000007948 */ /* 0x000fea0003800000 */
[----:B----4-:R-:W-:Y:S01]  /*29c60*/  LOP3.LUT R0, R0, 0x1f, RZ, 0xc0, !PT ;  /* 0x0000001f00007812 */ /* 0x010fe200078ec0ff */
[----:B------:R-:W-:Y:S03]  /*29c70*/  BAR.SYNC.DEFER_BLOCKING 0x4, 0x180 ;  /* 0x0106000000007b1d */ /* 0x000fe60000010000 */
[----:B------:R-:W-:-:S13]  /*29c80*/  ISETP.NE.AND P0, PT, R0, RZ, PT ;  /* 0x000000ff0000720c */ /* 0x000fda0003f05270 */
[----:B0-----:R-:W3:Y:S01]  /*29c90*/  @!P0 S2R R3, SR_CgaCtaId ;  /* 0x0000000000038919 */ /* 0x001ee20000008800 */
[----:B------:R-:W-:-:S04]  /*29ca0*/  @!P0 MOV R0, 0x400 ;  /* 0x0000040000008802 */ /* 0x000fc80000000f00 */
[----:B---3--:R-:W-:-:S05]  /*29cb0*/  @!P0 LEA R2, R3, R0, 0x18 ;  /* 0x0000000003028211 */ /* 0x008fca00078ec0ff */
[----:B------:R2:W-:Y:S04]  /*29cc0*/  @!P0 STS.128 [R2+0x324d0], R16 ;  /* 0x0324d01002008388 */ /* 0x0005e80000000c00 */
[----:B------:R2:W-:Y:S01]  /*29cd0*/  @!P0 STL [R1+0x470], R2 ;  /* 0x0004700201008387 */ /* 0x0005e20000100800 */
[----:B------:R-:W-:Y:S06]  /*29ce0*/  BAR.ARV 0x5, 0x180 ;  /* 0x0146000000007b1d */ /* 0x000fec0000002000 */
.L_x_3415:
[----:B------:R-:W-:Y:S02]  /*29cf0*/  ULDC UR4, c[0x0][0xd3c] ;  /* 0x00034f0000047ab9 */ /* 0x000fe40000000800 */
[----:B----4-:R-:W-:-:S13]  /*29d00*/  ISETP.GE.AND P0, PT, R19, UR4, PT ;  /* 0x0000000413007c0c */ /* 0x010fda000bf06270 */
[----:B------:R-:W-:Y:S05]  /*29d10*/  @!P0 BRA `(.L_x_3427) ;  /* 0xffffff9c00a88947 */ /* 0x000fea000383ffff */
[----:B------:R-:W-:Y:S05]  /*29d20*/  BSYNC B8 ;  /* 0x0000000000087941 */ /* 0x000fea0003800000 */
.L_x_3311:
[----:B---3--:R-:W3:Y:S01]  /*29d30*/  LDL.LU R0, [R1+0x4dc] ;  /* 0x0004dc0001007983 */ /* 0x008ee20000300800 */
[----:B------:R-:W-:Y:S01]  /*29d40*/  BSSY B0, `(.L_x_3428) ;  /* 0x000000b000007945 */ /* 0x000fe20003800000 */
[----:B------:R-:W4:Y:S01]  /*29d50*/  S2R R5, SR_CgaCtaId ;  /* 0x0000000000057919 */ /* 0x000f220000008800 */
[----:B---3--:R-:W-:-:S05]  /*29d60*/  VIADD R0, R0, 0x1 ;  /* 0x0000000100007836 */ /* 0x008fca0000000000 */
[----:B0-2---:R-:W-:-:S04]  /*29d70*/  LEA.HI R2, R0, R0, RZ, 0x1 ;  /* 0x0000000000027211 */ /* 0x005fc800078f08ff */
[----:B------:R-:W-:-:S05]  /*29d80*/  LOP3.LUT R3, R2, 0xfffffffe, RZ, 0xc0, !PT ;  /* 0xfffffffe02037812 */ /* 0x000fca00078ec0ff */
[----:B------:R-:W-:Y:S01]  /*29d90*/  IMAD.IADD R3, R0, 0x1, -R3 ;  /* 0x0000000100037824 */ /* 0x000fe200078e0a03 */
[----:B------:R-:W-:-:S04]  /*29da0*/  MOV R0, 0x400 ;  /* 0x0000040000007802 */ /* 0x000fc80000000f00 */
[----:B----4-:R-:W-:Y:S02]  /*29db0*/  LEA R0, R5, R0, 0x18 ;  /* 0x0000000005007211 */ /* 0x010fe400078ec0ff */
[----:B------:R-:W-:-:S04]  /*29dc0*/  SHF.L.U32 R3, R3, 0x1f, RZ ;  /* 0x0000001f03037819 */ /* 0x000fc800000006ff */
[----:B------:R-:W0:Y:S02]  /*29dd0*/  SYNCS.PHASECHK.TRANS64.TRYWAIT P0, [R0+URZ+0x32420], R3 ;  /* 0x03242003000075a7 */ /* 0x000e24000800017f */
[----:B0-----:R-:W-:Y:S05]  /*29de0*/  @!P0 BRA `(.L_x_3429) ;  /* 0x0000002c000c8947 */ /* 0x001fea0003800000 */
.L_x_3517:
[----:B------:R-:W-:Y:S05]  /*29df0*/  BSYNC B0 ;  /* 0x0000000000007941 */ /* 0x000fea0003800000 */
.L_x_3428:
[----:B------:R-:W-:-:S03]  /*29e00*/  UMOV UR4, 0xffffffff ;  /* 0xffffffff00047882 */ /* 0x000fc60000000000 */
[----:B------:R-:W-:Y:S05]  /*29e10*/  BRA.DIV UR4, `(.L_x_3430) ;  /* 0x0000002e04147947 */ /* 0x000fea000b800000 */
[----:B------:R-:W2:Y:S02]  /*29e20*/  S2R R2, SR_TID.X ;  /* 0x0000000000027919 */ /* 0x000ea40000002100 */
[----:B--2---:R-:W-:-:S04]  /*29e30*/  SHF.R.U32.HI R2, RZ, 0x5, R2 ;  /* 0x00000005ff027819 */ /* 0x004fc80000011602 */
[----:B------:R-:W-:-:S05]  /*29e40*/  LOP3.LUT R2, R2, 0x3, RZ, 0xc0, !PT ;  /* 0x0000000302027812 */ /* 0x000fca00078ec0ff */
[----:B------:R2:W3:Y:S02]  /*29e50*/  SHFL.IDX PT, R14, R2, RZ, 0x1f ;  /* 0x00001fff020e7589 */ /* 0x0004e400000e0000 */
.L_x_3520:
[----:B---3--:R-:W-:Y:S01]  /*29e60*/  ISETP.NE.AND P0, PT, R14, RZ, PT ;  /* 0x000000ff0e00720c */ /* 0x008fe20003f05270 */
[----:B------:R-:W-:-:S12]  /*29e70*/  BSSY B0, `(.L_x_3431) ;  /* 0x0000027000007945 */ /* 0x000fd80003800000 */
[----:B------:R-:W-:Y:S05]  /*29e80*/  @P0 BRA `(.L_x_3432) ;  /* 0x0000000000940947 */ /* 0x000fea0003800000 */
[----:B------:R-:W-:-:S03]  /*29e90*/  UMOV UR4, 0xffffffff ;  /* 0xffffffff00047882 */ /* 0x000fc60000000000 */
[----:B------:R-:W-:Y:S05]  /*29ea0*/  BRA.DIV UR4, `(.L_x_3433) ;  /* 0x0000002e04247947 */ /* 0x000fea000b800000 */
[----:B------:R-:W-:-:S13]  /*29eb0*/  ELECT P6, URZ, PT ;  /* 0x00000000003f782f */ /* 0x000fda00038c0000 */
.L_x_3523:
[----:B------:R-:W-:Y:S05]  /*29ec0*/  @!P6 BRA `(.L_x_3432) ;  /* 0x000000000084e947 */ /* 0x000fea0003800000 */
[----:B------:R-:W-:-:S06]  /*29ed0*/  ULOP3.LUT UR4, UR36, 0x2, URZ, 0xfc, !UPT ;  /* 0x0000000224047892 */ /* 0x000fcc000f8efc3f */
[----:B--2---:R-:W-:-:S05]  /*29ee0*/  IMAD.U32 R2, RZ, RZ, UR4 ;  /* 0x00000004ff027e24 */ /* 0x004fca000f8e00ff */
[----:B------:R-:W-:-:S13]  /*29ef0*/  ISETP.NE.AND P2, PT, R2, 0x3, PT ;  /* 0x000000030200780c */ /* 0x000fda0003f45270 */
[----:B------:R-:W-:Y:S05]  /*29f00*/  @!P2 BRA `(.L_x_3434) ;  /* 0x000000000004a947 */ /* 0x000fea0003800000 */
[----:B------:R-:W-:Y:S01]  /*29f10*/  BPT.TRAP 0x1 ;  /* 0x000000040000795c */ /* 0x000fe20000300000 */
.L_x_3434:
        /* <DEDUP_REMOVED lines=14> */
.L_x_3524:
[----:B------:R-:W2:Y:S02]  /*2a000*/  SYNCS.PHASECHK.TRANS64.TRYWAIT P0, [R7+URZ], R2 ;  /* 0x00000002070075a7 */ /* 0x000ea4000800017f */
[----:B--2---:R-:W-:Y:S05]  /*2a010*/  @!P0 BRA `(.L_x_3436) ;  /* 0x0000002800fc8947 */ /* 0x004fea0003800000 */
.L_x_3525:
[----:B------:R-:W-:Y:S05]  /*2a020*/  @!P2 BRA `(.L_x_3437) ;  /* 0x000000000004a947 */ /* 0x000fea0003800000 */
[----:B------:R-:W-:Y:S01]  /*2a030*/  BPT.TRAP 0x1 ;  /* 0x000000040000795c */ /* 0x000fe20000300000 */
.L_x_3437:
[----:B------:R-:W3:Y:S01]  /*2a040*/  LDL.LU R4, [R1+0x474] ;  /* 0x0004740001047983 */ /* 0x000ee20000300800 */
[----:B------:R-:W-:-:S04]  /*2a050*/  VIADD R0, R0, 0x32460 ;  /* 0x0003246000007836 */ /* 0x000fc80000000000 */
[----:B---3--:R-:W-:-:S04]  /*2a060*/  IMAD R4, R4, 0x8, R0 ;  /* 0x0000000804047824 */ /* 0x008fc800078e0200 */
[----:B------:R-:W3:Y:S02]  /*2a070*/  SYNCS.PHASECHK.TRANS64.TRYWAIT P0, [R4+URZ], R5 ;  /* 0x00000005040075a7 */ /* 0x000ee4000800017f */
[----:B---3--:R-:W-:Y:S05]  /*2a080*/  @!P0 BRA `(.L_x_3438) ;  /* 0x0000002800f48947 */ /* 0x008fea0003800000 */
.L_x_3526:
[----:B------:R-:W-:-:S07]  /*2a090*/  IMAD R3, R3, 0x8, R0 ;  /* 0x0000000803037824 */ /* 0x000fce00078e0200 */
.L_x_3439:
[----:B----4-:R4:W0:Y:S02]  /*2a0a0*/  SYNCS.PHASECHK.TRANS64.TRYWAIT P0, [R3+URZ], R2 ;  /* 0x00000002030075a7 */ /* 0x010824000800017f */
[----:B0-----:R-:W-:Y:S05]  /*2a0b0*/  @!P0 NANOSLEEP.SYNCS 0x989680 ;  /* 0x009896800000895d */ /* 0x001fea0003900000 */
[----:B------:R-:W0:Y:S02]  /*2a0c0*/  @!P0 SYNCS.PHASECHK.TRANS64 P0, [R3+URZ], R2 ;  /* 0x00000002030085a7 */ /* 0x000e24000800007f */
[----:B0-----:R-:W-:Y:S05]  /*2a0d0*/  @!P0 BRA `(.L_x_3439) ;  /* 0xfffffffc00f08947 */ /* 0x001fea000383ffff */
.L_x_3432:
[----:B------:R-:W-:Y:S05]  /*2a0e0*/  BSYNC B0 ;  /* 0x0000000000007941 */ /* 0x000fea0003800000 */
.L_x_3431:
[----:B------:R-:W-:Y:S05]  /*2a0f0*/  EXIT ;  /* 0x000000000000794d */ /* 0x000fea0003800000 */
.L_x_3188:
[----:B0-----:R-:W-:-:S04]  /*2a100*/  IMAD.U32 R9, RZ, RZ, UR46 ;  /* 0x0000002eff097e24 */ /* 0x001fc8000f8e00ff */
[----:B------:R0:W1:Y:S03]  /*2a110*/  SYNCS.PHASECHK.TRANS64.TRYWAIT P0, [R9+URZ+0x32400], R0 ;  /* 0x03240000090075a7 */ /* 0x000066000800017f */
[----:B-1----:R-:W-:Y:S05]  /*2a120*/  @!P0 NANOSLEEP.SYNCS 0x989680 ;  /* 0x009896800000895d */ /* 0x002fea0003900000 */
[----:B------:R-:W1:Y:S02]  /*2a130*/  @!P0 SYNCS.PHASECHK.TRANS64 P0, [R9+URZ+0x32400], R0 ;  /* 0x03240000090085a7 */ /* 0x000e64000800007f */
[----:B-1----:R-:W-:Y:S05]  /*2a140*/  @!P0 BRA `(.L_x_3188) ;  /* 0xfffffffc00ec8947 */ /* 0x002fea000383ffff */
[----:B------:R-:W-:Y:S05]  /*2a150*/  BRA `(.L_x_3440) ;  /* 0xfffffd8800007947 */ /* 0x000fea000383ffff */
.L_x_3195:
[----:B-1----:R1:W2:Y:S02]  /*2a160*/  SYNCS.PHASECHK.TRANS64.TRYWAIT P0, [R20+URZ], R21 ;  /* 0x00000015140075a7 */ /* 0x0022a4000800017f */
[----:B--2---:R-:W-:Y:S05]  /*2a170*/  @!P0 NANOSLEEP.SYNCS 0x989680 ;  /* 0x009896800000895d */ /* 0x004fea0003900000 */
[----:B------:R-:W2:Y:S02]  /*2a180*/  @!P0 SYNCS.PHASECHK.TRANS64 P0, [R20+URZ], R21 ;  /* 0x00000015140085a7 */ /* 0x000ea4000800007f */
[----:B--2---:R-:W-:Y:S05]  /*2a190*/  @!P0 BRA `(.L_x_3195) ;  /* 0xfffffffc00f08947 */ /* 0x004fea000383ffff */
[----:B------:R-:W-:Y:S05]  /*2a1a0*/  BRA `(.L_x_3194) ;  /* 0xfffffd8c00107947 */ /* 0x000fea000383ffff */
.L_x_3197:
[----:B0-----:R-:W-:-:S04]  /*2a1b0*/  IMAD.U32 R9, RZ, RZ, UR46 ;  /* 0x0000002eff097e24 */ /* 0x001fc8000f8e00ff */
[----:B------:R0:W1:Y:S03]  /*2a1c0*/  SYNCS.PHASECHK.TRANS64.TRYWAIT P0, [R9+URZ+0x32410], R8 ;  /* 0x03241008090075a7 */ /* 0x000066000800017f */
[----:B-1----:R-:W-:Y:S05]  /*2a1d0*/  @!P0 NANOSLEEP.SYNCS 0x989680 ;  /* 0x009896800000895d */ /* 0x002fea0003900000 */
[----:B------:R-:W1:Y:S02]  /*2a1e0*/  @!P0 SYNCS.PHASECHK.TRANS64 P0, [R9+URZ+0x32410], R8 ;  /* 0x03241008090085a7 */ /* 0x000e64000800007f */
[----:B-1----:R-:W-:Y:S05]  /*2a1f0*/  @!P0 BRA `(.L_x_3197) ;  /* 0xfffffffc00ec8947 */ /* 0x002fea000383ffff */
[----:B------:R-:W-:Y:S05]  /*2a200*/  BRA `(.L_x_3441) ;  /* 0xfffffd8c00e47947 */ /* 0x000fea000383ffff */
.L_x_3204:
[----:B-1----:R1:W2:Y:S02]  /*2a210*/  SYNCS.PHASECHK.TRANS64.TRYWAIT P0, [R8+URZ], R9 ;  /* 0x00000009080075a7 */ /* 0x0022a4000800017f */
[----:B--2---:R-:W-:Y:S05]  /*2a220*/  @!P0 NANOSLEEP.SYNCS 0x989680 ;  /* 0x009896800000895d */ /* 0x004fea0003900000 */
[----:B------:R-:W2:Y:S02]  /*2a230*/  @!P0 SYNCS.PHASECHK.TRANS64 P0, [R8+URZ], R9 ;  /* 0x00000009080085a7 */ /* 0x000ea4000800007f */
[----:B--2---:R-:W-:Y:S05]  /*2a240*/  @!P0 BRA `(.L_x_3204) ;  /* 0xfffffffc00f08947 */ /* 0x004fea000383ffff */
[----:B------:R-:W-:Y:S05]  /*2a250*/  BRA `(.L_x_3203) ;  /* 0xfffffd9000287947 */ /* 0x000fea000383ffff */
.L_x_3239:
[----:B0-----:R0:W1:Y:S02]  /*2a260*/  SYNCS.PHASECHK.TRANS64.TRYWAIT P2, [R0+URZ], R3 ;  /* 0x00000003000075a7 */ /* 0x001064000804017f */
[----:B-1----:R-:W-:Y:S05]  /*2a270*/  @!P2 NANOSLEEP.SYNCS 0x989680 ;  /* 0x009896800000a95d */ /* 0x002fea0003900000 */
[----:B------:R-:W1:Y:S02]  /*2a280*/  @!P2 SYNCS.PHASECHK.TRANS64 P2, [R0+URZ], R3 ;  /* 0x000000030000a5a7 */ /* 0x000e64000804007f */
[----:B-1----:R-:W-:Y:S05]  /*2a290*/  @!P2 BRA `(.L_x_3239) ;  /* 0xfffffffc00f0a947 */ /* 0x002fea000383ffff */
[----:B------:R-:W-:Y:S05]  /*2a2a0*/  BRA `(.L_x_3238) ;  /* 0xfffffdfc00887947 */ /* 0x000fea000383ffff */
.L_x_3246:
[----:B-1----:R1:W2:Y:S02]  /*2a2b0*/  SYNCS.PHASECHK.TRANS64.TRYWAIT P2, [R4+URZ], R5 ;  /* 0x00000005040075a7 */ /* 0x0022a4000804017f */
[----:B--2---:R-:W-:Y:S05]  /*2a2c0*/  @!P2 NANOSLEEP.SYNCS 0x989680 ;  /* 0x009896800000a95d */ /* 0x004fea0003900000 */
[----:B------:R-:W2:Y:S02]  /*2a2d0*/  @!P2 SYNCS.PHASECHK.TRANS64 P2, [R4+URZ], R5 ;  /* 0x000000050400a5a7 */ /* 0x000ea4000804007f */
[----:B--2---:R-:W-:Y:S05]  /*2a2e0*/  @!P2 BRA `(.L_x_3246) ;  /* 0xfffffffc00f0a947 */ /* 0x004fea000383ffff */
[----:B------:R-:W-:Y:S05]  /*2a2f0*/  BRA `(.L_x_3245) ;  /* 0xfffffe0000ac7947 */ /* 0x000fea000383ffff */
.L_x_3257:
[----:B-1----:R1:W2:Y:S02]  /*2a300*/  SYNCS.PHASECHK.TRANS64.TRYWAIT P1, [R0+URZ], R7 ;  /* 0x00000007000075a7 */ /* 0x0022a4000802017f */
[----:B--2---:R-:W-:Y:S05]  /*2a310*/  @!P1 NANOSLEEP.SYNCS 0x989680 ;  /* 0x009896800000995d */ /* 0x004fea0003900000 */
[----:B------:R-:W2:Y:S02]  /*2a320*/  @!P1 SYNCS.PHASECHK.TRANS64 P1, [R0+URZ], R7 ;  /* 0x00000007000095a7 */ /* 0x000ea4000802007f */
[----:B--2---:R-:W-:Y:S05]  /*2a330*/  @!P1 BRA `(.L_x_3257) ;  /* 0xfffffffc00f09947 */ /* 0x004fea000383ffff */
[----:B------:R-:W-:Y:S05]  /*2a340*/  BRA `(.L_x_3256) ;  /* 0xfffffe9800d07947 */ /* 0x000fea000383ffff */
.L_x_3264:
[----:B-1----:R1:W2:Y:S02]  /*2a350*/  SYNCS.PHASECHK.TRANS64.TRYWAIT P1, [R4+URZ], R5 ;  /* 0x00000005040075a7 */ /* 0x0022a4000802017f */
[----:B--2---:R-:W-:Y:S05]  /*2a360*/  @!P1 NANOSLEEP.SYNCS 0x989680 ;  /* 0x009896800000995d */ /* 0x004fea0003900000 */
[----:B------:R-:W2:Y:S02]  /*2a370*/  @!P1 SYNCS.PHASECHK.TRANS64 P1, [R4+URZ], R5 ;  /* 0x00000005040095a7 */ /* 0x000ea4000802007f */
[----:B--2---:R-:W-:Y:S05]  /*2a380*/  @!P1 BRA `(.L_x_3264) ;  /* 0xfffffffc00f09947 */ /* 0x004fea000383ffff */
[----:B------:R-:W-:Y:S05]  /*2a390*/  BRA `(.L_x_3263) ;  /* 0xfffffe9c00f47947 */ /* 0x000fea000383ffff */
.L_x_3331:
        /* <DEDUP_REMOVED lines=11> */
.L_x_3443:
[----:B------:R-:W-:Y:S05]  /*2a450*/  BSYNC B0 ;  /* 0x0000000000007941 */ /* 0x000fea0003800000 */
.L_x_3442:
[----:B------:R-:W-:Y:S05]  /*2a460*/  BRA `(.L_x_3444) ;  /* 0xffffffa400847947 */ /* 0x000fea000383ffff */
.L_x_3333:
[----:B------:R-:W-:Y:S01]  /*2a470*/  BSSY B0, `(.L_x_3445) ;  /* 0x0000006000007945 */ /* 0x000fe20003800000 */
[----:B------:R-:W-:-:S07]  /*2a480*/  IMAD.MOV.U32 R15, RZ, RZ, -0x1 ;  /* 0xffffffffff0f7424 */ /* 0x000fce00078e00ff */
[----:B012-4-:R-:W-:Y:S05]  /*2a490*/  WARPSYNC.COLLECTIVE R15, `(.L_x_3446) ;  /* 0x000000000f0c7348 */ /* 0x017fea0003c00000 */
[----:B------:R-:W-:Y:S02]  /*2a4a0*/  ELECT P6, UR62, PT ;  /* 0x00000000003e782f */ /* 0x000fe400038c0000 */
[----:B------:R-:W-:Y:S01]  /*2a4b0*/  MOV R14, UR62 ;  /* 0x0000003e000e7c02 */ /* 0x000fe20008000f00 */
[----:B012-4-:R-:W-:Y:S10]  /*2a4c0*/  ENDCOLLECTIVE ;  /* 0x000000000000791b */ /* 0x017ff40003800000 */
.L_x_3446:
[----:B------:R-:W-:Y:S05]  /*2a4d0*/  BSYNC B0 ;  /* 0x0000000000007941 */ /* 0x000fea0003800000 */
.L_x_3445:
[----:B------:R-:W-:Y:S05]  /*2a4e0*/  BRA `(.L_x_3447) ;  /* 0xffffffa400907947 */ /* 0x000fea000383ffff */
.L_x_3335:
[----:B--2---:R2:W3:Y:S02]  /*2a4f0*/  SYNCS.PHASECHK.TRANS64.TRYWAIT P0, [R0+URZ+0x32440], R2 ;  /* 0x03244002000075a7 */ /* 0x0044e4000800017f */
[----:B---3--:R-:W-:Y:S05]  /*2a500*/  @!P0 NANOSLEEP.SYNCS 0x989680 ;  /* 0x009896800000895d */ /* 0x008fea0003900000 */
[----:B------:R-:W3:Y:S02]  /*2a510*/  @!P0 SYNCS.PHASECHK.TRANS64 P0, [R0+URZ+0x32440], R2 ;  /* 0x03244002000085a7 */ /* 0x000ee4000800007f */
[----:B---3--:R-:W-:Y:S05]  /*2a520*/  @!P0 BRA `(.L_x_3335) ;  /* 0xfffffffc00f08947 */ /* 0x008fea000383ffff */
[----:B------:R-:W-:Y:S05]  /*2a530*/  BRA `(.L_x_3448) ;  /* 0xffffffa400f87947 */ /* 0x000fea000383ffff */
.L_x_3339:
[----:B------:R0:W5:Y:S01]  /*2a540*/  LDL R2, [R1+0x4a4] ;  /* 0x0004a40001027983 */ /* 0x0001620000100800 */
[----:B------:R-:W-:Y:S02]  /*2a550*/  IMAD.MOV.U32 R6, RZ, RZ, R11 ;  /* 0x000000ffff067224 */ /* 0x000fe400078e000b */
        /* <DEDUP_REMOVED lines=8> */
.L_x_3449:
[----:B------:R0:W-:Y:S01]  /*2a5e0*/  STL [R1+0x494], R8 ;  /* 0x0004940801007387 */ /* 0x0001e20000100800 */
[----:B------:R-:W-:Y:S02]  /*2a5f0*/  IMAD.MOV.U32 R13, RZ, RZ, R3 ;  /* 0x000000ffff0d7224 */ /* 0x000fe400078e0003 */
[----:B------:R-:W-:-:S07]  /*2a600*/  IMAD.MOV.U32 R4, RZ, RZ, R14 ;  /* 0x000000ffff047224 */ /* 0x000fce00078e000e */
[----:B0-----:R-:W-:Y:S05]  /*2a610*/  WARPSYNC.COLLECTIVE R15, `(.L_x_3450) ;  /* 0x000000000f087348 */ /* 0x001fea0003c00000 */
[----:B------:R1:W2:Y:S02]  /*2a620*/  SHFL.IDX P6, R14, R13, R12, R11 ;  /* 0x0000000c0d0e7389 */ /* 0x0002a400000c000b */
[----:B012---:R-:W-:Y:S01]  /*2a630*/  ENDCOLLECTIVE ;  /* 0x000000000000791b */ /* 0x007fe20003800000 */
.L_x_3450:
[----:B------:R-:W-:Y:S02]  /*2a640*/  IMAD.MOV.U32 R13, RZ, RZ, R0 ;  /* 0x000000ffff0d7224 */ /* 0x000fe400078e0000 */
[----:B------:R-:W-:Y:S02]  /*2a650*/  IMAD.MOV.U32 R12, RZ, RZ, 0x1 ;  /* 0x00000001ff0c7424 */ /* 0x000fe400078e00ff */
[----:B------:R-:W-:-:S07]  /*2a660*/  IMAD.MOV.U32 R5, RZ, RZ, R14 ;  /* 0x000000ffff057224 */ /* 0x000fce00078e000e */
[----:B------:R-:W-:Y:S05]  /*2a670*/  WARPSYNC.COLLECTIVE R15, `(.L_x_3451) ;  /* 0x000000000f087348 */ /* 0x000fea0003c00000 */
[----:B------:R0:W1:Y:S02]  /*2a680*/  SHFL.IDX P6, R14, R13, R12, R11 ;  /* 0x0000000c0d0e7389 */ /* 0x00006400000c000b */
[----:B01----:R-:W-:Y:S01]  /*2a690*/  ENDCOLLECTIVE ;  /* 0x000000000000791b */ /* 0x003fe20003800000 */
.L_x_3451:
[----:B------:R-:W-:Y:S02]  /*2a6a0*/  IMAD.MOV.U32 R13, RZ, RZ, R3 ;  /* 0x000000ffff0d7224 */ /* 0x000fe400078e0003 */
[----:B------:R-:W-:Y:S02]  /*2a6b0*/  IMAD R2, R2, R7, RZ ;  /* 0x0000000702027224 */ /* 0x000fe400078e02ff */
[----:B------:R-:W-:-:S07]  /*2a6c0*/  IMAD.MOV.U32 R7, RZ, RZ, R14 ;  /* 0x000000ffff077224 */ /* 0x000fce00078e000e */
[----:B------:R-:W-:Y:S05]  /*2a6d0*/  WARPSYNC.COLLECTIVE R15, `(.L_x_3452) ;  /* 0x000000000f087348 */ /* 0x000fea0003c00000 */
[----:B------:R0:W1:Y:S02]  /*2a6e0*/  SHFL.IDX P6, R14, R13, R12, R11 ;  /* 0x0000000c0d0e7389 */ /* 0x00006400000c000b */
[----:B01----:R-:W-:Y:S01]  /*2a6f0*/  ENDCOLLECTIVE ;  /* 0x000000000000791b */ /* 0x003fe20003800000 */
.L_x_3452:
[----:B------:R-:W-:-:S13]  /*2a700*/  ISETP.GE.AND P1, PT, R8, R2, PT ;  /* 0x000000020800720c */ /* 0x000fda0003f26270 */
[----:B------:R-:W-:Y:S01]  /*2a710*/  @!P1 LEA R5, P3, R10, R5, 0x1 ;  /* 0x000000050a059211 */ /* 0x000fe200078608ff */
[----:B------:R-:W-:Y:S02]  /*2a720*/  IMAD.MOV.U32 R13, RZ, RZ, R0 ;  /* 0x000000ffff0d7224 */ /* 0x000fe400078e0000 */
[----:B------:R-:W-:Y:S02]  /*2a730*/  IMAD.MOV.U32 R12, RZ, RZ, 0x2 ;  /* 0x00000002ff0c7424 */ /* 0x000fe400078e00ff */
[----:B------:R-:W-:-:S05]  /*2a740*/  @!P1 IMAD.X R4, RZ, RZ, R4, P3 ;  /* 0x000000ffff049224 */ /* 0x000fca00018e0604 */
[----:B------:R-:W-:Y:S01]  /*2a750*/  @!P1 LOP3.LUT R5, R5, R4, RZ, 0x3c, !PT ;  /* 0x0000000405059212 */ /* 0x000fe200078e3cff */
[----:B------:R-:W-:-:S07]  /*2a760*/  IMAD.MOV.U32 R6, RZ, RZ, R14 ;  /* 0x000000ffff067224 */ /* 0x000fce00078e000e */
[----:B------:R-:W-:Y:S05]  /*2a770*/  WARPSYNC.COLLECTIVE R15, `(.L_x_3453) ;  /* 0x000000000f087348 */ /* 0x000fea0003c00000 */
[----:B------:R0:W1:Y:S02]  /*2a780*/  SHFL.IDX P6, R14, R13, R12, R11 ;  /* 0x0000000c0d0e7389 */ /* 0x00006400000c000b */
[----:B01----:R-:W-:Y:S01]  /*2a790*/  ENDCOLLECTIVE ;  /* 0x000000000000791b */ /* 0x003fe20003800000 */
.L_x_3453:
[----:B------:R-:W-:-:S04]  /*2a7a0*/  @!P1 LOP3.LUT R4, R5, R4, RZ, 0x3c, !PT ;  /* 0x0000000405049212 */ /* 0x000fc800078e3cff */
[----:B------:R-:W-:-:S05]  /*2a7b0*/  @!P1 LOP3.LUT R5, R5, R4, RZ, 0x3c, !PT ;  /* 0x0000000405059212 */ /* 0x000fca00078e3cff */
[----:B------:R-:W-:Y:S01]  /*2a7c0*/  @!PT LDS RZ, [RZ] ;  /* 0x00000000fffff984 */ /* 0x000fe20000000800 */
[----:B------:R-:W-:Y:S01]  /*2a7d0*/  @!PT LDS RZ, [RZ] ;  /* 0x00000000fffff984 */ /* 0x000fe20000000800 */
[----:B------:R-:W-:Y:S01]  /*2a7e0*/  @!PT LDS RZ, [RZ] ;  /* 0x00000000fffff984 */ /* 0x000fe20000000800 */
[----:B------:R0:W-:Y:S01]  /*2a7f0*/  @!P1 LDGSTS.E.BYPASS.LTC128B.128 [R9+0x18400], desc[UR40][R4.64], !P0 ;  /* 0x1840000004099fae */ /* 0x0001e2000c101d68 */
[----:B------:R-:W-:Y:S02]  /*2a800*/  IMAD.MOV.U32 R13, RZ, RZ, R3 ;  /* 0x000000ffff0d7224 */ /* 0x000fe400078e0003 */
[----:B0-----:R-:W-:-:S05]  /*2a810*/  VIADD R5, R8, 0x10 ;  /* 0x0000001008057836 */ /* 0x001fca0000000000 */
[----:B------:R-:W-:Y:S01]  /*2a820*/  ISETP.GE.AND P2, PT, R5, R2, PT ;  /* 0x000000020500720c */ /* 0x000fe20003f46270 */
[----:B------:R0:W-:-:S12]  /*2a830*/  STL [R1+0x4b8], R5 ;  /* 0x0004b80501007387 */ /* 0x0001d80000100800 */
[----:B0-----:R-:W-:Y:S01]  /*2a840*/  @!P2 LEA R5, P1, R10, R6, 0x1 ;  /* 0x000000060a05a211 */ /* 0x001fe200078208ff */
[----:B------:R-:W-:-:S12]  /*2a850*/  IMAD.MOV.U32 R6, RZ, RZ, R14 ;  /* 0x000000ffff067224 */ /* 0x000fd800078e000e */
[----:B------:R-:W-:Y:S05]  /*2a860*/  WARPSYNC.COLLECTIVE R15, `(.L_x_3454) ;  /* 0x000000000f087348 */ /* 0x000fea0003c00000 */
[----:B------:R0:W1:Y:S02]  /*2a870*/  SHFL.IDX P6, R14, R13, R12, R11 ;  /* 0x0000000c0d0e7389 */ /* 0x00006400000c000b */
[----:B01----:R-:W-:Y:S01]  /*2a880*/  ENDCOLLECTIVE ;  /* 0x000000000000791b */ /* 0x003fe20003800000 */
.L_x_3454:
[----:B------:R-:W-:Y:S02]  /*2a890*/  @!P2 IMAD.X R4, RZ, RZ, R7, P1 ;  /* 0x000000ffff04a224 */ /* 0x000fe400008e0607 */
[----:B------:R-:W-:-:S03]  /*2a8a0*/  VIADD R7, R8, 0x20 ;  /* 0x0000002008077836 */ /* 0x000fc60000000000 */
[----:B------:R-:W-:Y:S02]  /*2a8b0*/  @!P2 LOP3.LUT R5, R5, R4, RZ, 0x3c, !PT ;  /* 0x000000040505a212 */ /* 0x000fe400078e3cff */
[----:B------:R-:W-:Y:S01]  /*2a8c0*/  ISETP.GE.AND P1, PT, R7, R2, PT ;  /* 0x000000020700720c */ /* 0x000fe20003f26270 */
[----:B------:R0:W-:Y:S01]  /*2a8d0*/  STL [R1+0x4bc], R7 ;  /* 0x0004bc0701007387 */ /* 0x0001e20000100800 */
[----:B------:R-:W-:Y:S01]  /*2a8e0*/  @!P2 LOP3.LUT R4, R5, R4, RZ, 0x3c, !PT ;  /* 0x000000040504a212 */ /* 0x000fe200078e3cff */
[----:B------:R-:W-:-:S03]  /*2a8f0*/  IMAD.MOV.U32 R13, RZ, RZ, R0 ;  /* 0x000000ffff0d7224 */ /* 0x000fc600078e0000 */
[----:B------:R-:W-:Y:S01]  /*2a900*/  @!P2 LOP3.LUT R5, R5, R4, RZ, 0x3c, !PT ;  /* 0x000000040505a212 */ /* 0x000fe200078e3cff */
[----:B------:R-:W-:-:S04]  /*2a910*/  IMAD.MOV.U32 R12, RZ, RZ, 0x3 ;  /* 0x00000003ff0c7424 */ /* 0x000fc800078e00ff */
[----:B------:R-:W-:Y:S01]  /*2a920*/  @!PT LDS RZ, [RZ] ;  /* 0x00000000fffff984 */ /* 0x000fe20000000800 */
[----:B------:R-:W-:Y:S01]  /*2a930*/  @!PT LDS RZ, [RZ] ;  /* 0x00000000fffff984 */ /* 0x000fe20000000800 */
[----:B------:R-:W-:Y:S01]  /*2a940*/  @!PT LDS RZ, [RZ] ;  /* 0x00000000fffff984 */ /* 0x000fe20000000800 */
[----:B------:R1:W-:Y:S01]  /*2a950*/  @!P2 LDGSTS.E.BYPASS.LTC128B.128 [R9+0x18c00], desc[UR40][R4.64], !P0 ;  /* 0x18c000000409afae */ /* 0x0003e2000c101d68 */
[----:B0-----:R-:W-:-:S05]  /*2a960*/  VIADD R7, R8, 0x30 ;  /* 0x0000003008077836 */ /* 0x001fca0000000000 */
[----:B------:R0:W-:Y:S01]  /*2a970*/  STL [R1+0x4c8], R7 ;  /* 0x0004c80701007387 */ /* 0x0001e20000100800 */
[----:B-1----:R-:W-:-:S07]  /*2a980*/  IMAD.MOV.U32 R4, RZ, RZ, R14 ;  /* 0x000000ffff047224 */ /* 0x002fce00078e000e */
[----:B0-----:R-:W-:Y:S05]  /*2a990*/  WARPSYNC.COLLECTIVE R15, `(.L_x_3455) ;  /* 0x000000000f087348 */ /* 0x001fea0003c00000 */
[----:B------:R1:W2:Y:S02]  /*2a9a0*/  SHFL.IDX P6, R14, R13, R12, R11 ;  /* 0x0000000c0d0e7389 */ /* 0x0002a400000c000b */
[----:B012---:R-:W-:Y:S01]  /*2a9b0*/  ENDCOLLECTIVE ;  /* 0x000000000000791b */ /* 0x007fe20003800000 */
.L_x_3455:
        /* <DEDUP_REMOVED lines=10> */
.L_x_3456:
        /* <DEDUP_REMOVED lines=13> */
.L_x_3457:
        /* <DEDUP_REMOVED lines=10> */
.L_x_3458:
        /* <DEDUP_REMOVED lines=13> */
.L_x_3459:
        /* <DEDUP_REMOVED lines=10> */
.L_x_3460:
        /* <DEDUP_REMOVED lines=13> */
.L_x_3461:
        /* <DEDUP_REMOVED lines=10> */
.L_x_3462:
        /* <DEDUP_REMOVED lines=11> */
.L_x_3463:
        /* <DEDUP_REMOVED lines=10> */
.L_x_3464:
[----:B------:R-:W-:Y:S01]  /*2b000*/  @!PT LDS RZ, [RZ] ;  /* 0x00000000fffff984 */ /* 0x000fe20000000800 */
[----:B------:R-:W-:Y:S01]  /*2b010*/  @!PT LDS RZ, [RZ] ;  /* 0x00000000fffff984 */ /* 0x000fe20000000800 */
[----:B------:R-:W-:Y:S01]  /*2b020*/  @!PT LDS RZ, [RZ] ;  /* 0x00000000fffff984 */ /* 0x000fe20000000800 */
[----:B------:R1:W-:Y:S01]  /*2b030*/  @!P1 LDGSTS.E.BYPASS.LTC128B.128 [R9+0x1b400], desc[UR40][R4.64], !P0 ;  /* 0x1b40000004099fae */ /* 0x0003e2000c101d68 */
[----:B------:R-:W-:Y:S01]  /*2b040*/  IMAD.MOV.U32 R3, RZ, RZ, R14 ;  /* 0x000000ffff037224 */ /* 0x000fe200078e000e */
[----:B------:R-:W-:Y:S06]  /*2b050*/  BRA `(.L_x_3465) ;  /* 0xffffffa8009c7947 */ /* 0x000fec000383ffff */
.L_x_3343:
[----:B------:R-:W2:Y:S04]  /*2b060*/  LDL.LU R3, [R1+0x4a4] ;  /* 0x0004a40001037983 */ /* 0x000ea80000300800 */
[----:B------:R-:W3:Y:S04]  /*2b070*/  LDL.LU R6, [R1+0x494] ;  /* 0x0004940001067983 */ /* 0x000ee80000300800 */
[----:B------:R-:W4:Y:S04]  /*2b080*/  LDL.LU R15, [R1+0x4b8] ;  /* 0x0004b800010f7983 */ /* 0x000f280000300800 */
[----:B------:R-:W5:Y:S04]  /*2b090*/  LDL.LU R9, [R1+0x48c] ;  /* 0x00048c0001097983 */ /* 0x000f680000300800 */
[----:B------:R-:W5:Y:S04]  /*2b0a0*/  LDL.LU R14, [R1+0x4bc] ;  /* 0x0004bc00010e7983 */ /* 0x000f680000300800 */
[----:B------:R-:W5:Y:S04]  /*2b0b0*/  LDL.LU R13, [R1+0x4c8] ;  /* 0x0004c800010d7983 */ /* 0x000f680000300800 */
[----:B------:R-:W5:Y:S04]  /*2b0c0*/  LDL.LU R11, [R1+0x4d0] ;  /* 0x0004d000010b7983 */ /* 0x000f680000300800 */
[----:B------:R-:W5:Y:S04]  /*2b0d0*/  LDL.LU R12, [R1+0x4cc] ;  /* 0x0004cc00010c7983 */ /* 0x000f680000300800 */
[----:B------:R-:W5:Y:S01]  /*2b0e0*/  LDL.LU R10, [R1+0x4d4] ;  /* 0x0004d400010a7983 */ /* 0x000f620000300800 */
[----:B------:R-:W-:Y:S01]  /*2b0f0*/  BSSY B0, `(.L_x_3466) ;  /* 0x000001b000007945 */ /* 0x000fe20003800000 */
[----:B--2---:R-:W-:-:S05]  /*2b100*/  IMAD R3, R3, R7, RZ ;  /* 0x0000000703037224 */ /* 0x004fca00078e02ff */
[-C--:B---3--:R-:W-:Y:S02]  /*2b110*/  ISETP.GE.AND P4, PT, R6, R3.reuse, PT ;  /* 0x000000030600720c */ /* 0x088fe40003f86270 */
[----:B----4-:R-:W-:Y:S02]  /*2b120*/  ISETP.GE.AND P5, PT, R15, R3, PT ;  /* 0x000000030f00720c */ /* 0x010fe40003fa6270 */
[----:B-----5:R-:W-:-:S09]  /*2b130*/  LOP3.LUT R9, R9, 0xffffffef, RZ, 0xc0, !PT ;  /* 0xffffffef09097812 */ /* 0x020fd200078ec0ff */
[----:B------:R-:W-:Y:S02]  /*2b140*/  @P4 LOP3.LUT R9, R9, 0x10, RZ, 0xfc, !PT ;  /* 0x0000001009094812 */ /* 0x000fe400078efcff */
[----:B------:R-:W-:Y:S02]  /*2b150*/  ISETP.GE.AND P6, PT, R14, R3, PT ;  /* 0x000000030e00720c */ /* 0x000fe40003fc6270 */
[----:B------:R-:W-:-:S04]  /*2b160*/  LOP3.LUT R9, R9, 0xfffffff7, RZ, 0xc0, !PT ;  /* 0xfffffff709097812 */ /* 0x000fc800078ec0ff */
[----:B------:R-:W-:Y:S02]  /*2b170*/  @P5 LOP3.LUT R9, R9, 0x8, RZ, 0xfc, !PT ;  /* 0x0000000809095812 */ /* 0x000fe400078efcff */
[----:B------:R-:W-:Y:S02]  /*2b180*/  ISETP.GE.AND P4, PT, R13, R3, PT ;  /* 0x000000030d00720c */ /* 0x000fe40003f86270 */
[----:B------:R-:W-:-:S04]  /*2b190*/  LOP3.LUT R9, R9, 0xfffffffb, RZ, 0xc0, !PT ;  /* 0xfffffffb09097812 */ /* 0x000fc800078ec0ff */
[----:B------:R-:W-:Y:S02]  /*2b1a0*/  @P6 LOP3.LUT R9, R9, 0x4, RZ, 0xfc, !PT ;  /* 0x0000000409096812 */ /* 0x000fe400078efcff */
[----:B------:R-:W-:Y:S02]  /*2b1b0*/  ISETP.GE.AND P6, PT, R11, R3, PT ;  /* 0x000000030b00720c */ /* 0x000fe40003fc6270 */
[----:B------:R-:W-:-:S04]  /*2b1c0*/  LOP3.LUT R9, R9, 0xfffffffd, RZ, 0xc0, !PT ;  /* 0xfffffffd09097812 */ /* 0x000fc800078ec0ff */
[----:B------:R-:W-:-:S04]  /*2b1d0*/  @P4 LOP3.LUT R9, R9, 0x2, RZ, 0xfc, !PT ;  /* 0x0000000209094812 */ /* 0x000fc800078efcff */
[----:B------:R-:W-:-:S04]  /*2b1e0*/  LOP3.LUT R9, R9, 0xffffffdf, RZ, 0xc0, !PT ;  /* 0xffffffdf09097812 */ /* 0x000fc800078ec0ff */
[----:B------:R-:W-:-:S05]  /*2b1f0*/  @P6 LOP3.LUT R9, R9, 0x20, RZ, 0xfc, !PT ;  /* 0x0000002009096812 */ /* 0x000fca00078efcff */
[----:B------:R0:W-:Y:S01]  /*2b200*/  STL [R1+0x48c], R9 ;  /* 0x00048c0901007387 */ /* 0x0001e20000100800 */
[-C--:B------:R-:W-:Y:S01]  /*2b210*/  ISETP.GE.AND P5, PT, R12, R3.reuse, PT ;  /* 0x000000030c00720c */ /* 0x080fe20003fa6270 */
[----:B------:R-:W-:Y:S01]  /*2b220*/  IMAD.MOV.U32 R13, RZ, RZ, R0 ;  /* 0x000000ffff0d7224 */ /* 0x000fe200078e0000 */
[----:B------:R-:W-:Y:S01]  /*2b230*/  ISETP.GE.AND P4, PT, R10, R3, PT ;  /* 0x000000030a00720c */ /* 0x000fe20003f86270 */
[----:B------:R-:W-:Y:S02]  /*2b240*/  IMAD.MOV.U32 R12, RZ, RZ, RZ ;  /* 0x000000ffff0c7224 */ /* 0x000fe400078e00ff */
[----:B------:R-:W-:Y:S02]  /*2b250*/  IMAD.MOV.U32 R11, RZ, RZ, 0x181f ;  /* 0x0000181fff0b7424 */ /* 0x000fe400078e00ff */
[----:B------:R-:W-:-:S08]  /*2b260*/  IMAD.MOV.U32 R15, RZ, RZ, -0x1 ;  /* 0xffffffffff0f7424 */ /* 0x000fd000078e00ff */
[----:B0-----:R-:W-:Y:S05]  /*2b270*/  WARPSYNC.COLLECTIVE R15, `(.L_x_3467) ;  /* 0x000000000f087348 */ /* 0x001fea0003c00000 */
[----:B------:R1:W2:Y:S02]  /*2b280*/  SHFL.IDX P6, R14, R13, R12, R11 ;  /* 0x0000000c0d0e7389 */ /* 0x0002a400000c000b */
[----:B012---:R-:W-:Y:S01]  /*2b290*/  ENDCOLLECTIVE ;  /* 0x000000000000791b */ /* 0x007fe20003800000 */
.L_x_3467:
[----:B------:R-:W-:Y:S05]  /*2b2a0*/  BSYNC B0 ;  /* 0x0000000000007941 */ /* 0x000fea0003800000 */
.L_x_3466:
[----:B------:R0:W5:Y:S04]  /*2b2b0*/  LDL.LU R9, [R1+0x48c] ;  /* 0x00048c0001097983 */ /* 0x0001680000300800 */
[----:B------:R0:W5:Y:S01]  /*2b2c0*/  LDL R7, [R1+0x47c] ;  /* 0x00047c0001077983 */ /* 0x0001620000100800 */
[----:B------:R-:W-:Y:S02]  /*2b2d0*/  IMAD.MOV.U32 R13, RZ, RZ, R2 ;  /* 0x000000ffff0d7224 */ /* 0x000fe400078e0002 */
[----:B------:R-:W-:Y:S02]  /*2b2e0*/  IMAD.MOV.U32 R12, RZ, RZ, RZ ;  /* 0x000000ffff0c7224 */ /* 0x000fe400078e00ff */
[----:B------:R-:W-:Y:S02]  /*2b2f0*/  IMAD.MOV.U32 R11, RZ, RZ, 0x181f ;  /* 0x0000181fff0b7424 */ /* 0x000fe400078e00ff */
[----:B------:R-:W-:-:S02]  /*2b300*/  IMAD.MOV.U32 R15, RZ, RZ, -0x1 ;  /* 0xffffffffff0f7424 */ /* 0x000fc400078e00ff */
[----:B0-----:R-:W-:-:S07]  /*2b310*/  IMAD.MOV.U32 R4, RZ, RZ, R14 ;  /* 0x000000ffff047224 */ /* 0x001fce00078e000e */
[----:B-----5:R-:W-:Y:S05]  /*2b320*/  WARPSYNC.COLLECTIVE R15, `(.L_x_3468) ;  /* 0x000000000f087348 */ /* 0x020fea0003c00000 */
[----:B------:R0:W1:Y:S02]  /*2b330*/  SHFL.IDX P6, R14, R13, R12, R11 ;  /* 0x0000000c0d0e7389 */ /* 0x00006400000c000b */
[----:B01---5:R-:W-:Y:S01]  /*2b340*/  ENDCOLLECTIVE ;  /* 0x000000000000791b */ /* 0x023fe20003800000 */
.L_x_3468:
[----:B------:R-:W-:Y:S02]  /*2b350*/  IMAD.MOV.U32 R13, RZ, RZ, R0 ;  /* 0x000000ffff0d7224 */ /* 0x000fe400078e0000 */
[----:B------:R-:W-:Y:S02]  /*2b360*/  IMAD.MOV.U32 R12, RZ, RZ, 0x1 ;  /* 0x00000001ff0c7424 */ /* 0x000fe400078e00ff */
[----:B------:R-:W-:Y:S01]  /*2b370*/  IMAD.MOV.U32 R5, RZ, RZ, R14 ;  /* 0x000000ffff057224 */ /* 0x000fe200078e000e */
[----:B------:R-:W-:-:S04]  /*2b380*/  LOP3.LUT R9, R9, 0xffbfffff, RZ, 0xc0, !PT ;  /* 0xffbfffff09097812 */ /* 0x000fc800078ec0ff */
[----:B------:R-:W-:-:S04]  /*2b390*/  @P5 LOP3.LUT R9, R9, 0x400000, RZ, 0xfc, !PT ;  /* 0x0040000009095812 */ /* 0x000fc800078efcff */
[C---:B------:R-:W-:Y:S02]  /*2b3a0*/  LOP3.LUT P5, RZ, R9.reuse, 0x10, RZ, 0xc0, !PT ;  /* 0x0000001009ff7812 */ /* 0x040fe400078ac0ff */
[----:B------:R-:W-:-:S04]  /*2b3b0*/  LOP3.LUT R9, R9, 0xffdfffff, RZ, 0xc0, !PT ;  /* 0xffdfffff09097812 */ /* 0x000fc800078ec0ff */
[----:B------:R-:W-:-:S04]  /*2b3c0*/  @P4 LOP3.LUT R9, R9, 0x200000, RZ, 0xfc, !PT ;  /* 0x0020000009094812 */ /* 0x000fc800078efcff */
[----:B------:R-:W-:Y:S01]  /*2b3d0*/  LOP3.LUT P4, RZ, R9, 0x8, RZ, 0xc0, !PT ;  /* 0x0000000809ff7812 */ /* 0x000fe2000788c0ff */
[----:B------:R0:W-:Y:S02]  /*2b3e0*/  STL [R1+0x48c], R9 ;  /* 0x00048c0901007387 */ /* 0x0001e40000100800 */
[----:B------:R-:W-:-:S05]  /*2b3f0*/  @!P5 LEA R5, P6, R8, R5, 0x1 ;  /* 0x000000050805d211 */ /* 0x000fca00078c08ff */
[----:B------:R-:W-:-:S05]  /*2b400*/  @!P5 IMAD.X R4, RZ, RZ, R4, P6 ;  /* 0x000000ffff04d224 */ /* 0x000fca00030e0604 */
[----:B0-----:R-:W-:-:S07]  /*2b410*/  @!P5 LOP3.LUT R5, R5, R4, RZ, 0x3c, !PT ;  /* 0x000000040505d212 */ /* 0x001fce00078e3cff */
[----:B------:R-:W-:Y:S05]  /*2b420*/  WARPSYNC.COLLECTIVE R15, `(.L_x_3469) ;  /* 0x000000000f087348 */ /* 0x000fea0003c00000 */
[----:B------:R0:W1:Y:S02]  /*2b430*/  SHFL.IDX P6, R14, R13, R12, R11 ;  /* 0x0000000c0d0e7389 */ /* 0x00006400000c000b */
[----:B01----:R-:W-:Y:S01]  /*2b440*/  ENDCOLLECTIVE ;  /* 0x000000000000791b */ /* 0x003fe20003800000 */
.L_x_3469:
        /* <DEDUP_REMOVED lines=15> */
.L_x_3470:
        /* <DEDUP_REMOVED lines=12> */
.L_x_3471:
        /* <DEDUP_REMOVED lines=12> */
.L_x_3472:
        /* <DEDUP_REMOVED lines=12> */
.L_x_3473:
        /* <DEDUP_REMOVED lines=12> */
.L_x_3474:
        /* <DEDUP_REMOVED lines=12> */
.L_x_3475:
        /* <DEDUP_REMOVED lines=12> */
.L_x_3476:
        /* <DEDUP_REMOVED lines=12> */
.L_x_3477:
        /* <DEDUP_REMOVED lines=11> */
.L_x_3478:
        /* <DEDUP_REMOVED lines=16> */
.L_x_3479:
[----:B------:R-:W-:Y:S02]  /*2bc30*/  IMAD.MOV.U32 R13, RZ, RZ, R2 ;  /* 0x000000ffff0d7224 */ /* 0x000fe400078e0002 */
[----:B------:R-:W-:-:S07]  /*2bc40*/  IMAD.MOV.U32 R6, RZ, RZ, R14 ;  /* 0x000000ffff067224 */ /* 0x000fce00078e000e */
[----:B------:R-:W-:Y:S05]  /*2bc50*/  WARPSYNC.COLLECTIVE R15, `(.L_x_3480) ;  /* 0x000000000f087348 */ /* 0x000fea0003c00000 */
[----:B------:R0:W1:Y:S02]  /*2bc60*/  SHFL.IDX P6, R14, R13, R12, R11 ;  /* 0x0000000c0d0e7389 */ /* 0x00006400000c000b */
[----:B01----:R-:W-:Y:S01]  /*2bc70*/  ENDCOLLECTIVE ;  /* 0x000000000000791b */ /* 0x003fe20003800000 */
.L_x_3480:
[----:B------:R-:W-:Y:S02]  /*2bc80*/  IMAD.MOV.U32 R13, RZ, RZ, R0 ;  /* 0x000000ffff0d7224 */ /* 0x000fe400078e0000 */
[----:B------:R-:W-:Y:S02]  /*2bc90*/  IMAD.MOV.U32 R12, RZ, RZ, 0x7 ;  /* 0x00000007ff0c7424 */ /* 0x000fe400078e00ff */
[----:B------:R-:W-:-:S07]  /*2bca0*/  IMAD.MOV.U32 R4, RZ, RZ, R14 ;  /* 0x000000ffff047224 */ /* 0x000fce00078e000e */
[----:B------:R-:W-:Y:S05]  /*2bcb0*/  WARPSYNC.COLLECTIVE R15, `(.L_x_3481) ;  /* 0x000000000f087348 */ /* 0x000fea0003c00000 */
[----:B------:R0:W1:Y:S02]  /*2bcc0*/  SHFL.IDX P6, R14, R13, R12, R11 ;  /* 0x0000000c0d0e7389 */ /* 0x00006400000c000b */
[----:B01----:R-:W-:Y:S01]  /*2bcd0*/  ENDCOLLECTIVE ;  /* 0x000000000000791b */ /* 0x003fe20003800000 */
.L_x_3481:
        /* <DEDUP_REMOVED lines=14> */
.L_x_3482:
[----:B------:R-:W-:Y:S01]  /*2bdc0*/  IMAD.MOV.U32 R2, RZ, RZ, R14 ;  /* 0x000000ffff027224 */ /* 0x000fe200078e000e */
[----:B------:R-:W-:Y:S06]  /*2bdd0*/  BRA `(.L_x_3483) ;  /* 0xffffffa800247947 */ /* 0x000fec000383ffff */
.L_x_3348:
[----:B0-----:R-:W3:Y:S02]  /*2bde0*/  LDL R2, [R1+0x470] ;  /* 0x0004700001027983 */ /* 0x001ee40000100800 */
[----:B---3--:R0:W3:Y:S02]  /*2bdf0*/  SYNCS.PHASECHK.TRANS64.TRYWAIT P0, [R2+URZ+0x32420], R0 ;  /* 0x03242000020075a7 */ /* 0x0080e4000800017f */
[----:B---3--:R-:W-:Y:S05]  /*2be00*/  @!P0 NANOSLEEP.SYNCS 0x989680 ;  /* 0x009896800000895d */ /* 0x008fea0003900000 */
[----:B------:R-:W3:Y:S02]  /*2be10*/  @!P0 SYNCS.PHASECHK.TRANS64 P0, [R2+URZ+0x32420], R0 ;  /* 0x03242000020085a7 */ /* 0x000ee4000800007f */
[----:B---3--:R-:W-:Y:S05]  /*2be20*/  @!P0 BRA `(.L_x_3348) ;  /* 0xfffffffc00ec8947 */ /* 0x008fea000383ffff */
[----:B------:R-:W-:Y:S05]  /*2be30*/  BRA `(.L_x_3484) ;  /* 0xffffffa800a07947 */ /* 0x000fea000383ffff */
.L_x_3352:
[----:B0-----:R0:W3:Y:S02]  /*2be40*/  SYNCS.PHASECHK.TRANS64.TRYWAIT P0, [R2+URZ+0x32460], R0 ;  /* 0x03246000020075a7 */ /* 0x0010e4000800017f */
[----:B---3--:R-:W-:Y:S05]  /*2be50*/  @!P0 NANOSLEEP.SYNCS 0x989680 ;  /* 0x009896800000895d */ /* 0x008fea0003900000 */
[----:B------:R-:W3:Y:S02]  /*2be60*/  @!P0 SYNCS.PHASECHK.TRANS64 P0, [R2+URZ+0x32460], R0 ;  /* 0x03246000020085a7 */ /* 0x000ee4000800007f */
[----:B---3--:R-:W-:Y:S05]  /*2be70*/  @!P0 BRA `(.L_x_3352) ;  /* 0xfffffffc00f08947 */ /* 0x008fea000383ffff */
[----:B------:R-:W-:Y:S05]  /*2be80*/  BRA `(.L_x_3485) ;  /* 0xffffffa800d07947 */ /* 0x000fea000383ffff */
.L_x_3367:
[----:B0-----:R0:W2:Y:S02]  /*2be90*/  SYNCS.PHASECHK.TRANS64.TRYWAIT P0, [R3+URZ+0x32440], R2 ;  /* 0x03244002030075a7 */ /* 0x0010a4000800017f */
[----:B--2---:R-:W-:Y:S05]  /*2bea0*/  @!P0 NANOSLEEP.SYNCS 0x989680 ;  /* 0x009896800000895d */ /* 0x004fea0003900000 */
[----:B------:R-:W2:Y:S02]  /*2beb0*/  @!P0 SYNCS.PHASECHK.TRANS64 P0, [R3+URZ+0x32440], R2 ;  /* 0x03244002030085a7 */ /* 0x000ea4000800007f */
[----:B--2---:R-:W-:Y:S05]  /*2bec0*/  @!P0 BRA `(.L_x_3367) ;  /* 0xfffffffc00f08947 */ /* 0x004fea000383ffff */
[----:B------:R-:W-:Y:S05]  /*2bed0*/  BRA `(.L_x_3486) ;  /* 0xffffffb000ec7947 */ /* 0x000fea000383ffff */
.L_x_3372:
[----:B--2---:R2:W3:Y:S02]  /*2bee0*/  SYNCS.PHASECHK.TRANS64.TRYWAIT P0, [R3+URZ+0x32460], R2 ;  /* 0x03246002030075a7 */ /* 0x0044e4000800017f */
[----:B---3--:R-:W-:Y:S05]  /*2bef0*/  @!P0 NANOSLEEP.SYNCS 0x989680 ;  /* 0x009896800000895d */ /* 0x008fea0003900000 */
[----:B------:R-:W3:Y:S02]  /*2bf00*/  @!P0 SYNCS.PHASECHK.TRANS64 P0, [R3+URZ+0x32460], R2 ;  /* 0x03246002030085a7 */ /* 0x000ee4000800007f */
[----:B---3--:R-:W-:Y:S05]  /*2bf10*/  @!P0 BRA `(.L_x_3372) ;  /* 0xfffffffc00f08947 */ /* 0x008fea000383ffff */
[----:B------:R-:W-:Y:S05]  /*2bf20*/  BRA `(.L_x_3487) ;  /* 0xffffffb400707947 */ /* 0x000fea000383ffff */
.L_x_3383:
[----:B0-----:R0:W2:Y:S02]  /*2bf30*/  SYNCS.PHASECHK.TRANS64.TRYWAIT P0, [R2+URZ+0x32440], R3 ;  /* 0x03244003020075a7 */ /* 0x0010a4000800017f */
[----:B--2---:R-:W-:Y:S05]  /*2bf40*/  @!P0 NANOSLEEP.SYNCS 0x989680 ;  /* 0x009896800000895d */ /* 0x004fea0003900000 */
[----:B------:R-:W2:Y:S02]  /*2bf50*/  @!P0 SYNCS.PHASECHK.TRANS64 P0, [R2+URZ+0x32440], R3 ;  /* 0x03244003020085a7 */ /* 0x000ea4000800007f */
[----:B--2---:R-:W-:Y:S05]  /*2bf60*/  @!P0 BRA `(.L_x_3383) ;  /* 0xfffffffc00f08947 */ /* 0x004fea000383ffff */
[----:B------:R-:W-:Y:S05]  /*2bf70*/  BRA `(.L_x_3488) ;  /* 0xffffffbc00707947 */ /* 0x000fea000383ffff */
.L_x_3388:
[----:B--2---:R2:W3:Y:S02]  /*2bf80*/  SYNCS.PHASECHK.TRANS64.TRYWAIT P0, [R2+URZ+0x32460], R3 ;  /* 0x03246003020075a7 */ /* 0x0044e4000800017f */
[----:B---3--:R-:W-:Y:S05]  /*2bf90*/  @!P0 NANOSLEEP.SYNCS 0x989680 ;  /* 0x009896800000895d */ /* 0x008fea0003900000 */
[----:B------:R-:W3:Y:S02]  /*2bfa0*/  @!P0 SYNCS.PHASECHK.TRANS64 P0, [R2+URZ+0x32460], R3 ;  /* 0x03246003020085a7 */ /* 0x000ee4000800007f */
[----:B---3--:R-:W-:Y:S05]  /*2bfb0*/  @!P0 BRA `(.L_x_3388) ;  /* 0xfffffffc00f08947 */ /* 0x008fea000383ffff */
[----:B------:R-:W-:Y:S05]  /*2bfc0*/  BRA `(.L_x_3489) ;  /* 0xffffffbc00f07947 */ /* 0x000fea000383ffff */
.L_x_3399:
[----:B0-----:R0:W2:Y:S02]  /*2bfd0*/  SYNCS.PHASECHK.TRANS64.TRYWAIT P0, [R3+URZ+0x32440], R2 ;  /* 0x03244002030075a7 */ /* 0x0010a4000800017f */
[----:B--2---:R-:W-:Y:S05]  /*2bfe0*/  @!P0 NANOSLEEP.SYNCS 0x989680 ;  /* 0x009896800000895d */ /* 0x004fea0003900000 */
[----:B------:R-:W2:Y:S02]  /*2bff0*/  @!P0 SYNCS.PHASECHK.TRANS64 P0, [R3+URZ+0x32440], R2 ;  /* 0x03244002030085a7 */ /* 0x000ea4000800007f */
[----:B--2---:R-:W-:Y:S05]  /*2c000*/  @!P0 BRA `(.L_x_3399) ;  /* 0xfffffffc00f08947 */ /* 0x004fea000383ffff */
[----:B------:R-:W-:Y:S05]  /*2c010*/  BRA `(.L_x_3490) ;  /* 0xffffffc400cc7947 */ /* 0x000fea000383ffff */
.L_x_3404:
[----:B--2---:R2:W3:Y:S02]  /*2c020*/  SYNCS.PHASECHK.TRANS64.TRYWAIT P0, [R3+URZ+0x32460], R2 ;  /* 0x03246002030075a7 */ /* 0x0044e4000800017f */
[----:B---3--:R-:W-:Y:S05]  /*2c030*/  @!P0 NANOSLEEP.SYNCS 0x989680 ;  /* 0x009896800000895d */ /* 0x008fea0003900000 */
[----:B------:R-:W3:Y:S02]  /*2c040*/  @!P0 SYNCS.PHASECHK.TRANS64 P0, [R3+URZ+0x32460], R2 ;  /* 0x03246002030085a7 */ /* 0x000ee4000800007f */
[----:B---3--:R-:W-:Y:S05]  /*2c050*/  @!P0 BRA `(.L_x_3404) ;  /* 0xfffffffc00f08947 */ /* 0x008fea000383ffff */
[----:B------:R-:W-:Y:S05]  /*2c060*/  BRA `(.L_x_3491) ;  /* 0xffffffc800507947 */ /* 0x000fea000383ffff */
.L_x_3416:
[----:B------:R-:W-:Y:S01]  /*2c070*/  BSSY B0, `(.L_x_3492) ;  /* 0x0000008000007945 */ /* 0x000fe20003800000 */
[----:B------:R-:W-:Y:S02]  /*2c080*/  IMAD.MOV.U32 R13, RZ, RZ, R16 ;  /* 0x000000ffff0d7224 */ /* 0x000fe400078e0010 */
[----:B------:R-:W-:Y:S02]  /*2c090*/  IMAD.MOV.U32 R12, RZ, RZ, RZ ;  /* 0x000000ffff0c7224 */ /* 0x000fe400078e00ff */
[----:B------:R-:W-:Y:S02]  /*2c0a0*/  IMAD.MOV.U32 R11, RZ, RZ, 0x1f ;  /* 0x0000001fff0b7424 */ /* 0x000fe400078e00ff */
[----:B------:R-:W-:-:S07]  /*2c0b0*/  IMAD.MOV.U32 R15, RZ, RZ, -0x1 ;  /* 0xffffffffff0f7424 */ /* 0x000fce00078e00ff */
[----:B01---5:R-:W-:Y:S05]  /*2c0c0*/  WARPSYNC.COLLECTIVE R15, `(.L_x_3493) ;  /* 0x000000000f087348 */ /* 0x023fea0003c00000 */
[----:B------:R2:W3:Y:S02]  /*2c0d0*/  SHFL.IDX P6, R14, R13, R12, R11 ;  /* 0x0000000c0d0e7389 */ /* 0x0004e400000c000b */
[----:B0123-5:R-:W-:Y:S01]  /*2c0e0*/  ENDCOLLECTIVE ;  /* 0x000000000000791b */ /* 0x02ffe20003800000 */
.L_x_3493:
[----:B------:R-:W-:Y:S05]  /*2c0f0*/  BSYNC B0 ;  /* 0x0000000000007941 */ /* 0x000fea0003800000 */
.L_x_3492:
        /* <DEDUP_REMOVED lines=9> */
.L_x_3494:
        /* <DEDUP_REMOVED lines=18> */
.L_x_3495:
[----:B------:R-:W-:Y:S01]  /*2c2b0*/  IMAD.MOV.U32 R12, RZ, RZ, 0x2 ;  /* 0x00000002ff0c7424 */ /* 0x000fe200078e00ff */
[----:B------:R-:W-:-:S05]  /*2c2c0*/  SEL R7, R14, RZ, P1 ;  /* 0x000000ff0e077207 */ /* 0x000fca0000800000 */
[----:B------:R-:W-:-:S04]  /*2c2d0*/  IMAD.IADD R3, R2, 0x1, R7 ;  /* 0x0000000102037824 */ /* 0x000fc800078e0207 */
[----:B------:R-:W-:-:S07]  /*2c2e0*/  IMAD.MOV.U32 R13, RZ, RZ, R3 ;  /* 0x000000ffff0d7224 */ /* 0x000fce00078e0003 */
[----:B------:R-:W-:Y:S05]  /*2c2f0*/  WARPSYNC.COLLECTIVE R15, `(.L_x_3496) ;  /* 0x000000000f087348 */ /* 0x000fea0003c00000 */
[----:B------:R0:W1:Y:S02]  /*2c300*/  SHFL.UP P6, R14, R13, R12, R11 ;  /* 0x0400000c0d0e7389 */ /* 0x00006400000c000b */
[----:B01----:R-:W-:Y:S01]  /*2c310*/  ENDCOLLECTIVE ;  /* 0x000000000000791b */ /* 0x003fe20003800000 */
.L_x_3496:
        /* <DEDUP_REMOVED lines=8> */
.L_x_3497:
        /* <DEDUP_REMOVED lines=8> */
.L_x_3498:
        /* <DEDUP_REMOVED lines=8> */
.L_x_3499:
        /* <DEDUP_REMOVED lines=9> */
.L_x_3500:
[----:B------:R-:W-:Y:S01]  /*2c530*/  IMAD.MOV.U32 R16, RZ, RZ, R14 ;  /* 0x000000ffff107224 */ /* 0x000fe200078e000e */
[----:B------:R-:W-:Y:S06]  /*2c540*/  BRA `(.L_x_3501) ;  /* 0xffffffcc00a07947 */ /* 0x000fec000383ffff */
.L_x_3421:
        /* <DEDUP_REMOVED lines=8> */
.L_x_3503:
[----:B------:R-:W-:Y:S05]  /*2c5d0*/  BSYNC B0 ;  /* 0x0000000000007941 */ /* 0x000fea0003800000 */
.L_x_3502:
        /* <DEDUP_REMOVED lines=9> */
.L_x_3504:
[----:B------:R-:W-:Y:S01]  /*2c670*/  IMAD.MOV.U32 R12, RZ, RZ, 0x4 ;  /* 0x00000004ff0c7424 */ /* 0x000fe200078e00ff */
[----:B------:R-:W-:-:S05]  /*2c680*/  SEL R14, R14, RZ, P2 ;  /* 0x000000ff0e0e7207 */ /* 0x000fca0001000000 */
[----:B------:R-:W-:-:S04]  /*2c690*/  IMAD.IADD R3, R3, 0x1, R14 ;  /* 0x0000000103037824 */ /* 0x000fc800078e020e */
[----:B------:R-:W-:-:S07]  /*2c6a0*/  IMAD.MOV.U32 R13, RZ, RZ, R3 ;  /* 0x000000ffff0d7224 */ /* 0x000fce00078e0003 */
[----:B------:R-:W-:Y:S05]  /*2c6b0*/  WARPSYNC.COLLECTIVE R15, `(.L_x_3505) ;  /* 0x000000000f087348 */ /* 0x000fea0003c00000 */
[----:B------:R0:W1:Y:S02]  /*2c6c0*/  SHFL.UP P6, R14, R13, R12, R11 ;  /* 0x0400000c0d0e7389 */ /* 0x00006400000c000b */
[----:B01----:R-:W-:Y:S01]  /*2c6d0*/  ENDCOLLECTIVE ;  /* 0x000000000000791b */ /* 0x003fe20003800000 */
.L_x_3505:
[----:B------:R-:W-:Y:S01]  /*2c6e0*/  IMAD.MOV.U32 R12, RZ, RZ, 0x8 ;  /* 0x00000008ff0c7424 */ /* 0x000fe200078e00ff */
[----:B------:R-:W-:-:S05]  /*2c6f0*/  SEL R14, R14, RZ, P3 ;  /* 0x000000ff0e0e7207 */ /* 0x000fca0001800000 */
[----:B------:R-:W-:-:S04]  /*2c700*/  IMAD.IADD R3, R3, 0x1, R14 ;  /* 0x0000000103037824 */ /* 0x000fc800078e020e */
[----:B------:R-:W-:-:S07]  /*2c710*/  IMAD.MOV.U32 R13, RZ, RZ, R3 ;  /* 0x000000ffff0d7224 */ /* 0x000fce00078e0003 */
[----:B------:R-:W-:Y:S05]  /*2c720*/  WARPSYNC.COLLECTIVE R15, `(.L_x_3506) ;  /* 0x000000000f087348 */ /* 0x000fea0003c00000 */
[----:B------:R0:W1:Y:S02]  /*2c730*/  SHFL.UP P6, R14, R13, R12, R11 ;  /* 0x0400000c0d0e7389 */ /* 0x00006400000c000b */
[----:B01----:R-:W-:Y:S01]  /*2c740*/  ENDCOLLECTIVE ;  /* 0x000000000000791b */ /* 0x003fe20003800000 */
.L_x_3506:
[----:B------:R-:W-:Y:S01]  /*2c750*/  IMAD.MOV.U32 R12, RZ, RZ, 0x10 ;  /* 0x00000010ff0c7424 */ /* 0x000fe200078e00ff */
[----:B------:R-:W-:-:S05]  /*2c760*/  SEL R14, R14, RZ, P4 ;  /* 0x000000ff0e0e7207 */ /* 0x000fca0002000000 */
[----:B------:R-:W-:-:S04]  /*2c770*/  IMAD.IADD R3, R3, 0x1, R14 ;  /* 0x0000000103037824 */ /* 0x000fc800078e020e */
[----:B------:R-:W-:-:S07]  /*2c780*/  IMAD.MOV.U32 R13, RZ, RZ, R3 ;  /* 0x000000ffff0d7224 */ /* 0x000fce00078e0003 */
[----:B------:R-:W-:Y:S05]  /*2c790*/  WARPSYNC.COLLECTIVE R15, `(.L_x_3507) ;  /* 0x000000000f087348 */ /* 0x000fea0003c00000 */
[----:B------:R0:W1:Y:S02]  /*2c7a0*/  SHFL.UP P6, R14, R13, R12, R11 ;  /* 0x0400000c0d0e7389 */ /* 0x00006400000c000b */
[----:B01----:R-:W-:Y:S01]  /*2c7b0*/  ENDCOLLECTIVE ;  /* 0x000000000000791b */ /* 0x003fe20003800000 */
.L_x_3507:
        /* <DEDUP_REMOVED lines=8> */
.L_x_3508:
[----:B------:R-:W-:Y:S01]  /*2c840*/  IMAD.MOV.U32 R16, RZ, RZ, R14 ;  /* 0x000000ffff107224 */ /* 0x000fe200078e000e */
[----:B------:R-:W-:Y:S06]  /*2c850*/  BRA `(.L_x_3509) ;  /* 0xffffffcc00787947 */ /* 0x000fec000383ffff */
.L_x_3423:
[----:B------:R-:W-:Y:S01]  /*2c860*/  BSSY B0, `(.L_x_3510) ;  /* 0x0000006000007945 */ /* 0x000fe20003800000 */
[----:B------:R-:W-:Y:S01]  /*2c870*/  PLOP3.LUT P6, PT, P6, PT, PT, 0x8, 0x0 ;  /* 0x000000000000781c */ /* 0x000fe200037ce170 */
[----:B------:R-:W-:-:S12]  /*2c880*/  IMAD.MOV.U32 R15, RZ, RZ, -0x1 ;  /* 0xffffffffff0f7424 */ /* 0x000fd800078e00ff */
[----:B01---5:R-:W-:Y:S05]  /*2c890*/  WARPSYNC.COLLECTIVE R15, `(.L_x_3511) ;  /* 0x000000000f087348 */ /* 0x023fea0003c00000 */
[----:B------:R-:W-:Y:S01]  /*2c8a0*/  VOTE.ANY R14, PT, P6 ;  /* 0x00000000000e7806 */ /* 0x000fe200030e0100 */
[----:B01---5:R-:W-:Y:S06]  /*2c8b0*/  ENDCOLLECTIVE ;  /* 0x000000000000791b */ /* 0x023fec0003800000 */
.L_x_3511:
[----:B------:R-:W-:Y:S05]  /*2c8c0*/  BSYNC B0 ;  /* 0x0000000000007941 */ /* 0x000fea0003800000 */
.L_x_3510:
        /* <DEDUP_REMOVED lines=9> */
.L_x_3512:
[----:B------:R-:W-:Y:S01]  /*2c960*/  IMAD.MOV.U32 R17, RZ, RZ, R14 ;  /* 0x000000ffff117224 */ /* 0x000fe200078e000e */
[----:B------:R-:W-:Y:S06]  /*2c970*/  BRA `(.L_x_3513) ;  /* 0xffffffcc00687947 */ /* 0x000fec000383ffff */
.L_x_3425:
[----:B------:R-:W-:Y:S01]  /*2c980*/  BSSY B0, `(.L_x_3514) ;  /* 0x0000007000007945 */ /* 0x000fe20003800000 */
[----:B------:R-:W-:Y:S02]  /*2c990*/  IMAD.MOV.U32 R13, RZ, RZ, R3 ;  /* 0x000000ffff0d7224 */ /* 0x000fe400078e0003 */
[----:B------:R-:W-:Y:S02]  /*2c9a0*/  IMAD.MOV.U32 R11, RZ, RZ, 0x1f ;  /* 0x0000001fff0b7424 */ /* 0x000fe400078e00ff */
[----:B------:R-:W-:-:S07]  /*2c9b0*/  IMAD.MOV.U32 R15, RZ, RZ, -0x1 ;  /* 0xffffffffff0f7424 */ /* 0x000fce00078e00ff */
[----:B0123-5:R-:W-:Y:S05]  /*2c9c0*/  WARPSYNC.COLLECTIVE R15, `(.L_x_3515) ;  /* 0x000000000f087348 */ /* 0x02ffea0003c00000 */
[----:B------:R4:W0:Y:S02]  /*2c9d0*/  SHFL.IDX P6, R14, R13, R12, R11 ;  /* 0x0000000c0d0e7389 */ /* 0x00082400000c000b */
[----:B012345:R-:W-:Y:S01]  /*2c9e0*/  ENDCOLLECTIVE ;  /* 0x000000000000791b */ /* 0x03ffe20003800000 */
.L_x_3515:
[----:B------:R-:W-:Y:S05]  /*2c9f0*/  BSYNC B0 ;  /* 0x0000000000007941 */ /* 0x000fea0003800000 */
.L_x_3514:
[----:B------:R-:W-:Y:S01]  /*2ca00*/  IMAD.MOV.U32 R3, RZ, RZ, R14 ;  /* 0x000000ffff037224 */ /* 0x000fe200078e000e */
[----:B------:R-:W-:Y:S06]  /*2ca10*/  BRA `(.L_x_3516) ;  /* 0xffffffcc005c7947 */ /* 0x000fec000383ffff */
.L_x_3429:
[----:B0-----:R0:W2:Y:S02]  /*2ca20*/  SYNCS.PHASECHK.TRANS64.TRYWAIT P0, [R0+URZ+0x32420], R3 ;  /* 0x03242003000075a7 */ /* 0x0010a4000800017f */
[----:B--2---:R-:W-:Y:S05]  /*2ca30*/  @!P0 NANOSLEEP.SYNCS 0x989680 ;  /* 0x009896800000895d */ /* 0x004fea0003900000 */
[----:B------:R-:W2:Y:S02]  /*2ca40*/  @!P0 SYNCS.PHASECHK.TRANS64 P0, [R0+URZ+0x32420], R3 ;  /* 0x03242003000085a7 */ /* 0x000ea4000800007f */
[----:B--2---:R-:W-:Y:S05]  /*2ca50*/  @!P0 BRA `(.L_x_3429) ;  /* 0xfffffffc00f08947 */ /* 0x004fea000383ffff */
[----:B------:R-:W-:Y:S05]  /*2ca60*/  BRA `(.L_x_3517) ;  /* 0xffffffd000e07947 */ /* 0x000fea000383ffff */
.L_x_3430:
        /* <DEDUP_REMOVED lines=11> */
.L_x_3519:
[----:B------:R-:W-:Y:S05]  /*2cb20*/  BSYNC B0 ;  /* 0x0000000000007941 */ /* 0x000fea0003800000 */
.L_x_3518:
[----:B------:R-:W-:Y:S05]  /*2cb30*/  BRA `(.L_x_3520) ;  /* 0xffffffd000c87947 */ /* 0x000fea000383ffff */
.L_x_3433:
[----:B------:R-:W-:Y:S01]  /*2cb40*/  BSSY B1, `(.L_x_3521) ;  /* 0x0000006000017945 */ /* 0x000fe20003800000 */
[----:B------:R-:W-:-:S07]  /*2cb50*/  IMAD.MOV.U32 R15, RZ, RZ, -0x1 ;  /* 0xffffffffff0f7424 */ /* 0x000fce00078e00ff */
[----:B012--5:R-:W-:Y:S05]  /*2cb60*/  WARPSYNC.COLLECTIVE R15, `(.L_x_3522) ;  /* 0x000000000f0c7348 */ /* 0x027fea0003c00000 */
[----:B------:R-:W-:Y:S02]  /*2cb70*/  ELECT P6, UR62, PT ;  /* 0x00000000003e782f */ /* 0x000fe400038c0000 */
[----:B------:R-:W-:Y:S01]  /*2cb80*/  MOV R14, UR62 ;  /* 0x0000003e000e7c02 */ /* 0x000fe20008000f00 */
[----:B012--5:R-:W-:Y:S10]  /*2cb90*/  ENDCOLLECTIVE ;  /* 0x000000000000791b */ /* 0x027ff40003800000 */
.L_x_3522:
[----:B------:R-:W-:Y:S05]  /*2cba0*/  BSYNC B1 ;  /* 0x0000000000017941 */ /* 0x000fea0003800000 */
.L_x_3521:
[----:B------:R-:W-:Y:S05]  /*2cbb0*/  BRA `(.L_x_3523) ;  /* 0xffffffd000c07947 */ /* 0x000fea000383ffff */
.L_x_3435:
[----:B0-----:R0:W2:Y:S02]  /*2cbc0*/  SYNCS.PHASECHK.TRANS64.TRYWAIT P0, [R6+URZ], R5 ;  /* 0x00000005060075a7 */ /* 0x0010a4000800017f */
[----:B--2---:R-:W-:Y:S05]  /*2cbd0*/  @!P0 NANOSLEEP.SYNCS 0x989680 ;  /* 0x009896800000895d */ /* 0x004fea0003900000 */
[----:B------:R-:W2:Y:S02]  /*2cbe0*/  @!P0 SYNCS.PHASECHK.TRANS64 P0, [R6+URZ], R5 ;  /* 0x00000005060085a7 */ /* 0x000ea4000800007f */
[----:B--2---:R-:W-:Y:S05]  /*2cbf0*/  @!P0 BRA `(.L_x_3435) ;  /* 0xfffffffc00f08947 */ /* 0x004fea000383ffff */
[----:B------:R-:W-:Y:S05]  /*2cc00*/  BRA `(.L_x_3524) ;  /* 0xffffffd000fc7947 */ /* 0x000fea000383ffff */
.L_x_3436:
[----:B--2---:R2:W3:Y:S02]  /*2cc10*/  SYNCS.PHASECHK.TRANS64.TRYWAIT P0, [R7+URZ], R2 ;  /* 0x00000002070075a7 */ /* 0x0044e4000800017f */
[----:B---3--:R-:W-:Y:S05]  /*2cc20*/  @!P0 NANOSLEEP.SYNCS 0x989680 ;  /* 0x009896800000895d */ /* 0x008fea0003900000 */
[----:B------:R-:W3:Y:S02]  /*2cc30*/  @!P0 SYNCS.PHASECHK.TRANS64 P0, [R7+URZ], R2 ;  /* 0x00000002070085a7 */ /* 0x000ee4000800007f */
[----:B---3--:R-:W-:Y:S05]  /*2cc40*/  @!P0 BRA `(.L_x_3436) ;  /* 0xfffffffc00f08947 */ /* 0x008fea000383ffff */
[----:B------:R-:W-:Y:S05]  /*2cc50*/  BRA `(.L_x_3525) ;  /* 0xffffffd000f07947 */ /* 0x000fea000383ffff */
.L_x_3438:
[----:B---3--:R3:W4:Y:S02]  /*2cc60*/  SYNCS.PHASECHK.TRANS64.TRYWAIT P0, [R4+URZ], R5 ;  /* 0x00000005040075a7 */ /* 0x008724000800017f */
[----:B----4-:R-:W-:Y:S05]  /*2cc70*/  @!P0 NANOSLEEP.SYNCS 0x989680 ;  /* 0x009896800000895d */ /* 0x010fea0003900000 */
[----:B------:R-:W4:Y:S02]  /*2cc80*/  @!P0 SYNCS.PHASECHK.TRANS64 P0, [R4+URZ], R5 ;  /* 0x00000005040085a7 */ /* 0x000f24000800007f */
[----:B----4-:R-:W-:Y:S05]  /*2cc90*/  @!P0 BRA `(.L_x_3438) ;  /* 0xfffffffc00f08947 */ /* 0x010fea000383ffff */
[----:B------:R-:W-:Y:S05]  /*2cca0*/  BRA `(.L_x_3526) ;  /* 0xffffffd000f87947 */ /* 0x000fea000383ffff */
        .type           $_ZN7cutlass13device_kernelIN5flash11enable_sm90INS1_16FlashAttnFwdSm90INS1_25CollectiveMainloopFwdSm90ILi2EN4cute5tupleIJNS5_1CILi1EEES8_S8_EEENS6_IJNS7_ILi128EEENS7_ILi96EEENS7_ILi64EEEEEELi256ENS_6half_tEfNS_4arch4Sm90ELb0ELb1ELb1ELb1ELb0ELb0ELb1ELb1ELb0ELb1ELb0ELb0EEENS1_21CollectiveEpilogueFwdINS6_IJSA_NS7_ILi256EEESB_EEES9_SE_SG_Li256ELb1ELb1ELb0ELb0EEENS1_36VarlenDynamicPersistentTileSchedulerILi128ELi96ELi256ELi128ELb0ELb1ELb1ELb1ELb0ELb1EEEEEEEEEvNT_6ParamsE$_ZZN5flash25CollectiveMainloopFwdSm90ILi2EN4cute5tupleIJNS1_1CILi1EEES4_S4_EEENS2_IJNS3_ILi128EEENS3_ILi96EEENS3_ILi64EEEEEELi256EN7cutlass6half_tEfNSA_4arch4Sm90ELb0ELb1ELb1ELb1ELb0ELb0ELb1ELb1ELb0ELb1ELb0ELb0EE3mmaINS_16FlashAttnFwdSm90ISE_NS_21CollectiveEpilogueFwdINS2_IJS6_NS3_ILi256EEES7_EEES5_SB_SD_Li256ELb1ELb1ELb0ELb0EEENS_36VarlenDynamicPersistentTileSchedulerILi128ELi96ELi256ELi128ELb0ELb1ELb1ELb1ELb0ELb1EEEE13SharedStorageENS1_6TensorINS1_11ArrayEngineIfLm128EEENS1_6LayoutINS2_IJNS2_IJNS3_ILi2EEEST_NS3_ILi32EEEEEES4_S4_EEENS2_IJNS2_IJS4_ST_NS3_ILi4EEEEEENS3_ILi0EEESZ_EEEEEEENS_7SoftmaxILi2ELi0EEEEEbRKNSE_6ParamsENSA_25PipelineTmaAsyncNoClusterILi2ENSA_16PipelineTmaAsyncILi2EEEEES1B_RNSA_13PipelineStateILj2EEERT0_RT1_iRiRKNS_16SeqlenInfoQKNewKILb1ELb0EEENS2_IJiiiiEEERT_ENKUliT_T0_T1_E_clIZSF_ISO_S12_S14_EbS17_S1B_S1B_S1E_S1G_S1I_iS1J_S1N_S1O_S1Q_EUlRS1R_iE1_NS3_ILb0EEENS3_ILb1EEEEEDaiS1R_S1S_S1T_,@function
        .size           $_ZN7cutlass13device_kernelIN5flash11enable_sm90INS1_16FlashAttnFwdSm90INS1_25CollectiveMainloopFwdSm90ILi2EN4cute5tupleIJNS5_1CILi1EEES8_S8_EEENS6_IJNS7_ILi128EEENS7_ILi96EEENS7_ILi64EEEEEELi256ENS_6half_tEfNS_4arch4Sm90ELb0ELb1ELb1ELb1ELb0ELb0ELb1ELb1ELb0ELb1ELb0ELb0EEENS1_21CollectiveEpilogueFwdINS6_IJSA_NS7_ILi256EEESB_EEES9_SE_SG_Li256ELb1ELb1ELb0ELb0EEENS1_36VarlenDynamicPersistentTileSchedulerILi128ELi96ELi256ELi128ELb0ELb1ELb1ELb1ELb0ELb1EEEEEEEEEvNT_6ParamsE$_ZZN5flash25CollectiveMainloopFwdSm90ILi2EN4cute5tupleIJNS1_1CILi1EEES4_S4_EEENS2_IJNS3_ILi128EEENS3_ILi96EEENS3_ILi64EEEEEELi256EN7cutlass6half_tEfNSA_4arch4Sm90ELb0ELb1ELb1ELb1ELb0ELb0ELb1ELb1ELb0ELb1ELb0ELb0EE3mmaINS_16FlashAttnFwdSm90ISE_NS_21CollectiveEpilogueFwdINS2_IJS6_NS3_ILi256EEES7_EEES5_SB_SD_Li256ELb1ELb1ELb0ELb0EEENS_36VarlenDynamicPersistentTileSchedulerILi128ELi96ELi256ELi128ELb0ELb1ELb1ELb1ELb0ELb1EEEE13SharedStorageENS1_6TensorINS1_11ArrayEngineIfLm128EEENS1_6LayoutINS2_IJNS2_IJNS3_ILi2EEEST_NS3_ILi32EEEEEES4_S4_EEENS2_IJNS2_IJS4_ST_NS3_ILi4EEEEEENS3_ILi0EEESZ_EEEEEEENS_7SoftmaxILi2ELi0EEEEEbRKNSE_6ParamsENSA_25PipelineTmaAsyncNoClusterILi2ENSA_16PipelineTmaAsyncILi2EEEEES1B_RNSA_13PipelineStateILj2EEERT0_RT1_iRiRKNS_16SeqlenInfoQKNewKILb1ELb0EEENS2_IJiiiiEEERT_ENKUliT_T0_T1_E_clIZSF_ISO_S12_S14_EbS17_S1B_S1B_S1E_S1G_S1I_iS1J_S1N_S1O_S1Q_EUlRS1R_iE1_NS3_ILb0EEENS3_ILb1EEEEEDaiS1R_S1S_S1T_,(.L_x_6041 - $_ZN7cutlass13device_kernelIN5flash11enable_sm90INS1_16FlashAttnFwdSm90INS1_25CollectiveMainloopFwdSm90ILi2EN4cute5tupleIJNS5_1CILi1EEES8_S8_EEENS6_IJNS7_ILi128EEENS7_ILi96EEENS7_ILi64EEEEEELi256ENS_6half_tEfNS_4arch4Sm90ELb0ELb1ELb1ELb1ELb0ELb0ELb1ELb1ELb0ELb1ELb0ELb0EEENS1_21CollectiveEpilogueFwdINS6_IJSA_NS7_ILi256EEESB_EEES9_SE_SG_Li256ELb1ELb1ELb0ELb0EEENS1_36VarlenDynamicPersistentTileSchedulerILi128ELi96ELi256ELi128ELb0ELb1ELb1ELb1ELb0ELb1EEEEEEEEEvNT_6ParamsE$_ZZN5flash25CollectiveMainloopFwdSm90ILi2EN4cute5tupleIJNS1_1CILi1EEES4_S4_EEENS2_IJNS3_ILi128EEENS3_ILi96EEENS3_ILi64EEEEEELi256EN7cutlass6half_tEfNSA_4arch4Sm90ELb0ELb1ELb1ELb1ELb0ELb0ELb1ELb1ELb0ELb1ELb0ELb0EE3mmaINS_16FlashAttnFwdSm90ISE_NS_21CollectiveEpilogueFwdINS2_IJS6_NS3_ILi256EEES7_EEES5_SB_SD_Li256ELb1ELb1ELb0ELb0EEENS_36VarlenDynamicPersistentTileSchedulerILi128ELi96ELi256ELi128ELb0ELb1ELb1ELb1ELb0ELb1EEEE13SharedStorageENS1_6TensorINS1_11ArrayEngineIfLm128EEENS1_6LayoutINS2_IJNS2_IJNS3_ILi2EEEST_NS3_ILi32EEEEEES4_S4_EEENS2_IJNS2_IJS4_ST_NS3_ILi4EEEEEENS3_ILi0EEESZ_EEEEEEENS_7SoftmaxILi2ELi0EEEEEbRKNSE_6ParamsENSA_25PipelineTmaAsyncNoClusterILi2ENSA_16PipelineTmaAsyncILi2EEEEES1B_RNSA_13PipelineStateILj2EEERT0_RT1_iRiRKNS_16SeqlenInfoQKNewKILb1ELb0EEENS2_IJiiiiEEERT_ENKUliT_T0_T1_E_clIZSF_ISO_S12_S14_EbS17_S1B_S1B_S1E_S1G_S1I_iS1J_S1N_S1O_S1Q_EUlRS1R_iE1_NS3_ILb0EEENS3_ILb1EEEEEDaiS1R_S1S_S1T_)
$_ZN7cutlass13device_kernelIN5flash11enable_sm90INS1_16FlashAttnFwdSm90INS1_25CollectiveMainloopFwdSm90ILi2EN4cute5tupleIJNS5_1CILi1EEES8_S8_EEENS6_IJNS7_ILi128EEENS7_ILi96EEENS7_ILi64EEEEEELi256ENS_6half_tEfNS_4arch4Sm90ELb0ELb1ELb1ELb1ELb0ELb0ELb1ELb1ELb0ELb1ELb0ELb0EEENS1_21CollectiveEpilogueFwdINS6_IJSA_NS7_ILi256EEESB_EEES9_SE_SG_Li256ELb1ELb1ELb0ELb0EEENS1_36VarlenDynamicPersistentTileSchedulerILi128ELi96ELi256ELi128ELb0ELb1ELb1ELb1ELb0ELb1EEEEEEEEEvNT_6ParamsE$_ZZN5flash25CollectiveMainloopFwdSm90ILi2EN4cute5tupleIJNS1_1CILi1EEES4_S4_EEENS2_IJNS3_ILi128EEENS3_ILi96EEENS3_ILi64EEEEEELi256EN7cutlass6half_tEfNSA_4arch4Sm90ELb0ELb1ELb1ELb1ELb0ELb0ELb1ELb1ELb0ELb1ELb0ELb0EE3mmaINS_16FlashAttnFwdSm90ISE_NS_21CollectiveEpilogueFwdINS2_IJS6_NS3_ILi256EEES7_EEES5_SB_SD_Li256ELb1ELb1ELb0ELb0EEENS_36VarlenDynamicPersistentTileSchedulerILi128ELi96ELi256ELi128ELb0ELb1ELb1ELb1ELb0ELb1EEEE13SharedStorageENS1_6TensorINS1_11ArrayEngineIfLm128EEENS1_6LayoutINS2_IJNS2_IJNS3_ILi2EEEST_NS3_ILi32EEEEEES4_S4_EEENS2_IJNS2_IJS4_ST_NS3_ILi4EEEEEENS3_ILi0EEESZ_EEEEEEENS_7SoftmaxILi2ELi0EEEEEbRKNSE_6ParamsENSA_25PipelineTmaAsyncNoClusterILi2ENSA_16PipelineTmaAsyncILi2EEEEES1B_RNSA_13PipelineStateILj2EEERT0_RT1_iRiRKNS_16SeqlenInfoQKNewKILb1ELb0EEENS2_IJiiiiEEERT_ENKUliT_T0_T1_E_clIZSF_ISO_S12_S14_EbS17_S1B_S1B_S1E_S1G_S1I_iS1J_S1N_S1O_S1Q_EUlRS1R_iE1_NS3_ILb0EEENS3_ILb1EEEEEDaiS1R_S1S_S1T_:
        /* <DEDUP_REMOVED lines=46> */
.L_x_3528:
[----:B------:R-:W-:Y:S05]  /*2cf90*/  BSYNC B3 ;  /* 0x0000000000037941 */ /* 0x000fea0003800000 */
.L_x_3527:
        /* <DEDUP_REMOVED lines=17> */
.L_x_3530:
[----:B------:R-:W-:Y:S05]  /*2d0b0*/  BSYNC B3 ;  /* 0x0000000000037941 */ /* 0x000fea0003800000 */
.L_x_3529:
        /* <DEDUP_REMOVED lines=10> */
.L_x_3532:
[----:B------:R-:W-:Y:S05]  /*2d160*/  BSYNC B3 ;  /* 0x0000000000037941 */ /* 0x000fea0003800000 */
.L_x_3531:
        /* <DEDUP_REMOVED lines=92> */
.L_x_3535:
[----:B------:R-:W-:Y:S05]  /*2d730*/  BSYNC B3 ;  /* 0x0000000000037941 */ /* 0x000fea0003800000 */
.L_x_3534:
        /* <DEDUP_REMOVED lines=17> */
.L_x_3537:
[----:B------:R-:W-:Y:S05]  /*2d850*/  BSYNC B3 ;  /* 0x0000000000037941 */ /* 0x000fea0003800000 */
.L_x_3536:
        /* <DEDUP_REMOVED lines=10> */
.L_x_3539:
[----:B------:R-:W-:Y:S05]  /*2d900*/  BSYNC B3 ;  /* 0x0000000000037941 */ /* 0x000fea0003800000 */
.L_x_3538:
        /* <DEDUP_REMOVED lines=324> */
[----:B------:R-:W3:Y:S02]  /*2ed50*/  LD.E R78, desc[UR4][R2.64] ;  /* 0x00000004024e7980 */ /* 0x000ee4000c101900 */
        /* <DEDUP_REMOVED lines=19> */
[----:B------:R-:W-:-:S02]  /*2ee90*/  FMUL.FTZ R34, R49, R75 ;  /* 0x0000004b31227220 */ /* 0x000fc40000410000 */
[----:B------:R0:W1:Y:S01]  /*2eea0*/  MUFU.TANH R81, R35 ;  /* 0x0000002300517308 */ /* 0x0000620000002400 */
[-C--:B------:R-:W-:Y:S01]  /*2eeb0*/  FMUL.FTZ R21, R25, R75.reuse ;  /* 0x0000004b19157220 */ /* 0x080fe20000410000 */
[-C--:B------:R-:W-:Y:S01]  /*2eec0*/  FMUL.FTZ R25, R29, R75.reuse ;  /* 0x0000004b1d197220 */ /* 0x080fe20000410000 */
[----:B------:R-:W-:-:S05]  /*2eed0*/  FMUL.FTZ R29, R37, R75 ;  /* 0x0000004b251d7220 */ /* 0x000fca0000410000 */
[----:B------:R2:W4:Y:S01]  /*2eee0*/  MUFU.TANH R79, R34 ;  /* 0x00000022004f7308 */ /* 0x0005220000002400 */
[----:B0-----:R-:W-:-:S04]  /*2eef0*/  SHF.R.S32.HI R35, RZ, 0x1f, R76 ;  /* 0x0000001fff237819 */ /* 0x001fc8000001144c */
[----:B--2---:R-:W-:Y:S01]  /*2ef00*/  LEA.HI R34, R35, R76, RZ, 0x7 ;  /* 0x0000004c23227211 */ /* 0x004fe200078f38ff */
[----:B------:R-:W-:-:S03]  /*2ef10*/  FMUL.FTZ R8, R24, R75 ;  /* 0x0000004b18087220 */ /* 0x000fc60000410000 */
[----:B------:R-:W-:Y:S01]  /*2ef20*/  LOP3.LUT R37, R34, 0xffffff80, RZ, 0xc0, !PT ;  /* 0xffffff8022257812 */ /* 0x000fe200078ec0ff */
[-C--:B------:R-:W-:Y:S01]  /*2ef30*/  FMUL.FTZ R24, R28, R75.reuse ;  /* 0x0000004b1c187220 */ /* 0x080fe20000410000 */
[-C--:B------:R-:W-:Y:S01]  /*2ef40*/  FMUL.FTZ R28, R36, R75.reuse ;  /* 0x0000004b241c7220 */ /* 0x080fe20000410000 */
[-C--:B------:R-:W-:Y:S02]  /*2ef50*/  FMUL.FTZ R36, R53, R75.reuse ;  /* 0x0000004b35247220 */ /* 0x080fe40000410000 */
[----:B------:R-:W-:Y:S02]  /*2ef60*/  IMAD.IADD R37, R76, 0x1, -R37 ;  /* 0x000000014c257824 */ /* 0x000fe400078e0a25 */
[----:B------:R0:W2:Y:S01]  /*2ef70*/  MUFU.TANH R82, R36 ;  /* 0x0000002400527308 */ /* 0x0000a20000002400 */
[----:B------:R-:W-:Y:S01]  /*2ef80*/  LEA.HI R35, R35, R76, RZ, 0x2 ;  /* 0x0000004c23237211 */ /* 0x000fe200078f10ff */
[-C--:B------:R-:W-:Y:S01]  /*2ef90*/  FMUL.FTZ R15, R38, R75.reuse ;  /* 0x0000004b260f7220 */ /* 0x080fe20000410000 */
[-C--:B------:R-:W-:Y:S01]  /*2efa0*/  FMUL.FTZ R12, R31, R75.reuse ;  /* 0x0000004b1f0c7220 */ /* 0x080fe20000410000 */
[----:B0-----:R-:W-:Y:S01]  /*2efb0*/  SHF.R.S32.HI R36, RZ, 0x1f, R37 ;  /* 0x0000001fff247819 */ /* 0x001fe20000011425 */
[----:B------:R-:W-:Y:S01]  /*2efc0*/  FMUL.FTZ R18, R39, R75 ;  /* 0x0000004b27127220 */ /* 0x000fe20000410000 */
[----:B------:R-:W-:-:S02]  /*2efd0*/  LOP3.LUT R35, R35, 0xfffffffc, RZ, 0xc0, !PT ;  /* 0xfffffffc23237812 */ /* 0x000fc400078ec0ff */
[C---:B------:R-:W-:Y:S01]  /*2efe0*/  LEA.HI R38, R36.reuse, R37, RZ, 0x2 ;  /* 0x0000002524267211 */ /* 0x040fe200078f10ff */
[----:B------:R-:W-:Y:S01]  /*2eff0*/  FMUL.FTZ R31, R41, R75 ;  /* 0x0000004b291f7220 */ /* 0x000fe20000410000 */
[----:B------:R-:W-:Y:S02]  /*2f000*/  LEA.HI R39, R36, R37, RZ, 0x5 ;  /* 0x0000002524277211 */ /* 0x000fe400078f28ff */
[--C-:B------:R-:W-:Y:S02]  /*2f010*/  SHF.R.S32.HI R36, RZ, 0x2, R38.reuse ;  /* 0x00000002ff247819 */ /* 0x100fe40000011426 */
[----:B------:R-:W-:Y:S01]  /*2f020*/  SHF.R.S32.HI R41, RZ, 0x1f, R38 ;  /* 0x0000001fff297819 */ /* 0x000fe20000011426 */
[----:B------:R-:W-:Y:S01]  /*2f030*/  IMAD.IADD R76, R76, 0x1, -R35 ;  /* 0x000000014c4c7824 */ /* 0x000fe200078e0a23 */
[----:B------:R-:W-:Y:S02]  /*2f040*/  SHF.R.S32.HI R35, RZ, 0x7, R34 ;  /* 0x00000007ff237819 */ /* 0x000fe40000011422 */
[----:B------:R-:W-:-:S02]  /*2f050*/  LEA.HI R41, R41, R36, RZ, 0x3 ;  /* 0x0000002429297211 */ /* 0x000fc400078f18ff */
[----:B------:R-:W-:Y:S02]  /*2f060*/  SHF.R.S32.HI R39, RZ, 0x5, R39 ;  /* 0x00000005ff277819 */ /* 0x000fe40000011427 */
[----:B------:R-:W-:Y:S02]  /*2f070*/  LEA.HI R34, R34, R35, RZ, 0x1 ;  /* 0x0000002322227211 */ /* 0x000fe400078f08ff */
[----:B------:R-:W-:Y:S01]  /*2f080*/  LOP3.LUT R41, R41, 0xfffffff8, RZ, 0xc0, !PT ;  /* 0xfffffff829297812 */ /* 0x000fe200078ec0ff */
[----:B---3--:R-:W-:Y:S01]  /*2f090*/  IMAD R78, R78, 0x8, R39 ;  /* 0x000000084e4e7824 */ /* 0x008fe200078e0227 */
[----:B------:R-:W-:Y:S02]  /*2f0a0*/  LOP3.LUT R34, R34, 0x3fffffe, RZ, 0xc0, !PT ;  /* 0x03fffffe22227812 */ /* 0x000fe400078ec0ff */
[----:B------:R-:W-:Y:S01]  /*2f0b0*/  LEA.HI R39, R76, R76, RZ, 0x1 ;  /* 0x0000004c4c277211 */ /* 0x000fe200078f08ff */
[----:B------:R-:W-:Y:S02]  /*2f0c0*/  IMAD.IADD R41, R36, 0x1, -R41 ;  /* 0x0000000124297824 */ /* 0x000fe400078e0a29 */
[----:B------:R-:W-:Y:S01]  /*2f0d0*/  IMAD.IADD R34, R35, 0x1, -R34 ;  /* 0x0000000123227824 */ /* 0x000fe200078e0a22 */
[----:B------:R-:W-:Y:S01]  /*2f0e0*/  LOP3.LUT R39, R39, 0x1ffffffe, RZ, 0xc0, !PT ;  /* 0x1ffffffe27277812 */ /* 0x000fe200078ec0ff */
[----:B------:R-:W-:-:S02]  /*2f0f0*/  IMAD.U32 R41, R78, 0x10, R41 ;  /* 0x000000104e297824 */ /* 0x000fc400078e0029 */
[-C--:B------:R-:W-:Y:S02]  /*2f100*/  FMUL.FTZ R53, R55, R75.reuse ;  /* 0x0000004b37357220 */ /* 0x080fe40000410000 */
[----:B------:R-:W-:Y:S02]  /*2f110*/  IMAD.IADD R39, R76, 0x1, -R39 ;  /* 0x000000014c277824 */ /* 0x000fe400078e0a27 */
[----:B------:R-:W-:Y:S02]  /*2f120*/  IMAD R34, R34, 0x40, R41 ;  /* 0x0000004022227824 */ /* 0x000fe400078e0229 */
[----:B------:R-:W-:Y:S02]  /*2f130*/  FMUL.FTZ R55, R59, R75 ;  /* 0x0000004b3b377220 */ /* 0x000fe40000410000 */
[----:B------:R-:W-:-:S04]  /*2f140*/  IMAD R59, R39, 0x8, R34 ;  /* 0x00000008273b7824 */ /* 0x000fc800078e0222 */
[----:B------:R-:W-:-:S05]  /*2f150*/  @P1 IMAD.HI.U32 R80, R59, R80, RZ ;  /* 0x000000503b501227 */ /* 0x000fca00078e00ff */
[----:B------:R-:W-:Y:S01]  /*2f160*/  @P1 SHF.R.U32.HI R59, RZ, R77, R80 ;  /* 0x0000004dff3b1219 */ /* 0x000fe20000011650 */
[-C--:B------:R-:W-:Y:S01]  /*2f170*/  FMUL.FTZ R20, R48, R75.reuse ;  /* 0x0000004b30147220 */ /* 0x080fe20000410000 */
[-C--:B------:R-:W-:Y:S01]  /*2f180*/  FMUL.FTZ R56, R56, R75.reuse ;  /* 0x0000004b38387220 */ /* 0x080fe20000410000 */
[-C--:B------:R-:W-:Y:S01]  /*2f190*/  FMUL.FTZ R57, R57, R75.reuse ;  /* 0x0000004b39397220 */ /* 0x080fe20000410000 */
[----:B------:R-:W-:Y:S01]  /*2f1a0*/  LOP3.LUT R38, R38, 0x7ffffffc, RZ, 0xc0, !PT ;  /* 0x7ffffffc26267812 */ /* 0x000fe200078ec0ff */
[----:B------:R-:W0:Y:S01]  /*2f1b0*/  SHFL.IDX PT, R39, R59, RZ, 0x1c1f ;  /* 0x001c1fff3b277589 */ /* 0x000e2200000e0000 */
[-C--:B------:R-:W-:Y:S01]  /*2f1c0*/  FMUL.FTZ R9, R27, R75.reuse ;  /* 0x0000004b1b097220 */ /* 0x080fe20000410000 */
[----:B------:R-:W-:Y:S02]  /*2f1d0*/  IMAD.MOV.U32 R35, RZ, RZ, -0x60 ;  /* 0xffffffa0ff237424 */ /* 0x000fe400078e00ff */
        /* <DEDUP_REMOVED lines=18> */
[-C--:B---3--:R-:W-:Y:S01]  /*2f300*/  FMUL.FTZ R20, R63, R75.reuse ;  /* 0x0000004b3f147220 */ /* 0x088fe20000410000 */
[-C--:B------:R-:W-:Y:S01]  /*2f310*/  FMUL.FTZ R64, R64, R75.reuse ;  /* 0x0000004b40407220 */ /* 0x080fe20000410000 */
[-C--:B------:R-:W-:Y:S01]  /*2f320*/  FMUL.FTZ R65, R65, R75.reuse ;  /* 0x0000004b41417220 */ /* 0x080fe20000410000 */
[-C--:B------:R-:W-:Y:S01]  /*2f330*/  FMUL.FTZ R50, R66, R75.reuse ;  /* 0x0000004b42327220 */ /* 0x080fe20000410000 */
[----:B------:R3:W0:Y:S01]  /*2f340*/  MUFU.TANH R84, R57 ;  /* 0x0000003900547308 */ /* 0x0006220000002400 */
[-C--:B------:R-:W-:Y:S01]  /*2f350*/  FMUL.FTZ R51, R67, R75.reuse ;  /* 0x0000004b43337220 */ /* 0x080fe20000410000 */
[-C--:B------:R-:W-:Y:S01]  /*2f360*/  FMUL.FTZ R68, R68, R75.reuse ;  /* 0x0000004b44447220 */ /* 0x080fe20000410000 */
[-C--:B------:R-:W-:Y:S01]  /*2f370*/  FMUL.FTZ R69, R69, R75.reuse ;  /* 0x0000004b45457220 */ /* 0x080fe20000410000 */
[----:B-1----:R-:W-:Y:S01]  /*2f380*/  FMUL.FTZ R56, R70, R75 ;  /* 0x0000004b46387220 */ /* 0x002fe20000410000 */
[----:B------:R-:W-:-:S02]  /*2f390*/  IMAD.IADD R38, R37, 0x1, -R38 ;  /* 0x0000000125267824 */ /* 0x000fc400078e0a26 */
[----:B------:R-:W-:Y:S02]  /*2f3a0*/  IMAD R35, R10, R35, 0x1 ;  /* 0x000000010a237424 */ /* 0x000fe400078e0223 */
[-C--:B---3--:R-:W-:Y:S01]  /*2f3b0*/  FMUL.FTZ R57, R71, R75.reuse ;  /* 0x0000004b47397220 */ /* 0x088fe20000410000 */
[----:B------:R-:W-:Y:S01]  /*2f3c0*/  FMUL.FTZ R44, R44, R75 ;  /* 0x0000004b2c2c7220 */ /* 0x000fe20000410000 */
[----:B------:R-:W-:Y:S01]  /*2f3d0*/  IMAD R35, R38, -0x2, R35 ;  /* 0xfffffffe26237824 */ /* 0x000fe200078e0223 */
[----:B------:R-:W1:Y:S04]  /*2f3e0*/  MUFU.TANH R8, R8 ;  /* 0x0000000800087308 */ /* 0x000e680000002400 */
[----:B------:R-:W-:-:S04]  /*2f3f0*/  IADD3 R37, -R6, R35, R3 ;  /* 0x0000002306257210 */ /* 0x000fc80007ffe103 */
[----:B------:R-:W3:Y:S01]  /*2f400*/  MUFU.TANH R21, R21 ;  /* 0x0000001500157308 */ /* 0x000ee20000002400 */
        /* <DEDUP_REMOVED lines=63> */
.L_x_3546:
[----:B------:R-:W-:Y:S05]  /*2f800*/  BSYNC B5 ;  /* 0x0000000000057941 */ /* 0x000fea0003800000 */
.L_x_3545:
[----:B------:R-:W-:Y:S01]  /*2f810*/  LOP3.LUT R34, RZ, R34, RZ, 0x33, !PT ;  /* 0x00000022ff227212 */ /* 0x000fe200078e33ff */
[----:B------:R-:W-:Y:S06]  /*2f820*/  BRA `(.L_x_3547) ;  /* 0x0000000000287947 */ /* 0x000fec0003800000 */
.L_x_3544:
        /* <DEDUP_REMOVED lines=10> */
.L_x_3547:
[----:B------:R-:W-:Y:S05]  /*2f8d0*/  BSYNC B4 ;  /* 0x0000000000047941 */ /* 0x000fea0003800000 */
.L_x_3543:
[----:B------:R-:W-:-:S05]  /*2f8e0*/  IMAD R35, R7, R34, R66 ;  /* 0x0000002207237224 */ /* 0x000fca00078e0242 */
[----:B------:R-:W-:Y:S02]  /*2f8f0*/  VIMNMX R62, R62, R35, !PT ;  /* 0x000000233e3e7248 */ /* 0x000fe40007fe0100 */
[----:B------:R-:W-:-:S07]  /*2f900*/  VIADDMNMX R60, R35, R7, R60, PT ;  /* 0x00000007233c7246 */ /* 0x000fce000380013c */
.L_x_3542:
[----:B------:R-:W-:Y:S05]  /*2f910*/  BSYNC B3 ;  /* 0x0000000000037941 */ /* 0x000fea0003800000 */
.L_x_3541:
        /* <DEDUP_REMOVED lines=90> */
[----:B-1----:R-:W-:Y:S02]  /*2fec0*/  FSEL R27, R85, -INF , !P3 ;  /* 0xff800000551b7808 */ /* 0x002fe40005800000 */
        /* <DEDUP_REMOVED lines=46> */
.L_x_3553:
[----:B------:R-:W-:Y:S05]  /*301b0*/  BSYNC B5 ;  /* 0x0000000000057941 */ /* 0x000fea0003800000 */
.L_x_3552:
[----:B------:R-:W-:Y:S01]  /*301c0*/  LOP3.LUT R6, RZ, R6, RZ, 0x33, !PT ;  /* 0x00000006ff067212 */ /* 0x000fe200078e33ff */
[----:B------:R-:W-:Y:S06]  /*301d0*/  BRA `(.L_x_3554) ;  /* 0x0000000000287947 */ /* 0x000fec0003800000 */
.L_x_3551:
        /* <DEDUP_REMOVED lines=10> */
.L_x_3554:
[----:B------:R-:W-:Y:S05]  /*30280*/  BSYNC B4 ;  /* 0x0000000000047941 */ /* 0x000fea0003800000 */
.L_x_3550:
[----:B------:R-:W-:-:S05]  /*30290*/  IMAD R6, R7, R6, R66 ;  /* 0x0000000607067224 */ /* 0x000fca00078e0242 */
[----:B------:R-:W-:Y:S02]  /*302a0*/  VIADDMNMX R62, R6, R7, R62, PT ;  /* 0x00000007063e7246 */ /* 0x000fe4000380013e */
[----:B------:R-:W-:-:S07]  /*302b0*/  VIMNMX R63, R63, R6, !PT ;  /* 0x000000063f3f7248 */ /* 0x000fce0007fe0100 */
.L_x_3549:
[----:B------:R-:W-:Y:S05]  /*302c0*/  BSYNC B3 ;  /* 0x0000000000037941 */ /* 0x000fea0003800000 */
.L_x_3548:
        /* <DEDUP_REMOVED lines=135> */
[----:B------:R-:W-:Y:S01]  /*30b40*/  FMNMX.FTZ R9, R58, R9, !PT ;  /* 0x000000093a097209 */ /* 0x000fe20007810000 */
[----:B------:R-:W2:Y:S01]  /*30b50*/  LD.E R66, desc[UR4][R6.64+0x20] ;  /* 0x0000200406427980 */ /* 0x000ea2000c101900 */
        /* <DEDUP_REMOVED lines=93> */
[----:B------:R-:W-:Y:S01]  /*31130*/  FFMA.FTZ R156, R20, R69, -R66 ;  /* 0x00000045149c7223 */ /* 0x000fe20000010842 */
[----:B0-----:R-:W-:-:S05]  /*31140*/  FADD.FTZ R8, R218, R63 ;  /* 0x0000003fda087221 */ /* 0x001fca0000010000 */
[----:B------:R-:W0:Y:S01]  /*31150*/  MUFU.EX2 R21, R37 ;  /* 0x0000002500157308 */ /* 0x000e220000000800 */
[----:B-1----:R-:W-:Y:S01]  /*31160*/  FADD.FTZ R24, R216, R7 ;  /* 0x00000007d8187221 */ /* 0x002fe20000010000 */
[----:B------:R-:W-:-:S06]  /*31170*/  FFMA.FTZ R12, R18, R69, -R66 ;  /* 0x00000045120c7223 */ /* 0x000fcc0000010842 */
[----:B------:R-:W1:Y:S01]  /*31180*/  MUFU.EX2 R15, R6 ;  /* 0x00000006000f7308 */ /* 0x000e620000000800 */
[----:B------:R-:W-:Y:S01]  /*31190*/  FFMA.FTZ R11, R19, R69, -R66 ;  /* 0x00000045130b7223 */ /* 0x000fe20000010842 */
[----:B--2---:R-:W-:-:S06]  /*311a0*/  FADD.FTZ R7, R217, R8 ;  /* 0x00000008d9077221 */ /* 0x004fcc0000010000 */
[----:B------:R-:W2:Y:S01]  /*311b0*/  MUFU.EX2 R20, R38 ;  /* 0x0000002600147308 */ /* 0x000ea20000000800 */
[----:B-----5:R-:W-:-:S07]  /*311c0*/  FADD.FTZ R24, R155, R24 ;  /* 0x000000189b187221 */ /* 0x020fce0000010000 */
        /* <DEDUP_REMOVED lines=487> */
[----:B--2---:R-:W2:Y:S01]  /*33040*/  LD.E R3, desc[UR6][R6.64+0x1fc] ;  /* 0x0001fc0606037980 */ /* 0x004ea2000c101900 */
[----:B------:R-:W-:Y:S01]  /*33050*/  LEA.HI R28, R203, 0x8, RZ, 0x19 ;  /* 0x00000008cb1c7811 */ /* 0x000fe200078fc8ff */
[----:B--2---:R-:W-:-:S05]  /*33060*/  FMUL.FTZ R29, R32, R3 ;  /* 0x00000003201d7220 */ /* 0x004fca0000410000 */
[----:B------:R2:W-:Y:S04]  /*33070*/  ST.E desc[UR4][R6.64+0x1fc], R29 ;  /* 0x0001fc1d06007985 */ /* 0x0005e8000c101904 */
[----:B------:R-:W3:Y:S01]  /*33080*/  LDL.64 R2, [R0+0x80] ;  /* 0x0000800000027983 */ /* 0x000ee20000100a00 */
[----:B------:R4:W-:Y:S06]  /*33090*/  BAR.SYNC.DEFER_BLOCKING R28, 0x100 ;  /* 0x0004001c0000751d */ /* 0x0009ec0000010000 */
[----:B------:R-:W5:Y:S04]  /*330a0*/  LDL.64 R26, [R0] ;  /* 0x00000000001a7983 */ /* 0x000f680000100a00 */
[----:B-1----:R-:W2:Y:S04]  /*330b0*/  LDL.64 R24, [R0+0x98] ;  /* 0x0000980000187983 */ /* 0x002ea80000100a00 */
[----:B0-----:R-:W4:Y:S04]  /*330c0*/  LDL.64 R8, [R0+0x88] ;  /* 0x0000880000087983 */ /* 0x001f280000100a00 */
[----:B---3--:R-:W3:Y:S04]  /*330d0*/  LD.E R31, desc[UR4][R2.64] ;  /* 0x00000004021f7980 */ /* 0x008ee8000c101900 */
[----:B-----5:R-:W5:Y:S04]  /*330e0*/  LD.E R221, desc[UR6][R26.64] ;  /* 0x000000061add7980 */ /* 0x020f68000c101900 */
[----:B--2---:R-:W5:Y:S04]  /*330f0*/  LD.E.64 R6, desc[UR4][R24.64] ;  /* 0x0000000418067980 */ /* 0x004f68000c101b00 */
        /* <DEDUP_REMOVED lines=13> */
[----:B-1----:R-:W4:Y:S04]  /*331d0*/  LD.E R27, desc[UR6][R2.64+0x1c] ;  /* 0x00001c06021b7980 */ /* 0x002f28000c101900 */
[----:B----4-:R1:W-:Y:S04]  /*331e0*/  ST.E desc[UR4][R2.64+0x1c], R27 ;  /* 0x00001c1b02007985 */ /* 0x0103e8000c101904 */
[----:B--2---:R-:W2:Y:S04]  /*331f0*/  LD.E R25, desc[UR6][R2.64+0x20] ;  /* 0x0000200602197980 */ /* 0x004ea8000c101900 */
[----:B--2---:R2:W-:Y:S04]  /*33200*/  ST.E desc[UR4][R2.64+0x20], R25 ;  /* 0x0000201902007985 */ /* 0x0045e8000c101904 */
[----:B0-----:R-:W4:Y:S04]  /*33210*/  LD.E R29, desc[UR6][R2.64+0x24] ;  /* 0x00002406021d7980 */ /* 0x001f28000c101900 */
[----:B----4-:R0:W-:Y:S04]  /*33220*/  ST.E desc[UR4][R2.64+0x24], R29 ;  /* 0x0000241d02007985 */ /* 0x0101e8000c101904 */
[----:B---3--:R-:W3:Y:S04]  /*33230*/  LD.E R31, desc[UR6][R2.64+0x28] ;  /* 0x00002806021f7980 */ /* 0x008ee8000c101900 */
        /* <DEDUP_REMOVED lines=230> */
[----:B----4-:R-:W-:Y:S04]  /*340a0*/  ST.E desc[UR4][R2.64+0x1f4], R29 ;  /* 0x0001f41d02007985 */ /* 0x010fe8000c101904 */
        /* <DEDUP_REMOVED lines=37> */
[----:B------:R-:W4:Y:S04]  /*34300*/  LD.E R24, desc[UR30][R2.64] ;  /* 0x0000001e02187980 */ /* 0x000f28000c101900 */
[----:B--2---:R-:W4:Y:S04]  /*34310*/  LD.E R25, desc[UR32][R2.64+0x4] ;  /* 0x0000042002197980 */ /* 0x004f28000c101900 */
[----:B------:R-:W4:Y:S04]  /*34320*/  LD.E R26, desc[UR34][R2.64+0x8] ;  /* 0x00000822021a7980 */ /* 0x000f28000c101900 */
[----:B0-----:R-:W4:Y:S04]  /*34330*/  LD.E R27, desc[UR46][R2.64+0xc] ;  /* 0x00000c2e021b7980 */ /* 0x001f28000c101900 */
        /* <DEDUP_REMOVED lines=123> */
[----:B------:R-:W4:Y:S01]  /*34af0*/  LD.E R151, desc[UR54][R2.64+0x1fc] ;  /* 0x0001fc3602977980 */ /* 0x000f22000c101900 */
[----:B-----5:R-:W-:Y:S01]  /*34b00*/  IMAD R6, R221, 0xc00, R6 ;  /* 0x00000c00dd067824 */ /* 0x020fe200078e0206 */
        /* <DEDUP_REMOVED lines=28> */
[----:B----4-:R-:W-:-:S06]  /*34cd0*/  WARPGROUP.ARRIVE ;  /* 0x00000000000079c5 */ /* 0x010fcc0000000000 */
        /* <DEDUP_REMOVED lines=23> */
[----:B------:R-:W-:Y:S02]  /*34e50*/  R2UR UR6, R4 ;  /* 0x00000000040672ca */ /* 0x000fe400000e0000 */
[----:B------:R-:W-:-:S09]  /*34e60*/  R2UR UR7, R5 ;  /* 0x00000000050772ca */ /* 0x000fd200000e0000 */
        /* <DEDUP_REMOVED lines=3857> */
[----:B------:R-:W-:-:S04]  /*43f80*/  R2UR UR7, R7 ;  /* 0x00000000070772ca */ /* 0x000fc800000e0000 */
[----:B------:R-:W-:Y:S02]  /*43f90*/  R2UR UR6, R6 ;  /* 0x00000000060672ca */ /* 0x000fe400000e0000 */
[----:B------:R-:W-:Y:S02]  /*43fa0*/  F2FP.F16.F32.PACK_AB R152, R187, R188 ;  /* 0x000000bcbb98723e */ /* 0x000fe400000000ff */
        /* <DEDUP_REMOVED lines=1175> */
.L_x_3555:
[----:B------:R-:W-:-:S04]  /*48920*/  IMAD.MOV.U32 R215, RZ, RZ, 0x0 ;  /* 0x00000000ffd77424 */ /* 0x000fc800078e00ff */
[----:B01----:R-:W-:Y:S05]  /*48930*/  RET.REL.NODEC R214 `(_ZN7cutlass13device_kernelIN5flash11enable_sm90INS1_16FlashAttnFwdSm90INS1_25CollectiveMainloopFwdSm90ILi2EN4cute5tupleIJNS5_1CILi1EEES8_S8_EEENS6_IJNS7_ILi128EEENS7_ILi96EEENS7_ILi64EEEEEELi256ENS_6half_tEfNS_4arch4Sm90ELb0ELb1ELb1ELb1ELb0ELb0ELb1ELb1ELb0ELb1ELb0ELb0EEENS1_21CollectiveEpilogueFwdINS6_IJSA_NS7_ILi256EEESB_EEES9_SE_SG_Li256ELb1ELb1ELb0ELb0EEENS1_36VarlenDynamicPersistentTileSchedulerILi128ELi96ELi256ELi128ELb0ELb1ELb1ELb1ELb0ELb1EEEEEEEEEvNT_6ParamsE) ;  /* 0xfffffb74d6b07950 */ /* 0x003fea0003c3ffff */
.L_x_3533:
[----:B0-----:R0:W1:Y:S02]  /*48940*/  SYNCS.PHASECHK.TRANS64.TRYWAIT P1, [R2+URZ], R3 ;  /* 0x00000003020075a7 */ /* 0x001064000802017f */
[----:B-1----:R-:W-:Y:S05]  /*48950*/  @!P1 NANOSLEEP.SYNCS 0x989680 ;  /* 0x009896800000995d */ /* 0x002fea0003900000 */
[----:B------:R-:W1:Y:S02]  /*48960*/  @!P1 SYNCS.PHASECHK.TRANS64 P1, [R2+URZ], R3 ;  /* 0x00000003020095a7 */ /* 0x000e64000802007f */
[----:B-1----:R-:W-:Y:S05]  /*48970*/  @!P1 BRA `(.L_x_3533) ;  /* 0xfffffffc00f09947 */ /* 0x002fea000383ffff */
[----:B------:R-:W-:Y:S05]  /*48980*/  BRA `(.L_x_3532) ;  /* 0xfffffe4400f47947 */ /* 0x000fea000383ffff */
.L_x_3540:
[----:B0-----:R0:W1:Y:S02]  /*48990*/  SYNCS.PHASECHK.TRANS64.TRYWAIT P1, [R8+URZ], R9 ;  /* 0x00000009080075a7 */ /* 0x001064000802017f */
[----:B-1----:R-:W-:Y:S05]  /*489a0*/  @!P1 NANOSLEEP.SYNCS 0x989680 ;  /* 0x009896800000995d */ /* 0x002fea0003900000 */
[----:B------:R-:W1:Y:S02]  /*489b0*/  @!P1 SYNCS.PHASECHK.TRANS64 P1, [R8+URZ], R9 ;  /* 0x00000009080095a7 */ /* 0x000e64000802007f */
[----:B-1----:R-:W-:Y:S05]  /*489c0*/  @!P1 BRA `(.L_x_3540) ;  /* 0xfffffffc00f09947 */ /* 0x002fea000383ffff */
[----:B------:R-:W-:Y:S05]  /*489d0*/  BRA `(.L_x_3539) ;  /* 0xfffffe4c00c87947 */ /* 0x000fea000383ffff */
.L_x_3556:
        /* <DEDUP_REMOVED lines=10> */
.L_x_6041:


//--------------------- .text._ZN7cutlass13device_kernelIN5flash11enable_sm90INS1_16FlashAttnFwdSm90INS1_25CollectiveMainloopFwdSm90ILi2EN4cute5tupleIJNS5_1CILi1EEES8_S8_EEENS6_IJNS7_ILi128EEENS7_ILi96EEENS7_ILi64EEEEEELi256ENS_6half_tEfNS_4arch4Sm90ELb0ELb1ELb1ELb1ELb0ELb1ELb1ELb1ELb0ELb1ELb0ELb0EEENS1_21CollectiveEpilogueFwdINS6_IJSA_NS7_ILi256EEESB_EEES9_SE_SG_Li256ELb1ELb1ELb0ELb0EEENS1_36VarlenDynamicPersistentTileSchedulerILi128ELi96ELi256ELi128ELb0ELb1ELb1ELb1ELb0ELb1EEEEEEEEEvNT_6ParamsE --------------------------
	.section	.text._ZN7cutlass13device_kernelIN5flash11enable_sm90INS1_16FlashAttnFwdSm90INS1_25CollectiveMainloopFwdSm90ILi2EN4cute5tupleIJNS5_1CILi1EEES8_S8_EEENS6_IJNS7_ILi128EEENS7_ILi96EEENS7_ILi64EEEEEELi256ENS_6half_tEfNS_4arch4Sm90ELb0ELb1ELb1ELb1ELb0ELb1ELb1ELb1ELb0ELb1ELb0ELb0EEENS1_21CollectiveEpilogueFwdINS6_IJSA_NS7_ILi256EEESB_EEES9_SE_SG_Li256ELb1ELb1ELb0ELb0EEENS1_36VarlenDynamicPersistentTileSchedulerILi128ELi96ELi256ELi128ELb0ELb1ELb1ELb1ELb0ELb1EEEEEEEEEvNT_6ParamsE,"ax",@progbits
	.align	128
.text._ZN7cutlass13device_kernelIN5flash11enable_sm90INS1_16FlashAttnFwdSm90INS1_25CollectiveMainloopFwdSm90ILi2EN4cute5tupleIJNS5_1CILi1EEES8_S8_EEENS6_IJNS7_ILi128EEENS7_ILi96EEENS7_ILi64EEEEEELi256ENS_6half_tEfNS_4arch4Sm90ELb0ELb1ELb1ELb1ELb0ELb1ELb1ELb1ELb0ELb1ELb0ELb0EEENS1_21CollectiveEpilogueFwdINS6_IJSA_NS7_ILi256EEESB_EEES9_SE_SG_Li256ELb1ELb1ELb0ELb0EEENS1_36VarlenDynamicPersistentTileSchedulerILi128ELi96ELi256ELi128ELb0ELb1ELb1ELb1ELb0ELb1EEEEEEEEEvNT_6ParamsE:
        .type           _ZN7cutlass13device_kernelIN5flash11enable_sm90INS1_16FlashAttnFwdSm90INS1_25CollectiveMainloopFwdSm90ILi2EN4cute5tupleIJNS5_1CILi1EEES8_S8_EEENS6_IJNS7_ILi128EEENS7_ILi96EEENS7_ILi64EEEEEELi256ENS_6half_tEfNS_4arch4Sm90ELb0ELb1ELb1ELb1ELb0ELb1ELb1ELb1ELb0ELb1ELb0ELb0EEENS1_21CollectiveEpilogueFwdINS6_IJSA_NS7_ILi256EEESB_EEES9_SE_SG_Li256ELb1ELb1ELb0ELb0EEENS1_36VarlenDynamicPersistentTileSchedulerILi128ELi96ELi256ELi128ELb0ELb1ELb1ELb1ELb0ELb1EEEEEEEEEvNT_6ParamsE,@function
        .size           _ZN7cutlass13device_kernelIN5flash11enable_sm90INS1_16FlashAttnFwdSm90INS1_25CollectiveMainloopFwdSm90ILi2EN4cute5tupleIJNS5_1CILi1EEES8_S8_EEENS6_IJNS7_ILi128EEENS7_ILi96EEENS7_ILi64EEEEEELi256ENS_6half_tEfNS_4arch4Sm90ELb0ELb1ELb1ELb1ELb0ELb1ELb1ELb1ELb0ELb1ELb0ELb0EEENS1_21CollectiveEpilogueFwdINS6_IJSA_NS7_ILi256EEESB_EEES9_SE_SG_Li256ELb1ELb1ELb0ELb0EEENS1_36VarlenDynamicPersistentTileSchedulerILi128ELi96ELi256ELi128ELb0ELb1ELb1ELb1ELb0ELb1EEEEEEEEEvNT_6ParamsE,(.L_x_6043 - _ZN7cutlass13device_kernelIN5flash11enable_sm90INS1_16FlashAttnFwdSm90INS1_25CollectiveMainloopFwdSm90ILi2EN4cute5tupleIJNS5_1CILi1EEES8_S8_EEENS6_IJNS7_ILi128EEENS7_ILi96EEENS7_ILi64EEEEEELi256ENS_6half_tEfNS_4arch4Sm90ELb0ELb1ELb1ELb1ELb0ELb1ELb1ELb1ELb0ELb1ELb0ELb0EEENS1_21CollectiveEpilogueFwdINS6_IJSA_NS7_ILi256EEESB_EEES9_SE_SG_Li256ELb1ELb1ELb0ELb0EEENS1_36VarlenDynamicPersistentTileSchedulerILi128ELi96ELi256ELi128ELb0ELb1ELb1ELb1ELb0ELb1EEEEEEEEEvNT_6ParamsE)
        .other          _ZN7cutlass13device_kernelIN5flash11enable_sm90INS1_16FlashAttnFwdSm90INS1_25CollectiveMainloopFwdSm90ILi2EN4cute5tupleIJNS5_1CILi1EEES8_S8_EEENS6_IJNS7_ILi128EEENS7_ILi96EEENS7_ILi64EEEEEELi256ENS_6half_tEfNS_4arch4Sm90ELb0ELb1ELb1ELb1ELb0ELb1ELb1ELb1ELb0ELb1ELb0ELb0EEENS1_21CollectiveEpilogueFwdINS6_IJSA_NS7_ILi256EEESB_EEES9_SE_SG_Li256ELb1ELb1ELb0ELb0EEENS1_36VarlenDynamicPersistentTileSchedulerILi128ELi96ELi256ELi128ELb0ELb1ELb1ELb1ELb0ELb1EEEEEEEEEvNT_6ParamsE,@"STO_CUDA_ENTRY STV_DEFAULT"
_ZN7cutlass13device_kernelIN5flash11enable_sm90INS1_16FlashAttnFwdSm90INS1_25CollectiveMainloopFwdSm90ILi2EN4cute5tupleIJNS5_1CILi1EEES8_S8_EEENS6_IJNS7_ILi128EEENS7_ILi96EEENS7_ILi64EEEEEELi256ENS_6half_tEfNS_4arch4Sm90ELb0ELb1ELb1ELb1ELb0ELb1ELb1ELb1ELb0ELb1ELb0ELb0EEENS1_21CollectiveEpilogueFwdINS6_IJSA_NS7_ILi256EEESB_EEES9_SE_SG_Li256ELb1ELb1ELb0ELb0EEENS1_36VarlenDynamicPersistentTileSchedulerILi128ELi96ELi256ELi128ELb0ELb1ELb1ELb1ELb0ELb1EEEEEEEEEvNT_6ParamsE:
[----:B------:R-:W0:Y:S02]  /*0000*/  LDC R1, c[0x0][0x28] ;  /* 0x00000a00ff017b82 */ /* 0x000e240000000800 */
[----:B0-----:R-:W-:-:S05]  /*0010*/  VIADD R1, R1, 0xfffffb10 ;  /* 0xfffffb1001017836 */ /* 0x001fca0000000000 */
[----:B------:R-:W-:Y:S01]  /*0020*/  R2UR UR4, R1 ;  /* 0x00000000010472ca */ /* 0x000fe200000e0000 */
[----:B------:R-:W0:Y:S01]  /*0030*/  S2R R3, SR_TID.X ;  /* 0x0000000000037919 */ /* 0x000e220000002100 */
[----:B------:R-:W-:Y:S01]  /*0040*/  ELECT P0, URZ, PT ;  /* 0x00000000003f782f */ /* 0x000fe20003800000 */
[----:B------:R-:W-:Y:S01]  /*0050*/  BSSY B0, `(.L_x_3557) ;  /* 0x0000018000007945 */ /* 0x000fe20003800000 */
[----:B------:R-:W-:Y:S01]  /*0060*/  ULDC UR37, c[0x0][0x20] ;  /* 0x0000080000257ab9 */ /* 0x000fe20000000800 */
[----:B------:R-:W-:-:S08]  /*0070*/  ULDC UR36, c[0x0][0x24] ;  /* 0x0000090000247ab9 */ /* 0x000fd00000000800 */
[----:B------:R-:W-:-:S04]  /*0080*/  UIADD3 UR37, UP0, UR4, UR37, URZ ;  /* 0x0000002504257290 */ /* 0x000fc8000ff1e03f */
[----:B------:R-:W-:Y:S01]  /*0090*/  UIADD3.X UR36, URZ, UR36, URZ, UP0, !UPT ;  /* 0x000000243f247290 */ /* 0x000fe200087fe43f */
        /* <DEDUP_REMOVED lines=19> */
.L_x_3558:
[----:B------:R-:W-:Y:S05]  /*01d0*/  BSYNC B0 ;  /* 0x0000000000007941 */ /* 0x000fea0003800000 */
.L_x_3557:
        /* <DEDUP_REMOVED lines=43> */
.L_x_3559:
        /* <DEDUP_REMOVED lines=22> */
.L_x_3560:
        /* <DEDUP_REMOVED lines=18> */
.L_x_3561:
        /* <DEDUP_REMOVED lines=22> */
.L_x_3562:
        /* <DEDUP_REMOVED lines=22> */
.L_x_3563:
[----:B------:R-:W-:Y:S01]  /*09d0*/  PLOP3.LUT P0, PT, PT, PT, UP0, 0x80, 0x0 ;  /* 0x000000000000781c */ /* 0x000fe20003f0f008 */
[----:B------:R-:W-:Y:S01]  /*09e0*/  UMOV UR38, 0x1 ;  /* 0x0000000100267882 */ /* 0x000fe20000000000 */
[----:B------:R-:W-:Y:S01]  /*09f0*/  NOP ;  /* 0x0000000000007918 */ /* 0x000fe20000000000 */
[----:B------:R-:W-:Y:S01]  /*0a00*/  USEL UR38, UR38, 0x2, !UP0 ;  /* 0x0000000226267887 */ /* 0x000fe2000c000000 */
[----:B------:R-:W-:Y:S01]  /*0a10*/  BSSY B9, `(.L_x_3564) ;  /* 0x00036bc000097945 */ /* 0x000fe20003800000 */
[----:B------:R-:W-:Y:S01]  /*0a20*/  ULDC.64 UR42, c[0x0][0x208] ;  /* 0x00008200002a7ab9 */ /* 0x000fe20000000a00 */
[----:B------:R-:W-:Y:S02]  /*0a30*/  IMAD.U32 R16, RZ, RZ, UR37 ;  /* 0x00000025ff107e24 */ /* 0x000fe4000f8e00ff */
[----:B------:R-:W-:Y:S01]  /*0a40*/  IMAD.U32 R17, RZ, RZ, UR36 ;  /* 0x00000024ff117e24 */ /* 0x000fe2000f8e00ff */
[----:B0123--:R-:W-:Y:S06]  /*0a50*/  BAR.SYNC.DEFER_BLOCKING 0x0 ;  /* 0x0000000000007b1d */ /* 0x00ffec0000010000 */
[----:B------:R-:W-:Y:S05]  /*0a60*/  @!P0 BRA `(.L_x_3565) ;  /* 0x000002dc00788947 */ /* 0x000fea0003800000 */
.L_x_3566:
[----:B------:R-:W-:-:S08]  /*0a70*/  NOP ;  /* 0x0000000000007918 */ /* 0x000fd00000000000 */
[----:B------:R-:W0:Y:S02]  /*0a80*/  USETMAXREG.TRY_ALLOC.CTAPOOL UP0, 0xf0 ;  /* 0x000000f0000079c8 */ /* 0x000e240008000600 */
[----:B0-----:R-:W-:-:S13]  /*0a90*/  PLOP3.LUT P0, PT, PT, PT, UP0, 0x80, 0x0 ;  /* 0x000000000000781c */ /* 0x001fda0003f0f008 */
[----:B------:R-:W-:Y:S05]  /*0aa0*/  @!P0 BRA `(.L_x_3566) ;  /* 0xfffffffc00f08947 */ /* 0x000fea000383ffff */
[----:B------:R-:W2:Y:S01]  /*0ab0*/  LDL.LU R2, [R1+0x49c] ;  /* 0x00049c0001027983 */ /* 0x000ea20000300800 */
[----:B------:R-:W0:Y:S01]  /*0ac0*/  S2UR UR5, SR_CgaCtaId ;  /* 0x00000000000579c3 */ /* 0x000e220000008800 */
[----:B------:R-:W-:Y:S01]  /*0ad0*/  UMOV UR4, 0x400 ;  /* 0x0000040000047882 */ /* 0x000fe20000000000 */
[----:B------:R-:W-:Y:S01]  /*0ae0*/  UIADD3 UR39, UP0, UR37, 0x218, URZ ;  /* 0x0000021825277890 */ /* 0x000fe2000ff1e03f */
[----:B------:R-:W1:Y:S01]  /*0af0*/  S2R R0, SR_TID.X ;  /* 0x0000000000007919 */ /* 0x000e620000002100 */
[----:B------:R-:W-:Y:S02]  /*0b00*/  UIADD3 UR46, UP1, UR37, 0x224, URZ ;  /* 0x00000224252e7890 */ /* 0x000fe4000ff3e03f */
[----:B------:R-:W-:Y:S01]  /*0b10*/  UIADD3.X UR47, URZ, UR36, URZ, UP0, !UPT ;  /* 0x000000243f2f7290 */ /* 0x000fe200087fe43f */
[----:B------:R-:W-:Y:S01]  /*0b20*/  STL.64 [R1+0x218], RZ ;  /* 0x000218ff01007387 */ /* 0x000fe20000100a00 */
[----:B------:R-:W-:-:S03]  /*0b30*/  UIADD3.X UR48, URZ, UR36, URZ, UP1, !UPT ;  /* 0x000000243f307290 */ /* 0x000fc60008ffe43f */
[----:B------:R-:W-:Y:S04]  /*0b40*/  STL [R1+0x220], RZ ;  /* 0x000220ff01007387 */ /* 0x000fe80000100800 */
[----:B------:R-:W-:Y:S01]  /*0b50*/  STL [R1+0x224], RZ ;  /* 0x000224ff01007387 */ /* 0x000fe20000100800 */
[----:B0-----:R-:W-:-:S06]  /*0b60*/  ULEA UR4, UR5, UR4, 0x18 ;  /* 0x0000000405047291 */ /* 0x001fcc000f8ec03f */
[----:B------:R-:W-:Y:S01]  /*0b70*/  IMAD.U32 R144, RZ, RZ, UR4 ;  /* 0x00000004ff907e24 */ /* 0x000fe2000f8e00ff */
[----:B------:R-:W-:Y:S06]  /*0b80*/  BAR.ARV 0x8, 0x180 ;  /* 0x0206000000007b1d */ /* 0x000fec0000002000 */
[----:B-1----:R-:W-:Y:S01]  /*0b90*/  SHF.R.U32.HI R11, RZ, 0x7, R0 ;  /* 0x00000007ff0b7819 */ /* 0x002fe20000011600 */
[----:B------:R-:W-:-:S03]  /*0ba0*/  ULDC UR4, c[0x0][0xd3c] ;  /* 0x00034f0000047ab9 */ /* 0x000fc60000000800 */
[----:B------:R-:W-:-:S13]  /*0bb0*/  ISETP.NE.AND P0, PT, R11, 0x1, PT ;  /* 0x000000010b00780c */ /* 0x000fda0003f05270 */
[----:B------:R-:W-:Y:S08]  /*0bc0*/  @!P0 BAR.ARV 0x9, 0x100 ;  /* 0x0244000000008b1d */ /* 0x000ff00000002000 */
[----:B------:R-:W-:Y:S06]  /*0bd0*/  BAR.SYNC.DEFER_BLOCKING 0x5, 0x180 ;  /* 0x0146000000007b1d */ /* 0x000fec0000010000 */
[----:B------:R-:W0:Y:S02]  /*0be0*/  LDS.128 R120, [R144+0x324d0] ;  /* 0x0324d00090787984 */ /* 0x000e240000000c00 */
[----:B------:R-:W-:Y:S06]  /*0bf0*/  BAR.ARV 0x4, 0x180 ;  /* 0x0106000000007b1d */ /* 0x000fec0000002000 */
[----:B--2---:R-:W-:-:S04]  /*0c00*/  LOP3.LUT R2, R2, 0xffefffff, RZ, 0xc0, !PT ;  /* 0xffefffff02027812 */ /* 0x004fc800078ec0ff */
[----:B------:R-:W-:Y:S02]  /*0c10*/  @P0 LOP3.LUT R2, R2, 0x100000, RZ, 0xfc, !PT ;  /* 0x0010000002020812 */ /* 0x000fe400078efcff */
[----:B0-----:R-:W-:-:S03]  /*0c20*/  ISETP.GE.AND P0, PT, R123, UR4, PT ;  /* 0x000000047b007c0c */ /* 0x001fc6000bf06270 */
[----:B------:R0:W-:Y:S10]  /*0c30*/  STL [R1+0x49c], R2 ;  /* 0x00049c0201007387 */ /* 0x0001f40000100800 */
[----:B0-----:R-:W-:Y:S05]  /*0c40*/  @P0 BRA `(.L_x_3567) ;  /* 0x0000036800600947 */ /* 0x001fea0003800000 */
[----:B------:R-:W-:Y:S01]  /*0c50*/  VIADD R201, R0, 0xffffff80 ;  /* 0xffffff8000c97836 */ /* 0x000fe20000000000 */
[C---:B------:R-:W-:Y:S01]  /*0c60*/  IADD3 R188, -R11.reuse, 0xb, RZ ;  /* 0x0000000b0bbc7810 */ /* 0x040fe20007ffe1ff */
[----:B------:R-:W-:Y:S02]  /*0c70*/  VIADD R180, R11, 0x8 ;  /* 0x000000080bb47836 */ /* 0x000fe40000000000 */
[----:B------:R-:W-:Y:S01]  /*0c80*/  IMAD.MOV.U32 R152, RZ, RZ, RZ ;  /* 0x000000ffff987224 */ /* 0x000fe200078e00ff */
[----:B------:R-:W-:Y:S01]  /*0c90*/  SHF.R.S32.HI R0, RZ, 0x1f, R201 ;  /* 0x0000001fff007819 */ /* 0x000fe200000114c9 */
[----:B------:R-:W-:-:S03]  /*0ca0*/  IMAD.MOV.U32 R157, RZ, RZ, RZ ;  /* 0x000000ffff9d7224 */ /* 0x000fc600078e00ff */
[CC--:B------:R-:W-:Y:S02]  /*0cb0*/  LEA.HI R2, R0.reuse, R201.reuse, RZ, 0x7 ;  /* 0x000000c900027211 */ /* 0x0c0fe400078f38ff */
[-C--:B------:R-:W-:Y:S02]  /*0cc0*/  LEA.HI R7, R0, R201.reuse, RZ, 0x4 ;  /* 0x000000c900077211 */ /* 0x080fe400078f20ff */
[----:B------:R-:W-:Y:S02]  /*0cd0*/  LOP3.LUT R226, R2, 0xffffff80, RZ, 0xc0, !PT ;  /* 0xffffff8002e27812 */ /* 0x000fe400078ec0ff */
[----:B------:R-:W-:Y:S02]  /*0ce0*/  SHF.R.S32.HI R233, RZ, 0x7, R2 ;  /* 0x00000007ffe97819 */ /* 0x000fe40000011402 */
[----:B------:R-:W-:Y:S01]  /*0cf0*/  LEA.HI R9, R0, R201, RZ, 0x5 ;  /* 0x000000c900097211 */ /* 0x000fe200078f28ff */
[----:B------:R-:W-:Y:S01]  /*0d00*/  IMAD.IADD R226, R201, 0x1, -R226 ;  /* 0x00000001c9e27824 */ /* 0x000fe200078e0ae2 */
[----:B------:R-:W-:-:S02]  /*0d10*/  LEA.HI R2, R2, R233, RZ, 0x1 ;  /* 0x000000e902027211 */ /* 0x000fc400078f08ff */
[----:B------:R-:W-:Y:S02]  /*0d20*/  SHF.R.S32.HI R10, RZ, 0x4, R7 ;  /* 0x00000004ff0a7819 */ /* 0x000fe40000011407 */
        /* <DEDUP_REMOVED lines=9> */
[C---:B------:R-:W-:Y:S02]  /*0dc0*/  LOP3.LUT R8, R7.reuse, 0x3fffff0, RZ, 0xc0, !PT ;  /* 0x03fffff007087812 */ /* 0x040fe400078ec0ff */
[----:B------:R-:W-:Y:S02]  /*0dd0*/  LOP3.LUT R6, R6, 0xfffffff8, RZ, 0xc0, !PT ;  /* 0xfffffff806067812 */ /* 0x000fe400078ec0ff */
[----:B------:R-:W-:Y:S01]  /*0de0*/  LEA.HI R7, R7, R10, RZ, 0x1 ;  /* 0x0000000a07077211 */ /* 0x000fe200078f08ff */
[----:B------:R-:W-:Y:S01]  /*0df0*/  IMAD.IADD R8, R201, 0x1, -R8 ;  /* 0x00000001c9087824 */ /* 0x000fe200078e0a08 */
[----:B------:R-:W-:Y:S01]  /*0e00*/  SHF.R.S32.HI R9, RZ, 0x5, R9 ;  /* 0x00000005ff097819 */ /* 0x000fe20000011409 */
[----:B------:R-:W-:Y:S01]  /*0e10*/  IMAD.IADD R6, R5, 0x1, -R6 ;  /* 0x0000000105067824 */ /* 0x000fe200078e0a06 */
[----:B------:R-:W-:-:S03]  /*0e20*/  LOP3.LUT R7, R7, 0x1ffffffe, RZ, 0xc0, !PT ;  /* 0x1ffffffe07077812 */ /* 0x000fc600078ec0ff */
[----:B------:R-:W-:Y:S02]  /*0e30*/  IMAD R3, R3, 0x10, R6 ;  /* 0x0000001003037824 */ /* 0x000fe400078e0206 */
[----:B------:R-:W-:Y:S02]  /*0e40*/  IMAD.IADD R7, R10, 0x1, -R7 ;  /* 0x000000010a077824 */ /* 0x000fe400078e0a07 */
[----:B------:R-:W-:Y:S01]  /*0e50*/  IMAD R192, R2, 0x40, R3 ;  /* 0x0000004002c07824 */ /* 0x000fe200078e0203 */
[CC--:B------:R-:W-:Y:S01]  /*0e60*/  LEA.HI R2, R0.reuse, R201.reuse, RZ, 0x2 ;  /* 0x000000c900027211 */ /* 0x0c0fe200078f10ff */
[C---:B------:R-:W-:Y:S01]  /*0e70*/  IMAD R8, R9.reuse, 0x10, R8 ;  /* 0x0000001009087824 */ /* 0x040fe200078e0208 */
[----:B------:R-:W-:Y:S01]  /*0e80*/  LEA.HI R3, R0, R201, RZ, 0x3 ;  /* 0x000000c900037211 */ /* 0x000fe200078f18ff */
[----:B------:R-:W-:Y:S01]  /*0e90*/  IMAD.SHL.U32 R167, R9, 0x200, RZ ;  /* 0x0000020009a77824 */ /* 0x000fe200078e00ff */
[----:B------:R-:W-:Y:S01]  /*0ea0*/  LOP3.LUT R0, R2, 0xfffffffc, RZ, 0xc0, !PT ;  /* 0xfffffffc02007812 */ /* 0x000fe200078ec0ff */
[----:B------:R-:W-:Y:S01]  /*0eb0*/  IMAD R8, R8, 0x8, R7 ;  /* 0x0000000808087824 */ /* 0x000fe200078e0207 */
[----:B------:R-:W-:-:S02]  /*0ec0*/  SHF.R.S32.HI R153, RZ, 0x2, R2 ;  /* 0x00000002ff997819 */ /* 0x000fc40000011402 */
[----:B------:R-:W-:Y:S01]  /*0ed0*/  SHF.R.S32.HI R2, RZ, 0x1f, R2 ;  /* 0x0000001fff027819 */ /* 0x000fe20000011402 */
[----:B------:R-:W-:Y:S01]  /*0ee0*/  IMAD.IADD R221, R201, 0x1, -R0 ;  /* 0x00000001c9dd7824 */ /* 0x000fe200078e0a00 */
[----:B------:R-:W-:Y:S01]  /*0ef0*/  LOP3.LUT R6, R3, 0xfffffff8, RZ, 0xc0, !PT ;  /* 0xfffffff803067812 */ /* 0x000fe200078ec0ff */
[----:B------:R-:W-:Y:S01]  /*0f00*/  VIADD R156, R153, 0x40 ;  /* 0x00000040999c7836 */ /* 0x000fe20000000000 */
[----:B------:R-:W-:Y:S01]  /*0f10*/  LEA.HI R2, R2, R153, RZ, 0x3 ;  /* 0x0000009902027211 */ /* 0x000fe200078f18ff */
[----:B------:R-:W-:Y:S01]  /*0f20*/  IMAD.SHL.U32 R22, R221, 0x8, RZ ;  /* 0x00000008dd167824 */ /* 0x000fe200078e00ff */
[----:B------:R-:W-:Y:S01]  /*0f30*/  SHF.R.S32.HI R210, RZ, 0x3, R3 ;  /* 0x00000003ffd27819 */ /* 0x000fe20000011403 */
[----:B------:R-:W-:Y:S01]  /*0f40*/  IMAD.IADD R3, R201, 0x1, -R6 ;  /* 0x00000001c9037824 */ /* 0x000fe200078e0a06 */
[----:B------:R-:W-:Y:S01]  /*0f50*/  LOP3.LUT R2, R2, 0xfffffff8, RZ, 0xc0, !PT ;  /* 0xfffffff802027812 */ /* 0x000fe200078ec0ff */
[----:B------:R-:W-:Y:S01]  /*0f60*/  IMAD.SHL.U32 R172, R156, 0x40, RZ ;  /* 0x000000409cac7824 */ /* 0x000fe200078e00ff */
[----:B------:R-:W-:Y:S01]  /*0f70*/  LEA.HI R0, R221, R221, RZ, 0x1 ;  /* 0x000000dddd007211 */ /* 0x000fe200078f08ff */
[C---:B------:R-:W-:Y:S01]  /*0f80*/  IMAD.SHL.U32 R160, R3.reuse, 0x8, RZ ;  /* 0x0000000803a07824 */ /* 0x040fe200078e00ff */
[----:B------:R-:W-:Y:S01]  /*0f90*/  SHF.R.S32.HI R164, RZ, 0x1f, R153 ;  /* 0x0000001fffa47819 */ /* 0x000fe20000011499 */
[----:B------:R-:W-:Y:S01]  /*0fa0*/  IMAD R220, R3, 0x20, R210 ;  /* 0x0000002003dc7824 */ /* 0x000fe200078e02d2 */
[----:B------:R-:W-:Y:S01]  /*0fb0*/  SHF.R.S32.HI R3, RZ, 0x1f, R156 ;  /* 0x0000001fff037819 */ /* 0x000fe2000001149c */
[----:B------:R-:W-:Y:S01]  /*0fc0*/  IMAD.IADD R223, R153, 0x1, -R2 ;  /* 0x0000000199df7824 */ /* 0x000fe200078e0a02 */
[----:B------:R-:W-:Y:S01]  /*0fd0*/  LOP3.LUT R0, R0, 0x1ffffffe, RZ, 0xc0, !PT ;  /* 0x1ffffffe00007812 */ /* 0x000fe200078ec0ff */
[----:B------:R-:W-:Y:S01]  /*0fe0*/  IMAD.SHL.U32 R154, R221, 0x4, RZ ;  /* 0x00000004dd9a7824 */ /* 0x000fe200078e00ff */
[----:B------:R-:W-:Y:S01]  /*0ff0*/  LEA.HI R2, R3, R156, RZ, 0x3 ;  /* 0x0000009c03027211 */ /* 0x000fe200078f18ff */
[----:B------:R-:W-:Y:S01]  /*1000*/  IMAD.SHL.U32 R166, R223, 0x40, RZ ;  /* 0x00000040dfa67824 */ /* 0x000fe200078e00ff */
[----:B------:R-:W-:Y:S01]  /*1010*/  LOP3.LUT R172, R172, 0x1c0, RZ, 0xc0, !PT ;  /* 0x000001c0acac7812 */ /* 0x000fe200078ec0ff */
[----:B------:R-:W-:Y:S01]  /*1020*/  IMAD.IADD R5, R221, 0x1, -R0 ;  /* 0x00000001dd057824 */ /* 0x000fe200078e0a00 */
[----:B------:R-:W-:Y:S01]  /*1030*/  LOP3.LUT R3, R4, 0x7ffffffc, RZ, 0xc0, !PT ;  /* 0x7ffffffc04037812 */ /* 0x000fe200078ec0ff */
[----:B------:R-:W-:Y:S01]  /*1040*/  IMAD.SHL.U32 R2, R2, 0x40, RZ ;  /* 0x0000004002027824 */ /* 0x000fe200078e00ff */
[----:B------:R-:W-:Y:S01]  /*1050*/  LOP3.LUT R166, R166, 0x1c0, RZ, 0xc0, !PT ;  /* 0x000001c0a6a67812 */ /* 0x000fe200078ec0ff */
[----:B------:R-:W-:Y:S01]  /*1060*/  VIADD R158, R154, 0x10 ;  /* 0x000000109a9e7836 */ /* 0x000fe20000000000 */
[----:B------:R-:W-:Y:S01]  /*1070*/  SHF.R.U32.HI R174, RZ, 0x3, R172 ;  /* 0x00000003ffae7819 */ /* 0x000fe200000116ac */
[----:B------:R-:W-:Y:S01]  /*1080*/  VIADD R162, R160, 0x40 ;  /* 0x00000040a0a27836 */ /* 0x000fe20000000000 */
[--C-:B------:R-:W-:Y:S01]  /*1090*/  LOP3.LUT R4, R172, 0x38, R22.reuse, 0xf8, !PT ;  /* 0x00000038ac047812 */ /* 0x100fe200078ef816 */
[----:B------:R-:W-:Y:S01]  /*10a0*/  VIADD R161, R160, 0x80 ;  /* 0x00000080a0a17836 */ /* 0x000fe20000000000 */
[----:B------:R-:W-:Y:S01]  /*10b0*/  LOP3.LUT R175, R2, 0xfffffe00, RZ, 0xc0, !PT ;  /* 0xfffffe0002af7812 */ /* 0x000fe200078ec0ff */
[----:B------:R-:W-:Y:S01]  /*10c0*/  VIADD R163, R160, 0xc0 ;  /* 0x000000c0a0a37836 */ /* 0x000fe20000000000 */
[----:B------:R-:W-:Y:S01]  /*10d0*/  LOP3.LUT R0, R166, 0x18, R22, 0xf8, !PT ;  /* 0x00000018a6007812 */ /* 0x000fe200078ef816 */
[----:B------:R-:W-:Y:S01]  /*10e0*/  IMAD.IADD R3, R226, 0x1, -R3 ;  /* 0x00000001e2037824 */ /* 0x000fe200078e0a03 */
[----:B------:R-:W-:Y:S01]  /*10f0*/  SHF.R.U32.HI R173, RZ, 0x3, R166 ;  /* 0x00000003ffad7819 */ /* 0x000fe200000116a6 */
[----:B------:R-:W-:Y:S01]  /*1100*/  IMAD.SHL.U32 R235, R8, 0x8, RZ ;  /* 0x0000000808eb7824 */ /* 0x000fe200078e00ff */
[----:B------:R-:W-:Y:S01]  /*1110*/  LOP3.LUT R7, R175, R4, R174, 0xf6, !PT ;  /* 0x00000004af077212 */ /* 0x000fe200078ef6ae */
[----:B------:R-:W-:Y:S01]  /*1120*/  IMAD.SHL.U32 R193, R3, 0x2, RZ ;  /* 0x0000000203c17824 */ /* 0x000fe200078e00ff */
[----:B------:R-:W-:Y:S01]  /*1130*/  LOP3.LUT R227, R0, R173, RZ, 0x3c, !PT ;  /* 0x000000ad00e37212 */ /* 0x000fe200078e3cff */
[----:B------:R-:W-:Y:S01]  /*1140*/  IMAD R234, R5, 0x8, R192 ;  /* 0x0000000805ea7824 */ /* 0x000fe200078e02c0 */
[----:B------:R-:W-:Y:S01]  /*1150*/  SHF.R.S32.HI R176, RZ, 0x1f, R156 ;  /* 0x0000001fffb07819 */ /* 0x000fe2000001149c */
[----:B------:R-:W-:Y:S01]  /*1160*/  IMAD R224, R7, 0x2, R144 ;  /* 0x0000000207e07824 */ /* 0x000fe200078e0290 */
[----:B------:R-:W-:-:S02]  /*1170*/  SHF.R.S32.HI R23, RZ, 0x1f, R22 ;  /* 0x0000001fff177819 */ /* 0x000fc40000011416 */
[----:B------:R-:W-:Y:S02]  /*1180*/  SHF.R.S32.HI R184, RZ, 0x1f, R160 ;  /* 0x0000001fffb87819 */ /* 0x000fe400000114a0 */
[----:B------:R-:W-:Y:S02]  /*1190*/  SHF.R.S32.HI R222, RZ, 0x1f, R158 ;  /* 0x0000001fffde7819 */ /* 0x000fe4000001149e */
[----:B------:R-:W-:Y:S02]  /*11a0*/  SHF.R.S32.HI R183, RZ, 0x1f, R162 ;  /* 0x0000001fffb77819 */ /* 0x000fe400000114a2 */
[----:B------:R-:W-:Y:S02]  /*11b0*/  SHF.R.S32.HI R182, RZ, 0x1f, R161 ;  /* 0x0000001fffb67819 */ /* 0x000fe400000114a1 */
[----:B------:R-:W-:Y:S02]  /*11c0*/  SHF.R.S32.HI R181, RZ, 0x1f, R163 ;  /* 0x0000001fffb57819 */ /* 0x000fe400000114a3 */
[----:B------:R-:W-:-:S07]  /*11d0*/  LOP3.LUT R159, R227, R167, RZ, 0xfc, !PT ;  /* 0x000000a7e39f7212 */ /* 0x000fce00078efcff */
.L_x_3782:
        /* <DEDUP_REMOVED lines=12> */
[----:B------:R-:W1:Y:S01]  /*12a0*/  @P1 LDC.64 R2, c[0x0][0xb20] ;  /* 0x0002c800ff021b82 */ /* 0x000e620000000a00 */
[----:B------:R-:W-:Y:S01]  /*12b0*/  ISETP.NE.AND.EX P0, PT, RZ, UR5, PT, P0 ;  /* 0x00000005ff007c0c */ /* 0x000fe2000bf05300 */
[----:B0--3--:R-:W-:-:S06]  /*12c0*/  IMAD.WIDE R8, R123, 0x4, R4 ;  /* 0x000000047b087825 */ /* 0x009fcc00078e0204 */
        /* <DEDUP_REMOVED lines=28> */
.L_x_3568:
        /* <DEDUP_REMOVED lines=10> */
.L_x_3569:
[----:B------:R-:W-:Y:S05]  /*1530*/  @!P0 BRA `(.L_x_3570) ;  /* 0x00000000000c8947 */ /* 0x000fea0003800000 */
[----:B------:R-:W2:Y:S04]  /*1540*/  LDG.E R3, desc[UR42][R8.64] ;  /* 0x0000002a08037981 */ /* 0x000ea8000c1e1900 */
[----:B------:R-:W2:Y:S02]  /*1550*/  LDG.E R28, desc[UR42][R8.64+0x4] ;  /* 0x0000042a081c7981 */ /* 0x000ea4000c1e1900 */
[----:B--2---:R-:W-:-:S07]  /*1560*/  IMAD.IADD R28, R28, 0x1, -R3 ;  /* 0x000000011c1c7824 */ /* 0x004fce00078e0a03 */
.L_x_3570:
[----:B------:R-:W-:Y:S01]  /*1570*/  ULDC.64 UR4, c[0x0][0xb08] ;  /* 0x0002c20000047ab9 */ /* 0x000fe20000000a00 */
[----:B------:R-:W1:Y:S01]  /*1580*/  LDC R8, c[0x0][0x448] ;  /* 0x00011200ff087b82 */ /* 0x000e620000000800 */
[----:B------:R-:W-:-:S04]  /*1590*/  ISETP.NE.U32.AND P0, PT, RZ, UR4, PT ;  /* 0x00000004ff007c0c */ /* 0x000fc8000bf05070 */
[----:B------:R-:W-:Y:S01]  /*15a0*/  ISETP.NE.AND.EX P0, PT, RZ, UR5, PT, P0 ;  /* 0x00000005ff007c0c */ /* 0x000fe2000bf05300 */
[----:B------:R-:W-:Y:S02]  /*15b0*/  ULDC.64 UR4, c[0x0][0xb28] ;  /* 0x0002ca0000047ab9 */ /* 0x000fe40000000a00 */
[----:B------:R-:W-:Y:S01]  /*15c0*/  ISETP.NE.U32.AND P1, PT, RZ, UR4, PT ;  /* 0x00000004ff007c0c */ /* 0x000fe2000bf25070 */
[----:B0----5:R-:W-:Y:S01]  /*15d0*/  IMAD.MOV.U32 R2, RZ, RZ, R28 ;  /* 0x000000ffff027224 */ /* 0x021fe200078e001c */
[----:B------:R-:W0:Y:S02]  /*15e0*/  LDC.64 R12, c[0x0][0xad8] ;  /* 0x0002b600ff0c7b82 */ /* 0x000e240000000a00 */
[----:B------:R-:W-:-:S06]  /*15f0*/  ISETP.NE.AND.EX P1, PT, RZ, UR5, PT, P1 ;  /* 0x00000005ff007c0c */ /* 0x000fcc000bf25310 */
[----:B------:R-:W2:Y:S08]  /*1600*/  @P0 LDC.64 R4, c[0x0][0xb08] ;  /* 0x0002c200ff040b82 */ /* 0x000eb00000000a00 */
[----:B------:R-:W3:Y:S01]  /*1610*/  @P1 LDC.64 R6, c[0x0][0xb28] ;  /* 0x0002ca00ff061b82 */ /* 0x000ee20000000a00 */
[----:B--2---:R-:W-:-:S05]  /*1620*/  @P0 IMAD.WIDE R4, R123, 0x4, R4 ;  /* 0x000000047b040825 */ /* 0x004fca00078e0204 */
[----:B------:R-:W2:Y:S04]  /*1630*/  @P0 LDG.E R0, desc[UR42][R4.64] ;  /* 0x0000002a04000981 */ /* 0x000ea8000c1e1900 */
[----:B------:R-:W2:Y:S01]  /*1640*/  @P0 LDG.E R3, desc[UR42][R4.64+0x4] ;  /* 0x0000042a04030981 */ /* 0x000ea2000c1e1900 */
[----:B---3--:R-:W-:-:S05]  /*1650*/  @P1 IMAD.WIDE R6, R123, 0x4, R6 ;  /* 0x000000047b061825 */ /* 0x008fca00078e0206 */
[----:B------:R3:W5:Y:S01]  /*1660*/  @P1 LDG.E R2, desc[UR42][R6.64] ;  /* 0x0000002a06021981 */ /* 0x000762000c1e1900 */
[----:B-1----:R-:W-:Y:S01]  /*1670*/  ISETP.NE.AND P1, PT, R8, 0x1, PT ;  /* 0x000000010800780c */ /* 0x002fe20003f25270 */
[----:B------:R-:W-:Y:S01]  /*1680*/  IMAD.IADD R11, R28, 0x1, -R11 ;  /* 0x000000011c0b7824 */ /* 0x000fe200078e0a0b */
[----:B0-----:R-:W-:Y:S01]  /*1690*/  ISETP.GE.AND P2, PT, R13, 0x1, PT ;  /* 0x000000010d00780c */ /* 0x001fe20003f46270 */
[----:B------:R-:W-:-:S10]  /*16a0*/  IMAD.SHL.U32 R177, R121, 0x80, RZ ;  /* 0x0000008079b17824 */ /* 0x000fd400078e00ff */
[----:B------:R-:W0:Y:S08]  /*16b0*/  @P1 LDC R8, c[0x0][0x44c] ;  /* 0x00011300ff081b82 */ /* 0x000e300000000800 */
[----:B------:R-:W1:Y:S01]  /*16c0*/  @P1 LDC R9, c[0x0][0x450] ;  /* 0x00011400ff091b82 */ /* 0x000e620000000800 */
[----:B--2---:R-:W-:Y:S02]  /*16d0*/  @P0 IMAD.IADD R58, R3, 0x1, -R0 ;  /* 0x00000001033a0824 */ /* 0x004fe400078e0a00 */
[----:B------:R-:W-:-:S03]  /*16e0*/  VIADD R3, R177, 0x7f ;  /* 0x0000007fb1037836 */ /* 0x000fc60000000000 */
[----:B------:R-:W-:Y:S01]  /*16f0*/  IADD3 R25, R11, R58, RZ ;  /* 0x0000003a0b197210 */ /* 0x000fe20007ffe0ff */
[----:B0-----:R-:W-:-:S03]  /*1700*/  @P1 IMAD.HI.U32 R4, R3, R8, RZ ;  /* 0x0000000803041227 */ /* 0x001fc600078e00ff */
[C---:B------:R-:W-:Y:S01]  /*1710*/  IADD3 R187, R25.reuse, 0x1, -R24 ;  /* 0x0000000119bb7810 */ /* 0x040fe20007ffe818 */
[----:B------:R-:W-:Y:S01]  /*1720*/  VIADD R0, R25, 0x5f ;  /* 0x0000005f19007836 */ /* 0x000fe20000000000 */
[----:B-1----:R-:W-:-:S03]  /*1730*/  @P1 SHF.R.U32.HI R3, RZ, R9, R4 ;  /* 0x00000009ff031219 */ /* 0x002fc60000011604 */
[----:B------:R-:W-:-:S04]  /*1740*/  IMAD.HI R0, R0, 0x2aaaaaab, RZ ;  /* 0x2aaaaaab00007827 */ /* 0x000fc800078e02ff */
[----:B---3--:R-:W-:Y:S01]  /*1750*/  IMAD.IADD R7, R187, 0x1, R3 ;  /* 0x00000001bb077824 */ /* 0x008fe200078e0203 */
[----:B------:R-:W-:-:S04]  /*1760*/  SHF.R.U32.HI R185, RZ, 0x1f, R0 ;  /* 0x0000001fffb97819 */ /* 0x000fc80000011600 */
        /* <DEDUP_REMOVED lines=14> */
.L_x_3573:
[----:B------:R-:W-:-:S13]  /*1850*/  ISETP.NE.AND P0, PT, R13, 0x1, PT ;  /* 0x000000010d00780c */ /* 0x000fda0003f05270 */
[----:B------:R-:W0:Y:S02]  /*1860*/  @P0 LDC.64 R4, c[0x0][0xae0] ;  /* 0x0002b800ff040b82 */ /* 0x000e240000000a00 */
[----:B0-----:R-:W-:-:S05]  /*1870*/  @P0 IMAD.HI.U32 R4, R3, R4, RZ ;  /* 0x0000000403040227 */ /* 0x001fca00078e00ff */
[----:B------:R-:W-:-:S07]  /*1880*/  @P0 SHF.R.U32.HI R3, RZ, R5, R4 ;  /* 0x00000005ff030219 */ /* 0x000fce0000011604 */
.L_x_3574:
[----:B------:R-:W-:Y:S05]  /*1890*/  BSYNC B0 ;  /* 0x0000000000007941 */ /* 0x000fea0003800000 */
.L_x_3572:
[----:B------:R-:W-:-:S05]  /*18a0*/  IMAD R3, R3, R13, R13 ;  /* 0x0000000d03037224 */ /* 0x000fca00078e020d */
[----:B------:R-:W-:-:S07]  /*18b0*/  VIMNMX R0, R0, R3, PT ;  /* 0x0000000300007248 */ /* 0x000fce0003fe0100 */
.L_x_3571:
[----:B------:R-:W0:Y:S01]  /*18c0*/  @P1 LDC R4, c[0x0][0x44c] ;  /* 0x00011300ff041b82 */ /* 0x000e220000000800 */
[----:B------:R-:W-:Y:S01]  /*18d0*/  IMAD.MOV.U32 R3, RZ, RZ, R177 ;  /* 0x000000ffff037224 */ /* 0x000fe200078e00b1 */
[----:B------:R-:W-:Y:S01]  /*18e0*/  ULDC UR4, c[0x0][0xad4] ;  /* 0x0002b50000047ab9 */ /* 0x000fe20000000800 */
[----:B------:R-:W-:-:S05]  /*18f0*/  IMAD.IADD R186, R25, 0x1, -R24 ;  /* 0x0000000119ba7824 */ /* 0x000fca00078e0a18 */
[----:B------:R-:W1:Y:S01]  /*1900*/  @P1 LDC R5, c[0x0][0x450] ;  /* 0x00011400ff051b82 */ /* 0x000e620000000800 */
[----:B0-----:R-:W-:-:S05]  /*1910*/  @P1 IMAD.HI.U32 R4, R177, R4, RZ ;  /* 0x00000004b1041227 */ /* 0x001fca00078e00ff */
[----:B-1----:R-:W-:-:S05]  /*1920*/  @P1 SHF.R.U32.HI R3, RZ, R5, R4 ;  /* 0x00000005ff031219 */ /* 0x002fca0000011604 */
        /* <DEDUP_REMOVED lines=13> */
.L_x_3577:
[----:B------:R-:W-:-:S13]  /*1a00*/  ISETP.NE.AND P0, PT, R13, 0x1, PT ;  /* 0x000000010d00780c */ /* 0x000fda0003f05270 */
[----:B------:R-:W0:Y:S02]  /*1a10*/  @P0 LDC.64 R6, c[0x0][0xae0] ;  /* 0x0002b800ff060b82 */ /* 0x000e240000000a00 */
[----:B0-----:R-:W-:-:S05]  /*1a20*/  @P0 IMAD.HI.U32 R6, R3, R6, RZ ;  /* 0x0000000603060227 */ /* 0x001fca00078e00ff */
[----:B------:R-:W-:-:S07]  /*1a30*/  @P0 SHF.R.U32.HI R3, RZ, R7, R6 ;  /* 0x00000007ff030219 */ /* 0x000fce0000011606 */
.L_x_3578:
[----:B------:R-:W-:Y:S05]  /*1a40*/  BSYNC B0 ;  /* 0x0000000000007941 */ /* 0x000fea0003800000 */
.L_x_3576:
[----:B------:R-:W-:-:S05]  /*1a50*/  IMAD R3, R3, R13, RZ ;  /* 0x0000000d03037224 */ /* 0x000fca00078e02ff */
[----:B------:R-:W-:-:S07]  /*1a60*/  VIMNMX R4, R4, R3, !PT ;  /* 0x0000000304047248 */ /* 0x000fce0007fe0100 */
.L_x_3575:
        /* <DEDUP_REMOVED lines=44> */
.L_x_3581:
[----:B------:R-:W-:Y:S05]  /*1d30*/  BSYNC B6 ;  /* 0x0000000000067941 */ /* 0x000fea0003800000 */
.L_x_3580:
        /* <DEDUP_REMOVED lines=20> */
.L_x_3583:
[----:B------:R-:W-:Y:S05]  /*1e80*/  BSYNC B6 ;  /* 0x0000000000067941 */ /* 0x000fea0003800000 */
.L_x_3582:
        /* <DEDUP_REMOVED lines=8> */
[----:B------:R-:W-:Y:S01]  /*1f10*/  SHF.R.S32.HI R10, RZ, 0x1f, R122 ;  /* 0x0000001fff0a7819 */ /* 0x000fe2000001147a */
[C---:B------:R-:W-:Y:S02]  /*1f20*/  VIADD R60, R22.reuse, 0x20 ;  /* 0x00000020163c7836 */ /* 0x040fe40000000000 */
[C---:B------:R-:W-:Y:S01]  /*1f30*/  VIADD R11, R22.reuse, 0xc0 ;  /* 0x000000c0160b7836 */ /* 0x040fe20000000000 */
[----:B------:R-:W2:Y:S08]  /*1f40*/  LDC R73, c[0x0][0x3f4] ;  /* 0x0000fd00ff497b82 */ /* 0x000eb00000000800 */
[----:B------:R-:W3:Y:S01]  /*1f50*/  @P0 LDC.64 R4, c[0x0][0xaf0] ;  /* 0x0002bc00ff040b82 */ /* 0x000ee20000000a00 */
[----:B------:R-:W-:-:S02]  /*1f60*/  VIADD R61, R22, 0x40 ;  /* 0x00000040163d7836 */ /* 0x000fc40000000000 */
[C---:B------:R-:W-:Y:S02]  /*1f70*/  VIADD R62, R22.reuse, 0x60 ;  /* 0x00000060163e7836 */ /* 0x040fe40000000000 */
[----:B------:R-:W-:-:S03]  /*1f80*/  VIADD R12, R22, 0xe0 ;  /* 0x000000e0160c7836 */ /* 0x000fc60000000000 */
[----:B------:R-:W4:Y:S08]  /*1f90*/  LDC.64 R14, c[0x0][0x408] ;  /* 0x00010200ff0e7b82 */ /* 0x000f300000000a00 */
[----:B------:R-:W2:Y:S01]  /*1fa0*/  LDC.64 R54, c[0x0][0x3f8] ;  /* 0x0000fe00ff367b82 */ /* 0x000ea20000000a00 */
[----:B---3--:R-:W-:-:S05]  /*1fb0*/  @P0 IMAD.WIDE R4, R123, 0x4, R4 ;  /* 0x000000047b040825 */ /* 0x008fca00078e0204 */
[----:B------:R3:W3:Y:S01]  /*1fc0*/  @P0 LDG.E R123, desc[UR42][R4.64] ;  /* 0x0000002a047b0981 */ /* 0x0006e2000c1e1900 */
[----:B------:R-:W-:Y:S01]  /*1fd0*/  SHF.R.S32.HI R43, RZ, 0x1f, R56 ;  /* 0x0000001fff2b7819 */ /* 0x000fe20000011438 */
[-C--:B-1----:R-:W-:Y:S01]  /*1fe0*/  IMAD.WIDE.U32 R6, R56, R8.reuse, RZ ;  /* 0x0000000838067225 */ /* 0x082fe200078e00ff */
[----:B------:R-:W-:Y:S02]  /*1ff0*/  ISETP.NE.U32.AND P0, PT, RZ, UR6, PT ;  /* 0x00000006ff007c0c */ /* 0x000fe4000bf05070 */
[----:B0-----:R-:W-:Y:S01]  /*2000*/  SHF.R.U32.HI R21, RZ, 0x7, R21 ;  /* 0x00000007ff157819 */ /* 0x001fe20000011615 */
[----:B------:R-:W-:Y:S01]  /*2010*/  IMAD R0, R43, R8, RZ ;  /* 0x000000082b007224 */ /* 0x000fe200078e02ff */
[----:B------:R-:W-:Y:S01]  /*2020*/  ISETP.NE.AND.EX P0, PT, RZ, UR7, PT, P0 ;  /* 0x00000007ff007c0c */ /* 0x000fe2000bf05300 */
[----:B------:R-:W-:Y:S01]  /*2030*/  VIADD R63, R22, 0x80 ;  /* 0x00000080163f7836 */ /* 0x000fe20000000000 */
[----:B------:R-:W-:Y:S01]  /*2040*/  ISETP.NE.AND P6, PT, R21, 0x1, PT ;  /* 0x000000011500780c */ /* 0x000fe20003fc5270 */
[----:B------:R-:W-:Y:S01]  /*2050*/  IMAD R3, R56, R9, R0 ;  /* 0x0000000938037224 */ /* 0x000fe200078e0200 */
[----:B------:R-:W-:Y:S01]  /*2060*/  SHF.R.S32.HI R155, RZ, 0x1f, R154 ;  /* 0x0000001fff9b7819 */ /* 0x000fe2000001149a */
[----:B------:R-:W-:Y:S01]  /*2070*/  VIADD R64, R22, 0xa0 ;  /* 0x000000a016407836 */ /* 0x000fe20000000000 */
[----:B------:R-:W-:Y:S01]  /*2080*/  SHF.L.U64.HI R65, R8, 0x6, R9 ;  /* 0x0000000608417819 */ /* 0x000fe20000010209 */
[----:B------:R-:W-:Y:S01]  /*2090*/  IMAD.IADD R7, R7, 0x1, R3 ;  /* 0x0000000107077824 */ /* 0x000fe200078e0203 */
[----:B----4-:R-:W-:Y:S01]  /*20a0*/  SHF.L.U64.HI R67, R14, 0x6, R15 ;  /* 0x000000060e437819 */ /* 0x010fe2000001020f */
[----:B------:R-:W-:Y:S01]  /*20b0*/  IMAD R3, R10, UR4, RZ ;  /* 0x000000040a037c24 */ /* 0x000fe2000f8e02ff */
[----:B--2---:R-:W-:Y:S01]  /*20c0*/  SHF.L.U64.HI R69, R54, 0x6, R55 ;  /* 0x0000000636457819 */ /* 0x004fe20000010237 */
[----:B---3--:R-:W-:-:S04]  /*20d0*/  IMAD.WIDE.U32 R4, R122, UR4, R6 ;  /* 0x000000047a047c25 */ /* 0x008fc8000f8e0006 */
[----:B------:R-:W-:Y:S01]  /*20e0*/  IMAD R3, R122, UR5, R3 ;  /* 0x000000057a037c24 */ /* 0x000fe2000f8e0203 */
[----:B------:R-:W-:Y:S01]  /*20f0*/  ULDC.64 UR4, c[0x0][0x310] ;  /* 0x0000c40000047ab9 */ /* 0x000fe20000000a00 */
[----:B------:R-:W-:-:S04]  /*2100*/  IMAD.WIDE.U32 R6, R153, R8, R22 ;  /* 0x0000000899067225 */ /* 0x000fc800078e0016 */
[----:B------:R-:W-:Y:S02]  /*2110*/  IMAD.IADD R5, R5, 0x1, R3 ;  /* 0x0000000105057824 */ /* 0x000fe400078e0203 */
[-C--:B------:R-:W-:Y:S02]  /*2120*/  IMAD R28, R164, R54.reuse, RZ ;  /* 0x00000036a41c7224 */ /* 0x080fe400078e02ff */
[----:B------:R-:W-:Y:S02]  /*2130*/  IMAD.MOV.U32 R71, RZ, RZ, 0x20 ;  /* 0x00000020ff477424 */ /* 0x000fe400078e00ff */
[C---:B------:R-:W-:Y:S02]  /*2140*/  IMAD R35, R153.reuse, R55, R28 ;  /* 0x0000003799237224 */ /* 0x040fe400078e021c */
[----:B------:R-:W-:-:S04]  /*2150*/  IMAD.WIDE.U32 R28, R153, R54, R22 ;  /* 0x00000036991c7225 */ /* 0x000fc800078e0016 */
[----:B------:R-:W-:Y:S02]  /*2160*/  IMAD.IADD R29, R35, 0x1, R29 ;  /* 0x00000001231d7824 */ /* 0x000fe400078e021d */
[----:B------:R-:W-:Y:S02]  /*2170*/  IMAD R37, R9, 0x60, RZ ;  /* 0x0000006009257824 */ /* 0x000fe400078e02ff */
[----:B-----5:R-:W-:-:S04]  /*2180*/  IMAD.WIDE.U32 R52, R2, R54, R28 ;  /* 0x0000003602347225 */ /* 0x020fc800078e001c */
[----:B------:R-:W-:Y:S02]  /*2190*/  IMAD.SHL.U32 R66, R8, 0x40, RZ ;  /* 0x0000004008427824 */ /* 0x000fe400078e00ff */
[----:B------:R-:W-:Y:S02]  /*21a0*/  IMAD R75, R15, 0x60, RZ ;  /* 0x000000600f4b7824 */ /* 0x000fe400078e02ff */
[----:B------:R-:W-:Y:S02]  /*21b0*/  IMAD.SHL.U32 R68, R14, 0x40, RZ ;  /* 0x000000400e447824 */ /* 0x000fe400078e00ff */
[----:B------:R-:W-:Y:S02]  /*21c0*/  IMAD.U32 R72, RZ, RZ, UR38 ;  /* 0x00000026ff487e24 */ /* 0x000fe4000f8e00ff */
[----:B------:R-:W-:-:S03]  /*21d0*/  IMAD.SHL.U32 R70, R54, 0x40, RZ ;  /* 0x0000004036467824 */ /* 0x000fc600078e00ff */
[----:B------:R-:W-:Y:S02]  /*21e0*/  LOP3.LUT R72, R72, 0x1, RZ, 0xfc, !PT ;  /* 0x0000000148487812 */ /* 0x000fe400078efcff */
        /* <DEDUP_REMOVED lines=12> */
[----:B------:R-:W-:Y:S01]  /*22b0*/  ISETP.GE.AND P2, PT, R60, UR4, PT ;  /* 0x000000043c007c0c */ /* 0x000fe2000bf46270 */
[----:B------:R-:W-:Y:S01]  /*22c0*/  IMAD R0, R153, R9, R0 ;  /* 0x0000000999007224 */ /* 0x000fe200078e0200 */
[----:B------:R-:W-:Y:S01]  /*22d0*/  ISETP.GE.AND P1, PT, R22, UR4, PT ;  /* 0x0000000416007c0c */ /* 0x000fe2000bf26270 */
[----:B------:R-:W-:Y:S01]  /*22e0*/  IMAD.WIDE.U32 R8, R8, 0x60, RZ ;  /* 0x0000006008087825 */ /* 0x000fe200078e00ff */
[----:B------:R-:W-:Y:S01]  /*22f0*/  SEL R6, RZ, 0xffffffff, P2 ;  /* 0xffffffffff067807 */ /* 0x000fe20001000000 */
[----:B------:R-:W-:Y:S01]  /*2300*/  ULDC.64 UR6, c[0x0][0x330] ;  /* 0x0000cc0000067ab9 */ /* 0x000fe20000000a00 */
[----:B------:R-:W-:Y:S01]  /*2310*/  IADD3.X R0, R59, R7, R0, P0, !PT ;  /* 0x000000073b007210 */ /* 0x000fe200007fe400 */
[----:B------:R-:W-:Y:S01]  /*2320*/  IMAD R7, R10, UR6, RZ ;  /* 0x000000060a077c24 */ /* 0x000fe2000f8e02ff */
[----:B------:R-:W-:Y:S01]  /*2330*/  ISETP.GE.AND P0, PT, R11, UR4, PT ;  /* 0x000000040b007c0c */ /* 0x000fe2000bf06270 */
[----:B------:R-:W-:Y:S01]  /*2340*/  IMAD.SHL.U32 R11, R6, 0x2, RZ ;  /* 0x00000002060b7824 */ /* 0x000fe200078e00ff */
[----:B------:R-:W-:Y:S01]  /*2350*/  SEL R10, RZ, 0x1, P1 ;  /* 0x00000001ff0a7807 */ /* 0x000fe20000800000 */
[C---:B------:R-:W-:Y:S01]  /*2360*/  IMAD R13, R122.reuse, UR7, R7 ;  /* 0x000000077a0d7c24 */ /* 0x040fe2000f8e0207 */
[----:B------:R-:W-:Y:S01]  /*2370*/  ISETP.GE.AND P1, PT, R61, UR4, PT ;  /* 0x000000043d007c0c */ /* 0x000fe2000bf26270 */
[----:B------:R-:W-:Y:S01]  /*2380*/  IMAD.WIDE.U32 R6, R122, UR6, R22 ;  /* 0x000000067a067c25 */ /* 0x000fe2000f8e0016 */
[----:B------:R-:W-:-:S02]  /*2390*/  ISETP.GE.AND P2, PT, R62, UR4, PT ;  /* 0x000000043e007c0c */ /* 0x000fc4000bf46270 */
[----:B------:R-:W-:Y:S01]  /*23a0*/  ISETP.GE.AND P3, PT, R12, UR4, PT ;  /* 0x000000040c007c0c */ /* 0x000fe2000bf66270 */
[----:B------:R-:W-:Y:S01]  /*23b0*/  IMAD.IADD R7, R7, 0x1, R13 ;  /* 0x0000000107077824 */ /* 0x000fe200078e020d */
[----:B------:R-:W-:Y:S01]  /*23c0*/  LOP3.LUT R10, R11, 0x2, R10, 0xe2, !PT ;  /* 0x000000020b0a7812 */ /* 0x000fe200078ee20a */
[----:B------:R-:W-:Y:S01]  /*23d0*/  IMAD.IADD R74, R9, 0x1, R37 ;  /* 0x00000001094a7824 */ /* 0x000fe200078e0225 */
        /* <DEDUP_REMOVED lines=8> */
[----:B------:R-:W-:Y:S01]  /*2460*/  IMAD.WIDE.U32 R20, R153, R14, R22 ;  /* 0x0000000e99147225 */ /* 0x000fe200078e0016 */
[----:B------:R-:W-:-:S02]  /*2470*/  SEL R12, RZ, 0x20, P2 ;  /* 0x00000020ff0c7807 */ /* 0x000fc40001000000 */
[----:B------:R-:W-:Y:S01]  /*2480*/  IADD3 R56, P2, R153, R56, RZ ;  /* 0x0000003899387210 */ /* 0x000fe20007f5e0ff */
[----:B------:R-:W-:Y:S01]  /*2490*/  IMAD R41, R123, UR5, R13 ;  /* 0x000000057b297c24 */ /* 0x000fe2000f8e020d */
[----:B------:R-:W-:Y:S01]  /*24a0*/  LOP3.LUT R11, R12, R10, R11, 0xfe, !PT ;  /* 0x0000000a0c0b7212 */ /* 0x000fe200078efe0b */
[----:B------:R-:W-:Y:S01]  /*24b0*/  IMAD.WIDE.U32 R12, R153, R14, R154 ;  /* 0x0000000e990c7225 */ /* 0x000fe200078e009a */
[----:B------:R-:W-:Y:S02]  /*24c0*/  SEL R10, RZ, 0x40, P0 ;  /* 0x00000040ff0a7807 */ /* 0x000fe40000000000 */
[----:B------:R-:W-:Y:S01]  /*24d0*/  ISETP.GE.AND P0, PT, R22, R73, PT ;  /* 0x000000491600720c */ /* 0x000fe20003f06270 */
[----:B------:R-:W-:Y:S01]  /*24e0*/  IMAD.MOV.U32 R30, RZ, RZ, R20 ;  /* 0x000000ffff1e7224 */ /* 0x000fe200078e0014 */
[----:B------:R-:W-:Y:S01]  /*24f0*/  LOP3.LUT R88, R11, R10, RZ, 0xfc, !PT ;  /* 0x0000000a0b587212 */ /* 0x000fe200078efcff */
[----:B------:R-:W-:Y:S01]  /*2500*/  IMAD R10, R164, R14, RZ ;  /* 0x0000000ea40a7224 */ /* 0x000fe200078e02ff */
[----:B------:R-:W-:Y:S01]  /*2510*/  SEL R33, R73, RZ, P0 ;  /* 0x000000ff49217207 */ /* 0x000fe20000000000 */
[----:B------:R-:W-:Y:S01]  /*2520*/  IMAD.WIDE.U32 R6, R123, UR4, R6 ;  /* 0x000000047b067c25 */ /* 0x000fe2000f8e0006 */
[----:B------:R-:W-:Y:S01]  /*2530*/  LOP3.LUT P1, RZ, R223, 0x4, RZ, 0xc0, !PT ;  /* 0x00000004dfff7812 */ /* 0x000fe2000782c0ff */
[----:B------:R-:W-:Y:S01]  /*2540*/  ULDC UR4, c[0x0][0x2f4] ;  /* 0x0000bd0000047ab9 */ /* 0x000fe20000000800 */
[----:B------:R-:W-:Y:S01]  /*2550*/  SEL R87, RZ, 0xffffff80, P3 ;  /* 0xffffff80ff577807 */ /* 0x000fe20001800000 */
[----:B------:R-:W-:Y:S01]  /*2560*/  IMAD R31, R153, R15, R10 ;  /* 0x0000000f991f7224 */ /* 0x000fe200078e020a */
[----:B------:R-:W-:Y:S01]  /*2570*/  SEL R71, R71, 0xffffffe0, !P1 ;  /* 0xffffffe047477807 */ /* 0x000fe20004800000 */
[----:B------:R-:W-:Y:S01]  /*2580*/  IMAD.WIDE.U32 R10, R153, R54, R154 ;  /* 0x00000036990a7225 */ /* 0x000fe200078e009a */
[----:B------:R-:W-:-:S02]  /*2590*/  LOP3.LUT R87, R88, 0x80, R87, 0xc8, !PT ;  /* 0x0000008058577812 */ /* 0x000fc400078ec857 */
[C---:B------:R-:W-:Y:S01]  /*25a0*/  ISETP.GE.AND P1, PT, R22.reuse, UR4, PT ;  /* 0x0000000416007c0c */ /* 0x040fe2000bf26270 */
[----:B------:R-:W-:Y:S01]  /*25b0*/  IMAD.IADD R33, R22, 0x1, R33 ;  /* 0x0000000116217824 */ /* 0x000fe200078e0221 */
[----:B------:R-:W-:Y:S01]  /*25c0*/  MOV R20, R10 ;  /* 0x0000000a00147202 */ /* 0x000fe20000000f00 */
[----:B------:R-:W-:Y:S01]  /*25d0*/  IMAD.IADD R13, R13, 0x1, R31 ;  /* 0x000000010d0d7824 */ /* 0x000fe200078e021f */
[----:B------:R-:W-:Y:S01]  /*25e0*/  LOP3.LUT R88, R88, 0x40, RZ, 0xc0, !PT ;  /* 0x0000004058587812 */ /* 0x000fe200078ec0ff */
[----:B------:R-:W-:Y:S01]  /*25f0*/  IMAD.IADD R31, R31, 0x1, R21 ;  /* 0x000000011f1f7824 */ /* 0x000fe200078e0215 */
[----:B------:R-:W-:Y:S01]  /*2600*/  SHF.R.S32.HI R32, RZ, 0x1f, R33 ;  /* 0x0000001fff207819 */ /* 0x000fe20000011421 */
[----:B------:R-:W-:Y:S01]  /*2610*/  IMAD.IADD R21, R11, 0x1, R35 ;  /* 0x000000010b157824 */ /* 0x000fe200078e0223 */
[----:B------:R-:W-:Y:S01]  /*2620*/  SHF.R.S32.HI R35, RZ, 0x1f, R2 ;  /* 0x0000001fff237819 */ /* 0x000fe20000011402 */
[----:B------:R-:W-:Y:S01]  /*2630*/  IMAD.X R57, R164, 0x1, R43, P2 ;  /* 0x00000001a4397824 */ /* 0x000fe200010e062b */
[----:B------:R-:W-:Y:S01]  /*2640*/  LEA.HI R33, R32, R33, RZ, 0x3 ;  /* 0x0000002120217211 */ /* 0x000fe200078f18ff */
[----:B------:R-:W-:Y:S01]  /*2650*/  IMAD.WIDE.U32 R20, R2, R54, R20 ;  /* 0x0000003602147225 */ /* 0x000fe200078e0014 */
[----:B------:R-:W-:-:S02]  /*2660*/  ISETP.GE.AND P2, PT, R60, UR4, PT ;  /* 0x000000043c007c0c */ /* 0x000fc4000bf46270 */
[--C-:B------:R-:W-:Y:S01]  /*2670*/  LOP3.LUT R28, R166, 0x38, R33.reuse, 0xf8, !PT ;  /* 0x00000038a61c7812 */ /* 0x100fe200078ef821 */
[C---:B------:R-:W-:Y:S01]  /*2680*/  IMAD R10, R35.reuse, R14, RZ ;  /* 0x0000000e230a7224 */ /* 0x040fe200078e02ff */
[----:B------:R-:W-:Y:S01]  /*2690*/  LOP3.LUT R29, R172, 0x38, R33, 0xf8, !PT ;  /* 0x00000038ac1d7812 */ /* 0x000fe200078ef821 */
[----:B------:R-:W-:Y:S01]  /*26a0*/  IMAD R35, R35, R54, RZ ;  /* 0x0000003623237224 */ /* 0x000fe200078e02ff */
[----:B------:R-:W-:Y:S01]  /*26b0*/  LOP3.LUT R28, R28, R173, RZ, 0x3c, !PT ;  /* 0x000000ad1c1c7212 */ /* 0x000fe200078e3cff */
[C---:B------:R-:W-:Y:S01]  /*26c0*/  IMAD R39, R2.reuse, R15, R10 ;  /* 0x0000000f02277224 */ /* 0x040fe200078e020a */
[----:B------:R-:W-:Y:S01]  /*26d0*/  LOP3.LUT R82, R33, 0xfffffff8, RZ, 0xc0, !PT ;  /* 0xfffffff821527812 */ /* 0x000fe200078ec0ff */
[CC--:B------:R-:W-:Y:S01]  /*26e0*/  IMAD.WIDE.U32 R10, R2.reuse, R14.reuse, R12 ;  /* 0x0000000e020a7225 */ /* 0x0c0fe200078e000c */
[----:B------:R-:W-:Y:S02]  /*26f0*/  SHF.R.S32.HI R81, RZ, 0x3, R33 ;  /* 0x00000003ff517819 */ /* 0x000fe40000011421 */
[----:B------:R-:W-:Y:S01]  /*2700*/  SHF.R.S32.HI R83, RZ, 0x1f, R82 ;  /* 0x0000001fff537819 */ /* 0x000fe20000011452 */
[----:B------:R-:W-:Y:S01]  /*2710*/  IMAD.WIDE.U32 R12, R2, R14, R30 ;  /* 0x0000000e020c7225 */ /* 0x000fe200078e001e */
[----:B------:R-:W-:-:S03]  /*2720*/  LOP3.LUT R30, R29, R174, RZ, 0x3c, !PT ;  /* 0x000000ae1d1e7212 */ /* 0x000fc600078e3cff */
[----:B------:R-:W-:Y:S02]  /*2730*/  IMAD R35, R2, R55, R35 ;  /* 0x0000003702237224 */ /* 0x000fe400078e0223 */
[----:B------:R-:W-:Y:S02]  /*2740*/  IMAD R31, R55, 0x60, RZ ;  /* 0x00000060371f7824 */ /* 0x000fe400078e02ff */
[----:B------:R-:W-:-:S04]  /*2750*/  IMAD.WIDE.U32 R14, R14, 0x60, RZ ;  /* 0x000000600e0e7825 */ /* 0x000fc800078e00ff */
[----:B------:R-:W-:-:S04]  /*2760*/  IMAD.WIDE.U32 R54, R54, 0x60, RZ ;  /* 0x0000006036367825 */ /* 0x000fc800078e00ff */
[----:B------:R-:W-:Y:S02]  /*2770*/  IMAD.SHL.U32 R73, R73, 0x2, RZ ;  /* 0x0000000249497824 */ /* 0x000fe400078e00ff */
[----:B------:R-:W-:Y:S02]  /*2780*/  IMAD.IADD R75, R15, 0x1, R75 ;  /* 0x000000010f4b7824 */ /* 0x000fe400078e024b */
[----:B------:R-:W-:Y:S02]  /*2790*/  IMAD.IADD R76, R55, 0x1, R31 ;  /* 0x00000001374c7824 */ /* 0x000fe400078e021f */
[----:B------:R-:W-:Y:S02]  /*27a0*/  IMAD.IADD R77, R11, 0x1, R39 ;  /* 0x000000010b4d7824 */ /* 0x000fe400078e0227 */
[----:B------:R-:W-:Y:S02]  /*27b0*/  IMAD.IADD R78, R39, 0x1, R13 ;  /* 0x00000001274e7824 */ /* 0x000fe400078e020d */
[----:B------:R-:W-:-:S02]  /*27c0*/  IMAD.IADD R79, R21, 0x1, R35 ;  /* 0x00000001154f7824 */ /* 0x000fc400078e0223 */
[----:B------:R-:W-:Y:S02]  /*27d0*/  IMAD.IADD R80, R35, 0x1, R53 ;  /* 0x0000000123507824 */ /* 0x000fe400078e0235 */
[----:B------:R-:W-:Y:S02]  /*27e0*/  IMAD.IADD R84, R167, 0x1, R28 ;  /* 0x00000001a7547824 */ /* 0x000fe400078e021c */
[----:B------:R-:W-:Y:S02]  /*27f0*/  IMAD.IADD R85, R175, 0x1, R30 ;  /* 0x00000001af557824 */ /* 0x000fe400078e021e */
[----:B------:R-:W-:-:S07]  /*2800*/  IMAD.IADD R86, R7, 0x1, R41 ;  /* 0x0000000107567824 */ /* 0x000fce00078e0229 */
.L_x_3631:
        /* <DEDUP_REMOVED lines=10> */
[----:B------:R-:W-:Y:S01]  /*28b0*/  IMAD R98, R152, 0x1800, R159 ;  /* 0x0000180098627824 */ /* 0x000fe200078e029f */
[----:B------:R-:W-:Y:S01]  /*28c0*/  IADD3 R30, P5, R3, R94, RZ ;  /* 0x0000005e031e7210 */ /* 0x000fe20007fbe0ff */
[----:B------:R-:W-:Y:S02]  /*28d0*/  IMAD.IADD R99, R95, 0x1, R29 ;  /* 0x000000015f637824 */ /* 0x000fe400078e021d */
[----:B------:R-:W-:Y:S02]  /*28e0*/  IMAD.IADD R29, R159, 0x1, R71 ;  /* 0x000000019f1d7824 */ /* 0x000fe400078e0247 */
[----:B------:R-:W-:Y:S01]  /*28f0*/  IMAD.X R31, R99, 0x1, R0, P5 ;  /* 0x00000001631f7824 */ /* 0x000fe200028e0600 */
[----:B------:R-:W-:Y:S01]  /*2900*/  IADD3.X R28, R0, R99, R65, P3, P4 ;  /* 0x00000063001c7210 */ /* 0x000fe20001fe8441 */
[----:B------:R-:W-:Y:S01]  /*2910*/  IMAD R96, R152, 0x1800, R29 ;  /* 0x0000180098607824 */ /* 0x000fe200078e021d */
[-C--:B0-----:R-:W-:Y:S01]  /*2920*/  LEA R36, P3, R26, R92.reuse, 0x1 ;  /* 0x0000005c1a247211 */ /* 0x081fe200078608ff */
[--C-:B------:R-:W-:Y:S01]  /*2930*/  IMAD R98, R98, 0x2, R19.reuse ;  /* 0x0000000262627824 */ /* 0x100fe200078e0213 */
[----:B------:R-:W-:Y:S01]  /*2940*/  LEA R38, P5, R30, R92, 0x1 ;  /* 0x0000005c1e267211 */ /* 0x000fe200078a08ff */
[----:B------:R-:W-:Y:S01]  /*2950*/  IMAD R96, R96, 0x2, R19 ;  /* 0x0000000260607824 */ /* 0x000fe200078e0213 */
[----:B------:R-:W-:Y:S01]  /*2960*/  LEA.HI.X R37, R26, R93, R28, 0x1, P3 ;  /* 0x0000005d1a257211 */ /* 0x000fe200018f0c1c */
[----:B------:R-:W-:Y:S01]  /*2970*/  IMAD.MOV.U32 R26, RZ, RZ, R41 ;  /* 0x000000ffff1a7224 */ /* 0x000fe200078e0029 */
[----:B-1----:R-:W-:-:S02]  /*2980*/  ISETP.GE.AND P3, PT, R97, 0x1, PT ;  /* 0x000000016100780c */ /* 0x002fc40003f66270 */
[----:B------:R-:W-:Y:S02]  /*2990*/  ISETP.GT.AND P4, PT, R41, R27, PT ;  /* 0x0000001b2900720c */ /* 0x000fe40003f84270 */
[----:B------:R-:W-:Y:S02]  /*29a0*/  LEA.HI.X R39, R30, R93, R31, 0x1, P5 ;  /* 0x0000005d1e277211 */ /* 0x000fe400028f0c1f */
[----:B------:R-:W-:-:S07]  /*29b0*/  P2R R90, PR, RZ, 0x10 ;  /* 0x00000010ff5a7803 */ /* 0x000fce0000000000 */
        /* <DEDUP_REMOVED lines=42> */
.L_x_3588:
[----:B------:R-:W-:Y:S05]  /*2c60*/  BSYNC B1 ;  /* 0x0000000000017941 */ /* 0x000fea0003800000 */
.L_x_3587:
        /* <DEDUP_REMOVED lines=28> */
.L_x_3590:
[----:B------:R-:W-:Y:S05]  /*2e30*/  BSYNC B1 ;  /* 0x0000000000017941 */ /* 0x000fea0003800000 */
.L_x_3589:
        /* <DEDUP_REMOVED lines=27> */
.L_x_3591:
[----:B------:R-:W-:Y:S01]  /*2ff0*/  IMAD R89, R152, 0x8, R144 ;  /* 0x0000000898597824 */ /* 0x000fe200078e0290 */
[----:B------:R-:W-:Y:S01]  /*3000*/  SHF.L.U32 R100, R157, 0x1f, RZ ;  /* 0x0000001f9d647819 */ /* 0x000fe200000006ff */
[----:B------:R-:W-:Y:S03]  /*3010*/  BSSY B1, `(.L_x_3592) ;  /* 0x0000003000017945 */ /* 0x000fe60003800000 */
[----:B------:R-:W0:Y:S02]  /*3020*/  SYNCS.PHASECHK.TRANS64.TRYWAIT P6, [R89+URZ+0x32490], R100 ;  /* 0x03249064590075a7 */ /* 0x000e2400080c017f */
[----:B0-----:R-:W-:Y:S05]  /*3030*/  @!P6 BRA `(.L_x_3593) ;  /* 0x00000344006ce947 */ /* 0x001fea0003800000 */
.L_x_3965:
[----:B------:R-:W-:Y:S05]  /*3040*/  BSYNC B1 ;  /* 0x0000000000017941 */ /* 0x000fea0003800000 */
.L_x_3592:
        /* <DEDUP_REMOVED lines=17> */
[-C--:B------:R-:W-:Y:S01]  /*3160*/  FMUL.FTZ R106, R30, R51.reuse ;  /* 0x000000331e6a7220 */ /* 0x080fe20000410000 */
[--C-:B------:R-:W-:Y:S02]  /*3170*/  HADD2.F32 R49, -RZ, R31.reuse.H1_H1 ;  /* 0x3000001fff317230 */ /* 0x100fe40000004100 */
[----:B------:R-:W-:Y:S01]  /*3180*/  FMUL.FTZ R51, R29, R51 ;  /* 0x000000331d337220 */ /* 0x000fe20000410000 */
[----:B------:R-:W-:Y:S02]  /*3190*/  HADD2.F32 R50, -RZ, R50.H0_H0 ;  /* 0x20000032ff327230 */ /* 0x000fe40000004100 */
[----:B------:R-:W-:Y:S02]  /*31a0*/  HADD2.F32 R31, -RZ, R31.H0_H0 ;  /* 0x2000001fff1f7230 */ /* 0x000fe40000004100 */
[----:B------:R-:W-:Y:S01]  /*31b0*/  FMUL.FTZ R108, R49, R104 ;  /* 0x00000068316c7220 */ /* 0x000fe20000410000 */
[----:B------:R-:W-:-:S02]  /*31c0*/  HADD2.F32 R102, -RZ, R102.H0_H0 ;  /* 0x20000066ff667230 */ /* 0x000fc40000004100 */
[-C--:B------:R-:W-:Y:S01]  /*31d0*/  FFMA.FTZ R106, R29, R50.reuse, -R106 ;  /* 0x000000321d6a7223 */ /* 0x080fe2000001086a */
[----:B------:R-:W-:Y:S01]  /*31e0*/  FFMA.FTZ R101, R30, R50, R51 ;  /* 0x000000321e657223 */ /* 0x000fe20000010033 */
[C---:B------:R-:W-:Y:S01]  /*31f0*/  FMUL.FTZ R104, R31.reuse, R104 ;  /* 0x000000681f687220 */ /* 0x040fe20000410000 */
[--C-:B------:R-:W-:Y:S02]  /*3200*/  HADD2.F32 R50, -RZ, R103.reuse.H0_H0 ;  /* 0x20000067ff327230 */ /* 0x100fe40000004100 */
[-C--:B------:R-:W-:Y:S01]  /*3210*/  FFMA.FTZ R108, R31, R102.reuse, -R108 ;  /* 0x000000661f6c7223 */ /* 0x080fe2000001086c */
[----:B------:R-:W-:Y:S02]  /*3220*/  HADD2.F32 R51, -RZ, R103.H1_H1 ;  /* 0x30000067ff337230 */ /* 0x000fe40000004100 */
[----:B------:R-:W-:Y:S01]  /*3230*/  FFMA.FTZ R105, R49, R102, R104 ;  /* 0x0000006631697223 */ /* 0x000fe20000010068 */
[----:B------:R-:W-:Y:S02]  /*3240*/  HADD2.F32 R29, -RZ, R28.H1_H1 ;  /* 0x3000001cff1d7230 */ /* 0x000fe40000004100 */
[----:B------:R-:W-:-:S02]  /*3250*/  HADD2.F32 R30, -RZ, R48.H1_H1 ;  /* 0x30000030ff1e7230 */ /* 0x000fc40000004100 */
[----:B------:R-:W-:Y:S02]  /*3260*/  HADD2.F32 R28, -RZ, R28.H0_H0 ;  /* 0x2000001cff1c7230 */ /* 0x000fe40000004100 */
[----:B------:R-:W-:Y:S02]  /*3270*/  HADD2.F32 R48, -RZ, R48.H0_H0 ;  /* 0x20000030ff307230 */ /* 0x000fe40000004100 */
[-C--:B------:R-:W-:Y:S01]  /*3280*/  FMUL.FTZ R103, R30, R51.reuse ;  /* 0x000000331e677220 */ /* 0x080fe20000410000 */
[--C-:B------:R-:W-:Y:S02]  /*3290*/  HADD2.F32 R31, -RZ, R99.reuse.H0_H0 ;  /* 0x20000063ff1f7230 */ /* 0x100fe40000004100 */
[----:B------:R-:W-:Y:S02]  /*32a0*/  HADD2.F32 R49, -RZ, R99.H1_H1 ;  /* 0x30000063ff317230 */ /* 0x000fe40000004100 */
[-C--:B------:R-:W-:Y:S01]  /*32b0*/  FMUL.FTZ R99, R29, R50.reuse ;  /* 0x000000321d637220 */ /* 0x080fe20000410000 */
[----:B------:R-:W-:Y:S01]  /*32c0*/  FMUL.FTZ R50, R28, R50 ;  /* 0x000000321c327220 */ /* 0x000fe20000410000 */
[----:B------:R-:W-:-:S02]  /*32d0*/  FMUL.FTZ R51, R48, R51 ;  /* 0x0000003330337220 */ /* 0x000fc40000410000 */
[-C--:B------:R-:W-:Y:S01]  /*32e0*/  FFMA.FTZ R99, R28, R31.reuse, -R99 ;  /* 0x0000001f1c637223 */ /* 0x080fe20000010863 */
[----:B------:R-:W-:Y:S01]  /*32f0*/  FFMA.FTZ R50, R29, R31, R50 ;  /* 0x0000001f1d327223 */ /* 0x000fe20000010032 */
[-C--:B------:R-:W-:Y:S01]  /*3300*/  FFMA.FTZ R103, R48, R49.reuse, -R103 ;  /* 0x0000003130677223 */ /* 0x080fe20000010867 */
[----:B------:R-:W-:Y:S01]  /*3310*/  FFMA.FTZ R30, R30, R49, R51 ;  /* 0x000000311e1e7223 */ /* 0x000fe20000010033 */
[----:B------:R-:W-:Y:S02]  /*3320*/  F2FP.F16.F32.PACK_AB R29, R101, R106 ;  /* 0x0000006a651d723e */ /* 0x000fe400000000ff */
[----:B------:R-:W-:Y:S02]  /*3330*/  F2FP.F16.F32.PACK_AB R31, R105, R108 ;  /* 0x0000006c691f723e */ /* 0x000fe400000000ff */
[----:B------:R-:W-:Y:S02]  /*3340*/  F2FP.F16.F32.PACK_AB R28, R50, R99 ;  /* 0x00000063321c723e */ /* 0x000fe400000000ff */
[----:B------:R-:W-:-:S07]  /*3350*/  F2FP.F16.F32.PACK_AB R30, R30, R103 ;  /* 0x000000671e1e723e */ /* 0x000fce00000000ff */
.L_x_3599:
[----:B------:R-:W-:Y:S05]  /*3360*/  BSYNC B3 ;  /* 0x0000000000037941 */ /* 0x000fea0003800000 */
.L_x_3598:
[----:B--2---:R1:W-:Y:S02]  /*3370*/  STG.E.128 desc[UR42][R38.64], R28 ;  /* 0x0000001c26007986 */ /* 0x0043e4000c101d2a */
.L_x_3597:
[----:B------:R-:W-:Y:S05]  /*3380*/  BSYNC B2 ;  /* 0x0000000000027941 */ /* 0x000fea0003800000 */
.L_x_3596:
        /* <DEDUP_REMOVED lines=46> */
.L_x_3601:
[----:B------:R-:W-:Y:S05]  /*3670*/  BSYNC B2 ;  /* 0x0000000000027941 */ /* 0x000fea0003800000 */
.L_x_3600:
[----:B--2---:R2:W-:Y:S02]  /*3680*/  STG.E.128 desc[UR42][R38.64+0x40], R28 ;  /* 0x0000401c26007986 */ /* 0x0045e4000c101d2a */
.L_x_3595:
[----:B------:R-:W-:Y:S05]  /*3690*/  BSYNC B1 ;  /* 0x0000000000017941 */ /* 0x000fea0003800000 */
.L_x_3594:
        /* <DEDUP_REMOVED lines=14> */
[----:B------:R-:W-:Y:S02]  /*3780*/  HADD2.F32 R39, -RZ, R31.H1_H1 ;  /* 0x3000001fff277230 */ /* 0x000fe40000004100 */
[----:B------:R-:W-:Y:S02]  /*3790*/  HADD2.F32 R41, -RZ, R41.H0_H0 ;  /* 0x20000029ff297230 */ /* 0x000fe40000004100 */
[----:B------:R-:W-:-:S02]  /*37a0*/  HADD2.F32 R44, -RZ, R44.H0_H0 ;  /* 0x2000002cff2c7230 */ /* 0x000fc40000004100 */
[----:B------:R-:W-:Y:S02]  /*37b0*/  HADD2.F32 R40, -RZ, R40.H0_H0 ;  /* 0x20000028ff287230 */ /* 0x000fe40000004100 */
[CC--:B------:R-:W-:Y:S01]  /*37c0*/  FMUL.FTZ R46, R30.reuse, R41.reuse ;  /* 0x000000291e2e7220 */ /* 0x0c0fe20000410000 */
[----:B------:R-:W-:Y:S02]  /*37d0*/  HADD2.F32 R31, -RZ, R31.H0_H0 ;  /* 0x2000001fff1f7230 */ /* 0x000fe40000004100 */
[----:B------:R-:W-:Y:S01]  /*37e0*/  FMUL.FTZ R41, R29, R41 ;  /* 0x000000291d297220 */ /* 0x000fe20000410000 */
[----:B------:R-:W-:Y:S02]  /*37f0*/  HADD2.F32 R42, -RZ, R45.H0_H0 ;  /* 0x2000002dff2a7230 */ /* 0x000fe40000004100 */
[----:B------:R-:W-:Y:S01]  /*3800*/  FMUL.FTZ R48, R39, R44 ;  /* 0x0000002c27307220 */ /* 0x000fe20000410000 */
[----:B------:R-:W-:Y:S01]  /*3810*/  FFMA.FTZ R46, R29, R40, -R46 ;  /* 0x000000281d2e7223 */ /* 0x000fe2000001082e */
[C---:B------:R-:W-:Y:S01]  /*3820*/  FMUL.FTZ R44, R31.reuse, R44 ;  /* 0x0000002c1f2c7220 */ /* 0x040fe20000410000 */
[----:B------:R-:W-:Y:S01]  /*3830*/  FFMA.FTZ R45, R30, R40, R41 ;  /* 0x000000281e2d7223 */ /* 0x000fe20000010029 */
[----:B------:R-:W-:Y:S01]  /*3840*/  FFMA.FTZ R48, R31, R42, -R48 ;  /* 0x0000002a1f307223 */ /* 0x000fe20000010830 */
[----:B------:R-:W-:-:S02]  /*3850*/  HADD2.F32 R31, -RZ, R95.H1_H1 ;  /* 0x3000005fff1f7230 */ /* 0x000fc40000004100 */
[----:B------:R-:W-:Y:S01]  /*3860*/  FFMA.FTZ R49, R39, R42, R44 ;  /* 0x0000002a27317223 */ /* 0x000fe2000001002c */
[----:B------:R-:W-:Y:S02]  /*3870*/  HADD2.F32 R41, -RZ, R94.H1_H1 ;  /* 0x3000005eff297230 */ /* 0x000fe40000004100 */
[----:B------:R-:W-:Y:S02]  /*3880*/  HADD2.F32 R29, -RZ, R28.H1_H1 ;  /* 0x3000001cff1d7230 */ /* 0x000fe40000004100 */
[----:B------:R-:W-:Y:S02]  /*3890*/  HADD2.F32 R30, -RZ, R38.H1_H1 ;  /* 0x30000026ff1e7230 */ /* 0x000fe40000004100 */
[----:B------:R-:W-:Y:S02]  /*38a0*/  HADD2.F32 R95, -RZ, R95.H0_H0 ;  /* 0x2000005fff5f7230 */ /* 0x000fe40000004100 */
[----:B------:R-:W-:Y:S02]  /*38b0*/  HADD2.F32 R28, -RZ, R28.H0_H0 ;  /* 0x2000001cff1c7230 */ /* 0x000fe40000004100 */
[----:B------:R-:W-:Y:S01]  /*38c0*/  FMUL.FTZ R47, R30, R41 ;  /* 0x000000291e2f7220 */ /* 0x000fe20000410000 */
[----:B------:R-:W-:-:S02]  /*38d0*/  HADD2.F32 R38, -RZ, R38.H0_H0 ;  /* 0x20000026ff267230 */ /* 0x000fc40000004100 */
        /* <DEDUP_REMOVED lines=12> */
.L_x_3606:
[----:B------:R-:W-:Y:S05]  /*39a0*/  BSYNC B2 ;  /* 0x0000000000027941 */ /* 0x000fea0003800000 */
.L_x_3605:
[----:B--2---:R3:W-:Y:S02]  /*39b0*/  STG.E.128 desc[UR42][R36.64], R28 ;  /* 0x0000001c24007986 */ /* 0x0047e4000c101d2a */
.L_x_3604:
[----:B------:R-:W-:Y:S05]  /*39c0*/  BSYNC B1 ;  /* 0x0000000000017941 */ /* 0x000fea0003800000 */
.L_x_3603:
        /* <DEDUP_REMOVED lines=46> */
.L_x_3608:
[----:B------:R-:W-:Y:S05]  /*3cb0*/  BSYNC B1 ;  /* 0x0000000000017941 */ /* 0x000fea0003800000 */
.L_x_3607:
[----:B--2---:R4:W-:Y:S01]  /*3cc0*/  STG.E.128 desc[UR42][R36.64+0x40], R28 ;  /* 0x0000401c24007986 */ /* 0x0049e2000c101d2a */
[----:B------:R-:W-:Y:S05]  /*3cd0*/  BRA `(.L_x_3602) ;  /* 0x00000014006c7947 */ /* 0x000fea0003800000 */
.L_x_3586:
        /* <DEDUP_REMOVED lines=30> */
[----:B-1----:R-:W-:-:S04]  /*3ec0*/  @!P3 LEA R44, P4, R42, R40, 0x1 ;  /* 0x000000282a2cb211 */ /* 0x002fc800078808ff */
[----:B------:R-:W-:Y:S01]  /*3ed0*/  @!P3 LEA.HI.X R45, R42, R41, R43, 0x1, P4 ;  /* 0x000000292a2db211 */ /* 0x000fe200020f0c2b */
[----:B------:R2:W4:Y:S01]  /*3ee0*/  @!P3 LDG.E.128 R36, desc[UR42][R46.64] ;  /* 0x0000002a2e24b981 */ /* 0x000522000c1e1d00 */
[----:B------:R-:W-:Y:S02]  /*3ef0*/  CS2R R42, SRZ ;  /* 0x00000000002a7805 */ /* 0x000fe4000001ff00 */
[----:B------:R-:W-:-:S06]  /*3f00*/  CS2R R40, SRZ ;  /* 0x0000000000287805 */ /* 0x000fcc000001ff00 */
[----:B------:R0:W5:Y:S01]  /*3f10*/  @!P3 LDG.E.128 R40, desc[UR42][R44.64] ;  /* 0x0000002a2c28b981 */ /* 0x000162000c1e1d00 */
[----:B------:R-:W-:Y:S02]  /*3f20*/  ISETP.NE.AND P3, PT, R72, 0x3, PT ;  /* 0x000000034800780c */ /* 0x000fe40003f65270 */
[----:B------:R-:W-:Y:S01]  /*3f30*/  ISETP.GE.AND P4, PT, R22, R97, PT ;  /* 0x000000611600720c */ /* 0x000fe20003f86270 */
[----:B--2---:R-:W-:Y:S02]  /*3f40*/  IMAD.MOV.U32 R46, RZ, RZ, R34 ;  /* 0x000000ffff2e7224 */ /* 0x004fe400078e0022 */
[----:B---3--:R-:W-:Y:S02]  /*3f50*/  IMAD.MOV.U32 R49, RZ, RZ, R31 ;  /* 0x000000ffff317224 */ /* 0x008fe400078e001f */
[----:B------:R-:W-:Y:S02]  /*3f60*/  IMAD.MOV.U32 R51, RZ, RZ, R29 ;  /* 0x000000ffff337224 */ /* 0x000fe400078e001d */
[----:B0-----:R-:W-:Y:S01]  /*3f70*/  IMAD.MOV.U32 R44, RZ, RZ, R35 ;  /* 0x000000ffff2c7224 */ /* 0x001fe200078e0023 */
[----:B------:R-:W-:Y:S01]  /*3f80*/  PRMT R116, R49, 0x7610, R116 ;  /* 0x0000761031747816 */ /* 0x000fe20000000074 */
[----:B------:R-:W-:Y:S01]  /*3f90*/  IMAD.MOV.U32 R45, RZ, RZ, R32 ;  /* 0x000000ffff2d7224 */ /* 0x000fe200078e0020 */
[----:B------:R-:W-:Y:S01]  /*3fa0*/  PRMT R112, R51, 0x7610, R112 ;  /* 0x0000761033707816 */ /* 0x000fe20000000070 */
[----:B------:R-:W-:Y:S01]  /*3fb0*/  IMAD.MOV.U32 R47, RZ, RZ, R33 ;  /* 0x000000ffff2f7224 */ /* 0x000fe200078e0021 */
[----:B------:R-:W-:-:S02]  /*3fc0*/  PRMT R116, R116, 0x5410, R44 ;  /* 0x0000541074747816 */ /* 0x000fc4000000002c */
[----:B------:R-:W-:Y:S01]  /*3fd0*/  PRMT R124, R46, 0x5410, R45 ;  /* 0x000054102e7c7816 */ /* 0x000fe2000000002d */
[----:B----4-:R-:W-:Y:S01]  /*3fe0*/  IMAD.MOV.U32 R44, RZ, RZ, R38 ;  /* 0x000000ffff2c7224 */ /* 0x010fe200078e0026 */
[----:B------:R-:W-:Y:S01]  /*3ff0*/  PRMT R112, R112, 0x5410, R47 ;  /* 0x0000541070707816 */ /* 0x000fe2000000002f */
[----:B------:R-:W-:Y:S02]  /*4000*/  IMAD.MOV.U32 R45, RZ, RZ, R39 ;  /* 0x000000ffff2d7224 */ /* 0x000fe400078e0027 */
[----:B------:R-:W-:Y:S02]  /*4010*/  IMAD.MOV.U32 R46, RZ, RZ, R36 ;  /* 0x000000ffff2e7224 */ /* 0x000fe400078e0024 */
[----:B------:R-:W-:Y:S01]  /*4020*/  IMAD.MOV.U32 R47, RZ, RZ, R37 ;  /* 0x000000ffff2f7224 */ /* 0x000fe200078e0025 */
[----:B------:R-:W-:Y:S01]  /*4030*/  PRMT R105, R44, 0x5410, R45 ;  /* 0x000054102c697816 */ /* 0x000fe2000000002d */
[----:B------:R-:W-:Y:S01]  /*4040*/  IMAD.MOV.U32 R50, RZ, RZ, R28 ;  /* 0x000000ffff327224 */ /* 0x000fe200078e001c */
[----:B------:R-:W-:Y:S01]  /*4050*/  MOV R48, R30 ;  /* 0x0000001e00307202 */ /* 0x000fe20000000f00 */
[----:B-----5:R-:W-:Y:S01]  /*4060*/  IMAD.MOV.U32 R44, RZ, RZ, R42 ;  /* 0x000000ffff2c7224 */ /* 0x020fe200078e002a */
[----:B------:R-:W-:Y:S01]  /*4070*/  PRMT R107, R46, 0x5410, R47 ;  /* 0x000054102e6b7816 */ /* 0x000fe2000000002f */
[----:B------:R-:W-:-:S02]  /*4080*/  IMAD.MOV.U32 R45, RZ, RZ, R43 ;  /* 0x000000ffff2d7224 */ /* 0x000fc400078e002b */
[----:B------:R-:W-:Y:S02]  /*4090*/  IMAD.MOV.U32 R46, RZ, RZ, R40 ;  /* 0x000000ffff2e7224 */ /* 0x000fe400078e0028 */
[----:B------:R-:W-:Y:S01]  /*40a0*/  IMAD.MOV.U32 R47, RZ, RZ, R41 ;  /* 0x000000ffff2f7224 */ /* 0x000fe200078e0029 */
[----:B------:R-:W-:Y:S02]  /*40b0*/  PRMT R123, R48, 0x5410, R50 ;  /* 0x00005410307b7816 */ /* 0x000fe40000000032 */
[----:B------:R-:W-:Y:S02]  /*40c0*/  PRMT R109, R44, 0x5410, R45 ;  /* 0x000054102c6d7816 */ /* 0x000fe4000000002d */
[----:B------:R-:W-:Y:S01]  /*40d0*/  PRMT R110, R46, 0x5410, R47 ;  /* 0x000054102e6e7816 */ /* 0x000fe2000000002f */
[----:B------:R-:W-:Y:S06]  /*40e0*/  @!P3 BRA `(.L_x_3609) ;  /* 0x000000000004b947 */ /* 0x000fec0003800000 */
[----:B------:R-:W-:Y:S01]  /*40f0*/  BPT.TRAP 0x1 ;  /* 0x000000040000795c */ /* 0x000fe20000300000 */
.L_x_3609:
        /* <DEDUP_REMOVED lines=9> */
.L_x_3966:
[----:B------:R-:W-:Y:S05]  /*4190*/  BSYNC B1 ;  /* 0x0000000000017941 */ /* 0x000fea0003800000 */
.L_x_3610:
        /* <DEDUP_REMOVED lines=11> */
[----:B------:R-:W-:Y:S01]  /*4250*/  LEA.HI R44, R45, R44, RZ, 0x4 ;  /* 0x0000002c2d2c7211 */ /* 0x000fe200078f20ff */
[----:B------:R-:W-:Y:S01]  /*4260*/  IMAD R45, R152, 0x1800, R84 ;  /* 0x00001800982d7824 */ /* 0x000fe200078e0254 */
[----:B------:R-:W-:Y:S02]  /*4270*/  IADD3.X R106, R59, R108, R83, P5, P6 ;  /* 0x0000006c3b6a7210 */ /* 0x000fe40002fec453 */
[----:B------:R-:W-:Y:S01]  /*4280*/  LEA.HI.SX32 R44, R44, R81, 0x1c ;  /* 0x000000512c2c7211 */ /* 0x000fe200078fe2ff */
[----:B------:R-:W-:-:S04]  /*4290*/  IMAD R45, R45, 0x2, R144 ;  /* 0x000000022d2d7824 */ /* 0x000fc800078e0290 */
        /* <DEDUP_REMOVED lines=9> */
[--C-:B------:R-:W-:Y:S02]  /*4330*/  SHF.R.U64 R120, R32, 0x10, R33.reuse ;  /* 0x0000001020787819 */ /* 0x100fe40000001221 */
[----:B------:R-:W-:Y:S01]  /*4340*/  SHF.R.U32.HI R32, RZ, 0x10, R33 ;  /* 0x00000010ff207819 */ /* 0x000fe20000011621 */
[----:B------:R-:W-:Y:S01]  /*4350*/  HADD2.F32 R33, -RZ, R112.H1_H1 ;  /* 0x30000070ff217230 */ /* 0x000fe20000004100 */
[----:B------:R-:W-:Y:S02]  /*4360*/  SHF.R.U64 R122, R28, 0x10, R29 ;  /* 0x000000101c7a7819 */ /* 0x000fe4000000121d */
[----:B------:R-:W-:Y:S01]  /*4370*/  SHF.R.U64 R28, R30, 0x10, R31 ;  /* 0x000000101e1c7819 */ /* 0x000fe2000000121f */
[--C-:B--2---:R-:W-:Y:S01]  /*4380*/  HADD2.F32 R30, -RZ, R49.reuse.H0_H0 ;  /* 0x20000031ff1e7230 */ /* 0x104fe20000004100 */
[----:B------:R-:W-:Y:S01]  /*4390*/  SHF.R.U32.HI R111, RZ, 0x10, R29 ;  /* 0x00000010ff6f7819 */ /* 0x000fe2000001161d */
[----:B------:R-:W-:Y:S01]  /*43a0*/  HADD2.F32 R49, -RZ, R49.H1_H1 ;  /* 0x30000031ff317230 */ /* 0x000fe20000004100 */
[----:B------:R-:W-:Y:S01]  /*43b0*/  SHF.R.U64 R119, R34, 0x10, R35 ;  /* 0x0000001022777819 */ /* 0x000fe20000001223 */
[--C-:B-1----:R-:W-:Y:S01]  /*43c0*/  HADD2.F32 R29, -RZ, R45.reuse.H0_H0 ;  /* 0x2000002dff1d7230 */ /* 0x102fe20000004100 */
        /* <DEDUP_REMOVED lines=9> */
[----:B------:R-:W-:Y:S01]  /*4460*/  FMUL.FTZ R34, R45, R34 ;  /* 0x000000222d227220 */ /* 0x000fe20000410000 */
[-C--:B------:R-:W-:Y:S01]  /*4470*/  FFMA.FTZ R112, R29, R31.reuse, -R112 ;  /* 0x0000001f1d707223 */ /* 0x080fe20000010870 */
[----:B------:R-:W-:Y:S01]  /*4480*/  FFMA.FTZ R111, R30, R31, R33 ;  /* 0x0000001f1e6f7223 */ /* 0x000fe20000010021 */
[-C--:B------:R-:W-:Y:S01]  /*4490*/  FFMA.FTZ R113, R45, R32.reuse, -R114 ;  /* 0x000000202d717223 */ /* 0x080fe20000010872 */
        /* <DEDUP_REMOVED lines=19> */
[----:B------:R-:W-:-:S02]  /*45d0*/  HADD2.F32 R30, -RZ, R48.H0_H0 ;  /* 0x20000030ff1e7230 */ /* 0x000fc40000004100 */
[----:B------:R-:W-:Y:S01]  /*45e0*/  HADD2.F32 R32, -RZ, R124.H1_H1 ;  /* 0x3000007cff207230 */ /* 0x000fe20000004100 */
[----:B------:R-:W-:Y:S01]  /*45f0*/  F2FP.F16.F32.PACK_AB R116, R117, R116 ;  /* 0x000000747574723e */ /* 0x000fe200000000ff */
[----:B------:R-:W-:Y:S01]  /*4600*/  HADD2.F32 R35, -RZ, R120.H0_H0 ;  /* 0x20000078ff237230 */ /* 0x000fe20000004100 */
[----:B------:R-:W-:Y:S01]  /*4610*/  F2FP.F16.F32.PACK_AB R115, R118, R115 ;  /* 0x000000737673723e */ /* 0x000fe200000000ff */
[----:B------:R-:W-:Y:S02]  /*4620*/  HADD2.F32 R29, -RZ, R44.H0_H0 ;  /* 0x2000002cff1d7230 */ /* 0x000fe40000004100 */
[-C--:B------:R-:W-:Y:S01]  /*4630*/  FMUL.FTZ R34, R30, R32.reuse ;  /* 0x000000201e227220 */ /* 0x080fe20000410000 */
[----:B------:R-:W-:Y:S02]  /*4640*/  HADD2.F32 R48, -RZ, R48.H1_H1 ;  /* 0x30000030ff307230 */ /* 0x000fe40000004100 */
[----:B------:R-:W-:Y:S02]  /*4650*/  HADD2.F32 R44, -RZ, R44.H1_H1 ;  /* 0x3000002cff2c7230 */ /* 0x000fe40000004100 */
[----:B------:R-:W-:Y:S01]  /*4660*/  FMUL.FTZ R45, R29, R32 ;  /* 0x000000201d2d7220 */ /* 0x000fe20000410000 */
[----:B------:R-:W-:-:S02]  /*4670*/  HADD2.F32 R31, -RZ, R123.H1_H1 ;  /* 0x3000007bff1f7230 */ /* 0x000fc40000004100 */
[-C--:B------:R-:W-:Y:S01]  /*4680*/  FMUL.FTZ R47, R48, R35.reuse ;  /* 0x00000023302f7220 */ /* 0x080fe20000410000 */
[----:B------:R-:W-:Y:S02]  /*4690*/  HADD2.F32 R33, -RZ, R122.H0_H0 ;  /* 0x2000007aff217230 */ /* 0x000fe40000004100 */
[----:B------:R-:W-:Y:S01]  /*46a0*/  FMUL.FTZ R35, R44, R35 ;  /* 0x000000232c237220 */ /* 0x000fe20000410000 */
[----:B------:R-:W-:Y:S02]  /*46b0*/  HADD2.F32 R32, -RZ, R124.H0_H0 ;  /* 0x2000007cff207230 */ /* 0x000fe40000004100 */
[-C--:B------:R-:W-:Y:S01]  /*46c0*/  FFMA.FTZ R45, R30, R31.reuse, R45 ;  /* 0x0000001f1e2d7223 */ /* 0x080fe2000001002d */
[----:B------:R-:W-:Y:S01]  /*46d0*/  FFMA.FTZ R34, R29, R31, -R34 ;  /* 0x0000001f1d227223 */ /* 0x000fe20000010822 */
[-C--:B------:R-:W-:Y:S01]  /*46e0*/  FFMA.FTZ R48, R48, R33.reuse, R35 ;  /* 0x0000002130307223 */ /* 0x080fe20000010023 */
[----:B------:R-:W-:Y:S02]  /*46f0*/  HADD2.F32 R30, -RZ, R50.H0_H0 ;  /* 0x20000032ff1e7230 */ /* 0x000fe40000004100 */
[----:B------:R-:W-:Y:S01]  /*4700*/  FFMA.FTZ R47, R44, R33, -R47 ;  /* 0x000000212c2f7223 */ /* 0x000fe2000001082f */
[----:B------:R-:W-:-:S02]  /*4710*/  HADD2.F32 R35, -RZ, R119.H0_H0 ;  /* 0x20000077ff237230 */ /* 0x000fc40000004100 */
[----:B------:R-:W-:Y:S01]  /*4720*/  HADD2.F32 R29, -RZ, R46.H0_H0 ;  /* 0x2000002eff1d7230 */ /* 0x000fe20000004100 */
[----:B------:R-:W-:Y:S01]  /*4730*/  F2FP.F16.F32.PACK_AB R48, R48, R45 ;  /* 0x0000002d3030723e */ /* 0x000fe200000000ff */
[----:B------:R-:W-:Y:S01]  /*4740*/  HADD2.F32 R50, -RZ, R50.H1_H1 ;  /* 0x30000032ff327230 */ /* 0x000fe20000004100 */
[----:B------:R-:W-:Y:S01]  /*4750*/  F2FP.F16.F32.PACK_AB R44, R47, R34 ;  /* 0x000000222f2c723e */ /* 0x000fe200000000ff */
[----:B------:R-:W-:Y:S02]  /*4760*/  HADD2.F32 R46, -RZ, R46.H1_H1 ;  /* 0x3000002eff2e7230 */ /* 0x000fe40000004100 */
[----:B------:R-:W-:Y:S01]  /*4770*/  FMUL.FTZ R49, R29, R32 ;  /* 0x000000201d317220 */ /* 0x000fe20000410000 */
[----:B------:R-:W-:Y:S02]  /*4780*/  HADD2.F32 R31, -RZ, R123.H0_H0 ;  /* 0x2000007bff1f7230 */ /* 0x000fe40000004100 */
[----:B------:R-:W-:Y:S01]  /*4790*/  FMUL.FTZ R51, R50, R35 ;  /* 0x0000002332337220 */ /* 0x000fe20000410000 */
[----:B------:R-:W-:-:S02]  /*47a0*/  HADD2.F32 R33, -RZ, R28.H0_H0 ;  /* 0x2000001cff217230 */ /* 0x000fc40000004100 */
[----:B------:R-:W-:Y:S01]  /*47b0*/  FMUL.FTZ R28, R30, R32 ;  /* 0x000000201e1c7220 */ /* 0x000fe20000410000 */
[----:B------:R-:W-:Y:S01]  /*47c0*/  FMUL.FTZ R35, R46, R35 ;  /* 0x000000232e237220 */ /* 0x000fe20000410000 */
[-C--:B------:R-:W-:Y:S01]  /*47d0*/  FFMA.FTZ R49, R30, R31.reuse, R49 ;  /* 0x0000001f1e317223 */ /* 0x080fe20000010031 */
[----:B------:R-:W-:Y:S02]  /*47e0*/  IMAD.MOV.U32 R45, RZ, RZ, R112 ;  /* 0x000000ffff2d7224 */ /* 0x000fe400078e0070 */
[----:B------:R-:W-:Y:S01]  /*47f0*/  FFMA.FTZ R28, R29, R31, -R28 ;  /* 0x0000001f1d1c7223 */ /* 0x000fe2000001081c */
[-C--:B------:R-:W-:Y:S01]  /*4800*/  FFMA.FTZ R51, R46, R33.reuse, -R51 ;  /* 0x000000212e337223 */ /* 0x080fe20000010833 */
[----:B------:R-:W-:Y:S01]  /*4810*/  FFMA.FTZ R50, R50, R33, R35 ;  /* 0x0000002132327223 */ /* 0x000fe20000010023 */
[----:B------:R-:W-:-:S03]  /*4820*/  IMAD.MOV.U32 R47, RZ, RZ, R116 ;  /* 0x000000ffff2f7224 */ /* 0x000fc600078e0074 */
[----:B------:R-:W-:Y:S01]  /*4830*/  F2FP.F16.F32.PACK_AB R46, R51, R28 ;  /* 0x0000001c332e723e */ /* 0x000fe200000000ff */
[----:B------:R-:W-:Y:S01]  /*4840*/  IMAD.MOV.U32 R51, RZ, RZ, R115 ;  /* 0x000000ffff337224 */ /* 0x000fe200078e0073 */
[----:B------:R-:W-:Y:S01]  /*4850*/  F2FP.F16.F32.PACK_AB R50, R50, R49 ;  /* 0x000000313232723e */ /* 0x000fe200000000ff */
[----:B------:R-:W-:-:S07]  /*4860*/  IMAD.MOV.U32 R49, RZ, RZ, R111 ;  /* 0x000000ffff317224 */ /* 0x000fce00078e006f */
.L_x_3615:
[----:B------:R-:W-:Y:S05]  /*4870*/  BSYNC B2 ;  /* 0x0000000000027941 */ /* 0x000fea0003800000 */
.L_x_3614:
[----:B------:R-:W-:Y:S02]  /*4880*/  ISETP.GE.AND P5, PT, R103, R102, PT ;  /* 0x000000666700720c */ /* 0x000fe40003fa6270 */
[----:B------:R-:W-:-:S11]  /*4890*/  P2R R29, PR, RZ, 0x1 ;  /* 0x00000001ff1d7803 */ /* 0x000fd60000000000 */
[--C-:B------:R-:W-:Y:S02]  /*48a0*/  @!P5 SHF.R.S32.HI R28, RZ, 0x1f, R103.reuse ;  /* 0x0000001fff1cd819 */ /* 0x100fe40000011467 */
[----:B------:R-:W-:-:S04]  /*48b0*/  @!P5 IADD3 R98, P0, P6, R4, R98, R103 ;  /* 0x000000620462d210 */ /* 0x000fc80007e1e067 */
[----:B------:R-:W-:Y:S02]  /*48c0*/  @!P5 IADD3.X R108, R59, R108, R28, P0, P6 ;  /* 0x0000006c3b6cd210 */ /* 0x000fe400007ec41c */
[-C--:B------:R-:W-:Y:S02]  /*48d0*/  LEA R28, P6, R101, R92.reuse, 0x1 ;  /* 0x0000005c651c7211 */ /* 0x080fe400078c08ff */
[----:B------:R-:W-:Y:S02]  /*48e0*/  ISETP.NE.AND P0, PT, R29, RZ, PT ;  /* 0x000000ff1d00720c */ /* 0x000fe40003f05270 */
[----:B------:R-:W-:Y:S02]  /*48f0*/  LEA.HI.X R29, R101, R93, R106, 0x1, P6 ;  /* 0x0000005d651d7211 */ /* 0x000fe400030f0c6a */
[----:B------:R-:W-:-:S03]  /*4900*/  @!P5 LEA R30, P6, R98, R92, 0x1 ;  /* 0x0000005c621ed211 */ /* 0x000fc600078c08ff */
[----:B-1----:R1:W-:Y:S01]  /*4910*/  STG.E.128 desc[UR42][R28.64], R44 ;  /* 0x0000002c1c007986 */ /* 0x0023e2000c101d2a */
[----:B------:R-:W-:-:S05]  /*4920*/  @!P5 LEA.HI.X R31, R98, R93, R108, 0x1, P6 ;  /* 0x0000005d621fd211 */ /* 0x000fca00030f0c6c */
[----:B--2---:R1:W-:Y:S04]  /*4930*/  @!P5 STG.E.128 desc[UR42][R30.64], R48 ;  /* 0x000000301e00d986 */ /* 0x0043e8000c101d2a */
.L_x_3613:
[----:B------:R-:W-:Y:S05]  /*4940*/  BSYNC B1 ;  /* 0x0000000000017941 */ /* 0x000fea0003800000 */
.L_x_3612:
        /* <DEDUP_REMOVED lines=10> */
[----:B------:R-:W-:-:S04]  /*49f0*/  LEA R44, P5, R28, R92, 0x1 ;  /* 0x0000005c1c2c7211 */ /* 0x000fc800078a08ff */
[----:B------:R-:W-:Y:S02]  /*4a00*/  LEA.HI.X R45, R28, R93, R29, 0x1, P5 ;  /* 0x0000005d1c2d7211 */ /* 0x000fe400028f0c1d */
[----:B------:R-:W-:-:S04]  /*4a10*/  SHF.R.S32.HI R29, RZ, 0x1f, R104 ;  /* 0x0000001fff1d7819 */ /* 0x000fc80000011468 */
[----:B------:R-:W-:-:S04]  /*4a20*/  LEA.HI R104, R29, R104, RZ, 0x4 ;  /* 0x000000681d687211 */ /* 0x000fc800078f20ff */
[----:B------:R-:W-:-:S05]  /*4a30*/  LEA.HI.SX32 R47, R104, R81, 0x1c ;  /* 0x00000051682f7211 */ /* 0x000fca00078fe2ff */
[----:B------:R-:W-:-:S05]  /*4a40*/  IMAD.SHL.U32 R47, R47, 0x8, RZ ;  /* 0x000000082f2f7824 */ /* 0x000fca00078e00ff */
[----:B------:R-:W-:-:S04]  /*4a50*/  LOP3.LUT R29, R172, 0x38, R47, 0xf8, !PT ;  /* 0x00000038ac1d7812 */ /* 0x000fc800078ef82f */
[----:B------:R-:W-:Y:S01]  /*4a60*/  LOP3.LUT R28, R29, R174, RZ, 0x3c, !PT ;  /* 0x000000ae1d1c7212 */ /* 0x000fe200078e3cff */
[----:B------:R-:W-:-:S04]  /*4a70*/  IMAD R29, R152, 0x1800, R85 ;  /* 0x00001800981d7824 */ /* 0x000fc800078e0255 */
[----:B------:R-:W-:Y:S02]  /*4a80*/  IMAD.IADD R31, R175, 0x1, R28 ;  /* 0x00000001af1f7824 */ /* 0x000fe400078e021c */
[----:B------:R-:W-:Y:S02]  /*4a90*/  IMAD R29, R29, 0x2, R144 ;  /* 0x000000021d1d7824 */ /* 0x000fe400078e0290 */
        /* <DEDUP_REMOVED lines=91> */
.L_x_3617:
[----:B------:R-:W-:Y:S05]  /*5050*/  BSYNC B1 ;  /* 0x0000000000017941 */ /* 0x000fea0003800000 */
.L_x_3616:
        /* <DEDUP_REMOVED lines=10> */
.L_x_3585:
[----:B------:R-:W-:-:S13]  /*5100*/  ISETP.NE.AND P3, PT, R72, 0x3, PT ;  /* 0x000000034800780c */ /* 0x000fda0003f65270 */
[----:B------:R-:W-:Y:S05]  /*5110*/  @!P3 BRA `(.L_x_3618) ;  /* 0x000000000004b947 */ /* 0x000fea0003800000 */
[----:B------:R-:W-:Y:S01]  /*5120*/  BPT.TRAP 0x1 ;  /* 0x000000040000795c */ /* 0x000fe20000300000 */
.L_x_3618:
[----:B------:R-:W-:Y:S01]  /*5130*/  IMAD R89, R152, 0x8, R144 ;  /* 0x0000000898597824 */ /* 0x000fe200078e0290 */
[----:B------:R-:W-:Y:S01]  /*5140*/  SHF.L.U32 R100, R157, 0x1f, RZ ;  /* 0x0000001f9d647819 */ /* 0x000fe200000006ff */
[----:B------:R-:W-:Y:S01]  /*5150*/  IMAD R91, R26, -0x60, R58 ;  /* 0xffffffa01a5b7824 */ /* 0x000fe200078e023a */
[----:B------:R-:W-:Y:S02]  /*5160*/  BSSY B1, `(.L_x_3619) ;  /* 0x0000004000017945 */ /* 0x000fe40003800000 */
[----:B------:R-:W0:Y:S02]  /*5170*/  SYNCS.PHASECHK.TRANS64.TRYWAIT P4, [R89+URZ+0x32490], R100 ;  /* 0x03249064590075a7 */ /* 0x000e24000808017f */
[----:B------:R-:W-:Y:S01]  /*5180*/  VIMNMX R91, R91, 0x60, PT ;  /* 0x000000605b5b7848 */ /* 0x000fe20003fe0100 */
[----:B0-----:R-:W-:Y:S06]  /*5190*/  @!P4 BRA `(.L_x_3620) ;  /* 0x00000324003cc947 */ /* 0x001fec0003800000 */
.L_x_3967:
[----:B------:R-:W-:Y:S05]  /*51a0*/  BSYNC B1 ;  /* 0x0000000000017941 */ /* 0x000fea0003800000 */
.L_x_3619:
        /* <DEDUP_REMOVED lines=8> */
.L_x_3622:
[----:B------:R-:W-:Y:S05]  /*5230*/  BSYNC B1 ;  /* 0x0000000000017941 */ /* 0x000fea0003800000 */
.L_x_3621:
[----:B------:R-:W-:Y:S05]  /*5240*/  @P4 BRA `(.L_x_3602) ;  /* 0x0000000000104947 */ /* 0x000fea0003800000 */
[----:B-1----:R-:W1:Y:S04]  /*5250*/  @!P1 LDS.128 R28, [R98+0x2000] ;  /* 0x00200000621c9984 */ /* 0x002e680000000c00 */
[----:B------:R-:W2:Y:S04]  /*5260*/  @!P2 LDS.128 R32, [R96+0x2000] ;  /* 0x002000006020a984 */ /* 0x000ea80000000c00 */
[----:B-1----:R1:W-:Y:S04]  /*5270*/  @!P1 STG.E.128 desc[UR42][R36.64], R28 ;  /* 0x0000001c24009986 */ /* 0x0023e8000c101d2a */
[----:B--2---:R1:W-:Y:S02]  /*5280*/  @!P2 STG.E.128 desc[UR42][R36.64+0x40], R32 ;  /* 0x000040202400a986 */ /* 0x0043e4000c101d2a */
.L_x_3602:
[----:B------:R-:W-:Y:S05]  /*5290*/  BSYNC B0 ;  /* 0x0000000000007941 */ /* 0x000fea0003800000 */
.L_x_3584:
        /* <DEDUP_REMOVED lines=17> */
.L_x_3624:
[----:B------:R-:W-:Y:S05]  /*53b0*/  BSYNC B0 ;  /* 0x0000000000007941 */ /* 0x000fea0003800000 */
.L_x_3623:
[----:B------:R-:W2:Y:S01]  /*53c0*/  SYNCS.PHASECHK.TRANS64.TRYWAIT P3, [R89+URZ+0x324b0], R100 ;  /* 0x0324b064590075a7 */ /* 0x000ea2000806017f */
[----:B------:R-:W-:Y:S01]  /*53d0*/  ULDC UR49, c[0x0][0x320] ;  /* 0x0000c80000317ab9 */ /* 0x000fe20000000800 */
[----:B------:R-:W-:Y:S01]  /*53e0*/  ULDC.64 UR44, c[0x0][0x328] ;  /* 0x0000ca00002c7ab9 */ /* 0x000fe20000000a00 */
[----:B------:R-:W-:Y:S01]  /*53f0*/  ULDC.64 UR40, c[0x0][0x318] ;  /* 0x0000c60000287ab9 */ /* 0x000fe20000000a00 */
[----:B------:R-:W-:Y:S01]  /*5400*/  BSSY B0, `(.L_x_3625) ;  /* 0x0000003000007945 */ /* 0x000fe20003800000 */
[----:B-1----:R-:W-:-:S03]  /*5410*/  IMAD R28, R152, 0x6000, R159 ;  /* 0x00006000981c7824 */ /* 0x002fc600078e029f */
[----:B--2---:R-:W-:Y:S05]  /*5420*/  @!P3 BRA `(.L_x_3626) ;  /* 0x0000032000acb947 */ /* 0x004fea0003800000 */
.L_x_3968:
[----:B------:R-:W-:Y:S05]  /*5430*/  BSYNC B0 ;  /* 0x0000000000007941 */ /* 0x000fea0003800000 */
.L_x_3625:
        /* <DEDUP_REMOVED lines=39> */
.L_x_3628:
[----:B------:R-:W-:Y:S05]  /*56b0*/  BSYNC B0 ;  /* 0x0000000000007941 */ /* 0x000fea0003800000 */
.L_x_3627:
        /* <DEDUP_REMOVED lines=37> */
.L_x_3630:
[----:B------:R-:W-:Y:S05]  /*5910*/  BSYNC B0 ;  /* 0x0000000000007941 */ /* 0x000fea0003800000 */
.L_x_3629:
        /* <DEDUP_REMOVED lines=8> */
[----:B01----:R-:W-:Y:S01]  /*59a0*/  @!P4 VIADD R89, R89, 0x324c0 ;  /* 0x000324c05959c836 */ /* 0x003fe20000000000 */
[----:B------:R-:W-:-:S04]  /*59b0*/  IADD3 R152, R152, 0x1, RZ ;  /* 0x0000000198987810 */ /* 0x000fc80007ffe0ff */
        /* <DEDUP_REMOVED lines=12> */
.L_x_3579:
[----:B------:R-:W0:Y:S01]  /*5a80*/  S2R R0, SR_TID.X ;  /* 0x0000000000007919 */ /* 0x000e220000002100 */
[----:B------:R-:W1:Y:S01]  /*5a90*/  LDC R15, c[0x0][0x448] ;  /* 0x00011200ff0f7b82 */ /* 0x000e620000000800 */
[----:B------:R-:W-:Y:S01]  /*5aa0*/  IMAD.MOV.U32 R12, RZ, RZ, 0x3000 ;  /* 0x00003000ff0c7424 */ /* 0x000fe200078e00ff */
[----:B------:R-:W2:Y:S01]  /*5ab0*/  S2R R3, SR_SWINHI ;  /* 0x0000000000037919 */ /* 0x000ea20000002f00 */
[----:B------:R-:W-:Y:S02]  /*5ac0*/  IMAD.U32 R13, RZ, RZ, UR38 ;  /* 0x00000026ff0d7e24 */ /* 0x000fe4000f8e00ff */
[----:B------:R-:W-:Y:S01]  /*5ad0*/  IMAD.MOV.U32 R9, RZ, RZ, 0x100 ;  /* 0x00000100ff097424 */ /* 0x000fe200078e00ff */
[----:B------:R-:W-:Y:S02]  /*5ae0*/  STL [R1+0x70], R121 ;  /* 0x0000707901007387 */ /* 0x000fe40000100800 */
[----:B------:R-:W3:Y:S01]  /*5af0*/  LDC R14, c[0x0][0xa80] ;  /* 0x0002a000ff0e7b82 */ /* 0x000ee20000000800 */
[----:B------:R-:W-:Y:S01]  /*5b00*/  IMAD.MOV.U32 R10, RZ, RZ, 0x1 ;  /* 0x00000001ff0a7424 */ /* 0x000fe200078e00ff */
[----:B------:R4:W-:Y:S01]  /*5b10*/  STL.64 [R1+0x18], R12 ;  /* 0x0000180c01007387 */ /* 0x0009e20000100a00 */
[----:B------:R-:W-:-:S02]  /*5b20*/  IMAD.MOV.U32 R11, RZ, RZ, RZ ;  /* 0x000000ffff0b7224 */ /* 0x000fc400078e00ff */
[----:B------:R-:W-:Y:S01]  /*5b30*/  IMAD.MOV.U32 R4, RZ, RZ, 0xc000 ;  /* 0x0000c000ff047424 */ /* 0x000fe200078e00ff */
[----:B------:R-:W-:Y:S01]  /*5b40*/  STL.128 [R1+0x440], RZ ;  /* 0x000440ff01007387 */ /* 0x000fe20000100c00 */
[----:B------:R-:W-:Y:S02]  /*5b50*/  IMAD.U32 R5, RZ, RZ, UR38 ;  /* 0x00000026ff057e24 */ /* 0x000fe4000f8e00ff */
[----:B------:R-:W-:Y:S01]  /*5b60*/  IMAD.MOV.U32 R7, RZ, RZ, 0x100 ;  /* 0x00000100ff077424 */ /* 0x000fe200078e00ff */
[----:B------:R-:W-:Y:S01]  /*5b70*/  STL.128 [R1+0x450], RZ ;  /* 0x000450ff01007387 */ /* 0x000fe20000100c00 */
[----:B------:R-:W-:Y:S02]  /*5b80*/  IMAD.MOV.U32 R18, RZ, RZ, 0x1 ;  /* 0x00000001ff127424 */ /* 0x000fe400078e00ff */
[----:B------:R-:W-:Y:S01]  /*5b90*/  IMAD.MOV.U32 R19, RZ, RZ, RZ ;  /* 0x000000ffff137224 */ /* 0x000fe200078e00ff */
[----:B------:R-:W-:Y:S01]  /*5ba0*/  STL.128 [R1+0x230], RZ ;  /* 0x000230ff01007387 */ /* 0x000fe20000100c00 */
[----:B------:R-:W-:-:S02]  /*5bb0*/  IMAD.U32 R36, RZ, RZ, UR37 ;  /* 0x00000025ff247e24 */ /* 0x000fc4000f8e00ff */
[----:B------:R-:W-:Y:S01]  /*5bc0*/  IMAD.U32 R72, RZ, RZ, UR37 ;  /* 0x00000025ff487e24 */ /* 0x000fe2000f8e00ff */
[----:B------:R-:W-:Y:S01]  /*5bd0*/  STL.128 [R1+0x240], RZ ;  /* 0x000240ff01007387 */ /* 0x000fe20000100c00 */
[----:B0-----:R-:W-:-:S03]  /*5be0*/  LOP3.LUT R0, R0, 0x7f, RZ, 0xc0, !PT ;  /* 0x0000007f00007812 */ /* 0x001fc600078ec0ff */
[----:B---3--:R-:W-:Y:S01]  /*5bf0*/  STL [R1+0x460], R14 ;  /* 0x0004600e01007387 */ /* 0x008fe20000100800 */
[----:B------:R-:W-:Y:S02]  /*5c00*/  IADD3 R72, P5, R72, 0x70, RZ ;  /* 0x0000007048487810 */ /* 0x000fe40007fbe0ff */
[----:B------:R-:W-:Y:S01]  /*5c10*/  ISETP.NE.AND P1, PT, R0, RZ, PT ;  /* 0x000000ff0000720c */ /* 0x000fe20003f25270 */
[----:B------:R-:W-:Y:S01]  /*5c20*/  STL.128 [R1+0x250], RZ ;  /* 0x000250ff01007387 */ /* 0x000fe20000100c00 */
[----:B------:R-:W-:Y:S02]  /*5c30*/  MOV R30, R144 ;  /* 0x00000090001e7202 */ /* 0x000fe40000000f00 */
[----:B--2---:R-:W-:Y:S02]  /*5c40*/  MOV R31, R3 ;  /* 0x00000003001f7202 */ /* 0x004fe40000000f00 */
[----:B------:R-:W-:Y:S01]  /*5c50*/  SEL R8, RZ, 0x1, P1 ;  /* 0x00000001ff087807 */ /* 0x000fe20000800000 */
[----:B------:R-:W-:Y:S01]  /*5c60*/  STL.128 [R1+0x260], RZ ;  /* 0x000260ff01007387 */ /* 0x000fe20000100c00 */
[----:B----4-:R-:W-:-:S02]  /*5c70*/  IADD3 R12, P1, R30, 0x32430, RZ ;  /* 0x000324301e0c7810 */ /* 0x010fc40007f3e0ff */
[C---:B------:R-:W-:Y:S01]  /*5c80*/  IADD3 R0, P3, R30.reuse, 0x32450, RZ ;  /* 0x000324501e007810 */ /* 0x040fe20007f7e0ff */
[----:B------:R-:W-:Y:S01]  /*5c90*/  IMAD.MOV.U32 R6, RZ, RZ, R8 ;  /* 0x000000ffff067224 */ /* 0x000fe200078e0008 */
[C---:B------:R-:W-:Y:S01]  /*5ca0*/  IADD3 R3, P4, R30.reuse, 0x32460, RZ ;  /* 0x000324601e037810 */ /* 0x040fe20007f9e0ff */
[--C-:B------:R-:W-:Y:S01]  /*5cb0*/  IMAD.X R13, RZ, RZ, R31.reuse, P1 ;  /* 0x000000ffff0d7224 */ /* 0x100fe200008e061f */
[----:B-1----:R-:W-:Y:S01]  /*5cc0*/  ISETP.NE.AND P1, PT, R15, 0x1, PT ;  /* 0x000000010f00780c */ /* 0x002fe20003f25270 */
[----:B------:R0:W-:Y:S04]  /*5cd0*/  STL.128 [R1+0x20], R8 ;  /* 0x0000200801007387 */ /* 0x0001e80000100c00 */
[----:B------:R1:W-:Y:S04]  /*5ce0*/  STL.128 [R1+0x50], R4 ;  /* 0x0000500401007387 */ /* 0x0003e80000100c00 */
[----:B------:R-:W-:Y:S04]  /*5cf0*/  STL.64 [R1+0x8], R12 ;  /* 0x0000080c01007387 */ /* 0x000fe80000100a00 */
[----:B------:R-:W-:Y:S01]  /*5d00*/  STL.128 [R1+0x270], RZ ;  /* 0x000270ff01007387 */ /* 0x000fe20000100c00 */
[--C-:B0-----:R-:W-:Y:S01]  /*5d10*/  IMAD.X R11, RZ, RZ, R31.reuse, P3 ;  /* 0x000000ffff0b7224 */ /* 0x101fe200018e061f */
[----:B------:R-:W-:Y:S01]  /*5d20*/  IADD3 R8, P2, R30, 0x32440, RZ ;  /* 0x000324401e087810 */ /* 0x000fe20007f5e0ff */
[----:B------:R-:W-:Y:S01]  /*5d30*/  IMAD.X R10, RZ, RZ, R31, P4 ;  /* 0x000000ffff0a7224 */ /* 0x000fe200020e061f */
[----:B------:R-:W-:Y:S01]  /*5d40*/  STL.128 [R1+0x280], RZ ;  /* 0x000280ff01007387 */ /* 0x000fe20000100c00 */
[----:B-1----:R-:W-:Y:S01]  /*5d50*/  IMAD.MOV.U32 R4, RZ, RZ, R0 ;  /* 0x000000ffff047224 */ /* 0x002fe200078e0000 */
[----:B------:R-:W-:Y:S01]  /*5d60*/  IADD3 R36, P4, R36, 0x38, RZ ;  /* 0x0000003824247810 */ /* 0x000fe20007f9e0ff */
[----:B------:R-:W-:Y:S01]  /*5d70*/  IMAD.MOV.U32 R5, RZ, RZ, R11 ;  /* 0x000000ffff057224 */ /* 0x000fe200078e000b */
[----:B------:R-:W-:Y:S01]  /*5d80*/  STL.128 [R1+0x290], RZ ;  /* 0x000290ff01007387 */ /* 0x000fe20000100c00 */
[----:B------:R-:W-:-:S02]  /*5d90*/  IMAD.MOV.U32 R6, RZ, RZ, R3 ;  /* 0x000000ffff067224 */ /* 0x000fc400078e0003 */
[----:B------:R-:W-:Y:S01]  /*5da0*/  IMAD.MOV.U32 R7, RZ, RZ, R10 ;  /* 0x000000ffff077224 */ /* 0x000fe200078e000a */
[----:B------:R-:W0:Y:S01]  /*5db0*/  @P1 LDC R3, c[0x0][0x44c] ;  /* 0x00011300ff031b82 */ /* 0x000e220000000800 */
[----:B------:R-:W-:Y:S01]  /*5dc0*/  IMAD.X R9, RZ, RZ, R31, P2 ;  /* 0x000000ffff097224 */ /* 0x000fe200010e061f */
[----:B------:R-:W-:Y:S01]  /*5dd0*/  STL.128 [R1+0x2a0], RZ ;  /* 0x0002a0ff01007387 */ /* 0x000fe20000100c00 */
[----:B------:R-:W-:-:S03]  /*5de0*/  VIADD R0, R177, 0x7f ;  /* 0x0000007fb1007836 */ /* 0x000fc60000000000 */
[----:B------:R1:W-:Y:S04]  /*5df0*/  STL.128 [R1+0x40], R4 ;  /* 0x0000400401007387 */ /* 0x0003e80000100c00 */
[----:B------:R2:W-:Y:S04]  /*5e00*/  STL.64 [R1+0x68], R6 ;  /* 0x0000680601007387 */ /* 0x0005e80000100a00 */
[----:B------:R-:W-:Y:S04]  /*5e10*/  STL.64 [R1+0x10], R8 ;  /* 0x0000100801007387 */ /* 0x000fe80000100a00 */
[----:B------:R-:W-:Y:S01]  /*5e20*/  STL.64 [R1+0x30], R8 ;  /* 0x0000300801007387 */ /* 0x000fe20000100a00 */
[----:B-1----:R-:W1:Y:S03]  /*5e30*/  @P1 LDC R4, c[0x0][0x450] ;  /* 0x00011400ff041b82 */ /* 0x002e660000000800 */
[----:B------:R-:W-:Y:S01]  /*5e40*/  STL.128 [R1+0x2b0], RZ ;  /* 0x0002b0ff01007387 */ /* 0x000fe20000100c00 */
[----:B0-----:R-:W-:-:S03]  /*5e50*/  @P1 IMAD.HI.U32 R3, R0, R3, RZ ;  /* 0x0000000300031227 */ /* 0x001fc600078e00ff */
[----:B------:R-:W-:Y:S01]  /*5e60*/  STL.128 [R1+0x2c0], RZ ;  /* 0x0002c0ff01007387 */ /* 0x000fe20000100c00 */
[----:B--2---:R-:W0:Y:S03]  /*5e70*/  LDC.64 R6, c[0x0][0xad8] ;  /* 0x0002b600ff067b82 */ /* 0x004e260000000a00 */
[----:B------:R-:W-:Y:S04]  /*5e80*/  STL.128 [R1+0x2d0], RZ ;  /* 0x0002d0ff01007387 */ /* 0x000fe80000100c00 */
[----:B------:R-:W-:Y:S04]  /*5e90*/  STL.128 [R1+0x2e0], RZ ;  /* 0x0002e0ff01007387 */ /* 0x000fe80000100c00 */
[----:B------:R-:W-:Y:S04]  /*5ea0*/  STL.128 [R1+0x2f0], RZ ;  /* 0x0002f0ff01007387 */ /* 0x000fe80000100c00 */
[----:B------:R-:W-:Y:S01]  /*5eb0*/  STL.128 [R1+0x300], RZ ;  /* 0x000300ff01007387 */ /* 0x000fe20000100c00 */
[----:B-1----:R-:W-:-:S03]  /*5ec0*/  @P1 SHF.R.U32.HI R0, RZ, R4, R3 ;  /* 0x00000004ff001219 */ /* 0x002fc60000011603 */
[----:B------:R-:W-:Y:S04]  /*5ed0*/  STL.128 [R1+0x310], RZ ;  /* 0x000310ff01007387 */ /* 0x000fe80000100c00 */
[----:B------:R-:W-:Y:S01]  /*5ee0*/  STL.128 [R1+0x320], RZ ;  /* 0x000320ff01007387 */ /* 0x000fe20000100c00 */
[----:B0-----:R-:W-:-:S03]  /*5ef0*/  ISETP.GE.AND P6, PT, R7, 0x1, PT ;  /* 0x000000010700780c */ /* 0x001fc60003fc6270 */
[----:B------:R-:W-:Y:S04]  /*5f00*/  STL.128 [R1+0x330], RZ ;  /* 0x000330ff01007387 */ /* 0x000fe80000100c00 */
        /* <DEDUP_REMOVED lines=15> */
[----:B------:R-:W-:Y:S04]  /*6000*/  STL.64 [R1], RZ ;  /* 0x000000ff01007387 */ /* 0x000fe80000100a00 */
[----:B------:R-:W-:Y:S04]  /*6010*/  STL.64 [R1+0x38], RZ ;  /* 0x000038ff01007387 */ /* 0x000fe80000100a00 */
[----:B------:R0:W-:Y:S02]  /*6020*/  STL.64 [R1+0x60], R18 ;  /* 0x0000601201007387 */ /* 0x0001e40000100a00 */
[----:B0-----:R-:W-:-:S02]  /*6030*/  IMAD.U32 R19, RZ, RZ, UR37 ;  /* 0x00000025ff137e24 */ /* 0x001fc4000f8e00ff */
[----:B------:R-:W-:-:S03]  /*6040*/  IMAD.U32 R18, RZ, RZ, UR37 ;  /* 0x00000025ff127e24 */ /* 0x000fc6000f8e00ff */
[----:B------:R-:W-:Y:S02]  /*6050*/  IADD3 R19, P2, R19, 0x440, RZ ;  /* 0x0000044013137810 */ /* 0x000fe40007f5e0ff */
[----:B------:R-:W-:Y:S01]  /*6060*/  IADD3 R18, P3, R18, 0x230, RZ ;  /* 0x0000023012127810 */ /* 0x000fe20007f7e0ff */
[----:B------:R-:W-:-:S12]  /*6070*/  @P0 BRA `(.L_x_3632) ;  /* 0x00000000000c0947 */ /* 0x000fd80003800000 */
[----:B------:R-:W0:Y:S01]  /*6080*/  FENCE.VIEW.ASYNC.G ;  /* 0x00000000000073c6 */ /* 0x000e220000000100 */
[----:B------:R-:W-:Y:S05]  /*6090*/  WARPSYNC.ALL ;  /* 0x0000000000007948 */ /* 0x000fea0003800000 */
[----:B0-----:R-:W-:Y:S06]  /*60a0*/  BAR.ARV 0xc, 0x180 ;  /* 0x0306000000007b1d */ /* 0x001fec0000002000 */
.L_x_3632:
[----:B------:R-:W-:Y:S02]  /*60b0*/  IMAD.IADD R3, R187, 0x1, R0 ;  /* 0x00000001bb037824 */ /* 0x000fe400078e0200 */
[----:B------:R-:W-:Y:S02]  /*60c0*/  IMAD.X R44, RZ, RZ, UR36, P2 ;  /* 0x00000024ff2c7e24 */ /* 0x000fe400090e06ff */
[----:B------:R-:W-:Y:S02]  /*60d0*/  IMAD.X R47, RZ, RZ, UR36, P3 ;  /* 0x00000024ff2f7e24 */ /* 0x000fe400098e06ff */
[----:B------:R-:W-:Y:S02]  /*60e0*/  IMAD.X R45, RZ, RZ, UR36, P4 ;  /* 0x00000024ff2d7e24 */ /* 0x000fe4000a0e06ff */
[----:B------:R-:W-:Y:S02]  /*60f0*/  IMAD.X R73, RZ, RZ, UR36, P5 ;  /* 0x00000024ff497e24 */ /* 0x000fe4000a8e06ff */
        /* <DEDUP_REMOVED lines=13> */
.L_x_3635:
[----:B------:R-:W-:-:S13]  /*61d0*/  ISETP.NE.AND P0, PT, R7, 0x1, PT ;  /* 0x000000010700780c */ /* 0x000fda0003f05270 */
[----:B------:R-:W0:Y:S02]  /*61e0*/  @P0 LDC.64 R4, c[0x0][0xae0] ;  /* 0x0002b800ff040b82 */ /* 0x000e240000000a00 */
[----:B0-----:R-:W-:-:S05]  /*61f0*/  @P0 IMAD.HI.U32 R4, R0, R4, RZ ;  /* 0x0000000400040227 */ /* 0x001fca00078e00ff */
[----:B------:R-:W-:-:S07]  /*6200*/  @P0 SHF.R.U32.HI R0, RZ, R5, R4 ;  /* 0x00000005ff000219 */ /* 0x000fce0000011604 */
.L_x_3636:
[----:B------:R-:W-:Y:S05]  /*6210*/  BSYNC B0 ;  /* 0x0000000000007941 */ /* 0x000fea0003800000 */
.L_x_3634:
[----:B------:R-:W-:-:S05]  /*6220*/  IMAD R3, R0, R7, R7 ;  /* 0x0000000700037224 */ /* 0x000fca00078e0207 */
[----:B------:R-:W-:-:S07]  /*6230*/  VIMNMX R6, R6, R3, PT ;  /* 0x0000000306067248 */ /* 0x000fce0003fe0100 */
.L_x_3633:
[----:B------:R-:W0:Y:S01]  /*6240*/  @P1 LDC R0, c[0x0][0x44c] ;  /* 0x00011300ff001b82 */ /* 0x000e220000000800 */
[----:B------:R-:W-:Y:S01]  /*6250*/  VIADD R6, R6, 0x5f ;  /* 0x0000005f06067836 */ /* 0x000fe20000000000 */
[----:B------:R-:W-:Y:S01]  /*6260*/  ULDC UR4, c[0x0][0xad4] ;  /* 0x0002b50000047ab9 */ /* 0x000fe20000000800 */
[----:B------:R-:W-:Y:S02]  /*6270*/  IMAD.MOV.U32 R5, RZ, RZ, R177 ;  /* 0x000000ffff057224 */ /* 0x000fe400078e00b1 */
[----:B------:R-:W-:-:S03]  /*6280*/  IMAD.HI R6, R6, 0x2aaaaaab, RZ ;  /* 0x2aaaaaab06067827 */ /* 0x000fc600078e02ff */
[----:B------:R-:W1:Y:S02]  /*6290*/  @P1 LDC R9, c[0x0][0x450] ;  /* 0x00011400ff091b82 */ /* 0x000e640000000800 */
[----:B------:R-:W-:-:S04]  /*62a0*/  SHF.R.U32.HI R3, RZ, 0x1f, R6 ;  /* 0x0000001fff037819 */ /* 0x000fc80000011606 */
[----:B------:R-:W-:-:S04]  /*62b0*/  LEA.HI.SX32 R6, R6, R3, 0x1c ;  /* 0x0000000306067211 */ /* 0x000fc800078fe2ff */
[----:B------:R-:W-:Y:S01]  /*62c0*/  VIMNMX R185, R185, R6, PT ;  /* 0x00000006b9b97248 */ /* 0x000fe20003fe0100 */
        /* <DEDUP_REMOVED lines=15> */
.L_x_3639:
[----:B------:R-:W-:-:S13]  /*63c0*/  ISETP.NE.AND P0, PT, R7, 0x1, PT ;  /* 0x000000010700780c */ /* 0x000fda0003f05270 */
[----:B------:R-:W0:Y:S02]  /*63d0*/  @P0 LDC.64 R4, c[0x0][0xae0] ;  /* 0x0002b800ff040b82 */ /* 0x000e240000000a00 */
[----:B0-----:R-:W-:-:S05]  /*63e0*/  @P0 IMAD.HI.U32 R4, R0, R4, RZ ;  /* 0x0000000400040227 */ /* 0x001fca00078e00ff */
[----:B------:R-:W-:-:S07]  /*63f0*/  @P0 SHF.R.U32.HI R0, RZ, R5, R4 ;  /* 0x00000005ff000219 */ /* 0x000fce0000011604 */
.L_x_3640:
[----:B------:R-:W-:Y:S05]  /*6400*/  BSYNC B0 ;  /* 0x0000000000007941 */ /* 0x000fea0003800000 */
.L_x_3638:
[----:B------:R-:W-:-:S05]  /*6410*/  IMAD R0, R0, R7, RZ ;  /* 0x0000000700007224 */ /* 0x000fca00078e02ff */
[----:B------:R-:W-:-:S07]  /*6420*/  VIMNMX R3, R3, R0, !PT ;  /* 0x0000000003037248 */ /* 0x000fce0007fe0100 */
.L_x_3637:
[----:B------:R-:W-:Y:S01]  /*6430*/  IMAD.HI R3, R3, 0x2aaaaaab, RZ ;  /* 0x2aaaaaab03037827 */ /* 0x000fe200078e02ff */
[----:B------:R-:W-:-:S04]  /*6440*/  PLOP3.LUT P0, PT, PT, PT, PT, 0x80, 0x0 ;  /* 0x000000000000781c */ /* 0x000fc80003f0f070 */
[----:B------:R-:W-:-:S04]  /*6450*/  SHF.R.U32.HI R0, RZ, 0x1f, R3 ;  /* 0x0000001fff007819 */ /* 0x000fc80000011603 */
[----:B------:R-:W-:-:S04]  /*6460*/  LEA.HI.SX32 R0, R3, R0, 0x1c ;  /* 0x0000000003007211 */ /* 0x000fc800078fe2ff */
[----:B------:R-:W-:-:S04]  /*6470*/  VIMNMX R165, RZ, R0, !PT ;  /* 0x00000000ffa57248 */ /* 0x000fc80007fe0100 */
[----:B------:R-:W-:-:S13]  /*6480*/  ISETP.GT.AND P1, PT, R185, R165, PT ;  /* 0x000000a5b900720c */ /* 0x000fda0003f24270 */
[----:B------:R-:W-:Y:S05]  /*6490*/  @!P1 BRA `(.L_x_3641) ;  /* 0x00000254003c9947 */ /* 0x000fea0003800000 */
[----:B------:R0:W-:Y:S01]  /*64a0*/  STL.64 [R1+0x78], RZ ;  /* 0x000078ff01007387 */ /* 0x0001e20000100a00 */
[----:B------:R-:W-:Y:S01]  /*64b0*/  IMAD.U32 R34, RZ, RZ, UR37 ;  /* 0x00000025ff227e24 */ /* 0x000fe2000f8e00ff */
[----:B------:R-:W-:Y:S01]  /*64c0*/  UMOV UR4, 0xffffffff ;  /* 0xffffffff00047882 */ /* 0x000fe20000000000 */
[----:B------:R-:W-:Y:S02]  /*64d0*/  IMAD.U32 R35, RZ, RZ, UR37 ;  /* 0x00000025ff237e24 */ /* 0x000fe4000f8e00ff */
[----:B------:R-:W-:Y:S01]  /*64e0*/  IMAD.U32 R32, RZ, RZ, UR37 ;  /* 0x00000025ff207e24 */ /* 0x000fe2000f8e00ff */
[----:B------:R-:W-:Y:S01]  /*64f0*/  IADD3 R34, P0, R34, 0x118, RZ ;  /* 0x0000011822227810 */ /* 0x000fe20007f1e0ff */
[----:B------:R-:W-:Y:S01]  /*6500*/  IMAD.U32 R40, RZ, RZ, UR37 ;  /* 0x00000025ff287e24 */ /* 0x000fe2000f8e00ff */
[----:B------:R-:W-:Y:S01]  /*6510*/  IADD3 R35, P1, R35, 0x110, RZ ;  /* 0x0000011023237810 */ /* 0x000fe20007f3e0ff */
[----:B------:R-:W-:Y:S01]  /*6520*/  IMAD.U32 R50, RZ, RZ, UR37 ;  /* 0x00000025ff327e24 */ /* 0x000fe2000f8e00ff */
[----:B------:R-:W-:Y:S01]  /*6530*/  IADD3 R32, P2, R32, 0xa8, RZ ;  /* 0x000000a820207810 */ /* 0x000fe20007f5e0ff */
[----:B------:R-:W-:Y:S01]  /*6540*/  IMAD.X R43, RZ, RZ, UR36, P0 ;  /* 0x00000024ff2b7e24 */ /* 0x000fe200080e06ff */
[----:B------:R-:W-:Y:S01]  /*6550*/  IADD3 R40, P3, R40, 0x78, RZ ;  /* 0x0000007828287810 */ /* 0x000fe20007f7e0ff */
[----:B------:R-:W-:Y:S01]  /*6560*/  IMAD.X R46, RZ, RZ, UR36, P1 ;  /* 0x00000024ff2e7e24 */ /* 0x000fe200088e06ff */
[----:B------:R-:W-:Y:S01]  /*6570*/  IADD3 R50, P4, R50, 0x80, RZ ;  /* 0x0000008032327810 */ /* 0x000fe20007f9e0ff */
[----:B------:R-:W-:-:S02]  /*6580*/  IMAD.X R33, RZ, RZ, UR36, P2 ;  /* 0x00000024ff217e24 */ /* 0x000fc400090e06ff */
[----:B------:R-:W-:Y:S02]  /*6590*/  IMAD.X R41, RZ, RZ, UR36, P3 ;  /* 0x00000024ff297e24 */ /* 0x000fe400098e06ff */
[----:B------:R-:W-:Y:S01]  /*65a0*/  IMAD.X R49, RZ, RZ, UR36, P4 ;  /* 0x00000024ff317e24 */ /* 0x000fe2000a0e06ff */
[----:B0-----:R-:W-:Y:S07]  /*65b0*/  BRA.DIV UR4, `(.L_x_3642) ;  /* 0x00000312045c7947 */ /* 0x001fee000b800000 */
[----:B------:R0:W1:Y:S02]  /*65c0*/  SHFL.IDX PT, R14, R233, RZ, 0x1f ;  /* 0x00001fffe90e7589 */ /* 0x00006400000e0000 */
.L_x_3971:
[----:B-1----:R-:W-:Y:S01]  /*65d0*/  LEA.HI R0, R14, R14, RZ, 0x1 ;  /* 0x0000000e0e007211 */ /* 0x002fe200078f08ff */
[C---:B------:R-:W-:Y:S01]  /*65e0*/  VIADD R61, R144.reuse, 0x18400 ;  /* 0x00018400903d7836 */ /* 0x040fe20000000000 */
[----:B------:R-:W-:Y:S01]  /*65f0*/  STL.128 [R1+0xb0], RZ ;  /* 0x0000b0ff01007387 */ /* 0x000fe20000100c00 */
[----:B------:R-:W-:Y:S01]  /*6600*/  VIADD R8, R144, 0x400 ;  /* 0x0000040090087836 */ /* 0x000fe20000000000 */
[----:B------:R-:W-:Y:S01]  /*6610*/  LOP3.LUT R3, R0, 0x7fffe, RZ, 0xc0, !PT ;  /* 0x0007fffe00037812 */ /* 0x000fe200078ec0ff */
[----:B------:R-:W-:Y:S01]  /*6620*/  IMAD.MOV.U32 R4, RZ, RZ, 0x1 ;  /* 0x00000001ff047424 */ /* 0x000fe200078e00ff */
[----:B------:R-:W-:Y:S01]  /*6630*/  STL.128 [R1+0xc0], RZ ;  /* 0x0000c0ff01007387 */ /* 0x000fe20000100c00 */
[----:B------:R-:W-:Y:S01]  /*6640*/  IMAD.MOV.U32 R5, RZ, RZ, RZ ;  /* 0x000000ffff057224 */ /* 0x000fe200078e00ff */
[----:B------:R-:W-:Y:S01]  /*6650*/  SHF.R.U32.HI R8, RZ, 0x4, R8 ;  /* 0x00000004ff087819 */ /* 0x000fe20000011608 */
[----:B------:R-:W-:Y:S01]  /*6660*/  IMAD.IADD R0, R14, 0x1, -R3 ;  /* 0x000000010e007824 */ /* 0x000fe200078e0a03 */
[----:B------:R-:W-:Y:S01]  /*6670*/  IADD3 R3, R144, 0x1c400, RZ ;  /* 0x0001c40090037810 */ /* 0x000fe20007ffe0ff */
[----:B------:R-:W-:Y:S01]  /*6680*/  IMAD.MOV.U32 R6, RZ, RZ, 0x1 ;  /* 0x00000001ff067424 */ /* 0x000fe200078e00ff */
[----:B------:R-:W-:Y:S01]  /*6690*/  LOP3.LUT R8, R8, 0x3fff, RZ, 0xc0, !PT ;  /* 0x00003fff08087812 */ /* 0x000fe200078ec0ff */
[----:B------:R-:W-:Y:S01]  /*66a0*/  IMAD R0, R0, 0x2000, R61 ;  /* 0x0000200000007824 */ /* 0x000fe200078e023d */
[----:B------:R-:W-:Y:S01]  /*66b0*/  SHF.R.U32.HI R3, RZ, 0x4, R3 ;  /* 0x00000004ff037819 */ /* 0x000fe20000011603 */
[----:B------:R-:W-:Y:S01]  /*66c0*/  IMAD.MOV.U32 R7, RZ, RZ, RZ ;  /* 0x000000ffff077224 */ /* 0x000fe200078e00ff */
[----:B------:R-:W-:Y:S01]  /*66d0*/  LOP3.LUT R10, R8, 0x10000, RZ, 0xfc, !PT ;  /* 0x00010000080a7812 */ /* 0x000fe200078efcff */
[----:B------:R-:W-:Y:S01]  /*66e0*/  VIADD R9, R0, 0xa000 ;  /* 0x0000a00000097836 */ /* 0x000fe20000000000 */
[----:B------:R-:W-:Y:S01]  /*66f0*/  LOP3.LUT R3, R3, 0x3fff, RZ, 0xc0, !PT ;  /* 0x00003fff03037812 */ /* 0x000fe200078ec0ff */
[----:B------:R-:W-:Y:S01]  /*6700*/  IMAD.MOV.U32 R12, RZ, RZ, 0x1 ;  /* 0x00000001ff0c7424 */ /* 0x000fe200078e00ff */
[----:B------:R-:W-:Y:S01]  /*6710*/  SHF.R.U32.HI R0, RZ, 0x4, R0 ;  /* 0x00000004ff007819 */ /* 0x000fe20000011600 */
[----:B------:R-:W-:Y:S01]  /*6720*/  IMAD.MOV.U32 R13, RZ, RZ, RZ ;  /* 0x000000ffff0d7224 */ /* 0x000fe200078e00ff */
[----:B------:R-:W-:Y:S01]  /*6730*/  SHF.R.U32.HI R9, RZ, 0x4, R9 ;  /* 0x00000004ff097819 */ /* 0x000fe20000011609 */
[----:B------:R1:W-:Y:S01]  /*6740*/  STL.128 [R1+0x80], R4 ;  /* 0x0000800401007387 */ /* 0x0003e20000100c00 */
[----:B------:R-:W-:Y:S01]  /*6750*/  LOP3.LUT R3, R3, 0x10000, RZ, 0xfc, !PT ;  /* 0x0001000003037812 */ /* 0x000fe200078efcff */
[----:B------:R-:W-:Y:S01]  /*6760*/  IMAD.MOV.U32 R11, RZ, RZ, 0x40000040 ;  /* 0x40000040ff0b7424 */ /* 0x000fe200078e00ff */
[----:B------:R-:W-:Y:S01]  /*6770*/  LOP3.LUT R9, R9, 0x3fff, RZ, 0xc0, !PT ;  /* 0x00003fff09097812 */ /* 0x000fe200078ec0ff */
[----:B------:R2:W-:Y:S01]  /*6780*/  STL.64 [R1+0x90], R12 ;  /* 0x0000900c01007387 */ /* 0x0005e20000100a00 */
[----:B------:R-:W-:Y:S01]  /*6790*/  LOP3.LUT R0, R0, 0x3fff, RZ, 0xc0, !PT ;  /* 0x00003fff00007812 */ /* 0x000fe200078ec0ff */
[----:B------:R-:W-:Y:S01]  /*67a0*/  IMAD.U32 R38, RZ, RZ, UR37 ;  /* 0x00000025ff267e24 */ /* 0x000fe2000f8e00ff */
[----:B------:R-:W-:Y:S01]  /*67b0*/  LOP3.LUT P0, RZ, R61, 0x1bf, RZ, 0xc0, !PT ;  /* 0x000001bf3dff7812 */ /* 0x000fe2000780c0ff */
[----:B------:R3:W-:Y:S01]  /*67c0*/  STL.128 [R1+0xd0], RZ ;  /* 0x0000d0ff01007387 */ /* 0x0007e20000100c00 */
[----:B------:R-:W-:Y:S01]  /*67d0*/  IMAD.U32 R39, RZ, RZ, UR37 ;  /* 0x00000025ff277e24 */ /* 0x000fe2000f8e00ff */
[----:B------:R-:W-:Y:S01]  /*67e0*/  BSSY B6, `(.L_x_3643) ;  /* 0x000002d000067945 */ /* 0x000fe20003800000 */
[----:B------:R-:W-:Y:S01]  /*67f0*/  IMAD.U32 R37, RZ, RZ, UR37 ;  /* 0x00000025ff257e24 */ /* 0x000fe2000f8e00ff */
[----:B------:R3:W-:Y:S01]  /*6800*/  STL.128 [R1+0xe0], RZ ;  /* 0x0000e0ff01007387 */ /* 0x0007e20000100c00 */
[----:B------:R-:W-:Y:S01]  /*6810*/  IMAD.U32 R28, RZ, RZ, UR37 ;  /* 0x00000025ff1c7e24 */ /* 0x000fe2000f8e00ff */
[----:B------:R-:W-:Y:S01]  /*6820*/  IADD3 R38, P1, R38, 0x88, RZ ;  /* 0x0000008826267810 */ /* 0x000fe20007f3e0ff */
[----:B------:R-:W-:Y:S01]  /*6830*/  IMAD.U32 R52, RZ, RZ, UR37 ;  /* 0x00000025ff347e24 */ /* 0x000fe2000f8e00ff */
[----:B-1----:R-:W-:Y:S01]  /*6840*/  LOP3.LUT R6, R8, 0x3000000, RZ, 0xfc, !PT ;  /* 0x0300000008067812 */ /* 0x002fe200078efcff */
[----:B------:R-:W-:Y:S01]  /*6850*/  IMAD.MOV.U32 R4, RZ, RZ, R3 ;  /* 0x000000ffff047224 */ /* 0x000fe200078e0003 */
[----:B------:R-:W-:Y:S01]  /*6860*/  LOP3.LUT R8, R9, 0x10000, RZ, 0xfc, !PT ;  /* 0x0001000009087812 */ /* 0x000fe200078efcff */
[----:B------:R-:W-:Y:S01]  /*6870*/  IMAD.MOV.U32 R5, RZ, RZ, 0x40000040 ;  /* 0x40000040ff057424 */ /* 0x000fe200078e00ff */
[----:B--2---:R-:W-:Y:S01]  /*6880*/  LOP3.LUT R12, R0, 0x10000, RZ, 0xfc, !PT ;  /* 0x00010000000c7812 */ /* 0x004fe200078efcff */
[----:B------:R-:W-:Y:S01]  /*6890*/  IMAD.MOV.U32 R7, RZ, RZ, 0x40000040 ;  /* 0x40000040ff077424 */ /* 0x000fe200078e00ff */
[----:B------:R3:W-:Y:S01]  /*68a0*/  STL.128 [R1+0xf0], RZ ;  /* 0x0000f0ff01007387 */ /* 0x0007e20000100c00 */
[----:B------:R-:W-:Y:S01]  /*68b0*/  IMAD.MOV.U32 R13, RZ, RZ, 0x40000040 ;  /* 0x40000040ff0d7424 */ /* 0x000fe200078e00ff */
[----:B------:R-:W-:Y:S01]  /*68c0*/  IADD3 R39, P2, R39, 0x90, RZ ;  /* 0x0000009027277810 */ /* 0x000fe20007f5e0ff */
[----:B------:R-:W-:Y:S01]  /*68d0*/  IMAD.MOV.U32 R9, RZ, RZ, 0x40000040 ;  /* 0x40000040ff097424 */ /* 0x000fe200078e00ff */
[----:B------:R3:W-:Y:S01]  /*68e0*/  STL.128 [R1+0xa0], R4 ;  /* 0x0000a00401007387 */ /* 0x0007e20000100c00 */
[----:B------:R-:W-:Y:S01]  /*68f0*/  IADD3 R37, P3, R37, 0x98, RZ ;  /* 0x0000009825257810 */ /* 0x000fe20007f7e0ff */
[----:B------:R-:W-:Y:S01]  /*6900*/  IMAD.X R53, RZ, RZ, UR36, P1 ;  /* 0x00000024ff357e24 */ /* 0x000fe200088e06ff */
[----:B------:R-:W-:Y:S01]  /*6910*/  IADD3 R28, P4, R28, 0xa0, RZ ;  /* 0x000000a01c1c7810 */ /* 0x000fe20007f9e0ff */
[----:B------:R3:W-:Y:S01]  /*6920*/  STL.64 [R1+0x98], R12 ;  /* 0x0000980c01007387 */ /* 0x0007e20000100a00 */
[----:B------:R-:W-:Y:S01]  /*6930*/  IADD3 R52, P5, R52, 0xb0, RZ ;  /* 0x000000b034347810 */ /* 0x000fe20007fbe0ff */
[----:B------:R-:W-:-:S02]  /*6940*/  IMAD.X R54, RZ, RZ, UR36, P2 ;  /* 0x00000024ff367e24 */ /* 0x000fc400090e06ff */
[----:B------:R3:W-:Y:S01]  /*6950*/  STL.128 [R1+0x110], R8 ;  /* 0x0001100801007387 */ /* 0x0007e20000100c00 */
[----:B------:R-:W-:Y:S02]  /*6960*/  IMAD.X R48, RZ, RZ, UR36, P3 ;  /* 0x00000024ff307e24 */ /* 0x000fe400098e06ff */
[----:B------:R-:W-:Y:S01]  /*6970*/  IMAD.X R57, RZ, RZ, UR36, P4 ;  /* 0x00000024ff397e24 */ /* 0x000fe2000a0e06ff */
[----:B------:R3:W-:Y:S01]  /*6980*/  STL.128 [R1+0x100], RZ ;  /* 0x000100ff01007387 */ /* 0x0007e20000100c00 */
[----:B------:R-:W-:Y:S01]  /*6990*/  IMAD.X R51, RZ, RZ, UR36, P5 ;  /* 0x00000024ff337e24 */ /* 0x000fe2000a8e06ff */
[----:B------:R-:W-:Y:S06]  /*69a0*/  @!P0 BRA `(.L_x_3644) ;  /* 0x0000000000408947 */ /* 0x000fec0003800000 */
[----:B------:R-:W-:Y:S01]  /*69b0*/  MOV R0, 0x0 ;  /* 0x0000000000007802 */ /* 0x000fe20000000f00 */
[----:B------:R-:W-:Y:S01]  /*69c0*/  ULDC.64 UR4, c[0x4][0x98] ;  /* 0x0100260000047ab9 */ /* 0x000fe20000000a00 */
[----:B------:R-:W-:Y:S01]  /*69d0*/  ULDC.64 UR6, c[0x4][0xa0] ;  /* 0x0100280000067ab9 */ /* 0x000fe20000000a00 */
[----:B---3--:R-:W-:Y:S01]  /*69e0*/  IMAD.U32 R4, RZ, RZ, UR4 ;  /* 0x00000004ff047e24 */ /* 0x008fe2000f8e00ff */
        /* <DEDUP_REMOVED lines=12> */
.L_x_3644:
[----:B------:R-:W-:Y:S05]  /*6ab0*/  BSYNC B6 ;  /* 0x0000000000067941 */ /* 0x000fea0003800000 */
.L_x_3643:
[----:B------:R-:W1:Y:S01]  /*6ac0*/  S2R R29, SR_TID.X ;  /* 0x00000000001d7919 */ /* 0x000e620000002100 */
[----:B---3--:R-:W2:Y:S01]  /*6ad0*/  LDC.64 R10, c[0x0][0xad0] ;  /* 0x0002b400ff0a7b82 */ /* 0x008ea20000000a00 */
[----:B------:R-:W-:Y:S01]  /*6ae0*/  UIADD3 UR5, UP0, UR37, 0x120, URZ ;  /* 0x0000012025057890 */ /* 0x000fe2000ff1e03f */
[----:B------:R-:W-:Y:S01]  /*6af0*/  IMAD.MOV.U32 R8, RZ, RZ, RZ ;  /* 0x000000ffff087224 */ /* 0x000fe200078e00ff */
[----:B------:R-:W-:Y:S01]  /*6b00*/  STL.64 [R1+0x120], R192 ;  /* 0x000120c001007387 */ /* 0x000fe20000100a00 */
[----:B------:R-:W-:Y:S01]  /*6b10*/  IMAD.U32 R42, RZ, RZ, UR37 ;  /* 0x00000025ff2a7e24 */ /* 0x000fe2000f8e00ff */
[----:B------:R-:W-:Y:S02]  /*6b20*/  UIADD3.X UR6, URZ, UR36, URZ, UP0, !UPT ;  /* 0x000000243f067290 */ /* 0x000fe400087fe43f */
[----:B------:R-:W-:Y:S01]  /*6b30*/  UIADD3 UR4, UP0, UR37, 0x16c, URZ ;  /* 0x0000016c25047890 */ /* 0x000fe2000ff1e03f */
[----:B------:R-:W3:Y:S01]  /*6b40*/  LDC.64 R20, c[0x0][0xad8] ;  /* 0x0002b600ff147b82 */ /* 0x000ee20000000a00 */
[----:B------:R-:W-:Y:S01]  /*6b50*/  IMAD.U32 R12, RZ, RZ, UR5 ;  /* 0x00000005ff0c7e24 */ /* 0x000fe2000f8e00ff */
[----:B------:R-:W-:Y:S01]  /*6b60*/  STL.U8 [R1+0x138], RZ ;  /* 0x000138ff01007387 */ /* 0x000fe20000100000 */
[----:B------:R-:W-:Y:S01]  /*6b70*/  UIADD3.X UR5, URZ, UR36, URZ, UP0, !UPT ;  /* 0x000000243f057290 */ /* 0x000fe200087fe43f */
[----:B------:R-:W-:Y:S01]  /*6b80*/  IMAD.U32 R13, RZ, RZ, UR6 ;  /* 0x00000006ff0d7e24 */ /* 0x000fe2000f8e00ff */
[----:B------:R-:W-:Y:S01]  /*6b90*/  IADD3 R42, P4, R42, 0x170, RZ ;  /* 0x000001702a2a7810 */ /* 0x000fe20007f9e0ff */
[----:B------:R-:W-:Y:S01]  /*6ba0*/  IMAD.U32 R14, RZ, RZ, UR4 ;  /* 0x00000004ff0e7e24 */ /* 0x000fe2000f8e00ff */
[----:B------:R-:W-:Y:S01]  /*6bb0*/  ULDC UR4, c[0x0][0x3f4] ;  /* 0x0000fd0000047ab9 */ /* 0x000fe20000000800 */
[----:B------:R-:W4:Y:S01]  /*6bc0*/  LDC.64 R58, c[0x0][0xae0] ;  /* 0x0002b800ff3a7b82 */ /* 0x000f220000000a00 */
[----:B------:R-:W-:Y:S01]  /*6bd0*/  IMAD.U32 R15, RZ, RZ, UR5 ;  /* 0x00000005ff0f7e24 */ /* 0x000fe2000f8e00ff */
[----:B------:R-:W-:Y:S01]  /*6be0*/  STL.64 [R1+0x128], R12 ;  /* 0x0001280c01007387 */ /* 0x000fe20000100a00 */
[----:B------:R-:W-:-:S03]  /*6bf0*/  ISETP.LT.AND P0, PT, RZ, UR4, PT ;  /* 0x00000004ff007c0c */ /* 0x000fc6000bf01270 */
[----:B------:R-:W-:Y:S02]  /*6c00*/  STL.64 [R1+0x170], R14 ;  /* 0x0001700e01007387 */ /* 0x000fe40000100a00 */
[----:B------:R-:W0:Y:S01]  /*6c10*/  LDC R6, c[0x0][0x450] ;  /* 0x00011400ff067b82 */ /* 0x000e220000000800 */
[----:B--2---:R-:W-:Y:S01]  /*6c20*/  IMAD.MOV.U32 R26, RZ, RZ, R11 ;  /* 0x000000ffff1a7224 */ /* 0x004fe200078e000b */
[----:B------:R2:W-:Y:S01]  /*6c30*/  STL.64 [R1+0x130], R40 ;  /* 0x0001302801007387 */ /* 0x0005e20000100a00 */
[----:B------:R-:W-:Y:S02]  /*6c40*/  IMAD.MOV.U32 R7, RZ, RZ, R10 ;  /* 0x000000ffff077224 */ /* 0x000fe400078e000a */
[----:B-1----:R-:W-:-:S03]  /*6c50*/  VIADD R201, R29, 0xffffff80 ;  /* 0xffffff801dc97836 */ /* 0x002fc60000000000 */
[----:B------:R-:W0:Y:S01]  /*6c60*/  LDC.64 R4, c[0x0][0x448] ;  /* 0x00011200ff047b82 */ /* 0x000e220000000a00 */
[----:B---3--:R-:W-:Y:S02]  /*6c70*/  IMAD.MOV.U32 R27, RZ, RZ, R20 ;  /* 0x000000ffff1b7224 */ /* 0x008fe400078e0014 */
[----:B------:R-:W-:Y:S01]  /*6c80*/  IMAD.MOV.U32 R9, RZ, RZ, R21 ;  /* 0x000000ffff097224 */ /* 0x000fe200078e0015 */
[----:B------:R1:W-:Y:S01]  /*6c90*/  STL [R1+0x13c], R201 ;  /* 0x00013cc901007387 */ /* 0x0003e20000100800 */
[----:B------:R-:W-:Y:S02]  /*6ca0*/  IMAD.U32 R29, RZ, RZ, UR37 ;  /* 0x00000025ff1d7e24 */ /* 0x000fe4000f8e00ff */
[----:B--2---:R-:W-:Y:S01]  /*6cb0*/  IMAD.U32 R40, RZ, RZ, UR37 ;  /* 0x00000025ff287e24 */ /* 0x004fe2000f8e00ff */
[----:B------:R1:W-:Y:S01]  /*6cc0*/  STL.128 [R1+0x140], R24 ;  /* 0x0001401801007387 */ /* 0x0003e20000100c00 */
[----:B----4-:R-:W-:Y:S01]  /*6cd0*/  IMAD.MOV.U32 R10, RZ, RZ, R58 ;  /* 0x000000ffff0a7224 */ /* 0x010fe200078e003a */
[----:B------:R-:W-:Y:S01]  /*6ce0*/  IADD3 R29, P2, R29, 0x138, RZ ;  /* 0x000001381d1d7810 */ /* 0x000fe20007f5e0ff */
[----:B------:R-:W-:Y:S01]  /*6cf0*/  IMAD.MOV.U32 R11, RZ, RZ, R59 ;  /* 0x000000ffff0b7224 */ /* 0x000fe200078e003b */
[----:B------:R-:W-:Y:S01]  /*6d00*/  IADD3 R40, P1, R40, 0x13c, RZ ;  /* 0x0000013c28287810 */ /* 0x000fe20007f3e0ff */
[----:B------:R-:W-:-:S02]  /*6d10*/  IMAD.U32 R41, RZ, RZ, UR37 ;  /* 0x00000025ff297e24 */ /* 0x000fc4000f8e00ff */
[----:B------:R-:W-:Y:S01]  /*6d20*/  IMAD.X R58, RZ, RZ, UR36, P2 ;  /* 0x00000024ff3a7e24 */ /* 0x000fe200090e06ff */
[----:B------:R1:W-:Y:S01]  /*6d30*/  STL.128 [R1+0x150], R8 ;  /* 0x0001500801007387 */ /* 0x0003e20000100c00 */
[----:B------:R-:W-:Y:S01]  /*6d40*/  IMAD.X R55, RZ, RZ, UR36, P1 ;  /* 0x00000024ff377e24 */ /* 0x000fe200088e06ff */
[----:B------:R-:W-:Y:S01]  /*6d50*/  IADD3 R41, P3, R41, 0x128, RZ ;  /* 0x0000012829297810 */ /* 0x000fe20007f7e0ff */
[----:B------:R-:W-:-:S04]  /*6d60*/  IMAD.X R59, RZ, RZ, UR36, P4 ;  /* 0x00000024ff3b7e24 */ /* 0x000fc8000a0e06ff */
[----:B------:R-:W-:Y:S01]  /*6d70*/  IMAD.X R56, RZ, RZ, UR36, P3 ;  /* 0x00000024ff387e24 */ /* 0x000fe200098e06ff */
[----:B0-----:R1:W-:Y:S01]  /*6d80*/  STL.128 [R1+0x160], R4 ;  /* 0x0001600401007387 */ /* 0x0013e20000100c00 */
[----:B------:R-:W-:Y:S06]  /*6d90*/  @P0 BRA `(.L_x_3645) ;  /* 0x0000000000400947 */ /* 0x000fec0003800000 */
[----:B------:R-:W2:Y:S02]  /*6da0*/  LDL R3, [R1+0x224] ;  /* 0x0002240001037983 */ /* 0x000ea40000100800 */
[----:B--2---:R-:W-:-:S04]  /*6db0*/  LEA.HI R0, R3, R3, RZ, 0x1 ;  /* 0x0000000303007211 */ /* 0x004fc800078f08ff */
        /* <DEDUP_REMOVED lines=8> */
.L_x_3648:
[----:B--2---:R2:W3:Y:S02]  /*6e40*/  SYNCS.PHASECHK.TRANS64.TRYWAIT P0, [R144+URZ+0x32400], R3 ;  /* 0x03240003900075a7 */ /* 0x0044e4000800017f */
[----:B---3--:R-:W-:Y:S05]  /*6e50*/  @!P0 NANOSLEEP.SYNCS 0x989680 ;  /* 0x009896800000895d */ /* 0x008fea0003900000 */
[----:B------:R-:W3:Y:S02]  /*6e60*/  @!P0 SYNCS.PHASECHK.TRANS64 P0, [R144+URZ+0x32400], R3 ;  /* 0x03240003900085a7 */ /* 0x000ee4000800007f */
[----:B---3--:R-:W-:Y:S05]  /*6e70*/  @!P0 BRA `(.L_x_3648) ;  /* 0xfffffffc00f08947 */ /* 0x008fea000383ffff */
.L_x_3647:
[----:B------:R-:W-:Y:S05]  /*6e80*/  BSYNC B0 ;  /* 0x0000000000007941 */ /* 0x000fea0003800000 */
.L_x_3646:
[----:B------:R-:W-:Y:S05]  /*6e90*/  BRA `(.L_x_3649) ;  /* 0x0000002800c87947 */ /* 0x000fea0003800000 */
.L_x_3645:
[----:B------:R-:W-:Y:S01]  /*6ea0*/  LOP3.LUT P0, RZ, R61, 0x3ff, RZ, 0xc0, !PT ;  /* 0x000003ff3dff7812 */ /* 0x000fe2000780c0ff */
[----:B------:R-:W-:Y:S01]  /*6eb0*/  ULDC.64 UR4, c[0x0][0x3f8] ;  /* 0x0000fe0000047ab9 */ /* 0x000fe20000000a00 */
[----:B-----5:R-:W-:Y:S01]  /*6ec0*/  SHF.R.S32.HI R0, RZ, 0x1f, R2 ;  /* 0x0000001fff007819 */ /* 0x020fe20000011402 */
[----:B------:R-:W-:Y:S01]  /*6ed0*/  ULDC.64 UR6, c[0x0][0x408] ;  /* 0x0001020000067ab9 */ /* 0x000fe20000000a00 */
[----:B------:R-:W-:Y:S01]  /*6ee0*/  IMAD.WIDE.U32 R60, R2, UR4, RZ ;  /* 0x00000004023c7c25 */ /* 0x000fe2000f8e00ff */
[----:B------:R-:W-:Y:S03]  /*6ef0*/  BSSY B6, `(.L_x_3650) ;  /* 0x0000019000067945 */ /* 0x000fe60003800000 */
[C---:B------:R-:W-:Y:S02]  /*6f00*/  IMAD R3, R0.reuse, UR4, RZ ;  /* 0x0000000400037c24 */ /* 0x040fe4000f8e02ff */
[----:B-1----:R-:W-:-:S02]  /*6f10*/  IMAD R5, R0, UR6, RZ ;  /* 0x0000000600057c24 */ /* 0x002fc4000f8e02ff */
        /* <DEDUP_REMOVED lines=22> */
.L_x_3651:
[----:B------:R-:W-:Y:S05]  /*7080*/  BSYNC B6 ;  /* 0x0000000000067941 */ /* 0x000fea0003800000 */
.L_x_3650:
[----:B------:R-:W2:Y:S01]  /*7090*/  LDL R0, [R1+0x70] ;  /* 0x0000700001007983 */ /* 0x000ea20000100800 */
[----:B------:R-:W-:Y:S01]  /*70a0*/  ULDC.U8 UR4, c[0x0][0x410] ;  /* 0x0001040000047ab9 */ /* 0x000fe20000000000 */
[----:B------:R-:W-:Y:S01]  /*70b0*/  BSSY B0, `(.L_x_3652) ;  /* 0x0000288000007945 */ /* 0x000fe20003800000 */
[----:B------:R-:W-:Y:S01]  /*70c0*/  ISETP.NE.AND P0, PT, RZ, UR4, PT ;  /* 0x00000004ff007c0c */ /* 0x000fe2000bf05270 */
[----:B--2---:R-:W-:-:S12]  /*70d0*/  IMAD R0, R0, 0x80, R153 ;  /* 0x0000008000007824 */ /* 0x004fd800078e0299 */
[----:B------:R-:W-:Y:S05]  /*70e0*/  @!P0 BRA `(.L_x_3653) ;  /* 0x0000001400348947 */ /* 0x000fea0003800000 */
[----:B------:R-:W0:Y:S01]  /*70f0*/  LDC R67, c[0x0][0x448] ;  /* 0x00011200ff437b82 */ /* 0x000e220000000800 */
[----:B------:R-:W-:Y:S01]  /*7100*/  IMAD R5, R221, 0x40, R0 ;  /* 0x00000040dd057824 */ /* 0x000fe200078e0200 */
[----:B------:R-:W-:Y:S01]  /*7110*/  ULDC.64 UR4, c[0x0][0x3f8] ;  /* 0x0000fe0000047ab9 */ /* 0x000fe20000000a00 */
[----:B------:R-:W-:Y:S01]  /*7120*/  ULDC.64 UR6, c[0x0][0x408] ;  /* 0x0001020000067ab9 */ /* 0x000fe20000000a00 */
[----:B------:R-:W-:Y:S02]  /*7130*/  IMAD.MOV.U32 R6, RZ, RZ, R60 ;  /* 0x000000ffff067224 */ /* 0x000fe400078e003c */
[----:B------:R-:W-:Y:S01]  /*7140*/  IMAD.MOV.U32 R7, RZ, RZ, R25 ;  /* 0x000000ffff077224 */ /* 0x000fe200078e0019 */
[----:B0-----:R-:W-:-:S13]  /*7150*/  ISETP.NE.AND P0, PT, R67, 0x1, PT ;  /* 0x000000014300780c */ /* 0x001fda0003f05270 */
[----:B------:R-:W0:Y:S08]  /*7160*/  @P0 LDC R2, c[0x0][0x44c] ;  /* 0x00011300ff020b82 */ /* 0x000e300000000800 */
[----:B------:R-:W1:Y:S01]  /*7170*/  @P0 LDC R3, c[0x0][0x450] ;  /* 0x00011400ff030b82 */ /* 0x000e620000000800 */
[----:B0-----:R-:W-:-:S05]  /*7180*/  @P0 IMAD.HI.U32 R2, R5, R2, RZ ;  /* 0x0000000205020227 */ /* 0x001fca00078e00ff */
[----:B-1----:R-:W-:Y:S01]  /*7190*/  @P0 SHF.R.U32.HI R5, RZ, R3, R2 ;  /* 0x00000003ff050219 */ /* 0x002fe20000011602 */
[----:B------:R-:W-:Y:S02]  /*71a0*/  IMAD.MOV.U32 R2, RZ, RZ, R26 ;  /* 0x000000ffff027224 */ /* 0x000fe400078e001a */
[----:B------:R-:W-:Y:S01]  /*71b0*/  IMAD.MOV.U32 R3, RZ, RZ, R63 ;  /* 0x000000ffff037224 */ /* 0x000fe200078e003f */
[----:B------:R-:W-:Y:S01]  /*71c0*/  SHF.R.S32.HI R4, RZ, 0x1f, R5 ;  /* 0x0000001fff047819 */ /* 0x000fe20000011405 */
[----:B------:R-:W-:-:S04]  /*71d0*/  IMAD.WIDE.U32 R6, R5, UR4, R6 ;  /* 0x0000000405067c25 */ /* 0x000fc8000f8e0006 */
[C---:B------:R-:W-:Y:S02]  /*71e0*/  IMAD R8, R4.reuse, UR4, RZ ;  /* 0x0000000404087c24 */ /* 0x040fe4000f8e02ff */
[----:B------:R-:W-:Y:S02]  /*71f0*/  IMAD R4, R4, UR6, RZ ;  /* 0x0000000604047c24 */ /* 0x000fe4000f8e02ff */
[C---:B------:R-:W-:Y:S01]  /*7200*/  IMAD R9, R5.reuse, UR5, R8 ;  /* 0x0000000505097c24 */ /* 0x040fe2000f8e0208 */
[----:B------:R-:W-:Y:S01]  /*7210*/  ULDC.64 UR4, c[0x0][0x3e8] ;  /* 0x0000fa0000047ab9 */ /* 0x000fe20000000a00 */
[----:B------:R-:W-:-:S04]  /*7220*/  IMAD.WIDE.U32 R2, R5, UR6, R2 ;  /* 0x0000000605027c25 */ /* 0x000fc8000f8e0002 */
[----:B------:R-:W-:Y:S01]  /*7230*/  IMAD R11, R5, UR7, R4 ;  /* 0x00000007050b7c24 */ /* 0x000fe2000f8e0204 */
[----:B------:R-:W-:Y:S01]  /*7240*/  ULDC.64 UR6, c[0x0][0x400] ;  /* 0x0001000000067ab9 */ /* 0x000fe20000000a00 */
[----:B------:R-:W-:Y:S01]  /*7250*/  IMAD.IADD R5, R7, 0x1, R9 ;  /* 0x0000000107057824 */ /* 0x000fe200078e0209 */
[----:B------:R-:W-:Y:S01]  /*7260*/  LEA R4, P0, R6, UR4, 0x1 ;  /* 0x0000000406047c11 */ /* 0x000fe2000f8008ff */
[----:B------:R-:W-:Y:S01]  /*7270*/  IMAD.IADD R7, R3, 0x1, R11 ;  /* 0x0000000103077824 */ /* 0x000fe200078e020b */
[----:B------:R-:W-:Y:S01]  /*7280*/  LEA R8, P1, R2, UR6, 0x1 ;  /* 0x0000000602087c11 */ /* 0x000fe2000f8208ff */
[----:B------:R-:W-:Y:S01]  /*7290*/  UMOV UR4, 0xffffffff ;  /* 0xffffffff00047882 */ /* 0x000fe20000000000 */
[----:B------:R-:W-:Y:S02]  /*72a0*/  LEA.HI.X R6, R6, UR5, R5, 0x1, P0 ;  /* 0x0000000506067c11 */ /* 0x000fe400080f0c05 */
[----:B------:R-:W-:Y:S01]  /*72b0*/  LEA.HI.X R7, R2, UR7, R7, 0x1, P1 ;  /* 0x0000000702077c11 */ /* 0x000fe200088f0c07 */
[----:B------:R-:W-:Y:S08]  /*72c0*/  BRA.DIV UR4, `(.L_x_3654) ;  /* 0x0000030604407947 */ /* 0x000ff0000b800000 */
[----:B------:R0:W1:Y:S04]  /*72d0*/  SHFL.IDX PT, R3, R6, RZ, 0x1c1f ;  /* 0x001c1fff06037589 */ /* 0x00006800000e0000 */
[----:B------:R0:W2:Y:S04]  /*72e0*/  SHFL.IDX PT, R2, R4, RZ, 0x1c1f ;  /* 0x001c1fff04027589 */ /* 0x0000a800000e0000 */
[----:B------:R0:W3:Y:S04]  /*72f0*/  SHFL.IDX PT, R5, R7, RZ, 0x1c1f ;  /* 0x001c1fff07057589 */ /* 0x0000e800000e0000 */
[----:B------:R0:W4:Y:S02]  /*7300*/  SHFL.IDX PT, R14, R8, RZ, 0x1c1f ;  /* 0x001c1fff080e7589 */ /* 0x00012400000e0000 */
.L_x_3977:
        /* <DEDUP_REMOVED lines=9> */
[----:B------:R-:W-:Y:S02]  /*73a0*/  CS2R R62, SRZ ;  /* 0x00000000003e7805 */ /* 0x000fe4000001ff00 */
[----:B------:R-:W-:Y:S02]  /*73b0*/  ISETP.GE.AND P3, PT, R158, UR4, PT ;  /* 0x000000049e007c0c */ /* 0x000fe4000bf66270 */
[----:B------:R-:W-:Y:S01]  /*73c0*/  ISETP.GE.AND P2, PT, R154, UR4, PT ;  /* 0x000000049a007c0c */ /* 0x000fe2000bf46270 */
[----:B---3--:R-:W-:-:S10]  /*73d0*/  IMAD.MOV.U32 R15, RZ, RZ, R5 ;  /* 0x000000ffff0f7224 */ /* 0x008fd400078e0005 */
[C---:B------:R-:W-:Y:S01]  /*73e0*/  @!P3 IMAD.SHL.U32 R27, R158.reuse, 0x2, RZ ;  /* 0x000000029e1bb824 */ /* 0x040fe200078e00ff */
[----:B------:R-:W-:Y:S01]  /*73f0*/  @!P3 SHF.L.U64.HI R20, R158, 0x1, R222 ;  /* 0x000000019e14b819 */ /* 0x000fe200000102de */
[----:B-12---:R-:W-:-:S03]  /*7400*/  @!P2 IMAD.WIDE R10, R154, 0x2, R2 ;  /* 0x000000029a0aa825 */ /* 0x006fc600078e0202 */
[-C--:B------:R-:W-:Y:S02]  /*7410*/  @!P3 IADD3 R2, P0, R2, R27.reuse, RZ ;  /* 0x0000001b0202b210 */ /* 0x080fe40007f1e0ff */
[----:B----4-:R-:W-:Y:S02]  /*7420*/  @!P3 IADD3 R26, P1, R14, R27, RZ ;  /* 0x0000001b0e1ab210 */ /* 0x010fe40007f3e0ff */
[----:B------:R-:W-:Y:S02]  /*7430*/  CS2R R60, SRZ ;  /* 0x00000000003c7805 */ /* 0x000fe4000001ff00 */
[----:B------:R-:W-:Y:S01]  /*7440*/  CS2R R24, SRZ ;  /* 0x0000000000187805 */ /* 0x000fe2000001ff00 */
[--C-:B------:R-:W-:Y:S01]  /*7450*/  @!P3 IMAD.X R3, R3, 0x1, R20.reuse, P0 ;  /* 0x000000010303b824 */ /* 0x100fe200000e0614 */
[----:B------:R1:W5:Y:S01]  /*7460*/  @!P2 LD.E.64 R62, desc[UR42][R10.64] ;  /* 0x0000002a0a3ea980 */ /* 0x000362000c101b00 */
[----:B------:R-:W-:Y:S01]  /*7470*/  @!P3 IMAD.X R27, R5, 0x1, R20, P1 ;  /* 0x00000001051bb824 */ /* 0x000fe200008e0614 */
[----:B------:R-:W-:Y:S01]  /*7480*/  CS2R R20, SRZ ;  /* 0x0000000000147805 */ /* 0x000fe2000001ff00 */
[----:B------:R-:W-:Y:S01]  /*7490*/  @!P2 IMAD.WIDE R12, R154, 0x2, R14 ;  /* 0x000000029a0ca825 */ /* 0x000fe200078e020e */
[----:B------:R1:W5:Y:S04]  /*74a0*/  @!P3 LD.E.64 R24, desc[UR42][R2.64] ;  /* 0x0000002a0218b980 */ /* 0x000368000c101b00 */
[----:B------:R1:W5:Y:S04]  /*74b0*/  @!P2 LD.E.64 R60, desc[UR42][R12.64] ;  /* 0x0000002a0c3ca980 */ /* 0x000368000c101b00 */
[----:B------:R1:W5:Y:S02]  /*74c0*/  @!P3 LD.E.64 R20, desc[UR42][R26.64] ;  /* 0x0000002a1a14b980 */ /* 0x000364000c101b00 */
.L_x_3656:
[----:B------:R-:W-:Y:S05]  /*74d0*/  BSYNC B1 ;  /* 0x0000000000017941 */ /* 0x000fea0003800000 */
.L_x_3655:
[----:B-12--5:R-:W-:Y:S01]  /*74e0*/  IMAD.MOV.U32 R2, RZ, RZ, R60 ;  /* 0x000000ffff027224 */ /* 0x026fe200078e003c */
[----:B------:R-:W-:Y:S01]  /*74f0*/  UMOV UR4, 0xffffffff ;  /* 0xffffffff00047882 */ /* 0x000fe20000000000 */
[----:B------:R-:W-:Y:S01]  /*7500*/  IMAD.MOV.U32 R3, RZ, RZ, R61 ;  /* 0x000000ffff037224 */ /* 0x000fe200078e003d */
[----:B------:R-:W-:Y:S01]  /*7510*/  CS2R R26, SRZ ;  /* 0x00000000001a7805 */ /* 0x000fe2000001ff00 */
[----:B---3--:R-:W-:Y:S01]  /*7520*/  IMAD.MOV.U32 R5, RZ, RZ, R20 ;  /* 0x000000ffff057224 */ /* 0x008fe200078e0014 */
[----:B------:R-:W-:Y:S01]  /*7530*/  PRMT R66, R2, 0x7610, R66 ;  /* 0x0000761002427816 */ /* 0x000fe20000000042 */
[----:B------:R-:W-:Y:S02]  /*7540*/  IMAD.MOV.U32 R9, RZ, RZ, R21 ;  /* 0x000000ffff097224 */ /* 0x000fe400078e0015 */
[----:B------:R-:W-:Y:S01]  /*7550*/  IMAD.MOV.U32 R2, RZ, RZ, R62 ;  /* 0x000000ffff027224 */ /* 0x000fe200078e003e */
[----:B------:R-:W-:Y:S01]  /*7560*/  PRMT R75, R3, 0x5410, R5 ;  /* 0x00005410034b7816 */ /* 0x000fe20000000005 */
[----:B------:R-:W-:Y:S01]  /*7570*/  IMAD.MOV.U32 R3, RZ, RZ, R63 ;  /* 0x000000ffff037224 */ /* 0x000fe200078e003f */
[----:B------:R-:W-:Y:S01]  /*7580*/  PRMT R76, R9, 0x7610, R76 ;  /* 0x00007610094c7816 */ /* 0x000fe2000000004c */
[----:B------:R-:W-:Y:S01]  /*7590*/  IMAD.MOV.U32 R5, RZ, RZ, R24 ;  /* 0x000000ffff057224 */ /* 0x000fe200078e0018 */
[----:B------:R-:W-:Y:S01]  /*75a0*/  PRMT R66, R66, 0x5410, R2 ;  /* 0x0000541042427816 */ /* 0x000fe20000000002 */
[----:B------:R-:W-:Y:S01]  /*75b0*/  IMAD.MOV.U32 R9, RZ, RZ, R25 ;  /* 0x000000ffff097224 */ /* 0x000fe200078e0019 */
[----:B------:R-:W-:-:S04]  /*75c0*/  PRMT R76, R76, 0x5410, R3 ;  /* 0x000054104c4c7816 */ /* 0x000fc80000000003 */
[----:B------:R-:W-:Y:S01]  /*75d0*/  PRMT R77, R5, 0x5410, R9 ;  /* 0x00005410054d7816 */ /* 0x000fe20000000009 */
[----:B------:R-:W-:Y:S06]  /*75e0*/  BRA.DIV UR4, `(.L_x_3657) ;  /* 0x0000030204e87947 */ /* 0x000fec000b800000 */
[----:B------:R1:W2:Y:S04]  /*75f0*/  SHFL.IDX PT, R5, R6, 0x1, 0x1c1f ;  /* 0x003c1f0006057f89 */ /* 0x0002a800000e0000 */
[----:B0-----:R-:W0:Y:S04]  /*7600*/  SHFL.IDX PT, R4, R4, 0x1, 0x1c1f ;  /* 0x003c1f0004047f89 */ /* 0x001e2800000e0000 */
[----:B------:R-:W3:Y:S04]  /*7610*/  SHFL.IDX PT, R7, R7, 0x1, 0x1c1f ;  /* 0x003c1f0007077f89 */ /* 0x000ee800000e0000 */
[----:B----4-:R1:W4:Y:S02]  /*7620*/  SHFL.IDX PT, R14, R8, 0x1, 0x1c1f ;  /* 0x003c1f00080e7f89 */ /* 0x01032400000e0000 */
.L_x_3983:
[----:B------:R-:W5:Y:S01]  /*7630*/  LDL R3, [R1+0x224] ;  /* 0x0002240001037983 */ /* 0x000f620000100800 */
[----:B------:R-:W-:Y:S01]  /*7640*/  VIADD R0, R0, 0x40 ;  /* 0x0000004000007836 */ /* 0x000fe20000000000 */
[----:B------:R-:W-:Y:S01]  /*7650*/  BSSY B1, `(.L_x_3658) ;  /* 0x000001e000017945 */ /* 0x000fe20003800000 */
[----:B------:R-:W-:Y:S02]  /*7660*/  CS2R R10, SRZ ;  /* 0x00000000000a7805 */ /* 0x000fe4000001ff00 */
[----:B-1----:R-:W-:Y:S02]  /*7670*/  CS2R R8, SRZ ;  /* 0x0000000000087805 */ /* 0x002fe4000001ff00 */
[----:B------:R-:W-:Y:S02]  /*7680*/  ISETP.GE.AND P0, PT, R0, R67, PT ;  /* 0x000000430000720c */ /* 0x000fe40003f06270 */
[----:B-----5:R-:W-:-:S04]  /*7690*/  LEA.HI R2, R3, R3, RZ, 0x1 ;  /* 0x0000000303027211 */ /* 0x020fc800078f08ff */
[----:B------:R-:W-:-:S05]  /*76a0*/  LOP3.LUT R2, R2, 0xfffffffe, RZ, 0xc0, !PT ;  /* 0xfffffffe02027812 */ /* 0x000fca00078ec0ff */
[----:B------:R-:W-:Y:S01]  /*76b0*/  IMAD.IADD R0, R3, 0x1, -R2 ;  /* 0x0000000103007824 */ /* 0x000fe200078e0a02 */
[----:B------:R-:W-:-:S04]  /*76c0*/  CS2R R2, SRZ ;  /* 0x0000000000027805 */ /* 0x000fc8000001ff00 */
[----:B------:R-:W-:Y:S01]  /*76d0*/  SHF.L.U32 R13, R0, 0x1f, RZ ;  /* 0x0000001f000d7819 */ /* 0x000fe200000006ff */
[----:B------:R-:W-:Y:S06]  /*76e0*/  @P0 BRA `(.L_x_3659) ;  /* 0x0000000000500947 */ /* 0x000fec0003800000 */
[----:B------:R-:W-:Y:S01]  /*76f0*/  ULDC UR4, c[0x0][0x3f4] ;  /* 0x0000fd0000047ab9 */ /* 0x000fe20000000800 */
[----:B------:R-:W-:Y:S02]  /*7700*/  CS2R R10, SRZ ;  /* 0x00000000000a7805 */ /* 0x000fe4000001ff00 */
[----:B------:R-:W-:Y:S02]  /*7710*/  ISETP.GE.AND P3, PT, R158, UR4, PT ;  /* 0x000000049e007c0c */ /* 0x000fe4000bf66270 */
[----:B------:R-:W-:Y:S01]  /*7720*/  ISETP.GE.AND P2, PT, R154, UR4, PT ;  /* 0x000000049a007c0c */ /* 0x000fe2000bf46270 */
[----:B---3--:R-:W-:Y:S01]  /*7730*/  IMAD.MOV.U32 R15, RZ, RZ, R7 ;  /* 0x000000ffff0f7224 */ /* 0x008fe200078e0007 */
[----:B------:R-:W-:-:S09]  /*7740*/  CS2R R26, SRZ ;  /* 0x00000000001a7805 */ /* 0x000fd2000001ff00 */
[C---:B------:R-:W-:Y:S01]  /*7750*/  @!P3 IMAD.SHL.U32 R3, R158.reuse, 0x2, RZ ;  /* 0x000000029e03b824 */ /* 0x040fe200078e00ff */
[----:B------:R-:W-:Y:S01]  /*7760*/  @!P3 SHF.L.U64.HI R0, R158, 0x1, R222 ;  /* 0x000000019e00b819 */ /* 0x000fe200000102de */
[----:B0-2---:R-:W-:-:S03]  /*7770*/  @!P2 IMAD.WIDE R64, R154, 0x2, R4 ;  /* 0x000000029a40a825 */ /* 0x005fc600078e0204 */
[-C--:B------:R-:W-:Y:S02]  /*7780*/  @!P3 IADD3 R4, P0, R4, R3.reuse, RZ ;  /* 0x000000030404b210 */ /* 0x080fe40007f1e0ff */
[----:B----4-:R-:W-:Y:S02]  /*7790*/  @!P3 IADD3 R6, P1, R14, R3, RZ ;  /* 0x000000030e06b210 */ /* 0x010fe40007f3e0ff */
[----:B------:R-:W-:Y:S02]  /*77a0*/  CS2R R8, SRZ ;  /* 0x0000000000087805 */ /* 0x000fe4000001ff00 */
[----:B------:R-:W-:Y:S01]  /*77b0*/  CS2R R2, SRZ ;  /* 0x0000000000027805 */ /* 0x000fe2000001ff00 */
[----:B------:R-:W-:Y:S01]  /*77c0*/  @!P2 IMAD.WIDE R14, R154, 0x2, R14 ;  /* 0x000000029a0ea825 */ /* 0x000fe200078e020e */
[----:B------:R1:W5:Y:S03]  /*77d0*/  @!P2 LD.E.64 R10, desc[UR42][R64.64] ;  /* 0x0000002a400aa980 */ /* 0x000366000c101b00 */
[--C-:B------:R-:W-:Y:S01]  /*77e0*/  @!P3 IMAD.X R5, R5, 0x1, R0.reuse, P0 ;  /* 0x000000010505b824 */ /* 0x100fe200000e0600 */
[----:B------:R1:W5:Y:S01]  /*77f0*/  @!P2 LD.E.64 R26, desc[UR42][R14.64] ;  /* 0x0000002a0e1aa980 */ /* 0x000362000c101b00 */
[----:B------:R-:W-:-:S03]  /*7800*/  @!P3 IMAD.X R7, R7, 0x1, R0, P1 ;  /* 0x000000010707b824 */ /* 0x000fc600008e0600 */
[----:B------:R1:W5:Y:S04]  /*7810*/  @!P3 LD.E.64 R8, desc[UR42][R4.64] ;  /* 0x0000002a0408b980 */ /* 0x000368000c101b00 */
[----:B------:R1:W5:Y:S02]  /*7820*/  @!P3 LD.E.64 R2, desc[UR42][R6.64] ;  /* 0x0000002a0602b980 */ /* 0x000364000c101b00 */
.L_x_3659:
[----:B------:R-:W-:Y:S05]  /*7830*/  BSYNC B1 ;  /* 0x0000000000017941 */ /* 0x000fea0003800000 */
.L_x_3658:
[----:B------:R-:W0:Y:S01]  /*7840*/  SYNCS.PHASECHK.TRANS64.TRYWAIT P0, [R144+URZ+0x32400], R13 ;  /* 0x0324000d900075a7 */ /* 0x000e22000800017f */
[----:B------:R-:W-:Y:S04]  /*7850*/  BSSY B1, `(.L_x_3660) ;  /* 0x0000002000017945 */ /* 0x000fe80003800000 */
[----:B0-----:R-:W-:Y:S05]  /*7860*/  @!P0 BRA `(.L_x_3661) ;  /* 0x0000030000b88947 */ /* 0x001fea0003800000 */
.L_x_3984:
[----:B------:R-:W-:Y:S05]  /*7870*/  BSYNC B1 ;  /* 0x0000000000017941 */ /* 0x000fea0003800000 */
.L_x_3660:
[----:B-1----:R-:W4:Y:S01]  /*7880*/  LDL R6, [R1+0x70] ;  /* 0x0000700001067983 */ /* 0x002f220000100800 */
[----:B------:R-:W-:Y:S01]  /*7890*/  LOP3.LUT P0, RZ, R223, 0x4, RZ, 0xc0, !PT ;  /* 0x00000004dfff7812 */ /* 0x000fe2000780c0ff */
[----:B--2---:R-:W-:Y:S01]  /*78a0*/  IMAD.IADD R5, R167, 0x1, R227 ;  /* 0x00000001a7057824 */ /* 0x004fe200078e02e3 */
[----:B------:R-:W-:Y:S01]  /*78b0*/  BSSY B1, `(.L_x_3662) ;  /* 0x0000072000017945 */ /* 0x000fe20003800000 */
[----:B---3-5:R-:W-:Y:S02]  /*78c0*/  IMAD.MOV.U32 R7, RZ, RZ, R2 ;  /* 0x000000ffff077224 */ /* 0x028fe400078e0002 */
[----:B------:R-:W-:Y:S02]  /*78d0*/  IMAD R144, R5, 0x2, R144 ;  /* 0x0000000205907824 */ /* 0x000fe400078e0290 */
[----:B------:R-:W-:Y:S02]  /*78e0*/  IMAD.MOV.U32 R5, RZ, RZ, R26 ;  /* 0x000000ffff057224 */ /* 0x000fe400078e001a */
[----:B------:R-:W-:-:S02]  /*78f0*/  VIADD R4, R144, 0x18400 ;  /* 0x0001840090047836 */ /* 0x000fc40000000000 */
[----:B------:R-:W-:Y:S01]  /*7900*/  VIADD R0, R144, 0x18440 ;  /* 0x0001844090007836 */ /* 0x000fe20000000000 */
[----:B------:R-:W-:Y:S01]  /*7910*/  PRMT R13, R7, 0x5410, R5 ;  /* 0x00005410070d7816 */ /* 0x000fe20000000005 */
[----:B------:R-:W-:Y:S02]  /*7920*/  @P0 VIADD R0, R4, 0xffffffc0 ;  /* 0xffffffc004000836 */ /* 0x000fe40000000000 */
[----:B------:R-:W-:Y:S02]  /*7930*/  IMAD.MOV.U32 R5, RZ, RZ, R3 ;  /* 0x000000ffff057224 */ /* 0x000fe400078e0003 */
[----:B------:R-:W-:-:S03]  /*7940*/  IMAD.MOV.U32 R7, RZ, RZ, R9 ;  /* 0x000000ffff077224 */ /* 0x000fc600078e0009 */
[----:B------:R-:W-:Y:S01]  /*7950*/  PRMT R12, R12, 0x5410, R5 ;  /* 0x000054100c0c7816 */ /* 0x000fe20000000005 */
[----:B------:R-:W-:-:S03]  /*7960*/  IMAD.MOV.U32 R5, RZ, RZ, R11 ;  /* 0x000000ffff057224 */ /* 0x000fc600078e000b */
[----:B------:R-:W-:Y:S01]  /*7970*/  PRMT R12, R7, 0x7610, R12 ;  /* 0x00007610070c7816 */ /* 0x000fe2000000000c */
[----:B----4-:R-:W-:Y:S02]  /*7980*/  IMAD R4, R6, -0x80, R67 ;  /* 0xffffff8006047824 */ /* 0x010fe400078e0243 */
[----:B------:R-:W-:-:S03]  /*7990*/  IMAD.MOV.U32 R6, RZ, RZ, R27 ;  /* 0x000000ffff067224 */ /* 0x000fc600078e001b */
[----:B------:R-:W-:Y:S01]  /*79a0*/  VIMNMX R74, R4, 0x80, PT ;  /* 0x00000080044a7848 */ /* 0x000fe20003fe0100 */
[----:B------:R-:W-:Y:S01]  /*79b0*/  IMAD.MOV.U32 R4, RZ, RZ, R10 ;  /* 0x000000ffff047224 */ /* 0x000fe200078e000a */
[----:B------:R-:W-:Y:S01]  /*79c0*/  PRMT R78, R6, 0x7610, R78 ;  /* 0x00007610064e7816 */ /* 0x000fe2000000004e */
[----:B------:R-:W-:Y:S01]  /*79d0*/  IMAD.MOV.U32 R6, RZ, RZ, R8 ;  /* 0x000000ffff067224 */ /* 0x000fe200078e0008 */
[----:B------:R-:W-:Y:S02]  /*79e0*/  ISETP.GE.AND P0, PT, R153, R74, PT ;  /* 0x0000004a9900720c */ /* 0x000fe40003f06270 */
[----:B------:R-:W-:Y:S02]  /*79f0*/  PRMT R78, R78, 0x5410, R4 ;  /* 0x000054104e4e7816 */ /* 0x000fe40000000004 */
[----:B------:R-:W-:-:S09]  /*7a00*/  PRMT R79, R5, 0x5410, R6 ;  /* 0x00005410054f7816 */ /* 0x000fd20000000006 */
[----:B------:R-:W-:Y:S05]  /*7a10*/  @P0 BRA `(.L_x_3663) ;  /* 0x00000004006c0947 */ /* 0x000fea0003800000 */
[----:B------:R-:W0:Y:S01]  /*7a20*/  LDC R5, c[0x0][0x3f4] ;  /* 0x0000fd00ff057b82 */ /* 0x000e220000000800 */
[----:B------:R-:W-:Y:S01]  /*7a30*/  BSSY B2, `(.L_x_3664) ;  /* 0x000002e000027945 */ /* 0x000fe20003800000 */
[-C--:B0-----:R-:W-:Y:S02]  /*7a40*/  ISETP.GE.AND P0, PT, R154, R5.reuse, PT ;  /* 0x000000059a00720c */ /* 0x081fe40003f06270 */
[----:B------:R-:W-:-:S11]  /*7a50*/  ISETP.GE.AND P1, PT, R158, R5, PT ;  /* 0x000000059e00720c */ /* 0x000fd60003f26270 */
[----:B------:R-:W-:Y:S05]  /*7a60*/  @P0 BRA `(.L_x_3665) ;  /* 0x0000000000a80947 */ /* 0x000fea0003800000 */
[----:B------:R-:W0:Y:S01]  /*7a70*/  LDS.128 R4, [R144+0x18400] ;  /* 0x0184000090047984 */ /* 0x000e220000000c00 */
[--C-:B------:R-:W-:Y:S01]  /*7a80*/  SHF.R.U64 R71, R62, 0x10, R63.reuse ;  /* 0x000000103e477819 */ /* 0x100fe2000000123f */
[--C-:B------:R-:W-:Y:S01]  /*7a90*/  HADD2.F32 R64, -RZ, R66.reuse.H0_H0 ;  /* 0x20000042ff407230 */ /* 0x100fe20000004100 */
[----:B------:R-:W-:Y:S01]  /*7aa0*/  SHF.R.U32.HI R63, RZ, 0x10, R63 ;  /* 0x00000010ff3f7819 */ /* 0x000fe2000001163f */
[----:B------:R-:W-:Y:S01]  /*7ab0*/  HADD2.F32 R62, -RZ, R66.H1_H1 ;  /* 0x30000042ff3e7230 */ /* 0x000fe20000004100 */
[--C-:B------:R-:W-:Y:S02]  /*7ac0*/  SHF.R.U32.HI R65, RZ, 0x10, R61.reuse ;  /* 0x00000010ff417819 */ /* 0x100fe4000001163d */
[----:B------:R-:W-:Y:S01]  /*7ad0*/  SHF.R.U64 R69, R60, 0x10, R61 ;  /* 0x000000103c457819 */ /* 0x000fe2000000123d */
[----:B------:R-:W-:Y:S02]  /*7ae0*/  HADD2.F32 R63, -RZ, R63.H0_H0 ;  /* 0x2000003fff3f7230 */ /* 0x000fe40000004100 */
[----:B------:R-:W-:-:S02]  /*7af0*/  HADD2.F32 R65, -RZ, R65.H0_H0 ;  /* 0x20000041ff417230 */ /* 0x000fc40000004100 */
[--C-:B0-----:R-:W-:Y:S02]  /*7b00*/  HADD2.F32 R60, -RZ, R7.reuse.H0_H0 ;  /* 0x20000007ff3c7230 */ /* 0x101fe40000004100 */
[----:B------:R-:W-:Y:S02]  /*7b10*/  HADD2.F32 R61, -RZ, R7.H1_H1 ;  /* 0x30000007ff3d7230 */ /* 0x000fe40000004100 */
[--C-:B------:R-:W-:Y:S02]  /*7b20*/  HADD2.F32 R7, -RZ, R4.reuse.H0_H0 ;  /* 0x20000004ff077230 */ /* 0x100fe40000004100 */
[----:B------:R-:W-:Y:S02]  /*7b30*/  HADD2.F32 R4, -RZ, R4.H1_H1 ;  /* 0x30000004ff047230 */ /* 0x000fe40000004100 */
[C---:B------:R-:W-:Y:S01]  /*7b40*/  FMUL.FTZ R68, R61.reuse, R63 ;  /* 0x0000003f3d447220 */ /* 0x040fe20000410000 */
[----:B------:R-:W-:Y:S01]  /*7b50*/  FMUL.FTZ R67, R61, R65 ;  /* 0x000000413d437220 */ /* 0x000fe20000410000 */
[----:B------:R-:W-:-:S02]  /*7b60*/  HADD2.F32 R14, -RZ, R6.H0_H0 ;  /* 0x20000006ff0e7230 */ /* 0x000fc40000004100 */
[----:B------:R-:W-:Y:S01]  /*7b70*/  FMUL.FTZ R66, R4, R64 ;  /* 0x0000004004427220 */ /* 0x000fe20000410000 */
[----:B------:R-:W-:Y:S01]  /*7b80*/  FFMA.FTZ R70, R60, R65, R68 ;  /* 0x000000413c467223 */ /* 0x000fe20000010044 */
[----:B------:R-:W-:Y:S02]  /*7b90*/  HADD2.F32 R15, -RZ, R6.H1_H1 ;  /* 0x30000006ff0f7230 */ /* 0x000fe40000004100 */
[-C--:B------:R-:W-:Y:S01]  /*7ba0*/  FMUL.FTZ R68, R4, R62.reuse ;  /* 0x0000003e04447220 */ /* 0x080fe20000410000 */
[C---:B------:R-:W-:Y:S01]  /*7bb0*/  FFMA.FTZ R66, R7.reuse, R62, -R66 ;  /* 0x0000003e07427223 */ /* 0x040fe20000010842 */
[----:B------:R-:W-:Y:S02]  /*7bc0*/  HADD2.F32 R6, -RZ, R5.H0_H0 ;  /* 0x20000005ff067230 */ /* 0x000fe40000004100 */
[----:B------:R-:W-:Y:S01]  /*7bd0*/  FFMA.FTZ R67, R60, R63, -R67 ;  /* 0x0000003f3c437223 */ /* 0x000fe20000010843 */
[----:B------:R-:W-:Y:S02]  /*7be0*/  HADD2.F32 R62, -RZ, R75.H0_H0 ;  /* 0x2000004bff3e7230 */ /* 0x000fe40000004100 */
        /* <DEDUP_REMOVED lines=18> */
.L_x_3665:
[----:B------:R-:W-:Y:S05]  /*7d10*/  BSYNC B2 ;  /* 0x0000000000027941 */ /* 0x000fea0003800000 */
.L_x_3664:
[----:B------:R-:W-:Y:S05]  /*7d20*/  @P1 BRA `(.L_x_3663) ;  /* 0x0000000000a81947 */ /* 0x000fea0003800000 */
[----:B0-----:R-:W0:Y:S01]  /*7d30*/  LDS.128 R4, [R0] ;  /* 0x0000000000047984 */ /* 0x001e220000000c00 */
[--C-:B------:R-:W-:Y:S01]  /*7d40*/  SHF.R.U64 R67, R24, 0x10, R25.reuse ;  /* 0x0000001018437819 */ /* 0x100fe20000001219 */
[----:B------:R-:W-:Y:S01]  /*7d50*/  HADD2.F32 R60, -RZ, R75.H1_H1 ;  /* 0x3000004bff3c7230 */ /* 0x000fe20000004100 */
[----:B------:R-:W-:Y:S01]  /*7d60*/  SHF.R.U32.HI R25, RZ, 0x10, R25 ;  /* 0x00000010ff197819 */ /* 0x000fe20000011619 */
[----:B------:R-:W-:Y:S01]  /*7d70*/  HADD2.F32 R24, -RZ, R77.H0_H0 ;  /* 0x2000004dff187230 */ /* 0x000fe20000004100 */
        /* <DEDUP_REMOVED lines=16> */
[--C-:B------:R-:W-:Y:S02]  /*7e80*/  HADD2.F32 R6, -RZ, R5.reuse.H0_H0 ;  /* 0x20000005ff067230 */ /* 0x100fe40000004100 */
        /* <DEDUP_REMOVED lines=20> */
.L_x_3663:
[----:B------:R-:W-:Y:S05]  /*7fd0*/  BSYNC B1 ;  /* 0x0000000000017941 */ /* 0x000fea0003800000 */
.L_x_3662:
        /* <DEDUP_REMOVED lines=8> */
[----:B------:R-:W-:Y:S01]  /*8060*/  SHF.R.U32.HI R21, RZ, 0x10, R11 ;  /* 0x00000010ff157819 */ /* 0x000fe2000001160b */
[----:B------:R-:W-:Y:S01]  /*8070*/  HADD2.F32 R24, -RZ, R13.H1_H1 ;  /* 0x3000000dff187230 */ /* 0x000fe20000004100 */
[--C-:B------:R-:W-:Y:S01]  /*8080*/  SHF.R.U32.HI R25, RZ, 0x10, R27.reuse ;  /* 0x00000010ff197819 */ /* 0x100fe2000001161b */
[----:B------:R-:W-:Y:S01]  /*8090*/  HADD2.F32 R20, -RZ, R78.H1_H1 ;  /* 0x3000004eff147230 */ /* 0x000fe20000004100 */
[----:B------:R-:W-:Y:S01]  /*80a0*/  SHF.R.U64 R61, R26, 0x10, R27 ;  /* 0x000000101a3d7819 */ /* 0x000fe2000000121b */
[----:B------:R-:W-:Y:S01]  /*80b0*/  HADD2.F32 R21, -RZ, R21.H0_H0 ;  /* 0x20000015ff157230 */ /* 0x000fe20000004100 */
[----:B------:R-:W-:Y:S01]  /*80c0*/  SHF.R.U64 R63, R10, 0x10, R11 ;  /* 0x000000100a3f7819 */ /* 0x000fe2000000120b */
[----:B------:R-:W-:Y:S02]  /*80d0*/  HADD2.F32 R25, -RZ, R25.H0_H0 ;  /* 0x20000019ff197230 */ /* 0x000fe40000004100 */
[----:B0-----:R-:W-:-:S02]  /*80e0*/  HADD2.F32 R14, -RZ, R7.H0_H0 ;  /* 0x20000007ff0e7230 */ /* 0x001fc40000004100 */
        /* <DEDUP_REMOVED lines=13> */
[----:B------:R-:W-:Y:S02]  /*81c0*/  HADD2.F32 R20, -RZ, R78.H0_H0 ;  /* 0x2000004eff147230 */ /* 0x000fe40000004100 */
[----:B------:R-:W-:Y:S01]  /*81d0*/  FFMA.FTZ R21, R7, R24, R60 ;  /* 0x0000001807157223 */ /* 0x000fe2000001003c */
[----:B------:R-:W-:Y:S02]  /*81e0*/  HADD2.F32 R5, -RZ, R5.H1_H1 ;  /* 0x30000005ff057230 */ /* 0x000fe40000004100 */
[----:B------:R-:W-:-:S02]  /*81f0*/  HADD2.F32 R14, -RZ, R79.H0_H0 ;  /* 0x2000004fff0e7230 */ /* 0x000fc40000004100 */
        /* <DEDUP_REMOVED lines=15> */
.L_x_3668:
[----:B------:R-:W-:Y:S05]  /*82f0*/  BSYNC B1 ;  /* 0x0000000000017941 */ /* 0x000fea0003800000 */
.L_x_3667:
[----:B------:R-:W-:Y:S05]  /*8300*/  @P1 BRA `(.L_x_3666) ;  /* 0x0000001400881947 */ /* 0x000fea0003800000 */
[----:B0-----:R-:W0:Y:S01]  /*8310*/  LDS.128 R4, [R0+0x2000] ;  /* 0x0020000000047984 */ /* 0x001e220000000c00 */
[----:B------:R-:W-:Y:S01]  /*8320*/  SHF.R.U32.HI R14, RZ, 0x10, R3 ;  /* 0x00000010ff0e7819 */ /* 0x000fe20000011603 */
[----:B------:R-:W-:Y:S01]  /*8330*/  HADD2.F32 R13, -RZ, R13.H0_H0 ;  /* 0x2000000dff0d7230 */ /* 0x000fe20000004100 */
[--C-:B------:R-:W-:Y:S01]  /*8340*/  SHF.R.U32.HI R10, RZ, 0x10, R9.reuse ;  /* 0x00000010ff0a7819 */ /* 0x100fe20000011609 */
[----:B------:R-:W-:Y:S01]  /*8350*/  HADD2.F32 R11, -RZ, R79.H1_H1 ;  /* 0x3000004fff0b7230 */ /* 0x000fe20000004100 */
[----:B------:R-:W-:Y:S01]  /*8360*/  SHF.R.U64 R25, R8, 0x10, R9 ;  /* 0x0000001008197819 */ /* 0x000fe20000001209 */
[----:B------:R-:W-:Y:S01]  /*8370*/  HADD2.F32 R14, -RZ, R14.H0_H0 ;  /* 0x2000000eff0e7230 */ /* 0x000fe20000004100 */
[----:B------:R-:W-:Y:S01]  /*8380*/  SHF.R.U64 R24, R2, 0x10, R3 ;  /* 0x0000001002187819 */ /* 0x000fe20000001203 */
[----:B------:R-:W-:Y:S02]  /*8390*/  HADD2.F32 R10, -RZ, R10.H0_H0 ;  /* 0x2000000aff0a7230 */ /* 0x000fe40000004100 */
[----:B0-----:R-:W-:-:S02]  /*83a0*/  HADD2.F32 R9, -RZ, R7.H1_H1 ;  /* 0x30000007ff097230 */ /* 0x001fc40000004100 */
[--C-:B------:R-:W-:Y:S02]  /*83b0*/  HADD2.F32 R2, -RZ, R4.reuse.H0_H0 ;  /* 0x20000004ff027230 */ /* 0x100fe40000004100 */
[----:B------:R-:W-:Y:S02]  /*83c0*/  HADD2.F32 R4, -RZ, R4.H1_H1 ;  /* 0x30000004ff047230 */ /* 0x000fe40000004100 */
[C---:B------:R-:W-:Y:S01]  /*83d0*/  FMUL.FTZ R15, R9.reuse, R14 ;  /* 0x0000000e090f7220 */ /* 0x040fe20000410000 */
[----:B------:R-:W-:Y:S02]  /*83e0*/  HADD2.F32 R8, -RZ, R7.H0_H0 ;  /* 0x20000007ff087230 */ /* 0x000fe40000004100 */
[----:B------:R-:W-:Y:S01]  /*83f0*/  FMUL.FTZ R21, R9, R10 ;  /* 0x0000000a09157220 */ /* 0x000fe20000410000 */
[--C-:B------:R-:W-:Y:S02]  /*8400*/  HADD2.F32 R7, -RZ, R6.reuse.H0_H0 ;  /* 0x20000006ff077230 */ /* 0x100fe40000004100 */
[----:B------:R-:W-:Y:S01]  /*8410*/  FMUL.FTZ R9, R4, R13 ;  /* 0x0000000d04097220 */ /* 0x000fe20000410000 */
[----:B------:R-:W-:-:S02]  /*8420*/  HADD2.F32 R6, -RZ, R6.H1_H1 ;  /* 0x30000006ff067230 */ /* 0x000fc40000004100 */
[----:B------:R-:W-:Y:S01]  /*8430*/  FFMA.FTZ R20, R8, R10, -R15 ;  /* 0x0000000a08147223 */ /* 0x000fe2000001080f */
[-C--:B------:R-:W-:Y:S01]  /*8440*/  FMUL.FTZ R15, R4, R11.reuse ;  /* 0x0000000b040f7220 */ /* 0x080fe20000410000 */
[----:B------:R-:W-:Y:S01]  /*8450*/  FFMA.FTZ R11, R2, R11, -R9 ;  /* 0x0000000b020b7223 */ /* 0x000fe20000010809 */
[--C-:B------:R-:W-:Y:S02]  /*8460*/  HADD2.F32 R9, -RZ, R12.reuse.H1_H1 ;  /* 0x3000000cff097230 */ /* 0x100fe40000004100 */
[----:B------:R-:W-:Y:S01]  /*8470*/  FFMA.FTZ R21, R8, R14, R21 ;  /* 0x0000000e08157223 */ /* 0x000fe20000010015 */
[--C-:B------:R-:W-:Y:S02]  /*8480*/  HADD2.F32 R3, -RZ, R5.reuse.H0_H0 ;  /* 0x20000005ff037230 */ /* 0x100fe40000004100 */
[----:B------:R-:W-:Y:S01]  /*8490*/  FFMA.FTZ R2, R2, R13, R15 ;  /* 0x0000000d02027223 */ /* 0x000fe2000001000f */
[----:B------:R-:W-:Y:S02]  /*84a0*/  HADD2.F32 R12, -RZ, R12.H0_H0 ;  /* 0x2000000cff0c7230 */ /* 0x000fe40000004100 */
[----:B------:R-:W-:Y:S01]  /*84b0*/  FMUL.FTZ R10, R6, R9 ;  /* 0x00000009060a7220 */ /* 0x000fe20000410000 */
[----:B------:R-:W-:-:S02]  /*84c0*/  HADD2.F32 R5, -RZ, R5.H1_H1 ;  /* 0x30000005ff057230 */ /* 0x000fc40000004100 */
[----:B------:R-:W-:Y:S02]  /*84d0*/  HADD2.F32 R8, -RZ, R24.H0_H0 ;  /* 0x20000018ff087230 */ /* 0x000fe40000004100 */
[-C--:B------:R-:W-:Y:S01]  /*84e0*/  FMUL.FTZ R14, R6, R12.reuse ;  /* 0x0000000c060e7220 */ /* 0x080fe20000410000 */
[----:B------:R-:W-:Y:S02]  /*84f0*/  HADD2.F32 R4, -RZ, R25.H0_H0 ;  /* 0x20000019ff047230 */ /* 0x000fe40000004100 */
[----:B------:R-:W-:Y:S01]  /*8500*/  FFMA.FTZ R10, R7, R12, -R10 ;  /* 0x0000000c070a7223 */ /* 0x000fe2000001080a */
[----:B------:R-:W-:Y:S01]  /*8510*/  FMUL.FTZ R6, R5, R8 ;  /* 0x0000000805067220 */ /* 0x000fe20000410000 */
[----:B------:R-:W-:Y:S01]  /*8520*/  FFMA.FTZ R9, R7, R9, R14 ;  /* 0x0000000907097223 */ /* 0x000fe2000001000e */
[----:B------:R-:W-:Y:S01]  /*8530*/  FMUL.FTZ R13, R5, R4 ;  /* 0x00000004050d7220 */ /* 0x000fe20000410000 */
[----:B------:R-:W-:Y:S01]  /*8540*/  F2FP.F16.F32.PACK_AB R7, R21, R20 ;  /* 0x000000141507723e */ /* 0x000fe200000000ff */
[C---:B------:R-:W-:Y:S01]  /*8550*/  FFMA.FTZ R5, R3.reuse, R4, -R6 ;  /* 0x0000000403057223 */ /* 0x040fe20000010806 */
[----:B------:R-:W-:Y:S01]  /*8560*/  F2FP.F16.F32.PACK_AB R4, R2, R11 ;  /* 0x0000000b0204723e */ /* 0x000fe200000000ff */
[----:B------:R-:W-:Y:S01]  /*8570*/  FFMA.FTZ R8, R3, R8, R13 ;  /* 0x0000000803087223 */ /* 0x000fe2000001000d */
[----:B------:R-:W-:-:S04]  /*8580*/  F2FP.F16.F32.PACK_AB R6, R9, R10 ;  /* 0x0000000a0906723e */ /* 0x000fc800000000ff */
[----:B------:R-:W-:-:S05]  /*8590*/  F2FP.F16.F32.PACK_AB R5, R8, R5 ;  /* 0x000000050805723e */ /* 0x000fca00000000ff */
[----:B------:R2:W-:Y:S01]  /*85a0*/  STS.128 [R0+0x2000], R4 ;  /* 0x0020000400007388 */ /* 0x0005e20000000c00 */
[----:B------:R-:W-:Y:S05]  /*85b0*/  BRA `(.L_x_3666) ;  /* 0x0000001000dc7947 */ /* 0x000fea0003800000 */
.L_x_3653:
[----:B------:R-:W0:Y:S01]  /*85c0*/  LDC R67, c[0x0][0x448] ;  /* 0x00011200ff437b82 */ /* 0x000e220000000800 */
[----:B------:R-:W-:Y:S01]  /*85d0*/  IMAD R5, R221, 0x40, R0 ;  /* 0x00000040dd057824 */ /* 0x000fe200078e0200 */
[----:B------:R-:W-:Y:S01]  /*85e0*/  ULDC.64 UR4, c[0x0][0x3f8] ;  /* 0x0000fe0000047ab9 */ /* 0x000fe20000000a00 */
[----:B------:R-:W-:Y:S01]  /*85f0*/  ULDC.64 UR6, c[0x0][0x408] ;  /* 0x0001020000067ab9 */ /* 0x000fe20000000a00 */
[----:B------:R-:W-:Y:S01]  /*8600*/  MOV R10, R60 ;  /* 0x0000003c000a7202 */ /* 0x000fe20000000f00 */
        /* <DEDUP_REMOVED lines=36> */
[----:B--2---:R-:W-:Y:S01]  /*8850*/  @!P1 IMAD.X R7, R2, 0x1, R9, P2 ;  /* 0x0000000102079824 */ /* 0x004fe200010e0609 */
[----:B---3--:R-:W-:-:S04]  /*8860*/  @!P1 IADD3 R14, P2, R14, R5, RZ ;  /* 0x000000050e0e9210 */ /* 0x008fc80007f5e0ff */
[----:B------:R-:W2:Y:S01]  /*8870*/  @!P1 LD.E.128 R24, desc[UR42][R6.64] ;  /* 0x0000002a06189980 */ /* 0x000ea2000c101d00 */
[----:B----4-:R-:W-:-:S04]  /*8880*/  @!P1 IMAD.X R3, R4, 0x1, R9, P2 ;  /* 0x0000000104039824 */ /* 0x010fc800010e0609 */
[----:B------:R-:W-:-:S05]  /*8890*/  @!P1 IMAD.MOV.U32 R15, RZ, RZ, R3 ;  /* 0x000000ffff0f9224 */ /* 0x000fca00078e0003 */
[----:B------:R0:W3:Y:S01]  /*88a0*/  @!P1 LD.E.128 R4, desc[UR42][R14.64] ;  /* 0x0000002a0e049980 */ /* 0x0000e2000c101d00 */
[----:B------:R-:W-:Y:S02]  /*88b0*/  CS2R R60, SRZ ;  /* 0x00000000003c7805 */ /* 0x000fe4000001ff00 */
[----:B------:R-:W-:Y:S02]  /*88c0*/  CS2R R62, SRZ ;  /* 0x00000000003e7805 */ /* 0x000fe4000001ff00 */
[----:B------:R-:W-:Y:S01]  /*88d0*/  CS2R R20, SRZ ;  /* 0x0000000000147805 */ /* 0x000fe2000001ff00 */
[----:B0-----:R-:W0:Y:S01]  /*88e0*/  SHFL.IDX PT, R14, R64, 0x1, 0x1c1f ;  /* 0x003c1f00400e7f89 */ /* 0x001e2200000e0000 */
[----:B--2---:R-:W-:Y:S02]  /*88f0*/  @!P1 IMAD.MOV.U32 R60, RZ, RZ, R24 ;  /* 0x000000ffff3c9224 */ /* 0x004fe400078e0018 */
[----:B------:R-:W-:Y:S01]  /*8900*/  @!P1 IMAD.MOV.U32 R61, RZ, RZ, R25 ;  /* 0x000000ffff3d9224 */ /* 0x000fe200078e0019 */
[----:B------:R-:W1:Y:S01]  /*8910*/  SHFL.IDX PT, R24, R10, 0x1, 0x1c1f ;  /* 0x003c1f000a187f89 */ /* 0x000e6200000e0000 */
[----:B------:R-:W-:-:S02]  /*8920*/  IMAD.MOV.U32 R2, RZ, RZ, R60 ;  /* 0x000000ffff027224 */ /* 0x000fc400078e003c */
[----:B------:R-:W-:Y:S01]  /*8930*/  IMAD.MOV.U32 R3, RZ, RZ, R61 ;  /* 0x000000ffff037224 */ /* 0x000fe200078e003d */
[----:B------:R-:W2:Y:S01]  /*8940*/  SHFL.IDX PT, R25, R8, 0x1, 0x1c1f ;  /* 0x003c1f0008197f89 */ /* 0x000ea200000e0000 */
[----:B------:R-:W-:Y:S01]  /*8950*/  @!P1 IMAD.MOV.U32 R62, RZ, RZ, R26 ;  /* 0x000000ffff3e9224 */ /* 0x000fe200078e001a */
[----:B------:R-:W-:Y:S01]  /*8960*/  PRMT R75, R75, 0x5410, R2 ;  /* 0x000054104b4b7816 */ /* 0x000fe20000000002 */
[----:B------:R-:W-:Y:S01]  /*8970*/  @!P1 IMAD.MOV.U32 R63, RZ, RZ, R27 ;  /* 0x000000ffff3f9224 */ /* 0x000fe200078e001b */
[----:B------:R-:W-:Y:S02]  /*8980*/  PRMT R68, R3, 0x7610, R68 ;  /* 0x0000761003447816 */ /* 0x000fe40000000044 */
[----:B------:R-:W-:Y:S01]  /*8990*/  CS2R R2, SRZ ;  /* 0x0000000000027805 */ /* 0x000fe2000001ff00 */
[----:B---3--:R-:W-:Y:S01]  /*89a0*/  @!P1 IMAD.MOV.U32 R20, RZ, RZ, R6 ;  /* 0x000000ffff149224 */ /* 0x008fe200078e0006 */
[----:B------:R3:W4:Y:S01]  /*89b0*/  SHFL.IDX PT, R26, R65, 0x1, 0x1c1f ;  /* 0x003c1f00411a7f89 */ /* 0x00072200000e0000 */
[----:B------:R-:W-:-:S02]  /*89c0*/  @!P1 IMAD.MOV.U32 R2, RZ, RZ, R4 ;  /* 0x000000ffff029224 */ /* 0x000fc400078e0004 */
[----:B------:R-:W-:Y:S02]  /*89d0*/  @!P1 IMAD.MOV.U32 R3, RZ, RZ, R5 ;  /* 0x000000ffff039224 */ /* 0x000fe400078e0005 */
[----:B------:R-:W-:Y:S02]  /*89e0*/  @!P1 IMAD.MOV.U32 R21, RZ, RZ, R7 ;  /* 0x000000ffff159224 */ /* 0x000fe400078e0007 */
[----:B------:R-:W-:Y:S02]  /*89f0*/  IMAD.MOV.U32 R9, RZ, RZ, R62 ;  /* 0x000000ffff097224 */ /* 0x000fe400078e003e */
[----:B------:R-:W-:Y:S02]  /*8a00*/  IMAD.MOV.U32 R11, RZ, RZ, R63 ;  /* 0x000000ffff0b7224 */ /* 0x000fe400078e003f */
[----:B------:R-:W-:Y:S02]  /*8a10*/  IMAD.MOV.U32 R4, RZ, RZ, R2 ;  /* 0x000000ffff047224 */ /* 0x000fe400078e0002 */
[----:B------:R-:W-:Y:S01]  /*8a20*/  IMAD.MOV.U32 R5, RZ, RZ, R3 ;  /* 0x000000ffff057224 */ /* 0x000fe200078e0003 */
[----:B------:R-:W-:Y:S01]  /*8a30*/  PRMT R66, R9, 0x5410, R11 ;  /* 0x0000541009427816 */ /* 0x000fe2000000000b */
[----:B------:R-:W-:Y:S01]  /*8a40*/  IMAD.MOV.U32 R6, RZ, RZ, R20 ;  /* 0x000000ffff067224 */ /* 0x000fe200078e0014 */
[----:B---3--:R-:W-:Y:S01]  /*8a50*/  PRMT R65, R65, 0x5410, R4 ;  /* 0x0000541041417816 */ /* 0x008fe20000000004 */
[----:B------:R-:W-:Y:S01]  /*8a60*/  IMAD.MOV.U32 R7, RZ, RZ, R21 ;  /* 0x000000ffff077224 */ /* 0x000fe200078e0015 */
[----:B------:R-:W-:-:S02]  /*8a70*/  PRMT R74, R5, 0x7610, R74 ;  /* 0x00007610054a7816 */ /* 0x000fc4000000004a */
[----:B------:R-:W-:Y:S02]  /*8a80*/  CS2R R8, SRZ ;  /* 0x0000000000087805 */ /* 0x000fe4000001ff00 */
[----:B------:R-:W-:Y:S02]  /*8a90*/  PRMT R75, R6, 0x7610, R75 ;  /* 0x00007610064b7816 */ /* 0x000fe4000000004b */
[----:B012-4-:R-:W-:-:S07]  /*8aa0*/  PRMT R87, R7, 0x7610, R87 ;  /* 0x0000761007577816 */ /* 0x017fce0000000057 */
.L_x_3994:
[----:B------:R-:W2:Y:S01]  /*8ab0*/  LDL R5, [R1+0x224] ;  /* 0x0002240001057983 */ /* 0x000ea20000100800 */
[----:B------:R-:W-:Y:S01]  /*8ac0*/  VIADD R0, R0, 0x40 ;  /* 0x0000004000007836 */ /* 0x000fe20000000000 */
[----:B------:R-:W-:Y:S01]  /*8ad0*/  BSSY B1, `(.L_x_3670) ;  /* 0x0000016000017945 */ /* 0x000fe20003800000 */
[----:B------:R-:W-:Y:S02]  /*8ae0*/  CS2R R10, SRZ ;  /* 0x00000000000a7805 */ /* 0x000fe4000001ff00 */
[----:B------:R-:W-:Y:S02]  /*8af0*/  CS2R R6, SRZ ;  /* 0x0000000000067805 */ /* 0x000fe4000001ff00 */
[----:B------:R-:W-:Y:S02]  /*8b00*/  ISETP.GE.AND P1, PT, R0, R67, PT ;  /* 0x000000430000720c */ /* 0x000fe40003f26270 */
[----:B--2---:R-:W-:-:S04]  /*8b10*/  LEA.HI R4, R5, R5, RZ, 0x1 ;  /* 0x0000000505047211 */ /* 0x004fc800078f08ff */
[----:B------:R-:W-:-:S05]  /*8b20*/  LOP3.LUT R4, R4, 0xfffffffe, RZ, 0xc0, !PT ;  /* 0xfffffffe04047812 */ /* 0x000fca00078ec0ff */
[----:B------:R-:W-:Y:S01]  /*8b30*/  IMAD.IADD R0, R5, 0x1, -R4 ;  /* 0x0000000105007824 */ /* 0x000fe200078e0a04 */
[----:B------:R-:W-:-:S04]  /*8b40*/  CS2R R4, SRZ ;  /* 0x0000000000047805 */ /* 0x000fc8000001ff00 */
        /* <DEDUP_REMOVED lines=8> */
[-C--:B------:R-:W-:Y:S02]  /*8bd0*/  IADD3 R4, P1, R25, R8.reuse, RZ ;  /* 0x0000000819047210 */ /* 0x080fe40007f3e0ff */
[----:B------:R-:W-:-:S03]  /*8be0*/  IADD3 R8, P2, R14, R8, RZ ;  /* 0x000000080e087210 */ /* 0x000fc60007f5e0ff */
[--C-:B------:R-:W-:Y:S02]  /*8bf0*/  IMAD.X R5, R24, 0x1, R7.reuse, P1 ;  /* 0x0000000118057824 */ /* 0x100fe400008e0607 */
[----:B------:R-:W-:-:S04]  /*8c00*/  IMAD.X R9, R26, 0x1, R7, P2 ;  /* 0x000000011a097824 */ /* 0x000fc800010e0607 */
[----:B------:R-:W5:Y:S04]  /*8c10*/  LD.E.128 R4, desc[UR42][R4.64] ;  /* 0x0000002a04047980 */ /* 0x000f68000c101d00 */
[----:B------:R-:W5:Y:S02]  /*8c20*/  LD.E.128 R8, desc[UR42][R8.64] ;  /* 0x0000002a08087980 */ /* 0x000f64000c101d00 */
.L_x_3671:
[----:B------:R-:W-:Y:S05]  /*8c30*/  BSYNC B1 ;  /* 0x0000000000017941 */ /* 0x000fea0003800000 */
.L_x_3670:
[----:B------:R-:W0:Y:S01]  /*8c40*/  SYNCS.PHASECHK.TRANS64.TRYWAIT P1, [R144+URZ+0x32400], R13 ;  /* 0x0324000d900075a7 */ /* 0x000e22000802017f */
[----:B------:R-:W-:Y:S04]  /*8c50*/  BSSY B1, `(.L_x_3672) ;  /* 0x0000002000017945 */ /* 0x000fe80003800000 */
[----:B0-----:R-:W-:Y:S05]  /*8c60*/  @!P1 BRA `(.L_x_3673) ;  /* 0x000002f400349947 */ /* 0x001fea0003800000 */
.L_x_3995:
[----:B------:R-:W-:Y:S05]  /*8c70*/  BSYNC B1 ;  /* 0x0000000000017941 */ /* 0x000fea0003800000 */
.L_x_3672:
[----:B------:R-:W2:Y:S01]  /*8c80*/  LDL R0, [R1+0x70] ;  /* 0x0000700001007983 */ /* 0x000ea20000100800 */
[----:B-----5:R-:W-:Y:S01]  /*8c90*/  IMAD.MOV.U32 R12, RZ, RZ, R8 ;  /* 0x000000ffff0c7224 */ /* 0x020fe200078e0008 */
[----:B------:R-:W-:Y:S01]  /*8ca0*/  BSSY B1, `(.L_x_3674) ;  /* 0x000006e000017945 */ /* 0x000fe20003800000 */
[----:B0-----:R-:W-:Y:S02]  /*8cb0*/  IMAD.MOV.U32 R13, RZ, RZ, R9 ;  /* 0x000000ffff0d7224 */ /* 0x001fe400078e0009 */
[----:B------:R-:W-:Y:S02]  /*8cc0*/  IMAD.MOV.U32 R14, RZ, RZ, R10 ;  /* 0x000000ffff0e7224 */ /* 0x000fe400078e000a */
[----:B------:R-:W-:Y:S01]  /*8cd0*/  IMAD.MOV.U32 R88, RZ, RZ, R6 ;  /* 0x000000ffff587224 */ /* 0x000fe200078e0006 */
[----:B------:R-:W-:Y:S01]  /*8ce0*/  PRMT R64, R12, 0x5410, R13 ;  /* 0x000054100c407816 */ /* 0x000fe2000000000d */
[----:B------:R-:W-:Y:S01]  /*8cf0*/  IMAD.MOV.U32 R12, RZ, RZ, R11 ;  /* 0x000000ffff0c7224 */ /* 0x000fe200078e000b */
[----:B------:R-:W-:Y:S01]  /*8d00*/  PRMT R65, R14, 0x7610, R65 ;  /* 0x000076100e417816 */ /* 0x000fe20000000041 */
[----:B------:R-:W-:-:S02]  /*8d10*/  IMAD.MOV.U32 R13, RZ, RZ, R4 ;  /* 0x000000ffff0d7224 */ /* 0x000fc400078e0004 */
[----:B------:R-:W-:Y:S02]  /*8d20*/  IMAD.MOV.U32 R14, RZ, RZ, R5 ;  /* 0x000000ffff0e7224 */ /* 0x000fe400078e0005 */
[----:B------:R-:W-:-:S03]  /*8d30*/  IMAD.MOV.U32 R89, RZ, RZ, R7 ;  /* 0x000000ffff597224 */ /* 0x000fc600078e0007 */
[----:B------:R-:W-:Y:S01]  /*8d40*/  PRMT R87, R87, 0x5410, R14 ;  /* 0x0000541057577816 */ /* 0x000fe2000000000e */
[----:B--2---:R-:W-:-:S05]  /*8d50*/  IMAD R0, R0, -0x80, R67 ;  /* 0xffffff8000007824 */ /* 0x004fca00078e0243 */
[----:B------:R-:W-:-:S04]  /*8d60*/  VIMNMX R0, R0, 0x80, PT ;  /* 0x0000008000007848 */ /* 0x000fc80003fe0100 */
[-C--:B------:R-:W-:Y:S02]  /*8d70*/  ISETP.GE.OR P1, PT, R153, R0.reuse, P0 ;  /* 0x000000009900720c */ /* 0x080fe40000726670 */
[----:B------:R-:W-:Y:S02]  /*8d80*/  ISETP.GE.OR P0, PT, R156, R0, P0 ;  /* 0x000000009c00720c */ /* 0x000fe40000706670 */
[----:B------:R-:W-:Y:S01]  /*8d90*/  PRMT R0, R12, 0x5410, R13 ;  /* 0x000054100c007816 */ /* 0x000fe2000000000d */
[----:B------:R-:W-:-:S05]  /*8da0*/  IMAD.IADD R12, R22, 0x1, R69 ;  /* 0x00000001160c7824 */ /* 0x000fca00078e0245 */
[----:B------:R-:W-:-:S03]  /*8db0*/  LOP3.LUT R67, R12, 0x38, RZ, 0xc0, !PT ;  /* 0x000000380c437812 */ /* 0x000fc600078ec0ff */
[----:B------:R-:W-:Y:S05]  /*8dc0*/  @P1 BRA `(.L_x_3675) ;  /* 0x00000004006c1947 */ /* 0x000fea0003800000 */
[----:B------:R-:W-:Y:S01]  /*8dd0*/  LOP3.LUT R12, R166, 0x38, R22, 0xf8, !PT ;  /* 0x00000038a60c7812 */ /* 0x000fe200078ef816 */
[----:B------:R-:W-:Y:S01]  /*8de0*/  HADD2.F32 R69, -RZ, R74.H0_H0 ;  /* 0x2000004aff457230 */ /* 0x000fe20000004100 */
[----:B------:R-:W-:Y:S01]  /*8df0*/  LOP3.LUT R24, R173, R67, R166, 0x1e, !PT ;  /* 0x00000043ad187212 */ /* 0x000fe200078e1ea6 */
[----:B------:R-:W-:Y:S01]  /*8e00*/  HADD2.F32 R68, -RZ, R68.H0_H0 ;  /* 0x20000044ff447230 */ /* 0x000fe20000004100 */
[----:B------:R-:W-:Y:S02]  /*8e10*/  LOP3.LUT R12, R12, R173, RZ, 0x3c, !PT ;  /* 0x000000ad0c0c7212 */ /* 0x000fe400078e3cff */
[----:B------:R-:W-:Y:S01]  /*8e20*/  SHF.R.U64 R86, R60, 0x10, R61 ;  /* 0x000000103c567819 */ /* 0x000fe2000000123d */
[C---:B------:R-:W-:Y:S01]  /*8e30*/  IMAD.IADD R25, R167.reuse, 0x1, R24 ;  /* 0x00000001a7197824 */ /* 0x040fe200078e0218 */
[--C-:B------:R-:W-:Y:S01]  /*8e40*/  SHF.R.U64 R83, R2, 0x10, R3.reuse ;  /* 0x0000001002537819 */ /* 0x100fe20000001203 */
[----:B------:R-:W-:Y:S01]  /*8e50*/  IMAD.IADD R13, R167, 0x1, R12 ;  /* 0x00000001a70d7824 */ /* 0x000fe200078e020c */
[----:B------:R-:W-:Y:S01]  /*8e60*/  SHF.R.U32.HI R70, RZ, 0x10, R3 ;  /* 0x00000010ff467819 */ /* 0x000fe20000011603 */
[--C-:B------:R-:W-:Y:S01]  /*8e70*/  IMAD R81, R25, 0x2, R144.reuse ;  /* 0x0000000219517824 */ /* 0x100fe200078e0290 */
[----:B------:R-:W-:Y:S01]  /*8e80*/  SHF.R.U32.HI R71, RZ, 0x10, R61 ;  /* 0x00000010ff477819 */ /* 0x000fe2000001163d */
[----:B------:R-:W-:Y:S01]  /*8e90*/  IMAD R79, R13, 0x2, R144 ;  /* 0x000000020d4f7824 */ /* 0x000fe200078e0290 */
[--C-:B------:R-:W-:Y:S01]  /*8ea0*/  SHF.R.U64 R85, R62, 0x10, R63.reuse ;  /* 0x000000103e557819 */ /* 0x100fe2000000123f */
[----:B------:R-:W-:Y:S01]  /*8eb0*/  HADD2.F32 R70, -RZ, R70.H0_H0 ;  /* 0x20000046ff467230 */ /* 0x000fe20000004100 */
[----:B------:R-:W0:Y:S01]  /*8ec0*/  LDS.128 R24, [R81+0x18400] ;  /* 0x0184000051187984 */ /* 0x000e220000000c00 */
[----:B------:R-:W-:-:S02]  /*8ed0*/  SHF.R.U32.HI R84, RZ, 0x10, R63 ;  /* 0x00000010ff547819 */ /* 0x000fc4000001163f */
[--C-:B------:R-:W-:Y:S01]  /*8ee0*/  SHF.R.U32.HI R77, RZ, 0x10, R21.reuse ;  /* 0x00000010ff4d7819 */ /* 0x100fe20000011615 */
[----:B------:R-:W1:Y:S01]  /*8ef0*/  LDS.128 R12, [R79+0x18400] ;  /* 0x018400004f0c7984 */ /* 0x000e620000000c00 */
[----:B------:R-:W-:Y:S01]  /*8f00*/  SHF.R.U64 R82, R20, 0x10, R21 ;  /* 0x0000001014527819 */ /* 0x000fe20000001215 */
[--C-:B0-----:R-:W-:Y:S02]  /*8f10*/  HADD2.F32 R60, -RZ, R25.reuse.H0_H0 ;  /* 0x20000019ff3c7230 */ /* 0x101fe40000004100 */
[----:B------:R-:W-:Y:S02]  /*8f20*/  HADD2.F32 R61, -RZ, R25.H1_H1 ;  /* 0x30000019ff3d7230 */ /* 0x000fe40000004100 */
[----:B-1----:R-:W-:Y:S02]  /*8f30*/  HADD2.F32 R3, -RZ, R13.H0_H0 ;  /* 0x2000000dff037230 */ /* 0x002fe40000004100 */
[C---:B------:R-:W-:Y:S01]  /*8f40*/  FMUL.FTZ R74, R60.reuse, R69 ;  /* 0x000000453c4a7220 */ /* 0x040fe20000410000 */
[----:B------:R-:W-:Y:S01]  /*8f50*/  FMUL.FTZ R76, R60, R68 ;  /* 0x000000443c4c7220 */ /* 0x000fe20000410000 */
[----:B------:R-:W-:-:S02]  /*8f60*/  HADD2.F32 R25, -RZ, R24.H0_H0 ;  /* 0x20000018ff197230 */ /* 0x000fc40000004100 */
[----:B------:R-:W-:Y:S01]  /*8f70*/  FMUL.FTZ R78, R61, R70 ;  /* 0x000000463d4e7220 */ /* 0x000fe20000410000 */
[C---:B------:R-:W-:Y:S01]  /*8f80*/  FFMA.FTZ R74, R3.reuse, R68, -R74 ;  /* 0x00000044034a7223 */ /* 0x040fe2000001084a */
[----:B------:R-:W-:Y:S02]  /*8f90*/  HADD2.F32 R68, -RZ, R65.H1_H1 ;  /* 0x30000041ff447230 */ /* 0x000fe40000004100 */
[----:B------:R-:W-:Y:S01]  /*8fa0*/  FFMA.FTZ R76, R3, R69, R76 ;  /* 0x00000045034c7223 */ /* 0x000fe2000001004c */
[----:B------:R-:W-:Y:S02]  /*8fb0*/  HADD2.F32 R13, -RZ, R13.H1_H1 ;  /* 0x3000000dff0d7230 */ /* 0x000fe40000004100 */
[----:B------:R-:W-:Y:S02]  /*8fc0*/  HADD2.F32 R2, -RZ, R12.H0_H0 ;  /* 0x2000000cff027230 */ /* 0x000fe40000004100 */
[----:B------:R-:W-:Y:S01]  /*8fd0*/  FMUL.FTZ R69, R25, R68 ;  /* 0x0000004419457220 */ /* 0x000fe20000410000 */
[----:B------:R-:W-:-:S02]  /*8fe0*/  HADD2.F32 R60, -RZ, R71.H0_H0 ;  /* 0x20000047ff3c7230 */ /* 0x000fc40000004100 */
[----:B------:R-:W-:Y:S02]  /*8ff0*/  HADD2.F32 R3, -RZ, R75.H1_H1 ;  /* 0x3000004bff037230 */ /* 0x000fe40000004100 */
[----:B------:R-:W-:Y:S02]  /*9000*/  HADD2.F32 R62, -RZ, R26.H0_H0 ;  /* 0x2000001aff3e7230 */ /* 0x000fe40000004100 */
[-C--:B------:R-:W-:Y:S01]  /*9010*/  FMUL.FTZ R80, R61, R60.reuse ;  /* 0x0000003c3d507220 */ /* 0x080fe20000410000 */
[----:B------:R-:W-:Y:S01]  /*9020*/  FFMA.FTZ R71, R13, R60, -R78 ;  /* 0x0000003c0d477223 */ /* 0x000fe2000001084e */
[-C--:B------:R-:W-:Y:S01]  /*9030*/  FMUL.FTZ R25, R25, R3.reuse ;  /* 0x0000000319197220 */ /* 0x080fe20000410000 */
[----:B------:R-:W-:Y:S01]  /*9040*/  FFMA.FTZ R69, R2, R3, -R69 ;  /* 0x0000000302457223 */ /* 0x000fe20000010845 */
[----:B------:R-:W-:Y:S02]  /*9050*/  HADD2.F32 R63, -RZ, R27.H0_H0 ;  /* 0x2000001bff3f7230 */ /* 0x000fe40000004100 */
[----:B------:R-:W-:-:S02]  /*9060*/  HADD2.F32 R61, -RZ, R75.H0_H0 ;  /* 0x2000004bff3d7230 */ /* 0x000fc40000004100 */
[----:B------:R-:W-:Y:S01]  /*9070*/  FFMA.FTZ R75, R13, R70, R80 ;  /* 0x000000460d4b7223 */ /* 0x000fe20000010050 */
[--C-:B------:R-:W-:Y:S02]  /*9080*/  HADD2.F32 R3, -RZ, R66.reuse.H0_H0 ;  /* 0x20000042ff037230 */ /* 0x100fe40000004100 */
[----:B------:R-:W-:Y:S01]  /*9090*/  FFMA.FTZ R68, R2, R68, R25 ;  /* 0x0000004402447223 */ /* 0x000fe20000010019 */
[----:B------:R-:W-:Y:S02]  /*90a0*/  HADD2.F32 R60, -RZ, R87.H0_H0 ;  /* 0x20000057ff3c7230 */ /* 0x000fe40000004100 */
[C---:B------:R-:W-:Y:S01]  /*90b0*/  FMUL.FTZ R13, R62.reuse, R61 ;  /* 0x0000003d3e0d7220 */ /* 0x040fe20000410000 */
[----:B------:R-:W-:Y:S02]  /*90c0*/  HADD2.F32 R66, -RZ, R66.H1_H1 ;  /* 0x30000042ff427230 */ /* 0x000fe40000004100 */
[----:B------:R-:W-:Y:S01]  /*90d0*/  FMUL.FTZ R25, R62, R3 ;  /* 0x000000033e197220 */ /* 0x000fe20000410000 */
[----:B------:R-:W-:-:S02]  /*90e0*/  HADD2.F32 R20, -RZ, R14.H0_H0 ;  /* 0x2000000eff147230 */ /* 0x000fc40000004100 */
[C---:B------:R-:W-:Y:S01]  /*90f0*/  FMUL.FTZ R78, R63.reuse, R60 ;  /* 0x0000003c3f4e7220 */ /* 0x040fe20000410000 */
[----:B------:R-:W-:Y:S02]  /*9100*/  HADD2.F32 R21, -RZ, R15.H0_H0 ;  /* 0x2000000fff157230 */ /* 0x000fe40000004100 */
[-C--:B------:R-:W-:Y:S01]  /*9110*/  FMUL.FTZ R63, R63, R66.reuse ;  /* 0x000000423f3f7220 */ /* 0x080fe20000410000 */
[----:B------:R-:W-:Y:S02]  /*9120*/  HADD2.F32 R27, -RZ, R27.H1_H1 ;  /* 0x3000001bff1b7230 */ /* 0x000fe40000004100 */
[----:B------:R-:W-:Y:S01]  /*9130*/  FFMA.FTZ R70, R20, R3, -R13 ;  /* 0x0000000314467223 */ /* 0x000fe2000001080d */
[----:B------:R-:W-:Y:S02]  /*9140*/  HADD2.F32 R62, -RZ, R77.H0_H0 ;  /* 0x2000004dff3e7230 */ /* 0x000fe40000004100 */
[----:B------:R-:W-:Y:S01]  /*9150*/  FFMA.FTZ R78, R21, R66, -R78 ;  /* 0x00000042154e7223 */ /* 0x000fe2000001084e */
[----:B------:R-:W-:-:S02]  /*9160*/  HADD2.F32 R2, -RZ, R84.H0_H0 ;  /* 0x20000054ff027230 */ /* 0x000fc40000004100 */
[----:B------:R-:W-:Y:S01]  /*9170*/  FFMA.FTZ R63, R21, R60, R63 ;  /* 0x0000003c153f7223 */ /* 0x000fe2000001003f */
[----:B------:R-:W-:Y:S02]  /*9180*/  HADD2.F32 R15, -RZ, R15.H1_H1 ;  /* 0x3000000fff0f7230 */ /* 0x000fe40000004100 */
[----:B------:R-:W-:Y:S01]  /*9190*/  FFMA.FTZ R20, R20, R61, R25 ;  /* 0x0000003d14147223 */ /* 0x000fe20000010019 */
[----:B------:R-:W-:Y:S02]  /*91a0*/  HADD2.F32 R24, -RZ, R24.H1_H1 ;  /* 0x30000018ff187230 */ /* 0x000fe40000004100 */
[C---:B------:R-:W-:Y:S01]  /*91b0*/  FMUL.FTZ R80, R27.reuse, R62 ;  /* 0x0000003e1b507220 */ /* 0x040fe20000410000 */
[----:B------:R-:W-:Y:S01]  /*91c0*/  FMUL.FTZ R60, R27, R2 ;  /* 0x000000021b3c7220 */ /* 0x000fe20000410000 */
[----:B------:R-:W-:Y:S02]  /*91d0*/  HADD2.F32 R21, -RZ, R83.H0_H0 ;  /* 0x20000053ff157230 */ /* 0x000fe40000004100 */
[----:B------:R-:W-:-:S02]  /*91e0*/  HADD2.F32 R26, -RZ, R26.H1_H1 ;  /* 0x3000001aff1a7230 */ /* 0x000fc40000004100 */
[C---:B------:R-:W-:Y:S01]  /*91f0*/  FFMA.FTZ R77, R15.reuse, R2, -R80 ;  /* 0x000000020f4d7223 */ /* 0x040fe20000010850 */
[----:B------:R-:W-:Y:S02]  /*9200*/  HADD2.F32 R25, -RZ, R82.H0_H0 ;  /* 0x20000052ff197230 */ /* 0x000fe40000004100 */
[----:B------:R-:W-:Y:S01]  /*9210*/  FFMA.FTZ R60, R15, R62, R60 ;  /* 0x0000003e0f3c7223 */ /* 0x000fe2000001003c */
[----:B------:R-:W-:Y:S02]  /*9220*/  HADD2.F32 R3, -RZ, R86.H0_H0 ;  /* 0x20000056ff037230 */ /* 0x000fe40000004100 */
[----:B------:R-:W-:Y:S01]  /*9230*/  FMUL.FTZ R15, R24, R21 ;  /* 0x00000015180f7220 */ /* 0x000fe20000410000 */
[----:B------:R-:W-:Y:S02]  /*9240*/  HADD2.F32 R13, -RZ, R85.H0_H0 ;  /* 0x20000055ff0d7230 */ /* 0x000fe40000004100 */
[----:B------:R-:W-:Y:S01]  /*9250*/  FMUL.FTZ R27, R26, R25 ;  /* 0x000000191a1b7220 */ /* 0x000fe20000410000 */
[----:B------:R-:W-:-:S02]  /*9260*/  HADD2.F32 R12, -RZ, R12.H1_H1 ;  /* 0x3000000cff0c7230 */ /* 0x000fc40000004100 */
[----:B------:R-:W-:Y:S01]  /*9270*/  FMUL.FTZ R24, R24, R3 ;  /* 0x0000000318187220 */ /* 0x000fe20000410000 */
[----:B------:R-:W-:Y:S02]  /*9280*/  HADD2.F32 R14, -RZ, R14.H1_H1 ;  /* 0x3000000eff0e7230 */ /* 0x000fe40000004100 */
[----:B------:R-:W-:Y:S01]  /*9290*/  FMUL.FTZ R26, R26, R13 ;  /* 0x0000000d1a1a7220 */ /* 0x000fe20000410000 */
        /* <DEDUP_REMOVED lines=11> */
[----:B------:R-:W-:Y:S02]  /*9350*/  F2FP.F16.F32.PACK_AB R24, R21, R68 ;  /* 0x000000441518723e */ /* 0x000fe400000000ff */
[----:B------:R-:W-:-:S05]  /*9360*/  F2FP.F16.F32.PACK_AB R26, R61, R20 ;  /* 0x000000143d1a723e */ /* 0x000fca00000000ff */
[----:B------:R0:W-:Y:S02]  /*9370*/  STS.128 [R81+0x18400], R24 ;  /* 0x0184001851007388 */ /* 0x0001e40000000c00 */
.L_x_3675:
[----:B------:R-:W-:Y:S05]  /*9380*/  BSYNC B1 ;  /* 0x0000000000017941 */ /* 0x000fea0003800000 */
.L_x_3674:
[----:B------:R-:W-:Y:S02]  /*9390*/  PRMT R65, R65, 0x5410, R88 ;  /* 0x0000541041417816 */ /* 0x000fe40000000058 */
[----:B------:R-:W-:Y:S01]  /*93a0*/  PRMT R66, R89, 0x7610, R66 ;  /* 0x0000761059427816 */ /* 0x000fe20000000042 */
[----:B------:R-:W-:Y:S06]  /*93b0*/  @P0 BRA `(.L_x_3666) ;  /* 0x00000004005c0947 */ /* 0x000fec0003800000 */
[----:B------:R-:W-:Y:S01]  /*93c0*/  LOP3.LUT R2, R174, R67, R172, 0x1e, !PT ;  /* 0x00000043ae027212 */ /* 0x000fe200078e1eac */
[----:B0-----:R-:W0:Y:S01]  /*93d0*/  LDS.128 R12, [R224+0x18400] ;  /* 0x01840000e00c7984 */ /* 0x001e220000000c00 */
[----:B------:R-:W-:Y:S01]  /*93e0*/  SHF.R.U64 R69, R8, 0x10, R9 ;  /* 0x0000001008457819 */ /* 0x000fe20000001209 */
[--C-:B------:R-:W-:Y:S01]  /*93f0*/  HADD2.F32 R21, -RZ, R64.reuse.H1_H1 ;  /* 0x30000040ff157230 */ /* 0x100fe20000004100 */
[--C-:B------:R-:W-:Y:S01]  /*9400*/  SHF.R.U64 R68, R10, 0x10, R11.reuse ;  /* 0x000000100a447819 */ /* 0x100fe2000000120b */
[----:B------:R-:W-:Y:S01]  /*9410*/  IMAD.IADD R3, R175, 0x1, R2 ;  /* 0x00000001af037824 */ /* 0x000fe200078e0202 */
[----:B------:R-:W-:Y:S01]  /*9420*/  SHF.R.U32.HI R67, RZ, 0x10, R11 ;  /* 0x00000010ff437819 */ /* 0x000fe2000001160b */
[----:B------:R-:W-:Y:S01]  /*9430*/  HADD2.F32 R11, -RZ, R87.H1_H1 ;  /* 0x30000057ff0b7230 */ /* 0x000fe20000004100 */
[----:B------:R-:W-:Y:S01]  /*9440*/  SHF.R.U32.HI R20, RZ, 0x10, R9 ;  /* 0x00000010ff147819 */ /* 0x000fe20000011609 */
[----:B------:R-:W-:Y:S01]  /*9450*/  IMAD R3, R3, 0x2, R144 ;  /* 0x0000000203037824 */ /* 0x000fe200078e0290 */
[--C-:B------:R-:W-:Y:S01]  /*9460*/  SHF.R.U32.HI R60, RZ, 0x10, R5.reuse ;  /* 0x00000010ff3c7819 */ /* 0x100fe20000011605 */
[----:B------:R-:W-:Y:S01]  /*9470*/  HADD2.F32 R64, -RZ, R64.H0_H0 ;  /* 0x20000040ff407230 */ /* 0x000fe20000004100 */
[----:B------:R-:W-:Y:S01]  /*9480*/  SHF.R.U64 R74, R4, 0x10, R5 ;  /* 0x00000010044a7819 */ /* 0x000fe20000001205 */
[----:B------:R-:W-:Y:S01]  /*9490*/  HADD2.F32 R20, -RZ, R20.H0_H0 ;  /* 0x20000014ff147230 */ /* 0x000fe20000004100 */
[----:B------:R-:W1:Y:S01]  /*94a0*/  LDS.128 R24, [R3+0x18400] ;  /* 0x0184000003187984 */ /* 0x000e620000000c00 */
[----:B------:R-:W-:-:S02]  /*94b0*/  SHF.R.U64 R71, R6, 0x10, R7 ;  /* 0x0000001006477819 */ /* 0x000fc40000001207 */
[----:B------:R-:W-:Y:S01]  /*94c0*/  SHF.R.U32.HI R70, RZ, 0x10, R7 ;  /* 0x00000010ff467819 */ /* 0x000fe20000011607 */
[--C-:B0-----:R-:W-:Y:S02]  /*94d0*/  HADD2.F32 R4, -RZ, R13.reuse.H0_H0 ;  /* 0x2000000dff047230 */ /* 0x101fe40000004100 */
[----:B------:R-:W-:Y:S02]  /*94e0*/  HADD2.F32 R13, -RZ, R13.H1_H1 ;  /* 0x3000000dff0d7230 */ /* 0x000fe40000004100 */
[----:B------:R-:W-:Y:S02]  /*94f0*/  HADD2.F32 R2, -RZ, R12.H0_H0 ;  /* 0x2000000cff027230 */ /* 0x000fe40000004100 */
[----:B------:R-:W-:Y:S02]  /*9500*/  HADD2.F32 R5, -RZ, R14.H0_H0 ;  /* 0x2000000eff057230 */ /* 0x000fe40000004100 */
[--C-:B------:R-:W-:Y:S02]  /*9510*/  HADD2.F32 R6, -RZ, R15.reuse.H0_H0 ;  /* 0x2000000fff067230 */ /* 0x100fe40000004100 */
[----:B------:R-:W-:-:S02]  /*9520*/  HADD2.F32 R15, -RZ, R15.H1_H1 ;  /* 0x3000000fff0f7230 */ /* 0x000fc40000004100 */
[----:B------:R-:W-:Y:S02]  /*9530*/  HADD2.F32 R12, -RZ, R12.H1_H1 ;  /* 0x3000000cff0c7230 */ /* 0x000fe40000004100 */
[--C-:B-1----:R-:W-:Y:S02]  /*9540*/  HADD2.F32 R8, -RZ, R25.reuse.H0_H0 ;  /* 0x20000019ff087230 */ /* 0x102fe40000004100 */
[----:B------:R-:W-:Y:S02]  /*9550*/  HADD2.F32 R25, -RZ, R25.H1_H1 ;  /* 0x30000019ff197230 */ /* 0x000fe40000004100 */
[----:B------:R-:W-:Y:S02]  /*9560*/  HADD2.F32 R7, -RZ, R24.H0_H0 ;  /* 0x20000018ff077230 */ /* 0x000fe40000004100 */
[C---:B------:R-:W-:Y:S01]  /*9570*/  FMUL.FTZ R61, R8.reuse, R21 ;  /* 0x00000015083d7220 */ /* 0x040fe20000410000 */
[----:B------:R-:W-:Y:S01]  /*9580*/  FMUL.FTZ R63, R8, R11 ;  /* 0x0000000b083f7220 */ /* 0x000fe20000410000 */
[----:B------:R-:W-:-:S02]  /*9590*/  HADD2.F32 R8, -RZ, R60.H0_H0 ;  /* 0x2000003cff087230 */ /* 0x000fc40000004100 */
[C---:B------:R-:W-:Y:S01]  /*95a0*/  FMUL.FTZ R60, R25.reuse, R20 ;  /* 0x00000014193c7220 */ /* 0x040fe20000410000 */
[C---:B------:R-:W-:Y:S01]  /*95b0*/  FFMA.FTZ R61, R4.reuse, R11, -R61 ;  /* 0x0000000b043d7223 */ /* 0x040fe2000001083d */
[----:B------:R-:W-:Y:S01]  /*95c0*/  FFMA.FTZ R63, R4, R21, R63 ;  /* 0x00000015043f7223 */ /* 0x000fe2000001003f */
[----:B------:R-:W-:Y:S02]  /*95d0*/  HADD2.F32 R4, -RZ, R0.H1_H1 ;  /* 0x30000000ff047230 */ /* 0x000fe40000004100 */
[----:B------:R-:W-:Y:S01]  /*95e0*/  FMUL.FTZ R62, R25, R8 ;  /* 0x00000008193e7220 */ /* 0x000fe20000410000 */
[----:B------:R-:W-:Y:S01]  /*95f0*/  FMUL.FTZ R11, R7, R64 ;  /* 0x00000040070b7220 */ /* 0x000fe20000410000 */
[----:B------:R-:W-:Y:S01]  /*9600*/  FFMA.FTZ R60, R13, R8, -R60 ;  /* 0x000000080d3c7223 */ /* 0x000fe2000001083c */
[----:B------:R-:W-:Y:S02]  /*9610*/  HADD2.F32 R9, -RZ, R26.H0_H0 ;  /* 0x2000001aff097230 */ /* 0x000fe40000004100 */
[----:B------:R-:W-:Y:S01]  /*9620*/  FMUL.FTZ R7, R7, R4 ;  /* 0x0000000407077220 */ /* 0x000fe20000410000 */
[----:B------:R-:W-:-:S02]  /*9630*/  HADD2.F32 R8, -RZ, R65.H0_H0 ;  /* 0x20000041ff087230 */ /* 0x000fc40000004100 */
[----:B------:R-:W-:Y:S01]  /*9640*/  FFMA.FTZ R62, R13, R20, R62 ;  /* 0x000000140d3e7223 */ /* 0x000fe2000001003e */
[C---:B------:R-:W-:Y:S01]  /*9650*/  FFMA.FTZ R13, R2.reuse, R4, -R11 ;  /* 0x00000004020d7223 */ /* 0x040fe2000001080b */
[----:B------:R-:W-:Y:S02]  /*9660*/  HADD2.F32 R4, -RZ, R65.H1_H1 ;  /* 0x30000041ff047230 */ /* 0x000fe40000004100 */
[----:B------:R-:W-:Y:S01]  /*9670*/  FFMA.FTZ R64, R2, R64, R7 ;  /* 0x0000004002407223 */ /* 0x000fe20000010007 */
[----:B------:R-:W-:Y:S02]  /*9680*/  HADD2.F32 R10, -RZ, R27.H0_H0 ;  /* 0x2000001bff0a7230 */ /* 0x000fe40000004100 */
[----:B------:R-:W-:Y:S01]  /*9690*/  FMUL.FTZ R2, R9, R8 ;  /* 0x0000000809027220 */ /* 0x000fe20000410000 */
[----:B------:R-:W-:Y:S02]  /*96a0*/  HADD2.F32 R11, -RZ, R0.H0_H0 ;  /* 0x20000000ff0b7230 */ /* 0x000fe40000004100 */
[----:B------:R-:W-:-:S02]  /*96b0*/  HADD2.F32 R7, -RZ, R66.H0_H0 ;  /* 0x20000042ff077230 */ /* 0x000fc40000004100 */
[-C--:B------:R-:W-:Y:S01]  /*96c0*/  FMUL.FTZ R66, R9, R4.reuse ;  /* 0x0000000409427220 */ /* 0x080fe20000410000 */
[C---:B------:R-:W-:Y:S01]  /*96d0*/  FFMA.FTZ R20, R5.reuse, R4, -R2 ;  /* 0x0000000405147223 */ /* 0x040fe20000010802 */
[C---:B------:R-:W-:Y:S01]  /*96e0*/  FMUL.FTZ R9, R10.reuse, R11 ;  /* 0x0000000b0a097220 */ /* 0x040fe20000410000 */
[----:B------:R-:W-:Y:S02]  /*96f0*/  HADD2.F32 R27, -RZ, R27.H1_H1 ;  /* 0x3000001bff1b7230 */ /* 0x000fe40000004100 */
[-C--:B------:R-:W-:Y:S01]  /*9700*/  FMUL.FTZ R4, R10, R7.reuse ;  /* 0x000000070a047220 */ /* 0x080fe20000410000 */
[----:B------:R-:W-:Y:S02]  /*9710*/  HADD2.F32 R2, -RZ, R67.H0_H0 ;  /* 0x20000043ff027230 */ /* 0x000fe40000004100 */
[----:B------:R-:W-:Y:S01]  /*9720*/  FFMA.FTZ R10, R5, R8, R66 ;  /* 0x00000008050a7223 */ /* 0x000fe20000010042 */
[----:B------:R-:W-:Y:S02]  /*9730*/  HADD2.F32 R0, -RZ, R70.H0_H0 ;  /* 0x20000046ff007230 */ /* 0x000fe40000004100 */
[C---:B------:R-:W-:Y:S01]  /*9740*/  FFMA.FTZ R8, R6.reuse, R7, -R9 ;  /* 0x0000000706087223 */ /* 0x040fe20000010809 */
[----:B------:R-:W-:Y:S01]  /*9750*/  FFMA.FTZ R6, R6, R11, R4 ;  /* 0x0000000b06067223 */ /* 0x000fe20000010004 */
[----:B------:R-:W-:-:S02]  /*9760*/  HADD2.F32 R24, -RZ, R24.H1_H1 ;  /* 0x30000018ff187230 */ /* 0x000fc40000004100 */
[C---:B------:R-:W-:Y:S01]  /*9770*/  FMUL.FTZ R66, R27.reuse, R2 ;  /* 0x000000021b427220 */ /* 0x040fe20000410000 */
[----:B------:R-:W-:Y:S02]  /*9780*/  HADD2.F32 R26, -RZ, R26.H1_H1 ;  /* 0x3000001aff1a7230 */ /* 0x000fe40000004100 */
[-C--:B------:R-:W-:Y:S01]  /*9790*/  FMUL.FTZ R4, R27, R0.reuse ;  /* 0x000000001b047220 */ /* 0x080fe20000410000 */
[----:B------:R-:W-:Y:S02]  /*97a0*/  HADD2.F32 R9, -RZ, R69.H0_H0 ;  /* 0x20000045ff097230 */ /* 0x000fe40000004100 */
[C---:B------:R-:W-:Y:S01]  /*97b0*/  FFMA.FTZ R27, R15.reuse, R0, -R66 ;  /* 0x000000000f1b7223 */ /* 0x040fe20000010842 */
[----:B------:R-:W-:Y:S02]  /*97c0*/  HADD2.F32 R11, -RZ, R68.H0_H0 ;  /* 0x20000044ff0b7230 */ /* 0x000fe40000004100 */
[----:B------:R-:W-:Y:S01]  /*97d0*/  FFMA.FTZ R65, R15, R2, R4 ;  /* 0x000000020f417223 */ /* 0x000fe20000010004 */
[----:B------:R-:W-:-:S02]  /*97e0*/  HADD2.F32 R5, -RZ, R74.H0_H0 ;  /* 0x2000004aff057230 */ /* 0x000fc40000004100 */
[----:B------:R-:W-:Y:S01]  /*97f0*/  FMUL.FTZ R15, R24, R9 ;  /* 0x00000009180f7220 */ /* 0x000fe20000410000 */
[----:B------:R-:W-:Y:S02]  /*9800*/  HADD2.F32 R7, -RZ, R71.H0_H0 ;  /* 0x20000047ff077230 */ /* 0x000fe40000004100 */
[----:B------:R-:W-:Y:S01]  /*9810*/  FMUL.FTZ R21, R26, R11 ;  /* 0x0000000b1a157220 */ /* 0x000fe20000410000 */
[----:B------:R-:W-:Y:S02]  /*9820*/  HADD2.F32 R14, -RZ, R14.H1_H1 ;  /* 0x3000000eff0e7230 */ /* 0x000fe40000004100 */
[-C--:B------:R-:W-:Y:S01]  /*9830*/  FMUL.FTZ R24, R24, R5.reuse ;  /* 0x0000000518187220 */ /* 0x080fe20000410000 */
[----:B------:R-:W-:Y:S01]  /*9840*/  FFMA.FTZ R4, R12, R5, -R15 ;  /* 0x000000050c047223 */ /* 0x000fe2000001080f */
[----:B------:R-:W-:Y:S01]  /*9850*/  FMUL.FTZ R26, R26, R7 ;  /* 0x000000071a1a7220 */ /* 0x000fe20000410000 */
[----:B------:R-:W-:Y:S01]  /*9860*/  F2FP.F16.F32.PACK_AB R5, R60, R61 ;  /* 0x0000003d3c05723e */ /* 0x000fe200000000ff */
        /* <DEDUP_REMOVED lines=12> */
.L_x_3666:
[----:B------:R-:W-:Y:S05]  /*9930*/  BSYNC B0 ;  /* 0x0000000000007941 */ /* 0x000fea0003800000 */
.L_x_3652:
[----:B------:R-:W-:Y:S01]  /*9940*/  @!PT LDS RZ, [RZ] ;  /* 0x00000000fffff984 */ /* 0x000fe20000000800 */
[----:B------:R-:W-:Y:S01]  /*9950*/  @!PT LDS RZ, [RZ] ;  /* 0x00000000fffff984 */ /* 0x000fe20000000800 */
[----:B------:R-:W-:Y:S01]  /*9960*/  @!PT LDS RZ, [RZ] ;  /* 0x00000000fffff984 */ /* 0x000fe20000000800 */
[----:B------:R-:W-:Y:S01]  /*9970*/  @!PT LDS RZ, [RZ] ;  /* 0x00000000fffff984 */ /* 0x000fe20000000800 */
[----:B------:R3:W-:Y:S06]  /*9980*/  MEMBAR.ALL.CTA ;  /* 0x0000000000007992 */ /* 0x0007ec0000008000 */
[----:B---3--:R-:W3:Y:S01]  /*9990*/  FENCE.VIEW.ASYNC.S ;  /* 0x00000000000073c6 */ /* 0x008ee20000000000 */
[----:B------:R-:W-:Y:S05]  /*99a0*/  WARPSYNC.ALL ;  /* 0x0000000000007948 */ /* 0x000fea0003800000 */
[----:B---3--:R-:W-:Y:S06]  /*99b0*/  BAR.SYNC.DEFER_BLOCKING 0xd, 0x100 ;  /* 0x0344000000007b1d */ /* 0x008fec0000010000 */
.L_x_3649:
[----:B012---:R-:W-:Y:S01]  /*99c0*/  IMAD.MOV.U32 R4, RZ, RZ, R50 ;  /* 0x000000ffff047224 */ /* 0x007fe200078e0032 */
[----:B------:R-:W-:Y:S05]  /*99d0*/  WARPSYNC.ALL ;  /* 0x0000000000007948 */ /* 0x000fea0003800000 */
[----:B------:R-:W-:Y:S01]  /*99e0*/  IMAD.MOV.U32 R5, RZ, RZ, R49 ;  /* 0x000000ffff057224 */ /* 0x000fe200078e0031 */
[----:B------:R-:W-:Y:S01]  /*99f0*/  UIADD3 UR4, UP0, UR37, 0x430, URZ ;  /* 0x0000043025047890 */ /* 0x000fe2000ff1e03f */
[----:B------:R-:W-:Y:S01]  /*9a00*/  IMAD.MOV.U32 R6, RZ, RZ, R29 ;  /* 0x000000ffff067224 */ /* 0x000fe200078e001d */
[----:B------:R-:W-:Y:S01]  /*9a10*/  MOV R9, R54 ;  /* 0x0000003600097202 */ /* 0x000fe20000000f00 */
[----:B------:R-:W-:Y:S01]  /*9a20*/  IMAD.MOV.U32 R7, RZ, RZ, R58 ;  /* 0x000000ffff077224 */ /* 0x000fe200078e003a */
[----:B------:R-:W-:Y:S01]  /*9a30*/  UIADD3.X UR5, URZ, UR36, URZ, UP0, !UPT ;  /* 0x000000243f057290 */ /* 0x000fe200087fe43f */
[----:B------:R-:W-:Y:S01]  /*9a40*/  IMAD.U32 R0, RZ, RZ, UR46 ;  /* 0x0000002eff007e24 */ /* 0x000fe2000f8e00ff */
[----:B------:R-:W-:Y:S01]  /*9a50*/  STL.64 [R1+0x210], R32 ;  /* 0x0002102001007387 */ /* 0x000fe20000100a00 */
[----:B------:R-:W-:Y:S01]  /*9a60*/  IMAD.U32 R3, RZ, RZ, UR48 ;  /* 0x00000030ff037e24 */ /* 0x000fe2000f8e00ff */
[----:B------:R-:W-:Y:S01]  /*9a70*/  BSSY B0, `(.L_x_3676) ;  /* 0x000002f000007945 */ /* 0x000fe20003800000 */
[----:B------:R-:W-:Y:S01]  /*9a80*/  IMAD.MOV.U32 R8, RZ, RZ, R39 ;  /* 0x000000ffff087224 */ /* 0x000fe200078e0027 */
[----:B------:R0:W-:Y:S01]  /*9a90*/  STL.128 [R1+0x180], R4 ;  /* 0x0001800401007387 */ /* 0x0001e20000100c00 */
[----:B------:R-:W-:Y:S01]  /*9aa0*/  IMAD.MOV.U32 R10, RZ, RZ, R35 ;  /* 0x000000ffff0a7224 */ /* 0x000fe200078e0023 */
[----:B------:R-:W-:Y:S01]  /*9ab0*/  MOV R236, 0x9d60 ;  /* 0x00009d6000ec7802 */ /* 0x000fe20000000f00 */
[----:B------:R-:W-:-:S02]  /*9ac0*/  IMAD.MOV.U32 R11, RZ, RZ, R46 ;  /* 0x000000ffff0b7224 */ /* 0x000fc400078e002e */
[----:B------:R-:W-:Y:S02]  /*9ad0*/  IMAD.MOV.U32 R29, RZ, RZ, R57 ;  /* 0x000000ffff1d7224 */ /* 0x000fe400078e0039 */
[----:B-----5:R-:W-:Y:S01]  /*9ae0*/  IMAD.U32 R2, RZ, RZ, UR37 ;  /* 0x00000025ff027e24 */ /* 0x020fe2000f8e00ff */
[----:B------:R1:W-:Y:S03]  /*9af0*/  STL.128 [R1+0x1c0], R8 ;  /* 0x0001c00801007387 */ /* 0x0003e60000100c00 */
[----:B------:R-:W-:Y:S01]  /*9b00*/  VIADD R2, R2, 0x178 ;  /* 0x0000017802027836 */ /* 0x000fe20000000000 */
[----:B------:R-:W-:Y:S01]  /*9b10*/  STL.128 [R1+0x1a0], R28 ;  /* 0x0001a01c01007387 */ /* 0x000fe20000100c00 */
[----:B0-----:R-:W-:Y:S02]  /*9b20*/  IMAD.MOV.U32 R4, RZ, RZ, R42 ;  /* 0x000000ffff047224 */ /* 0x001fe400078e002a */
[----:B------:R-:W-:-:S02]  /*9b30*/  IMAD.MOV.U32 R5, RZ, RZ, R59 ;  /* 0x000000ffff057224 */ /* 0x000fc400078e003b */
[----:B------:R-:W-:Y:S02]  /*9b40*/  IMAD.MOV.U32 R6, RZ, RZ, R19 ;  /* 0x000000ffff067224 */ /* 0x000fe400078e0013 */
[----:B------:R-:W-:Y:S02]  /*9b50*/  IMAD.MOV.U32 R7, RZ, RZ, R44 ;  /* 0x000000ffff077224 */ /* 0x000fe400078e002c */
[----:B------:R-:W-:Y:S02]  /*9b60*/  IMAD.MOV.U32 R19, RZ, RZ, R48 ;  /* 0x000000ffff137224 */ /* 0x000fe400078e0030 */
[----:B-1----:R-:W-:Y:S01]  /*9b70*/  IMAD.U32 R8, RZ, RZ, UR39 ;  /* 0x00000027ff087e24 */ /* 0x002fe2000f8e00ff */
[----:B------:R0:W-:Y:S01]  /*9b80*/  STL.128 [R1+0x1e0], R4 ;  /* 0x0001e00401007387 */ /* 0x0001e20000100c00 */
[----:B------:R-:W-:-:S05]  /*9b90*/  IMAD.U32 R9, RZ, RZ, UR47 ;  /* 0x0000002fff097e24 */ /* 0x000fca000f8e00ff */
[----:B------:R-:W-:Y:S01]  /*9ba0*/  STL.64 [R1+0x178], R8 ;  /* 0x0001780801007387 */ /* 0x000fe20000100a00 */
[----:B0-----:R-:W-:Y:S02]  /*9bb0*/  IMAD.MOV.U32 R4, RZ, RZ, R41 ;  /* 0x000000ffff047224 */ /* 0x001fe400078e0029 */
[----:B------:R-:W-:Y:S02]  /*9bc0*/  IMAD.MOV.U32 R5, RZ, RZ, R56 ;  /* 0x000000ffff057224 */ /* 0x000fe400078e0038 */
[----:B------:R-:W-:Y:S02]  /*9bd0*/  IMAD.MOV.U32 R6, RZ, RZ, R18 ;  /* 0x000000ffff067224 */ /* 0x000fe400078e0012 */
[----:B------:R-:W-:Y:S02]  /*9be0*/  IMAD.MOV.U32 R7, RZ, RZ, R47 ;  /* 0x000000ffff077224 */ /* 0x000fe400078e002f */
[----:B------:R-:W-:-:S03]  /*9bf0*/  IMAD.MOV.U32 R18, RZ, RZ, R37 ;  /* 0x000000ffff127224 */ /* 0x000fc600078e0025 */
[----:B------:R0:W-:Y:S04]  /*9c00*/  STL.128 [R1+0x1f0], R4 ;  /* 0x0001f00401007387 */ /* 0x0001e80000100c00 */
[----:B------:R-:W-:Y:S01]  /*9c10*/  STL.128 [R1+0x190], R16 ;  /* 0x0001901001007387 */ /* 0x000fe20000100c00 */
[----:B0-----:R-:W-:Y:S02]  /*9c20*/  IMAD.MOV.U32 R4, RZ, RZ, R38 ;  /* 0x000000ffff047224 */ /* 0x001fe400078e0026 */
[----:B------:R-:W-:Y:S02]  /*9c30*/  IMAD.MOV.U32 R5, RZ, RZ, R53 ;  /* 0x000000ffff057224 */ /* 0x000fe400078e0035 */
[----:B------:R-:W-:Y:S02]  /*9c40*/  IMAD.MOV.U32 R6, RZ, RZ, R52 ;  /* 0x000000ffff067224 */ /* 0x000fe400078e0034 */
[----:B------:R-:W-:-:S05]  /*9c50*/  IMAD.MOV.U32 R7, RZ, RZ, R51 ;  /* 0x000000ffff077224 */ /* 0x000fca00078e0033 */
[----:B------:R0:W-:Y:S02]  /*9c60*/  STL.128 [R1+0x200], R4 ;  /* 0x0002000401007387 */ /* 0x0001e40000100c00 */
[----:B0-----:R-:W-:Y:S02]  /*9c70*/  IMAD.MOV.U32 R6, RZ, RZ, R36 ;  /* 0x000000ffff067224 */ /* 0x001fe400078e0024 */
[----:B------:R-:W-:Y:S02]  /*9c80*/  IMAD.MOV.U32 R7, RZ, RZ, R45 ;  /* 0x000000ffff077224 */ /* 0x000fe400078e002d */
[----:B------:R-:W-:Y:S02]  /*9c90*/  IMAD.MOV.U32 R4, RZ, RZ, R0 ;  /* 0x000000ffff047224 */ /* 0x000fe400078e0000 */
[----:B------:R-:W-:Y:S02]  /*9ca0*/  IMAD.MOV.U32 R5, RZ, RZ, R3 ;  /* 0x000000ffff057224 */ /* 0x000fe400078e0003 */
[----:B------:R-:W-:-:S02]  /*9cb0*/  IMAD.U32 R0, RZ, RZ, UR4 ;  /* 0x00000004ff007e24 */ /* 0x000fc4000f8e00ff */
[----:B------:R-:W-:Y:S01]  /*9cc0*/  IMAD.U32 R3, RZ, RZ, UR5 ;  /* 0x00000005ff037e24 */ /* 0x000fe2000f8e00ff */
[----:B------:R0:W-:Y:S02]  /*9cd0*/  STL.128 [R1+0x1b0], R4 ;  /* 0x0001b00401007387 */ /* 0x0001e40000100c00 */
[----:B0-----:R-:W-:Y:S02]  /*9ce0*/  IMAD.MOV.U32 R4, RZ, RZ, R34 ;  /* 0x000000ffff047224 */ /* 0x001fe400078e0022 */
[----:B------:R-:W-:Y:S02]  /*9cf0*/  IMAD.MOV.U32 R5, RZ, RZ, R43 ;  /* 0x000000ffff057224 */ /* 0x000fe400078e002b */
[----:B------:R-:W-:Y:S02]  /*9d00*/  IMAD.MOV.U32 R6, RZ, RZ, R0 ;  /* 0x000000ffff067224 */ /* 0x000fe400078e0000 */
[----:B------:R-:W-:Y:S02]  /*9d10*/  IMAD.MOV.U32 R7, RZ, RZ, R3 ;  /* 0x000000ffff077224 */ /* 0x000fe400078e0003 */
[----:B------:R-:W-:-:S03]  /*9d20*/  VIADD R0, R185, 0xffffffff ;  /* 0xffffffffb9007836 */ /* 0x000fc60000000000 */
[----:B------:R0:W-:Y:S01]  /*9d30*/  STL.128 [R1+0x1d0], R4 ;  /* 0x0001d00401007387 */ /* 0x0001e20000100c00 */
[----:B------:R0:W-:Y:S06]  /*9d40*/  BAR.SYNC.DEFER_BLOCKING R180, 0x100 ;  /* 0x000400b40000751d */ /* 0x0001ec0000010000 */
[----:B0-----:R-:W-:Y:S05]  /*9d50*/  CALL.REL.NOINC `($_ZN7cutlass13device_kernelIN5flash11enable_sm90INS1_16FlashAttnFwdSm90INS1_25CollectiveMainloopFwdSm90ILi2EN4cute5tupleIJNS5_1CILi1EEES8_S8_EEENS6_IJNS7_ILi128EEENS7_ILi96EEENS7_ILi64EEEEEELi256ENS_6half_tEfNS_4arch4Sm90ELb0ELb1ELb1ELb1ELb0ELb1ELb1ELb1ELb0ELb1ELb0ELb0EEENS1_21CollectiveEpilogueFwdINS6_IJSA_NS7_ILi256EEESB_EEES9_SE_SG_Li256ELb1ELb1ELb0ELb0EEENS1_36VarlenDynamicPersistentTileSchedulerILi128ELi96ELi256ELi128ELb0ELb1ELb1ELb1ELb0ELb1EEEEEEEEEvNT_6ParamsE$_ZZN5flash25CollectiveMainloopFwdSm90ILi2EN4cute5tupleIJNS1_1CILi1EEES4_S4_EEENS2_IJNS3_ILi128EEENS3_ILi96EEENS3_ILi64EEEEEELi256EN7cutlass6half_tEfNSA_4arch4Sm90ELb0ELb1ELb1ELb1ELb0ELb1ELb1ELb1ELb0ELb1ELb0ELb0EE3mmaINS_16FlashAttnFwdSm90ISE_NS_21CollectiveEpilogueFwdINS2_IJS6_NS3_ILi256EEES7_EEES5_SB_SD_Li256ELb1ELb1ELb0ELb0EEENS_36VarlenDynamicPersistentTileSchedulerILi128ELi96ELi256ELi128ELb0ELb1ELb1ELb1ELb0ELb1EEEE13SharedStorageENS1_6TensorINS1_11ArrayEngineIfLm128EEENS1_6LayoutINS2_IJNS2_IJNS3_ILi2EEEST_NS3_ILi32EEEEEES4_S4_EEENS2_IJNS2_IJS4_ST_NS3_ILi4EEEEEENS3_ILi0EEESZ_EEEEEEENS_7SoftmaxILi2ELi0EEEEEbRKNSE_6ParamsENSA_25PipelineTmaAsyncNoClusterILi2ENSA_16PipelineTmaAsyncILi2EEEEES1B_RNSA_13PipelineStateILj2EEERT0_RT1_iRiRKNS_16SeqlenInfoQKNewKILb1ELb1EEENS2_IJiiiiEEERT_ENKUliT_T0_T1_E_clIZSF_ISO_S12_S14_EbS17_S1B_S1B_S1E_S1G_S1I_iS1J_S1N_S1O_S1Q_EUlRS1R_iE0_NS3_ILb1EEES1Y_EEDaiS1R_S1S_S1T_) ;  /* 0x0000031400c07944 */ /* 0x001fea0003c00000 */
[----:B------:R-:W-:Y:S05]  /*9d60*/  BSYNC B0 ;  /* 0x0000000000007941 */ /* 0x000fea0003800000 */
.L_x_3676:
[----:B------:R-:W2:Y:S01]  /*9d70*/  LDL R2, [R1+0x70] ;  /* 0x0000700001027983 */ /* 0x000ea20000100800 */
[----:B------:R-:W0:Y:S08]  /*9d80*/  LDC R0, c[0x0][0x448] ;  /* 0x00011200ff007b82 */ /* 0x000e300000000800 */
[----:B------:R-:W1:Y:S01]  /*9d90*/  LDC.64 R6, c[0x0][0xad8] ;  /* 0x0002b600ff067b82 */ /* 0x000e620000000a00 */
[----:B0-----:R-:W-:-:S13]  /*9da0*/  ISETP.NE.AND P0, PT, R0, 0x1, PT ;  /* 0x000000010000780c */ /* 0x001fda0003f05270 */
[----:B------:R-:W0:Y:S08]  /*9db0*/  @P0 LDC R3, c[0x0][0x44c] ;  /* 0x00011300ff030b82 */ /* 0x000e300000000800 */
[----:B------:R-:W3:Y:S01]  /*9dc0*/  @P0 LDC R5, c[0x0][0x450] ;  /* 0x00011400ff050b82 */ /* 0x000ee20000000800 */
[----:B--2---:R-:W-:-:S04]  /*9dd0*/  IMAD.SHL.U32 R2, R2, 0x80, RZ ;  /* 0x0000008002027824 */ /* 0x004fc800078e00ff */
[----:B0-----:R-:W-:-:S04]  /*9de0*/  @P0 IMAD.HI.U32 R0, R2, R3, RZ ;  /* 0x0000000302000227 */ /* 0x001fc800078e00ff */
[----:B------:R-:W-:Y:S01]  /*9df0*/  IMAD.MOV.U32 R3, RZ, RZ, R2 ;  /* 0x000000ffff037224 */ /* 0x000fe200078e0002 */
[----:B---3--:R-:W-:Y:S01]  /*9e00*/  @P0 SHF.R.U32.HI R3, RZ, R5, R0 ;  /* 0x00000005ff030219 */ /* 0x008fe20000011600 */
[----:B------:R-:W-:Y:S01]  /*9e10*/  VIADD R0, R185, 0xfffffffe ;  /* 0xfffffffeb9007836 */ /* 0x000fe20000000000 */
[----:B-1----:R-:W-:-:S03]  /*9e20*/  ISETP.GE.AND P0, PT, R7, 0x1, PT ;  /* 0x000000010700780c */ /* 0x002fc60003f06270 */
[----:B------:R-:W-:-:S04]  /*9e30*/  IMAD.IADD R5, R186, 0x1, R3 ;  /* 0x00000001ba057824 */ /* 0x000fc800078e0203 */
[----:B------:R-:W-:-:S06]  /*9e40*/  IMAD.IADD R6, R5, 0x1, R6 ;  /* 0x0000000105067824 */ /* 0x000fcc00078e0206 */
[----:B------:R-:W-:Y:S05]  /*9e50*/  @!P0 BRA `(.L_x_3677) ;  /* 0x0000000000488947 */ /* 0x000fea0003800000 */
        /* <DEDUP_REMOVED lines=11> */
.L_x_3679:
[----:B------:R-:W-:-:S13]  /*9f10*/  ISETP.NE.AND P0, PT, R7, 0x1, PT ;  /* 0x000000010700780c */ /* 0x000fda0003f05270 */
[----:B------:R-:W0:Y:S02]  /*9f20*/  @P0 LDC.64 R4, c[0x0][0xae0] ;  /* 0x0002b800ff040b82 */ /* 0x000e240000000a00 */
[----:B0-----:R-:W-:-:S05]  /*9f30*/  @P0 IMAD.HI.U32 R4, R3, R4, RZ ;  /* 0x0000000403040227 */ /* 0x001fca00078e00ff */
[----:B------:R-:W-:-:S07]  /*9f40*/  @P0 SHF.R.U32.HI R3, RZ, R5, R4 ;  /* 0x00000005ff030219 */ /* 0x000fce0000011604 */
.L_x_3680:
[----:B------:R-:W-:Y:S05]  /*9f50*/  BSYNC B0 ;  /* 0x0000000000007941 */ /* 0x000fea0003800000 */
.L_x_3678:
[----:B------:R-:W-:-:S05]  /*9f60*/  IMAD R3, R3, R7, R7 ;  /* 0x0000000703037224 */ /* 0x000fca00078e0207 */
[----:B------:R-:W-:-:S07]  /*9f70*/  VIMNMX R6, R6, R3, PT ;  /* 0x0000000306067248 */ /* 0x000fce0003fe0100 */
.L_x_3677:
[----:B------:R-:W-:-:S05]  /*9f80*/  IMAD.HI R6, R6, 0x2aaaaaab, RZ ;  /* 0x2aaaaaab06067827 */ /* 0x000fca00078e02ff */
[----:B------:R-:W-:-:S04]  /*9f90*/  SHF.R.U32.HI R3, RZ, 0x1f, R6 ;  /* 0x0000001fff037819 */ /* 0x000fc80000011606 */
[----:B------:R-:W-:-:S04]  /*9fa0*/  LEA.HI.SX32 R6, R6, R3, 0x1c ;  /* 0x0000000306067211 */ /* 0x000fc800078fe2ff */
[----:B------:R-:W-:-:S04]  /*9fb0*/  VIMNMX R3, R165, R6, !PT ;  /* 0x00000006a5037248 */ /* 0x000fc80007fe0100 */
[----:B------:R-:W-:-:S13]  /*9fc0*/  ISETP.GE.AND P0, PT, R0, R3, PT ;  /* 0x000000030000720c */ /* 0x000fda0003f06270 */
[----:B------:R-:W-:Y:S05]  /*9fd0*/  @!P0 BRA `(.L_x_3681) ;  /* 0x000000b000688947 */ /* 0x000fea0003800000 */
.L_x_3708:
        /* <DEDUP_REMOVED lines=16> */
[----:B-1----:R-:W-:Y:S01]  /*a0e0*/  @!P0 IMAD.MOV.U32 R5, RZ, RZ, RZ ;  /* 0x000000ffff058224 */ /* 0x002fe200078e00ff */
[----:B--2---:R-:W-:-:S04]  /*a0f0*/  LOP3.LUT R2, R2, 0x1, RZ, 0xfc, !PT ;  /* 0x0000000102027812 */ /* 0x004fc800078efcff */
[----:B------:R-:W-:-:S13]  /*a100*/  ISETP.NE.AND P1, PT, R2, 0x3, PT ;  /* 0x000000030200780c */ /* 0x000fda0003f25270 */
[----:B0-----:R-:W-:Y:S05]  /*a110*/  @!P1 BRA `(.L_x_3683) ;  /* 0x0000000000049947 */ /* 0x001fea0003800000 */
[----:B------:R-:W-:Y:S01]  /*a120*/  BPT.TRAP 0x1 ;  /* 0x000000040000795c */ /* 0x000fe20000300000 */
.L_x_3683:
[----:B------:R-:W-:Y:S05]  /*a130*/  BSYNC B0 ;  /* 0x0000000000007941 */ /* 0x000fea0003800000 */
.L_x_3682:
        /* <DEDUP_REMOVED lines=13> */
.L_x_3685:
[----:B------:R-:W-:Y:S05]  /*a210*/  BSYNC B0 ;  /* 0x0000000000007941 */ /* 0x000fea0003800000 */
.L_x_3684:
        /* <DEDUP_REMOVED lines=8> */
.L_x_3687:
[----:B------:R-:W-:Y:S05]  /*a2a0*/  BSYNC B0 ;  /* 0x0000000000007941 */ /* 0x000fea0003800000 */
.L_x_3686:
[----:B------:R-:W2:Y:S04]  /*a2b0*/  LD.E R5, desc[UR42][R16.64+0x218] ;  /* 0x0002182a10057980 */ /* 0x000ea8000c101900 */
[----:B------:R-:W2:Y:S01]  /*a2c0*/  LDL.64 R8, [R1+0xa0] ;  /* 0x0000a00001087983 */ /* 0x000ea20000100a00 */
[----:B------:R-:W-:Y:S05]  /*a2d0*/  WARPSYNC.ALL ;  /* 0x0000000000007948 */ /* 0x000fea0003800000 */
[----:B------:R-:W3:Y:S04]  /*a2e0*/  LDL.64 R14, [R1+0x98] ;  /* 0x00009800010e7983 */ /* 0x000ee80000100a00 */
[----:B0----5:R-:W4:Y:S04]  /*a2f0*/  LDL.64 R6, [R1+0x98] ;  /* 0x0000980001067983 */ /* 0x021f280000100a00 */
        /* <DEDUP_REMOVED lines=15> */
[----:B------:R-:W-:Y:S02]  /*a3f0*/  R2UR UR5, R15 ;  /* 0x000000000f0572ca */ /* 0x000fe400000e0000 */
[----:B------:R-:W3:Y:S11]  /*a400*/  LDL R15, [R1+0x54] ;  /* 0x00005400010f7983 */ /* 0x000ef60000100800 */
[----:B------:R-:W-:Y:S01]  /*a410*/  HGMMA.64x96x16.F32 R24, gdesc[UR4], RZ, !UPT, gsb0 ;  /* 0x01600000041879f0 */ /* 0x000fe2000c0008ff */
[----:B----4-:R-:W-:Y:S01]  /*a420*/  VIADD R6, R6, 0x2 ;  /* 0x0000000206067836 */ /* 0x010fe20000000000 */
[----:B------:R-:W-:-:S02]  /*a430*/  R2UR UR6, R8 ;  /* 0x00000000080672ca */ /* 0x000fc400000e0000 */
[----:B------:R-:W-:Y:S02]  /*a440*/  R2UR UR7, R9 ;  /* 0x00000000090772ca */ /* 0x000fe400000e0000 */
[----:B------:R-:W-:Y:S02]  /*a450*/  R2UR UR4, R6 ;  /* 0x00000000060472ca */ /* 0x000fe400000e0000 */
[----:B------:R-:W-:Y:S01]  /*a460*/  R2UR UR5, R7 ;  /* 0x00000000070572ca */ /* 0x000fe200000e0000 */
[----:B------:R-:W-:Y:S01]  /*a470*/  VIADD R10, R10, 0x4 ;  /* 0x000000040a0a7836 */ /* 0x000fe20000000000 */
[----:B------:R-:W-:Y:S01]  /*a480*/  MOV R7, R9 ;  /* 0x0000000900077202 */ /* 0x000fe20000000f00 */
[----:B------:R-:W-:Y:S01]  /*a490*/  VIADD R6, R4, 0x4 ;  /* 0x0000000404067836 */ /* 0x000fe20000000000 */
        /* <DEDUP_REMOVED lines=26> */
[----:B0-----:R-:W-:Y:S05]  /*a640*/  @!P1 BRA `(.L_x_3690) ;  /* 0x0000000000049947 */ /* 0x001fea0003800000 */
[----:B------:R-:W-:Y:S01]  /*a650*/  BPT.TRAP 0x1 ;  /* 0x000000040000795c */ /* 0x000fe20000300000 */
.L_x_3690:
[----:B------:R-:W-:Y:S05]  /*a660*/  BSYNC B0 ;  /* 0x0000000000007941 */ /* 0x000fea0003800000 */
.L_x_3689:
        /* <DEDUP_REMOVED lines=10> */
.L_x_3692:
[----:B------:R-:W-:Y:S05]  /*a710*/  BSYNC B0 ;  /* 0x0000000000007941 */ /* 0x000fea0003800000 */
.L_x_3691:
[----:B------:R-:W-:Y:S04]  /*a720*/  BSSY B0, `(.L_x_3693) ;  /* 0x0000006000007945 */ /* 0x000fe80003800000 */
[----:B-1----:R-:W-:Y:S05]  /*a730*/  @P0 BRA `(.L_x_3694) ;  /* 0x0000000000100947 */ /* 0x002fea0003800000 */
[----:B-----5:R-:W-:Y:S01]  /*a740*/  IMAD R4, R4, 0x8, R7 ;  /* 0x0000000804047824 */ /* 0x020fe200078e0207 */
[----:B0-----:R-:W-:-:S04]  /*a750*/  SHF.L.U32 R5, R6, 0x1f, RZ ;  /* 0x0000001f06057819 */ /* 0x001fc800000006ff */
[----:B------:R-:W0:Y:S02]  /*a760*/  SYNCS.PHASECHK.TRANS64.TRYWAIT P0, [R4+URZ], R5 ;  /* 0x00000005040075a7 */ /* 0x000e24000800017f */
[----:B0-----:R-:W-:Y:S05]  /*a770*/  @!P0 BRA `(.L_x_3695) ;  /* 0x000002d800988947 */ /* 0x001fea0003800000 */
.L_x_3694:
[----:B------:R-:W-:Y:S05]  /*a780*/  BSYNC B0 ;  /* 0x0000000000007941 */ /* 0x000fea0003800000 */
.L_x_3693:
[----:B0-----:R-:W2:Y:S04]  /*a790*/  LDL R5, [R1+0x90] ;  /* 0x0000900001057983 */ /* 0x001ea80000100800 */
[----:B------:R-:W3:Y:S04]  /*a7a0*/  LD.E R15, desc[UR42][R16.64+0x218] ;  /* 0x0002182a100f7980 */ /* 0x000ee8000c101900 */
[----:B------:R-:W3:Y:S04]  /*a7b0*/  LDL.64 R20, [R1+0x118] ;  /* 0x0001180001147983 */ /* 0x000ee80000100a00 */
[----:B-----5:R-:W4:Y:S04]  /*a7c0*/  LDL.64 R6, [R1+0x110] ;  /* 0x0001100001067983 */ /* 0x020f280000100a00 */
[----:B------:R-:W4:Y:S04]  /*a7d0*/  LDL.64 R8, [R1+0x110] ;  /* 0x0001100001087983 */ /* 0x000f280000100a00 */
[----:B------:R-:W4:Y:S04]  /*a7e0*/  LDL.64 R10, [R1+0x110] ;  /* 0x00011000010a7983 */ /* 0x000f280000100a00 */
[----:B------:R-:W4:Y:S01]  /*a7f0*/  LDL.64 R12, [R1+0x110] ;  /* 0x00011000010c7983 */ /* 0x000f220000100a00 */
[----:B------:R-:W-:Y:S05]  /*a800*/  WARPSYNC.ALL ;  /* 0x0000000000007948 */ /* 0x000fea0003800000 */
[----:B------:R-:W-:Y:S01]  /*a810*/  WARPGROUP.ARRIVE ;  /* 0x00000000000079c5 */ /* 0x000fe20000000000 */
[----:B--2---:R-:W-:Y:S01]  /*a820*/  ISETP.NE.U32.AND P0, PT, R5, RZ, PT ;  /* 0x000000ff0500720c */ /* 0x004fe20003f05070 */
[----:B---3--:R-:W-:-:S02]  /*a830*/  IMAD R4, R15, 0xc00, R20 ;  /* 0x00000c000f047824 */ /* 0x008fc400078e0214 */
[----:B------:R-:W-:Y:S01]  /*a840*/  IMAD.MOV.U32 R5, RZ, RZ, R21 ;  /* 0x000000ffff057224 */ /* 0x000fe200078e0015 */
[----:B------:R-:W2:Y:S01]  /*a850*/  LDL.64 R14, [R1+0x110] ;  /* 0x00011000010e7983 */ /* 0x000ea20000100a00 */
[----:B----4-:R-:W-:Y:S02]  /*a860*/  R2UR UR4, R6 ;  /* 0x00000000060472ca */ /* 0x010fe400000e0000 */
[----:B------:R-:W-:Y:S02]  /*a870*/  R2UR UR6, R4 ;  /* 0x00000000040672ca */ /* 0x000fe400000e0000 */
[----:B------:R-:W-:Y:S02]  /*a880*/  R2UR UR7, R5 ;  /* 0x00000000050772ca */ /* 0x000fe400000e0000 */
[----:B------:R-:W-:Y:S02]  /*a890*/  R2UR UR5, R7 ;  /* 0x00000000070572ca */ /* 0x000fe400000e0000 */
[----:B------:R-:W-:-:S11]  /*a8a0*/  VOTEU.ANY UP0, P0 ;  /* 0x00000000003f7886 */ /* 0x000fd60000000100 */
        /* <DEDUP_REMOVED lines=129> */
[----:B---3--:R-:W-:Y:S01]  /*b0c0*/  VIADD R8, R8, 0xc02 ;  /* 0x00000c0208087836 */ /* 0x008fe20000000000 */
[----:B------:R-:W-:Y:S02]  /*b0d0*/  WARPGROUP.DEPBAR.LE gsb0, 0x0 ;  /* 0x00008000000079c5 */ /* 0x000fe40000010000 */
[----:B------:R-:W-:-:S09]  /*b0e0*/  WARPGROUP.ARRIVE ;  /* 0x00000000000079c5 */ /* 0x000fd20000000000 */
[----:B------:R-:W-:Y:S01]  /*b0f0*/  HGMMA.64x96x16.F32 R24, gdesc[UR4], R24, gsb0 ;  /* 0x01600000041879f0 */ /* 0x000fe20008000818 */
[----:B------:R-:W-:Y:S01]  /*b100*/  VIADD R20, R4, 0x902 ;  /* 0x0000090204147836 */ /* 0x000fe20000000000 */
        /* <DEDUP_REMOVED lines=22> */
[----:B------:R-:W0:Y:S01]  /*b270*/  S2R R72, SR_TID.X ;  /* 0x0000000000487919 */ /* 0x000e220000002100 */
[----:B------:R-:W-:Y:S04]  /*b280*/  STL [R1+0x90], R2 ;  /* 0x0000900201007387 */ /* 0x000fe80000100800 */
[----:B------:R-:W-:Y:S01]  /*b290*/  STL [R1+0x90], R2 ;  /* 0x0000900201007387 */ /* 0x000fe20000100800 */
[----:B------:R-:W-:-:S02]  /*b2a0*/  WARPGROUP.DEPBAR.LE gsb0, 0x0 ;  /* 0x00008000000079c5 */ /* 0x000fc40000010000 */
[----:B------:R-:W-:-:S06]  /*b2b0*/  WARPGROUP.ARRIVE ;  /* 0x00000000000079c5 */ /* 0x000fcc0000000000 */
[----:B------:R-:W-:Y:S01]  /*b2c0*/  HGMMA.64x96x16.F32 R24, gdesc[UR4], R24, gsb0 ;  /* 0x01600000041879f0 */ /* 0x000fe20008000818 */
[----:B0-----:R-:W-:Y:S01]  /*b2d0*/  LOP3.LUT R72, R72, 0x7f, RZ, 0xc0, !PT ;  /* 0x0000007f48487812 */ /* 0x001fe200078ec0ff */
[----:B------:R-:W-:Y:S03]  /*b2e0*/  STL [R1+0x90], R2 ;  /* 0x0000900201007387 */ /* 0x000fe60000100800 */
[----:B------:R-:W-:Y:S01]  /*b2f0*/  ISETP.NE.AND P0, PT, R72, RZ, PT ;  /* 0x000000ff4800720c */ /* 0x000fe20003f05270 */
        /* <DEDUP_REMOVED lines=22> */
[----:B------:R-:W3:Y:S04]  /*b460*/  LDL R72, [R1+0x13c] ;  /* 0x00013c0001487983 */ /* 0x000ee80000100800 */
[----:B------:R-:W4:Y:S04]  /*b470*/  LDL R73, [R1+0x70] ;  /* 0x0000700001497983 */ /* 0x000f280000100800 */
[----:B------:R-:W3:Y:S04]  /*b480*/  LDL.64 R12, [R1+0x160] ;  /* 0x00016000010c7983 */ /* 0x000ee80000100a00 */
[----:B------:R-:W4:Y:S04]  /*b490*/  LDL R74, [R1+0x168] ;  /* 0x00016800014a7983 */ /* 0x000f280000100800 */
[----:B------:R-:W4:Y:S04]  /*b4a0*/  LDL.128 R8, [R1+0x150] ;  /* 0x0001500001087983 */ /* 0x000f280000100c00 */
[----:B-1----:R-:W4:Y:S04]  /*b4b0*/  LDL.128 R4, [R1+0x140] ;  /* 0x0001400001047983 */ /* 0x002f280000100c00 */
[----:B--2---:R-:W2:Y:S01]  /*b4c0*/  LD.E R21, desc[UR42][R20.64] ;  /* 0x0000002a14157980 */ /* 0x004ea2000c101900 */
[----:B---3--:R-:W-:-:S02]  /*b4d0*/  ISETP.NE.AND P1, PT, R12, 0x1, PT ;  /* 0x000000010c00780c */ /* 0x008fc40003f25270 */
[----:B----4-:R-:W-:Y:S01]  /*b4e0*/  ISETP.GE.AND P2, PT, R9, 0x1, PT ;  /* 0x000000010900780c */ /* 0x010fe20003f46270 */
[----:B------:R-:W-:Y:S01]  /*b4f0*/  BSSY B0, `(.L_x_3696) ;  /* 0x000009e000007945 */ /* 0x000fe20003800000 */
        /* <DEDUP_REMOVED lines=10> */
[----:B------:R1:W2:Y:S01]  /*b5a0*/  MUFU.TANH R82, R41 ;  /* 0x0000002900527308 */ /* 0x0002a20000002400 */
[-C--:B------:R-:W-:Y:S01]  /*b5b0*/  FMUL.FTZ R19, R25, R21.reuse ;  /* 0x0000001519137220 */ /* 0x080fe20000410000 */
[----:B------:R-:W-:Y:S01]  /*b5c0*/  FMUL.FTZ R25, R31, R21 ;  /* 0x000000151f197220 */ /* 0x000fe20000410000 */
[----:B-1----:R-:W-:-:S05]  /*b5d0*/  SHF.R.S32.HI R41, RZ, 0x1f, R72 ;  /* 0x0000001fff297819 */ /* 0x002fca0000011448 */
[----:B------:R1:W3:Y:S01]  /*b5e0*/  MUFU.TANH R81, R40 ;  /* 0x0000002800517308 */ /* 0x0002e20000002400 */
[-C--:B------:R-:W-:Y:S01]  /*b5f0*/  FMUL.FTZ R31, R43, R21.reuse ;  /* 0x000000152b1f7220 */ /* 0x080fe20000410000 */
[-C--:B------:R-:W-:Y:S01]  /*b600*/  FMUL.FTZ R14, R24, R21.reuse ;  /* 0x00000015180e7220 */ /* 0x080fe20000410000 */
[----:B-1----:R-:W-:Y:S01]  /*b610*/  LEA.HI R40, R41, R72, RZ, 0x7 ;  /* 0x0000004829287211 */ /* 0x002fe200078f38ff */
[----:B------:R-:W-:-:S03]  /*b620*/  FMUL.FTZ R24, R30, R21 ;  /* 0x000000151e187220 */ /* 0x000fc60000410000 */
[----:B------:R-:W-:Y:S01]  /*b630*/  LOP3.LUT R43, R40, 0xffffff80, RZ, 0xc0, !PT ;  /* 0xffffff80282b7812 */ /* 0x000fe200078ec0ff */
[-C--:B------:R-:W-:Y:S01]  /*b640*/  FMUL.FTZ R30, R42, R21.reuse ;  /* 0x000000152a1e7220 */ /* 0x080fe20000410000 */
[----:B------:R-:W-:-:S03]  /*b650*/  FMUL.FTZ R42, R53, R21 ;  /* 0x00000015352a7220 */ /* 0x000fc60000410000 */
[----:B------:R-:W-:Y:S01]  /*b660*/  IMAD.IADD R43, R72, 0x1, -R43 ;  /* 0x00000001482b7824 */ /* 0x000fe200078e0a2b */
[----:B------:R1:W4:Y:S01]  /*b670*/  MUFU.TANH R83, R42 ;  /* 0x0000002a00537308 */ /* 0x0003220000002400 */
[-C--:B------:R-:W-:Y:S01]  /*b680*/  FMUL.FTZ R20, R28, R21.reuse ;  /* 0x000000151c147220 */ /* 0x080fe20000410000 */
[-C--:B------:R-:W-:Y:S01]  /*b690*/  FMUL.FTZ R28, R38, R21.reuse ;  /* 0x00000015261c7220 */ /* 0x080fe20000410000 */
[----:B------:R-:W-:Y:S01]  /*b6a0*/  LEA.HI R41, R41, R72, RZ, 0x2 ;  /* 0x0000004829297211 */ /* 0x000fe200078f10ff */
[-C--:B------:R-:W-:Y:S01]  /*b6b0*/  FMUL.FTZ R38, R44, R21.reuse ;  /* 0x000000152c267220 */ /* 0x080fe20000410000 */
[----:B-1----:R-:W-:Y:S01]  /*b6c0*/  SHF.R.S32.HI R42, RZ, 0x1f, R43 ;  /* 0x0000001fff2a7819 */ /* 0x002fe2000001142b */
[-C--:B------:R-:W-:Y:S01]  /*b6d0*/  FMUL.FTZ R76, R29, R21.reuse ;  /* 0x000000151d4c7220 */ /* 0x080fe20000410000 */
[----:B------:R-:W-:Y:S02]  /*b6e0*/  FMUL.FTZ R29, R39, R21 ;  /* 0x00000015271d7220 */ /* 0x000fe40000410000 */
[----:B------:R-:W-:Y:S01]  /*b6f0*/  LEA.HI R44, R42, R43, RZ, 0x2 ;  /* 0x0000002b2a2c7211 */ /* 0x000fe200078f10ff */
[-C--:B------:R-:W-:Y:S01]  /*b700*/  FMUL.FTZ R39, R45, R21.reuse ;  /* 0x000000152d277220 */ /* 0x080fe20000410000 */
[----:B------:R-:W-:Y:S01]  /*b710*/  LOP3.LUT R41, R41, 0xfffffffc, RZ, 0xc0, !PT ;  /* 0xfffffffc29297812 */ /* 0x000fe200078ec0ff */
[----:B------:R-:W-:Y:S01]  /*b720*/  FMUL.FTZ R75, R46, R21 ;  /* 0x000000152e4b7220 */ /* 0x000fe20000410000 */
[----:B------:R-:W-:-:S02]  /*b730*/  SHF.R.S32.HI R45, RZ, 0x2, R44 ;  /* 0x00000002ff2d7819 */ /* 0x000fc4000001142c */
[----:B------:R-:W-:Y:S01]  /*b740*/  SHF.R.S32.HI R46, RZ, 0x1f, R44 ;  /* 0x0000001fff2e7819 */ /* 0x000fe2000001142c */
[----:B------:R-:W-:Y:S01]  /*b750*/  IMAD.IADD R72, R72, 0x1, -R41 ;  /* 0x0000000148487824 */ /* 0x000fe200078e0a29 */
[----:B------:R-:W-:Y:S02]  /*b760*/  SHF.R.S32.HI R41, RZ, 0x7, R40 ;  /* 0x00000007ff297819 */ /* 0x000fe40000011428 */
[----:B------:R-:W-:Y:S02]  /*b770*/  LEA.HI R46, R46, R45, RZ, 0x3 ;  /* 0x0000002d2e2e7211 */ /* 0x000fe400078f18ff */
[----:B------:R-:W-:Y:S02]  /*b780*/  LEA.HI R42, R42, R43, RZ, 0x5 ;  /* 0x0000002b2a2a7211 */ /* 0x000fe400078f28ff */
[----:B------:R-:W-:Y:S02]  /*b790*/  LOP3.LUT R46, R46, 0xfffffff8, RZ, 0xc0, !PT ;  /* 0xfffffff82e2e7812 */ /* 0x000fe400078ec0ff */
[----:B------:R-:W-:-:S02]  /*b7a0*/  LEA.HI R40, R40, R41, RZ, 0x1 ;  /* 0x0000002928287211 */ /* 0x000fc400078f08ff */
[----:B------:R-:W-:Y:S02]  /*b7b0*/  SHF.R.S32.HI R42, RZ, 0x5, R42 ;  /* 0x00000005ff2a7819 */ /* 0x000fe4000001142a */
[----:B------:R-:W-:Y:S02]  /*b7c0*/  IADD3 R46, R45, -R46, RZ ;  /* 0x8000002e2d2e7210 */ /* 0x000fe40007ffe0ff */
[----:B------:R-:W-:Y:S01]  /*b7d0*/  LOP3.LUT R40, R40, 0x3fffffe, RZ, 0xc0, !PT ;  /* 0x03fffffe28287812 */ /* 0x000fe200078ec0ff */
[----:B------:R-:W-:Y:S01]  /*b7e0*/  IMAD R73, R73, 0x8, R42 ;  /* 0x0000000849497824 */ /* 0x000fe200078e022a */
[----:B------:R-:W-:-:S03]  /*b7f0*/  LEA.HI R45, R72, R72, RZ, 0x1 ;  /* 0x00000048482d7211 */ /* 0x000fc600078f08ff */
[----:B------:R-:W-:Y:S01]  /*b800*/  IMAD.IADD R40, R41, 0x1, -R40 ;  /* 0x0000000129287824 */ /* 0x000fe200078e0a28 */
[----:B------:R-:W-:Y:S01]  /*b810*/  LOP3.LUT R45, R45, 0x1ffffffe, RZ, 0xc0, !PT ;  /* 0x1ffffffe2d2d7812 */ /* 0x000fe200078ec0ff */
[----:B------:R-:W-:-:S04]  /*b820*/  IMAD.U32 R41, R73, 0x10, R46 ;  /* 0x0000001049297824 */ /* 0x000fc800078e002e */
[----:B------:R-:W-:Y:S02]  /*b830*/  IMAD.IADD R45, R72, 0x1, -R45 ;  /* 0x00000001482d7824 */ /* 0x000fe400078e0a2d */
[----:B------:R-:W-:-:S04]  /*b840*/  IMAD R40, R40, 0x40, R41 ;  /* 0x0000004028287824 */ /* 0x000fc800078e0229 */
[----:B------:R-:W-:-:S04]  /*b850*/  IMAD R46, R45, 0x8, R40 ;  /* 0x000000082d2e7824 */ /* 0x000fc800078e0228 */
[----:B------:R-:W-:-:S04]  /*b860*/  @P1 IMAD.HI.U32 R13, R46, R13, RZ ;  /* 0x0000000d2e0d1227 */ /* 0x000fc800078e00ff */
[-C--:B------:R-:W-:Y:S01]  /*b870*/  FMUL.FTZ R77, R32, R21.reuse ;  /* 0x00000015204d7220 */ /* 0x080fe20000410000 */
[----:B------:R-:W-:Y:S01]  /*b880*/  FMUL.FTZ R32, R48, R21 ;  /* 0x0000001530207220 */ /* 0x000fe20000410000 */
[----:B------:R-:W-:-:S03]  /*b890*/  @P1 SHF.R.U32.HI R46, RZ, R74, R13 ;  /* 0x0000004aff2e1219 */ /* 0x000fc6000001160d */
[----:B------:R1:W0:Y:S01]  /*b8a0*/  MUFU.TANH R79, R32 ;  /* 0x00000020004f7308 */ /* 0x0002220000002400 */
[----:B------:R-:W-:Y:S01]  /*b8b0*/  LOP3.LUT R44, R44, 0x7ffffffc, RZ, 0xc0, !PT ;  /* 0x7ffffffc2c2c7812 */ /* 0x000fe200078ec0ff */
[----:B------:R-:W-:Y:S01]  /*b8c0*/  IMAD.MOV.U32 R41, RZ, RZ, -0x60 ;  /* 0xffffffa0ff297424 */ /* 0x000fe200078e00ff */
[----:B------:R-:W2:Y:S01]  /*b8d0*/  SHFL.IDX PT, R40, R46, RZ, 0x1c1f ;  /* 0x001c1fff2e287589 */ /* 0x000ea200000e0000 */
[-C--:B------:R-:W-:Y:S01]  /*b8e0*/  FMUL.FTZ R48, R50, R21.reuse ;  /* 0x0000001532307220 */ /* 0x080fe20000410000 */
[-C--:B-1----:R-:W-:Y:S01]  /*b8f0*/  FMUL.FTZ R32, R57, R21.reuse ;  /* 0x0000001539207220 */ /* 0x082fe20000410000 */
        /* <DEDUP_REMOVED lines=21> */
[----:B------:R-:W-:Y:S01]  /*ba50*/  FMUL.FTZ R21, R71, R21 ;  /* 0x0000001547157220 */ /* 0x000fe20000410000 */
[----:B------:R-:W-:Y:S01]  /*ba60*/  IMAD R41, R0, R41, 0x1 ;  /* 0x0000000100297424 */ /* 0x000fe200078e0229 */
[----:B------:R-:W1:Y:S03]  /*ba70*/  MUFU.TANH R14, R14 ;  /* 0x0000000e000e7308 */ /* 0x000e660000002400 */
[----:B------:R-:W-:Y:S01]  /*ba80*/  IMAD R41, R44, -0x2, R41 ;  /* 0xfffffffe2c297824 */ /* 0x000fe200078e0229 */
[----:B------:R-:W-:-:S04]  /*ba90*/  LOP3.LUT R43, RZ, R6, RZ, 0x33, !PT ;  /* 0x00000006ff2b7212 */ /* 0x000fc800078e33ff */
[----:B------:R-:W0:Y:S01]  /*baa0*/  MUFU.TANH R19, R19 ;  /* 0x0000001300137308 */ /* 0x000e220000002400 */
[----:B------:R-:W-:-:S07]  /*bab0*/  IADD3 R12, -R4, R41, R5 ;  /* 0x00000029040c7210 */ /* 0x000fce0007ffe105 */
        /* <DEDUP_REMOVED lines=40> */
[----:B------:R-:W0:Y:S01]  /*bd40*/  MUFU.TANH R21, R21 ;  /* 0x0000001500157308 */ /* 0x000e220000002400 */
[----:B------:R-:W-:-:S02]  /*bd50*/  IMAD.IADD R44, R12, 0x1, R7 ;  /* 0x000000010c2c7824 */ /* 0x000fc400078e0207 */
[----:B------:R-:W-:Y:S02]  /*bd60*/  IMAD.IADD R43, R12, 0x1, R43 ;  /* 0x000000010c2b7824 */ /* 0x000fe400078e022b */
[----:B------:R-:W-:Y:S02]  /*bd70*/  IMAD R67, R0, -0x60, R8 ;  /* 0xffffffa000437824 */ /* 0x000fe400078e0208 */
[----:B------:R-:W-:Y:S02]  /*bd80*/  VIADD R71, R41, 0xffffffff ;  /* 0xffffffff29477836 */ /* 0x000fe40000000000 */
[--C-:B--2---:R-:W-:Y:S02]  /*bd90*/  IMAD.IADD R6, R44, 0x1, R40.reuse ;  /* 0x000000012c067824 */ /* 0x104fe400078e0228 */
[----:B------:R-:W-:Y:S01]  /*bda0*/  IMAD.IADD R7, R43, 0x1, R40 ;  /* 0x000000012b077824 */ /* 0x000fe200078e0228 */
[----:B-1-34-:R-:W-:Y:S06]  /*bdb0*/  @!P2 BRA `(.L_x_3697) ;  /* 0x000000000044a947 */ /* 0x01afec0003800000 */
[----:B------:R-:W-:Y:S01]  /*bdc0*/  IADD3 R8, -R4, R5, R40 ;  /* 0x0000000504087210 */ /* 0x000fe20007ffe128 */
[----:B------:R-:W-:Y:S03]  /*bdd0*/  BSSY B1, `(.L_x_3698) ;  /* 0x000000c000017945 */ /* 0x000fe60003800000 */
[----:B------:R-:W-:-:S13]  /*bde0*/  ISETP.GT.AND P1, PT, R8, -0x1, PT ;  /* 0xffffffff0800780c */ /* 0x000fda0003f24270 */
[----:B------:R-:W-:Y:S05]  /*bdf0*/  @P1 BRA `(.L_x_3699) ;  /* 0x0000000000181947 */ /* 0x000fea0003800000 */
[----:B------:R-:W-:Y:S02]  /*be00*/  ISETP.NE.AND P1, PT, R9, 0x1, PT ;  /* 0x000000010900780c */ /* 0x000fe40003f25270 */
[----:B------:R-:W-:-:S11]  /*be10*/  LOP3.LUT R41, RZ, R8, RZ, 0x33, !PT ;  /* 0x00000008ff297212 */ /* 0x000fd600078e33ff */
[----:B------:R-:W-:-:S05]  /*be20*/  @P1 IMAD.HI.U32 R8, R41, R10, RZ ;  /* 0x0000000a29081227 */ /* 0x000fca00078e00ff */
[----:B------:R-:W-:-:S04]  /*be30*/  @P1 SHF.R.U32.HI R41, RZ, R11, R8 ;  /* 0x0000000bff291219 */ /* 0x000fc80000011608 */
[----:B------:R-:W-:Y:S01]  /*be40*/  LOP3.LUT R8, RZ, R41, RZ, 0x33, !PT ;  /* 0x00000029ff087212 */ /* 0x000fe200078e33ff */
[----:B------:R-:W-:Y:S06]  /*be50*/  BRA `(.L_x_3700) ;  /* 0x00000000000c7947 */ /* 0x000fec0003800000 */
.L_x_3699:
[----:B------:R-:W-:-:S13]  /*be60*/  ISETP.NE.AND P1, PT, R9, 0x1, PT ;  /* 0x000000010900780c */ /* 0x000fda0003f25270 */
[----:B------:R-:W-:-:S05]  /*be70*/  @P1 IMAD.HI.U32 R12, R8, R10, RZ ;  /* 0x0000000a080c1227 */ /* 0x000fca00078e00ff */
[----:B------:R-:W-:-:S07]  /*be80*/  @P1 SHF.R.U32.HI R8, RZ, R11, R12 ;  /* 0x0000000bff081219 */ /* 0x000fce000001160c */
.L_x_3700:
[----:B------:R-:W-:Y:S05]  /*be90*/  BSYNC B1 ;  /* 0x0000000000017941 */ /* 0x000fea0003800000 */
.L_x_3698:
[----:B------:R-:W-:-:S05]  /*bea0*/  IMAD R8, R8, R9, R71 ;  /* 0x0000000908087224 */ /* 0x000fca00078e0247 */
[----:B------:R-:W-:Y:S02]  /*beb0*/  VIMNMX R7, R7, R8, !PT ;  /* 0x0000000807077248 */ /* 0x000fe40007fe0100 */
[----:B------:R-:W-:-:S07]  /*bec0*/  VIADDMNMX R6, R8, R9, R6, PT ;  /* 0x0000000908067246 */ /* 0x000fce0003800106 */
.L_x_3697:
[----:B------:R-:W-:Y:S05]  /*bed0*/  BSYNC B0 ;  /* 0x0000000000007941 */ /* 0x000fea0003800000 */
.L_x_3696:
[C---:B------:R-:W-:Y:S01]  /*bee0*/  ISETP.GE.AND P1, PT, R67.reuse, 0x9, PT ;  /* 0x000000094300780c */ /* 0x040fe20003f26270 */
[----:B------:R-:W1:Y:S01]  /*bef0*/  SHFL.IDX PT, R46, R46, 0x1, 0x1c1f ;  /* 0x003c1f002e2e7f89 */ /* 0x000e6200000e0000 */
[----:B------:R-:W-:Y:S01]  /*bf00*/  ISETP.GE.AND P2, PT, R67, 0x2, PT ;  /* 0x000000024300780c */ /* 0x000fe20003f46270 */
[----:B------:R-:W-:Y:S01]  /*bf10*/  BSSY B0, `(.L_x_3701) ;  /* 0x0000087000007945 */ /* 0x000fe20003800000 */
[----:B------:R-:W-:Y:S02]  /*bf20*/  P2R R73, PR, RZ, 0x2 ;  /* 0x00000002ff497803 */ /* 0x000fe40000000000 */
[----:B------:R-:W-:Y:S02]  /*bf30*/  ISETP.GT.AND P1, PT, R7, 0x8, !P1 ;  /* 0x000000080700780c */ /* 0x000fe40004f24270 */
[----:B------:R-:W-:Y:S02]  /*bf40*/  P2R R41, PR, RZ, 0x4 ;  /* 0x00000004ff297803 */ /* 0x000fe40000000000 */
[----:B------:R-:W-:-:S02]  /*bf50*/  ISETP.LT.OR P1, PT, R6, 0x9, P1 ;  /* 0x000000090600780c */ /* 0x000fc40000f21670 */
[----:B------:R-:W-:Y:S02]  /*bf60*/  ISETP.GT.AND P2, PT, R7, 0x1, !P2 ;  /* 0x000000010700780c */ /* 0x000fe40005744270 */
[----:B------:R-:W-:Y:S02]  /*bf70*/  ISETP.GE.AND P3, PT, R67, 0xa, PT ;  /* 0x0000000a4300780c */ /* 0x000fe40003f66270 */
[----:B0-----:R-:W-:Y:S02]  /*bf80*/  FSEL R170, R20, -INF , !P1 ;  /* 0xff80000014aa7808 */ /* 0x001fe40004800000 */
[----:B------:R-:W-:Y:S02]  /*bf90*/  ISETP.LT.OR P2, PT, R6, 0x2, P2 ;  /* 0x000000020600780c */ /* 0x000fe40001741670 */
[----:B------:R-:W-:Y:S02]  /*bfa0*/  ISETP.GT.AND P1, PT, R7, 0x9, !P3 ;  /* 0x000000090700780c */ /* 0x000fe40005f24270 */
[----:B------:R-:W-:-:S02]  /*bfb0*/  FSEL R168, R19, -INF , !P2 ;  /* 0xff80000013a87808 */ /* 0x000fc40005000000 */
[----:B------:R-:W-:Y:S01]  /*bfc0*/  ISETP.LT.OR P1, PT, R6, 0xa, P1 ;  /* 0x0000000a0600780c */ /* 0x000fe20000f21670 */
[----:B-1----:R-:W-:Y:S01]  /*bfd0*/  IMAD.IADD R8, R44, 0x1, R46 ;  /* 0x000000012c087824 */ /* 0x002fe200078e022e */
        /* <DEDUP_REMOVED lines=75> */
[----:B------:R-:W-:Y:S02]  /*c490*/  P2R R19, PR, RZ, 0x8 ;  /* 0x00000008ff137803 */ /* 0x000fe40000000000 */
[----:B------:R-:W-:-:S02]  /*c4a0*/  FSEL R40, R85, -INF , !P1 ;  /* 0xff80000055287808 */ /* 0x000fc40004800000 */
        /* <DEDUP_REMOVED lines=38> */
.L_x_3704:
[----:B------:R-:W-:-:S13]  /*c710*/  ISETP.NE.AND P6, PT, R9, 0x1, PT ;  /* 0x000000010900780c */ /* 0x000fda0003fc5270 */
[----:B------:R-:W-:-:S05]  /*c720*/  @P6 IMAD.HI.U32 R10, R4, R10, RZ ;  /* 0x0000000a040a6227 */ /* 0x000fca00078e00ff */
[----:B------:R-:W-:-:S07]  /*c730*/  @P6 SHF.R.U32.HI R4, RZ, R11, R10 ;  /* 0x0000000bff046219 */ /* 0x000fce000001160a */
.L_x_3705:
[----:B------:R-:W-:Y:S05]  /*c740*/  BSYNC B1 ;  /* 0x0000000000017941 */ /* 0x000fea0003800000 */
.L_x_3703:
[----:B------:R-:W-:-:S05]  /*c750*/  IMAD R4, R4, R9, R71 ;  /* 0x0000000904047224 */ /* 0x000fca00078e0247 */
[----:B------:R-:W-:Y:S02]  /*c760*/  VIADDMNMX R8, R4, R9, R8, PT ;  /* 0x0000000904087246 */ /* 0x000fe40003800108 */
[----:B------:R-:W-:-:S07]  /*c770*/  VIMNMX R7, R7, R4, !PT ;  /* 0x0000000407077248 */ /* 0x000fce0007fe0100 */
.L_x_3702:
[----:B------:R-:W-:Y:S05]  /*c780*/  BSYNC B0 ;  /* 0x0000000000007941 */ /* 0x000fea0003800000 */
.L_x_3701:
[----:B------:R-:W-:Y:S02]  /*c790*/  ISETP.GT.AND P5, PT, R7, RZ, !P5 ;  /* 0x000000ff0700720c */ /* 0x000fe40006fa4270 */
        /* <DEDUP_REMOVED lines=59> */
[----:B------:R-:W-:Y:S01]  /*cb50*/  ISETP.NE.AND P5, PT, R93, RZ, PT ;  /* 0x000000ff5d00720c */ /* 0x000fe20003fa5270 */
[----:B------:R-:W2:Y:S03]  /*cb60*/  LDL R52, [R1+0x460] ;  /* 0x0004600001347983 */ /* 0x000ea60000100800 */
        /* <DEDUP_REMOVED lines=11> */
[C---:B------:R-:W-:Y:S02]  /*cc20*/  ISETP.GT.AND P5, PT, R7.reuse, 0x48, !P6 ;  /* 0x000000480700780c */ /* 0x040fe400077a4270 */
[----:B------:R-:W-:Y:S02]  /*cc30*/  ISETP.NE.AND P6, PT, R14, RZ, PT ;  /* 0x000000ff0e00720c */ /* 0x000fe40003fc5270 */
[----:B------:R-:W3:Y:S01]  /*cc40*/  LDL.64 R14, [R1+0x440] ;  /* 0x00044000010e7983 */ /* 0x000ee20000100a00 */
[----:B------:R-:W-:Y:S02]  /*cc50*/  ISETP.LT.OR P5, PT, R8, 0x49, P5 ;  /* 0x000000490800780c */ /* 0x000fe40002fa1670 */
[----:B------:R-:W-:Y:S02]  /*cc60*/  ISETP.GT.AND P1, PT, R7, 0x49, !P1 ;  /* 0x000000490700780c */ /* 0x000fe40004f24270 */
[----:B------:R-:W-:-:S02]  /*cc70*/  FSEL R24, R59, -INF , !P5 ;  /* 0xff8000003b187808 */ /* 0x000fc40006800000 */
[C---:B------:R-:W-:Y:S02]  /*cc80*/  ISETP.GT.AND P2, PT, R7.reuse, 0x50, !P2 ;  /* 0x000000500700780c */ /* 0x040fe40005744270 */
[C---:B------:R-:W-:Y:S02]  /*cc90*/  ISETP.LT.OR P1, PT, R8.reuse, 0x4a, P1 ;  /* 0x0000004a0800780c */ /* 0x040fe40000f21670 */
[C---:B------:R-:W-:Y:S02]  /*cca0*/  ISETP.GT.AND P3, PT, R7.reuse, 0x51, !P3 ;  /* 0x000000510700780c */ /* 0x040fe40005f64270 */
[----:B------:R-:W-:Y:S02]  /*ccb0*/  ISETP.LT.OR P2, PT, R8, 0x51, P2 ;  /* 0x000000510800780c */ /* 0x000fe40001741670 */
[----:B------:R-:W-:Y:S02]  /*ccc0*/  FSEL R48, R32, -INF , !P1 ;  /* 0xff80000020307808 */ /* 0x000fe40004800000 */
[----:B------:R-:W-:-:S02]  /*ccd0*/  ISETP.GT.AND P4, PT, R7, 0x58, !P4 ;  /* 0x000000580700780c */ /* 0x000fc40006784270 */
[----:B------:R-:W-:Y:S02]  /*cce0*/  ISETP.LT.OR P3, PT, R8, 0x52, P3 ;  /* 0x000000520800780c */ /* 0x000fe40001f61670 */
[----:B------:R-:W-:Y:S02]  /*ccf0*/  FSEL R32, R50, -INF , !P2 ;  /* 0xff80000032207808 */ /* 0x000fe40005000000 */
[----:B------:R-:W-:Y:S02]  /*cd00*/  ISETP.GT.AND P1, PT, R7, 0x59, !P6 ;  /* 0x000000590700780c */ /* 0x000fe40007724270 */
[C---:B------:R-:W-:Y:S02]  /*cd10*/  ISETP.LT.OR P4, PT, R8.reuse, 0x59, P4 ;  /* 0x000000590800780c */ /* 0x040fe40002781670 */
[----:B------:R-:W-:Y:S02]  /*cd20*/  FSEL R49, R51, -INF , !P3 ;  /* 0xff80000033317808 */ /* 0x000fe40005800000 */
[----:B------:R-:W-:-:S02]  /*cd30*/  ISETP.LT.OR P1, PT, R8, 0x5a, P1 ;  /* 0x0000005a0800780c */ /* 0x000fc40000f21670 */
[----:B------:R-:W-:Y:S02]  /*cd40*/  FSEL R50, R13, -INF , !P4 ;  /* 0xff8000000d327808 */ /* 0x000fe40006000000 */
[----:B------:R-:W-:Y:S02]  /*cd50*/  FSEL R51, R21, -INF , !P1 ;  /* 0xff80000015337808 */ /* 0x000fe40004800000 */
[----:B---3--:R-:W-:-:S04]  /*cd60*/  FMNMX.FTZ R4, R82, R14, !PT ;  /* 0x0000000e52047209 */ /* 0x008fc80007810000 */
        /* <DEDUP_REMOVED lines=50> */
[----:B------:R-:W3:Y:S01]  /*d090*/  LDL.64 R4, [R1+0x450] ;  /* 0x0004500001047983 */ /* 0x000ee20000100a00 */
[----:B0-----:R-:W-:-:S03]  /*d0a0*/  FMNMX.FTZ R8, R9, R10, !PT ;  /* 0x0000000a09087209 */ /* 0x001fc60007810000 */
[----:B------:R0:W-:Y:S04]  /*d0b0*/  STL.64 [R1+0x440], R6 ;  /* 0x0004400601007387 */ /* 0x0001e80000100a00 */
[----:B------:R-:W4:Y:S04]  /*d0c0*/  LDL R10, [R1+0x444] ;  /* 0x00044400010a7983 */ /* 0x000f280000100800 */
[----:B------:R-:W-:Y:S04]  /*d0d0*/  STL [R1+0x440], R8 ;  /* 0x0004400801007387 */ /* 0x000fe80000100800 */
[----:B------:R-:W2:Y:S04]  /*d0e0*/  LDL R11, [R1+0x440] ;  /* 0x00044000010b7983 */ /* 0x000ea80000100800 */
[----:B----4-:R-:W1:Y:S01]  /*d0f0*/  SHFL.BFLY PT, R7, R10, 0x2, 0x1f ;  /* 0x0c401f000a077f89 */ /* 0x010e6200000e0000 */
[----:B--2---:R-:W-:Y:S01]  /*d100*/  FMUL.FTZ R9, R52, R11 ;  /* 0x0000000b34097220 */ /* 0x004fe20000410000 */
[----:B------:R-:W-:-:S04]  /*d110*/  FSETP.NEU.FTZ.AND P1, PT, R11, -INF , PT ;  /* 0xff8000000b00780b */ /* 0x000fc80003f3d000 */
[----:B------:R-:W-:-:S05]  /*d120*/  FSEL R9, R9, RZ, P1 ;  /* 0x000000ff09097208 */ /* 0x000fca0000800000 */
[----:B0-----:R-:W-:Y:S01]  /*d130*/  FFMA.FTZ R6, R80, R52, -R9 ;  /* 0x0000003450067223 */ /* 0x001fe20000010809 */
[----:B-1----:R-:W-:-:S03]  /*d140*/  FMNMX.FTZ R7, R7, R10, !PT ;  /* 0x0000000a07077209 */ /* 0x002fc60007810000 */
[----:B------:R0:W-:Y:S02]  /*d150*/  MUFU.EX2 R47, R6 ;  /* 0x00000006002f7308 */ /* 0x0001e40000000800 */
[----:B0-----:R-:W0:Y:S01]  /*d160*/  SHFL.BFLY PT, R6, R7, 0x1, 0x1f ;  /* 0x0c201f0007067f89 */ /* 0x001e2200000e0000 */
[----:B------:R-:W-:Y:S01]  /*d170*/  FSEL R11, R11, RZ, P1 ;  /* 0x000000ff0b0b7208 */ /* 0x000fe20000800000 */
[-CC-:B------:R-:W-:Y:S01]  /*d180*/  FFMA.FTZ R13, R82, R52.reuse, -R9.reuse ;  /* 0x00000034520d7223 */ /* 0x180fe20000010809 */
[----:B------:R-:W-:-:S03]  /*d190*/  FFMA.FTZ R21, R34, R52, -R9 ;  /* 0x0000003422157223 */ /* 0x000fc60000010809 */
[----:B------:R-:W-:Y:S01]  /*d1a0*/  FADD.FTZ R11, R14, -R11 ;  /* 0x8000000b0e0b7221 */ /* 0x000fe20000010000 */
[----:B0-----:R-:W-:-:S04]  /*d1b0*/  FMNMX.FTZ R6, R7, R6, !PT ;  /* 0x0000000607067209 */ /* 0x001fc80007810000 */
[C---:B------:R-:W-:Y:S01]  /*d1c0*/  FSETP.NEU.FTZ.AND P1, PT, R6.reuse, -INF , PT ;  /* 0xff8000000600780b */ /* 0x040fe20003f3d000 */
[----:B------:R-:W-:-:S03]  /*d1d0*/  FMUL.FTZ R7, R6, R52 ;  /* 0x0000003406077220 */ /* 0x000fc60000410000 */
[----:B------:R-:W-:Y:S02]  /*d1e0*/  FSEL R8, R6, RZ, P1 ;  /* 0x000000ff06087208 */ /* 0x000fe40000800000 */
[----:B------:R-:W-:-:S03]  /*d1f0*/  FSEL R7, R7, RZ, P1 ;  /* 0x000000ff07077208 */ /* 0x000fc60000800000 */
[----:B------:R-:W-:Y:S01]  /*d200*/  FADD.FTZ R15, R15, -R8 ;  /* 0x800000080f0f7221 */ /* 0x000fe20000010000 */
[-C--:B------:R-:W-:Y:S01]  /*d210*/  FMUL.FTZ R11, R11, R52.reuse ;  /* 0x000000340b0b7220 */ /* 0x080fe20000410000 */
[-C--:B------:R-:W-:Y:S01]  /*d220*/  FFMA.FTZ R34, R44, R52.reuse, -R7 ;  /* 0x000000342c227223 */ /* 0x080fe20000010807 */
[-CC-:B------:R-:W-:Y:S01]  /*d230*/  FFMA.FTZ R168, R168, R52.reuse, -R9.reuse ;  /* 0x00000034a8a87223 */ /* 0x180fe20000010809 */
[----:B------:R-:W-:Y:S01]  /*d240*/  FMUL.FTZ R15, R52, R15 ;  /* 0x0000000f340f7220 */ /* 0x000fe20000410000 */
[-C--:B------:R-:W-:Y:S01]  /*d250*/  FFMA.FTZ R185, R36, R52.reuse, -R9 ;  /* 0x0000003424b97223 */ /* 0x080fe20000010809 */
[-CC-:B------:R-:W-:Y:S01]  /*d260*/  FFMA.FTZ R169, R46, R52.reuse, -R7.reuse ;  /* 0x000000342ea97223 */ /* 0x180fe20000010807 */
[----:B------:R-:W-:Y:S01]  /*d270*/  MUFU.EX2 R13, R13 ;  /* 0x0000000d000d7308 */ /* 0x000fe20000000800 */
[-C--:B------:R-:W-:Y:S01]  /*d280*/  FFMA.FTZ R208, R30, R52.reuse, -R7 ;  /* 0x000000341ed07223 */ /* 0x080fe20000010807 */
[-C--:B------:R-:W-:Y:S01]  /*d290*/  FFMA.FTZ R170, R170, R52.reuse, -R9 ;  /* 0x00000034aaaa7223 */ /* 0x080fe20000010809 */
[----:B------:R-:W-:-:S05]  /*d2a0*/  FFMA.FTZ R171, R43, R52, -R7 ;  /* 0x000000342bab7223 */ /* 0x000fca0000010807 */
[----:B------:R-:W3:Y:S01]  /*d2b0*/  MUFU.EX2 R36, R11 ;  /* 0x0000000b00247308 */ /* 0x000ee20000000800 */
[-CC-:B------:R-:W-:Y:S01]  /*d2c0*/  FFMA.FTZ R186, R20, R52.reuse, -R9.reuse ;  /* 0x0000003414ba7223 */ /* 0x180fe20000010809 */
[----:B------:R-:W-:-:S06]  /*d2d0*/  FFMA.FTZ R20, R12, R52, -R9 ;  /* 0x000000340c147223 */ /* 0x000fcc0000010809 */
[----:B------:R-:W-:Y:S01]  /*d2e0*/  MUFU.EX2 R34, R34 ;  /* 0x0000002200227308 */ /* 0x000fe20000000800 */
[----:B------:R-:W-:-:S07]  /*d2f0*/  FFMA.FTZ R12, R41, R52, -R7 ;  /* 0x00000034290c7223 */ /* 0x000fce0000010807 */
[----:B------:R-:W0:Y:S01]  /*d300*/  MUFU.EX2 R30, R15 ;  /* 0x0000000f001e7308 */ /* 0x000e220000000800 */
[----:B------:R-:W-:-:S07]  /*d310*/  FFMA.FTZ R230, R78, R52, -R9 ;  /* 0x000000344ee67223 */ /* 0x000fce0000010809 */
[----:B------:R-:W1:Y:S01]  /*d320*/  MUFU.EX2 R168, R168 ;  /* 0x000000a800a87308 */ /* 0x000e620000000800 */
[----:B------:R-:W-:-:S07]  /*d330*/  FFMA.FTZ R219, R45, R52, -R7 ;  /* 0x000000342ddb7223 */ /* 0x000fce0000010807 */
[----:B------:R-:W2:Y:S01]  /*d340*/  MUFU.EX2 R169, R169 ;  /* 0x000000a900a97308 */ /* 0x000ea20000000800 */
[----:B------:R-:W-:-:S07]  /*d350*/  FFMA.FTZ R231, R76, R52, -R9 ;  /* 0x000000344ce77223 */ /* 0x000fce0000010809 */
[----:B------:R-:W4:Y:S01]  /*d360*/  MUFU.EX2 R170, R170 ;  /* 0x000000aa00aa7308 */ /* 0x000f220000000800 */
[----:B------:R-:W-:-:S07]  /*d370*/  FFMA.FTZ R225, R39, R52, -R7 ;  /* 0x0000003427e17223 */ /* 0x000fce0000010807 */
[----:B------:R-:W5:Y:S01]  /*d380*/  MUFU.EX2 R171, R171 ;  /* 0x000000ab00ab7308 */ /* 0x000f620000000800 */
        /* <DEDUP_REMOVED lines=15> */
[----:B------:R-:W-:Y:S01]  /*d480*/  FFMA.FTZ R196, R38, R52, -R9 ;  /* 0x0000003426c47223 */ /* 0x000fe20000010809 */
[----:B---3--:R-:W-:Y:S01]  /*d490*/  FFMA.FTZ R9, R36, R4, R13 ;  /* 0x0000000424097223 */ /* 0x008fe2000001000d */
[----:B0-----:R-:W-:Y:S01]  /*d4a0*/  FFMA.FTZ R4, R5, R30, R34 ;  /* 0x0000001e05047223 */ /* 0x001fe20000010022 */
[----:B------:R-:W-:-:S03]  /*d4b0*/  FFMA.FTZ R217, R35, R52, -R7 ;  /* 0x0000003423d97223 */ /* 0x000fc60000010807 */
[----:B------:R-:W0:Y:S01]  /*d4c0*/  MUFU.EX2 R219, R219 ;  /* 0x000000db00db7308 */ /* 0x000e220000000800 */
[----:B-1----:R-:W-:Y:S01]  /*d4d0*/  FADD.FTZ R9, R168, R9 ;  /* 0x00000009a8097221 */ /* 0x002fe20000010000 */
[----:B--2---:R-:W-:Y:S01]  /*d4e0*/  FADD.FTZ R4, R169, R4 ;  /* 0x00000004a9047221 */ /* 0x004fe20000010000 */
[----:B------:R-:W-:-:S05]  /*d4f0*/  FFMA.FTZ R218, R37, R52, -R7 ;  /* 0x0000003425da7223 */ /* 0x000fca0000010807 */
[----:B------:R-:W1:Y:S01]  /*d500*/  MUFU.EX2 R231, R231 ;  /* 0x000000e700e77308 */ /* 0x000e620000000800 */
[----:B----4-:R-:W-:Y:S01]  /*d510*/  FADD.FTZ R8, R170, R9 ;  /* 0x00000009aa087221 */ /* 0x010fe20000010000 */
[----:B-----5:R-:W-:-:S06]  /*d520*/  FADD.FTZ R5, R171, R4 ;  /* 0x00000004ab057221 */ /* 0x020fcc0000010000 */
[----:B------:R-:W2:Y:S01]  /*d530*/  MUFU.EX2 R225, R225 ;  /* 0x000000e100e17308 */ /* 0x000ea20000000800 */
[----:B------:R-:W-:Y:S01]  /*d540*/  FFMA.FTZ R211, R33, R52, -R7 ;  /* 0x0000003421d37223 */ /* 0x000fe20000010807 */
[----:B------:R-:W-:-:S06]  /*d550*/  FADD.FTZ R9, R47, R8 ;  /* 0x000000082f097221 */ /* 0x000fcc0000010000 */
[----:B------:R-:W3:Y:S01]  /*d560*/  MUFU.EX2 R228, R228 ;  /* 0x000000e400e47308 */ /* 0x000ee20000000800 */
[----:B------:R-:W-:Y:S01]  /*d570*/  FADD.FTZ R4, R12, R5 ;  /* 0x000000050c047221 */ /* 0x000fe20000010000 */
[----:B------:R-:W-:-:S06]  /*d580*/  FFMA.FTZ R212, R31, R52, -R7 ;  /* 0x000000341fd47223 */ /* 0x000fcc0000010807 */
[----:B------:R-:W4:Y:S01]  /*d590*/  MUFU.EX2 R217, R217 ;  /* 0x000000d900d97308 */ /* 0x000f220000000800 */
[----:B------:R-:W-:Y:S01]  /*d5a0*/  FADD.FTZ R8, R230, R9 ;  /* 0x00000009e6087221 */ /* 0x000fe20000010000 */
[----:B0-----:R-:W-:-:S06]  /*d5b0*/  FADD.FTZ R4, R219, R4 ;  /* 0x00000004db047221 */ /* 0x001fcc0000010000 */
[----:B------:R-:W0:Y:S08]  /*d5c0*/  MUFU.EX2 R229, R229 ;  /* 0x000000e500e57308 */ /* 0x000e300000000800 */
[----:B------:R-:W5:Y:S01]  /*d5d0*/  MUFU.EX2 R218, R218 ;  /* 0x000000da00da7308 */ /* 0x000f620000000800 */
[----:B-1----:R-:W-:Y:S01]  /*d5e0*/  FADD.FTZ R5, R231, R8 ;  /* 0x00000008e7057221 */ /* 0x002fe20000010000 */
[----:B--2---:R-:W-:-:S06]  /*d5f0*/  FADD.FTZ R4, R225, R4 ;  /* 0x00000004e1047221 */ /* 0x004fcc0000010000 */
[----:B------:R-:W1:Y:S01]  /*d600*/  MUFU.EX2 R216, R216 ;  /* 0x000000d800d87308 */ /* 0x000e620000000800 */
[----:B------:R-:W-:-:S07]  /*d610*/  FFMA.FTZ R209, R18, R52, -R7 ;  /* 0x0000003412d17223 */ /* 0x000fce0000010807 */
[----:B------:R-:W2:Y:S01]  /*d620*/  MUFU.EX2 R211, R211 ;  /* 0x000000d300d37308 */ /* 0x000ea20000000800 */
[----:B---3--:R-:W-:Y:S01]  /*d630*/  FADD.FTZ R8, R228, R5 ;  /* 0x00000005e4087221 */ /* 0x008fe20000010000 */
[----:B----4-:R-:W-:-:S06]  /*d640*/  FADD.FTZ R5, R217, R4 ;  /* 0x00000004d9057221 */ /* 0x010fcc0000010000 */
[----:B------:R-:W3:Y:S01]  /*d650*/  MUFU.EX2 R215, R215 ;  /* 0x000000d700d77308 */ /* 0x000ee20000000800 */
[----:B------:R-:W-:-:S07]  /*d660*/  FFMA.FTZ R202, R29, R52, -R7 ;  /* 0x000000341dca7223 */ /* 0x000fce0000010807 */
[----:B------:R-:W4:Y:S01]  /*d670*/  MUFU.EX2 R212, R212 ;  /* 0x000000d400d47308 */ /* 0x000f220000000800 */
[----:B0-----:R-:W-:Y:S01]  /*d680*/  FADD.FTZ R9, R229, R8 ;  /* 0x00000008e5097221 */ /* 0x001fe20000010000 */
[----:B-----5:R-:W-:-:S06]  /*d690*/  FADD.FTZ R4, R218, R5 ;  /* 0x00000005da047221 */ /* 0x020fcc0000010000 */
[----:B------:R-:W0:Y:S01]  /*d6a0*/  MUFU.EX2 R214, R214 ;  /* 0x000000d600d67308 */ /* 0x000e220000000800 */
[----:B------:R-:W-:-:S07]  /*d6b0*/  FFMA.FTZ R203, R28, R52, -R7 ;  /* 0x000000341ccb7223 */ /* 0x000fce0000010807 */
        /* <DEDUP_REMOVED lines=53> */
[----:B------:R-:W3:Y:S08]  /*da10*/  MUFU.EX2 R186, R186 ;  /* 0x000000ba00ba7308 */ /* 0x000ef00000000800 */
[----:B------:R-:W4:Y:S01]  /*da20*/  MUFU.EX2 R19, R19 ;  /* 0x0000001300137308 */ /* 0x000f220000000800 */
[----:B0-----:R-:W-:Y:S01]  /*da30*/  FADD.FTZ R4, R196, R5 ;  /* 0x00000005c4047221 */ /* 0x001fe20000010000 */
[----:B-----5:R-:W-:-:S06]  /*da40*/  FADD.FTZ R7, R190, R7 ;  /* 0x00000007be077221 */ /* 0x020fcc0000010000 */
[----:B------:R-:W0:Y:S08]  /*da50*/  MUFU.EX2 R20, R20 ;  /* 0x0000001400147308 */ /* 0x000e300000000800 */
[----:B------:R-:W5:Y:S01]  /*da60*/  MUFU.EX2 R14, R14 ;  /* 0x0000000e000e7308 */ /* 0x000f620000000800 */
[----:B-1----:R-:W-:Y:S01]  /*da70*/  FADD.FTZ R5, R185, R4 ;  /* 0x00000004b9057221 */ /* 0x002fe20000010000 */
[----:B--2---:R-:W-:-:S06]  /*da80*/  FADD.FTZ R4, R18, R7 ;  /* 0x0000000712047221 */ /* 0x004fcc0000010000 */
[----:B------:R-:W1:Y:S08]  /*da90*/  MUFU.EX2 R21, R21 ;  /* 0x0000001500157308 */ /* 0x000e700000000800 */
[----:B------:R-:W2:Y:S01]  /*daa0*/  MUFU.EX2 R15, R15 ;  /* 0x0000000f000f7308 */ /* 0x000ea20000000800 */
[----:B---3--:R-:W-:Y:S01]  /*dab0*/  FADD.FTZ R5, R186, R5 ;  /* 0x00000005ba057221 */ /* 0x008fe20000010000 */
[----:B----4-:R-:W-:-:S03]  /*dac0*/  FADD.FTZ R7, R19, R4 ;  /* 0x0000000413077221 */ /* 0x010fc60000010000 */
[----:B0-----:R-:W-:Y:S01]  /*dad0*/  FADD.FTZ R8, R20, R5 ;  /* 0x0000000514087221 */ /* 0x001fe20000010000 */
[----:B-----5:R-:W-:-:S03]  /*dae0*/  FADD.FTZ R4, R14, R7 ;  /* 0x000000070e047221 */ /* 0x020fc60000010000 */
[----:B-1----:R-:W-:Y:S01]  /*daf0*/  FADD.FTZ R8, R21, R8 ;  /* 0x0000000815087221 */ /* 0x002fe20000010000 */
[----:B------:R-:W-:Y:S01]  /*db00*/  STL [R1+0x444], R6 ;  /* 0x0004440601007387 */ /* 0x000fe20000100800 */
[----:B--2---:R-:W-:-:S05]  /*db10*/  FADD.FTZ R9, R15, R4 ;  /* 0x000000040f097221 */ /* 0x004fca0000010000 */
[----:B------:R0:W-:Y:S04]  /*db20*/  STL.64 [R1+0x450], R8 ;  /* 0x0004500801007387 */ /* 0x0001e80000100a00 */
[----:B------:R-:W2:Y:S01]  /*db30*/  LD.E R7, desc[UR42][R16.64+0x230] ;  /* 0x0002302a10077980 */ /* 0x000ea2000c101900 */
[----:B------:R-:W-:-:S04]  /*db40*/  UIADD3 UR4, UP0, UR37, 0x230, URZ ;  /* 0x0000023025047890 */ /* 0x000fc8000ff1e03f */
[----:B------:R-:W-:Y:S02]  /*db50*/  ULOP3.LUT UR5, UR4, 0x4, URZ, 0xfc, !UPT ;  /* 0x0000000404057892 */ /* 0x000fe4000f8efc3f */
[----:B------:R-:W-:-:S04]  /*db60*/  UIADD3.X UR6, URZ, UR36, URZ, UP0, !UPT ;  /* 0x000000243f067290 */ /* 0x000fc800087fe43f */
[----:B------:R-:W-:Y:S02]  /*db70*/  IMAD.U32 R4, RZ, RZ, UR5 ;  /* 0x00000005ff047e24 */ /* 0x000fe4000f8e00ff */
[----:B------:R-:W-:Y:S02]  /*db80*/  IMAD.U32 R5, RZ, RZ, UR6 ;  /* 0x00000006ff057e24 */ /* 0x000fe4000f8e00ff */
[----:B--2---:R-:W-:-:S05]  /*db90*/  FMUL.FTZ R7, R36, R7 ;  /* 0x0000000724077220 */ /* 0x004fca0000410000 */
[----:B------:R1:W-:Y:S04]  /*dba0*/  ST.E desc[UR42][R16.64+0x230], R7 ;  /* 0x0002300710007985 */ /* 0x0003e8000c10192a */
[----:B------:R-:W2:Y:S02]  /*dbb0*/  LD.E R10, desc[UR42][R4.64] ;  /* 0x0000002a040a7980 */ /* 0x000ea4000c101900 */
[----:B--2---:R-:W-:-:S05]  /*dbc0*/  FMUL.FTZ R11, R36, R10 ;  /* 0x0000000a240b7220 */ /* 0x004fca0000410000 */
[----:B------:R2:W-:Y:S04]  /*dbd0*/  ST.E desc[UR42][R4.64], R11 ;  /* 0x0000000b04007985 */ /* 0x0005e8000c10192a */
[----:B0-----:R-:W3:Y:S04]  /*dbe0*/  LD.E R9, desc[UR42][R16.64+0x240] ;  /* 0x0002402a10097980 */ /* 0x001ee8000c101900 */
[----:B------:R-:W4:Y:S04]  /*dbf0*/  LD.E R143, desc[UR42][R16.64+0x424] ;  /* 0x0004242a108f7980 */ /* 0x000f28000c101900 */
[----:B------:R-:W5:Y:S04]  /*dc00*/  LD.E R25, desc[UR42][R16.64+0x244] ;  /* 0x0002442a10197980 */ /* 0x000f68000c101900 */
[----:B------:R-:W5:Y:S04]  /*dc10*/  LD.E R27, desc[UR42][R16.64+0x250] ;  /* 0x0002502a101b7980 */ /* 0x000f68000c101900 */
[----:B------:R-:W5:Y:S04]  /*dc20*/  LD.E R29, desc[UR42][R16.64+0x254] ;  /* 0x0002542a101d7980 */ /* 0x000f68000c101900 */
[----:B------:R-:W5:Y:S04]  /*dc30*/  LD.E R31, desc[UR42][R16.64+0x260] ;  /* 0x0002602a101f7980 */ /* 0x000f68000c101900 */
[----:B------:R-:W5:Y:S04]  /*dc40*/  LD.E R33, desc[UR42][R16.64+0x264] ;  /* 0x0002642a10217980 */ /* 0x000f68000c101900 */
[----:B-1----:R-:W5:Y:S04]  /*dc50*/  LD.E R7, desc[UR42][R16.64+0x270] ;  /* 0x0002702a10077980 */ /* 0x002f68000c101900 */
[----:B------:R-:W5:Y:S04]  /*dc60*/  LD.E R35, desc[UR42][R16.64+0x274] ;  /* 0x0002742a10237980 */ /* 0x000f68000c101900 */
[----:B------:R-:W5:Y:S04]  /*dc70*/  LD.E R37, desc[UR42][R16.64+0x280] ;  /* 0x0002802a10257980 */ /* 0x000f68000c101900 */
[----:B--2---:R-:W2:Y:S04]  /*dc80*/  LD.E R11, desc[UR42][R16.64+0x284] ;  /* 0x0002842a100b7980 */ /* 0x004ea8000c101900 */
        /* <DEDUP_REMOVED lines=51> */
[----:B------:R-:W-:-:S06]  /*dfc0*/  ULOP3.LUT UR5, UR4, 0x8, URZ, 0xfc, !UPT ;  /* 0x0000000804057892 */ /* 0x000fcc000f8efc3f */
[----:B------:R-:W-:Y:S02]  /*dfd0*/  IMAD.U32 R8, RZ, RZ, UR5 ;  /* 0x00000005ff087e24 */ /* 0x000fe4000f8e00ff */
[C---:B---3--:R-:W-:Y:S01]  /*dfe0*/  FMUL.FTZ R9, R36.reuse, R9 ;  /* 0x0000000924097220 */ /* 0x048fe20000410000 */
[----:B----4-:R-:W-:-:S04]  /*dff0*/  FMUL.FTZ R143, R36, R143 ;  /* 0x0000008f248f7220 */ /* 0x010fc80000410000 */
[----:B------:R0:W-:Y:S01]  /*e000*/  ST.E desc[UR42][R16.64+0x240], R9 ;  /* 0x0002400910007985 */ /* 0x0001e2000c10192a */
[C---:B-----5:R-:W-:Y:S01]  /*e010*/  FMUL.FTZ R25, R36.reuse, R25 ;  /* 0x0000001924197220 */ /* 0x060fe20000410000 */
[C---:B------:R-:W-:Y:S01]  /*e020*/  FMUL.FTZ R27, R36.reuse, R27 ;  /* 0x0000001b241b7220 */ /* 0x040fe20000410000 */
[C---:B------:R-:W-:Y:S01]  /*e030*/  FMUL.FTZ R29, R36.reuse, R29 ;  /* 0x0000001d241d7220 */ /* 0x040fe20000410000 */
[----:B0-----:R-:W-:Y:S02]  /*e040*/  IMAD.U32 R9, RZ, RZ, UR6 ;  /* 0x00000006ff097e24 */ /* 0x001fe4000f8e00ff */
[C---:B------:R-:W-:Y:S01]  /*e050*/  FMUL.FTZ R31, R36.reuse, R31 ;  /* 0x0000001f241f7220 */ /* 0x040fe20000410000 */
[C---:B------:R-:W-:Y:S01]  /*e060*/  FMUL.FTZ R33, R36.reuse, R33 ;  /* 0x0000002124217220 */ /* 0x040fe20000410000 */
[C---:B------:R-:W-:Y:S01]  /*e070*/  FMUL.FTZ R7, R36.reuse, R7 ;  /* 0x0000000724077220 */ /* 0x040fe20000410000 */
[C---:B------:R-:W-:Y:S01]  /*e080*/  FMUL.FTZ R35, R36.reuse, R35 ;  /* 0x0000002324237220 */ /* 0x040fe20000410000 */
[C---:B------:R-:W-:Y:S01]  /*e090*/  FMUL.FTZ R37, R36.reuse, R37 ;  /* 0x0000002524257220 */ /* 0x040fe20000410000 */
[C---:B--2---:R-:W-:Y:S01]  /*e0a0*/  FMUL.FTZ R11, R36.reuse, R11 ;  /* 0x0000000b240b7220 */ /* 0x044fe20000410000 */
        /* <DEDUP_REMOVED lines=112> */
[----:B0-----:R-:W2:Y:S01]  /*e7b0*/  LD.E R11, desc[UR42][R8.64] ;  /* 0x0000002a080b7980 */ /* 0x001ea2000c101900 */
[----:B------:R-:W-:Y:S01]  /*e7c0*/  ULOP3.LUT UR4, UR4, 0xc, URZ, 0xfc, !UPT ;  /* 0x0000000c04047892 */ /* 0x000fe2000f8efc3f */
[----:B------:R-:W-:-:S05]  /*e7d0*/  IMAD.U32 R7, RZ, RZ, UR6 ;  /* 0x00000006ff077e24 */ /* 0x000fca000f8e00ff */
[----:B------:R-:W-:Y:S02]  /*e7e0*/  IMAD.U32 R6, RZ, RZ, UR4 ;  /* 0x00000004ff067e24 */ /* 0x000fe4000f8e00ff */
[----:B--2---:R-:W-:-:S05]  /*e7f0*/  FMUL.FTZ R11, R30, R11 ;  /* 0x0000000b1e0b7220 */ /* 0x004fca0000410000 */
[----:B------:R0:W-:Y:S04]  /*e800*/  ST.E desc[UR42][R8.64], R11 ;  /* 0x0000000b08007985 */ /* 0x0001e8000c10192a */
[----:B------:R-:W2:Y:S02]  /*e810*/  LD.E R25, desc[UR42][R6.64] ;  /* 0x0000002a06197980 */ /* 0x000ea4000c101900 */
[----:B--2---:R-:W-:-:S05]  /*e820*/  FMUL.FTZ R25, R30, R25 ;  /* 0x000000191e197220 */ /* 0x004fca0000410000 */
[----:B------:R1:W-:Y:S04]  /*e830*/  ST.E desc[UR42][R6.64], R25 ;  /* 0x0000001906007985 */ /* 0x0003e8000c10192a */
[----:B------:R-:W2:Y:S04]  /*e840*/  LD.E R147, desc[UR42][R16.64+0x42c] ;  /* 0x00042c2a10937980 */ /* 0x000ea8000c101900 */
[----:B------:R-:W3:Y:S04]  /*e850*/  LD.E R27, desc[UR42][R16.64+0x248] ;  /* 0x0002482a101b7980 */ /* 0x000ee8000c101900 */
[----:B------:R-:W4:Y:S04]  /*e860*/  LD.E R29, desc[UR42][R16.64+0x24c] ;  /* 0x00024c2a101d7980 */ /* 0x000f28000c101900 */
[----:B------:R-:W5:Y:S04]  /*e870*/  LD.E R31, desc[UR42][R16.64+0x258] ;  /* 0x0002582a101f7980 */ /* 0x000f68000c101900 */
[----:B------:R-:W5:Y:S04]  /*e880*/  LD.E R33, desc[UR42][R16.64+0x25c] ;  /* 0x00025c2a10217980 */ /* 0x000f68000c101900 */
[----:B------:R-:W5:Y:S04]  /*e890*/  LD.E R35, desc[UR42][R16.64+0x268] ;  /* 0x0002682a10237980 */ /* 0x000f68000c101900 */
[----:B------:R-:W5:Y:S04]  /*e8a0*/  LD.E R37, desc[UR42][R16.64+0x26c] ;  /* 0x00026c2a10257980 */ /* 0x000f68000c101900 */
[----:B0-----:R-:W5:Y:S04]  /*e8b0*/  LD.E R11, desc[UR42][R16.64+0x278] ;  /* 0x0002782a100b7980 */ /* 0x001f68000c101900 */
        /* <DEDUP_REMOVED lines=54> */
[C---:B--2---:R-:W-:Y:S01]  /*ec20*/  FMUL.FTZ R147, R30.reuse, R147 ;  /* 0x000000931e937220 */ /* 0x044fe20000410000 */
[C---:B---3--:R-:W-:Y:S01]  /*ec30*/  FMUL.FTZ R27, R30.reuse, R27 ;  /* 0x0000001b1e1b7220 */ /* 0x048fe20000410000 */
        /* <DEDUP_REMOVED lines=121> */
[----:B------:R-:W-:Y:S01]  /*f3d0*/  ST.E desc[UR42][R16.64+0x428], R145 ;  /* 0x0004289110007985 */ /* 0x000fe2000c10192a */
[----:B------:R2:W-:Y:S06]  /*f3e0*/  BAR.SYNC.DEFER_BLOCKING R180, 0x100 ;  /* 0x000400b40000751d */ /* 0x0005ec0000010000 */
[----:B0-----:R-:W3:Y:S04]  /*f3f0*/  LD.E R27, desc[UR42][R16.64+0x230] ;  /* 0x0002302a101b7980 */ /* 0x001ee8000c101900 */
[----:B-1----:R-:W4:Y:S04]  /*f400*/  LD.E R25, desc[UR42][R16.64+0x218] ;  /* 0x0002182a10197980 */ /* 0x002f28000c101900 */
[----:B------:R-:W4:Y:S04]  /*f410*/  LD.E.64 R10, desc[UR42][R16.64+0xa8] ;  /* 0x0000a82a100a7980 */ /* 0x000f28000c101b00 */
[----:B---3--:R0:W-:Y:S04]  /*f420*/  ST.E desc[UR42][R16.64+0x230], R27 ;  /* 0x0002301b10007985 */ /* 0x0081e8000c10192a */
[----:B------:R-:W3:Y:S04]  /*f430*/  LD.E R29, desc[UR42][R4.64] ;  /* 0x0000002a041d7980 */ /* 0x000ee8000c101900 */
[----:B---3--:R1:W-:Y:S04]  /*f440*/  ST.E desc[UR42][R4.64], R29 ;  /* 0x0000001d04007985 */ /* 0x0083e8000c10192a */
[----:B------:R-:W3:Y:S04]  /*f450*/  LD.E R31, desc[UR42][R8.64] ;  /* 0x0000002a081f7980 */ /* 0x000ee8000c101900 */
[----:B---3--:R3:W-:Y:S04]  /*f460*/  ST.E desc[UR42][R8.64], R31 ;  /* 0x0000001f08007985 */ /* 0x0087e8000c10192a */
[----:B------:R-:W5:Y:S04]  /*f470*/  LD.E R33, desc[UR42][R6.64] ;  /* 0x0000002a06217980 */ /* 0x000f68000c101900 */
[----:B-----5:R5:W-:Y:S04]  /*f480*/  ST.E desc[UR42][R6.64], R33 ;  /* 0x0000002106007985 */ /* 0x020be8000c10192a */
[----:B------:R-:W2:Y:S04]  /*f490*/  LD.E R35, desc[UR42][R16.64+0x240] ;  /* 0x0002402a10237980 */ /* 0x000ea8000c101900 */
[----:B------:R-:W4:Y:S04]  /*f4a0*/  LD.E R37, desc[UR42][R16.64+0x244] ;  /* 0x0002442a10257980 */ /* 0x000f28000c101900 */
[----:B0-----:R-:W4:Y:S04]  /*f4b0*/  LD.E R27, desc[UR42][R16.64+0x248] ;  /* 0x0002482a101b7980 */ /* 0x001f28000c101900 */
[----:B------:R-:W4:Y:S04]  /*f4c0*/  LD.E R39, desc[UR42][R16.64+0x24c] ;  /* 0x00024c2a10277980 */ /* 0x000f28000c101900 */
[----:B------:R-:W4:Y:S04]  /*f4d0*/  LD.E R41, desc[UR42][R16.64+0x250] ;  /* 0x0002502a10297980 */ /* 0x000f28000c101900 */
[----:B------:R-:W4:Y:S04]  /*f4e0*/  LD.E R43, desc[UR42][R16.64+0x254] ;  /* 0x0002542a102b7980 */ /* 0x000f28000c101900 */
[----:B-1----:R-:W4:Y:S04]  /*f4f0*/  LD.E R29, desc[UR42][R16.64+0x258] ;  /* 0x0002582a101d7980 */ /* 0x002f28000c101900 */
[----:B------:R-:W4:Y:S04]  /*f500*/  LD.E R45, desc[UR42][R16.64+0x25c] ;  /* 0x00025c2a102d7980 */ /* 0x000f28000c101900 */
[----:B---3--:R-:W3:Y:S04]  /*f510*/  LD.E R31, desc[UR42][R16.64+0x260] ;  /* 0x0002602a101f7980 */ /* 0x008ee8000c101900 */
[----:B------:R-:W3:Y:S04]  /*f520*/  LD.E R49, desc[UR42][R16.64+0x264] ;  /* 0x0002642a10317980 */ /* 0x000ee8000c101900 */
        /* <DEDUP_REMOVED lines=114> */
[----:B--2---:R-:W-:Y:S04]  /*fc50*/  ST.E desc[UR42][R16.64+0x240], R35 ;  /* 0x0002402310007985 */ /* 0x004fe8000c10192a */
[----:B----4-:R-:W-:Y:S04]  /*fc60*/  ST.E desc[UR42][R16.64+0x244], R37 ;  /* 0x0002442510007985 */ /* 0x010fe8000c10192a */
[----:B------:R-:W-:Y:S04]  /*fc70*/  ST.E desc[UR42][R16.64+0x248], R27 ;  /* 0x0002481b10007985 */ /* 0x000fe8000c10192a */
[----:B------:R-:W-:Y:S04]  /*fc80*/  ST.E desc[UR42][R16.64+0x24c], R39 ;  /* 0x00024c2710007985 */ /* 0x000fe8000c10192a */
[----:B------:R-:W-:Y:S04]  /*fc90*/  ST.E desc[UR42][R16.64+0x250], R41 ;  /* 0x0002502910007985 */ /* 0x000fe8000c10192a */
[----:B------:R-:W-:Y:S04]  /*fca0*/  ST.E desc[UR42][R16.64+0x254], R43 ;  /* 0x0002542b10007985 */ /* 0x000fe8000c10192a */
[----:B------:R-:W-:Y:S04]  /*fcb0*/  ST.E desc[UR42][R16.64+0x258], R29 ;  /* 0x0002581d10007985 */ /* 0x000fe8000c10192a */
[----:B------:R-:W-:Y:S04]  /*fcc0*/  ST.E desc[UR42][R16.64+0x25c], R45 ;  /* 0x00025c2d10007985 */ /* 0x000fe8000c10192a */
[----:B---3--:R-:W-:Y:S04]  /*fcd0*/  ST.E desc[UR42][R16.64+0x260], R31 ;  /* 0x0002601f10007985 */ /* 0x008fe8000c10192a */
[----:B------:R-:W-:Y:S04]  /*fce0*/  ST.E desc[UR42][R16.64+0x264], R49 ;  /* 0x0002643110007985 */ /* 0x000fe8000c10192a */
        /* <DEDUP_REMOVED lines=114> */
[----:B0-----:R-:W5:Y:S01]  /*10410*/  LDL R24, [R1+0x88] ;  /* 0x0000880001187983 */ /* 0x001f620000100800 */
[----:B------:R-:W-:Y:S01]  /*10420*/  IMAD R10, R25, 0xc00, R10 ;  /* 0x00000c00190a7824 */ /* 0x000fe200078e020a */
[----:B------:R-:W-:-:S02]  /*10430*/  F2FP.F16.F32.PACK_AB R170, R47, R170 ;  /* 0x000000aa2faa723e */ /* 0x000fc400000000ff */
[----:B------:R-:W-:Y:S01]  /*10440*/  F2FP.F16.F32.PACK_AB R169, R169, R34 ;  /* 0x00000022a9a9723e */ /* 0x000fe200000000ff */
[----:B-1----:R-:W5:Y:S04]  /*10450*/  LD.E R28, desc[UR42][R16.64+0x240] ;  /* 0x0002402a101c7980 */ /* 0x002f68000c101900 */
[----:B------:R-:W5:Y:S04]  /*10460*/  LD.E R29, desc[UR42][R16.64+0x244] ;  /* 0x0002442a101d7980 */ /* 0x000f68000c101900 */
[----:B--2---:R-:W2:Y:S04]  /*10470*/  LD.E R30, desc[UR42][R16.64+0x248] ;  /* 0x0002482a101e7980 */ /* 0x004ea8000c101900 */
[----:B------:R-:W2:Y:S04]  /*10480*/  LD.E R31, desc[UR42][R16.64+0x24c] ;  /* 0x00024c2a101f7980 */ /* 0x000ea8000c101900 */
[----:B---3--:R-:W2:Y:S04]  /*10490*/  LD.E R32, desc[UR42][R16.64+0x250] ;  /* 0x0002502a10207980 */ /* 0x008ea8000c101900 */
[----:B------:R-:W2:Y:S04]  /*104a0*/  LD.E R33, desc[UR42][R16.64+0x254] ;  /* 0x0002542a10217980 */ /* 0x000ea8000c101900 */
[----:B------:R-:W2:Y:S04]  /*104b0*/  LD.E R34, desc[UR42][R16.64+0x258] ;  /* 0x0002582a10227980 */ /* 0x000ea8000c101900 */
        /* <DEDUP_REMOVED lines=67> */
[----:B------:R-:W-:-:S03]  /*108f0*/  ISETP.NE.U32.AND P1, PT, R24, RZ, PT ;  /* 0x000000ff1800720c */ /* 0x000fc60003f25070 */
        /* <DEDUP_REMOVED lines=54> */
[----:B------:R-:W-:-:S02]  /*10c60*/  R2UR UR6, R10 ;  /* 0x000000000a0672ca */ /* 0x000fc400000e0000 */
[----:B------:R-:W-:Y:S02]  /*10c70*/  R2UR UR7, R11 ;  /* 0x000000000b0772ca */ /* 0x000fe400000e0000 */
[----:B------:R-:W-:Y:S02]  /*10c80*/  F2FP.F16.F32.PACK_AB R168, R168, R13 ;  /* 0x0000000da8a8723e */ /* 0x000fe400000000ff */
[----:B------:R-:W-:Y:S01]  /*10c90*/  F2FP.F16.F32.PACK_AB R171, R12, R171 ;  /* 0x000000ab0cab723e */ /* 0x000fe200000000ff */
[----:B------:R-:W-:Y:S01]  /*10ca0*/  VOTEU.ANY UP0, P1 ;  /* 0x00000000003f7886 */ /* 0x000fe20000800100 */
[----:B------:R-:W-:Y:S02]  /*10cb0*/  VIADD R12, R10, 0x80 ;  /* 0x000000800a0c7836 */ /* 0x000fe40000000000 */
[----:B------:R-:W-:Y:S01]  /*10cc0*/  IMAD.MOV.U32 R13, RZ, RZ, R11 ;  /* 0x000000ffff0d7224 */ /* 0x000fe200078e000b */
[----:B--2---:R-:W-:-:S06]  /*10cd0*/  WARPGROUP.ARRIVE ;  /* 0x00000000000079c5 */ /* 0x004fcc0000000000 */
[----:B------:R-:W-:Y:S01]  /*10ce0*/  HGMMA.64x256x16.F32 R24, R168, gdesc[UR4].tnspB, R24, UP0, gsb0 ;  /* 0x43e00004a8187df0 */ /* 0x000fe2000b800818 */
[----:B------:R-:W-:Y:S02]  /*10cf0*/  R2UR UR6, R12 ;  /* 0x000000000c0672ca */ /* 0x000fe400000e0000 */
[----:B------:R-:W-:Y:S01]  /*10d00*/  R2UR UR7, R13 ;  /* 0x000000000d0772ca */ /* 0x000fe200000e0000 */
[----:B------:R-:W-:Y:S02]  /*10d10*/  VIADD R12, R10, 0x100 ;  /* 0x000001000a0c7836 */ /* 0x000fe40000000000 */
[----:B------:R-:W-:Y:S01]  /*10d20*/  IMAD.MOV.U32 R13, RZ, RZ, R11 ;  /* 0x000000ffff0d7224 */ /* 0x000fe200078e000b */
[----:B------:R-:W-:Y:S02]  /*10d30*/  WARPGROUP.DEPBAR.LE gsb0, 0x0 ;  /* 0x00008000000079c5 */ /* 0x000fe40000010000 */
[----:B------:R-:W-:Y:S01]  /*10d40*/  ST.E desc[UR42][R16.64+0x230], R24 ;  /* 0x0002301810007985 */ /* 0x000fe2000c10192a */
[----:B------:R-:W-:-:S02]  /*10d50*/  F2FP.F16.F32.PACK_AB R168, R231, R230 ;  /* 0x000000e6e7a8723e */ /* 0x000fc400000000ff */
[----:B------:R-:W-:Y:S01]  /*10d60*/  F2FP.F16.F32.PACK_AB R170, R229, R228 ;  /* 0x000000e4e5aa723e */ /* 0x000fe200000000ff */
[----:B------:R-:W-:Y:S01]  /*10d70*/  ST.E desc[UR42][R4.64], R25 ;  /* 0x0000001904007985 */ /* 0x000fe2000c10192a */
        /* <DEDUP_REMOVED lines=130> */
[----:B------:R-:W-:Y:S01]  /*115a0*/  R2UR UR6, R12 ;  /* 0x000000000c0672ca */ /* 0x000fe200000e0000 */
[----:B------:R-:W-:Y:S01]  /*115b0*/  STL [R1+0x88], R2 ;  /* 0x0000880201007387 */ /* 0x000fe20000100800 */
        /* <DEDUP_REMOVED lines=281> */
[----:B------:R-:W-:Y:S01]  /*12750*/  VIADD R10, R10, 0x280 ;  /* 0x000002800a0a7836 */ /* 0x000fe20000000000 */
[----:B------:R-:W-:Y:S02]  /*12760*/  WARPGROUP.DEPBAR.LE gsb0, 0x0 ;  /* 0x00008000000079c5 */ /* 0x000fe40000010000 */
[----:B------:R-:W-:Y:S01]  /*12770*/  ST.E desc[UR42][R16.64+0x230], R24 ;  /* 0x0002301810007985 */ /* 0x000fe2000c10192a */
[----:B------:R-:W-:Y:S02]  /*12780*/  F2FP.F16.F32.PACK_AB R168, R198, R197 ;  /* 0x000000c5c6a8723e */ /* 0x000fe400000000ff */
[----:B------:R-:W-:Y:S01]  /*12790*/  F2FP.F16.F32.PACK_AB R170, R196, R195 ;  /* 0x000000c3c4aa723e */ /* 0x000fe200000000ff */
[----:B------:R-:W-:Y:S01]  /*127a0*/  ST.E desc[UR42][R4.64], R25 ;  /* 0x0000001904007985 */ /* 0x000fe2000c10192a */
        /* <DEDUP_REMOVED lines=398> */
[----:B------:R-:W-:Y:S04]  /*14090*/  STL [R1+0x88], R2 ;  /* 0x0000880201007387 */ /* 0x000fe80000100800 */
[----:B------:R-:W3:Y:S04]  /*140a0*/  LD.E R11, desc[UR42][R16.64+0x230] ;  /* 0x0002302a100b7980 */ /* 0x000ee8000c101900 */
[----:B---3--:R3:W-:Y:S04]  /*140b0*/  ST.E desc[UR42][R16.64+0x230], R11 ;  /* 0x0002300b10007985 */ /* 0x0087e8000c10192a */
[----:B------:R-:W4:Y:S04]  /*140c0*/  LD.E R13, desc[UR42][R4.64] ;  /* 0x0000002a040d7980 */ /* 0x000f28000c101900 */
[----:B----4-:R4:W-:Y:S04]  /*140d0*/  ST.E desc[UR42][R4.64], R13 ;  /* 0x0000000d04007985 */ /* 0x0109e8000c10192a */
[----:B------:R-:W5:Y:S04]  /*140e0*/  LD.E R15, desc[UR42][R8.64] ;  /* 0x0000002a080f7980 */ /* 0x000f68000c101900 */
[----:B-----5:R5:W-:Y:S04]  /*140f0*/  ST.E desc[UR42][R8.64], R15 ;  /* 0x0000000f08007985 */ /* 0x020be8000c10192a */
[----:B------:R-:W2:Y:S04]  /*14100*/  LD.E R19, desc[UR42][R6.64] ;  /* 0x0000002a06137980 */ /* 0x000ea8000c101900 */
[----:B--2---:R2:W-:Y:S04]  /*14110*/  ST.E desc[UR42][R6.64], R19 ;  /* 0x0000001306007985 */ /* 0x0045e8000c10192a */
[----:B------:R-:W2:Y:S04]  /*14120*/  LD.E R21, desc[UR42][R16.64+0x240] ;  /* 0x0002402a10157980 */ /* 0x000ea8000c101900 */
[----:B0-----:R-:W2:Y:S04]  /*14130*/  LD.E R25, desc[UR42][R16.64+0x244] ;  /* 0x0002442a10197980 */ /* 0x001ea8000c101900 */
[----:B-1----:R-:W2:Y:S04]  /*14140*/  LD.E R27, desc[UR42][R16.64+0x248] ;  /* 0x0002482a101b7980 */ /* 0x002ea8000c101900 */
[----:B------:R-:W2:Y:S04]  /*14150*/  LD.E R29, desc[UR42][R16.64+0x24c] ;  /* 0x00024c2a101d7980 */ /* 0x000ea8000c101900 */
[----:B---3--:R-:W3:Y:S04]  /*14160*/  LD.E R11, desc[UR42][R16.64+0x250] ;  /* 0x0002502a100b7980 */ /* 0x008ee8000c101900 */
[----:B------:R-:W3:Y:S04]  /*14170*/  LD.E R31, desc[UR42][R16.64+0x254] ;  /* 0x0002542a101f7980 */ /* 0x000ee8000c101900 */
[----:B----4-:R-:W4:Y:S04]  /*14180*/  LD.E R5, desc[UR42][R16.64+0x258] ;  /* 0x0002582a10057980 */ /* 0x010f28000c101900 */
[----:B------:R-:W4:Y:S04]  /*14190*/  LD.E R13, desc[UR42][R16.64+0x25c] ;  /* 0x00025c2a100d7980 */ /* 0x000f28000c101900 */
[----:B-----5:R-:W5:Y:S04]  /*141a0*/  LD.E R9, desc[UR42][R16.64+0x260] ;  /* 0x0002602a10097980 */ /* 0x020f68000c101900 */
        /* <DEDUP_REMOVED lines=115> */
[----:B------:R0:W-:Y:S04]  /*148e0*/  ST.E desc[UR42][R16.64+0x240], R21 ;  /* 0x0002401510007985 */ /* 0x0001e8000c10192a */
[----:B------:R0:W-:Y:S04]  /*148f0*/  ST.E desc[UR42][R16.64+0x244], R25 ;  /* 0x0002441910007985 */ /* 0x0001e8000c10192a */
[----:B------:R0:W-:Y:S04]  /*14900*/  ST.E desc[UR42][R16.64+0x248], R27 ;  /* 0x0002481b10007985 */ /* 0x0001e8000c10192a */
[----:B------:R0:W-:Y:S04]  /*14910*/  ST.E desc[UR42][R16.64+0x24c], R29 ;  /* 0x00024c1d10007985 */ /* 0x0001e8000c10192a */
[----:B---3--:R0:W-:Y:S04]  /*14920*/  ST.E desc[UR42][R16.64+0x250], R11 ;  /* 0x0002500b10007985 */ /* 0x0081e8000c10192a */
[----:B------:R0:W-:Y:S04]  /*14930*/  ST.E desc[UR42][R16.64+0x254], R31 ;  /* 0x0002541f10007985 */ /* 0x0001e8000c10192a */
[----:B----4-:R0:W-:Y:S04]  /*14940*/  ST.E desc[UR42][R16.64+0x258], R5 ;  /* 0x0002580510007985 */ /* 0x0101e8000c10192a */
[----:B------:R0:W-:Y:S04]  /*14950*/  ST.E desc[UR42][R16.64+0x25c], R13 ;  /* 0x00025c0d10007985 */ /* 0x0001e8000c10192a */
[----:B-----5:R0:W-:Y:S04]  /*14960*/  ST.E desc[UR42][R16.64+0x260], R9 ;  /* 0x0002600910007985 */ /* 0x0201e8000c10192a */
[----:B------:R0:W-:Y:S04]  /*14970*/  ST.E desc[UR42][R16.64+0x264], R15 ;  /* 0x0002640f10007985 */ /* 0x0001e8000c10192a */
[----:B--2---:R0:W-:Y:S04]  /*14980*/  ST.E desc[UR42][R16.64+0x268], R7 ;  /* 0x0002680710007985 */ /* 0x0041e8000c10192a */
        /* <DEDUP_REMOVED lines=121> */
.L_x_3707:
[----:B------:R-:W-:Y:S05]  /*15120*/  BSYNC B0 ;  /* 0x0000000000007941 */ /* 0x000fea0003800000 */
.L_x_3706:
[C---:B------:R-:W-:Y:S01]  /*15130*/  ISETP.GT.AND P0, PT, R0.reuse, R3, PT ;  /* 0x000000030000720c */ /* 0x040fe20003f04270 */
[----:B------:R-:W-:-:S12]  /*15140*/  VIADD R0, R0, 0xffffffff ;  /* 0xffffffff00007836 */ /* 0x000fd80000000000 */
[----:B------:R-:W-:Y:S05]  /*15150*/  @P0 BRA `(.L_x_3708) ;  /* 0xffffff4c00a00947 */ /* 0x000fea000383ffff */
[----:B01----:R-:W2:Y:S02]  /*15160*/  LDL R2, [R1+0x70] ;  /* 0x0000700001027983 */ /* 0x003ea40000100800 */
[----:B--2---:R-:W-:-:S07]  /*15170*/  IMAD.SHL.U32 R2, R2, 0x80, RZ ;  /* 0x0000008002027824 */ /* 0x004fce00078e00ff */
.L_x_3681:
        /* <DEDUP_REMOVED lines=10> */
[----:B------:R-:W-:-:S04]  /*15220*/  IMAD.IADD R2, R187, 0x1, R2 ;  /* 0x00000001bb027824 */ /* 0x000fc800078e0202 */
        /* <DEDUP_REMOVED lines=12> */
.L_x_3711:
[----:B------:R-:W-:-:S13]  /*152f0*/  ISETP.NE.AND P0, PT, R7, 0x1, PT ;  /* 0x000000010700780c */ /* 0x000fda0003f05270 */
[----:B------:R-:W0:Y:S02]  /*15300*/  @P0 LDC.64 R4, c[0x0][0xae0] ;  /* 0x0002b800ff040b82 */ /* 0x000e240000000a00 */
[----:B0-----:R-:W-:-:S05]  /*15310*/  @P0 IMAD.HI.U32 R4, R2, R4, RZ ;  /* 0x0000000402040227 */ /* 0x001fca00078e00ff */
[----:B------:R-:W-:-:S07]  /*15320*/  @P0 SHF.R.U32.HI R2, RZ, R5, R4 ;  /* 0x00000005ff020219 */ /* 0x000fce0000011604 */
.L_x_3712:
[----:B------:R-:W-:Y:S05]  /*15330*/  BSYNC B0 ;  /* 0x0000000000007941 */ /* 0x000fea0003800000 */
.L_x_3710:
[----:B------:R-:W-:-:S05]  /*15340*/  IMAD R2, R2, R7, RZ ;  /* 0x0000000702027224 */ /* 0x000fca00078e02ff */
[----:B------:R-:W-:-:S07]  /*15350*/  VIMNMX R3, R3, R2, !PT ;  /* 0x0000000203037248 */ /* 0x000fce0007fe0100 */
.L_x_3709:
[----:B------:R-:W-:-:S04]  /*15360*/  VIADD R3, R3, 0x5f ;  /* 0x0000005f03037836 */ /* 0x000fc80000000000 */
[----:B------:R-:W-:-:S05]  /*15370*/  IMAD.HI R3, R3, 0x2aaaaaab, RZ ;  /* 0x2aaaaaab03037827 */ /* 0x000fca00078e02ff */
[----:B------:R-:W-:-:S04]  /*15380*/  SHF.R.U32.HI R2, RZ, 0x1f, R3 ;  /* 0x0000001fff027819 */ /* 0x000fc80000011603 */
[----:B------:R-:W-:-:S04]  /*15390*/  LEA.HI.SX32 R2, R3, R2, 0x1c ;  /* 0x0000000203027211 */ /* 0x000fc800078fe2ff */
[----:B------:R-:W-:-:S04]  /*153a0*/  VIMNMX R4, R165, R2, !PT ;  /* 0x00000002a5047248 */ /* 0x000fc80007fe0100 */
[----:B------:R-:W-:-:S13]  /*153b0*/  ISETP.GE.AND P0, PT, R0, R4, PT ;  /* 0x000000040000720c */ /* 0x000fda0003f06270 */
[----:B------:R-:W-:Y:S05]  /*153c0*/  @!P0 BRA `(.L_x_3713) ;  /* 0x0000009c00c48947 */ /* 0x000fea0003800000 */
[----:B------:R0:W5:Y:S01]  /*153d0*/  LDL.64 R2, [R1+0x178] ;  /* 0x0001780001027983 */ /* 0x0001620000100a00 */
[----:B------:R-:W-:-:S07]  /*153e0*/  IMAD.MOV.U32 R5, RZ, RZ, R0 ;  /* 0x000000ffff057224 */ /* 0x000fce00078e0000 */
.L_x_3730:
        /* <DEDUP_REMOVED lines=19> */
[----:B---3--:R-:W-:Y:S01]  /*15520*/  @!P1 IMAD.MOV.U32 R7, RZ, RZ, RZ ;  /* 0x000000ffff079224 */ /* 0x008fe200078e00ff */
[----:B--2---:R-:W-:-:S04]  /*15530*/  LOP3.LUT R0, R0, 0x1, RZ, 0xfc, !PT ;  /* 0x0000000100007812 */ /* 0x004fc800078efcff */
[----:B------:R-:W-:-:S13]  /*15540*/  ISETP.NE.AND P2, PT, R0, 0x3, PT ;  /* 0x000000030000780c */ /* 0x000fda0003f45270 */
[----:B-1----:R-:W-:Y:S05]  /*15550*/  @!P2 BRA `(.L_x_3715) ;  /* 0x000000000004a947 */ /* 0x002fea0003800000 */
[----:B------:R-:W-:Y:S01]  /*15560*/  BPT.TRAP 0x1 ;  /* 0x000000040000795c */ /* 0x000fe20000300000 */
.L_x_3715:
[----:B------:R-:W-:Y:S05]  /*15570*/  BSYNC B0 ;  /* 0x0000000000007941 */ /* 0x000fea0003800000 */
.L_x_3714:
        /* <DEDUP_REMOVED lines=13> */
.L_x_3717:
[----:B------:R-:W-:Y:S05]  /*15650*/  BSYNC B0 ;  /* 0x0000000000007941 */ /* 0x000fea0003800000 */
.L_x_3716:
        /* <DEDUP_REMOVED lines=8> */
.L_x_3719:
[----:B------:R-:W-:Y:S05]  /*156e0*/  BSYNC B0 ;  /* 0x0000000000007941 */ /* 0x000fea0003800000 */
.L_x_3718:
        /* <DEDUP_REMOVED lines=59> */
.L_x_3722:
[----:B------:R-:W-:Y:S05]  /*15aa0*/  BSYNC B0 ;  /* 0x0000000000007941 */ /* 0x000fea0003800000 */
.L_x_3721:
        /* <DEDUP_REMOVED lines=10> */
.L_x_3724:
[----:B------:R-:W-:Y:S05]  /*15b50*/  BSYNC B0 ;  /* 0x0000000000007941 */ /* 0x000fea0003800000 */
.L_x_3723:
[----:B------:R-:W-:Y:S04]  /*15b60*/  BSSY B0, `(.L_x_3725) ;  /* 0x0000006000007945 */ /* 0x000fe80003800000 */
[----:B--2---:R-:W-:Y:S05]  /*15b70*/  @P1 BRA `(.L_x_3726) ;  /* 0x0000000000101947 */ /* 0x004fea0003800000 */
[----:B-----5:R-:W-:Y:S01]  /*15b80*/  IMAD R6, R6, 0x8, R9 ;  /* 0x0000000806067824 */ /* 0x020fe200078e0209 */
[----:B-1----:R-:W-:-:S04]  /*15b90*/  SHF.L.U32 R7, R8, 0x1f, RZ ;  /* 0x0000001f08077819 */ /* 0x002fc800000006ff */
[----:B------:R-:W1:Y:S02]  /*15ba0*/  SYNCS.PHASECHK.TRANS64.TRYWAIT P1, [R6+URZ], R7 ;  /* 0x00000007060075a7 */ /* 0x000e64000802017f */
[----:B-1----:R-:W-:Y:S05]  /*15bb0*/  @!P1 BRA `(.L_x_3727) ;  /* 0x0000022400b09947 */ /* 0x002fea0003800000 */
.L_x_3726:
[----:B------:R-:W-:Y:S05]  /*15bc0*/  BSYNC B0 ;  /* 0x0000000000007941 */ /* 0x000fea0003800000 */
.L_x_3725:
[----:B-1----:R-:W2:Y:S04]  /*15bd0*/  LDL R7, [R1+0x90] ;  /* 0x0000900001077983 */ /* 0x002ea80000100800 */
        /* <DEDUP_REMOVED lines=173> */
[----:B------:R-:W1:Y:S01]  /*166b0*/  S2R R74, SR_TID.X ;  /* 0x00000000004a7919 */ /* 0x000e620000002100 */
[----:B------:R-:W-:Y:S04]  /*166c0*/  STL [R1+0x90], R0 ;  /* 0x0000900001007387 */ /* 0x000fe80000100800 */
[----:B------:R-:W-:Y:S01]  /*166d0*/  STL [R1+0x90], R0 ;  /* 0x0000900001007387 */ /* 0x000fe20000100800 */
[----:B------:R-:W-:-:S02]  /*166e0*/  WARPGROUP.DEPBAR.LE gsb0, 0x0 ;  /* 0x00008000000079c5 */ /* 0x000fc40000010000 */
[----:B------:R-:W-:-:S06]  /*166f0*/  WARPGROUP.ARRIVE ;  /* 0x00000000000079c5 */ /* 0x000fcc0000000000 */
[----:B------:R-:W-:Y:S01]  /*16700*/  HGMMA.64x96x16.F32 R24, gdesc[UR4], R24, gsb0 ;  /* 0x01600000041879f0 */ /* 0x000fe20008000818 */
[----:B-1----:R-:W-:Y:S01]  /*16710*/  LOP3.LUT R74, R74, 0x7f, RZ, 0xc0, !PT ;  /* 0x0000007f4a4a7812 */ /* 0x002fe200078ec0ff */
        /* <DEDUP_REMOVED lines=24> */
[----:B--2---:R-:W2:Y:S04]  /*168a0*/  LD.E.64 R6, desc[UR42][R16.64+0x440] ;  /* 0x0004402a10067980 */ /* 0x004ea8000c101b00 */
[----:B---3--:R-:W3:Y:S01]  /*168b0*/  LD.E R12, desc[UR42][R12.64] ;  /* 0x0000002a0c0c7980 */ /* 0x008ee2000c101900 */
[----:B------:R-:W-:-:S04]  /*168c0*/  UIADD3 UR4, UP0, UR37, 0x440, URZ ;  /* 0x0000044025047890 */ /* 0x000fc8000ff1e03f */
[----:B------:R-:W-:Y:S02]  /*168d0*/  ULOP3.LUT UR4, UR4, 0x4, URZ, 0xfc, !UPT ;  /* 0x0000000404047892 */ /* 0x000fe4000f8efc3f */
[----:B------:R-:W-:Y:S01]  /*168e0*/  UIADD3.X UR5, URZ, UR36, URZ, UP0, !UPT ;  /* 0x000000243f057290 */ /* 0x000fe200087fe43f */
[-C--:B---3--:R-:W-:Y:S01]  /*168f0*/  FMUL.FTZ R11, R24, R12.reuse ;  /* 0x0000000c180b7220 */ /* 0x088fe20000410000 */
[-C--:B------:R-:W-:Y:S01]  /*16900*/  FMUL.FTZ R10, R25, R12.reuse ;  /* 0x0000000c190a7220 */ /* 0x080fe20000410000 */
[----:B------:R-:W-:-:S04]  /*16910*/  FMUL.FTZ R20, R28, R12 ;  /* 0x0000000c1c147220 */ /* 0x000fc80000410000 */
[----:B------:R-:W2:Y:S01]  /*16920*/  MUFU.TANH R11, R11 ;  /* 0x0000000b000b7308 */ /* 0x000ea20000002400 */
[-C--:B------:R-:W-:Y:S01]  /*16930*/  FMUL.FTZ R21, R29, R12.reuse ;  /* 0x0000000c1d157220 */ /* 0x080fe20000410000 */
[----:B------:R-:W-:-:S06]  /*16940*/  FMUL.FTZ R29, R32, R12 ;  /* 0x0000000c201d7220 */ /* 0x000fcc0000410000 */
[----:B------:R-:W3:Y:S01]  /*16950*/  MUFU.TANH R10, R10 ;  /* 0x0000000a000a7308 */ /* 0x000ee20000002400 */
[-C--:B------:R-:W-:Y:S01]  /*16960*/  FMUL.FTZ R13, R30, R12.reuse ;  /* 0x0000000c1e0d7220 */ /* 0x080fe20000410000 */
[----:B------:R-:W-:-:S06]  /*16970*/  FMUL.FTZ R30, R33, R12 ;  /* 0x0000000c211e7220 */ /* 0x000fcc0000410000 */
[----:B------:R-:W4:Y:S01]  /*16980*/  MUFU.TANH R20, R20 ;  /* 0x0000001400147308 */ /* 0x000f220000002400 */
[-C--:B------:R-:W-:Y:S01]  /*16990*/  FMUL.FTZ R19, R38, R12.reuse ;  /* 0x0000000c26137220 */ /* 0x080fe20000410000 */
[----:B------:R-:W-:Y:S01]  /*169a0*/  FMUL.FTZ R38, R41, R12 ;  /* 0x0000000c29267220 */ /* 0x000fe20000410000 */
[----:B--2---:R-:W-:-:S05]  /*169b0*/  FMNMX.FTZ R41, R11, R6, !PT ;  /* 0x000000060b297209 */ /* 0x004fca0007810000 */
[----:B------:R-:W2:Y:S01]  /*169c0*/  MUFU.TANH R21, R21 ;  /* 0x0000001500157308 */ /* 0x000ea20000002400 */
[-C--:B------:R-:W-:Y:S01]  /*169d0*/  FMUL.FTZ R33, R36, R12.reuse ;  /* 0x0000000c24217220 */ /* 0x080fe20000410000 */
[----:B------:R-:W-:Y:S01]  /*169e0*/  FMUL.FTZ R15, R34, R12 ;  /* 0x0000000c220f7220 */ /* 0x000fe20000410000 */
[----:B---3--:R-:W-:-:S05]  /*169f0*/  FMNMX.FTZ R41, R10, R41, !PT ;  /* 0x000000290a297209 */ /* 0x008fca0007810000 */
[----:B------:R-:W3:Y:S01]  /*16a00*/  MUFU.TANH R29, R29 ;  /* 0x0000001d001d7308 */ /* 0x000ee20000002400 */
[-C--:B------:R-:W-:Y:S01]  /*16a10*/  FMUL.FTZ R34, R37, R12.reuse ;  /* 0x0000000c25227220 */ /* 0x080fe20000410000 */
[-C--:B------:R-:W-:Y:S01]  /*16a20*/  FMUL.FTZ R25, R42, R12.reuse ;  /* 0x0000000c2a197220 */ /* 0x080fe20000410000 */
[----:B------:R-:W-:-:S05]  /*16a30*/  FMUL.FTZ R42, R48, R12 ;  /* 0x0000000c302a7220 */ /* 0x000fca0000410000 */
[----:B------:R-:W0:Y:S01]  /*16a40*/  MUFU.TANH R30, R30 ;  /* 0x0000001e001e7308 */ /* 0x000e220000002400 */
[----:B----4-:R-:W-:Y:S01]  /*16a50*/  FMNMX.FTZ R48, R20, R41, !PT ;  /* 0x0000002914307209 */ /* 0x010fe20007810000 */
[----:B------:R-:W-:-:S06]  /*16a60*/  FMUL.FTZ R37, R40, R12 ;  /* 0x0000000c28257220 */ /* 0x000fcc0000410000 */
[----:B------:R-:W4:Y:S01]  /*16a70*/  MUFU.TANH R33, R33 ;  /* 0x0000002100217308 */ /* 0x000f220000002400 */
[----:B--2---:R-:W-:Y:S01]  /*16a80*/  FMNMX.FTZ R48, R21, R48, !PT ;  /* 0x0000003015307209 */ /* 0x004fe20007810000 */
[----:B------:R-:W-:-:S06]  /*16a90*/  FMUL.FTZ R24, R39, R12 ;  /* 0x0000000c27187220 */ /* 0x000fcc0000410000 */
[----:B------:R-:W2:Y:S01]  /*16aa0*/  MUFU.TANH R34, R34 ;  /* 0x0000002200227308 */ /* 0x000ea20000002400 */
[----:B---3--:R-:W-:Y:S01]  /*16ab0*/  FMNMX.FTZ R41, R29, R48, !PT ;  /* 0x000000301d297209 */ /* 0x008fe20007810000 */
[----:B------:R-:W-:-:S06]  /*16ac0*/  FMUL.FTZ R39, R44, R12 ;  /* 0x0000000c2c277220 */ /* 0x000fcc0000410000 */
[----:B------:R-:W3:Y:S01]  /*16ad0*/  MUFU.TANH R37, R37 ;  /* 0x0000002500257308 */ /* 0x000ee20000002400 */
[----:B0-----:R-:W-:Y:S01]  /*16ae0*/  FMNMX.FTZ R48, R30, R41, !PT ;  /* 0x000000291e307209 */ /* 0x001fe20007810000 */
[-C--:B------:R-:W-:Y:S01]  /*16af0*/  FMUL.FTZ R40, R45, R12.reuse ;  /* 0x0000000c2d287220 */ /* 0x080fe20000410000 */
[----:B------:R-:W-:-:S05]  /*16b00*/  FMUL.FTZ R28, R47, R12 ;  /* 0x0000000c2f1c7220 */ /* 0x000fca0000410000 */
[----:B------:R-:W0:Y:S01]  /*16b10*/  MUFU.TANH R38, R38 ;  /* 0x0000002600267308 */ /* 0x000e220000002400 */
[----:B----4-:R-:W-:Y:S01]  /*16b20*/  FMNMX.FTZ R47, R33, R48, !PT ;  /* 0x00000030212f7209 */ /* 0x010fe20007810000 */
[-C--:B------:R-:W-:Y:S01]  /*16b30*/  FMUL.FTZ R8, R26, R12.reuse ;  /* 0x0000000c1a087220 */ /* 0x080fe20000410000 */
[----:B------:R-:W-:-:S05]  /*16b40*/  FMUL.FTZ R26, R43, R12 ;  /* 0x0000000c2b1a7220 */ /* 0x000fca0000410000 */
[----:B------:R-:W4:Y:S01]  /*16b50*/  MUFU.TANH R39, R39 ;  /* 0x0000002700277308 */ /* 0x000f220000002400 */
[----:B--2---:R-:W-:Y:S01]  /*16b60*/  FMNMX.FTZ R48, R34, R47, !PT ;  /* 0x0000002f22307209 */ /* 0x004fe20007810000 */
[----:B------:R-:W-:-:S06]  /*16b70*/  FMUL.FTZ R43, R49, R12 ;  /* 0x0000000c312b7220 */ /* 0x000fcc0000410000 */
[----:B------:R-:W2:Y:S01]  /*16b80*/  MUFU.TANH R40, R40 ;  /* 0x0000002800287308 */ /* 0x000ea20000002400 */
[----:B---3--:R-:W-:Y:S01]  /*16b90*/  FMNMX.FTZ R47, R37, R48, !PT ;  /* 0x00000030252f7209 */ /* 0x008fe20007810000 */
[-C--:B------:R-:W-:Y:S01]  /*16ba0*/  FMUL.FTZ R44, R52, R12.reuse ;  /* 0x0000000c342c7220 */ /* 0x080fe20000410000 */
[----:B------:R-:W-:-:S05]  /*16bb0*/  FMUL.FTZ R9, R27, R12 ;  /* 0x0000000c1b097220 */ /* 0x000fca0000410000 */
[----:B------:R-:W3:Y:S01]  /*16bc0*/  MUFU.TANH R42, R42 ;  /* 0x0000002a002a7308 */ /* 0x000ee20000002400 */
[----:B0-----:R-:W-:Y:S01]  /*16bd0*/  FMNMX.FTZ R48, R38, R47, !PT ;  /* 0x0000002f26307209 */ /* 0x001fe20007810000 */
[-C--:B------:R-:W-:Y:S01]  /*16be0*/  FMUL.FTZ R45, R53, R12.reuse ;  /* 0x0000000c352d7220 */ /* 0x080fe20000410000 */
[----:B------:R-:W-:-:S05]  /*16bf0*/  FMUL.FTZ R27, R46, R12 ;  /* 0x0000000c2e1b7220 */ /* 0x000fca0000410000 */
[----:B------:R-:W0:Y:S01]  /*16c00*/  MUFU.TANH R43, R43 ;  /* 0x0000002b002b7308 */ /* 0x000e220000002400 */
[----:B----4-:R-:W-:Y:S01]  /*16c10*/  FMNMX.FTZ R47, R39, R48, !PT ;  /* 0x00000030272f7209 */ /* 0x010fe20007810000 */
[----:B------:R-:W-:-:S06]  /*16c20*/  FMUL.FTZ R46, R56, R12 ;  /* 0x0000000c382e7220 */ /* 0x000fcc0000410000 */
[----:B------:R-:W4:Y:S01]  /*16c30*/  MUFU.TANH R8, R8 ;  /* 0x0000000800087308 */ /* 0x000f220000002400 */
[----:B------:R-:W-:Y:S01]  /*16c40*/  FMUL.FTZ R14, R31, R12 ;  /* 0x0000000c1f0e7220 */ /* 0x000fe20000410000 */
[----:B--2---:R-:W-:-:S06]  /*16c50*/  FMNMX.FTZ R47, R40, R47, !PT ;  /* 0x0000002f282f7209 */ /* 0x004fcc0007810000 */
[----:B------:R-:W2:Y:S01]  /*16c60*/  MUFU.TANH R44, R44 ;  /* 0x0000002c002c7308 */ /* 0x000ea20000002400 */
[----:B------:R-:W-:Y:S01]  /*16c70*/  FMUL.FTZ R52, R57, R12 ;  /* 0x0000000c39347220 */ /* 0x000fe20000410000 */
[----:B---3--:R-:W-:-:S06]  /*16c80*/  FMNMX.FTZ R48, R42, R47, !PT ;  /* 0x0000002f2a307209 */ /* 0x008fcc0007810000 */
[----:B------:R-:W3:Y:S08]  /*16c90*/  MUFU.TANH R9, R9 ;  /* 0x0000000900097308 */ /* 0x000ef00000002400 */
[----:B------:R-:W1:Y:S01]  /*16ca0*/  MUFU.TANH R45, R45 ;  /* 0x0000002d002d7308 */ /* 0x000e620000002400 */
[-C--:B------:R-:W-:Y:S01]  /*16cb0*/  FMUL.FTZ R60, R60, R12.reuse ;  /* 0x0000000c3c3c7220 */ /* 0x080fe20000410000 */
[----:B------:R-:W-:-:S06]  /*16cc0*/  FMUL.FTZ R18, R35, R12 ;  /* 0x0000000c23127220 */ /* 0x000fcc0000410000 */
[----:B------:R-:W1:Y:S01]  /*16cd0*/  MUFU.TANH R13, R13 ;  /* 0x0000000d000d7308 */ /* 0x000e620000002400 */
[----:B0-----:R-:W-:Y:S01]  /*16ce0*/  FMNMX.FTZ R47, R43, R48, !PT ;  /* 0x000000302b2f7209 */ /* 0x001fe20007810000 */
[----:B------:R-:W-:-:S06]  /*16cf0*/  FMUL.FTZ R61, R61, R12 ;  /* 0x0000000c3d3d7220 */ /* 0x000fcc0000410000 */
[----:B------:R-:W0:Y:S01]  /*16d00*/  MUFU.TANH R46, R46 ;  /* 0x0000002e002e7308 */ /* 0x000e220000002400 */
[----:B------:R-:W-:Y:S01]  /*16d10*/  FMUL.FTZ R31, R50, R12 ;  /* 0x0000000c321f7220 */ /* 0x000fe20000410000 */
[----:B----4-:R-:W-:-:S06]  /*16d20*/  FMNMX.FTZ R48, R8, R7, !PT ;  /* 0x0000000708307209 */ /* 0x010fcc0007810000 */
[----:B------:R-:W4:Y:S01]  /*16d30*/  MUFU.TANH R14, R14 ;  /* 0x0000000e000e7308 */ /* 0x000f220000002400 */
[----:B--2---:R-:W-:-:S07]  /*16d40*/  FMNMX.FTZ R50, R44, R47, !PT ;  /* 0x0000002f2c327209 */ /* 0x004fce0007810000 */
[----:B------:R-:W2:Y:S01]  /*16d50*/  MUFU.TANH R52, R52 ;  /* 0x0000003400347308 */ /* 0x000ea20000002400 */
[----:B------:R-:W-:Y:S01]  /*16d60*/  FMUL.FTZ R64, R64, R12 ;  /* 0x0000000c40407220 */ /* 0x000fe20000410000 */
[----:B---3--:R-:W-:-:S06]  /*16d70*/  FMNMX.FTZ R48, R9, R48, !PT ;  /* 0x0000003009307209 */ /* 0x008fcc0007810000 */
[----:B------:R-:W3:Y:S01]  /*16d80*/  MUFU.TANH R15, R15 ;  /* 0x0000000f000f7308 */ /* 0x000ee20000002400 */
[----:B-1----:R-:W-:Y:S01]  /*16d90*/  FMNMX.FTZ R49, R45, R50, !PT ;  /* 0x000000322d317209 */ /* 0x002fe20007810000 */
[----:B------:R-:W-:-:S06]  /*16da0*/  FMUL.FTZ R65, R65, R12 ;  /* 0x0000000c41417220 */ /* 0x000fcc0000410000 */
[----:B------:R-:W1:Y:S01]  /*16db0*/  MUFU.TANH R73, R60 ;  /* 0x0000003c00497308 */ /* 0x000e620000002400 */
[----:B------:R-:W-:-:S07]  /*16dc0*/  FMNMX.FTZ R47, R13, R48, !PT ;  /* 0x000000300d2f7209 */ /* 0x000fce0007810000 */
[----:B------:R-:W1:Y:S01]  /*16dd0*/  MUFU.TANH R18, R18 ;  /* 0x0000001200127308 */ /* 0x000e620000002400 */
[----:B0-----:R-:W-:-:S07]  /*16de0*/  FMNMX.FTZ R49, R46, R49, !PT ;  /* 0x000000312e317209 */ /* 0x001fce0007810000 */
[----:B------:R-:W0:Y:S01]  /*16df0*/  MUFU.TANH R61, R61 ;  /* 0x0000003d003d7308 */ /* 0x000e220000002400 */
[----:B------:R-:W-:Y:S01]  /*16e00*/  FMUL.FTZ R68, R68, R12 ;  /* 0x0000000c44447220 */ /* 0x000fe20000410000 */
[----:B----4-:R-:W-:-:S06]  /*16e10*/  FMNMX.FTZ R48, R14, R47, !PT ;  /* 0x0000002f0e307209 */ /* 0x010fcc0007810000 */
[----:B------:R-:W4:Y:S01]  /*16e20*/  MUFU.TANH R19, R19 ;  /* 0x0000001300137308 */ /* 0x000f220000002400 */
[----:B--2---:R-:W-:Y:S01]  /*16e30*/  FMNMX.FTZ R50, R52, R49, !PT ;  /* 0x0000003134327209 */ /* 0x004fe20007810000 */
[----:B------:R-:W-:-:S06]  /*16e40*/  FMUL.FTZ R69, R69, R12 ;  /* 0x0000000c45457220 */ /* 0x000fcc0000410000 */
[----:B------:R-:W2:Y:S01]  /*16e50*/  MUFU.TANH R75, R64 ;  /* 0x00000040004b7308 */ /* 0x000ea20000002400 */
[----:B---3--:R-:W-:Y:S02]  /*16e60*/  FMNMX.FTZ R47, R15, R48, !PT ;  /* 0x000000300f2f7209 */ /* 0x008fe40007810000 */
[----:B-1----:R-:W-:-:S05]  /*16e70*/  FMNMX.FTZ R50, R73, R50, !PT ;  /* 0x0000003249327209 */ /* 0x002fca0007810000 */
[----:B------:R-:W1:Y:S01]  /*16e80*/  MUFU.TANH R65, R65 ;  /* 0x0000004100417308 */ /* 0x000e620000002400 */
[----:B------:R-:W-:-:S07]  /*16e90*/  FMNMX.FTZ R48, R18, R47, !PT ;  /* 0x0000002f12307209 */ /* 0x000fce0007810000 */
[----:B------:R-:W3:Y:S01]  /*16ea0*/  MUFU.TANH R24, R24 ;  /* 0x0000001800187308 */ /* 0x000ee20000002400 */
[----:B0-----:R-:W-:-:S07]  /*16eb0*/  FMNMX.FTZ R50, R61, R50, !PT ;  /* 0x000000323d327209 */ /* 0x001fce0007810000 */
[----:B------:R-:W0:Y:S01]  /*16ec0*/  MUFU.TANH R77, R68 ;  /* 0x00000044004d7308 */ /* 0x000e220000002400 */
[----:B----4-:R-:W-:-:S07]  /*16ed0*/  FMNMX.FTZ R49, R19, R48, !PT ;  /* 0x0000003013317209 */ /* 0x010fce0007810000 */
[----:B------:R-:W4:Y:S01]  /*16ee0*/  MUFU.TANH R25, R25 ;  /* 0x0000001900197308 */ /* 0x000f220000002400 */
[----:B--2---:R-:W-:-:S07]  /*16ef0*/  FMNMX.FTZ R48, R75, R50, !PT ;  /* 0x000000324b307209 */ /* 0x004fce0007810000 */
[----:B------:R-:W2:Y:S01]  /*16f00*/  MUFU.TANH R69, R69 ;  /* 0x0000004500457308 */ /* 0x000ea20000002400 */
[----:B------:R-:W-:-:S07]  /*16f10*/  FMUL.FTZ R35, R54, R12 ;  /* 0x0000000c36237220 */ /* 0x000fce0000410000 */
[----:B------:R-:W2:Y:S01]  /*16f20*/  MUFU.TANH R26, R26 ;  /* 0x0000001a001a7308 */ /* 0x000ea20000002400 */
[----:B-1----:R-:W-:Y:S01]  /*16f30*/  FMNMX.FTZ R54, R65, R48, !PT ;  /* 0x0000003041367209 */ /* 0x002fe20007810000 */
[----:B------:R-:W-:Y:S01]  /*16f40*/  FMUL.FTZ R32, R51, R12 ;  /* 0x0000000c33207220 */ /* 0x000fe20000410000 */
[----:B---3--:R-:W-:-:S05]  /*16f50*/  FMNMX.FTZ R50, R24, R49, !PT ;  /* 0x0000003118327209 */ /* 0x008fca0007810000 */
[----:B------:R-:W1:Y:S01]  /*16f60*/  MUFU.TANH R27, R27 ;  /* 0x0000001b001b7308 */ /* 0x000e620000002400 */
[----:B0-----:R-:W-:Y:S02]  /*16f70*/  FMNMX.FTZ R54, R77, R54, !PT ;  /* 0x000000364d367209 */ /* 0x001fe40007810000 */
[----:B----4-:R-:W-:-:S05]  /*16f80*/  FMNMX.FTZ R49, R25, R50, !PT ;  /* 0x0000003219317209 */ /* 0x010fca0007810000 */
[----:B------:R-:W0:Y:S01]  /*16f90*/  MUFU.TANH R28, R28 ;  /* 0x0000001c001c7308 */ /* 0x000e220000002400 */
[----:B--2---:R-:W-:Y:S01]  /*16fa0*/  FMNMX.FTZ R57, R69, R54, !PT ;  /* 0x0000003645397209 */ /* 0x004fe20007810000 */
[----:B------:R-:W-:Y:S01]  /*16fb0*/  FMUL.FTZ R36, R55, R12 ;  /* 0x0000000c37247220 */ /* 0x000fe20000410000 */
[----:B------:R-:W-:-:S05]  /*16fc0*/  FMNMX.FTZ R50, R26, R49, !PT ;  /* 0x000000311a327209 */ /* 0x000fca0007810000 */
[----:B------:R-:W2:Y:S01]  /*16fd0*/  MUFU.TANH R31, R31 ;  /* 0x0000001f001f7308 */ /* 0x000ea20000002400 */
[----:B-1----:R-:W-:Y:S01]  /*16fe0*/  FMNMX.FTZ R51, R27, R50, !PT ;  /* 0x000000321b337209 */ /* 0x002fe20007810000 */
[----:B------:R-:W1:Y:S06]  /*16ff0*/  SHFL.BFLY PT, R56, R57, 0x2, 0x1f ;  /* 0x0c401f0039387f89 */ /* 0x000e6c00000e0000 */
[----:B------:R-:W3:Y:S01]  /*17000*/  MUFU.TANH R32, R32 ;  /* 0x0000002000207308 */ /* 0x000ee20000002400 */
[----:B------:R-:W-:Y:S01]  /*17010*/  FMUL.FTZ R41, R58, R12 ;  /* 0x0000000c3a297220 */ /* 0x000fe20000410000 */
[----:B0-----:R-:W-:-:S06]  /*17020*/  FMNMX.FTZ R54, R28, R51, !PT ;  /* 0x000000331c367209 */ /* 0x001fcc0007810000 */
[----:B------:R-:W0:Y:S01]  /*17030*/  MUFU.TANH R35, R35 ;  /* 0x0000002300237308 */ /* 0x000e220000002400 */
[----:B------:R-:W-:Y:S01]  /*17040*/  FMUL.FTZ R47, R59, R12 ;  /* 0x0000000c3b2f7220 */ /* 0x000fe20000410000 */
[----:B--2---:R-:W-:-:S06]  /*17050*/  FMNMX.FTZ R51, R31, R54, !PT ;  /* 0x000000361f337209 */ /* 0x004fcc0007810000 */
[----:B------:R-:W2:Y:S01]  /*17060*/  MUFU.TANH R36, R36 ;  /* 0x0000002400247308 */ /* 0x000ea20000002400 */
[----:B------:R-:W-:Y:S01]  /*17070*/  FMUL.FTZ R48, R62, R12 ;  /* 0x0000000c3e307220 */ /* 0x000fe20000410000 */
[----:B---3--:R-:W-:-:S06]  /*17080*/  FMNMX.FTZ R54, R32, R51, !PT ;  /* 0x0000003320367209 */ /* 0x008fcc0007810000 */
        /* <DEDUP_REMOVED lines=10> */
[----:B-1----:R-:W-:Y:S01]  /*17130*/  FMNMX.FTZ R56, R57, R56, !PT ;  /* 0x0000003839387209 */ /* 0x002fe20007810000 */
[----:B------:R-:W-:Y:S01]  /*17140*/  FMUL.FTZ R53, R70, R12 ;  /* 0x0000000c46357220 */ /* 0x000fe20000410000 */
[----:B0-----:R-:W-:-:S05]  /*17150*/  FMNMX.FTZ R55, R47, R54, !PT ;  /* 0x000000362f377209 */ /* 0x001fca0007810000 */
[----:B------:R-:W0:Y:S01]  /*17160*/  MUFU.TANH R50, R50 ;  /* 0x0000003200327308 */ /* 0x000e220000002400 */
[----:B------:R-:W1:Y:S01]  /*17170*/  SHFL.BFLY PT, R63, R56, 0x1, 0x1f ;  /* 0x0c201f00383f7f89 */ /* 0x000e6200000e0000 */
[----:B------:R-:W-:Y:S01]  /*17180*/  FMUL.FTZ R12, R71, R12 ;  /* 0x0000000c470c7220 */ /* 0x000fe20000410000 */
[----:B--2---:R-:W-:-:S05]  /*17190*/  FMNMX.FTZ R54, R48, R55, !PT ;  /* 0x0000003730367209 */ /* 0x004fca0007810000 */
[----:B------:R-:W2:Y:S01]  /*171a0*/  MUFU.TANH R51, R51 ;  /* 0x0000003300337308 */ /* 0x000ea20000002400 */
[----:B---3--:R-:W-:-:S07]  /*171b0*/  FMNMX.FTZ R55, R49, R54, !PT ;  /* 0x0000003631377209 */ /* 0x008fce0007810000 */
[----:B------:R-:W3:Y:S01]  /*171c0*/  MUFU.TANH R53, R53 ;  /* 0x0000003500357308 */ /* 0x000ee20000002400 */
[----:B0-----:R-:W-:-:S07]  /*171d0*/  FMNMX.FTZ R54, R50, R55, !PT ;  /* 0x0000003732367209 */ /* 0x001fce0007810000 */
[----:B------:R-:W0:Y:S01]  /*171e0*/  MUFU.TANH R12, R12 ;  /* 0x0000000c000c7308 */ /* 0x000e220000002400 */
[----:B--2---:R-:W-:Y:S01]  /*171f0*/  FMNMX.FTZ R54, R51, R54, !PT ;  /* 0x0000003633367209 */ /* 0x004fe20007810000 */
[----:B------:R-:W-:Y:S01]  /*17200*/  IMAD.U32 R58, RZ, RZ, UR4 ;  /* 0x00000004ff3a7e24 */ /* 0x000fe2000f8e00ff */
[----:B-1----:R-:W-:Y:S01]  /*17210*/  FMNMX.FTZ R63, R56, R63, !PT ;  /* 0x0000003f383f7209 */ /* 0x002fe20007810000 */
[----:B------:R-:W-:Y:S01]  /*17220*/  IMAD.U32 R59, RZ, RZ, UR5 ;  /* 0x00000005ff3b7e24 */ /* 0x000fe2000f8e00ff */
[----:B---3--:R-:W-:Y:S01]  /*17230*/  FMNMX.FTZ R55, R53, R54, !PT ;  /* 0x0000003635377209 */ /* 0x008fe20007810000 */
[----:B------:R-:W-:Y:S03]  /*17240*/  ST.E desc[UR42][R16.64+0x440], R57 ;  /* 0x0004403910007985 */ /* 0x000fe6000c10192a */
[----:B0-----:R-:W-:-:S05]  /*17250*/  FMNMX.FTZ R55, R12, R55, !PT ;  /* 0x000000370c377209 */ /* 0x001fca0007810000 */
[----:B------:R-:W-:Y:S04]  /*17260*/  ST.E desc[UR42][R58.64], R55 ;  /* 0x000000373a007985 */ /* 0x000fe8000c10192a */
[----:B------:R-:W-:Y:S04]  /*17270*/  ST.E desc[UR42][R16.64+0x440], R63 ;  /* 0x0004403f10007985 */ /* 0x000fe8000c10192a */
[----:B------:R-:W2:Y:S04]  /*17280*/  LD.E R54, desc[UR42][R58.64] ;  /* 0x0000002a3a367980 */ /* 0x000ea8000c101900 */
[----:B--2---:R-:W0:Y:S02]  /*17290*/  SHFL.BFLY PT, R67, R54, 0x2, 0x1f ;  /* 0x0c401f0036437f89 */ /* 0x004e2400000e0000 */
[----:B0-----:R-:W-:-:S05]  /*172a0*/  FMNMX.FTZ R67, R54, R67, !PT ;  /* 0x0000004336437209 */ /* 0x001fca0007810000 */
[----:B------:R-:W0:Y:S02]  /*172b0*/  SHFL.BFLY PT, R56, R67, 0x1, 0x1f ;  /* 0x0c201f0043387f89 */ /* 0x000e2400000e0000 */
[----:B0-----:R-:W-:-:S05]  /*172c0*/  FMNMX.FTZ R71, R67, R56, !PT ;  /* 0x0000003843477209 */ /* 0x001fca0007810000 */
[----:B------:R0:W-:Y:S04]  /*172d0*/  ST.E desc[UR42][R58.64], R71 ;  /* 0x000000473a007985 */ /* 0x0001e8000c10192a */
[----:B------:R-:W2:Y:S04]  /*172e0*/  LD.E R56, desc[UR42][R16.64+0x460] ;  /* 0x0004602a10387980 */ /* 0x000ea8000c101900 */
[----:B------:R-:W3:Y:S04]  /*172f0*/  LD.E R79, desc[UR42][R16.64+0x440] ;  /* 0x0004402a104f7980 */ /* 0x000ee8000c101900 */
[----:B------:R-:W4:Y:S04]  /*17300*/  LD.E R60, desc[UR42][R16.64+0x450] ;  /* 0x0004502a103c7980 */ /* 0x000f28000c101900 */
[----:B------:R-:W4:Y:S04]  /*17310*/  LD.E R62, desc[UR42][R16.64+0x454] ;  /* 0x0004542a103e7980 */ /* 0x000f28000c101900 */
[----:B------:R-:W4:Y:S01]  /*17320*/  LD.E R55, desc[UR42][R16.64+0x230] ;  /* 0x0002302a10377980 */ /* 0x000f22000c101900 */
[----:B------:R-:W-:Y:S01]  /*17330*/  FADD.FTZ R7, R7, -R71 ;  /* 0x8000004707077221 */ /* 0x000fe20000010000 */
[----:B------:R-:W-:-:S04]  /*17340*/  UIADD3 UR4, UP0, UR37, 0x230, URZ ;  /* 0x0000023025047890 */ /* 0x000fc8000ff1e03f */
[----:B------:R-:W-:Y:S02]  /*17350*/  ULOP3.LUT UR6, UR4, 0x4, URZ, 0xfc, !UPT ;  /* 0x0000000404067892 */ /* 0x000fe4000f8efc3f */
[----:B------:R-:W-:Y:S01]  /*17360*/  UIADD3.X UR5, URZ, UR36, URZ, UP0, !UPT ;  /* 0x000000243f057290 */ /* 0x000fe200087fe43f */
[----:B--2---:R-:W-:Y:S01]  /*17370*/  FMUL.FTZ R54, R56, R7 ;  /* 0x0000000738367220 */ /* 0x004fe20000410000 */
[-C--:B0-----:R-:W-:Y:S01]  /*17380*/  FMUL.FTZ R71, R71, R56.reuse ;  /* 0x0000003847477220 */ /* 0x081fe20000410000 */
[----:B---3--:R-:W-:Y:S01]  /*17390*/  FADD.FTZ R7, R6, -R79 ;  /* 0x8000004f06077221 */ /* 0x008fe20000010000 */
[-C--:B------:R-:W-:Y:S02]  /*173a0*/  FMUL.FTZ R79, R79, R56.reuse ;  /* 0x000000384f4f7220 */ /* 0x080fe40000410000 */
[-C--:B------:R-:W-:Y:S01]  /*173b0*/  FFMA.FTZ R169, R8, R56.reuse, -R71 ;  /* 0x0000003808a97223 */ /* 0x080fe20000010847 */
[-C--:B------:R-:W-:Y:S01]  /*173c0*/  FMUL.FTZ R7, R7, R56.reuse ;  /* 0x0000003807077220 */ /* 0x080fe20000410000 */
[-CC-:B------:R-:W-:Y:S01]  /*173d0*/  FFMA.FTZ R168, R11, R56.reuse, -R79.reuse ;  /* 0x000000380ba87223 */ /* 0x180fe2000001084f */
[-CC-:B------:R-:W-:Y:S01]  /*173e0*/  FFMA.FTZ R57, R10, R56.reuse, -R79.reuse ;  /* 0x000000380a397223 */ /* 0x180fe2000001084f */
[-C--:B------:R-:W-:Y:S01]  /*173f0*/  FFMA.FTZ R232, R30, R56.reuse, -R79 ;  /* 0x000000381ee87223 */ /* 0x080fe2000001084f */
[-C--:B------:R-:W-:Y:S01]  /*17400*/  FFMA.FTZ R30, R9, R56.reuse, -R71 ;  /* 0x00000038091e7223 */ /* 0x080fe20000010847 */
[----:B------:R-:W-:Y:S01]  /*17410*/  MUFU.EX2 R54, R54 ;  /* 0x0000003600367308 */ /* 0x000fe20000000800 */
[-C--:B------:R-:W-:Y:S01]  /*17420*/  FFMA.FTZ R170, R20, R56.reuse, -R79 ;  /* 0x0000003814aa7223 */ /* 0x080fe2000001084f */
[----:B------:R-:W-:-:S06]  /*17430*/  FFMA.FTZ R171, R13, R56, -R71 ;  /* 0x000000380dab7223 */ /* 0x000fcc0000010847 */
[----:B------:R-:W-:Y:S01]  /*17440*/  MUFU.EX2 R7, R7 ;  /* 0x0000000700077308 */ /* 0x000fe20000000800 */
[----:B------:R-:W-:-:S07]  /*17450*/  FFMA.FTZ R59, R21, R56, -R79 ;  /* 0x00000038153b7223 */ /* 0x000fce000001084f */
[----:B------:R-:W4:Y:S01]  /*17460*/  MUFU.EX2 R168, R168 ;  /* 0x000000a800a87308 */ /* 0x000f220000000800 */
[----:B------:R-:W-:-:S07]  /*17470*/  FFMA.FTZ R14, R14, R56, -R71 ;  /* 0x000000380e0e7223 */ /* 0x000fce0000010847 */
[----:B------:R-:W0:Y:S01]  /*17480*/  MUFU.EX2 R169, R169 ;  /* 0x000000a900a97308 */ /* 0x000e220000000800 */
[----:B------:R-:W-:-:S07]  /*17490*/  FFMA.FTZ R231, R29, R56, -R79 ;  /* 0x000000381de77223 */ /* 0x000fce000001084f */
[----:B------:R-:W1:Y:S01]  /*174a0*/  MUFU.EX2 R57, R57 ;  /* 0x0000003900397308 */ /* 0x000e620000000800 */
[----:B------:R-:W-:-:S07]  /*174b0*/  FFMA.FTZ R229, R15, R56, -R71 ;  /* 0x000000380fe57223 */ /* 0x000fce0000010847 */
[----:B------:R-:W2:Y:S01]  /*174c0*/  MUFU.EX2 R30, R30 ;  /* 0x0000001e001e7308 */ /* 0x000ea20000000800 */
[----:B------:R-:W-:-:S07]  /*174d0*/  FFMA.FTZ R230, R18, R56, -R71 ;  /* 0x0000003812e67223 */ /* 0x000fce0000010847 */
[----:B------:R-:W3:Y:S08]  /*174e0*/  MUFU.EX2 R170, R170 ;  /* 0x000000aa00aa7308 */ /* 0x000ef00000000800 */
[----:B------:R-:W3:Y:S01]  /*174f0*/  MUFU.EX2 R171, R171 ;  /* 0x000000ab00ab7308 */ /* 0x000ee20000000800 */
[----:B----4-:R-:W-:Y:S01]  /*17500*/  FFMA.FTZ R60, R7, R60, R168 ;  /* 0x0000003c073c7223 */ /* 0x010fe200000100a8 */
[----:B------:R-:W-:-:S06]  /*17510*/  FFMA.FTZ R225, R33, R56, -R79 ;  /* 0x0000003821e17223 */ /* 0x000fcc000001084f */
[----:B------:R-:W4:Y:S01]  /*17520*/  MUFU.EX2 R59, R59 ;  /* 0x0000003b003b7308 */ /* 0x000f220000000800 */
[----:B0-----:R-:W-:Y:S01]  /*17530*/  FFMA.FTZ R9, R54, R62, R169 ;  /* 0x0000003e36097223 */ /* 0x001fe200000100a9 */
[----:B------:R-:W-:-:S06]  /*17540*/  FFMA.FTZ R218, R19, R56, -R71 ;  /* 0x0000003813da7223 */ /* 0x000fcc0000010847 */
[----:B------:R-:W0:Y:S01]  /*17550*/  MUFU.EX2 R14, R14 ;  /* 0x0000000e000e7308 */ /* 0x000e220000000800 */
[----:B-1----:R-:W-:Y:S01]  /*17560*/  FADD.FTZ R11, R57, R60 ;  /* 0x0000003c390b7221 */ /* 0x002fe20000010000 */
[----:B------:R-:W-:-:S06]  /*17570*/  FFMA.FTZ R228, R34, R56, -R79 ;  /* 0x0000003822e47223 */ /* 0x000fcc000001084f */
[----:B------:R-:W1:Y:S01]  /*17580*/  MUFU.EX2 R231, R231 ;  /* 0x000000e700e77308 */ /* 0x000e620000000800 */
[----:B--2---:R-:W-:Y:S01]  /*17590*/  FADD.FTZ R6, R30, R9 ;  /* 0x000000091e067221 */ /* 0x004fe20000010000 */
[----:B------:R-:W-:-:S06]  /*175a0*/  FFMA.FTZ R219, R24, R56, -R71 ;  /* 0x0000003818db7223 */ /* 0x000fcc0000010847 */
[----:B------:R-:W2:Y:S01]  /*175b0*/  MUFU.EX2 R229, R229 ;  /* 0x000000e500e57308 */ /* 0x000ea20000000800 */
[----:B---3--:R-:W-:Y:S01]  /*175c0*/  FADD.FTZ R8, R170, R11 ;  /* 0x0000000baa087221 */ /* 0x008fe20000010000 */
[----:B------:R-:W-:-:S06]  /*175d0*/  FFMA.FTZ R216, R37, R56, -R79 ;  /* 0x0000003825d87223 */ /* 0x000fcc000001084f */
[----:B------:R-:W3:Y:S01]  /*175e0*/  MUFU.EX2 R232, R232 ;  /* 0x000000e800e87308 */ /* 0x000ee20000000800 */
[----:B------:R-:W-:Y:S01]  /*175f0*/  FADD.FTZ R9, R171, R6 ;  /* 0x00000006ab097221 */ /* 0x000fe20000010000 */
[----:B------:R-:W-:-:S06]  /*17600*/  FFMA.FTZ R214, R25, R56, -R71 ;  /* 0x0000003819d67223 */ /* 0x000fcc0000010847 */
[----:B------:R-:W3:Y:S01]  /*17610*/  MUFU.EX2 R230, R230 ;  /* 0x000000e600e67308 */ /* 0x000ee20000000800 */
[----:B----4-:R-:W-:Y:S01]  /*17620*/  FADD.FTZ R8, R59, R8 ;  /* 0x000000083b087221 */ /* 0x010fe20000010000 */
[----:B------:R-:W-:-:S06]  /*17630*/  FFMA.FTZ R217, R38, R56, -R79 ;  /* 0x0000003826d97223 */ /* 0x000fcc000001084f */
[----:B------:R-:W4:Y:S01]  /*17640*/  MUFU.EX2 R225, R225 ;  /* 0x000000e100e17308 */ /* 0x000f220000000800 */
[----:B0-----:R-:W-:Y:S01]  /*17650*/  FADD.FTZ R6, R14, R9 ;  /* 0x000000090e067221 */ /* 0x001fe20000010000 */
        /* <DEDUP_REMOVED lines=57> */
[----:B--2---:R-:W-:-:S06]  /*179f0*/  FADD.FTZ R9, R206, R9 ;  /* 0x00000009ce097221 */ /* 0x004fcc0000010000 */
[----:B------:R-:W1:Y:S01]  /*17a00*/  MUFU.EX2 R198, R198 ;  /* 0x000000c600c67308 */ /* 0x000e620000000800 */
[-C--:B------:R-:W-:Y:S01]  /*17a10*/  FFMA.FTZ R194, R61, R56.reuse, -R79 ;  /* 0x000000383dc27223 */ /* 0x080fe2000001084f */
[----:B------:R-:W-:-:S06]  /*17a20*/  FFMA.FTZ R191, R49, R56, -R71 ;  /* 0x0000003831bf7223 */ /* 0x000fcc0000010847 */
[----:B------:R-:W2:Y:S01]  /*17a30*/  MUFU.EX2 R196, R196 ;  /* 0x000000c400c47308 */ /* 0x000ea20000000800 */
[----:B---3--:R-:W-:Y:S01]  /*17a40*/  FADD.FTZ R11, R203, R6 ;  /* 0x00000006cb0b7221 */ /* 0x008fe20000010000 */
[----:B------:R-:W-:-:S06]  /*17a50*/  FADD.FTZ R9, R200, R9 ;  /* 0x00000009c8097221 */ /* 0x000fcc0000010000 */
[----:B------:R-:W3:Y:S01]  /*17a60*/  MUFU.EX2 R199, R199 ;  /* 0x000000c700c77308 */ /* 0x000ee20000000800 */
[-C--:B------:R-:W-:Y:S01]  /*17a70*/  FFMA.FTZ R187, R75, R56.reuse, -R79 ;  /* 0x000000384bbb7223 */ /* 0x080fe2000001084f */
[----:B------:R-:W-:-:S06]  /*17a80*/  FFMA.FTZ R185, R50, R56, -R71 ;  /* 0x0000003832b97223 */ /* 0x000fcc0000010847 */
[----:B------:R-:W3:Y:S01]  /*17a90*/  MUFU.EX2 R197, R197 ;  /* 0x000000c500c57308 */ /* 0x000ee20000000800 */
[----:B----4-:R-:W-:Y:S01]  /*17aa0*/  FADD.FTZ R11, R204, R11 ;  /* 0x0000000bcc0b7221 */ /* 0x010fe20000010000 */
[----:B0-----:R-:W-:-:S06]  /*17ab0*/  FADD.FTZ R9, R202, R9 ;  /* 0x00000009ca097221 */ /* 0x001fcc0000010000 */
[----:B------:R-:W0:Y:S01]  /*17ac0*/  MUFU.EX2 R195, R195 ;  /* 0x000000c300c37308 */ /* 0x000e220000000800 */
[-C--:B------:R-:W-:Y:S01]  /*17ad0*/  FFMA.FTZ R189, R65, R56.reuse, -R79 ;  /* 0x0000003841bd7223 */ /* 0x080fe2000001084f */
[----:B------:R-:W-:-:S06]  /*17ae0*/  FFMA.FTZ R186, R51, R56, -R71 ;  /* 0x0000003833ba7223 */ /* 0x000fcc0000010847 */
[----:B------:R-:W4:Y:S01]  /*17af0*/  MUFU.EX2 R190, R190 ;  /* 0x000000be00be7308 */ /* 0x000f220000000800 */
        /* <DEDUP_REMOVED lines=12> */
[----:B0-----:R-:W-:Y:S01]  /*17bc0*/  FADD.FTZ R11, R195, R6 ;  /* 0x00000006c30b7221 */ /* 0x001fe20000010000 */
[----:B----4-:R-:W-:-:S06]  /*17bd0*/  FADD.FTZ R6, R190, R9 ;  /* 0x00000009be067221 */ /* 0x010fcc0000010000 */
[----:B------:R-:W0:Y:S08]  /*17be0*/  MUFU.EX2 R189, R189 ;  /* 0x000000bd00bd7308 */ /* 0x000e300000000800 */
[----:B------:R-:W4:Y:S01]  /*17bf0*/  MUFU.EX2 R186, R186 ;  /* 0x000000ba00ba7308 */ /* 0x000f220000000800 */
[----:B-1----:R-:W-:Y:S01]  /*17c00*/  FADD.FTZ R8, R194, R11 ;  /* 0x0000000bc2087221 */ /* 0x002fe20000010000 */
[----:B--2---:R-:W-:-:S06]  /*17c10*/  FADD.FTZ R6, R191, R6 ;  /* 0x00000006bf067221 */ /* 0x004fcc0000010000 */
[----:B------:R-:W1:Y:S08]  /*17c20*/  MUFU.EX2 R20, R20 ;  /* 0x0000001400147308 */ /* 0x000e700000000800 */
[----:B------:R-:W2:Y:S01]  /*17c30*/  MUFU.EX2 R18, R18 ;  /* 0x0000001200127308 */ /* 0x000ea20000000800 */
[----:B---3--:R-:W-:Y:S01]  /*17c40*/  FADD.FTZ R8, R187, R8 ;  /* 0x00000008bb087221 */ /* 0x008fe20000010000 */
[----:B------:R-:W-:-:S06]  /*17c50*/  FADD.FTZ R9, R185, R6 ;  /* 0x00000006b9097221 */ /* 0x000fcc0000010000 */
[----:B------:R-:W3:Y:S08]  /*17c60*/  MUFU.EX2 R21, R21 ;  /* 0x0000001500157308 */ /* 0x000ef00000000800 */
[----:B------:R-:W3:Y:S01]  /*17c70*/  MUFU.EX2 R19, R19 ;  /* 0x0000001300137308 */ /* 0x000ee20000000800 */
[----:B0-----:R-:W-:Y:S01]  /*17c80*/  FADD.FTZ R11, R189, R8 ;  /* 0x00000008bd0b7221 */ /* 0x001fe20000010000 */
[----:B----4-:R-:W-:-:S03]  /*17c90*/  FADD.FTZ R9, R186, R9 ;  /* 0x00000009ba097221 */ /* 0x010fc60000010000 */
[----:B-1----:R-:W-:Y:S01]  /*17ca0*/  FADD.FTZ R6, R20, R11 ;  /* 0x0000000b14067221 */ /* 0x002fe20000010000 */
[----:B--2---:R-:W-:Y:S01]  /*17cb0*/  FADD.FTZ R8, R18, R9 ;  /* 0x0000000912087221 */ /* 0x004fe20000010000 */
[----:B------:R-:W-:Y:S01]  /*17cc0*/  FMUL.FTZ R55, R7, R55 ;  /* 0x0000003707377220 */ /* 0x000fe20000410000 */
[----:B------:R-:W-:Y:S01]  /*17cd0*/  MOV R10, UR6 ;  /* 0x00000006000a7c02 */ /* 0x000fe20008000f00 */
[----:B---3--:R-:W-:Y:S01]  /*17ce0*/  FADD.FTZ R9, R21, R6 ;  /* 0x0000000615097221 */ /* 0x008fe20000010000 */
[----:B------:R-:W-:Y:S02]  /*17cf0*/  IMAD.U32 R11, RZ, RZ, UR5 ;  /* 0x00000005ff0b7e24 */ /* 0x000fe4000f8e00ff */
[----:B------:R-:W-:Y:S01]  /*17d00*/  ST.E desc[UR42][R16.64+0x230], R55 ;  /* 0x0002303710007985 */ /* 0x000fe2000c10192a */
[----:B------:R-:W-:-:S03]  /*17d10*/  FADD.FTZ R13, R19, R8 ;  /* 0x00000008130d7221 */ /* 0x000fc60000010000 */
[----:B------:R-:W-:Y:S04]  /*17d20*/  ST.E desc[UR42][R16.64+0x450], R9 ;  /* 0x0004500910007985 */ /* 0x000fe8000c10192a */
[----:B------:R0:W-:Y:S04]  /*17d30*/  ST.E desc[UR42][R16.64+0x454], R13 ;  /* 0x0004540d10007985 */ /* 0x0001e8000c10192a */
[----:B------:R-:W2:Y:S02]  /*17d40*/  LD.E R6, desc[UR42][R10.64] ;  /* 0x0000002a0a067980 */ /* 0x000ea4000c101900 */
[----:B--2---:R-:W-:-:S05]  /*17d50*/  FMUL.FTZ R15, R7, R6 ;  /* 0x00000006070f7220 */ /* 0x004fca0000410000 */
[----:B------:R1:W-:Y:S04]  /*17d60*/  ST.E desc[UR42][R10.64], R15 ;  /* 0x0000000f0a007985 */ /* 0x0003e8000c10192a */
[----:B------:R-:W0:Y:S04]  /*17d70*/  LD.E R8, desc[UR42][R16.64+0x244] ;  /* 0x0002442a10087980 */ /* 0x000e28000c101900 */
[----:B------:R-:W2:Y:S04]  /*17d80*/  LD.E R6, desc[UR42][R16.64+0x240] ;  /* 0x0002402a10067980 */ /* 0x000ea8000c101900 */
[----:B------:R-:W3:Y:S04]  /*17d90*/  LD.E R144, desc[UR42][R16.64+0x424] ;  /* 0x0004242a10907980 */ /* 0x000ee8000c101900 */
[----:B------:R-:W1:Y:S04]  /*17da0*/  LD.E R12, desc[UR42][R16.64+0x250] ;  /* 0x0002502a100c7980 */ /* 0x000e68000c101900 */
        /* <DEDUP_REMOVED lines=58> */
[----:B------:R-:W-:Y:S01]  /*18150*/  ULOP3.LUT UR6, UR4, 0x8, URZ, 0xfc, !UPT ;  /* 0x0000000804067892 */ /* 0x000fe2000f8efc3f */
[C---:B0-----:R-:W-:Y:S01]  /*18160*/  FMUL.FTZ R13, R7.reuse, R8 ;  /* 0x00000008070d7220 */ /* 0x041fe20000410000 */
[----:B--2---:R-:W-:-:S04]  /*18170*/  FMUL.FTZ R9, R7, R6 ;  /* 0x0000000607097220 */ /* 0x004fc80000410000 */
[----:B------:R0:W-:Y:S01]  /*18180*/  ST.E desc[UR42][R16.64+0x244], R13 ;  /* 0x0002440d10007985 */ /* 0x0001e2000c10192a */
[----:B---3--:R-:W-:-:S03]  /*18190*/  FMUL.FTZ R33, R7, R144 ;  /* 0x0000009007217220 */ /* 0x008fc60000410000 */
[----:B------:R2:W-:Y:S01]  /*181a0*/  ST.E desc[UR42][R16.64+0x240], R9 ;  /* 0x0002400910007985 */ /* 0x0005e2000c10192a */
[C---:B-1----:R-:W-:Y:S01]  /*181b0*/  FMUL.FTZ R15, R7.reuse, R12 ;  /* 0x0000000c070f7220 */ /* 0x042fe20000410000 */
[C---:B----4-:R-:W-:Y:S01]  /*181c0*/  FMUL.FTZ R25, R7.reuse, R24 ;  /* 0x0000001807197220 */ /* 0x050fe20000410000 */
[C---:B------:R-:W-:Y:S01]  /*181d0*/  FMUL.FTZ R27, R7.reuse, R26 ;  /* 0x0000001a071b7220 */ /* 0x040fe20000410000 */
[C---:B0-----:R-:W-:Y:S01]  /*181e0*/  FMUL.FTZ R13, R7.reuse, R36 ;  /* 0x00000024070d7220 */ /* 0x041fe20000410000 */
[C---:B--2---:R-:W-:Y:S01]  /*181f0*/  FMUL.FTZ R9, R7.reuse, R34 ;  /* 0x0000002207097220 */ /* 0x044fe20000410000 */
[----:B------:R0:W-:Y:S01]  /*18200*/  ST.E desc[UR42][R16.64+0x424], R33 ;  /* 0x0004242110007985 */ /* 0x0001e2000c10192a */
[----:B------:R-:W-:-:S03]  /*18210*/  FMUL.FTZ R29, R7, R28 ;  /* 0x0000001c071d7220 */ /* 0x000fc60000410000 */
[----:B------:R1:W-:Y:S01]  /*18220*/  ST.E desc[UR42][R16.64+0x250], R15 ;  /* 0x0002500f10007985 */ /* 0x0003e2000c10192a */
[----:B------:R-:W-:-:S03]  /*18230*/  FMUL.FTZ R31, R7, R32 ;  /* 0x00000020071f7220 */ /* 0x000fc60000410000 */
[----:B------:R2:W-:Y:S04]  /*18240*/  ST.E desc[UR42][R16.64+0x254], R25 ;  /* 0x0002541910007985 */ /* 0x0005e8000c10192a */
[----:B------:R3:W-:Y:S01]  /*18250*/  ST.E desc[UR42][R16.64+0x260], R27 ;  /* 0x0002601b10007985 */ /* 0x0007e2000c10192a */
[C---:B0-----:R-:W-:Y:S01]  /*18260*/  FMUL.FTZ R33, R7.reuse, R38 ;  /* 0x0000002607217220 */ /* 0x041fe20000410000 */
[C---:B------:R-:W-:Y:S02]  /*18270*/  FMUL.FTZ R35, R7.reuse, R40 ;  /* 0x0000002807237220 */ /* 0x040fe40000410000 */
        /* <DEDUP_REMOVED lines=79> */
[----:B------:R0:W-:Y:S01]  /*18770*/  ST.E desc[UR42][R16.64+0x394], R15 ;  /* 0x0003940f10007985 */ /* 0x0001e2000c10192a */
[C---:B------:R-:W-:Y:S01]  /*18780*/  FMUL.FTZ R37, R7.reuse, R142 ;  /* 0x0000008e07257220 */ /* 0x040fe20000410000 */
[----:B------:R-:W-:Y:S02]  /*18790*/  IMAD.U32 R8, RZ, RZ, UR6 ;  /* 0x00000006ff087e24 */ /* 0x000fe4000f8e00ff */
        /* <DEDUP_REMOVED lines=15> */
[----:B---3--:R-:W-:Y:S01]  /*18890*/  FMUL.FTZ R13, R7, R136 ;  /* 0x00000088070d7220 */ /* 0x008fe20000410000 */
[----:B0-----:R-:W-:Y:S01]  /*188a0*/  IMAD.U32 R9, RZ, RZ, UR5 ;  /* 0x00000005ff097e24 */ /* 0x001fe2000f8e00ff */
[----:B------:R0:W-:Y:S04]  /*188b0*/  ST.E desc[UR42][R16.64+0x3e0], R15 ;  /* 0x0003e00f10007985 */ /* 0x0001e8000c10192a */
[----:B------:R1:W-:Y:S04]  /*188c0*/  ST.E desc[UR42][R16.64+0x3e4], R25 ;  /* 0x0003e41910007985 */ /* 0x0003e8000c10192a */
[----:B------:R-:W-:Y:S04]  /*188d0*/  ST.E desc[UR42][R16.64+0x3f0], R29 ;  /* 0x0003f01d10007985 */ /* 0x000fe8000c10192a */
[----:B------:R-:W-:Y:S04]  /*188e0*/  ST.E desc[UR42][R16.64+0x3f4], R31 ;  /* 0x0003f41f10007985 */ /* 0x000fe8000c10192a */
[----:B------:R-:W-:Y:S04]  /*188f0*/  ST.E desc[UR42][R16.64+0x400], R27 ;  /* 0x0004001b10007985 */ /* 0x000fe8000c10192a */
[----:B------:R2:W-:Y:S04]  /*18900*/  ST.E desc[UR42][R16.64+0x404], R13 ;  /* 0x0004040d10007985 */ /* 0x0005e8000c10192a */
[----:B------:R3:W-:Y:S04]  /*18910*/  ST.E desc[UR42][R16.64+0x410], R33 ;  /* 0x0004102110007985 */ /* 0x0007e8000c10192a */
[----:B------:R4:W-:Y:S04]  /*18920*/  ST.E desc[UR42][R16.64+0x414], R35 ;  /* 0x0004142310007985 */ /* 0x0009e8000c10192a */
[----:B------:R-:W-:Y:S04]  /*18930*/  ST.E desc[UR42][R16.64+0x420], R37 ;  /* 0x0004202510007985 */ /* 0x000fe8000c10192a */
[----:B0-----:R-:W2:Y:S01]  /*18940*/  LD.E R15, desc[UR42][R8.64] ;  /* 0x0000002a080f7980 */ /* 0x001ea2000c101900 */
[----:B------:R-:W-:Y:S01]  /*18950*/  ULOP3.LUT UR4, UR4, 0xc, URZ, 0xfc, !UPT ;  /* 0x0000000c04047892 */ /* 0x000fe2000f8efc3f */
[----:B------:R-:W-:-:S05]  /*18960*/  IMAD.U32 R7, RZ, RZ, UR5 ;  /* 0x00000005ff077e24 */ /* 0x000fca000f8e00ff */
[----:B------:R-:W-:Y:S02]  /*18970*/  IMAD.U32 R6, RZ, RZ, UR4 ;  /* 0x00000004ff067e24 */ /* 0x000fe4000f8e00ff */
[----:B--2---:R-:W-:-:S05]  /*18980*/  FMUL.FTZ R15, R54, R15 ;  /* 0x0000000f360f7220 */ /* 0x004fca0000410000 */
[----:B------:R0:W-:Y:S04]  /*18990*/  ST.E desc[UR42][R8.64], R15 ;  /* 0x0000000f08007985 */ /* 0x0001e8000c10192a */
[----:B-1----:R-:W2:Y:S02]  /*189a0*/  LD.E R25, desc[UR42][R6.64] ;  /* 0x0000002a06197980 */ /* 0x002ea4000c101900 */
[----:B--2---:R-:W-:-:S05]  /*189b0*/  FMUL.FTZ R25, R54, R25 ;  /* 0x0000001936197220 */ /* 0x004fca0000410000 */
[----:B------:R1:W-:Y:S04]  /*189c0*/  ST.E desc[UR42][R6.64], R25 ;  /* 0x0000001906007985 */ /* 0x0003e8000c10192a */
[----:B------:R-:W2:Y:S04]  /*189d0*/  LD.E R147, desc[UR42][R16.64+0x42c] ;  /* 0x00042c2a10937980 */ /* 0x000ea8000c101900 */
[----:B------:R-:W2:Y:S04]  /*189e0*/  LD.E R13, desc[UR42][R16.64+0x248] ;  /* 0x0002482a100d7980 */ /* 0x000ea8000c101900 */
[----:B------:R-:W2:Y:S04]  /*189f0*/  LD.E R27, desc[UR42][R16.64+0x24c] ;  /* 0x00024c2a101b7980 */ /* 0x000ea8000c101900 */
[----:B------:R-:W2:Y:S04]  /*18a00*/  LD.E R29, desc[UR42][R16.64+0x258] ;  /* 0x0002582a101d7980 */ /* 0x000ea8000c101900 */
[----:B------:R-:W2:Y:S04]  /*18a10*/  LD.E R31, desc[UR42][R16.64+0x25c] ;  /* 0x00025c2a101f7980 */ /* 0x000ea8000c101900 */
[----:B---3--:R-:W3:Y:S04]  /*18a20*/  LD.E R33, desc[UR42][R16.64+0x268] ;  /* 0x0002682a10217980 */ /* 0x008ee8000c101900 */
[----:B----4-:R-:W4:Y:S04]  /*18a30*/  LD.E R35, desc[UR42][R16.64+0x26c] ;  /* 0x00026c2a10237980 */ /* 0x010f28000c101900 */
[----:B0-----:R-:W4:Y:S04]  /*18a40*/  LD.E R15, desc[UR42][R16.64+0x278] ;  /* 0x0002782a100f7980 */ /* 0x001f28000c101900 */
[----:B------:R-:W4:Y:S04]  /*18a50*/  LD.E R37, desc[UR42][R16.64+0x27c] ;  /* 0x00027c2a10257980 */ /* 0x000f28000c101900 */
[----:B------:R-:W4:Y:S04]  /*18a60*/  LD.E R39, desc[UR42][R16.64+0x288] ;  /* 0x0002882a10277980 */ /* 0x000f28000c101900 */
[----:B-1----:R-:W4:Y:S04]  /*18a70*/  LD.E R25, desc[UR42][R16.64+0x28c] ;  /* 0x00028c2a10197980 */ /* 0x002f28000c101900 */
        /* <DEDUP_REMOVED lines=51> */
[C---:B--2---:R-:W-:Y:S01]  /*18db0*/  FMUL.FTZ R147, R54.reuse, R147 ;  /* 0x0000009336937220 */ /* 0x044fe20000410000 */
[C---:B------:R-:W-:Y:S01]  /*18dc0*/  FMUL.FTZ R13, R54.reuse, R13 ;  /* 0x0000000d360d7220 */ /* 0x040fe20000410000 */
[C---:B------:R-:W-:Y:S01]  /*18dd0*/  FMUL.FTZ R27, R54.reuse, R27 ;  /* 0x0000001b361b7220 */ /* 0x040fe20000410000 */
[C---:B------:R-:W-:Y:S01]  /*18de0*/  FMUL.FTZ R29, R54.reuse, R29 ;  /* 0x0000001d361d7220 */ /* 0x040fe20000410000 */
[C---:B------:R-:W-:Y:S01]  /*18df0*/  FMUL.FTZ R31, R54.reuse, R31 ;  /* 0x0000001f361f7220 */ /* 0x040fe20000410000 */
[C---:B---3--:R-:W-:Y:S01]  /*18e00*/  FMUL.FTZ R33, R54.reuse, R33 ;  /* 0x0000002136217220 */ /* 0x048fe20000410000 */
[C---:B----4-:R-:W-:Y:S01]  /*18e10*/  FMUL.FTZ R35, R54.reuse, R35 ;  /* 0x0000002336237220 */ /* 0x050fe20000410000 */
        /* <DEDUP_REMOVED lines=118> */
[----:B0-----:R-:W2:Y:S04]  /*19580*/  LD.E R27, desc[UR42][R16.64+0x230] ;  /* 0x0002302a101b7980 */ /* 0x001ea8000c101900 */
[----:B-1----:R-:W4:Y:S04]  /*19590*/  LD.E R15, desc[UR42][R2.64] ;  /* 0x0000002a020f7980 */ /* 0x002f28000c101900 */
[----:B------:R-:W4:Y:S04]  /*195a0*/  LD.E.64 R12, desc[UR42][R16.64+0xa8] ;  /* 0x0000a82a100c7980 */ /* 0x000f28000c101b00 */
[----:B--2---:R0:W-:Y:S04]  /*195b0*/  ST.E desc[UR42][R16.64+0x230], R27 ;  /* 0x0002301b10007985 */ /* 0x0041e8000c10192a */
[----:B------:R-:W2:Y:S04]  /*195c0*/  LD.E R29, desc[UR42][R10.64] ;  /* 0x0000002a0a1d7980 */ /* 0x000ea8000c101900 */
[----:B--2---:R1:W-:Y:S04]  /*195d0*/  ST.E desc[UR42][R10.64], R29 ;  /* 0x0000001d0a007985 */ /* 0x0043e8000c10192a */
[----:B------:R-:W2:Y:S04]  /*195e0*/  LD.E R31, desc[UR42][R8.64] ;  /* 0x0000002a081f7980 */ /* 0x000ea8000c101900 */
[----:B--2---:R2:W-:Y:S04]  /*195f0*/  ST.E desc[UR42][R8.64], R31 ;  /* 0x0000001f08007985 */ /* 0x0045e8000c10192a */
[----:B------:R-:W3:Y:S04]  /*19600*/  LD.E R33, desc[UR42][R6.64] ;  /* 0x0000002a06217980 */ /* 0x000ee8000c101900 */
[----:B---3--:R3:W-:Y:S04]  /*19610*/  ST.E desc[UR42][R6.64], R33 ;  /* 0x0000002106007985 */ /* 0x0087e8000c10192a */
[----:B------:R-:W4:Y:S04]  /*19620*/  LD.E R35, desc[UR42][R16.64+0x240] ;  /* 0x0002402a10237980 */ /* 0x000f28000c101900 */
[----:B------:R-:W4:Y:S04]  /*19630*/  LD.E R37, desc[UR42][R16.64+0x244] ;  /* 0x0002442a10257980 */ /* 0x000f28000c101900 */
[----:B------:R-:W4:Y:S04]  /*19640*/  LD.E R25, desc[UR42][R16.64+0x248] ;  /* 0x0002482a10197980 */ /* 0x000f28000c101900 */
[----:B0-----:R-:W4:Y:S04]  /*19650*/  LD.E R27, desc[UR42][R16.64+0x24c] ;  /* 0x00024c2a101b7980 */ /* 0x001f28000c101900 */
[----:B-1----:R-:W4:Y:S04]  /*19660*/  LD.E R29, desc[UR42][R16.64+0x250] ;  /* 0x0002502a101d7980 */ /* 0x002f28000c101900 */
[----:B------:R-:W4:Y:S04]  /*19670*/  LD.E R39, desc[UR42][R16.64+0x254] ;  /* 0x0002542a10277980 */ /* 0x000f28000c101900 */
[----:B--2---:R-:W2:Y:S04]  /*19680*/  LD.E R31, desc[UR42][R16.64+0x258] ;  /* 0x0002582a101f7980 */ /* 0x004ea8000c101900 */
[----:B------:R-:W2:Y:S04]  /*19690*/  LD.E R41, desc[UR42][R16.64+0x25c] ;  /* 0x00025c2a10297980 */ /* 0x000ea8000c101900 */
[----:B---3--:R-:W3:Y:S04]  /*196a0*/  LD.E R33, desc[UR42][R16.64+0x260] ;  /* 0x0002602a10217980 */ /* 0x008ee8000c101900 */
[----:B------:R-:W3:Y:S04]  /*196b0*/  LD.E R43, desc[UR42][R16.64+0x264] ;  /* 0x0002642a102b7980 */ /* 0x000ee8000c101900 */
        /* <DEDUP_REMOVED lines=65> */
[----:B----4-:R0:W-:Y:S04]  /*19ad0*/  ST.E desc[UR42][R16.64+0x240], R35 ;  /* 0x0002402310007985 */ /* 0x0101e8000c10192a */
[----:B------:R1:W-:Y:S04]  /*19ae0*/  ST.E desc[UR42][R16.64+0x244], R37 ;  /* 0x0002442510007985 */ /* 0x0003e8000c10192a */
[----:B------:R-:W4:Y:S04]  /*19af0*/  LD.E R50, desc[UR42][R16.64+0x374] ;  /* 0x0003742a10327980 */ /* 0x000f28000c101900 */
[----:B0-----:R-:W4:Y:S04]  /*19b00*/  LD.E R35, desc[UR42][R16.64+0x270] ;  /* 0x0002702a10237980 */ /* 0x001f28000c101900 */
        /* <DEDUP_REMOVED lines=53> */
[----:B---3--:R-:W-:Y:S04]  /*19e60*/  ST.E desc[UR42][R16.64+0x260], R33 ;  /* 0x0002602110007985 */ /* 0x008fe8000c10192a */
        /* <DEDUP_REMOVED lines=115> */
[----:B0-----:R-:W4:Y:S01]  /*1a5a0*/  LDL R24, [R1+0x88] ;  /* 0x0000880001187983 */ /* 0x001f220000100800 */
[----:B------:R-:W-:-:S02]  /*1a5b0*/  F2FP.F16.F32.PACK_AB R168, R57, R168 ;  /* 0x000000a839a8723e */ /* 0x000fc400000000ff */
[----:B------:R-:W-:Y:S01]  /*1a5c0*/  F2FP.F16.F32.PACK_AB R169, R30, R169 ;  /* 0x000000a91ea9723e */ /* 0x000fe200000000ff */
[----:B-1----:R-:W4:Y:S01]  /*1a5d0*/  LD.E R28, desc[UR42][R16.64+0x240] ;  /* 0x0002402a101c7980 */ /* 0x002f22000c101900 */
[----:B------:R-:W-:-:S03]  /*1a5e0*/  F2FP.F16.F32.PACK_AB R170, R59, R170 ;  /* 0x000000aa3baa723e */ /* 0x000fc600000000ff */
[----:B------:R-:W4:Y:S04]  /*1a5f0*/  LD.E R29, desc[UR42][R16.64+0x244] ;  /* 0x0002442a101d7980 */ /* 0x000f28000c101900 */
[----:B------:R-:W4:Y:S04]  /*1a600*/  LD.E R30, desc[UR42][R16.64+0x248] ;  /* 0x0002482a101e7980 */ /* 0x000f28000c101900 */
[----:B------:R-:W4:Y:S04]  /*1a610*/  LD.E R31, desc[UR42][R16.64+0x24c] ;  /* 0x00024c2a101f7980 */ /* 0x000f28000c101900 */
        /* <DEDUP_REMOVED lines=126> */
[----:B------:R-:W-:-:S04]  /*1ae00*/  R2UR UR7, R13 ;  /* 0x000000000d0772ca */ /* 0x000fc800000e0000 */
[----:B------:R-:W-:Y:S02]  /*1ae10*/  R2UR UR6, R12 ;  /* 0x000000000c0672ca */ /* 0x000fe400000e0000 */
        /* <DEDUP_REMOVED lines=833> */
[----:B------:R-:W4:Y:S04]  /*1e230*/  LD.E R13, desc[UR42][R16.64+0x230] ;  /* 0x0002302a100d7980 */ /* 0x000f28000c101900 */
[----:B----4-:R4:W-:Y:S04]  /*1e240*/  ST.E desc[UR42][R16.64+0x230], R13 ;  /* 0x0002300d10007985 */ /* 0x0109e8000c10192a */
[----:B------:R-:W2:Y:S04]  /*1e250*/  LD.E R15, desc[UR42][R10.64] ;  /* 0x0000002a0a0f7980 */ /* 0x000ea8000c101900 */
[----:B--2---:R2:W-:Y:S04]  /*1e260*/  ST.E desc[UR42][R10.64], R15 ;  /* 0x0000000f0a007985 */ /* 0x0045e8000c10192a */
[----:B------:R-:W3:Y:S04]  /*1e270*/  LD.E R19, desc[UR42][R8.64] ;  /* 0x0000002a08137980 */ /* 0x000ee8000c101900 */
[----:B---3--:R3:W-:Y:S04]  /*1e280*/  ST.E desc[UR42][R8.64], R19 ;  /* 0x0000001308007985 */ /* 0x0087e8000c10192a */
[----:B------:R-:W4:Y:S04]  /*1e290*/  LD.E R21, desc[UR42][R6.64] ;  /* 0x0000002a06157980 */ /* 0x000f28000c101900 */
[----:B----4-:R4:W-:Y:S04]  /*1e2a0*/  ST.E desc[UR42][R6.64], R21 ;  /* 0x0000001506007985 */ /* 0x0109e8000c10192a */
[----:B0-----:R-:W4:Y:S04]  /*1e2b0*/  LD.E R25, desc[UR42][R16.64+0x240] ;  /* 0x0002402a10197980 */ /* 0x001f28000c101900 */
[----:B-1----:R-:W4:Y:S04]  /*1e2c0*/  LD.E R27, desc[UR42][R16.64+0x244] ;  /* 0x0002442a101b7980 */ /* 0x002f28000c101900 */
[----:B------:R-:W4:Y:S04]  /*1e2d0*/  LD.E R29, desc[UR42][R16.64+0x248] ;  /* 0x0002482a101d7980 */ /* 0x000f28000c101900 */
[----:B------:R-:W4:Y:S04]  /*1e2e0*/  LD.E R31, desc[UR42][R16.64+0x24c] ;  /* 0x00024c2a101f7980 */ /* 0x000f28000c101900 */
[----:B------:R-:W4:Y:S04]  /*1e2f0*/  LD.E R13, desc[UR42][R16.64+0x250] ;  /* 0x0002502a100d7980 */ /* 0x000f28000c101900 */
[----:B------:R-:W4:Y:S04]  /*1e300*/  LD.E R33, desc[UR42][R16.64+0x254] ;  /* 0x0002542a10217980 */ /* 0x000f28000c101900 */
[----:B--2---:R-:W2:Y:S04]  /*1e310*/  LD.E R11, desc[UR42][R16.64+0x258] ;  /* 0x0002582a100b7980 */ /* 0x004ea8000c101900 */
[----:B------:R-:W2:Y:S04]  /*1e320*/  LD.E R15, desc[UR42][R16.64+0x25c] ;  /* 0x00025c2a100f7980 */ /* 0x000ea8000c101900 */
[----:B---3--:R-:W3:Y:S04]  /*1e330*/  LD.E R9, desc[UR42][R16.64+0x260] ;  /* 0x0002602a10097980 */ /* 0x008ee8000c101900 */
[----:B------:R-:W3:Y:S04]  /*1e340*/  LD.E R19, desc[UR42][R16.64+0x264] ;  /* 0x0002642a10137980 */ /* 0x000ee8000c101900 */
        /* <DEDUP_REMOVED lines=120> */
[----:B--2---:R0:W-:Y:S04]  /*1ead0*/  ST.E desc[UR42][R16.64+0x258], R11 ;  /* 0x0002580b10007985 */ /* 0x0041e8000c10192a */
[----:B------:R0:W-:Y:S04]  /*1eae0*/  ST.E desc[UR42][R16.64+0x25c], R15 ;  /* 0x00025c0f10007985 */ /* 0x0001e8000c10192a */
[----:B---3--:R0:W-:Y:S04]  /*1eaf0*/  ST.E desc[UR42][R16.64+0x260], R9 ;  /* 0x0002600910007985 */ /* 0x0081e8000c10192a */
[----:B------:R0:W-:Y:S04]  /*1eb00*/  ST.E desc[UR42][R16.64+0x264], R19 ;  /* 0x0002641310007985 */ /* 0x0001e8000c10192a */
        /* <DEDUP_REMOVED lines=122> */
.L_x_3729:
[----:B------:R-:W-:Y:S05]  /*1f2b0*/  BSYNC B0 ;  /* 0x0000000000007941 */ /* 0x000fea0003800000 */
.L_x_3728:
[----:B------:R-:W-:Y:S05]  /*1f2c0*/  @P0 BRA `(.L_x_3730) ;  /* 0xffffff6000480947 */ /* 0x000fea000383ffff */
[----:B01----:R-:W-:-:S07]  /*1f2d0*/  IMAD.MOV.U32 R0, RZ, RZ, R5 ;  /* 0x000000ffff007224 */ /* 0x003fce00078e0005 */
.L_x_3713:
[----:B------:R-:W-:-:S13]  /*1f2e0*/  ISETP.GE.AND P0, PT, R0, R165, PT ;  /* 0x000000a50000720c */ /* 0x000fda0003f06270 */
[----:B------:R-:W-:Y:S05]  /*1f2f0*/  @!P0 BRA `(.L_x_3731) ;  /* 0x000000b000d08947 */ /* 0x000fea0003800000 */
[----:B------:R0:W5:Y:S02]  /*1f300*/  LDL.64 R2, [R1+0x178] ;  /* 0x0001780001027983 */ /* 0x0001640000100a00 */
.L_x_3758:
        /* <DEDUP_REMOVED lines=21> */
.L_x_3733:
[----:B------:R-:W-:Y:S05]  /*1f460*/  BSYNC B0 ;  /* 0x0000000000007941 */ /* 0x000fea0003800000 */
.L_x_3732:
        /* <DEDUP_REMOVED lines=13> */
.L_x_3735:
[----:B------:R-:W-:Y:S05]  /*1f540*/  BSYNC B0 ;  /* 0x0000000000007941 */ /* 0x000fea0003800000 */
.L_x_3734:
        /* <DEDUP_REMOVED lines=8> */
.L_x_3737:
[----:B------:R-:W-:Y:S05]  /*1f5d0*/  BSYNC B0 ;  /* 0x0000000000007941 */ /* 0x000fea0003800000 */
.L_x_3736:
[----:B-1---5:R-:W2:Y:S04]  /*1f5e0*/  LD.E R7, desc[UR42][R2.64] ;  /* 0x0000002a02077980 */ /* 0x022ea8000c101900 */
[----:B------:R-:W2:Y:S01]  /*1f5f0*/  LDL.64 R10, [R1+0xa0] ;  /* 0x0000a000010a7983 */ /* 0x000ea20000100a00 */
[----:B------:R-:W-:Y:S05]  /*1f600*/  WARPSYNC.ALL ;  /* 0x0000000000007948 */ /* 0x000fea0003800000 */
[----:B------:R-:W3:Y:S04]  /*1f610*/  LDL.64 R4, [R1+0x98] ;  /* 0x0000980001047983 */ /* 0x000ee80000100a00 */
[----:B------:R-:W4:Y:S04]  /*1f620*/  LDL.64 R8, [R1+0x98] ;  /* 0x0000980001087983 */ /* 0x000f280000100a00 */
        /* <DEDUP_REMOVED lines=8> */
[----:B------:R-:W-:Y:S01]  /*1f6b0*/  VIADD R10, R6, 0x2 ;  /* 0x00000002060a7836 */ /* 0x000fe20000000000 */
[----:B------:R1:W-:Y:S01]  /*1f6c0*/  STL [R1+0x80], RZ ;  /* 0x000080ff01007387 */ /* 0x0003e20000100800 */
[----:B---3--:R-:W-:Y:S02]  /*1f6d0*/  R2UR UR4, R4 ;  /* 0x00000000040472ca */ /* 0x008fe400000e0000 */
[----:B------:R-:W-:-:S13]  /*1f6e0*/  R2UR UR5, R5 ;  /* 0x00000000050572ca */ /* 0x000fda00000e0000 */
[----:B------:R-:W-:Y:S01]  /*1f6f0*/  HGMMA.64x96x16.F32 R24, gdesc[UR4], RZ, !UPT, gsb0 ;  /* 0x01600000041879f0 */ /* 0x000fe2000c0008ff */
[----:B----4-:R-:W-:Y:S02]  /*1f700*/  VIADD R8, R8, 0x2 ;  /* 0x0000000208087836 */ /* 0x010fe40000000000 */
[----:B------:R-:W-:Y:S01]  /*1f710*/  IMAD.MOV.U32 R4, RZ, RZ, 0x1 ;  /* 0x00000001ff047424 */ /* 0x000fe200078e00ff */
[----:B------:R-:W-:Y:S02]  /*1f720*/  R2UR UR6, R10 ;  /* 0x000000000a0672ca */ /* 0x000fe400000e0000 */
[----:B------:R-:W-:Y:S02]  /*1f730*/  R2UR UR7, R11 ;  /* 0x000000000b0772ca */ /* 0x000fe400000e0000 */
[----:B------:R-:W-:Y:S02]  /*1f740*/  R2UR UR4, R8 ;  /* 0x00000000080472ca */ /* 0x000fe400000e0000 */
[----:B------:R-:W-:Y:S01]  /*1f750*/  R2UR UR5, R9 ;  /* 0x00000000090572ca */ /* 0x000fe200000e0000 */
[----:B------:R1:W-:Y:S04]  /*1f760*/  STL [R1+0x80], R4 ;  /* 0x0000800401007387 */ /* 0x0003e80000100800 */
[----:B------:R1:W-:Y:S04]  /*1f770*/  STL [R1+0x80], R4 ;  /* 0x0000800401007387 */ /* 0x0003e80000100800 */
[----:B------:R1:W-:Y:S04]  /*1f780*/  STL [R1+0x80], R4 ;  /* 0x0000800401007387 */ /* 0x0003e80000100800 */
[----:B------:R1:W-:Y:S01]  /*1f790*/  STL [R1+0x80], R4 ;  /* 0x0000800401007387 */ /* 0x0003e20000100800 */
[----:B------:R-:W-:-:S03]  /*1f7a0*/  WARPGROUP.DEPBAR.LE gsb0, 0x0 ;  /* 0x00008000000079c5 */ /* 0x000fc60000010000 */
[----:B------:R1:W5:Y:S04]  /*1f7b0*/  LD.E R5, desc[UR42][R2.64] ;  /* 0x0000002a02057980 */ /* 0x000368000c101900 */
[----:B------:R1:W5:Y:S01]  /*1f7c0*/  LD.E R7, desc[UR42][R2.64+0x4] ;  /* 0x0000042a02077980 */ /* 0x000362000c101900 */
[----:B------:R-:W-:-:S06]  /*1f7d0*/  WARPGROUP.ARRIVE ;  /* 0x00000000000079c5 */ /* 0x000fcc0000000000 */
        /* <DEDUP_REMOVED lines=12> */
[----:B--2---:R-:W-:Y:S02]  /*1f8a0*/  VIADD R14, R14, 0x6 ;  /* 0x000000060e0e7836 */ /* 0x004fe40000000000 */
[----:B------:R-:W-:Y:S01]  /*1f8b0*/  IMAD.MOV.U32 R9, RZ, RZ, R11 ;  /* 0x000000ffff097224 */ /* 0x000fe200078e000b */
[----:B------:R-:W-:Y:S02]  /*1f8c0*/  R2UR UR6, R8 ;  /* 0x00000000080672ca */ /* 0x000fe400000e0000 */
[----:B------:R-:W-:Y:S02]  /*1f8d0*/  R2UR UR4, R14 ;  /* 0x000000000e0472ca */ /* 0x000fe400000e0000 */
[----:B------:R-:W-:Y:S02]  /*1f8e0*/  R2UR UR7, R9 ;  /* 0x00000000090772ca */ /* 0x000fe400000e0000 */
[----:B------:R-:W-:-:S02]  /*1f8f0*/  R2UR UR5, R15 ;  /* 0x000000000f0572ca */ /* 0x000fc400000e0000 */
[----:B------:R-:W-:Y:S01]  /*1f900*/  LOP3.LUT R18, R18, 0x1, RZ, 0xfc, !PT ;  /* 0x0000000112127812 */ /* 0x000fe200078efcff */
[----:B------:R-:W-:Y:S02]  /*1f910*/  WARPGROUP.DEPBAR.LE gsb0, 0x0 ;  /* 0x00008000000079c5 */ /* 0x000fe40000010000 */
[----:B------:R-:W-:-:S08]  /*1f920*/  WARPGROUP.ARRIVE ;  /* 0x00000000000079c5 */ /* 0x000fd00000000000 */
[----:B------:R-:W-:Y:S01]  /*1f930*/  HGMMA.64x96x16.F32 R24, gdesc[UR4], R24, gsb0 ;  /* 0x01600000041879f0 */ /* 0x000fe20008000818 */
[----:B------:R-:W-:Y:S01]  /*1f940*/  ISETP.NE.AND P1, PT, R18, 0x3, PT ;  /* 0x000000031200780c */ /* 0x000fe20003f25270 */
[----:B------:R-:W-:Y:S01]  /*1f950*/  BSSY B0, `(.L_x_3739) ;  /* 0x0000004000007945 */ /* 0x000fe20003800000 */
[----:B------:R-:W-:-:S11]  /*1f960*/  WARPGROUP.DEPBAR.LE gsb0, 0x0 ;  /* 0x00008000000079c5 */ /* 0x000fd60000010000 */
[----:B-1----:R-:W-:Y:S05]  /*1f970*/  @!P1 BRA `(.L_x_3740) ;  /* 0x0000000000049947 */ /* 0x002fea0003800000 */
[----:B------:R-:W-:Y:S01]  /*1f980*/  BPT.TRAP 0x1 ;  /* 0x000000040000795c */ /* 0x000fe20000300000 */
.L_x_3740:
[----:B------:R-:W-:Y:S05]  /*1f990*/  BSYNC B0 ;  /* 0x0000000000007941 */ /* 0x000fea0003800000 */
.L_x_3739:
        /* <DEDUP_REMOVED lines=10> */
.L_x_3742:
[----:B------:R-:W-:Y:S05]  /*1fa40*/  BSYNC B0 ;  /* 0x0000000000007941 */ /* 0x000fea0003800000 */
.L_x_3741:
[----:B------:R-:W-:Y:S04]  /*1fa50*/  BSSY B0, `(.L_x_3743) ;  /* 0x0000006000007945 */ /* 0x000fe80003800000 */
[----:B--2---:R-:W-:Y:S05]  /*1fa60*/  @P0 BRA `(.L_x_3744) ;  /* 0x0000000000100947 */ /* 0x004fea0003800000 */
[----:B-----5:R-:W-:Y:S01]  /*1fa70*/  IMAD R6, R6, 0x8, R8 ;  /* 0x0000000806067824 */ /* 0x020fe200078e0208 */
[----:B------:R-:W-:-:S04]  /*1fa80*/  SHF.L.U32 R7, R7, 0x1f, RZ ;  /* 0x0000001f07077819 */ /* 0x000fc800000006ff */
[----:B------:R-:W2:Y:S02]  /*1fa90*/  SYNCS.PHASECHK.TRANS64.TRYWAIT P0, [R6+URZ], R7 ;  /* 0x00000007060075a7 */ /* 0x000ea4000800017f */
[----:B--2---:R-:W-:Y:S05]  /*1faa0*/  @!P0 BRA `(.L_x_3745) ;  /* 0x00000188001c8947 */ /* 0x004fea0003800000 */
.L_x_3744:
[----:B------:R-:W-:Y:S05]  /*1fab0*/  BSYNC B0 ;  /* 0x0000000000007941 */ /* 0x000fea0003800000 */
.L_x_3743:
[----:B------:R-:W3:Y:S04]  /*1fac0*/  LD.E R19, desc[UR42][R2.64] ;  /* 0x0000002a02137980 */ /* 0x000ee8000c101900 */
[----:B--2--5:R-:W3:Y:S04]  /*1fad0*/  LDL.64 R6, [R1+0x118] ;  /* 0x0001180001067983 */ /* 0x024ee80000100a00 */
[----:B-1----:R-:W2:Y:S04]  /*1fae0*/  LDL R5, [R1+0x90] ;  /* 0x0000900001057983 */ /* 0x002ea80000100800 */
[----:B------:R-:W4:Y:S04]  /*1faf0*/  LDL.64 R8, [R1+0x110] ;  /* 0x0001100001087983 */ /* 0x000f280000100a00 */
[----:B------:R-:W4:Y:S04]  /*1fb00*/  LDL.64 R10, [R1+0x110] ;  /* 0x00011000010a7983 */ /* 0x000f280000100a00 */
[----:B------:R-:W4:Y:S04]  /*1fb10*/  LDL.64 R12, [R1+0x110] ;  /* 0x00011000010c7983 */ /* 0x000f280000100a00 */
[----:B------:R-:W4:Y:S01]  /*1fb20*/  LDL.64 R14, [R1+0x110] ;  /* 0x00011000010e7983 */ /* 0x000f220000100a00 */
[----:B------:R-:W-:Y:S05]  /*1fb30*/  WARPSYNC.ALL ;  /* 0x0000000000007948 */ /* 0x000fea0003800000 */
[----:B------:R-:W-:Y:S01]  /*1fb40*/  WARPGROUP.ARRIVE ;  /* 0x00000000000079c5 */ /* 0x000fe20000000000 */
[----:B---3--:R-:W-:Y:S01]  /*1fb50*/  IMAD R6, R19, 0xc00, R6 ;  /* 0x00000c0013067824 */ /* 0x008fe200078e0206 */
[----:B------:R-:W-:Y:S01]  /*1fb60*/  R2UR UR7, R7 ;  /* 0x00000000070772ca */ /* 0x000fe200000e0000 */
[----:B------:R-:W3:Y:S01]  /*1fb70*/  LDL.64 R18, [R1+0x110] ;  /* 0x0001100001127983 */ /* 0x000ee20000100a00 */
[----:B--2---:R-:W-:-:S02]  /*1fb80*/  ISETP.NE.U32.AND P0, PT, R5, RZ, PT ;  /* 0x000000ff0500720c */ /* 0x004fc40003f05070 */
        /* <DEDUP_REMOVED lines=71> */
[----:B------:R-:W-:Y:S01]  /*20000*/  VIADD R8, R6, 0x306 ;  /* 0x0000030606087836 */ /* 0x000fe20000000000 */
[----:B------:R-:W-:Y:S01]  /*20010*/  IADD3 R14, R14, 0x406, RZ ;  /* 0x000004060e0e7810 */ /* 0x000fe20007ffe0ff */
[----:B------:R-:W-:Y:S01]  /*20020*/  IMAD.MOV.U32 R9, RZ, RZ, R7 ;  /* 0x000000ffff097224 */ /* 0x000fe200078e0007 */
[----:B------:R-:W-:Y:S02]  /*20030*/  R2UR UR5, R15 ;  /* 0x000000000f0572ca */ /* 0x000fe400000e0000 */
[----:B------:R-:W-:Y:S02]  /*20040*/  R2UR UR6, R8 ;  /* 0x00000000080672ca */ /* 0x000fe400000e0000 */
[----:B------:R-:W-:Y:S02]  /*20050*/  R2UR UR7, R9 ;  /* 0x00000000090772ca */ /* 0x000fe400000e0000 */
[----:B------:R-:W-:-:S02]  /*20060*/  R2UR UR4, R14 ;  /* 0x000000000e0472ca */ /* 0x000fc400000e0000 */
[----:B------:R-:W4:Y:S01]  /*20070*/  LDL.64 R14, [R1+0x110] ;  /* 0x00011000010e7983 */ /* 0x000f220000100a00 */
[----:B---3--:R-:W-:Y:S01]  /*20080*/  VIADD R18, R18, 0x800 ;  /* 0x0000080012127836 */ /* 0x008fe20000000000 */
[----:B------:R-:W-:Y:S02]  /*20090*/  WARPGROUP.DEPBAR.LE gsb0, 0x0 ;  /* 0x00008000000079c5 */ /* 0x000fe40000010000 */
[----:B------:R-:W-:-:S07]  /*200a0*/  WARPGROUP.ARRIVE ;  /* 0x00000000000079c5 */ /* 0x000fce0000000000 */
[----:B------:R-:W-:Y:S01]  /*200b0*/  HGMMA.64x96x16.F32 R24, gdesc[UR4], R24, gsb0 ;  /* 0x01600000041879f0 */ /* 0x000fe20008000818 */
[----:B------:R-:W-:Y:S02]  /*200c0*/  VIADD R8, R6, 0x600 ;  /* 0x0000060006087836 */ /* 0x000fe40000000000 */
[----:B------:R-:W-:Y:S01]  /*200d0*/  IMAD.MOV.U32 R9, RZ, RZ, R7 ;  /* 0x000000ffff097224 */ /* 0x000fe200078e0007 */
[----:B------:R-:W-:Y:S02]  /*200e0*/  R2UR UR4, R18 ;  /* 0x00000000120472ca */ /* 0x000fe400000e0000 */
[----:B------:R-:W-:Y:S02]  /*200f0*/  R2UR UR6, R8 ;  /* 0x00000000080672ca */ /* 0x000fe400000e0000 */
[----:B------:R-:W-:Y:S02]  /*20100*/  R2UR UR7, R9 ;  /* 0x00000000090772ca */ /* 0x000fe400000e0000 */
[----:B------:R-:W-:-:S02]  /*20110*/  R2UR UR5, R19 ;  /* 0x00000000130572ca */ /* 0x000fc400000e0000 */
[----:B------:R-:W3:Y:S01]  /*20120*/  LDL.64 R18, [R1+0x110] ;  /* 0x0001100001127983 */ /* 0x000ee20000100a00 */
[----:B--2---:R-:W-:Y:S01]  /*20130*/  VIADD R10, R10, 0x802 ;  /* 0x000008020a0a7836 */ /* 0x004fe20000000000 */
        /* <DEDUP_REMOVED lines=9> */
[----:B------:R-:W2:Y:S01]  /*201d0*/  LDL.64 R10, [R1+0x110] ;  /* 0x00011000010a7983 */ /* 0x000ea20000100a00 */
[----:B----4-:R-:W-:Y:S01]  /*201e0*/  VIADD R12, R12, 0x804 ;  /* 0x000008040c0c7836 */ /* 0x010fe20000000000 */
        /* <DEDUP_REMOVED lines=9> */
[----:B------:R-:W4:Y:S01]  /*20280*/  LDL.64 R12, [R1+0x110] ;  /* 0x00011000010c7983 */ /* 0x000f220000100a00 */
[----:B------:R-:W-:Y:S01]  /*20290*/  VIADD R14, R14, 0x806 ;  /* 0x000008060e0e7836 */ /* 0x000fe20000000000 */
        /* <DEDUP_REMOVED lines=19> */
[----:B------:R-:W-:Y:S01]  /*203d0*/  R2UR UR5, R19 ;  /* 0x00000000130572ca */ /* 0x000fe200000e0000 */
[----:B--2---:R-:W-:-:S02]  /*203e0*/  VIADD R10, R10, 0xc02 ;  /* 0x00000c020a0a7836 */ /* 0x004fc40000000000 */
        /* <DEDUP_REMOVED lines=59> */
[----:B------:R-:W4:Y:S04]  /*207a0*/  LDL R74, [R1+0x13c] ;  /* 0x00013c00014a7983 */ /* 0x000f280000100800 */
[----:B------:R-:W2:Y:S04]  /*207b0*/  LDL R75, [R1+0x70] ;  /* 0x00007000014b7983 */ /* 0x000ea80000100800 */
[----:B------:R-:W4:Y:S04]  /*207c0*/  LDL.64 R6, [R1+0x160] ;  /* 0x0001600001067983 */ /* 0x000f280000100a00 */
[----:B------:R-:W2:Y:S04]  /*207d0*/  LDL R76, [R1+0x168] ;  /* 0x00016800014c7983 */ /* 0x000ea80000100800 */
[----:B------:R-:W2:Y:S04]  /*207e0*/  LDL.128 R12, [R1+0x150] ;  /* 0x00015000010c7983 */ /* 0x000ea80000100c00 */
[----:B------:R-:W2:Y:S04]  /*207f0*/  LDL.128 R8, [R1+0x140] ;  /* 0x0001400001087983 */ /* 0x000ea80000100c00 */
[----:B---3--:R-:W3:Y:S01]  /*20800*/  LD.E R72, desc[UR42][R72.64] ;  /* 0x0000002a48487980 */ /* 0x008ee2000c101900 */
[----:B----4-:R-:W-:-:S02]  /*20810*/  ISETP.NE.AND P1, PT, R6, 0x1, PT ;  /* 0x000000010600780c */ /* 0x010fc40003f25270 */
[----:B--2---:R-:W-:Y:S01]  /*20820*/  ISETP.GE.AND P2, PT, R13, 0x1, PT ;  /* 0x000000010d00780c */ /* 0x004fe20003f46270 */
[----:B------:R-:W-:Y:S01]  /*20830*/  BSSY B0, `(.L_x_3746) ;  /* 0x000009e000007945 */ /* 0x000fe20003800000 */
[-C--:B---3--:R-:W-:Y:S01]  /*20840*/  FMUL.FTZ R20, R25, R72.reuse ;  /* 0x0000004819147220 */ /* 0x088fe20000410000 */
[-C--:B------:R-:W-:Y:S01]  /*20850*/  FMUL.FTZ R25, R31, R72.reuse ;  /* 0x000000481f197220 */ /* 0x080fe20000410000 */
[-C--:B------:R-:W-:Y:S01]  /*20860*/  FMUL.FTZ R31, R43, R72.reuse ;  /* 0x000000482b1f7220 */ /* 0x080fe20000410000 */
[----:B------:R-:W-:Y:S01]  /*20870*/  SHF.R.S32.HI R43, RZ, 0x1f, R74 ;  /* 0x0000001fff2b7819 */ /* 0x000fe2000001144a */
[-C--:B------:R-:W-:Y:S01]  /*20880*/  FMUL.FTZ R21, R28, R72.reuse ;  /* 0x000000481c157220 */ /* 0x080fe20000410000 */
[-C--:B------:R-:W-:Y:S01]  /*20890*/  FMUL.FTZ R28, R38, R72.reuse ;  /* 0x00000048261c7220 */ /* 0x080fe20000410000 */
[-C--:B------:R-:W-:Y:S01]  /*208a0*/  FMUL.FTZ R38, R44, R72.reuse ;  /* 0x000000482c267220 */ /* 0x080fe20000410000 */
[----:B------:R-:W-:Y:S01]  /*208b0*/  FMUL.FTZ R53, R53, R72 ;  /* 0x0000004835357220 */ /* 0x000fe20000410000 */
[----:B------:R-:W-:-:S03]  /*208c0*/  LEA.HI R44, R43, R74, RZ, 0x7 ;  /* 0x0000004a2b2c7211 */ /* 0x000fc600078f38ff */
[----:B------:R2:W3:Y:S01]  /*208d0*/  MUFU.TANH R83, R53 ;  /* 0x0000003500537308 */ /* 0x0004e20000002400 */
[----:B------:R-:W-:Y:S01]  /*208e0*/  FMUL.FTZ R48, R48, R72 ;  /* 0x0000004830307220 */ /* 0x000fe20000410000 */
[----:B--2---:R-:W-:-:S06]  /*208f0*/  LOP3.LUT R53, R44, 0xffffff80, RZ, 0xc0, !PT ;  /* 0xffffff802c357812 */ /* 0x004fcc00078ec0ff */
[----:B------:R2:W4:Y:S01]  /*20900*/  MUFU.TANH R79, R48 ;  /* 0x00000030004f7308 */ /* 0x0005220000002400 */
[----:B------:R-:W-:Y:S02]  /*20910*/  IMAD.IADD R53, R74, 0x1, -R53 ;  /* 0x000000014a357824 */ /* 0x000fe400078e0a35 */
[-C--:B------:R-:W-:Y:S01]  /*20920*/  FMUL.FTZ R5, R24, R72.reuse ;  /* 0x0000004818057220 */ /* 0x080fe20000410000 */
[-C--:B------:R-:W-:Y:S01]  /*20930*/  FMUL.FTZ R24, R30, R72.reuse ;  /* 0x000000481e187220 */ /* 0x080fe20000410000 */
[-C--:B------:R-:W-:Y:S01]  /*20940*/  FMUL.FTZ R30, R42, R72.reuse ;  /* 0x000000482a1e7220 */ /* 0x080fe20000410000 */
[----:B--2---:R-:W-:Y:S01]  /*20950*/  SHF.R.S32.HI R48, RZ, 0x1f, R53 ;  /* 0x0000001fff307819 */ /* 0x004fe20000011435 */
[-C--:B------:R-:W-:Y:S01]  /*20960*/  FMUL.FTZ R73, R29, R72.reuse ;  /* 0x000000481d497220 */ /* 0x080fe20000410000 */
[-C--:B------:R-:W-:Y:S01]  /*20970*/  FMUL.FTZ R42, R50, R72.reuse ;  /* 0x00000048322a7220 */ /* 0x080fe20000410000 */
[-C--:B------:R-:W-:Y:S01]  /*20980*/  FMUL.FTZ R52, R52, R72.reuse ;  /* 0x0000004834347220 */ /* 0x080fe20000410000 */
[-C--:B------:R-:W-:Y:S01]  /*20990*/  FMUL.FTZ R29, R39, R72.reuse ;  /* 0x00000048271d7220 */ /* 0x080fe20000410000 */
[----:B------:R-:W-:Y:S01]  /*209a0*/  LEA.HI R50, R48, R53, RZ, 0x2 ;  /* 0x0000003530327211 */ /* 0x000fe200078f10ff */
[-C--:B------:R-:W-:Y:S01]  /*209b0*/  FMUL.FTZ R39, R46, R72.reuse ;  /* 0x000000482e277220 */ /* 0x080fe20000410000 */
[-C--:B------:R-:W-:Y:S01]  /*209c0*/  FMUL.FTZ R46, R54, R72.reuse ;  /* 0x00000048362e7220 */ /* 0x080fe20000410000 */
[----:B------:R-:W-:Y:S01]  /*209d0*/  FMUL.FTZ R57, R57, R72 ;  /* 0x0000004839397220 */ /* 0x000fe20000410000 */
[----:B------:R2:W0:Y:S01]  /*209e0*/  MUFU.TANH R82, R52 ;  /* 0x0000003400527308 */ /* 0x0004220000002400 */
[----:B------:R-:W-:-:S02]  /*209f0*/  LEA.HI R54, R43, R74, RZ, 0x2 ;  /* 0x0000004a2b367211 */ /* 0x000fc400078f10ff */
[--C-:B------:R-:W-:Y:S02]  /*20a00*/  SHF.R.S32.HI R43, RZ, 0x1f, R50.reuse ;  /* 0x0000001fff2b7819 */ /* 0x100fe40000011432 */
[----:B--2---:R-:W-:-:S03]  /*20a10*/  SHF.R.S32.HI R52, RZ, 0x2, R50 ;  /* 0x00000002ff347819 */ /* 0x004fc60000011432 */
[----:B------:R2:W0:Y:S01]  /*20a20*/  MUFU.TANH R85, R57 ;  /* 0x0000003900557308 */ /* 0x0004220000002400 */
[----:B------:R-:W-:Y:S02]  /*20a30*/  LEA.HI R48, R48, R53, RZ, 0x5 ;  /* 0x0000003530307211 */ /* 0x000fe400078f28ff */
[----:B--2---:R-:W-:Y:S02]  /*20a40*/  LOP3.LUT R57, R54, 0xfffffffc, RZ, 0xc0, !PT ;  /* 0xfffffffc36397812 */ /* 0x004fe400078ec0ff */
[----:B------:R-:W-:Y:S02]  /*20a50*/  LEA.HI R54, R43, R52, RZ, 0x3 ;  /* 0x000000342b367211 */ /* 0x000fe400078f18ff */
[----:B------:R-:W-:Y:S01]  /*20a60*/  SHF.R.S32.HI R43, RZ, 0x7, R44 ;  /* 0x00000007ff2b7819 */ /* 0x000fe2000001142c */
[----:B------:R-:W-:Y:S01]  /*20a70*/  IMAD.IADD R74, R74, 0x1, -R57 ;  /* 0x000000014a4a7824 */ /* 0x000fe200078e0a39 */
[----:B------:R-:W-:Y:S02]  /*20a80*/  LOP3.LUT R57, R54, 0xfffffff8, RZ, 0xc0, !PT ;  /* 0xfffffff836397812 */ /* 0x000fe400078ec0ff */
[----:B------:R-:W-:-:S02]  /*20a90*/  LEA.HI R44, R44, R43, RZ, 0x1 ;  /* 0x0000002b2c2c7211 */ /* 0x000fc400078f08ff */
        /* <DEDUP_REMOVED lines=11> */
[----:B------:R-:W-:-:S05]  /*20b50*/  @P1 IMAD.HI.U32 R7, R6, R7, RZ ;  /* 0x0000000706071227 */ /* 0x000fca00078e00ff */
[----:B------:R-:W-:Y:S01]  /*20b60*/  @P1 SHF.R.U32.HI R6, RZ, R76, R7 ;  /* 0x0000004cff061219 */ /* 0x000fe20000011607 */
[-C--:B------:R-:W-:Y:S01]  /*20b70*/  FMUL.FTZ R18, R26, R72.reuse ;  /* 0x000000481a127220 */ /* 0x080fe20000410000 */
[-C--:B------:R-:W-:Y:S01]  /*20b80*/  FMUL.FTZ R19, R27, R72.reuse ;  /* 0x000000481b137220 */ /* 0x080fe20000410000 */
[----:B------:R-:W-:Y:S01]  /*20b90*/  LOP3.LUT R50, R50, 0x7ffffffc, RZ, 0xc0, !PT ;  /* 0x7ffffffc32327812 */ /* 0x000fe200078ec0ff */
[-C--:B------:R-:W-:Y:S01]  /*20ba0*/  FMUL.FTZ R26, R34, R72.reuse ;  /* 0x00000048221a7220 */ /* 0x080fe20000410000 */
[----:B------:R-:W2:Y:S01]  /*20bb0*/  SHFL.IDX PT, R52, R6, RZ, 0x1c1f ;  /* 0x001c1fff06347589 */ /* 0x000ea200000e0000 */
        /* <DEDUP_REMOVED lines=13> */
[----:B------:R-:W-:Y:S02]  /*20c90*/  IMAD.IADD R50, R53, 0x1, -R50 ;  /* 0x0000000135327824 */ /* 0x000fe400078e0a32 */
        /* <DEDUP_REMOVED lines=10> */
[----:B------:R-:W-:Y:S01]  /*20d40*/  FMUL.FTZ R48, R70, R72 ;  /* 0x0000004846307220 */ /* 0x000fe20000410000 */
[----:B------:R-:W-:-:S02]  /*20d50*/  IMAD R7, R0, R7, 0x1 ;  /* 0x0000000100077424 */ /* 0x000fc400078e0207 */
[-C--:B------:R-:W-:Y:S01]  /*20d60*/  FMUL.FTZ R53, R71, R72.reuse ;  /* 0x0000004847357220 */ /* 0x080fe20000410000 */
[-C--:B------:R-:W-:Y:S01]  /*20d70*/  FMUL.FTZ R56, R56, R72.reuse ;  /* 0x0000004838387220 */ /* 0x080fe20000410000 */
[-C--:B------:R-:W-:Y:S01]  /*20d80*/  FMUL.FTZ R60, R60, R72.reuse ;  /* 0x000000483c3c7220 */ /* 0x080fe20000410000 */
[-C--:B------:R-:W-:Y:S01]  /*20d90*/  FMUL.FTZ R64, R64, R72.reuse ;  /* 0x0000004840407220 */ /* 0x080fe20000410000 */
[----:B------:R-:W-:Y:S01]  /*20da0*/  FMUL.FTZ R68, R68, R72 ;  /* 0x0000004844447220 */ /* 0x000fe20000410000 */
[----:B------:R-:W-:Y:S01]  /*20db0*/  IMAD R7, R50, -0x2, R7 ;  /* 0xfffffffe32077824 */ /* 0x000fe200078e0207 */
[----:B------:R-:W1:Y:S01]  /*20dc0*/  MUFU.TANH R5, R5 ;  /* 0x0000000500057308 */ /* 0x000e620000002400 */
[----:B------:R-:W-:-:S03]  /*20dd0*/  LOP3.LUT R57, RZ, R10, RZ, 0x33, !PT ;  /* 0x0000000aff397212 */ /* 0x000fc600078e33ff */
[----:B------:R-:W-:-:S04]  /*20de0*/  IADD3 R50, -R8, R7, R9 ;  /* 0x0000000708327210 */ /* 0x000fc80007ffe109 */
        /* <DEDUP_REMOVED lines=44> */
[----:B------:R-:W-:Y:S02]  /*210b0*/  VIADD R86, R7, 0xffffffff ;  /* 0xffffffff07567836 */ /* 0x000fe40000000000 */
[----:B------:R-:W-:Y:S02]  /*210c0*/  IMAD R75, R0, -0x60, R12 ;  /* 0xffffffa0004b7824 */ /* 0x000fe400078e020c */
        /* <DEDUP_REMOVED lines=13> */
.L_x_3749:
[----:B------:R-:W-:-:S13]  /*211a0*/  ISETP.NE.AND P1, PT, R13, 0x1, PT ;  /* 0x000000010d00780c */ /* 0x000fda0003f25270 */
[----:B------:R-:W-:-:S05]  /*211b0*/  @P1 IMAD.HI.U32 R12, R10, R14, RZ ;  /* 0x0000000e0a0c1227 */ /* 0x000fca00078e00ff */
[----:B------:R-:W-:-:S07]  /*211c0*/  @P1 SHF.R.U32.HI R10, RZ, R15, R12 ;  /* 0x0000000fff0a1219 */ /* 0x000fce000001160c */
.L_x_3750:
[----:B------:R-:W-:Y:S05]  /*211d0*/  BSYNC B1 ;  /* 0x0000000000017941 */ /* 0x000fea0003800000 */
.L_x_3748:
[----:B------:R-:W-:-:S05]  /*211e0*/  IMAD R10, R10, R13, R86 ;  /* 0x0000000d0a0a7224 */ /* 0x000fca00078e0256 */
[----:B------:R-:W-:Y:S02]  /*211f0*/  VIMNMX R7, R7, R10, !PT ;  /* 0x0000000a07077248 */ /* 0x000fe40007fe0100 */
[----:B------:R-:W-:-:S07]  /*21200*/  VIADDMNMX R80, R10, R13, R80, PT ;  /* 0x0000000d0a507246 */ /* 0x000fce0003800150 */
.L_x_3747:
[----:B------:R-:W-:Y:S05]  /*21210*/  BSYNC B0 ;  /* 0x0000000000007941 */ /* 0x000fea0003800000 */
.L_x_3746:
        /* <DEDUP_REMOVED lines=14> */
[C---:B------:R-:W-:Y:S01]  /*21300*/  ISETP.LT.OR P1, PT, R80.reuse, 0xa, P1 ;  /* 0x0000000a5000780c */ /* 0x040fe20000f21670 */
        /* <DEDUP_REMOVED lines=116> */
.L_x_3754:
[----:B------:R-:W-:-:S13]  /*21a50*/  ISETP.NE.AND P6, PT, R13, 0x1, PT ;  /* 0x000000010d00780c */ /* 0x000fda0003fc5270 */
[----:B------:R-:W-:-:S05]  /*21a60*/  @P6 IMAD.HI.U32 R14, R8, R14, RZ ;  /* 0x0000000e080e6227 */ /* 0x000fca00078e00ff */
[----:B------:R-:W-:-:S07]  /*21a70*/  @P6 SHF.R.U32.HI R8, RZ, R15, R14 ;  /* 0x0000000fff086219 */ /* 0x000fce000001160e */
.L_x_3755:
[----:B------:R-:W-:Y:S05]  /*21a80*/  BSYNC B1 ;  /* 0x0000000000017941 */ /* 0x000fea0003800000 */
.L_x_3753:
[----:B------:R-:W-:-:S05]  /*21a90*/  IMAD R8, R8, R13, R86 ;  /* 0x0000000d08087224 */ /* 0x000fca00078e0256 */
[----:B------:R-:W-:Y:S02]  /*21aa0*/  VIADDMNMX R80, R8, R13, R80, PT ;  /* 0x0000000d08507246 */ /* 0x000fe40003800150 */
[----:B------:R-:W-:-:S07]  /*21ab0*/  VIMNMX R57, R57, R8, !PT ;  /* 0x0000000839397248 */ /* 0x000fce0007fe0100 */
.L_x_3752:
[----:B------:R-:W-:Y:S05]  /*21ac0*/  BSYNC B0 ;  /* 0x0000000000007941 */ /* 0x000fea0003800000 */
.L_x_3751:
[----:B------:R-:W2:Y:S01]  /*21ad0*/  LD.E.64 R6, desc[UR42][R16.64+0x440] ;  /* 0x0004402a10067980 */ /* 0x000ea2000c101b00 */
        /* <DEDUP_REMOVED lines=69> */
[----:B------:R-:W3:Y:S03]  /*21f30*/  LD.E R49, desc[UR42][R16.64+0x450] ;  /* 0x0004502a10317980 */ /* 0x000ee6000c101900 */
[----:B------:R-:W-:-:S04]  /*21f40*/  ISETP.GT.AND P5, PT, R57, 0x41, !P5 ;  /* 0x000000413900780c */ /* 0x000fc80006fa4270 */
[----:B------:R-:W-:-:S04]  /*21f50*/  ISETP.LT.OR P5, PT, R80, 0x42, P5 ;  /* 0x000000425000780c */ /* 0x000fc80002fa1670 */
[----:B------:R-:W-:Y:S02]  /*21f60*/  FSEL R8, R51, -INF , !P5 ;  /* 0xff80000033087808 */ /* 0x000fe40006800000 */
[C---:B------:R-:W-:Y:S01]  /*21f70*/  ISETP.GT.AND P5, PT, R57.reuse, 0x48, !P6 ;  /* 0x000000483900780c */ /* 0x040fe200077a4270 */
[----:B------:R-:W4:Y:S01]  /*21f80*/  LD.E R51, desc[UR42][R16.64+0x454] ;  /* 0x0004542a10337980 */ /* 0x000f22000c101900 */
[----:B------:R-:W-:Y:S02]  /*21f90*/  ISETP.GT.AND P1, PT, R57, 0x49, !P1 ;  /* 0x000000493900780c */ /* 0x000fe40004f24270 */
[----:B------:R-:W-:Y:S02]  /*21fa0*/  ISETP.LT.OR P5, PT, R80, 0x49, P5 ;  /* 0x000000495000780c */ /* 0x000fe40002fa1670 */
[----:B--2---:R-:W-:Y:S02]  /*21fb0*/  FMNMX.FTZ R19, R168, R6, !PT ;  /* 0x00000006a8137209 */ /* 0x004fe40007810000 */
[----:B------:R-:W-:-:S02]  /*21fc0*/  FSEL R9, R55, -INF , !P5 ;  /* 0xff80000037097808 */ /* 0x000fc40006800000 */
[----:B------:R-:W-:Y:S02]  /*21fd0*/  FMNMX.FTZ R19, R78, R19, !PT ;  /* 0x000000134e137209 */ /* 0x000fe40007810000 */
[C---:B------:R-:W-:Y:S02]  /*21fe0*/  ISETP.GT.AND P2, PT, R57.reuse, 0x50, !P2 ;  /* 0x000000503900780c */ /* 0x040fe40005744270 */
[----:B------:R-:W-:Y:S02]  /*21ff0*/  FMNMX.FTZ R19, R76, R19, !PT ;  /* 0x000000134c137209 */ /* 0x000fe40007810000 */
[----:B------:R-:W-:Y:S02]  /*22000*/  ISETP.GT.AND P3, PT, R57, 0x51, !P3 ;  /* 0x000000513900780c */ /* 0x000fe40005f64270 */
[----:B------:R-:W-:Y:S02]  /*22010*/  FMNMX.FTZ R19, R74, R19, !PT ;  /* 0x000000134a137209 */ /* 0x000fe40007810000 */
[----:B------:R-:W-:-:S02]  /*22020*/  ISETP.NE.AND P6, PT, R59, RZ, PT ;  /* 0x000000ff3b00720c */ /* 0x000fc40003fc5270 */
        /* <DEDUP_REMOVED lines=31> */
[----:B------:R-:W-:Y:S01]  /*22220*/  FMNMX.FTZ R42, R31, R42, !PT ;  /* 0x0000002a1f2a7209 */ /* 0x000fe20007810000 */
[----:B------:R-:W0:Y:S03]  /*22230*/  SHFL.BFLY PT, R46, R39, 0x1, 0x1f ;  /* 0x0c201f00272e7f89 */ /* 0x000e2600000e0000 */
[----:B------:R-:W-:-:S04]  /*22240*/  FMNMX.FTZ R19, R27, R42, !PT ;  /* 0x0000002a1b137209 */ /* 0x000fc80007810000 */
[----:B------:R-:W-:-:S04]  /*22250*/  FMNMX.FTZ R42, R26, R19, !PT ;  /* 0x000000131a2a7209 */ /* 0x000fc80007810000 */
[----:B------:R-:W-:-:S04]  /*22260*/  FMNMX.FTZ R19, R25, R42, !PT ;  /* 0x0000002a19137209 */ /* 0x000fc80007810000 */
[----:B------:R-:W-:-:S04]  /*22270*/  FMNMX.FTZ R19, R24, R19, !PT ;  /* 0x0000001318137209 */ /* 0x000fc80007810000 */
[----:B------:R-:W-:-:S04]  /*22280*/  FMNMX.FTZ R42, R18, R19, !PT ;  /* 0x00000013122a7209 */ /* 0x000fc80007810000 */
[----:B------:R-:W-:-:S04]  /*22290*/  FMNMX.FTZ R19, R15, R42, !PT ;  /* 0x0000002a0f137209 */ /* 0x000fc80007810000 */
[----:B------:R-:W-:Y:S02]  /*222a0*/  FMNMX.FTZ R19, R14, R19, !PT ;  /* 0x000000130e137209 */ /* 0x000fe40007810000 */
[----:B0-----:R-:W-:Y:S02]  /*222b0*/  FMNMX.FTZ R45, R39, R46, !PT ;  /* 0x0000002e272d7209 */ /* 0x001fe40007810000 */
[C---:B------:R-:W-:Y:S02]  /*222c0*/  ISETP.LT.OR P1, PT, R80.reuse, 0x4a, P1 ;  /* 0x0000004a5000780c */ /* 0x040fe40000f21670 */
[C---:B------:R-:W-:Y:S02]  /*222d0*/  ISETP.LT.OR P2, PT, R80.reuse, 0x51, P2 ;  /* 0x000000515000780c */ /* 0x040fe40001741670 */
[----:B------:R-:W-:Y:S02]  /*222e0*/  ISETP.GT.AND P4, PT, R57, 0x58, !P4 ;  /* 0x000000583900780c */ /* 0x000fe40006784270 */
[----:B------:R-:W-:Y:S01]  /*222f0*/  ISETP.LT.OR P3, PT, R80, 0x52, P3 ;  /* 0x000000525000780c */ /* 0x000fe20001f61670 */
[----:B------:R-:W-:Y:S01]  /*22300*/  ST.E desc[UR42][R16.64+0x440], R41 ;  /* 0x0004402910007985 */ /* 0x000fe2000c10192a */
[----:B------:R-:W-:-:S02]  /*22310*/  FMNMX.FTZ R46, R8, R19, !PT ;  /* 0x00000013082e7209 */ /* 0x000fc40007810000 */
[----:B------:R-:W-:Y:S01]  /*22320*/  FSEL R42, R32, -INF , !P1 ;  /* 0xff800000202a7808 */ /* 0x000fe20004800000 */
[----:B------:R-:W2:Y:S01]  /*22330*/  LD.E R39, desc[UR42][R16.64+0x460] ;  /* 0x0004602a10277980 */ /* 0x000ea2000c101900 */
[----:B------:R-:W-:Y:S02]  /*22340*/  FMNMX.FTZ R19, R9, R46, !PT ;  /* 0x0000002e09137209 */ /* 0x000fe40007810000 */
[----:B------:R-:W-:Y:S02]  /*22350*/  FSEL R32, R43, -INF , !P2 ;  /* 0xff8000002b207808 */ /* 0x000fe40005000000 */
[----:B------:R-:W-:Y:S02]  /*22360*/  FMNMX.FTZ R19, R42, R19, !PT ;  /* 0x000000132a137209 */ /* 0x000fe40007810000 */
[----:B------:R-:W-:Y:S02]  /*22370*/  ISETP.LT.OR P4, PT, R80, 0x59, P4 ;  /* 0x000000595000780c */ /* 0x000fe40002781670 */
[----:B------:R-:W-:Y:S01]  /*22380*/  FSEL R44, R44, -INF , !P3 ;  /* 0xff8000002c2c7808 */ /* 0x000fe20005800000 */
[----:B------:R0:W-:Y:S01]  /*22390*/  ST.E desc[UR42][R16.64+0x440], R45 ;  /* 0x0004402d10007985 */ /* 0x0001e2000c10192a */
[----:B------:R-:W-:-:S02]  /*223a0*/  ISETP.GT.AND P1, PT, R57, 0x59, !P6 ;  /* 0x000000593900780c */ /* 0x000fc40007724270 */
[----:B------:R-:W-:Y:S01]  /*223b0*/  FMNMX.FTZ R19, R32, R19, !PT ;  /* 0x0000001320137209 */ /* 0x000fe20007810000 */
[----:B------:R-:W2:Y:S01]  /*223c0*/  LD.E R82, desc[UR42][R16.64+0x440] ;  /* 0x0004402a10527980 */ /* 0x000ea2000c101900 */
[----:B------:R-:W-:Y:S02]  /*223d0*/  ISETP.LT.OR P1, PT, R80, 0x5a, P1 ;  /* 0x0000005a5000780c */ /* 0x000fe40000f21670 */
[----:B------:R-:W-:Y:S01]  /*223e0*/  FSEL R46, R48, -INF , !P4 ;  /* 0xff800000302e7808 */ /* 0x000fe20006000000 */
[----:B------:R-:W5:Y:S01]  /*223f0*/  LD.E R43, desc[UR42][R16.64+0x230] ;  /* 0x0002302a102b7980 */ /* 0x000f62000c101900 */
[----:B------:R-:W-:Y:S02]  /*22400*/  FMNMX.FTZ R19, R44, R19, !PT ;  /* 0x000000132c137209 */ /* 0x000fe40007810000 */
[----:B------:R-:W-:Y:S02]  /*22410*/  FSEL R48, R53, -INF , !P1 ;  /* 0xff80000035307808 */ /* 0x000fe40004800000 */
[----:B------:R-:W-:-:S04]  /*22420*/  FMNMX.FTZ R19, R46, R19, !PT ;  /* 0x000000132e137209 */ /* 0x000fc80007810000 */
[----:B------:R-:W-:-:S05]  /*22430*/  FMNMX.FTZ R19, R48, R19, !PT ;  /* 0x0000001330137209 */ /* 0x000fca0007810000 */
[----:B------:R-:W-:Y:S04]  /*22440*/  ST.E desc[UR42][R16.64+0x444], R19 ;  /* 0x0004441310007985 */ /* 0x000fe8000c10192a */
[----:B0-----:R-:W3:Y:S01]  /*22450*/  LD.E R45, desc[UR42][R16.64+0x444] ;  /* 0x0004442a102d7980 */ /* 0x001ee2000c101900 */
[----:B------:R-:W-:-:S04]  /*22460*/  UIADD3 UR4, UP0, UR37, 0x230, URZ ;  /* 0x0000023025047890 */ /* 0x000fc8000ff1e03f */
[----:B------:R-:W-:Y:S02]  /*22470*/  ULOP3.LUT UR5, UR4, 0x4, URZ, 0xfc, !UPT ;  /* 0x0000000404057892 */ /* 0x000fe4000f8efc3f */
[----:B------:R-:W-:Y:S01]  /*22480*/  UIADD3.X UR7, URZ, UR36, URZ, UP0, !UPT ;  /* 0x000000243f077290 */ /* 0x000fe200087fe43f */
[C---:B--2---:R-:W-:Y:S01]  /*22490*/  FMUL.FTZ R41, R82.reuse, R39 ;  /* 0x0000002752297220 */ /* 0x044fe20000410000 */
[----:B------:R-:W-:-:S04]  /*224a0*/  FSETP.NEU.FTZ.AND P1, PT, R82, -INF , PT ;  /* 0xff8000005200780b */ /* 0x000fc80003f3d000 */
[----:B------:R-:W-:-:S05]  /*224b0*/  FSEL R47, R41, RZ, P1 ;  /* 0x000000ff292f7208 */ /* 0x000fca0000800000 */
[-CC-:B------:R-:W-:Y:S02]  /*224c0*/  FFMA.FTZ R205, R56, R39.reuse, -R47.reuse ;  /* 0x0000002738cd7223 */ /* 0x180fe4000001082f */
[----:B---3--:R-:W0:Y:S01]  /*224d0*/  SHFL.BFLY PT, R56, R45, 0x2, 0x1f ;  /* 0x0c401f002d387f89 */ /* 0x008e2200000e0000 */
[----:B------:R-:W-:Y:S01]  /*224e0*/  FFMA.FTZ R185, R11, R39, -R47 ;  /* 0x000000270bb97223 */ /* 0x000fe2000001082f */
[----:B0-----:R-:W-:-:S05]  /*224f0*/  FMNMX.FTZ R56, R45, R56, !PT ;  /* 0x000000382d387209 */ /* 0x001fca0007810000 */
[----:B------:R-:W0:Y:S01]  /*22500*/  SHFL.BFLY PT, R19, R56, 0x1, 0x1f ;  /* 0x0c201f0038137f89 */ /* 0x000e2200000e0000 */
[----:B------:R-:W-:Y:S01]  /*22510*/  FSEL R11, R82, RZ, P1 ;  /* 0x000000ff520b7208 */ /* 0x000fe20000800000 */
[----:B------:R-:W-:-:S04]  /*22520*/  FFMA.FTZ R194, R20, R39, -R47 ;  /* 0x0000002714c27223 */ /* 0x000fc8000001082f */
[----:B------:R-:W-:Y:S01]  /*22530*/  FADD.FTZ R6, R6, -R11 ;  /* 0x8000000b06067221 */ /* 0x000fe20000010000 */
[----:B------:R-:W-:-:S03]  /*22540*/  FFMA.FTZ R20, R5, R39, -R47 ;  /* 0x0000002705147223 */ /* 0x000fc6000001082f */
[-C--:B------:R-:W-:Y:S01]  /*22550*/  FMUL.FTZ R6, R6, R39.reuse ;  /* 0x0000002706067220 */ /* 0x080fe20000410000 */
[----:B------:R-:W-:-:S03]  /*22560*/  FFMA.FTZ R196, R40, R39, -R47 ;  /* 0x0000002728c47223 */ /* 0x000fc6000001082f */
[----:B------:R1:W-:Y:S01]  /*22570*/  MUFU.EX2 R11, R6 ;  /* 0x00000006000b7308 */ /* 0x0003e20000000800 */
[----:B0-----:R-:W-:-:S04]  /*22580*/  FMNMX.FTZ R56, R56, R19, !PT ;  /* 0x0000001338387209 */ /* 0x001fc80007810000 */
[C---:B------:R-:W-:Y:S01]  /*22590*/  FSETP.NEU.FTZ.AND P1, PT, R56.reuse, -INF , PT ;  /* 0xff8000003800780b */ /* 0x040fe20003f3d000 */
[----:B------:R-:W-:-:S03]  /*225a0*/  FMUL.FTZ R5, R56, R39 ;  /* 0x0000002738057220 */ /* 0x000fc60000410000 */
[----:B-1----:R-:W-:Y:S02]  /*225b0*/  FSEL R6, R56, RZ, P1 ;  /* 0x000000ff38067208 */ /* 0x002fe40000800000 */
[----:B------:R-:W-:Y:S01]  /*225c0*/  FSEL R40, R5, RZ, P1 ;  /* 0x000000ff05287208 */ /* 0x000fe20000800000 */
[-CC-:B------:R-:W-:Y:S02]  /*225d0*/  FFMA.FTZ R168, R168, R39.reuse, -R47.reuse ;  /* 0x00000027a8a87223 */ /* 0x180fe4000001082f */
[----:B------:R-:W-:Y:S01]  /*225e0*/  FADD.FTZ R6, R7, -R6 ;  /* 0x8000000607067221 */ /* 0x000fe20000010000 */
[-CC-:B------:R-:W-:Y:S01]  /*225f0*/  FFMA.FTZ R10, R10, R39.reuse, -R47.reuse ;  /* 0x000000270a0a7223 */ /* 0x180fe2000001082f */
[-CC-:B------:R-:W-:Y:S01]  /*22600*/  FFMA.FTZ R169, R34, R39.reuse, -R40.reuse ;  /* 0x0000002722a97223 */ /* 0x180fe20000010828 */
[-CC-:B------:R-:W-:Y:S01]  /*22610*/  FFMA.FTZ R41, R78, R39.reuse, -R47.reuse ;  /* 0x000000274e297223 */ /* 0x180fe2000001082f */
[----:B------:R-:W-:Y:S01]  /*22620*/  FMUL.FTZ R6, R39, R6 ;  /* 0x0000000627067220 */ /* 0x000fe20000410000 */
[-CC-:B------:R-:W-:Y:S01]  /*22630*/  FFMA.FTZ R13, R13, R39.reuse, -R40.reuse ;  /* 0x000000270d0d7223 */ /* 0x180fe20000010828 */
[----:B------:R-:W0:Y:S01]  /*22640*/  MUFU.EX2 R168, R168 ;  /* 0x000000a800a87308 */ /* 0x000e220000000800 */
[-CC-:B------:R-:W-:Y:S01]  /*22650*/  FFMA.FTZ R170, R76, R39.reuse, -R47.reuse ;  /* 0x000000274caa7223 */ /* 0x180fe2000001082f */
[-C--:B------:R-:W-:Y:S01]  /*22660*/  FFMA.FTZ R171, R37, R39.reuse, -R40 ;  /* 0x0000002725ab7223 */ /* 0x080fe20000010828 */
[----:B------:R-:W-:-:S05]  /*22670*/  FFMA.FTZ R191, R21, R39, -R47 ;  /* 0x0000002715bf7223 */ /* 0x000fca000001082f */
[----:B------:R-:W-:Y:S01]  /*22680*/  MUFU.EX2 R19, R10 ;  /* 0x0000000a00137308 */ /* 0x000fe20000000800 */
[-CC-:B------:R-:W-:Y:S01]  /*22690*/  FFMA.FTZ R230, R74, R39.reuse, -R47.reuse ;  /* 0x000000274ae67223 */ /* 0x180fe2000001082f */
[----:B------:R-:W-:-:S06]  /*226a0*/  FFMA.FTZ R21, R12, R39, -R47 ;  /* 0x000000270c157223 */ /* 0x000fcc000001082f */
[----:B------:R-:W-:Y:S01]  /*226b0*/  MUFU.EX2 R169, R169 ;  /* 0x000000a900a97308 */ /* 0x000fe20000000800 */
[----:B------:R-:W-:-:S07]  /*226c0*/  FFMA.FTZ R12, R38, R39, -R40 ;  /* 0x00000027260c7223 */ /* 0x000fce0000010828 */
[----:B------:R-:W4:Y:S01]  /*226d0*/  MUFU.EX2 R10, R6 ;  /* 0x00000006000a7308 */ /* 0x000f220000000800 */
[----:B------:R-:W-:-:S07]  /*226e0*/  FFMA.FTZ R228, R72, R39, -R47 ;  /* 0x0000002748e47223 */ /* 0x000fce000001082f */
[----:B------:R-:W1:Y:S01]  /*226f0*/  MUFU.EX2 R41, R41 ;  /* 0x0000002900297308 */ /* 0x000e620000000800 */
[----:B------:R-:W-:-:S07]  /*22700*/  FFMA.FTZ R217, R36, R39, -R40 ;  /* 0x0000002724d97223 */ /* 0x000fce0000010828 */
[----:B------:R-:W2:Y:S01]  /*22710*/  MUFU.EX2 R13, R13 ;  /* 0x0000000d000d7308 */ /* 0x000ea20000000800 */
[----:B------:R-:W-:-:S07]  /*22720*/  FFMA.FTZ R229, R70, R39, -R47 ;  /* 0x0000002746e57223 */ /* 0x000fce000001082f */
[----:B------:R-:W3:Y:S01]  /*22730*/  MUFU.EX2 R170, R170 ;  /* 0x000000aa00aa7308 */ /* 0x000ee20000000800 */
[----:B------:R-:W-:-:S07]  /*22740*/  FFMA.FTZ R218, R35, R39, -R40 ;  /* 0x0000002723da7223 */ /* 0x000fce0000010828 */
[----:B------:R-:W5:Y:S01]  /*22750*/  MUFU.EX2 R171, R171 ;  /* 0x000000ab00ab7308 */ /* 0x000f620000000800 */
[-CC-:B------:R-:W-:Y:S01]  /*22760*/  FFMA.FTZ R197, R18, R39.reuse, -R40.reuse ;  /* 0x0000002712c57223 */ /* 0x180fe20000010828 */
[----:B------:R-:W-:Y:S01]  /*22770*/  FFMA.FTZ R200, R24, R39, -R40 ;  /* 0x0000002718c87223 */ /* 0x000fe20000010828 */
[----:B0-----:R-:W-:-:S05]  /*22780*/  FFMA.FTZ R18, R11, R49, R168 ;  /* 0x000000310b127223 */ /* 0x001fca00000100a8 */
[----:B------:R-:W0:Y:S01]  /*22790*/  MUFU.EX2 R230, R230 ;  /* 0x000000e600e67308 */ /* 0x000e220000000800 */
[----:B------:R-:W-:Y:S01]  /*227a0*/  FFMA.FTZ R219, R68, R39, -R47 ;  /* 0x0000002744db7223 */ /* 0x000fe2000001082f */
[----:B----4-:R-:W-:-:S06]  /*227b0*/  FFMA.FTZ R24, R10, R51, R169 ;  /* 0x000000330a187223 */ /* 0x010fcc00000100a9 */
[----:B------:R-:W4:Y:S01]  /*227c0*/  MUFU.EX2 R12, R12 ;  /* 0x0000000c000c7308 */ /* 0x000f220000000800 */
[----:B------:R-:W-:Y:S01]  /*227d0*/  FFMA.FTZ R215, R28, R39, -R40 ;  /* 0x000000271cd77223 */ /* 0x000fe20000010828 */
[----:B-1----:R-:W-:-:S06]  /*227e0*/  FADD.FTZ R5, R41, R18 ;  /* 0x0000001229057221 */ /* 0x002fcc0000010000 */
[----:B------:R-:W1:Y:S01]  /*227f0*/  MUFU.EX2 R228, R228 ;  /* 0x000000e400e47308 */ /* 0x000e620000000800 */
[----:B------:R-:W-:Y:S01]  /*22800*/  FFMA.FTZ R225, R66, R39, -R47 ;  /* 0x0000002742e17223 */ /* 0x000fe2000001082f */
[----:B--2---:R-:W-:-:S06]  /*22810*/  FADD.FTZ R24, R13, R24 ;  /* 0x000000180d187221 */ /* 0x004fcc0000010000 */
[----:B------:R-:W2:Y:S01]  /*22820*/  MUFU.EX2 R217, R217 ;  /* 0x000000d900d97308 */ /* 0x000ea20000000800 */
[----:B------:R-:W-:Y:S01]  /*22830*/  FFMA.FTZ R216, R29, R39, -R40 ;  /* 0x000000271dd87223 */ /* 0x000fe20000010828 */
[----:B---3--:R-:W-:-:S06]  /*22840*/  FADD.FTZ R5, R170, R5 ;  /* 0x00000005aa057221 */ /* 0x008fcc0000010000 */
[----:B------:R-:W3:Y:S01]  /*22850*/  MUFU.EX2 R229, R229 ;  /* 0x000000e500e57308 */ /* 0x000ee20000000800 */
[----:B------:R-:W-:Y:S01]  /*22860*/  FFMA.FTZ R214, R64, R39, -R47 ;  /* 0x0000002740d67223 */ /* 0x000fe2000001082f */
[----:B-----5:R-:W-:-:S06]  /*22870*/  FADD.FTZ R7, R171, R24 ;  /* 0x00000018ab077221 */ /* 0x020fcc0000010000 */
[----:B------:R-:W5:Y:S01]  /*22880*/  MUFU.EX2 R218, R218 ;  /* 0x000000da00da7308 */ /* 0x000f620000000800 */
[----:B------:R-:W-:Y:S01]  /*22890*/  FFMA.FTZ R208, R30, R39, -R40 ;  /* 0x000000271ed07223 */ /* 0x000fe20000010828 */
[----:B0-----:R-:W-:-:S06]  /*228a0*/  FADD.FTZ R5, R230, R5 ;  /* 0x00000005e6057221 */ /* 0x001fcc0000010000 */
[----:B------:R-:W0:Y:S01]  /*228b0*/  MUFU.EX2 R219, R219 ;  /* 0x000000db00db7308 */ /* 0x000e220000000800 */
[----:B------:R-:W-:Y:S01]  /*228c0*/  FFMA.FTZ R213, R62, R39, -R47 ;  /* 0x000000273ed57223 */ /* 0x000fe2000001082f */
[----:B----4-:R-:W-:-:S06]  /*228d0*/  FADD.FTZ R6, R12, R7 ;  /* 0x000000070c067221 */ /* 0x010fcc0000010000 */
[----:B------:R-:W4:Y:S01]  /*228e0*/  MUFU.EX2 R215, R215 ;  /* 0x000000d700d77308 */ /* 0x000f220000000800 */
[-CC-:B------:R-:W-:Y:S01]  /*228f0*/  FFMA.FTZ R209, R31, R39.reuse, -R40.reuse ;  /* 0x000000271fd17223 */ /* 0x180fe20000010828 */
[----:B------:R-:W-:Y:S01]  /*22900*/  FFMA.FTZ R189, R14, R39, -R40 ;  /* 0x000000270ebd7223 */ /* 0x000fe20000010828 */
[----:B-1----:R-:W-:-:S05]  /*22910*/  FADD.FTZ R14, R228, R5 ;  /* 0x00000005e40e7221 */ /* 0x002fca0000010000 */
        /* <DEDUP_REMOVED lines=13> */
[----:B----4-:R-:W-:Y:S01]  /*229f0*/  FADD.FTZ R5, R215, R6 ;  /* 0x00000006d7057221 */ /* 0x010fe20000010000 */
[----:B------:R-:W-:-:S06]  /*22a00*/  FFMA.FTZ R199, R25, R39, -R40 ;  /* 0x0000002719c77223 */ /* 0x000fcc0000010828 */
[----:B------:R-:W4:Y:S01]  /*22a10*/  MUFU.EX2 R209, R209 ;  /* 0x000000d100d17308 */ /* 0x000f220000000800 */
[----:B-1----:R-:W-:Y:S01]  /*22a20*/  FADD.FTZ R7, R225, R14 ;  /* 0x0000000ee1077221 */ /* 0x002fe20000010000 */
[----:B------:R-:W-:-:S06]  /*22a30*/  FFMA.FTZ R204, R54, R39, -R47 ;  /* 0x0000002736cc7223 */ /* 0x000fcc000001082f */
[----:B------:R-:W1:Y:S01]  /*22a40*/  MUFU.EX2 R211, R211 ;  /* 0x000000d300d37308 */ /* 0x000e620000000800 */
[----:B--2---:R-:W-:-:S07]  /*22a50*/  FADD.FTZ R5, R216, R5 ;  /* 0x00000005d8057221 */ /* 0x004fce0000010000 */
[----:B------:R-:W2:Y:S01]  /*22a60*/  MUFU.EX2 R206, R206 ;  /* 0x000000ce00ce7308 */ /* 0x000ea20000000800 */
[----:B------:R-:W-:Y:S01]  /*22a70*/  FFMA.FTZ R190, R8, R39, -R40 ;  /* 0x0000002708be7223 */ /* 0x000fe20000010828 */
[----:B---3--:R-:W-:-:S06]  /*22a80*/  FADD.FTZ R6, R214, R7 ;  /* 0x00000007d6067221 */ /* 0x008fcc0000010000 */
[----:B------:R-:W3:Y:S01]  /*22a90*/  MUFU.EX2 R212, R212 ;  /* 0x000000d400d47308 */ /* 0x000ee20000000800 */
[----:B------:R-:W-:Y:S01]  /*22aa0*/  FFMA.FTZ R202, R52, R39, -R47 ;  /* 0x0000002734ca7223 */ /* 0x000fe2000001082f */
[----:B-----5:R-:W-:-:S06]  /*22ab0*/  FADD.FTZ R8, R208, R5 ;  /* 0x00000005d0087221 */ /* 0x020fcc0000010000 */
[----:B------:R-:W5:Y:S01]  /*22ac0*/  MUFU.EX2 R207, R207 ;  /* 0x000000cf00cf7308 */ /* 0x000f620000000800 */
[----:B0-----:R-:W-:Y:S01]  /*22ad0*/  FADD.FTZ R6, R213, R6 ;  /* 0x00000006d5067221 */ /* 0x001fe20000010000 */
[----:B------:R-:W-:-:S06]  /*22ae0*/  FFMA.FTZ R203, R50, R39, -R47 ;  /* 0x0000002732cb7223 */ /* 0x000fcc000001082f */
[----:B------:R-:W0:Y:S01]  /*22af0*/  MUFU.EX2 R205, R205 ;  /* 0x000000cd00cd7308 */ /* 0x000e220000000800 */
[----:B----4-:R-:W-:Y:S01]  /*22b00*/  FADD.FTZ R5, R209, R8 ;  /* 0x00000008d1057221 */ /* 0x010fe20000010000 */
[----:B------:R-:W-:-:S06]  /*22b10*/  FFMA.FTZ R198, R15, R39, -R40 ;  /* 0x000000270fc67223 */ /* 0x000fcc0000010828 */
[----:B------:R-:W4:Y:S01]  /*22b20*/  MUFU.EX2 R199, R199 ;  /* 0x000000c700c77308 */ /* 0x000f220000000800 */
[----:B-1----:R-:W-:Y:S01]  /*22b30*/  FADD.FTZ R7, R211, R6 ;  /* 0x00000006d3077221 */ /* 0x002fe20000010000 */
[----:B--2---:R-:W-:-:S06]  /*22b40*/  FADD.FTZ R6, R206, R5 ;  /* 0x00000005ce067221 */ /* 0x004fcc0000010000 */
[----:B------:R-:W1:Y:S08]  /*22b50*/  MUFU.EX2 R204, R204 ;  /* 0x000000cc00cc7308 */ /* 0x000e700000000800 */
[----:B------:R-:W2:Y:S01]  /*22b60*/  MUFU.EX2 R200, R200 ;  /* 0x000000c800c87308 */ /* 0x000ea20000000800 */
[----:B---3--:R-:W-:Y:S01]  /*22b70*/  FADD.FTZ R8, R212, R7 ;  /* 0x00000007d4087221 */ /* 0x008fe20000010000 */
[----:B-----5:R-:W-:-:S06]  /*22b80*/  FADD.FTZ R6, R207, R6 ;  /* 0x00000006cf067221 */ /* 0x020fcc0000010000 */
[----:B------:R-:W3:Y:S01]  /*22b90*/  MUFU.EX2 R202, R202 ;  /* 0x000000ca00ca7308 */ /* 0x000ee20000000800 */
[----:B------:R-:W-:-:S07]  /*22ba0*/  FFMA.FTZ R195, R33, R39, -R47 ;  /* 0x0000002721c37223 */ /* 0x000fce000001082f */
[----:B------:R-:W5:Y:S01]  /*22bb0*/  MUFU.EX2 R197, R197 ;  /* 0x000000c500c57308 */ /* 0x000f620000000800 */
[----:B0-----:R-:W-:Y:S01]  /*22bc0*/  FADD.FTZ R5, R205, R8 ;  /* 0x00000008cd057221 */ /* 0x001fe20000010000 */
[----:B----4-:R-:W-:-:S06]  /*22bd0*/  FADD.FTZ R7, R199, R6 ;  /* 0x00000006c7077221 */ /* 0x010fcc0000010000 */
[----:B------:R-:W0:Y:S01]  /*22be0*/  MUFU.EX2 R203, R203 ;  /* 0x000000cb00cb7308 */ /* 0x000e220000000800 */
[----:B------:R-:W-:-:S07]  /*22bf0*/  FFMA.FTZ R186, R9, R39, -R40 ;  /* 0x0000002709ba7223 */ /* 0x000fce0000010828 */
[----:B------:R-:W4:Y:S01]  /*22c00*/  MUFU.EX2 R198, R198 ;  /* 0x000000c600c67308 */ /* 0x000f220000000800 */
[----:B-1----:R-:W-:Y:S01]  /*22c10*/  FADD.FTZ R5, R204, R5 ;  /* 0x00000005cc057221 */ /* 0x002fe20000010000 */
[----:B--2---:R-:W-:-:S06]  /*22c20*/  FADD.FTZ R6, R200, R7 ;  /* 0x00000007c8067221 */ /* 0x004fcc0000010000 */
[----:B------:R-:W1:Y:S01]  /*22c30*/  MUFU.EX2 R196, R196 ;  /* 0x000000c400c47308 */ /* 0x000e620000000800 */
[----:B------:R-:W-:-:S07]  /*22c40*/  FFMA.FTZ R187, R42, R39, -R40 ;  /* 0x000000272abb7223 */ /* 0x000fce0000010828 */
        /* <DEDUP_REMOVED lines=23> */
[----:B------:R-:W0:Y:S08]  /*22dc0*/  MUFU.EX2 R185, R185 ;  /* 0x000000b900b97308 */ /* 0x000e300000000800 */
[----:B------:R-:W4:Y:S01]  /*22dd0*/  MUFU.EX2 R18, R18 ;  /* 0x0000001200127308 */ /* 0x000f220000000800 */
[----:B-1----:R-:W-:Y:S01]  /*22de0*/  FADD.FTZ R8, R194, R9 ;  /* 0x00000009c2087221 */ /* 0x002fe20000010000 */
[----:B--2---:R-:W-:-:S06]  /*22df0*/  FADD.FTZ R6, R187, R6 ;  /* 0x00000006bb067221 */ /* 0x004fcc0000010000 */
[----:B------:R-:W1:Y:S01]  /*22e00*/  MUFU.EX2 R5, R5 ;  /* 0x0000000500057308 */ /* 0x000e620000000800 */
[----:B---3--:R-:W-:Y:S01]  /*22e10*/  FADD.FTZ R8, R21, R8 ;  /* 0x0000000815087221 */ /* 0x008fe20000010000 */
[----:B-----5:R-:W-:-:S06]  /*22e20*/  FADD.FTZ R7, R15, R6 ;  /* 0x000000060f077221 */ /* 0x020fcc0000010000 */
[----:B------:R-:W2:Y:S08]  /*22e30*/  MUFU.EX2 R20, R20 ;  /* 0x0000001400147308 */ /* 0x000eb00000000800 */
[----:B------:R-:W3:Y:S01]  /*22e40*/  MUFU.EX2 R14, R14 ;  /* 0x0000000e000e7308 */ /* 0x000ee20000000800 */
[----:B0-----:R-:W-:Y:S01]  /*22e50*/  FADD.FTZ R8, R185, R8 ;  /* 0x00000008b9087221 */ /* 0x001fe20000010000 */
[----:B----4-:R-:W-:-:S03]  /*22e60*/  FADD.FTZ R6, R18, R7 ;  /* 0x0000000712067221 */ /* 0x010fc60000010000 */
[----:B------:R-:W-:Y:S01]  /*22e70*/  FADD.FTZ R7, R19, R8 ;  /* 0x0000000813077221 */ /* 0x000fe20000010000 */
[----:B-1----:R-:W-:Y:S01]  /*22e80*/  FADD.FTZ R9, R5, R6 ;  /* 0x0000000605097221 */ /* 0x002fe20000010000 */
[C---:B------:R-:W-:Y:S01]  /*22e90*/  FMUL.FTZ R43, R11.reuse, R43 ;  /* 0x0000002b0b2b7220 */ /* 0x040fe20000410000 */
[----:B------:R-:W-:Y:S02]  /*22ea0*/  IMAD.U32 R8, RZ, RZ, UR5 ;  /* 0x00000005ff087e24 */ /* 0x000fe4000f8e00ff */
[----:B--2---:R-:W-:Y:S01]  /*22eb0*/  FADD.FTZ R7, R20, R7 ;  /* 0x0000000714077221 */ /* 0x004fe20000010000 */
[----:B------:R0:W-:Y:S01]  /*22ec0*/  ST.E desc[UR42][R16.64+0x444], R56 ;  /* 0x0004443810007985 */ /* 0x0001e2000c10192a */
[----:B---3--:R-:W-:Y:S01]  /*22ed0*/  FADD.FTZ R25, R14, R9 ;  /* 0x000000090e197221 */ /* 0x008fe20000010000 */
[----:B------:R-:W-:Y:S02]  /*22ee0*/  IMAD.U32 R9, RZ, RZ, UR7 ;  /* 0x00000007ff097e24 */ /* 0x000fe4000f8e00ff */
[----:B------:R1:W-:Y:S04]  /*22ef0*/  ST.E desc[UR42][R16.64+0x450], R7 ;  /* 0x0004500710007985 */ /* 0x0003e8000c10192a */
[----:B------:R2:W-:Y:S04]  /*22f00*/  ST.E desc[UR42][R16.64+0x454], R25 ;  /* 0x0004541910007985 */ /* 0x0005e8000c10192a */
[----:B------:R-:W-:Y:S04]  /*22f10*/  ST.E desc[UR42][R16.64+0x230], R43 ;  /* 0x0002302b10007985 */ /* 0x000fe8000c10192a */
[----:B------:R-:W3:Y:S02]  /*22f20*/  LD.E R6, desc[UR42][R8.64] ;  /* 0x0000002a08067980 */ /* 0x000ee4000c101900 */
[----:B---3--:R-:W-:-:S05]  /*22f30*/  FMUL.FTZ R27, R11, R6 ;  /* 0x000000060b1b7220 */ /* 0x008fca0000410000 */
[----:B------:R3:W-:Y:S04]  /*22f40*/  ST.E desc[UR42][R8.64], R27 ;  /* 0x0000001b08007985 */ /* 0x0007e8000c10192a */
[----:B------:R-:W1:Y:S04]  /*22f50*/  LD.E R6, desc[UR42][R16.64+0x240] ;  /* 0x0002402a10067980 */ /* 0x000e68000c101900 */
[----:B------:R-:W4:Y:S04]  /*22f60*/  LD.E R144, desc[UR42][R16.64+0x424] ;  /* 0x0004242a10907980 */ /* 0x000f28000c101900 */
[----:B------:R-:W2:Y:S04]  /*22f70*/  LD.E R24, desc[UR42][R16.64+0x244] ;  /* 0x0002442a10187980 */ /* 0x000ea8000c101900 */
[----:B------:R-:W3:Y:S04]  /*22f80*/  LD.E R26, desc[UR42][R16.64+0x250] ;  /* 0x0002502a101a7980 */ /* 0x000ee8000c101900 */
        /* <DEDUP_REMOVED lines=58> */
[----:B------:R-:W-:Y:S01]  /*23330*/  ULOP3.LUT UR5, UR4, 0x8, URZ, 0xfc, !UPT ;  /* 0x0000000804057892 */ /* 0x000fe2000f8efc3f */
[C---:B-1----:R-:W-:Y:S01]  /*23340*/  FMUL.FTZ R7, R11.reuse, R6 ;  /* 0x000000060b077220 */ /* 0x042fe20000410000 */
[----:B----4-:R-:W-:-:S04]  /*23350*/  FMUL.FTZ R37, R11, R144 ;  /* 0x000000900b257220 */ /* 0x010fc80000410000 */
[----:B------:R0:W-:Y:S01]  /*23360*/  ST.E desc[UR42][R16.64+0x240], R7 ;  /* 0x0002400710007985 */ /* 0x0001e2000c10192a */
[C---:B--2---:R-:W-:Y:S01]  /*23370*/  FMUL.FTZ R25, R11.reuse, R24 ;  /* 0x000000180b197220 */ /* 0x044fe20000410000 */
[C---:B---3--:R-:W-:Y:S01]  /*23380*/  FMUL.FTZ R27, R11.reuse, R26 ;  /* 0x0000001a0b1b7220 */ /* 0x048fe20000410000 */
[C---:B-----5:R-:W-:Y:S01]  /*23390*/  FMUL.FTZ R29, R11.reuse, R28 ;  /* 0x0000001c0b1d7220 */ /* 0x060fe20000410000 */
[C---:B------:R-:W-:Y:S01]  /*233a0*/  FMUL.FTZ R31, R11.reuse, R30 ;  /* 0x0000001e0b1f7220 */ /* 0x040fe20000410000 */
[----:B------:R-:W-:Y:S01]  /*233b0*/  ST.E desc[UR42][R16.64+0x424], R37 ;  /* 0x0004242510007985 */ /* 0x000fe2000c10192a */
[----:B0-----:R-:W-:-:S03]  /*233c0*/  FMUL.FTZ R7, R11, R36 ;  /* 0x000000240b077220 */ /* 0x001fc60000410000 */
        /* <DEDUP_REMOVED lines=9> */
[C---:B------:R-:W-:Y:S01]  /*23460*/  FMUL.FTZ R39, R11.reuse, R42 ;  /* 0x0000002a0b277220 */ /* 0x040fe20000410000 */
[C---:B-1----:R-:W-:Y:S01]  /*23470*/  FMUL.FTZ R27, R11.reuse, R44 ;  /* 0x0000002c0b1b7220 */ /* 0x042fe20000410000 */
[C---:B--2---:R-:W-:Y:S01]  /*23480*/  FMUL.FTZ R29, R11.reuse, R46 ;  /* 0x0000002e0b1d7220 */ /* 0x044fe20000410000 */
[C---:B---3--:R-:W-:Y:S01]  /*23490*/  FMUL.FTZ R31, R11.reuse, R48 ;  /* 0x000000300b1f7220 */ /* 0x048fe20000410000 */
[----:B------:R1:W-:Y:S01]  /*234a0*/  ST.E desc[UR42][R16.64+0x264], R33 ;  /* 0x0002642110007985 */ /* 0x0003e2000c10192a */
[----:B0-----:R-:W-:-:S03]  /*234b0*/  FMUL.FTZ R7, R11, R54 ;  /* 0x000000360b077220 */ /* 0x001fc60000410000 */
[----:B------:R0:W-:Y:S04]  /*234c0*/  ST.E desc[UR42][R16.64+0x270], R35 ;  /* 0x0002702310007985 */ /* 0x0001e8000c10192a */
[----:B------:R2:W-:Y:S04]  /*234d0*/  ST.E desc[UR42][R16.64+0x280], R25 ;  /* 0x0002801910007985 */ /* 0x0005e8000c10192a */
[----:B------:R3:W-:Y:S01]  /*234e0*/  ST.E desc[UR42][R16.64+0x284], R37 ;  /* 0x0002842510007985 */ /* 0x0007e2000c10192a */
[----:B-1----:R-:W-:-:S03]  /*234f0*/  FMUL.FTZ R33, R11, R50 ;  /* 0x000000320b217220 */ /* 0x002fc60000410000 */
[----:B------:R1:W-:Y:S01]  /*23500*/  ST.E desc[UR42][R16.64+0x290], R39 ;  /* 0x0002902710007985 */ /* 0x0003e2000c10192a */
[----:B0-----:R-:W-:-:S03]  /*23510*/  FMUL.FTZ R35, R11, R52 ;  /* 0x000000340b237220 */ /* 0x001fc60000410000 */
[----:B------:R0:W-:Y:S01]  /*23520*/  ST.E desc[UR42][R16.64+0x294], R27 ;  /* 0x0002941b10007985 */ /* 0x0001e2000c10192a */
[----:B--2---:R-:W-:-:S03]  /*23530*/  FMUL.FTZ R25, R11, R56 ;  /* 0x000000380b197220 */ /* 0x004fc60000410000 */
[----:B------:R2:W-:Y:S01]  /*23540*/  ST.E desc[UR42][R16.64+0x2a0], R29 ;  /* 0x0002a01d10007985 */ /* 0x0005e2000c10192a */
[----:B---3--:R-:W-:-:S03]  /*23550*/  FMUL.FTZ R37, R11, R60 ;  /* 0x0000003c0b257220 */ /* 0x008fc60000410000 */
[----:B------:R3:W-:Y:S01]  /*23560*/  ST.E desc[UR42][R16.64+0x2a4], R31 ;  /* 0x0002a41f10007985 */ /* 0x0007e2000c10192a */
[C---:B-1----:R-:W-:Y:S01]  /*23570*/  FMUL.FTZ R39, R11.reuse, R62 ;  /* 0x0000003e0b277220 */ /* 0x042fe20000410000 */
[C---:B0-----:R-:W-:Y:S02]  /*23580*/  FMUL.FTZ R27, R11.reuse, R58 ;  /* 0x0000003a0b1b7220 */ /* 0x041fe40000410000 */
[----:B------:R0:W-:Y:S01]  /*23590*/  ST.E desc[UR42][R16.64+0x2c0], R7 ;  /* 0x0002c00710007985 */ /* 0x0001e2000c10192a */
[C---:B--2---:R-:W-:Y:S01]  /*235a0*/  FMUL.FTZ R29, R11.reuse, R64 ;  /* 0x000000400b1d7220 */ /* 0x044fe20000410000 */
[C---:B---3--:R-:W-:Y:S02]  /*235b0*/  FMUL.FTZ R31, R11.reuse, R66 ;  /* 0x000000420b1f7220 */ /* 0x048fe40000410000 */
[----:B------:R1:W-:Y:S01]  /*235c0*/  ST.E desc[UR42][R16.64+0x2b0], R33 ;  /* 0x0002b02110007985 */ /* 0x0003e2000c10192a */
[----:B0-----:R-:W-:-:S03]  /*235d0*/  FMUL.FTZ R7, R11, R68 ;  /* 0x000000440b077220 */ /* 0x001fc60000410000 */
[----:B------:R0:W-:Y:S04]  /*235e0*/  ST.E desc[UR42][R16.64+0x2b4], R35 ;  /* 0x0002b42310007985 */ /* 0x0001e8000c10192a */
[----:B------:R2:W-:Y:S01]  /*235f0*/  ST.E desc[UR42][R16.64+0x2c4], R25 ;  /* 0x0002c41910007985 */ /* 0x0005e2000c10192a */
[----:B-1----:R-:W-:-:S03]  /*23600*/  FMUL.FTZ R33, R11, R70 ;  /* 0x000000460b217220 */ /* 0x002fc60000410000 */
[----:B------:R1:W-:Y:S04]  /*23610*/  ST.E desc[UR42][R16.64+0x2d0], R27 ;  /* 0x0002d01b10007985 */ /* 0x0003e8000c10192a */
[----:B------:R3:W-:Y:S01]  /*23620*/  ST.E desc[UR42][R16.64+0x2d4], R37 ;  /* 0x0002d42510007985 */ /* 0x0007e2000c10192a */
[----:B0-----:R-:W-:-:S03]  /*23630*/  FMUL.FTZ R35, R11, R72 ;  /* 0x000000480b237220 */ /* 0x001fc60000410000 */
[----:B------:R0:W-:Y:S01]  /*23640*/  ST.E desc[UR42][R16.64+0x2e0], R39 ;  /* 0x0002e02710007985 */ /* 0x0001e2000c10192a */
[----:B--2---:R-:W-:-:S03]  /*23650*/  FMUL.FTZ R25, R11, R74 ;  /* 0x0000004a0b197220 */ /* 0x004fc60000410000 */
[----:B------:R2:W-:Y:S01]  /*23660*/  ST.E desc[UR42][R16.64+0x2e4], R29 ;  /* 0x0002e41d10007985 */ /* 0x0005e2000c10192a */
[----:B-1----:R-:W-:-:S03]  /*23670*/  FMUL.FTZ R27, R11, R76 ;  /* 0x0000004c0b1b7220 */ /* 0x002fc60000410000 */
[----:B------:R1:W-:Y:S01]  /*23680*/  ST.E desc[UR42][R16.64+0x2f0], R31 ;  /* 0x0002f01f10007985 */ /* 0x0003e2000c10192a */
[C---:B---3--:R-:W-:Y:S01]  /*23690*/  FMUL.FTZ R37, R11.reuse, R80 ;  /* 0x000000500b257220 */ /* 0x048fe20000410000 */
[C---:B0-----:R-:W-:Y:S02]  /*236a0*/  FMUL.FTZ R39, R11.reuse, R82 ;  /* 0x000000520b277220 */ /* 0x041fe40000410000 */
[----:B------:R0:W-:Y:S01]  /*236b0*/  ST.E desc[UR42][R16.64+0x2f4], R7 ;  /* 0x0002f40710007985 */ /* 0x0001e2000c10192a */
[C---:B--2---:R-:W-:Y:S01]  /*236c0*/  FMUL.FTZ R29, R11.reuse, R78 ;  /* 0x0000004e0b1d7220 */ /* 0x044fe20000410000 */
[C---:B-1----:R-:W-:Y:S02]  /*236d0*/  FMUL.FTZ R31, R11.reuse, R84 ;  /* 0x000000540b1f7220 */ /* 0x042fe40000410000 */
        /* <DEDUP_REMOVED lines=38> */
[----:B------:R0:W-:Y:S01]  /*23940*/  ST.E desc[UR42][R16.64+0x394], R27 ;  /* 0x0003941b10007985 */ /* 0x0001e2000c10192a */
[----:B------:R-:W-:-:S03]  /*23950*/  IMAD.U32 R6, RZ, RZ, UR5 ;  /* 0x00000005ff067e24 */ /* 0x000fc6000f8e00ff */
[----:B------:R2:W-:Y:S01]  /*23960*/  ST.E desc[UR42][R16.64+0x3a0], R33 ;  /* 0x0003a02110007985 */ /* 0x0005e2000c10192a */
[----:B-1----:R-:W-:-:S03]  /*23970*/  FMUL.FTZ R25, R11, R124 ;  /* 0x0000007c0b197220 */ /* 0x002fc60000410000 */
[----:B------:R1:W-:Y:S01]  /*23980*/  ST.E desc[UR42][R16.64+0x3a4], R35 ;  /* 0x0003a42310007985 */ /* 0x0003e2000c10192a */
[----:B------:R-:W-:-:S03]  /*23990*/  FMUL.FTZ R43, R11, R140 ;  /* 0x0000008c0b2b7220 */ /* 0x000fc60000410000 */
        /* <DEDUP_REMOVED lines=11> */
[C---:B-1----:R-:W-:Y:S01]  /*23a50*/  FMUL.FTZ R39, R11.reuse, R138 ;  /* 0x0000008a0b277220 */ /* 0x042fe20000410000 */
[----:B------:R-:W-:Y:S01]  /*23a60*/  FMUL.FTZ R11, R11, R142 ;  /* 0x0000008e0b0b7220 */ /* 0x000fe20000410000 */
[----:B0-----:R-:W-:Y:S01]  /*23a70*/  IMAD.U32 R7, RZ, RZ, UR7 ;  /* 0x00000007ff077e24 */ /* 0x001fe2000f8e00ff */
        /* <DEDUP_REMOVED lines=9> */
[----:B------:R3:W-:Y:S04]  /*23b10*/  ST.E desc[UR42][R16.64+0x420], R11 ;  /* 0x0004200b10007985 */ /* 0x0007e8000c10192a */
[----:B0-----:R-:W1:Y:S01]  /*23b20*/  LD.E R25, desc[UR42][R6.64] ;  /* 0x0000002a06197980 */ /* 0x001e62000c101900 */
[----:B------:R-:W-:-:S06]  /*23b30*/  ULOP3.LUT UR6, UR4, 0xc, URZ, 0xfc, !UPT ;  /* 0x0000000c04067892 */ /* 0x000fcc000f8efc3f */
[----:B------:R-:W-:Y:S02]  /*23b40*/  IMAD.U32 R24, RZ, RZ, UR6 ;  /* 0x00000006ff187e24 */ /* 0x000fe4000f8e00ff */
[----:B-1----:R-:W-:Y:S01]  /*23b50*/  FMUL.FTZ R29, R10, R25 ;  /* 0x000000190a1d7220 */ /* 0x002fe20000410000 */
[----:B------:R-:W-:-:S04]  /*23b60*/  IMAD.U32 R25, RZ, RZ, UR7 ;  /* 0x00000007ff197e24 */ /* 0x000fc8000f8e00ff */
[----:B------:R0:W-:Y:S04]  /*23b70*/  ST.E desc[UR42][R6.64], R29 ;  /* 0x0000001d06007985 */ /* 0x0001e8000c10192a */
[----:B------:R-:W2:Y:S01]  /*23b80*/  LD.E R25, desc[UR42][R24.64] ;  /* 0x0000002a18197980 */ /* 0x000ea2000c101900 */
[----:B------:R-:W-:Y:S01]  /*23b90*/  IMAD.U32 R26, RZ, RZ, UR6 ;  /* 0x00000006ff1a7e24 */ /* 0x000fe2000f8e00ff */
[----:B------:R-:W-:Y:S01]  /*23ba0*/  MOV R27, UR7 ;  /* 0x00000007001b7c02 */ /* 0x000fe20008000f00 */
[----:B--2---:R-:W-:-:S05]  /*23bb0*/  FMUL.FTZ R31, R10, R25 ;  /* 0x000000190a1f7220 */ /* 0x004fca0000410000 */
[----:B------:R1:W-:Y:S04]  /*23bc0*/  ST.E desc[UR42][R26.64], R31 ;  /* 0x0000001f1a007985 */ /* 0x0003e8000c10192a */
[----:B------:R-:W2:Y:S04]  /*23bd0*/  LD.E R147, desc[UR42][R16.64+0x42c] ;  /* 0x00042c2a10937980 */ /* 0x000ea8000c101900 */
[----:B---3--:R-:W3:Y:S04]  /*23be0*/  LD.E R11, desc[UR42][R16.64+0x248] ;  /* 0x0002482a100b7980 */ /* 0x008ee8000c101900 */
[----:B------:R-:W4:Y:S04]  /*23bf0*/  LD.E R33, desc[UR42][R16.64+0x24c] ;  /* 0x00024c2a10217980 */ /* 0x000f28000c101900 */
[----:B------:R-:W5:Y:S04]  /*23c00*/  LD.E R35, desc[UR42][R16.64+0x258] ;  /* 0x0002582a10237980 */ /* 0x000f68000c101900 */
[----:B------:R-:W5:Y:S04]  /*23c10*/  LD.E R37, desc[UR42][R16.64+0x25c] ;  /* 0x00025c2a10257980 */ /* 0x000f68000c101900 */
[----:B------:R-:W5:Y:S04]  /*23c20*/  LD.E R39, desc[UR42][R16.64+0x268] ;  /* 0x0002682a10277980 */ /* 0x000f68000c101900 */
        /* <DEDUP_REMOVED lines=182> */
[----:B------:R-:W3:Y:S04]  /*24790*/  LD.E R25, desc[UR42][R2.64] ;  /* 0x0000002a02197980 */ /* 0x000ee8000c101900 */
[----:B------:R-:W3:Y:S04]  /*247a0*/  LD.E.64 R10, desc[UR42][R16.64+0xa8] ;  /* 0x0000a82a100a7980 */ /* 0x000ee8000c101b00 */
[----:B--2---:R0:W-:Y:S04]  /*247b0*/  ST.E desc[UR42][R16.64+0x230], R31 ;  /* 0x0002301f10007985 */ /* 0x0041e8000c10192a */
[----:B------:R-:W2:Y:S01]  /*247c0*/  LD.E R33, desc[UR42][R8.64] ;  /* 0x0000002a08217980 */ /* 0x000ea2000c101900 */
[----:B------:R-:W-:-:S03]  /*247d0*/  IMAD.U32 R27, RZ, RZ, UR7 ;  /* 0x00000007ff1b7e24 */ /* 0x000fc6000f8e00ff */
[----:B--2---:R2:W-:Y:S04]  /*247e0*/  ST.E desc[UR42][R8.64], R33 ;  /* 0x0000002108007985 */ /* 0x0045e8000c10192a */
[----:B------:R-:W4:Y:S01]  /*247f0*/  LD.E R35, desc[UR42][R6.64] ;  /* 0x0000002a06237980 */ /* 0x000f22000c101900 */
[----:B------:R-:W-:Y:S02]  /*24800*/  IMAD.U32 R28, RZ, RZ, UR6 ;  /* 0x00000006ff1c7e24 */ /* 0x000fe4000f8e00ff */
[----:B------:R-:W-:Y:S01]  /*24810*/  IMAD.U32 R29, RZ, RZ, UR7 ;  /* 0x00000007ff1d7e24 */ /* 0x000fe2000f8e00ff */
[----:B----4-:R4:W-:Y:S04]  /*24820*/  ST.E desc[UR42][R6.64], R35 ;  /* 0x0000002306007985 */ /* 0x0109e8000c10192a */
[----:B------:R-:W5:Y:S04]  /*24830*/  LD.E R27, desc[UR42][R26.64] ;  /* 0x0000002a1a1b7980 */ /* 0x000f68000c101900 */
[----:B-----5:R5:W-:Y:S04]  /*24840*/  ST.E desc[UR42][R28.64], R27 ;  /* 0x0000001b1c007985 */ /* 0x020be8000c10192a */
[----:B------:R-:W3:Y:S04]  /*24850*/  LD.E R37, desc[UR42][R16.64+0x240] ;  /* 0x0002402a10257980 */ /* 0x000ee8000c101900 */
[----:B0-----:R-:W3:Y:S04]  /*24860*/  LD.E R31, desc[UR42][R16.64+0x244] ;  /* 0x0002442a101f7980 */ /* 0x001ee8000c101900 */
[----:B------:R-:W3:Y:S04]  /*24870*/  LD.E R39, desc[UR42][R16.64+0x248] ;  /* 0x0002482a10277980 */ /* 0x000ee8000c101900 */
[----:B------:R-:W3:Y:S04]  /*24880*/  LD.E R43, desc[UR42][R16.64+0x24c] ;  /* 0x00024c2a102b7980 */ /* 0x000ee8000c101900 */
[----:B--2---:R-:W2:Y:S04]  /*24890*/  LD.E R33, desc[UR42][R16.64+0x250] ;  /* 0x0002502a10217980 */ /* 0x004ea8000c101900 */
[----:B------:R-:W2:Y:S04]  /*248a0*/  LD.E R45, desc[UR42][R16.64+0x254] ;  /* 0x0002542a102d7980 */ /* 0x000ea8000c101900 */
[----:B------:R-:W2:Y:S04]  /*248b0*/  LD.E R47, desc[UR42][R16.64+0x258] ;  /* 0x0002582a102f7980 */ /* 0x000ea8000c101900 */
[----:B----4-:R-:W4:Y:S04]  /*248c0*/  LD.E R35, desc[UR42][R16.64+0x25c] ;  /* 0x00025c2a10237980 */ /* 0x010f28000c101900 */
[----:B------:R-:W4:Y:S04]  /*248d0*/  LD.E R49, desc[UR42][R16.64+0x260] ;  /* 0x0002602a10317980 */ /* 0x000f28000c101900 */
[----:B------:R-:W4:Y:S04]  /*248e0*/  LD.E R51, desc[UR42][R16.64+0x264] ;  /* 0x0002642a10337980 */ /* 0x000f28000c101900 */
        /* <DEDUP_REMOVED lines=114> */
[----:B---3--:R-:W-:Y:S04]  /*25010*/  ST.E desc[UR42][R16.64+0x240], R37 ;  /* 0x0002402510007985 */ /* 0x008fe8000c10192a */
[----:B------:R-:W-:Y:S04]  /*25020*/  ST.E desc[UR42][R16.64+0x244], R31 ;  /* 0x0002441f10007985 */ /* 0x000fe8000c10192a */
[----:B------:R-:W-:Y:S04]  /*25030*/  ST.E desc[UR42][R16.64+0x248], R39 ;  /* 0x0002482710007985 */ /* 0x000fe8000c10192a */
[----:B------:R-:W-:Y:S04]  /*25040*/  ST.E desc[UR42][R16.64+0x24c], R43 ;  /* 0x00024c2b10007985 */ /* 0x000fe8000c10192a */
[----:B--2---:R-:W-:Y:S04]  /*25050*/  ST.E desc[UR42][R16.64+0x250], R33 ;  /* 0x0002502110007985 */ /* 0x004fe8000c10192a */
[----:B------:R-:W-:Y:S04]  /*25060*/  ST.E desc[UR42][R16.64+0x254], R45 ;  /* 0x0002542d10007985 */ /* 0x000fe8000c10192a */
[----:B------:R-:W-:Y:S04]  /*25070*/  ST.E desc[UR42][R16.64+0x258], R47 ;  /* 0x0002582f10007985 */ /* 0x000fe8000c10192a */
[----:B----4-:R-:W-:Y:S04]  /*25080*/  ST.E desc[UR42][R16.64+0x25c], R35 ;  /* 0x00025c2310007985 */ /* 0x010fe8000c10192a */
[----:B------:R-:W-:Y:S04]  /*25090*/  ST.E desc[UR42][R16.64+0x260], R49 ;  /* 0x0002603110007985 */ /* 0x000fe8000c10192a */
        /* <DEDUP_REMOVED lines=116> */
[----:B------:R-:W-:-:S02]  /*257e0*/  IMAD.U32 R27, RZ, RZ, UR7 ;  /* 0x00000007ff1b7e24 */ /* 0x000fc4000f8e00ff */
[----:B--2---:R-:W-:Y:S01]  /*257f0*/  IMAD.U32 R26, RZ, RZ, UR6 ;  /* 0x00000006ff1a7e24 */ /* 0x004fe2000f8e00ff */
[----:B------:R-:W-:Y:S01]  /*25800*/  F2FP.F16.F32.PACK_AB R168, R41, R168 ;  /* 0x000000a829a8723e */ /* 0x000fe200000000ff */
[----:B------:R-:W-:Y:S01]  /*25810*/  IMAD R10, R25, 0xc00, R10 ;  /* 0x00000c00190a7824 */ /* 0x000fe200078e020a */
[----:B---3--:R-:W2:Y:S04]  /*25820*/  LD.E R28, desc[UR42][R16.64+0x240] ;  /* 0x0002402a101c7980 */ /* 0x008ea8000c101900 */
[----:B------:R-:W2:Y:S04]  /*25830*/  LD.E R27, desc[UR42][R26.64] ;  /* 0x0000002a1a1b7980 */ /* 0x000ea8000c101900 */
[----:B------:R-:W2:Y:S04]  /*25840*/  LD.E R29, desc[UR42][R16.64+0x244] ;  /* 0x0002442a101d7980 */ /* 0x000ea8000c101900 */
[----:B----4-:R-:W2:Y:S04]  /*25850*/  LD.E R30, desc[UR42][R16.64+0x248] ;  /* 0x0002482a101e7980 */ /* 0x010ea8000c101900 */
[----:B------:R-:W2:Y:S04]  /*25860*/  LD.E R31, desc[UR42][R16.64+0x24c] ;  /* 0x00024c2a101f7980 */ /* 0x000ea8000c101900 */
[----:B-----5:R-:W2:Y:S04]  /*25870*/  LD.E R32, desc[UR42][R16.64+0x250] ;  /* 0x0002502a10207980 */ /* 0x020ea8000c101900 */
[----:B------:R-:W2:Y:S04]  /*25880*/  LD.E R33, desc[UR42][R16.64+0x254] ;  /* 0x0002542a10217980 */ /* 0x000ea8000c101900 */
[----:B-1----:R-:W2:Y:S04]  /*25890*/  LD.E R34, desc[UR42][R16.64+0x258] ;  /* 0x0002582a10227980 */ /* 0x002ea8000c101900 */
        /* <DEDUP_REMOVED lines=124> */
[----:B------:R-:W-:Y:S02]  /*26060*/  F2FP.F16.F32.PACK_AB R169, R13, R169 ;  /* 0x000000a90da9723e */ /* 0x000fe400000000ff */
[----:B------:R-:W-:Y:S01]  /*26070*/  F2FP.F16.F32.PACK_AB R171, R12, R171 ;  /* 0x000000ab0cab723e */ /* 0x000fe200000000ff */
[----:B------:R-:W-:Y:S01]  /*26080*/  VOTEU.ANY UP0, P1 ;  /* 0x00000000003f7886 */ /* 0x000fe20000800100 */
[----:B------:R-:W-:Y:S02]  /*26090*/  VIADD R12, R10, 0x80 ;  /* 0x000000800a0c7836 */ /* 0x000fe40000000000 */
[----:B------:R-:W-:Y:S01]  /*260a0*/  IMAD.MOV.U32 R13, RZ, RZ, R11 ;  /* 0x000000ffff0d7224 */ /* 0x000fe200078e000b */
[----:B--2---:R-:W-:-:S06]  /*260b0*/  WARPGROUP.ARRIVE ;  /* 0x00000000000079c5 */ /* 0x004fcc0000000000 */
[----:B------:R-:W-:Y:S01]  /*260c0*/  HGMMA.64x256x16.F32 R24, R168, gdesc[UR8].tnspB, R24, UP0, gsb0 ;  /* 0x43e00008a8187df0 */ /* 0x000fe2000b800818 */
[----:B------:R-:W-:Y:S01]  /*260d0*/  R2UR UR10, R12 ;  /* 0x000000000c0a72ca */ /* 0x000fe200000e0000 */
[----:B------:R-:W-:Y:S01]  /*260e0*/  IMAD.U32 R12, RZ, RZ, UR6 ;  /* 0x00000006ff0c7e24 */ /* 0x000fe2000f8e00ff */
[----:B------:R-:W-:Y:S01]  /*260f0*/  R2UR UR11, R13 ;  /* 0x000000000d0b72ca */ /* 0x000fe200000e0000 */
[----:B------:R-:W-:Y:S01]  /*26100*/  IMAD.U32 R13, RZ, RZ, UR7 ;  /* 0x00000007ff0d7e24 */ /* 0x000fe2000f8e00ff */
        /* <DEDUP_REMOVED lines=135> */
[----:B------:R-:W-:Y:S02]  /*26980*/  VIADD R12, R10, 0x100 ;  /* 0x000001000a0c7836 */ /* 0x000fe40000000000 */
[----:B------:R-:W-:Y:S01]  /*26990*/  IMAD.MOV.U32 R13, RZ, RZ, R11 ;  /* 0x000000ffff0d7224 */ /* 0x000fe200078e000b */
[----:B------:R-:W-:Y:S02]  /*269a0*/  STL [R1+0x88], R4 ;  /* 0x0000880401007387 */ /* 0x000fe40000100800 */
[----:B------:R-:W-:Y:S01]  /*269b0*/  R2UR UR10, R12 ;  /* 0x000000000c0a72ca */ /* 0x000fe200000e0000 */
[----:B------:R-:W-:Y:S01]  /*269c0*/  IMAD.U32 R12, RZ, RZ, UR6 ;  /* 0x00000006ff0c7e24 */ /* 0x000fe2000f8e00ff */
[----:B------:R-:W-:Y:S01]  /*269d0*/  R2UR UR11, R13 ;  /* 0x000000000d0b72ca */ /* 0x000fe200000e0000 */
[----:B------:R-:W-:Y:S01]  /*269e0*/  IMAD.U32 R13, RZ, RZ, UR7 ;  /* 0x00000007ff0d7e24 */ /* 0x000fe2000f8e00ff */
[----:B------:R-:W-:-:S02]  /*269f0*/  WARPGROUP.DEPBAR.LE gsb0, 0x0 ;  /* 0x00008000000079c5 */ /* 0x000fc40000010000 */
[----:B------:R-:W-:Y:S01]  /*26a00*/  ST.E desc[UR42][R16.64+0x230], R24 ;  /* 0x0002301810007985 */ /* 0x000fe2000c10192a */
[----:B------:R-:W-:Y:S02]  /*26a10*/  F2FP.F16.F32.PACK_AB R168, R213, R214 ;  /* 0x000000d6d5a8723e */ /* 0x000fe400000000ff */
        /* <DEDUP_REMOVED lines=280> */
[----:B------:R-:W-:Y:S02]  /*27ba0*/  IMAD.U32 R13, RZ, RZ, UR7 ;  /* 0x00000007ff0d7e24 */ /* 0x000fe4000f8e00ff */
[----:B------:R-:W-:Y:S01]  /*27bb0*/  VIADD R10, R10, 0x280 ;  /* 0x000002800a0a7836 */ /* 0x000fe20000000000 */
        /* <DEDUP_REMOVED lines=136> */
[----:B------:R-:W-:Y:S01]  /*28440*/  IMAD.U32 R10, RZ, RZ, UR6 ;  /* 0x00000006ff0a7e24 */ /* 0x000fe2000f8e00ff */
[----:B------:R-:W-:Y:S01]  /*28450*/  R2UR UR11, R11 ;  /* 0x000000000b0b72ca */ /* 0x000fe200000e0000 */
[----:B------:R-:W-:Y:S01]  /*28460*/  IMAD.U32 R11, RZ, RZ, UR7 ;  /* 0x00000007ff0b7e24 */ /* 0x000fe2000f8e00ff */
[----:B------:R-:W-:Y:S01]  /*28470*/  STL [R1+0x88], R4 ;  /* 0x0000880401007387 */ /* 0x000fe20000100800 */
[----:B------:R-:W-:-:S03]  /*28480*/  WARPGROUP.DEPBAR.LE gsb0, 0x0 ;  /* 0x00008000000079c5 */ /* 0x000fc60000010000 */
        /* <DEDUP_REMOVED lines=134> */
[----:B------:R-:W-:Y:S01]  /*28cf0*/  IMAD.U32 R10, RZ, RZ, UR6 ;  /* 0x00000006ff0a7e24 */ /* 0x000fe2000f8e00ff */
[----:B------:R-:W-:Y:S01]  /*28d00*/  STL [R1+0x88], R4 ;  /* 0x0000880401007387 */ /* 0x000fe20000100800 */
[----:B------:R-:W-:Y:S01]  /*28d10*/  IMAD.U32 R11, RZ, RZ, UR7 ;  /* 0x00000007ff0b7e24 */ /* 0x000fe2000f8e00ff */
[----:B------:R-:W-:Y:S02]  /*28d20*/  WARPGROUP.DEPBAR.LE gsb0, 0x0 ;  /* 0x00008000000079c5 */ /* 0x000fe40000010000 */
        /* <DEDUP_REMOVED lines=129> */
[----:B------:R-:W2:Y:S04]  /*29540*/  LD.E R5, desc[UR42][R16.64+0x230] ;  /* 0x0002302a10057980 */ /* 0x000ea8000c101900 */
[----:B--2---:R1:W-:Y:S04]  /*29550*/  ST.E desc[UR42][R16.64+0x230], R5 ;  /* 0x0002300510007985 */ /* 0x0043e8000c10192a */
[----:B0-----:R-:W2:Y:S01]  /*29560*/  LD.E R11, desc[UR42][R8.64] ;  /* 0x0000002a080b7980 */ /* 0x001ea2000c101900 */
[----:B------:R-:W-:-:S02]  /*29570*/  IMAD.U32 R14, RZ, RZ, UR6 ;  /* 0x00000006ff0e7e24 */ /* 0x000fc4000f8e00ff */
[----:B------:R-:W-:Y:S01]  /*29580*/  IMAD.U32 R15, RZ, RZ, UR7 ;  /* 0x00000007ff0f7e24 */ /* 0x000fe2000f8e00ff */
[----:B--2---:R0:W-:Y:S04]  /*29590*/  ST.E desc[UR42][R8.64], R11 ;  /* 0x0000000b08007985 */ /* 0x0041e8000c10192a */
[----:B------:R-:W2:Y:S01]  /*295a0*/  LD.E R13, desc[UR42][R6.64] ;  /* 0x0000002a060d7980 */ /* 0x000ea2000c101900 */
[----:B------:R-:W-:Y:S02]  /*295b0*/  IMAD.U32 R18, RZ, RZ, UR6 ;  /* 0x00000006ff127e24 */ /* 0x000fe4000f8e00ff */
[----:B------:R-:W-:Y:S01]  /*295c0*/  IMAD.U32 R19, RZ, RZ, UR7 ;  /* 0x00000007ff137e24 */ /* 0x000fe2000f8e00ff */
[----:B--2---:R2:W-:Y:S04]  /*295d0*/  ST.E desc[UR42][R6.64], R13 ;  /* 0x0000000d06007985 */ /* 0x0045e8000c10192a */
[----:B------:R-:W3:Y:S04]  /*295e0*/  LD.E R10, desc[UR42][R14.64] ;  /* 0x0000002a0e0a7980 */ /* 0x000ee8000c101900 */
[----:B---3--:R3:W-:Y:S04]  /*295f0*/  ST.E desc[UR42][R18.64], R10 ;  /* 0x0000000a12007985 */ /* 0x0087e8000c10192a */
[----:B------:R-:W4:Y:S04]  /*29600*/  LD.E R21, desc[UR42][R16.64+0x240] ;  /* 0x0002402a10157980 */ /* 0x000f28000c101900 */
[----:B------:R-:W5:Y:S04]  /*29610*/  LD.E R25, desc[UR42][R16.64+0x244] ;  /* 0x0002442a10197980 */ /* 0x000f68000c101900 */
[----:B-1----:R-:W5:Y:S04]  /*29620*/  LD.E R5, desc[UR42][R16.64+0x248] ;  /* 0x0002482a10057980 */ /* 0x002f68000c101900 */
[----:B------:R-:W5:Y:S04]  /*29630*/  LD.E R27, desc[UR42][R16.64+0x24c] ;  /* 0x00024c2a101b7980 */ /* 0x000f68000c101900 */
[----:B0-----:R-:W5:Y:S04]  /*29640*/  LD.E R9, desc[UR42][R16.64+0x250] ;  /* 0x0002502a10097980 */ /* 0x001f68000c101900 */
[----:B------:R-:W5:Y:S04]  /*29650*/  LD.E R11, desc[UR42][R16.64+0x254] ;  /* 0x0002542a100b7980 */ /* 0x000f68000c101900 */
[----:B------:R-:W5:Y:S04]  /*29660*/  LD.E R29, desc[UR42][R16.64+0x258] ;  /* 0x0002582a101d7980 */ /* 0x000f68000c101900 */
[----:B--2---:R-:W2:Y:S04]  /*29670*/  LD.E R7, desc[UR42][R16.64+0x25c] ;  /* 0x00025c2a10077980 */ /* 0x004ea8000c101900 */
[----:B------:R-:W2:Y:S04]  /*29680*/  LD.E R13, desc[UR42][R16.64+0x260] ;  /* 0x0002602a100d7980 */ /* 0x000ea8000c101900 */
        /* <DEDUP_REMOVED lines=116> */
[----:B-----5:R0:W-:Y:S04]  /*29dd0*/  ST.E desc[UR42][R16.64+0x244], R25 ;  /* 0x0002441910007985 */ /* 0x0201e8000c10192a */
[----:B------:R0:W-:Y:S04]  /*29de0*/  ST.E desc[UR42][R16.64+0x248], R5 ;  /* 0x0002480510007985 */ /* 0x0001e8000c10192a */
[----:B------:R0:W-:Y:S04]  /*29df0*/  ST.E desc[UR42][R16.64+0x24c], R27 ;  /* 0x00024c1b10007985 */ /* 0x0001e8000c10192a */
[----:B------:R0:W-:Y:S04]  /*29e00*/  ST.E desc[UR42][R16.64+0x250], R9 ;  /* 0x0002500910007985 */ /* 0x0001e8000c10192a */
[----:B------:R0:W-:Y:S04]  /*29e10*/  ST.E desc[UR42][R16.64+0x254], R11 ;  /* 0x0002540b10007985 */ /* 0x0001e8000c10192a */
[----:B------:R0:W-:Y:S04]  /*29e20*/  ST.E desc[UR42][R16.64+0x258], R29 ;  /* 0x0002581d10007985 */ /* 0x0001e8000c10192a */
[----:B--2---:R0:W-:Y:S04]  /*29e30*/  ST.E desc[UR42][R16.64+0x25c], R7 ;  /* 0x00025c0710007985 */ /* 0x0041e8000c10192a */
[----:B------:R0:W-:Y:S04]  /*29e40*/  ST.E desc[UR42][R16.64+0x260], R13 ;  /* 0x0002600d10007985 */ /* 0x0001e8000c10192a */
[----:B------:R0:W-:Y:S04]  /*29e50*/  ST.E desc[UR42][R16.64+0x264], R15 ;  /* 0x0002640f10007985 */ /* 0x0001e8000c10192a */
[----:B---3--:R0:W-:Y:S04]  /*29e60*/  ST.E desc[UR42][R16.64+0x268], R19 ;  /* 0x0002681310007985 */ /* 0x0081e8000c10192a */
        /* <DEDUP_REMOVED lines=121> */
.L_x_3757:
[----:B------:R-:W-:Y:S05]  /*2a600*/  BSYNC B0 ;  /* 0x0000000000007941 */ /* 0x000fea0003800000 */
.L_x_3756:
[C---:B------:R-:W-:Y:S01]  /*2a610*/  ISETP.GT.AND P0, PT, R0.reuse, R165, PT ;  /* 0x000000a50000720c */ /* 0x040fe20003f04270 */
[----:B------:R-:W-:-:S12]  /*2a620*/  VIADD R0, R0, 0xffffffff ;  /* 0xffffffff00007836 */ /* 0x000fd80000000000 */
[----:B------:R-:W-:Y:S05]  /*2a630*/  @P0 BRA `(.L_x_3758) ;  /* 0xffffff4c00340947 */ /* 0x000fea000383ffff */
.L_x_3731:
[----:B0-----:R-:W2:Y:S01]  /*2a640*/  LDL R5, [R1+0x450] ;  /* 0x0004500001057983 */ /* 0x001ea20000100800 */
[----:B------:R-:W-:Y:S05]  /*2a650*/  WARPSYNC.ALL ;  /* 0x0000000000007948 */ /* 0x000fea0003800000 */
[----:B------:R-:W3:Y:S04]  /*2a660*/  LDL R6, [R1+0x454] ;  /* 0x0004540001067983 */ /* 0x000ee80000100800 */
[----:B------:R-:W4:Y:S04]  /*2a670*/  LDL R136, [R1+0x218] ;  /* 0x0002180001887983 */ /* 0x000f280000100800 */
        /* <DEDUP_REMOVED lines=62> */
[----:B--2---:R-:W0:Y:S02]  /*2aa60*/  SHFL.BFLY PT, R0, R5, 0x2, 0x1f ;  /* 0x0c401f0005007f89 */ /* 0x004e2400000e0000 */
[----:B0-----:R-:W-:-:S05]  /*2aa70*/  FADD.FTZ R0, R5, R0 ;  /* 0x0000000005007221 */ /* 0x001fca0000010000 */
[----:B------:R-:W0:Y:S02]  /*2aa80*/  SHFL.BFLY PT, R3, R0, 0x1, 0x1f ;  /* 0x0c201f0000037f89 */ /* 0x000e2400000e0000 */
[----:B0-----:R-:W-:Y:S01]  /*2aa90*/  FADD.FTZ R2, R0, R3 ;  /* 0x0000000300027221 */ /* 0x001fe20000010000 */
[----:B----4-:R-:W-:Y:S01]  /*2aaa0*/  VIADD R136, R136, 0x1 ;  /* 0x0000000188887836 */ /* 0x010fe20000000000 */
[----:B------:R-:W2:Y:S04]  /*2aab0*/  LDL R0, [R1+0x224] ;  /* 0x0002240001007983 */ /* 0x000ea80000100800 */
[----:B------:R-:W-:Y:S04]  /*2aac0*/  STL [R1+0x450], R2 ;  /* 0x0004500201007387 */ /* 0x000fe80000100800 */
[----:B------:R-:W4:Y:S04]  /*2aad0*/  LDL R147, [R1+0x450] ;  /* 0x0004500001937983 */ /* 0x000f280000100800 */
[----:B---3--:R-:W0:Y:S02]  /*2aae0*/  SHFL.BFLY PT, R3, R6, 0x2, 0x1f ;  /* 0x0c401f0006037f89 */ /* 0x008e2400000e0000 */
[----:B0-----:R-:W-:Y:S01]  /*2aaf0*/  FADD.FTZ R3, R3, R6 ;  /* 0x0000000603037221 */ /* 0x001fe20000010000 */
[----:B------:R-:W-:Y:S01]  /*2ab00*/  ISETP.NE.AND P2, PT, R136, 0x2, PT ;  /* 0x000000028800780c */ /* 0x000fe20003f45270 */
[----:B------:R-:W3:Y:S04]  /*2ab10*/  LDL.64 R6, [R1+0x418] ;  /* 0x0004180001067983 */ /* 0x000ee80000100a00 */
[----:B-1----:R-:W0:Y:S08]  /*2ab20*/  SHFL.BFLY PT, R4, R3, 0x1, 0x1f ;  /* 0x0c201f0003047f89 */ /* 0x002e3000000e0000 */
[----:B------:R-:W5:Y:S01]  /*2ab30*/  @!P2 LDL R134, [R1+0x21c] ;  /* 0x00021c000186a983 */ /* 0x000f620000100800 */
[----:B0-----:R-:W-:-:S03]  /*2ab40*/  FADD.FTZ R140, R3, R4 ;  /* 0x00000004038c7221 */ /* 0x001fc60000010000 */
[----:B------:R-:W3:Y:S02]  /*2ab50*/  LDL.64 R4, [R1+0x408] ;  /* 0x0004080001047983 */ /* 0x000ee40000100a00 */
[----:B------:R-:W-:Y:S02]  /*2ab60*/  FSETP.NE.FTZ.AND P1, PT, R140, RZ, PT ;  /* 0x000000ff8c00720b */ /* 0x000fe40003f35000 */
[----:B------:R-:W3:Y:S11]  /*2ab70*/  LDL.64 R2, [R1+0x428] ;  /* 0x0004280001027983 */ /* 0x000ef60000100a00 */
[----:B------:R-:W3:Y:S04]  /*2ab80*/  @P1 LDL R143, [R1+0x460] ;  /* 0x00046000018f1983 */ /* 0x000ee80000100800 */
[----:B------:R-:W3:Y:S01]  /*2ab90*/  @P1 LDL R145, [R1+0x444] ;  /* 0x0004440001911983 */ /* 0x000ee20000100800 */
[----:B------:R-:W-:-:S02]  /*2aba0*/  IMAD.MOV.U32 R142, RZ, RZ, -0x800000 ;  /* 0xff800000ff8e7424 */ /* 0x000fc400078e00ff */
[----:B------:R-:W-:Y:S02]  /*2abb0*/  IMAD.MOV.U32 R137, RZ, RZ, RZ ;  /* 0x000000ffff897224 */ /* 0x000fe400078e00ff */
[----:B------:R-:W-:Y:S01]  /*2abc0*/  IMAD.MOV.U32 R144, RZ, RZ, -0x800000 ;  /* 0xff800000ff907424 */ /* 0x000fe200078e00ff */
[----:B------:R0:W-:Y:S08]  /*2abd0*/  BAR.ARV R188, 0x100 ;  /* 0x000400bc0000751d */ /* 0x0001f00000002000 */
[----:B------:R-:W-:Y:S06]  /*2abe0*/  BAR.ARV 0x8, 0x180 ;  /* 0x0206000000007b1d */ /* 0x000fec0000002000 */
[----:B----4-:R-:W-:-:S13]  /*2abf0*/  FSETP.NE.FTZ.AND P0, PT, R147, RZ, PT ;  /* 0x000000ff9300720b */ /* 0x010fda0003f15000 */
[----:B------:R-:W4:Y:S04]  /*2ac00*/  @P0 LDL R138, [R1+0x460] ;  /* 0x00046000018a0983 */ /* 0x000f280000100800 */
[----:B------:R-:W3:Y:S01]  /*2ac10*/  @P0 LDL R139, [R1+0x440] ;  /* 0x00044000018b0983 */ /* 0x000ee20000100800 */
[----:B------:R-:W1:Y:S02]  /*2ac20*/  @P0 MUFU.LG2 R141, R147 ;  /* 0x00000093008d0308 */ /* 0x000e640000000c00 */
[----:B-1----:R-:W-:-:S06]  /*2ac30*/  @P0 FMUL.FTZ R141, R141, 0.69314718246459960938 ;  /* 0x3f3172188d8d0820 */ /* 0x002fcc0000410000 */
[----:B------:R-:W-:Y:S08]  /*2ac40*/  @P1 MUFU.LG2 R146, R140 ;  /* 0x0000008c00921308 */ /* 0x000ff00000000c00 */
[----:B------:R-:W1:Y:S01]  /*2ac50*/  @P0 MUFU.RCP R137, R147 ;  /* 0x0000009300890308 */ /* 0x000e620000001000 */
[----:B-----5:R-:W-:Y:S01]  /*2ac60*/  @!P2 LOP3.LUT R134, R134, 0x1, RZ, 0x3c, !PT ;  /* 0x000000018686a812 */ /* 0x020fe200078e3cff */
[----:B--2---:R-:W-:Y:S01]  /*2ac70*/  VIADD R0, R0, 0x1 ;  /* 0x0000000100007836 */ /* 0x004fe20000000000 */
        /* <DEDUP_REMOVED lines=101> */
[----:B----4-:R-:W-:-:S04]  /*2b2d0*/  @P0 FMUL.FTZ R138, R138, 0.69314718246459960938 ;  /* 0x3f3172188a8a0820 */ /* 0x010fc80000410000 */
[----:B---3--:R-:W-:Y:S01]  /*2b2e0*/  @P0 FFMA.FTZ R142, R138, R139, R141 ;  /* 0x0000008b8a8e0223 */ /* 0x008fe2000001008d */
        /* <DEDUP_REMOVED lines=106> */
.L_x_3641:
[----:B------:R-:W-:Y:S05]  /*2b990*/  WARPSYNC.ALL ;  /* 0x0000000000007948 */ /* 0x000fea0003800000 */
[----:B------:R-:W1:Y:S08]  /*2b9a0*/  S2UR UR5, SR_CgaCtaId ;  /* 0x00000000000579c3 */ /* 0x000e700000008800 */
[----:B------:R-:W-:Y:S06]  /*2b9b0*/  BAR.SYNC.DEFER_BLOCKING 0x5, 0x180 ;  /* 0x0146000000007b1d */ /* 0x000fec0000010000 */
[----:B------:R-:W-:Y:S01]  /*2b9c0*/  UMOV UR4, 0x400 ;  /* 0x0000040000047882 */ /* 0x000fe20000000000 */
[----:B------:R-:W-:Y:S01]  /*2b9d0*/  BSSY B0, `(.L_x_3759) ;  /* 0x00002e3000007945 */ /* 0x000fe20003800000 */
[----:B-1----:R-:W-:-:S06]  /*2b9e0*/  ULEA UR4, UR5, UR4, 0x18 ;  /* 0x0000000405047291 */ /* 0x002fcc000f8ec03f */
[----:B0-----:R-:W-:-:S05]  /*2b9f0*/  IMAD.U32 R144, RZ, RZ, UR4 ;  /* 0x00000004ff907e24 */ /* 0x001fca000f8e00ff */
[----:B------:R0:W1:Y:S01]  /*2ba00*/  LDS.128 R120, [R144+0x324d0] ;  /* 0x0324d00090787984 */ /* 0x0000620000000c00 */
[----:B------:R-:W-:Y:S06]  /*2ba10*/  BAR.ARV 0x4, 0x180 ;  /* 0x0106000000007b1d */ /* 0x000fec0000002000 */
[----:B------:R-:W-:Y:S05]  /*2ba20*/  @P0 BRA `(.L_x_3760) ;  /* 0x0000002000280947 */ /* 0x000fea0003800000 */
        /* <DEDUP_REMOVED lines=32> */
[----:B------:R-:W0:Y:S01]  /*2bc30*/  S2R R19, SR_SWINHI ;  /* 0x0000000000137919 */ /* 0x000e220000002f00 */
[----:B------:R-:W-:Y:S05]  /*2bc40*/  WARPSYNC.ALL ;  /* 0x0000000000007948 */ /* 0x000fea0003800000 */
[----:B------:R-:W-:Y:S01]  /*2bc50*/  ULDC.64 UR4, c[0x0][0xd00] ;  /* 0x0003400000047ab9 */ /* 0x000fe20000000a00 */
[----:B-----5:R-:W-:-:S02]  /*2bc60*/  MOV R2, R144 ;  /* 0x0000009000027202 */ /* 0x020fc40000000f00 */
[----:B0-----:R-:W-:-:S03]  /*2bc70*/  MOV R3, R19 ;  /* 0x0000001300037202 */ /* 0x001fc60000000f00 */
[----:B------:R-:W-:-:S03]  /*2bc80*/  IMAD.WIDE R18, R235, 0x2, R2 ;  /* 0x00000002eb127825 */ /* 0x000fc600078e0202 */
[----:B------:R-:W-:-:S04]  /*2bc90*/  IADD3 R0, P1, R18, 0x20, RZ ;  /* 0x0000002012007810 */ /* 0x000fc80007f3e0ff */
[----:B------:R-:W-:Y:S02]  /*2bca0*/  LOP3.LUT R213, R0, 0x380, RZ, 0xc0, !PT ;  /* 0x0000038000d57812 */ /* 0x000fe400078ec0ff */
[C---:B------:R-:W-:Y:S02]  /*2bcb0*/  IADD3 R146, P3, R18.reuse, 0x60, RZ ;  /* 0x0000006012927810 */ /* 0x040fe40007f7e0ff */
[----:B------:R-:W-:Y:S02]  /*2bcc0*/  SHF.R.U64 R213, R213, 0x3, RZ ;  /* 0x00000003d5d57819 */ /* 0x000fe400000012ff */
[C---:B------:R-:W-:Y:S02]  /*2bcd0*/  IADD3 R148, P2, R18.reuse, 0x40, RZ ;  /* 0x0000004012947810 */ /* 0x040fe40007f5e0ff */
[C---:B------:R-:W-:Y:S01]  /*2bce0*/  IADD3 R20, P4, R18.reuse, 0x4000, RZ ;  /* 0x0000400012147810 */ /* 0x040fe20007f9e0ff */
[----:B------:R-:W-:Y:S01]  /*2bcf0*/  IMAD.X R207, RZ, RZ, R19, P1 ;  /* 0x000000ffffcf7224 */ /* 0x000fe200008e0613 */
[----:B------:R-:W-:-:S02]  /*2bd00*/  IADD3 R145, P0, R18, 0x4040, RZ ;  /* 0x0000404012917810 */ /* 0x000fc40007f1e0ff */
[----:B------:R-:W-:Y:S02]  /*2bd10*/  IADD3 R170, P1, R18, 0x4060, RZ ;  /* 0x0000406012aa7810 */ /* 0x000fe40007f3e0ff */
[----:B------:R-:W-:Y:S02]  /*2bd20*/  LOP3.LUT R190, R146, 0x380, RZ, 0xc0, !PT ;  /* 0x0000038092be7812 */ /* 0x000fe400078ec0ff */
[----:B------:R-:W-:Y:S02]  /*2bd30*/  LOP3.LUT R206, R213, R0, RZ, 0x3c, !PT ;  /* 0x00000000d5ce7212 */ /* 0x000fe400078e3cff */
[----:B------:R-:W-:Y:S02]  /*2bd40*/  LOP3.LUT R186, R148, 0x380, RZ, 0xc0, !PT ;  /* 0x0000038094ba7812 */ /* 0x000fe400078ec0ff */
[----:B------:R-:W-:Y:S02]  /*2bd50*/  LOP3.LUT R213, R20, 0x380, RZ, 0xc0, !PT ;  /* 0x0000038014d57812 */ /* 0x000fe400078ec0ff */
[----:B------:R-:W-:Y:S01]  /*2bd60*/  LOP3.LUT R0, R145, 0x380, RZ, 0xc0, !PT ;  /* 0x0000038091007812 */ /* 0x000fe200078ec0ff */
[--C-:B------:R-:W-:Y:S01]  /*2bd70*/  IMAD.X R203, RZ, RZ, R19.reuse, P3 ;  /* 0x000000ffffcb7224 */ /* 0x100fe200018e0613 */
[----:B------:R-:W-:Y:S01]  /*2bd80*/  SHF.R.U64 R217, R190, 0x3, RZ ;  /* 0x00000003bed97819 */ /* 0x000fe200000012ff */
[--C-:B------:R-:W-:Y:S01]  /*2bd90*/  IMAD.X R191, RZ, RZ, R19.reuse, P1 ;  /* 0x000000ffffbf7224 */ /* 0x100fe200008e0613 */
[----:B------:R-:W-:Y:S01]  /*2bda0*/  SHF.R.U64 R215, R186, 0x3, RZ ;  /* 0x00000003bad77819 */ /* 0x000fe200000012ff */
[----:B------:R-:W-:Y:S01]  /*2bdb0*/  IMAD.X R199, RZ, RZ, R19, P4 ;  /* 0x000000ffffc77224 */ /* 0x000fe200020e0613 */
[----:B------:R-:W-:-:S02]  /*2bdc0*/  SHF.R.U64 R213, R213, 0x3, RZ ;  /* 0x00000003d5d57819 */ /* 0x000fc400000012ff */
[C---:B-1----:R-:W-:Y:S02]  /*2bdd0*/  IADD3 R120, P5, R18.reuse, 0x4020, RZ ;  /* 0x0000402012787810 */ /* 0x042fe40007fbe0ff */
[C---:B------:R-:W-:Y:S02]  /*2bde0*/  IADD3 R168, P3, R18.reuse, 0x8020, RZ ;  /* 0x0000802012a87810 */ /* 0x040fe40007f7e0ff */
[----:B------:R-:W-:Y:S02]  /*2bdf0*/  IADD3 R189, P1, R18, 0xc020, RZ ;  /* 0x0000c02012bd7810 */ /* 0x000fe40007f3e0ff */
[----:B------:R-:W-:Y:S01]  /*2be00*/  SHF.R.U64 R0, R0, 0x3, RZ ;  /* 0x0000000300007819 */ /* 0x000fe200000012ff */
[----:B------:R-:W-:Y:S01]  /*2be10*/  IMAD.X R205, RZ, RZ, R19, P2 ;  /* 0x000000ffffcd7224 */ /* 0x000fe200010e0613 */
[C---:B------:R-:W-:Y:S02]  /*2be20*/  IADD3 R211, P4, R18.reuse, 0x8040, RZ ;  /* 0x0000804012d37810 */ /* 0x040fe40007f9e0ff */
[----:B------:R-:W-:-:S02]  /*2be30*/  LOP3.LUT R21, R18, 0x380, RZ, 0xc0, !PT ;  /* 0x0000038012157812 */ /* 0x000fc400078ec0ff */
[----:B------:R-:W-:Y:S02]  /*2be40*/  LOP3.LUT R202, R217, R146, RZ, 0x3c, !PT ;  /* 0x00000092d9ca7212 */ /* 0x000fe400078e3cff */
[----:B------:R-:W-:Y:S02]  /*2be50*/  IADD3 R150, P2, R18, 0x8000, RZ ;  /* 0x0000800012967810 */ /* 0x000fe40007f5e0ff */
[----:B------:R-:W-:Y:S02]  /*2be60*/  LOP3.LUT R204, R215, R148, RZ, 0x3c, !PT ;  /* 0x00000094d7cc7212 */ /* 0x000fe400078e3cff */
[----:B------:R-:W-:Y:S02]  /*2be70*/  LOP3.LUT R217, R170, 0x380, RZ, 0xc0, !PT ;  /* 0x00000380aad97812 */ /* 0x000fe400078ec0ff */
[----:B------:R-:W-:Y:S01]  /*2be80*/  LOP3.LUT R198, R213, R20, RZ, 0x3c, !PT ;  /* 0x00000014d5c67212 */ /* 0x000fe200078e3cff */
[----:B------:R-:W-:Y:S01]  /*2be90*/  IMAD.X R147, RZ, RZ, R19, P1 ;  /* 0x000000ffff937224 */ /* 0x000fe200008e0613 */
[----:B------:R-:W-:-:S02]  /*2bea0*/  LOP3.LUT R215, R120, 0x380, RZ, 0xc0, !PT ;  /* 0x0000038078d77812 */ /* 0x000fc400078ec0ff */
[----:B------:R-:W-:Y:S02]  /*2beb0*/  LOP3.LUT R194, R0, R145, RZ, 0x3c, !PT ;  /* 0x0000009100c27212 */ /* 0x000fe400078e3cff */
[----:B------:R-:W-:Y:S02]  /*2bec0*/  LOP3.LUT R213, R168, 0x380, RZ, 0xc0, !PT ;  /* 0x00000380a8d57812 */ /* 0x000fe400078ec0ff */
[----:B------:R-:W-:Y:S01]  /*2bed0*/  LOP3.LUT R0, R211, 0x380, RZ, 0xc0, !PT ;  /* 0x00000380d3007812 */ /* 0x000fe200078ec0ff */
[--C-:B------:R-:W-:Y:S01]  /*2bee0*/  IMAD.X R195, RZ, RZ, R19.reuse, P0 ;  /* 0x000000ffffc37224 */ /* 0x100fe200000e0613 */
[----:B------:R-:W-:Y:S02]  /*2bef0*/  SHF.R.U64 R209, R21, 0x3, RZ ;  /* 0x0000000315d17819 */ /* 0x000fe400000012ff */
[----:B------:R-:W-:Y:S01]  /*2bf00*/  ISETP.NE.U32.AND P1, PT, RZ, UR4, PT ;  /* 0x00000004ff007c0c */ /* 0x000fe2000bf25070 */
[--C-:B------:R-:W-:Y:S01]  /*2bf10*/  IMAD.X R197, RZ, RZ, R19.reuse, P5 ;  /* 0x000000ffffc57224 */ /* 0x100fe200028e0613 */
[----:B------:R-:W-:Y:S01]  /*2bf20*/  SHF.R.U64 R217, R217, 0x3, RZ ;  /* 0x00000003d9d97819 */ /* 0x000fe200000012ff */
[--C-:B------:R-:W-:Y:S01]  /*2bf30*/  IMAD.X R187, RZ, RZ, R19.reuse, P2 ;  /* 0x000000ffffbb7224 */ /* 0x100fe200010e0613 */
[----:B------:R-:W-:Y:S01]  /*2bf40*/  LOP3.LUT R145, R150, 0x380, RZ, 0xc0, !PT ;  /* 0x0000038096917812 */ /* 0x000fe200078ec0ff */
[----:B------:R-:W-:Y:S01]  /*2bf50*/  IMAD.X R171, RZ, RZ, R19, P3 ;  /* 0x000000ffffab7224 */ /* 0x000fe200018e0613 */
[----:B------:R-:W-:-:S02]  /*2bf60*/  IADD3 R165, P0, R18, 0xc000, RZ ;  /* 0x0000c00012a57810 */ /* 0x000fc40007f1e0ff */
[----:B------:R-:W-:Y:S02]  /*2bf70*/  SHF.R.U64 R215, R215, 0x3, RZ ;  /* 0x00000003d7d77819 */ /* 0x000fe400000012ff */
[----:B------:R-:W-:Y:S02]  /*2bf80*/  SHF.R.U64 R213, R213, 0x3, RZ ;  /* 0x00000003d5d57819 */ /* 0x000fe400000012ff */
[C---:B------:R-:W-:Y:S02]  /*2bf90*/  IADD3 R208, P5, R18.reuse, 0x8060, RZ ;  /* 0x0000806012d07810 */ /* 0x040fe40007fbe0ff */
[C---:B------:R-:W-:Y:S02]  /*2bfa0*/  IADD3 R200, P2, R18.reuse, 0xc040, RZ ;  /* 0x0000c04012c87810 */ /* 0x040fe40007f5e0ff */
[----:B------:R-:W-:Y:S02]  /*2bfb0*/  IADD3 R185, P3, R18, 0xc060, RZ ;  /* 0x0000c06012b97810 */ /* 0x000fe40007f7e0ff */
[----:B------:R-:W-:-:S02]  /*2bfc0*/  SHF.R.U64 R0, R0, 0x3, RZ ;  /* 0x0000000300007819 */ /* 0x000fc400000012ff */
[----:B------:R-:W-:Y:S02]  /*2bfd0*/  LOP3.LUT R18, R209, R18, RZ, 0x3c, !PT ;  /* 0x00000012d1127212 */ /* 0x000fe400078e3cff */
[----:B------:R-:W-:Y:S01]  /*2bfe0*/  ISETP.NE.AND.EX P1, PT, RZ, UR5, PT, P1 ;  /* 0x00000005ff007c0c */ /* 0x000fe2000bf25310 */
[----:B------:R-:W-:Y:S01]  /*2bff0*/  ULDC.64 UR4, c[0x0][0xd08] ;  /* 0x0003420000047ab9 */ /* 0x000fe20000000a00 */
[----:B------:R-:W-:Y:S02]  /*2c000*/  LOP3.LUT R190, R217, R170, RZ, 0x3c, !PT ;  /* 0x000000aad9be7212 */ /* 0x000fe400078e3cff */
[----:B------:R-:W-:Y:S02]  /*2c010*/  SHF.R.U64 R145, R145, 0x3, RZ ;  /* 0x0000000391917819 */ /* 0x000fe400000012ff */
[----:B------:R-:W-:Y:S02]  /*2c020*/  IADD3.X R149, RZ, R19, RZ, P0, !PT ;  /* 0x00000013ff957210 */ /* 0x000fe400007fe4ff */
[----:B------:R-:W-:-:S02]  /*2c030*/  LOP3.LUT R196, R215, R120, RZ, 0x3c, !PT ;  /* 0x00000078d7c47212 */ /* 0x000fc400078e3cff */
[----:B------:R-:W-:Y:S02]  /*2c040*/  LOP3.LUT R170, R213, R168, RZ, 0x3c, !PT ;  /* 0x000000a8d5aa7212 */ /* 0x000fe400078e3cff */
[----:B------:R-:W-:Y:S02]  /*2c050*/  LOP3.LUT R215, R208, 0x380, RZ, 0xc0, !PT ;  /* 0x00000380d0d77812 */ /* 0x000fe400078ec0ff */
[----:B------:R-:W-:Y:S02]  /*2c060*/  LOP3.LUT R168, R0, R211, RZ, 0x3c, !PT ;  /* 0x000000d300a87212 */ /* 0x000fe400078e3cff */
[----:B------:R-:W-:Y:S02]  /*2c070*/  ISETP.NE.U32.AND P0, PT, RZ, UR4, PT ;  /* 0x00000004ff007c0c */ /* 0x000fe4000bf05070 */
[----:B------:R-:W-:Y:S02]  /*2c080*/  LOP3.LUT R0, R165, 0x380, RZ, 0xc0, !PT ;  /* 0x00000380a5007812 */ /* 0x000fe400078ec0ff */
[----:B------:R-:W-:-:S02]  /*2c090*/  MOV R18, R18 ;  /* 0x0000001200127202 */ /* 0x000fc40000000f00 */
[----:B------:R-:W-:Y:S02]  /*2c0a0*/  LOP3.LUT R186, R145, R150, RZ, 0x3c, !PT ;  /* 0x0000009691ba7212 */ /* 0x000fe400078e3cff */
[----:B------:R-:W-:Y:S02]  /*2c0b0*/  LOP3.LUT R20, R189, 0x380, RZ, 0xc0, !PT ;  /* 0x00000380bd147812 */ /* 0x000fe400078ec0ff */
[----:B------:R-:W-:Y:S02]  /*2c0c0*/  MOV R206, R206 ;  /* 0x000000ce00ce7202 */ /* 0x000fe40000000f00 */
[----:B------:R-:W-:Y:S02]  /*2c0d0*/  LOP3.LUT R145, R200, 0x380, RZ, 0xc0, !PT ;  /* 0x00000380c8917812 */ /* 0x000fe400078ec0ff */
[----:B------:R-:W-:Y:S02]  /*2c0e0*/  MOV R204, R204 ;  /* 0x000000cc00cc7202 */ /* 0x000fe40000000f00 */
[----:B------:R-:W-:-:S02]  /*2c0f0*/  SHF.R.U64 R215, R215, 0x3, RZ ;  /* 0x00000003d7d77819 */ /* 0x000fc400000012ff */
[----:B------:R-:W-:Y:S02]  /*2c100*/  LOP3.LUT R120, R185, 0x380, RZ, 0xc0, !PT ;  /* 0x00000380b9787812 */ /* 0x000fe400078ec0ff */
[----:B------:R-:W-:Y:S02]  /*2c110*/  MOV R202, R202 ;  /* 0x000000ca00ca7202 */ /* 0x000fe40000000f00 */
[----:B--2---:R-:W-:Y:S02]  /*2c120*/  F2FP.F16.F32.PACK_AB R140, R141, R140 ;  /* 0x0000008c8d8c723e */ /* 0x004fe400000000ff */
[----:B------:R-:W-:Y:S02]  /*2c130*/  F2FP.F16.F32.PACK_AB R141, R143, R142 ;  /* 0x0000008e8f8d723e */ /* 0x000fe400000000ff */
[----:B---3--:R-:W-:Y:S02]  /*2c140*/  F2FP.F16.F32.PACK_AB R132, R133, R132 ;  /* 0x000000848584723e */ /* 0x008fe400000000ff */
[----:B------:R-:W-:-:S02]  /*2c150*/  F2FP.F16.F32.PACK_AB R133, R135, R134 ;  /* 0x000000868785723e */ /* 0x000fc400000000ff */
[----:B----4-:R-:W-:Y:S02]  /*2c160*/  F2FP.F16.F32.PACK_AB R142, R137, R136 ;  /* 0x00000088898e723e */ /* 0x010fe400000000ff */
[----:B------:R-:W-:Y:S01]  /*2c170*/  F2FP.F16.F32.PACK_AB R143, R139, R138 ;  /* 0x0000008a8b8f723e */ /* 0x000fe200000000ff */
[----:B------:R-:W-:Y:S01]  /*2c180*/  BAR.SYNC.DEFER_BLOCKING 0x1, 0x100 ;  /* 0x0044000000007b1d */ /* 0x000fe20000010000 */
        /* <DEDUP_REMOVED lines=13> */
[----:B------:R-:W-:Y:S01]  /*2c260*/  ISETP.NE.AND.EX P0, PT, RZ, UR5, PT, P0 ;  /* 0x00000005ff007c0c */ /* 0x000fe2000bf05300 */
[----:B------:R-:W-:Y:S01]  /*2c270*/  IMAD.X R169, RZ, RZ, R19, P4 ;  /* 0x000000ffffa97224 */ /* 0x000fe200020e0613 */
[----:B------:R-:W-:Y:S01]  /*2c280*/  SHF.R.U64 R0, R0, 0x3, RZ ;  /* 0x0000000300007819 */ /* 0x000fe200000012ff */
[----:B------:R0:W-:Y:S01]  /*2c290*/  STSM.16.M88.4 [R18], R140 ;  /* 0x0000008c12007844 */ /* 0x0001e20000000200 */
[----:B------:R-:W-:-:S02]  /*2c2a0*/  MOV R198, R198 ;  /* 0x000000c600c67202 */ /* 0x000fc40000000f00 */
[----:B------:R-:W-:Y:S02]  /*2c2b0*/  F2FP.F16.F32.PACK_AB R106, R101, R100 ;  /* 0x00000064656a723e */ /* 0x000fe400000000ff */
[----:B------:R-:W-:Y:S02]  /*2c2c0*/  F2FP.F16.F32.PACK_AB R107, R103, R102 ;  /* 0x00000066676b723e */ /* 0x000fe400000000ff */
[----:B------:R-:W-:Y:S02]  /*2c2d0*/  F2FP.F16.F32.PACK_AB R97, R99, R98 ;  /* 0x000000626361723e */ /* 0x000fe400000000ff */
[----:B------:R-:W-:Y:S01]  /*2c2e0*/  F2FP.F16.F32.PACK_AB R88, R89, R88 ;  /* 0x000000585958723e */ /* 0x000fe200000000ff */
        /* <DEDUP_REMOVED lines=8> */
[----:B------:R1:W-:Y:S01]  /*2c370*/  STSM.16.M88.4 [R204], R124 ;  /* 0x0000007ccc007844 */ /* 0x0003e20000000200 */
[----:B------:R-:W-:Y:S02]  /*2c380*/  SHF.R.U64 R145, R145, 0x3, RZ ;  /* 0x0000000391917819 */ /* 0x000fe400000012ff */
[----:B------:R-:W-:-:S02]  /*2c390*/  MOV R194, R194 ;  /* 0x000000c200c27202 */ /* 0x000fc40000000f00 */
[----:B------:R-:W-:Y:S02]  /*2c3a0*/  F2FP.F16.F32.PACK_AB R90, R85, R84 ;  /* 0x00000054555a723e */ /* 0x000fe400000000ff */
        /* <DEDUP_REMOVED lines=11> */
[----:B------:R-:W-:Y:S01]  /*2c460*/  IMAD.X R21, RZ, RZ, R19, P2 ;  /* 0x000000ffff157224 */ /* 0x000fe200010e0613 */
[----:B------:R-:W-:Y:S01]  /*2c470*/  LOP3.LUT R148, R0, R165, RZ, 0x3c, !PT ;  /* 0x000000a500947212 */ /* 0x000fe200078e3cff */
[----:B------:R1:W-:Y:S01]  /*2c480*/  STSM.16.M88.4 [R198], R104 ;  /* 0x00000068c6007844 */ /* 0x0003e20000000200 */
[----:B------:R-:W-:-:S02]  /*2c490*/  MOV R186, R186 ;  /* 0x000000ba00ba7202 */ /* 0x000fc40000000f00 */
        /* <DEDUP_REMOVED lines=27> */
[----:B------:R-:W-:Y:S01]  /*2c650*/  MOV R148, R148 ;  /* 0x0000009400947202 */ /* 0x000fe20000000f00 */
[----:B------:R-:W2:Y:S01]  /*2c660*/  LDC.64 R44, c[0x0][0xd00] ;  /* 0x00034000ff2c7b82 */ /* 0x000ea20000000a00 */
        /* <DEDUP_REMOVED lines=11> */
[----:B------:R-:W-:Y:S02]  /*2c720*/  MOV R20, R20 ;  /* 0x0000001400147202 */ /* 0x000fe40000000f00 */
[----:B------:R-:W-:Y:S02]  /*2c730*/  F2FP.F16.F32.PACK_AB R26, R13, R12 ;  /* 0x0000000c0d1a723e */ /* 0x000fe400000000ff */
[----:B------:R-:W-:Y:S02]  /*2c740*/  F2FP.F16.F32.PACK_AB R27, R15, R14 ;  /* 0x0000000e0f1b723e */ /* 0x000fe400000000ff */
[----:B------:R-:W-:Y:S01]  /*2c750*/  F2FP.F16.F32.PACK_AB R9, R11, R10 ;  /* 0x0000000a0b09723e */ /* 0x000fe200000000ff */
[----:B------:R1:W-:Y:S01]  /*2c760*/  STSM.16.M88.4 [R150], R48 ;  /* 0x0000003096007844 */ /* 0x0003e20000000200 */
[----:B------:R-:W-:Y:S01]  /*2c770*/  MOV R208, R208 ;  /* 0x000000d000d07202 */ /* 0x000fe20000000f00 */
[----:B------:R-:W-:Y:S01]  /*2c780*/  ULDC UR4, c[0x0][0xb88] ;  /* 0x0002e20000047ab9 */ /* 0x000fe20000000800 */
[----:B------:R-:W-:Y:S01]  /*2c790*/  F2FP.F16.F32.PACK_AB R10, R5, R4 ;  /* 0x00000004050a723e */ /* 0x000fe200000000ff */
[----:B0-----:R-:W-:Y:S01]  /*2c7a0*/  IMAD.MOV.U32 R18, RZ, RZ, RZ ;  /* 0x000000ffff127224 */ /* 0x001fe200078e00ff */
[----:B------:R-:W-:Y:S01]  /*2c7b0*/  F2FP.F16.F32.PACK_AB R11, R7, R6 ;  /* 0x00000006070b723e */ /* 0x000fe200000000ff */
[----:B------:R-:W0:Y:S01]  /*2c7c0*/  @P0 LDC.64 R4, c[0x0][0xd08] ;  /* 0x00034200ff040b82 */ /* 0x000e220000000a00 */
[----:B------:R1:W-:Y:S04]  /*2c7d0*/  STSM.16.M88.4 [R148], R40 ;  /* 0x0000002894007844 */ /* 0x0003e80000000200 */
[----:B------:R1:W-:Y:S01]  /*2c7e0*/  STSM.16.M88.4 [R146], R32 ;  /* 0x0000002092007844 */ /* 0x0003e20000000200 */
[----:B--2---:R-:W-:-:S02]  /*2c7f0*/  IMAD.WIDE R44, R179, 0x4, R44 ;  /* 0x00000004b32c7825 */ /* 0x004fc400078e022c */
[----:B------:R-:W2:Y:S01]  /*2c800*/  LDC R21, c[0x0][0xce8] ;  /* 0x00033a00ff157b82 */ /* 0x000ea20000000800 */
[----:B------:R1:W-:Y:S04]  /*2c810*/  STSM.16.M88.4 [R20], R24 ;  /* 0x0000001814007844 */ /* 0x0003e80000000200 */
[----:B------:R1:W-:Y:S03]  /*2c820*/  STSM.16.M88.4 [R208], R8 ;  /* 0x00000008d0007844 */ /* 0x0003e60000000200 */
[----:B------:R-:W-:Y:S01]  /*2c830*/  BAR.SYNC.DEFER_BLOCKING 0x1, 0x100 ;  /* 0x0044000000007b1d */ /* 0x000fe20000010000 */
[----:B------:R-:W-:Y:S02]  /*2c840*/  IMAD.U32 R0, RZ, RZ, UR4 ;  /* 0x00000004ff007e24 */ /* 0x000fe4000f8e00ff */
[----:B0-----:R-:W-:-:S03]  /*2c850*/  @P0 IMAD.WIDE R4, R179, 0x4, R4 ;  /* 0x00000004b3040825 */ /* 0x001fc600078e0204 */
[----:B------:R1:W5:Y:S04]  /*2c860*/  @P1 LDG.E R18, desc[UR42][R44.64] ;  /* 0x0000002a2c121981 */ /* 0x000368000c1e1900 */
[----:B------:R1:W5:Y:S01]  /*2c870*/  @P0 LDG.E R0, desc[UR42][R4.64] ;  /* 0x0000002a04000981 */ /* 0x000362000c1e1900 */
[----:B------:R-:W-:Y:S05]  /*2c880*/  @P0 BRA `(.L_x_3761) ;  /* 0x0000000000100947 */ /* 0x000fea0003800000 */
[----:B------:R-:W-:Y:S05]  /*2c890*/  @!P1 BRA `(.L_x_3761) ;  /* 0x00000000000c9947 */ /* 0x000fea0003800000 */
[----:B-1----:R-:W3:Y:S04]  /*2c8a0*/  LDG.E R5, desc[UR42][R44.64] ;  /* 0x0000002a2c057981 */ /* 0x002ee8000c1e1900 */
[----:B-----5:R-:W3:Y:S02]  /*2c8b0*/  LDG.E R0, desc[UR42][R44.64+0x4] ;  /* 0x0000042a2c007981 */ /* 0x020ee4000c1e1900 */
[----:B---3--:R-:W-:-:S07]  /*2c8c0*/  IMAD.IADD R0, R0, 0x1, -R5 ;  /* 0x0000000100007824 */ /* 0x008fce00078e0a05 */
.L_x_3761:
[----:B-12--5:R-:W-:Y:S01]  /*2c8d0*/  IMAD R20, R0, R21, RZ ;  /* 0x0000001500147224 */ /* 0x026fe200078e02ff */
[----:B------:R-:W-:Y:S01]  /*2c8e0*/  LOP3.LUT P0, RZ, R226, 0x3, RZ, 0xc0, !PT ;  /* 0x00000003e2ff7812 */ /* 0x000fe2000780c0ff */
[--C-:B------:R-:W-:Y:S01]  /*2c8f0*/  IMAD.IADD R15, R192, 0x1, R177.reuse ;  /* 0x00000001c00f7824 */ /* 0x100fe200078e02b1 */
[----:B------:R-:W-:Y:S01]  /*2c900*/  ISETP.NE.AND P2, PT, R21, 0x1, PT ;  /* 0x000000011500780c */ /* 0x000fe20003f45270 */
[----:B------:R-:W-:Y:S01]  /*2c910*/  IMAD.IADD R8, R234, 0x1, R177 ;  /* 0x00000001ea087824 */ /* 0x000fe200078e02b1 */
[----:B------:R-:W-:Y:S02]  /*2c920*/  ULDC.64 UR4, c[0x0][0xc90] ;  /* 0x0003240000047ab9 */ /* 0x000fe40000000a00 */
[----:B------:R-:W-:-:S09]  /*2c930*/  ISETP.GE.OR P3, PT, R15, R20, P0 ;  /* 0x000000140f00720c */ /* 0x000fd20000766670 */
[----:B------:R-:W0:Y:S04]  /*2c940*/  @P2 LDC R5, c[0x0][0xcec] ;  /* 0x00033b00ff052b82 */ /* 0x000e280000000800 */
[----:B------:R-:W2:Y:S01]  /*2c950*/  @!P3 LDL R11, [R1+0x450] ;  /* 0x00045000010bb983 */ /* 0x000ea20000100800 */
[----:B------:R-:W-:Y:S01]  /*2c960*/  SHF.R.S32.HI R0, RZ, 0x1f, R178 ;  /* 0x0000001fff007819 */ /* 0x000fe200000114b2 */
[----:B------:R-:W-:Y:S01]  /*2c970*/  IMAD.MOV.U32 R4, RZ, RZ, R8 ;  /* 0x000000ffff047224 */ /* 0x000fe200078e0008 */
[----:B------:R-:W-:Y:S01]  /*2c980*/  SHF.R.S32.HI R19, RZ, 0x1f, R18 ;  /* 0x0000001fff137819 */ /* 0x000fe20000011412 */
[----:B------:R-:W1:Y:S01]  /*2c990*/  @P2 LDC R6, c[0x0][0xcf0] ;  /* 0x00033c00ff062b82 */ /* 0x000e620000000800 */
[----:B------:R-:W-:Y:S01]  /*2c9a0*/  SHF.R.S32.HI R76, RZ, 0x1f, R179 ;  /* 0x0000001fff4c7819 */ /* 0x000fe200000114b3 */
[----:B------:R-:W-:Y:S01]  /*2c9b0*/  IMAD R7, R0, UR4, RZ ;  /* 0x0000000400077c24 */ /* 0x000fe2000f8e02ff */
[----:B------:R-:W-:-:S02]  /*2c9c0*/  SEL R77, R179, RZ, !P1 ;  /* 0x000000ffb34d7207 */ /* 0x000fc40004800000 */
[----:B------:R-:W-:-:S03]  /*2c9d0*/  SEL R76, R76, RZ, !P1 ;  /* 0x000000ff4c4c7207 */ /* 0x000fc60004800000 */
[----:B------:R-:W3:Y:S01]  /*2c9e0*/  @P2 LDC R79, c[0x0][0xcec] ;  /* 0x00033b00ff4f2b82 */ /* 0x000ee20000000800 */
[----:B0-----:R-:W-:-:S07]  /*2c9f0*/  @P2 IMAD.HI.U32 R5, R8, R5, RZ ;  /* 0x0000000508052227 */ /* 0x001fce00078e00ff */
[----:B------:R-:W0:Y:S01]  /*2ca00*/  @P2 LDC R81, c[0x0][0xcf0] ;  /* 0x00033c00ff512b82 */ /* 0x000e220000000800 */
[----:B-1----:R-:W-:Y:S01]  /*2ca10*/  @P2 SHF.R.U32.HI R4, RZ, R6, R5 ;  /* 0x00000006ff042219 */ /* 0x002fe20000011605 */
[C---:B------:R-:W-:Y:S02]  /*2ca20*/  IMAD R5, R178.reuse, UR5, R7 ;  /* 0x00000005b2057c24 */ /* 0x040fe4000f8e0207 */
[----:B------:R-:W-:Y:S01]  /*2ca30*/  IMAD.WIDE.U32 R6, R178, UR4, R18 ;  /* 0x00000004b2067c25 */ /* 0x000fe2000f8e0012 */
[----:B------:R-:W-:Y:S01]  /*2ca40*/  ULDC.64 UR4, c[0x0][0xc98] ;  /* 0x0003260000047ab9 */ /* 0x000fe20000000a00 */
[--C-:B------:R-:W-:Y:S02]  /*2ca50*/  SHF.R.S32.HI R13, RZ, 0x1f, R4.reuse ;  /* 0x0000001fff0d7819 */ /* 0x100fe40000011404 */
[----:B------:R-:W-:Y:S02]  /*2ca60*/  IMAD.MOV R9, RZ, RZ, -R4 ;  /* 0x000000ffff097224 */ /* 0x000fe400078e0a04 */
[----:B------:R-:W-:-:S02]  /*2ca70*/  IMAD.IADD R7, R7, 0x1, R5 ;  /* 0x0000000107077824 */ /* 0x000fc400078e0205 */
[----:B------:R-:W-:Y:S02]  /*2ca80*/  IMAD R9, R21, R9, R8 ;  /* 0x0000000915097224 */ /* 0x000fe400078e0208 */
[----:B------:R-:W-:Y:S02]  /*2ca90*/  IMAD R8, R76, UR4, RZ ;  /* 0x000000044c087c24 */ /* 0x000fe4000f8e02ff */
[----:B------:R-:W-:Y:S01]  /*2caa0*/  IMAD.WIDE.U32 R6, R77, UR4, R6 ;  /* 0x000000044d067c25 */ /* 0x000fe2000f8e0006 */
[----:B------:R-:W-:-:S03]  /*2cab0*/  SHF.R.S32.HI R5, RZ, 0x1f, R9 ;  /* 0x0000001fff057819 */ /* 0x000fc60000011409 */
[----:B------:R-:W-:Y:S01]  /*2cac0*/  IMAD R8, R77, UR5, R8 ;  /* 0x000000054d087c24 */ /* 0x000fe2000f8e0208 */
[----:B------:R-:W-:Y:S01]  /*2cad0*/  IADD3 R4, P1, R4, R6, RZ ;  /* 0x0000000604047210 */ /* 0x000fe20007f3e0ff */
[----:B------:R-:W-:Y:S02]  /*2cae0*/  ULDC.64 UR4, c[0x0][0xc88] ;  /* 0x0003220000047ab9 */ /* 0x000fe40000000a00 */
[----:B------:R-:W-:Y:S01]  /*2caf0*/  IMAD R6, R5, UR4, RZ ;  /* 0x0000000405067c24 */ /* 0x000fe2000f8e02ff */
[----:B------:R-:W-:-:S03]  /*2cb00*/  IADD3.X R5, R13, R7, R8, P1, !PT ;  /* 0x000000070d057210 */ /* 0x000fc60000ffe408 */
[C---:B------:R-:W-:Y:S02]  /*2cb10*/  IMAD R7, R9.reuse, UR5, R6 ;  /* 0x0000000509077c24 */ /* 0x040fe4000f8e0206 */
[----:B------:R-:W-:Y:S01]  /*2cb20*/  IMAD.WIDE.U32 R4, R9, UR4, R4 ;  /* 0x0000000409047c25 */ /* 0x000fe2000f8e0004 */
[----:B------:R-:W-:-:S03]  /*2cb30*/  ULDC.64 UR4, c[0x0][0xc50] ;  /* 0x0003140000047ab9 */ /* 0x000fc60000000a00 */
[----:B------:R-:W-:Y:S01]  /*2cb40*/  IMAD.IADD R5, R5, 0x1, R7 ;  /* 0x0000000105057824 */ /* 0x000fe200078e0207 */
[----:B------:R-:W-:-:S04]  /*2cb50*/  LEA R10, P1, R4, UR4, 0x2 ;  /* 0x00000004040a7c11 */ /* 0x000fc8000f8210ff */
[----:B------:R-:W-:Y:S01]  /*2cb60*/  LEA.HI.X R4, R4, UR5, R5, 0x2, P1 ;  /* 0x0000000504047c11 */ /* 0x000fe200088f1405 */
[----:B------:R-:W-:Y:S01]  /*2cb70*/  SHFL.IDX PT, R6, R10, RZ, 0x1c1f ;  /* 0x001c1fff0a067589 */ /* 0x000fe200000e0000 */
[----:B------:R-:W-:Y:S01]  /*2cb80*/  VIADD R5, R15, 0x8 ;  /* 0x000000080f057836 */ /* 0x000fe20000000000 */
[----:B------:R-:W-:Y:S02]  /*2cb90*/  ULDC.64 UR4, c[0x0][0xba0] ;  /* 0x0002e80000047ab9 */ /* 0x000fe40000000a00 */
[----:B------:R-:W2:Y:S02]  /*2cba0*/  SHFL.IDX PT, R7, R4, RZ, 0x1c1f ;  /* 0x001c1fff04077589 */ /* 0x000ea400000e0000 */
[----:B------:R-:W-:Y:S02]  /*2cbb0*/  ISETP.GE.OR P0, PT, R5, R20, P0 ;  /* 0x000000140500720c */ /* 0x000fe40000706670 */
[----:B--2---:R1:W-:Y:S11]  /*2cbc0*/  @!P3 ST.E desc[UR42][R6.64], R11 ;  /* 0x0000000b0600b985 */ /* 0x0043f6000c10192a */
[----:B------:R-:W2:Y:S01]  /*2cbd0*/  @!P0 LDL R59, [R1+0x454] ;  /* 0x00045400013b8983 */ /* 0x000ea20000100800 */
[----:B------:R-:W-:-:S03]  /*2cbe0*/  IMAD R5, R210, 0x40, R160 ;  /* 0x00000040d2057824 */ /* 0x000fc600078e02a0 */
[----:B------:R-:W-:Y:S01]  /*2cbf0*/  SHFL.IDX PT, R54, R10, 0x1, 0x1c1f ;  /* 0x003c1f000a367f89 */ /* 0x000fe200000e0000 */
[----:B------:R-:W-:-:S03]  /*2cc00*/  IMAD.WIDE R2, R5, 0x2, R2 ;  /* 0x0000000205027825 */ /* 0x000fc600078e0202 */
[----:B------:R4:W2:Y:S01]  /*2cc10*/  SHFL.IDX PT, R55, R4, 0x1, 0x1c1f ;  /* 0x003c1f0004377f89 */ /* 0x0008a200000e0000 */
[C---:B------:R-:W-:Y:S02]  /*2cc20*/  IADD3 R25, P4, R2.reuse, 0x3000, RZ ;  /* 0x0000300002197810 */ /* 0x040fe40007f9e0ff */
[C---:B------:R-:W-:Y:S02]  /*2cc30*/  IADD3 R9, P1, R2.reuse, 0x1000, RZ ;  /* 0x0000100002097810 */ /* 0x040fe40007f3e0ff */
[----:B------:R-:W-:Y:S02]  /*2cc40*/  IADD3 R13, P5, R2, 0x2000, RZ ;  /* 0x00002000020d7810 */ /* 0x000fe40007fbe0ff */
[----:B------:R-:W-:Y:S02]  /*2cc50*/  LOP3.LUT R24, R25, 0x380, RZ, 0xc0, !PT ;  /* 0x0000038019187812 */ /* 0x000fe400078ec0ff */
[----:B------:R-:W-:Y:S02]  /*2cc60*/  LOP3.LUT R8, R9, 0x380, RZ, 0xc0, !PT ;  /* 0x0000038009087812 */ /* 0x000fe400078ec0ff */
[----:B------:R-:W-:-:S02]  /*2cc70*/  LOP3.LUT R12, R13, 0x380, RZ, 0xc0, !PT ;  /* 0x000003800d0c7812 */ /* 0x000fc400078ec0ff */
        /* <DEDUP_REMOVED lines=53> */
[C---:B------:R-:W-:Y:S02]  /*2cfd0*/  IADD3 R69, P5, R2.reuse, 0xe000, RZ ;  /* 0x0000e00002457810 */ /* 0x040fe40007fbe0ff */
[----:B-1----:R-:W-:Y:S02]  /*2cfe0*/  LOP3.LUT R7, R2, 0x380, RZ, 0xc0, !PT ;  /* 0x0000038002077812 */ /* 0x002fe400078ec0ff */
[----:B----4-:R-:W-:Y:S02]  /*2cff0*/  LOP3.LUT R4, R5, 0x380, RZ, 0xc0, !PT ;  /* 0x0000038005047812 */ /* 0x010fe400078ec0ff */
        /* <DEDUP_REMOVED lines=8> */
[----:B------:R-:W-:Y:S02]  /*2d080*/  LOP3.LUT R2, R7, R2, RZ, 0x3c, !PT ;  /* 0x0000000207027212 */ /* 0x000fe400078e3cff */
[----:B------:R-:W-:Y:S01]  /*2d090*/  LOP3.LUT R60, R60, R61, RZ, 0x3c, !PT ;  /* 0x0000003d3c3c7212 */ /* 0x000fe200078e3cff */
[--C-:B------:R-:W-:Y:S01]  /*2d0a0*/  IMAD.X R61, RZ, RZ, R3.reuse, P3 ;  /* 0x000000ffff3d7224 */ /* 0x100fe200018e0603 */
[----:B------:R-:W-:Y:S01]  /*2d0b0*/  LOP3.LUT R64, R64, R65, RZ, 0x3c, !PT ;  /* 0x0000004140407212 */ /* 0x000fe200078e3cff */
[--C-:B------:R-:W-:Y:S01]  /*2d0c0*/  IMAD.X R65, RZ, RZ, R3.reuse, P1 ;  /* 0x000000ffff417224 */ /* 0x100fe200008e0603 */
[----:B------:R-:W-:Y:S01]  /*2d0d0*/  LOP3.LUT R68, R68, R69, RZ, 0x3c, !PT ;  /* 0x0000004544447212 */ /* 0x000fe200078e3cff */
[----:B------:R-:W-:Y:S01]  /*2d0e0*/  IMAD.X R69, RZ, RZ, R3, P5 ;  /* 0x000000ffff457224 */ /* 0x000fe200028e0603 */
[----:B------:R-:W-:Y:S01]  /*2d0f0*/  LOP3.LUT R72, R4, R5, RZ, 0x3c, !PT ;  /* 0x0000000504487212 */ /* 0x000fe200078e3cff */
[----:B------:R-:W-:-:S02]  /*2d100*/  IMAD.IADD R78, R220, 0x1, R177 ;  /* 0x00000001dc4e7824 */ /* 0x000fc400078e02b1 */
[----:B------:R-:W-:Y:S01]  /*2d110*/  IMAD.IADD R177, R210, 0x1, R177 ;  /* 0x00000001d2b17824 */ /* 0x000fe200078e02b1 */
[----:B------:R-:W-:Y:S01]  /*2d120*/  BSSY B1, `(.L_x_3762) ;  /* 0x0000056000017945 */ /* 0x000fe20003800000 */
[----:B--2---:R1:W-:Y:S04]  /*2d130*/  @!P0 ST.E desc[UR42][R54.64], R59 ;  /* 0x0000003b36008985 */ /* 0x0043e8000c10192a */
[----:B------:R2:W5:Y:S04]  /*2d140*/  LD.E.128 R4, desc[UR42][R2.64] ;  /* 0x0000002a02047980 */ /* 0x000568000c101d00 */
        /* <DEDUP_REMOVED lines=11> */
[----:B------:R-:W-:-:S03]  /*2d200*/  IMAD.WIDE.U32 R2, R178, UR4, R2 ;  /* 0x00000004b2027c25 */ /* 0x000fc6000f8e0002 */
[----:B------:R-:W5:Y:S01]  /*2d210*/  LD.E.128 R36, desc[UR42][R36.64] ;  /* 0x0000002a24247980 */ /* 0x000f62000c101d00 */
[----:B------:R-:W-:Y:S01]  /*2d220*/  IMAD R19, R178, UR5, R19 ;  /* 0x00000005b2137c24 */ /* 0x000fe2000f8e0213 */
[----:B------:R-:W-:Y:S01]  /*2d230*/  ULDC.64 UR4, c[0x0][0xbf0] ;  /* 0x0002fc0000047ab9 */ /* 0x000fe20000000a00 */
[----:B---3--:R-:W-:Y:S01]  /*2d240*/  @P2 IMAD.HI.U32 R0, R78, R79, RZ ;  /* 0x0000004f4e002227 */ /* 0x008fe200078e00ff */
[----:B------:R-:W5:Y:S03]  /*2d250*/  LD.E.128 R40, desc[UR42][R40.64] ;  /* 0x0000002a28287980 */ /* 0x000f66000c101d00 */
[----:B------:R-:W-:Y:S01]  /*2d260*/  IMAD.IADD R3, R3, 0x1, R19 ;  /* 0x0000000103037824 */ /* 0x000fe200078e0213 */
[----:B------:R-:W5:Y:S01]  /*2d270*/  LD.E.128 R44, desc[UR42][R44.64] ;  /* 0x0000002a2c2c7980 */ /* 0x000f62000c101d00 */
[----:B------:R-:W-:Y:S01]  /*2d280*/  IMAD.MOV.U32 R19, RZ, RZ, R78 ;  /* 0x000000ffff137224 */ /* 0x000fe200078e004e */
[----:B0-----:R-:W-:Y:S01]  /*2d290*/  @P2 SHF.R.U32.HI R19, RZ, R81, R0 ;  /* 0x00000051ff132219 */ /* 0x001fe20000011600 */
[----:B------:R-:W-:Y:S01]  /*2d2a0*/  IMAD R76, R76, UR4, RZ ;  /* 0x000000044c4c7c24 */ /* 0x000fe2000f8e02ff */
[----:B------:R-:W5:Y:S02]  /*2d2b0*/  LD.E.128 R48, desc[UR42][R48.64] ;  /* 0x0000002a30307980 */ /* 0x000f64000c101d00 */
[--C-:B------:R-:W-:Y:S01]  /*2d2c0*/  SHF.R.S32.HI R0, RZ, 0x1f, R19.reuse ;  /* 0x0000001fff007819 */ /* 0x100fe20000011413 */
[----:B------:R-:W-:Y:S01]  /*2d2d0*/  IMAD.MOV R18, RZ, RZ, -R19 ;  /* 0x000000ffff127224 */ /* 0x000fe200078e0a13 */
[----:B-1----:R-:W5:Y:S01]  /*2d2e0*/  LD.E.128 R52, desc[UR42][R52.64] ;  /* 0x0000002a34347980 */ /* 0x002f62000c101d00 */
[----:B------:R-:W-:-:S02]  /*2d2f0*/  IMAD R79, R77, UR5, R76 ;  /* 0x000000054d4f7c24 */ /* 0x000fc4000f8e024c */
[----:B------:R-:W-:Y:S01]  /*2d300*/  IMAD.WIDE.U32 R2, R77, UR4, R2 ;  /* 0x000000044d027c25 */ /* 0x000fe2000f8e0002 */
[----:B------:R-:W-:Y:S01]  /*2d310*/  ULDC.64 UR4, c[0x0][0xbe0] ;  /* 0x0002f80000047ab9 */ /* 0x000fe20000000a00 */
[----:B------:R-:W5:Y:S02]  /*2d320*/  LD.E.128 R56, desc[UR42][R56.64] ;  /* 0x0000002a38387980 */ /* 0x000f64000c101d00 */
[----:B------:R-:W-:Y:S02]  /*2d330*/  IMAD R0, R0, UR4, RZ ;  /* 0x0000000400007c24 */ /* 0x000fe4000f8e02ff */
[----:B------:R-:W-:Y:S01]  /*2d340*/  IMAD R21, R21, R18, R78 ;  /* 0x0000001215157224 */ /* 0x000fe200078e024e */
[----:B------:R-:W5:Y:S01]  /*2d350*/  LD.E.128 R60, desc[UR42][R60.64] ;  /* 0x0000002a3c3c7980 */ /* 0x000f62000c101d00 */
[----:B------:R-:W-:-:S03]  /*2d360*/  IMAD.IADD R3, R3, 0x1, R79 ;  /* 0x0000000103037824 */ /* 0x000fc600078e024f */
[----:B------:R-:W5:Y:S01]  /*2d370*/  LD.E.128 R64, desc[UR42][R64.64] ;  /* 0x0000002a40407980 */ /* 0x000f62000c101d00 */
[----:B------:R-:W-:-:S03]  /*2d380*/  IMAD R77, R19, UR5, R0 ;  /* 0x00000005134d7c24 */ /* 0x000fc6000f8e0200 */
[----:B------:R-:W5:Y:S01]  /*2d390*/  LD.E.128 R68, desc[UR42][R68.64] ;  /* 0x0000002a44447980 */ /* 0x000f62000c101d00 */
[----:B------:R-:W-:-:S03]  /*2d3a0*/  SHF.R.S32.HI R0, RZ, 0x1f, R21 ;  /* 0x0000001fff007819 */ /* 0x000fc60000011415 */
[----:B------:R-:W5:Y:S01]  /*2d3b0*/  LD.E.128 R72, desc[UR42][R72.64] ;  /* 0x0000002a48487980 */ /* 0x000f62000c101d00 */
[----:B------:R-:W-:Y:S01]  /*2d3c0*/  IMAD.WIDE.U32 R2, R19, UR4, R2 ;  /* 0x0000000413027c25 */ /* 0x000fe2000f8e0002 */
[----:B------:R-:W-:Y:S01]  /*2d3d0*/  ULDC.64 UR4, c[0x0][0xbd8] ;  /* 0x0002f60000047ab9 */ /* 0x000fe20000000a00 */
[----:B------:R-:W-:Y:S01]  /*2d3e0*/  ISETP.GE.AND P2, PT, R177, R20, PT ;  /* 0x00000014b100720c */ /* 0x000fe20003f46270 */
        /* <DEDUP_REMOVED lines=8> */
[----:B------:R-:W-:-:S04]  /*2d470*/  IMAD.WIDE.U32 R2, R21, UR4, R2 ;  /* 0x0000000415027c25 */ /* 0x000fc8000f8e0002 */
[----:B------:R-:W-:Y:S01]  /*2d480*/  IMAD R77, R21, UR5, R0 ;  /* 0x00000005154d7c24 */ /* 0x000fe2000f8e0200 */
[----:B------:R-:W-:Y:S01]  /*2d490*/  ULDC.64 UR4, c[0x0][0xb80] ;  /* 0x0002e00000047ab9 */ /* 0x000fe20000000a00 */
[----:B------:R-:W-:Y:S01]  /*2d4a0*/  VIADD R0, R144, 0x32420 ;  /* 0x0003242090007836 */ /* 0x000fe20000000000 */
[C---:B------:R-:W-:Y:S01]  /*2d4b0*/  LEA R21, P3, R2.reuse, UR4, 0x1 ;  /* 0x0000000402157c11 */ /* 0x040fe2000f8608ff */
[----:B------:R-:W-:Y:S02]  /*2d4c0*/  IMAD.IADD R3, R3, 0x1, R77 ;  /* 0x0000000103037824 */ /* 0x000fe400078e024d */
[----:B------:R-:W-:Y:S01]  /*2d4d0*/  VIADD R19, R177, 0x20 ;  /* 0x00000020b1137836 */ /* 0x000fe20000000000 */
[----:B------:R-:W-:Y:S01]  /*2d4e0*/  PRMT R0, RZ, 0x654, R0 ;  /* 0x00000654ff007816 */ /* 0x000fe20000000000 */
[----:B0-----:R0:W1:Y:S01]  /*2d4f0*/  SHFL.IDX PT, R78, R21, RZ, 0x181f ;  /* 0x00181fff154e7589 */ /* 0x00106200000e0000 */
[----:B------:R-:W-:Y:S02]  /*2d500*/  LEA.HI.X R80, R2, UR5, R3, 0x1, P3 ;  /* 0x0000000502507c11 */ /* 0x000fe400098f0c03 */
[-C--:B------:R-:W-:Y:S01]  /*2d510*/  ISETP.GE.AND P1, PT, R19, R20.reuse, PT ;  /* 0x000000141300720c */ /* 0x080fe20003f26270 */
[----:B------:R-:W-:Y:S01]  /*2d520*/  VIADD R19, R177, 0x40 ;  /* 0x00000040b1137836 */ /* 0x000fe20000000000 */
[----:B------:R2:W-:Y:S04]  /*2d530*/  SYNCS.ARRIVE.TRANS64.RED.A1T0 RZ, [R0+URZ], RZ ;  /* 0x000000ff00ff79a7 */ /* 0x0005e8000810043f */
[----:B------:R-:W-:Y:S01]  /*2d540*/  ISETP.GE.AND P0, PT, R19, R20, PT ;  /* 0x000000141300720c */ /* 0x000fe20003f06270 */
[----:B--2---:R0:W2:Y:S01]  /*2d550*/  SHFL.IDX PT, R0, R80, RZ, 0x181f ;  /* 0x00181fff50007589 */ /* 0x0040a200000e0000 */
[----:B------:R-:W-:Y:S11]  /*2d560*/  @P2 BRA `(.L_x_3763) ;  /* 0x0000000000442947 */ /* 0x000ff60003800000 */
[----:B------:R-:W-:Y:S02]  /*2d570*/  ULDC UR4, c[0x0][0xbc8] ;  /* 0x0002f20000047ab9 */ /* 0x000fe40000000800 */
[----:B------:R-:W-:Y:S02]  /*2d580*/  ISETP.GE.AND P2, PT, R160, UR4, PT ;  /* 0x00000004a0007c0c */ /* 0x000fe4000bf46270 */
[----:B------:R-:W-:Y:S02]  /*2d590*/  ISETP.GE.AND P3, PT, R162, UR4, PT ;  /* 0x00000004a2007c0c */ /* 0x000fe4000bf66270 */
[----:B------:R-:W-:-:S09]  /*2d5a0*/  ISETP.GE.AND P4, PT, R161, UR4, PT ;  /* 0x00000004a1007c0c */ /* 0x000fd2000bf86270 */
[----:B-1----:R-:W-:-:S04]  /*2d5b0*/  @!P2 LEA R2, P5, R160, R78, 0x1 ;  /* 0x0000004ea002a211 */ /* 0x002fc800078a08ff */
[----:B--2---:R-:W-:Y:S02]  /*2d5c0*/  @!P2 LEA.HI.X R3, R160, R0, R184, 0x1, P5 ;  /* 0x00000000a003a211 */ /* 0x004fe400028f0cb8 */
        /* <DEDUP_REMOVED lines=11> */
.L_x_3763:
[----:B------:R-:W-:Y:S05]  /*2d680*/  BSYNC B1 ;  /* 0x0000000000017941 */ /* 0x000fea0003800000 */
.L_x_3762:
        /* <DEDUP_REMOVED lines=11> */
[----:B-----5:R-:W-:-:S03]  /*2d740*/  @!P3 LEA R4, P5, R162, R18, 0x1 ;  /* 0x00000012a204b211 */ /* 0x020fc600078a08ff */
        /* <DEDUP_REMOVED lines=9> */
.L_x_3765:
[----:B------:R-:W-:Y:S05]  /*2d7e0*/  BSYNC B1 ;  /* 0x0000000000017941 */ /* 0x000fea0003800000 */
.L_x_3764:
        /* <DEDUP_REMOVED lines=10> */
[----:B------:R-:W-:Y:S02]  /*2d890*/  @!P2 LEA R4, P4, R162, R8, 0x1 ;  /* 0x00000008a204a211 */ /* 0x000fe400078808ff */
        /* <DEDUP_REMOVED lines=10> */
.L_x_3767:
[----:B------:R-:W-:Y:S05]  /*2d940*/  BSYNC B1 ;  /* 0x0000000000017941 */ /* 0x000fea0003800000 */
.L_x_3766:
[----:B0-----:R-:W-:Y:S01]  /*2d950*/  VIADD R3, R177, 0x60 ;  /* 0x00000060b1037836 */ /* 0x001fe20000000000 */
[----:B--2-4-:R-:W2:Y:S04]  /*2d960*/  SHFL.IDX PT, R80, R80, 0x3, 0x181f ;  /* 0x00781f0050507f89 */ /* 0x014ea800000e0000 */
[----:B------:R-:W-:Y:S01]  /*2d970*/  ISETP.GE.AND P0, PT, R3, R20, PT ;  /* 0x000000140300720c */ /* 0x000fe20003f06270 */
[----:B------:R-:W4:-:S12]  /*2d980*/  SHFL.IDX PT, R21, R21, 0x3, 0x181f ;  /* 0x00781f0015157f89 */ /* 0x000f1800000e0000 */
[----:B------:R-:W-:Y:S05]  /*2d990*/  @P0 BRA `(.L_x_3768) ;  /* 0x0000000c00980947 */ /* 0x000fea0003800000 */
[----:B------:R-:W-:Y:S02]  /*2d9a0*/  ULDC UR4, c[0x0][0xbc8] ;  /* 0x0002f20000047ab9 */ /* 0x000fe40000000800 */
[----:B------:R-:W-:Y:S02]  /*2d9b0*/  ISETP.GE.AND P3, PT, R160, UR4, PT ;  /* 0x00000004a0007c0c */ /* 0x000fe4000bf66270 */
[----:B------:R-:W-:Y:S02]  /*2d9c0*/  ISETP.GE.AND P4, PT, R162, UR4, PT ;  /* 0x00000004a2007c0c */ /* 0x000fe4000bf86270 */
[----:B------:R-:W-:-:S09]  /*2d9d0*/  ISETP.GE.AND P5, PT, R161, UR4, PT ;  /* 0x00000004a1007c0c */ /* 0x000fd2000bfa6270 */
[-C--:B----4-:R-:W-:Y:S02]  /*2d9e0*/  @!P3 LEA R2, P0, R160, R21.reuse, 0x1 ;  /* 0x00000015a002b211 */ /* 0x090fe400078008ff */
[-C--:B------:R-:W-:Y:S02]  /*2d9f0*/  @!P4 LEA R4, P1, R162, R21.reuse, 0x1 ;  /* 0x00000015a204c211 */ /* 0x080fe400078208ff */
[C---:B------:R-:W-:Y:S02]  /*2da00*/  @!P5 LEA R6, P2, R161.reuse, R21, 0x1 ;  /* 0x00000015a106d211 */ /* 0x040fe400078408ff */
[-C--:B--2---:R-:W-:Y:S02]  /*2da10*/  @!P3 LEA.HI.X R3, R160, R80.reuse, R184, 0x1, P0 ;  /* 0x00000050a003b211 */ /* 0x084fe400000f0cb8 */
        /* <DEDUP_REMOVED lines=11> */
.L_x_3760:
[----:B------:R-:W-:Y:S01]  /*2dad0*/  ULDC.64 UR4, c[0x0][0xd00] ;  /* 0x0003400000047ab9 */ /* 0x000fe20000000a00 */
[----:B-----5:R-:W2:Y:S01]  /*2dae0*/  LDC.64 R2, c[0x0][0xd00] ;  /* 0x00034000ff027b82 */ /* 0x020ea20000000a00 */
[----:B------:R-:W-:Y:S01]  /*2daf0*/  ISETP.NE.U32.AND P0, PT, RZ, UR4, PT ;  /* 0x00000004ff007c0c */ /* 0x000fe2000bf05070 */
[----:B------:R-:W-:-:S03]  /*2db00*/  IMAD.MOV.U32 R0, RZ, RZ, RZ ;  /* 0x000000ffff007224 */ /* 0x000fc600078e00ff */
[----:B------:R-:W-:Y:S01]  /*2db10*/  ISETP.NE.AND.EX P0, PT, RZ, UR5, PT, P0 ;  /* 0x00000005ff007c0c */ /* 0x000fe2000bf05300 */
[----:B------:R-:W-:Y:S02]  /*2db20*/  ULDC.64 UR4, c[0x0][0xd08] ;  /* 0x0003420000047ab9 */ /* 0x000fe40000000a00 */
[----:B------:R-:W-:Y:S01]  /*2db30*/  ISETP.NE.U32.AND P1, PT, RZ, UR4, PT ;  /* 0x00000004ff007c0c */ /* 0x000fe2000bf25070 */
[----:B------:R-:W3:Y:S03]  /*2db40*/  LDC R21, c[0x0][0xce8] ;  /* 0x00033a00ff157b82 */ /* 0x000ee60000000800 */
[----:B------:R-:W-:Y:S01]  /*2db50*/  ISETP.NE.AND.EX P1, PT, RZ, UR5, PT, P1 ;  /* 0x00000005ff007c0c */ /* 0x000fe2000bf25310 */
[----:B--2---:R-:W-:-:S12]  /*2db60*/  IMAD.WIDE R2, R179, 0x4, R2 ;  /* 0x00000004b3027825 */ /* 0x004fd800078e0202 */
[----:B------:R-:W2:Y:S01]  /*2db70*/  @P1 LDC.64 R4, c[0x0][0xd08] ;  /* 0x00034200ff041b82 */ /* 0x000ea20000000a00 */
[----:B------:R-:W-:Y:S02]  /*2db80*/  ULDC UR4, c[0x0][0xb88] ;  /* 0x0002e20000047ab9 */ /* 0x000fe40000000800 */
[----:B------:R-:W-:Y:S01]  /*2db90*/  IMAD.U32 R6, RZ, RZ, UR4 ;  /* 0x00000004ff067e24 */ /* 0x000fe2000f8e00ff */
[----:B------:R4:W5:Y:S01]  /*2dba0*/  @P0 LDG.E R0, desc[UR42][R2.64] ;  /* 0x0000002a02000981 */ /* 0x000962000c1e1900 */
[----:B--2---:R-:W-:-:S05]  /*2dbb0*/  @P1 IMAD.WIDE R4, R179, 0x4, R4 ;  /* 0x00000004b3041825 */ /* 0x004fca00078e0204 */
[----:B------:R4:W5:Y:S01]  /*2dbc0*/  @P1 LDG.E R6, desc[UR42][R4.64] ;  /* 0x0000002a04061981 */ /* 0x000962000c1e1900 */
[----:B---3--:R-:W-:Y:S02]  /*2dbd0*/  ISETP.NE.AND P2, PT, R21, 0x1, PT ;  /* 0x000000011500780c */ /* 0x008fe40003f45270 */
[----:B------:R-:W-:Y:S02]  /*2dbe0*/  ISETP.GE.AND P3, PT, R201, 0x80, PT ;  /* 0x00000080c900780c */ /* 0x000fe40003f66270 */
[----:B------:R-:W-:-:S09]  /*2dbf0*/  SHF.R.S32.HI R7, RZ, 0x1f, R179 ;  /* 0x0000001fff077819 */ /* 0x000fd200000114b3 */
[----:B------:R-:W2:Y:S01]  /*2dc00*/  @P2 LDC R25, c[0x0][0xcec] ;  /* 0x00033b00ff192b82 */ /* 0x000ea20000000800 */
[----:B----4-:R-:W-:Y:S05]  /*2dc10*/  @P1 BRA `(.L_x_3769) ;  /* 0x0000000000101947 */ /* 0x010fea0003800000 */
[----:B------:R-:W-:Y:S05]  /*2dc20*/  @!P0 BRA `(.L_x_3769) ;  /* 0x00000000000c8947 */ /* 0x000fea0003800000 */
[----:B------:R-:W3:Y:S04]  /*2dc30*/  LDG.E R5, desc[UR42][R2.64] ;  /* 0x0000002a02057981 */ /* 0x000ee8000c1e1900 */
[----:B-----5:R-:W3:Y:S02]  /*2dc40*/  LDG.E R6, desc[UR42][R2.64+0x4] ;  /* 0x0000042a02067981 */ /* 0x020ee4000c1e1900 */
[----:B---3--:R-:W-:-:S07]  /*2dc50*/  IMAD.IADD R6, R6, 0x1, -R5 ;  /* 0x0000000106067824 */ /* 0x008fce00078e0a05 */
.L_x_3769:
        /* <DEDUP_REMOVED lines=8> */
[----:B----4-:R-:W-:Y:S01]  /*2dce0*/  IMAD R2, R6, R9, RZ ;  /* 0x0000000906027224 */ /* 0x010fe200078e02ff */
[----:B---3--:R-:W-:-:S04]  /*2dcf0*/  IADD3 R8, R177, -0x80, R3 ;  /* 0xffffff80b1087810 */ /* 0x008fc80007ffe003 */
        /* <DEDUP_REMOVED lines=19> */
[----:B------:R-:W-:-:S04]  /*2de30*/  IMAD.MOV R7, RZ, RZ, -R5 ;  /* 0x000000ffff077224 */ /* 0x000fc800078e0a05 */
[----:B------:R-:W-:Y:S01]  /*2de40*/  IMAD R7, R9, R7, R8 ;  /* 0x0000000709077224 */ /* 0x000fe200078e0208 */
[----:B------:R-:W-:Y:S01]  /*2de50*/  SHF.R.S32.HI R9, RZ, 0x1f, R5 ;  /* 0x0000001fff097819 */ /* 0x000fe20000011405 */
[----:B------:R-:W-:Y:S01]  /*2de60*/  IMAD R8, R13, UR5, R4 ;  /* 0x000000050d087c24 */ /* 0x000fe2000f8e0204 */
[----:B------:R-:W-:Y:S02]  /*2de70*/  ULDC.64 UR4, c[0x0][0xc88] ;  /* 0x0003220000047ab9 */ /* 0x000fe40000000a00 */
        /* <DEDUP_REMOVED lines=8> */
[----:B------:R-:W-:Y:S02]  /*2df00*/  LEA.HI.X R5, R2, UR5, R3, 0x2, P0 ;  /* 0x0000000502057c11 */ /* 0x000fe400080f1403 */
[----:B------:R-:W-:-:S05]  /*2df10*/  MOV R3, 0xff800000 ;  /* 0xff80000000037802 */ /* 0x000fca0000000f00 */
[----:B------:R3:W-:Y:S02]  /*2df20*/  STG.E desc[UR42][R4.64], R3 ;  /* 0x0000000304007986 */ /* 0x0007e4000c10192a */
.L_x_3771:
[----:B------:R-:W-:Y:S05]  /*2df30*/  BSYNC B1 ;  /* 0x0000000000017941 */ /* 0x000fea0003800000 */
.L_x_3770:
[----:B------:R-:W4:Y:S01]  /*2df40*/  @P2 LDC R9, c[0x0][0xcf0] ;  /* 0x00033c00ff092b82 */ /* 0x000f220000000800 */
[----:B------:R-:W-:Y:S01]  /*2df50*/  ULDC.64 UR4, c[0x0][0xba0] ;  /* 0x0002e80000047ab9 */ /* 0x000fe20000000a00 */
[----:B------:R-:W-:Y:S02]  /*2df60*/  IMAD.IADD R8, R220, 0x1, R177 ;  /* 0x00000001dc087824 */ /* 0x000fe400078e02b1 */
[----:B---3--:R-:W-:-:S04]  /*2df70*/  IMAD R3, R11, UR4, RZ ;  /* 0x000000040b037c24 */ /* 0x008fc8000f8e02ff */
[C---:B------:R-:W-:Y:S02]  /*2df80*/  IMAD R5, R0.reuse, UR5, R3 ;  /* 0x0000000500057c24 */ /* 0x040fe4000f8e0203 */
[----:B------:R-:W-:Y:S01]  /*2df90*/  IMAD.WIDE.U32 R2, R0, UR4, RZ ;  /* 0x0000000400027c25 */ /* 0x000fe2000f8e00ff */
[----:B------:R-:W-:-:S03]  /*2dfa0*/  ULDC.64 UR4, c[0x0][0xbe8] ;  /* 0x0002fa0000047ab9 */ /* 0x000fc60000000a00 */
[----:B------:R-:W-:Y:S02]  /*2dfb0*/  IMAD.IADD R3, R3, 0x1, R5 ;  /* 0x0000000103037824 */ /* 0x000fe400078e0205 */
[----:B------:R-:W-:Y:S02]  /*2dfc0*/  IMAD R5, R10, UR4, RZ ;  /* 0x000000040a057c24 */ /* 0x000fe4000f8e02ff */
[----:B--2---:R-:W-:-:S04]  /*2dfd0*/  @P2 IMAD.HI.U32 R0, R8, R25, RZ ;  /* 0x0000001908002227 */ /* 0x004fc800078e00ff */
[C---:B------:R-:W-:Y:S02]  /*2dfe0*/  IMAD R7, R178.reuse, UR5, R5 ;  /* 0x00000005b2077c24 */ /* 0x040fe4000f8e0205 */
        /* <DEDUP_REMOVED lines=30> */
.L_x_3998:
[----:B------:R-:W-:Y:S01]  /*2e1d0*/  IMAD R21, R6, R21, RZ ;  /* 0x0000001506157224 */ /* 0x000fe200078e02ff */
[----:B------:R-:W-:Y:S01]  /*2e1e0*/  BSSY B1, `(.L_x_3773) ;  /* 0x0000015000017945 */ /* 0x000fe20003800000 */
[----:B------:R-:W-:-:S05]  /*2e1f0*/  IMAD.IADD R6, R210, 0x1, R177 ;  /* 0x00000001d2067824 */ /* 0x000fca00078e02b1 */
[----:B------:R-:W-:-:S13]  /*2e200*/  ISETP.GE.AND P0, PT, R6, R21, PT ;  /* 0x000000150600720c */ /* 0x000fda0003f06270 */
[----:B------:R-:W-:Y:S05]  /*2e210*/  @P0 BRA `(.L_x_3774) ;  /* 0x0000000000440947 */ /* 0x000fea0003800000 */
[----:B------:R-:W-:Y:S02]  /*2e220*/  ULDC UR4, c[0x0][0xbc8] ;  /* 0x0002f20000047ab9 */ /* 0x000fe40000000800 */
[----:B------:R-:W-:Y:S02]  /*2e230*/  ISETP.GE.AND P3, PT, R160, UR4, PT ;  /* 0x00000004a0007c0c */ /* 0x000fe4000bf66270 */
[----:B------:R-:W-:Y:S02]  /*2e240*/  ISETP.GE.AND P2, PT, R162, UR4, PT ;  /* 0x00000004a2007c0c */ /* 0x000fe4000bf46270 */
[----:B------:R-:W-:Y:S02]  /*2e250*/  ISETP.GE.AND P1, PT, R161, UR4, PT ;  /* 0x00000004a1007c0c */ /* 0x000fe4000bf26270 */
[----:B------:R-:W-:-:S07]  /*2e260*/  ISETP.GE.AND P0, PT, R163, UR4, PT ;  /* 0x00000004a3007c0c */ /* 0x000fce000bf06270 */
[-C--:B----4-:R-:W-:Y:S02]  /*2e270*/  @!P3 LEA R4, P5, R160, R14.reuse, 0x1 ;  /* 0x0000000ea004b211 */ /* 0x090fe400078a08ff */
[----:B------:R-:W-:Y:S02]  /*2e280*/  @!P2 LEA R8, P4, R162, R14, 0x1 ;  /* 0x0000000ea208a211 */ /* 0x000fe400078808ff */
        /* <DEDUP_REMOVED lines=10> */
.L_x_3774:
[----:B------:R-:W-:Y:S05]  /*2e330*/  BSYNC B1 ;  /* 0x0000000000017941 */ /* 0x000fea0003800000 */
.L_x_3773:
[----:B------:R-:W-:-:S03]  /*2e340*/  UMOV UR4, 0xffffffff ;  /* 0xffffffff00047882 */ /* 0x000fc60000000000 */
[----:B------:R-:W-:Y:S05]  /*2e350*/  BRA.DIV UR4, `(.L_x_3775) ;  /* 0x000000a204387947 */ /* 0x000fea000b800000 */
[----:B---3--:R3:W0:Y:S04]  /*2e360*/  SHFL.IDX PT, R0, R3, 0x1, 0x181f ;  /* 0x00381f0003007f89 */ /* 0x00862800000e0000 */
[----:B----4-:R3:W4:Y:S02]  /*2e370*/  SHFL.IDX PT, R14, R2, 0x1, 0x181f ;  /* 0x00381f00020e7f89 */ /* 0x01072400000e0000 */
.L_x_4002:
[----:B------:R-:W-:Y:S01]  /*2e380*/  VIADD R4, R6, 0x20 ;  /* 0x0000002006047836 */ /* 0x000fe20000000000 */
[----:B------:R-:W-:Y:S04]  /*2e390*/  BSSY B1, `(.L_x_3776) ;  /* 0x0000014000017945 */ /* 0x000fe80003800000 */
        /* <DEDUP_REMOVED lines=9> */
[----:B0-----:R-:W-:Y:S02]  /*2e430*/  @!P3 LEA.HI.X R5, R160, R0, R184, 0x1, P5 ;  /* 0x00000000a005b211 */ /* 0x001fe400028f0cb8 */
        /* <DEDUP_REMOVED lines=9> */
.L_x_3777:
[----:B------:R-:W-:Y:S05]  /*2e4d0*/  BSYNC B1 ;  /* 0x0000000000017941 */ /* 0x000fea0003800000 */
.L_x_3776:
[----:B------:R-:W-:-:S03]  /*2e4e0*/  UMOV UR4, 0xffffffff ;  /* 0xffffffff00047882 */ /* 0x000fc60000000000 */
[----:B------:R-:W-:Y:S05]  /*2e4f0*/  BRA.DIV UR4, `(.L_x_3778) ;  /* 0x000000a204187947 */ /* 0x000fea000b800000 */
[----:B0-----:R0:W0:Y:S04]  /*2e500*/  SHFL.IDX PT, R0, R3, 0x2, 0x181f ;  /* 0x00581f0003007f89 */ /* 0x00102800000e0000 */
[----:B----4-:R4:W0:Y:S02]  /*2e510*/  SHFL.IDX PT, R14, R2, 0x2, 0x181f ;  /* 0x00581f00020e7f89 */ /* 0x01082400000e0000 */
.L_x_4006:
        /* <DEDUP_REMOVED lines=9> */
[-C--:B0-----:R-:W-:Y:S02]  /*2e5b0*/  @!P3 LEA R4, P5, R160, R14.reuse, 0x1 ;  /* 0x0000000ea004b211 */ /* 0x081fe400078a08ff */
[----:B------:R-:W-:Y:S02]  /*2e5c0*/  @!P2 LEA R8, P4, R162, R14, 0x1 ;  /* 0x0000000ea208a211 */ /* 0x000fe400078808ff */
[----:B------:R-:W-:Y:S02]  /*2e5d0*/  @!P3 LEA.HI.X R5, R160, R0, R184, 0x1, P5 ;  /* 0x00000000a005b211 */ /* 0x000fe400028f0cb8 */
        /* <DEDUP_REMOVED lines=9> */
.L_x_3780:
[----:B------:R-:W-:Y:S05]  /*2e670*/  BSYNC B1 ;  /* 0x0000000000017941 */ /* 0x000fea0003800000 */
.L_x_3779:
[----:B------:R-:W-:-:S03]  /*2e680*/  UMOV UR4, 0xffffffff ;  /* 0xffffffff00047882 */ /* 0x000fc60000000000 */
[----:B------:R-:W-:Y:S05]  /*2e690*/  BRA.DIV UR4, `(.L_x_3781) ;  /* 0x0000009e04f87947 */ /* 0x000fea000b800000 */
[----:B0-----:R0:W0:Y:S04]  /*2e6a0*/  SHFL.IDX PT, R0, R3, 0x3, 0x181f ;  /* 0x00781f0003007f89 */ /* 0x00102800000e0000 */
[----:B------:R0:W0:Y:S02]  /*2e6b0*/  SHFL.IDX PT, R14, R2, 0x3, 0x181f ;  /* 0x00781f00020e7f89 */ /* 0x00002400000e0000 */
.L_x_4010:
[----:B0-234-:R-:W-:-:S05]  /*2e6c0*/  VIADD R2, R6, 0x60 ;  /* 0x0000006006027836 */ /* 0x01dfca0000000000 */
[----:B------:R-:W-:-:S13]  /*2e6d0*/  ISETP.GE.AND P0, PT, R2, R21, PT ;  /* 0x000000150200720c */ /* 0x000fda0003f06270 */
[----:B------:R-:W-:Y:S05]  /*2e6e0*/  @P0 BRA `(.L_x_3768) ;  /* 0x0000000000440947 */ /* 0x000fea0003800000 */
[----:B------:R-:W-:Y:S02]  /*2e6f0*/  ULDC UR4, c[0x0][0xbc8] ;  /* 0x0002f20000047ab9 */ /* 0x000fe40000000800 */
[----:B------:R-:W-:Y:S02]  /*2e700*/  ISETP.GE.AND P3, PT, R160, UR4, PT ;  /* 0x00000004a0007c0c */ /* 0x000fe4000bf66270 */
[----:B------:R-:W-:Y:S02]  /*2e710*/  ISETP.GE.AND P2, PT, R162, UR4, PT ;  /* 0x00000004a2007c0c */ /* 0x000fe4000bf46270 */
[----:B------:R-:W-:Y:S02]  /*2e720*/  ISETP.GE.AND P1, PT, R161, UR4, PT ;  /* 0x00000004a1007c0c */ /* 0x000fe4000bf26270 */
[----:B------:R-:W-:-:S07]  /*2e730*/  ISETP.GE.AND P0, PT, R163, UR4, PT ;  /* 0x00000004a3007c0c */ /* 0x000fce000bf06270 */
[-C--:B------:R-:W-:Y:S02]  /*2e740*/  @!P3 LEA R2, P5, R160, R14.reuse, 0x1 ;  /* 0x0000000ea002b211 */ /* 0x080fe400078a08ff */
        /* <DEDUP_REMOVED lines=11> */
.L_x_3768:
[----:B------:R-:W-:Y:S05]  /*2e800*/  BSYNC B0 ;  /* 0x0000000000007941 */ /* 0x000fea0003800000 */
.L_x_3759:
[----:B------:R-:W-:Y:S02]  /*2e810*/  ULDC UR4, c[0x0][0xd3c] ;  /* 0x00034f0000047ab9 */ /* 0x000fe40000000800 */
[----:B-1----:R-:W-:-:S13]  /*2e820*/  ISETP.GE.AND P0, PT, R123, UR4, PT ;  /* 0x000000047b007c0c */ /* 0x002fda000bf06270 */
[----:B------:R-:W-:Y:S05]  /*2e830*/  @!P0 BRA `(.L_x_3782) ;  /* 0xfffffd2800688947 */ /* 0x000fea000383ffff */
[----:B------:R-:W-:Y:S05]  /*2e840*/  BRA `(.L_x_3567) ;  /* 0x0000008c00607947 */ /* 0x000fea0003800000 */
.L_x_3565:
[----:B------:R-:W-:-:S08]  /*2e850*/  NOP ;  /* 0x0000000000007918 */ /* 0x000fd00000000000 */
[----:B------:R-:W0:-:S00]  /*2e860*/  USETMAXREG.DEALLOC.CTAPOOL 0x18 ;  /* 0x00000018000079c8 */ /* 0x000e0000080e0500 */
        /* <DEDUP_REMOVED lines=16> */
.L_x_3783:
        /* <DEDUP_REMOVED lines=42> */
.L_x_3789:
        /* <DEDUP_REMOVED lines=12> */
.L_x_3788:
[----:B------:R-:W-:Y:S05]  /*2ecd0*/  BSYNC B0 ;  /* 0x0000000000007941 */ /* 0x000fea0003800000 */
.L_x_3787:
        /* <DEDUP_REMOVED lines=21> */
.L_x_3785:
        /* <DEDUP_REMOVED lines=20> */
.L_x_3790:
        /* <DEDUP_REMOVED lines=48> */
[----:B------:R-:W-:-:S05]  /*2f270*/  @P0 VIADD R2, R2, 0x1 ;  /* 0x0000000102020836 */ /* 0x000fca0000000000 */
[----:B------:R-:W-:Y:S02]  /*2f280*/  @!P2 IADD3 R2, -R2, RZ, RZ ;  /* 0x000000ff0202a210 */ /* 0x000fe40007ffe1ff */
[----:B------:R-:W-:Y:S01]  /*2f290*/  @!P1 LOP3.LUT R2, RZ, R9, RZ, 0x33, !PT ;  /* 0x00000009ff029212 */ /* 0x000fe200078e33ff */
[----:B------:R-:W-:-:S03]  /*2f2a0*/  IMAD.MOV R9, RZ, RZ, -R9 ;  /* 0x000000ffff097224 */ /* 0x000fc600078e0a09 */
[----:B------:R-:W-:Y:S01]  /*2f2b0*/  LOP3.LUT R17, RZ, R2, RZ, 0x33, !PT ;  /* 0x00000002ff117212 */ /* 0x000fe200078e33ff */
[----:B------:R-:W-:-:S04]  /*2f2c0*/  IMAD R18, R2, R9, R5 ;  /* 0x0000000902127224 */ /* 0x000fc800078e0205 */
[----:B------:R-:W-:Y:S01]  /*2f2d0*/  IMAD.IADD R17, R4, 0x1, R17 ;  /* 0x0000000104117824 */ /* 0x000fe200078e0211 */
[----:B------:R-:W-:Y:S06]  /*2f2e0*/  BRA `(.L_x_3791) ;  /* 0x00000000000c7947 */ /* 0x000fec0003800000 */
.L_x_3786:
[----:B------:R-:W-:Y:S02]  /*2f2f0*/  IMAD.MOV.U32 R17, RZ, RZ, RZ ;  /* 0x000000ffff117224 */ /* 0x000fe400078e00ff */
[----:B------:R-:W-:Y:S02]  /*2f300*/  IMAD.U32 R16, RZ, RZ, UR6 ;  /* 0x00000006ff107e24 */ /* 0x000fe4000f8e00ff */
[----:B------:R-:W-:-:S07]  /*2f310*/  IMAD.MOV.U32 R18, RZ, RZ, RZ ;  /* 0x000000ffff127224 */ /* 0x000fce00078e00ff */
.L_x_3791:
[----:B------:R-:W-:-:S13]  /*2f320*/  ISETP.NE.AND P0, PT, R0, RZ, PT ;  /* 0x000000ff0000720c */ /* 0x000fda0003f05270 */
[----:B------:R-:W1:Y:S01]  /*2f330*/  @!P0 S2R R3, SR_CgaCtaId ;  /* 0x0000000000038919 */ /* 0x000e620000008800 */
[----:B------:R-:W-:-:S04]  /*2f340*/  @!P0 MOV R0, 0x400 ;  /* 0x0000040000008802 */ /* 0x000fc80000000f00 */
[----:B-1----:R-:W-:-:S05]  /*2f350*/  @!P0 LEA R0, R3, R0, 0x18 ;  /* 0x0000000003008211 */ /* 0x002fca00078ec0ff */
[----:B------:R2:W-:Y:S01]  /*2f360*/  @!P0 STS.128 [R0+0x324d0], R16 ;  /* 0x0324d01000008388 */ /* 0x0005e20000000c00 */
[----:B------:R-:W-:Y:S06]  /*2f370*/  BAR.ARV 0x5, 0x180 ;  /* 0x0146000000007b1d */ /* 0x000fec0000002000 */
.L_x_3784:
        /* <DEDUP_REMOVED lines=12> */
[----:B------:R-:W-:Y:S01]  /*2f440*/  ULDC.64 UR40, c[0x0][0x198] ;  /* 0x0000660000287ab9 */ /* 0x000fe20000000a00 */
[----:B------:R-:W-:Y:S02]  /*2f450*/  ULDC UR39, c[0x0][0xc] ;  /* 0x0000030000277ab9 */ /* 0x000fe40000000800 */
[----:B------:R-:W-:Y:S04]  /*2f460*/  STL [R1+0x478], RZ ;  /* 0x000478ff01007387 */ /* 0x000fe80000100800 */
        /* <DEDUP_REMOVED lines=17> */
[----:B------:R2:W-:Y:S01]  /*2f580*/  STL [R1+0x488], R2 ;  /* 0x0004880201007387 */ /* 0x0005e20000100800 */
[----:B0-----:R-:W-:Y:S01]  /*2f590*/  IMAD.MOV.U32 R4, RZ, RZ, 0x1 ;  /* 0x00000001ff047424 */ /* 0x001fe200078e00ff */
[----:B-1----:R-:W-:-:S04]  /*2f5a0*/  LOP3.LUT R3, R0, 0x40, RZ, 0xfc, !PT ;  /* 0x0000004000037812 */ /* 0x002fc800078efcff */
[----:B------:R0:W-:Y:S01]  /*2f5b0*/  STL [R1+0x484], R4 ;  /* 0x0004840401007387 */ /* 0x0001e20000100800 */
[C---:B--2---:R-:W-:Y:S02]  /*2f5c0*/  LOP3.LUT R2, R0.reuse, 0x80, RZ, 0xfc, !PT ;  /* 0x0000008000027812 */ /* 0x044fe400078efcff */
[----:B------:R-:W-:-:S07]  /*2f5d0*/  LOP3.LUT R0, R0, 0xc0, RZ, 0xfc, !PT ;  /* 0x000000c000007812 */ /* 0x000fce00078efcff */
.L_x_3954:
[----:B------:R-:W-:Y:S05]  /*2f5e0*/  YIELD ;  /* 0x0000000000007946 */ /* 0x000fea0003800000 */
[----:B------:R-:W-:Y:S01]  /*2f5f0*/  ULDC.64 UR4, c[0x0][0xb20] ;  /* 0x0002c80000047ab9 */ /* 0x000fe20000000a00 */
[----:B------:R-:W-:Y:S02]  /*2f600*/  CS2R R6, SRZ ;  /* 0x0000000000067805 */ /* 0x000fe4000001ff00 */
[----:B------:R-:W-:Y:S01]  /*2f610*/  ISETP.NE.U32.AND P0, PT, RZ, UR4, PT ;  /* 0x00000004ff007c0c */ /* 0x000fe2000bf05070 */
[----:B-1----:R-:W1:Y:S01]  /*2f620*/  LDC.64 R12, c[0x0][0xaf8] ;  /* 0x0002be00ff0c7b82 */ /* 0x002e620000000a00 */
[----:B------:R-:W-:Y:S01]  /*2f630*/  ULDC.64 UR6, c[0x0][0xb00] ;  /* 0x0002c00000067ab9 */ /* 0x000fe20000000a00 */
[----:B------:R-:W-:Y:S01]  /*2f640*/  ULDC.64 UR8, c[0x0][0xb08] ;  /* 0x0002c20000087ab9 */ /* 0x000fe20000000a00 */
[----:B------:R-:W-:Y:S01]  /*2f650*/  ISETP.NE.AND.EX P0, PT, RZ, UR5, PT, P0 ;  /* 0x00000005ff007c0c */ /* 0x000fe2000bf05300 */
[----:B------:R-:W-:-:S04]  /*2f660*/  ULDC.64 UR4, c[0x0][0xb10] ;  /* 0x0002c40000047ab9 */ /* 0x000fc80000000a00 */
[----:B0-----:R-:W0:Y:S08]  /*2f670*/  LDC.64 R4, c[0x0][0xb00] ;  /* 0x0002c000ff047b82 */ /* 0x001e300000000a00 */
[----:B------:R-:W2:Y:S02]  /*2f680*/  @P0 LDC.64 R2, c[0x0][0xb20] ;  /* 0x0002c800ff020b82 */ /* 0x000ea40000000a00 */
[----:B--2---:R-:W-:-:S05]  /*2f690*/  @P0 IMAD.WIDE R2, R19, 0x4, R2 ;  /* 0x0000000413020825 */ /* 0x004fca00078e0202 */
        /* <DEDUP_REMOVED lines=9> */
[----:B--2---:R-:W1:Y:S01]  /*2f730*/  LDC.64 R2, c[0x0][0xb08] ;  /* 0x0002c200ff027b82 */ /* 0x004e620000000a00 */
[----:B------:R-:W-:-:S02]  /*2f740*/  IMAD.MOV.U32 R0, RZ, RZ, RZ ;  /* 0x000000ffff007224 */ /* 0x000fc400078e00ff */
[----:B------:R-:W-:Y:S01]  /*2f750*/  ISETP.NE.AND.EX P3, PT, RZ, UR5, PT, P1 ;  /* 0x00000005ff007c0c */ /* 0x000fe2000bf65310 */
[----:B0-----:R-:W-:-:S04]  /*2f760*/  IMAD.WIDE R4, R19, 0x4, R4 ;  /* 0x0000000413047825 */ /* 0x001fc800078e0204 */
[----:B------:R-:W0:Y:S01]  /*2f770*/  @P0 LDC.64 R10, c[0x0][0xb10] ;  /* 0x0002c400ff0a0b82 */ /* 0x000e220000000a00 */
[----:B------:R-:W-:Y:S01]  /*2f780*/  ULDC UR4, c[0x0][0x288] ;  /* 0x0000a20000047ab9 */ /* 0x000fe20000000800 */
[----:B------:R-:W-:Y:S02]  /*2f790*/  ISETP.NE.AND.EX P1, PT, RZ, UR7, PT, P2 ;  /* 0x00000007ff007c0c */ /* 0x000fe4000bf25320 */
[----:B------:R-:W-:-:S04]  /*2f7a0*/  ISETP.NE.AND.EX P2, PT, RZ, UR9, PT, P4 ;  /* 0x00000009ff007c0c */ /* 0x000fc8000bf45340 */
[----:B------:R-:W2:Y:S07]  /*2f7b0*/  @P3 LDG.E R7, desc[UR42][R12.64] ;  /* 0x0000002a0c073981 */ /* 0x000eae000c1e1900 */
[----:B------:R-:W5:Y:S01]  /*2f7c0*/  @P1 LDG.E R8, desc[UR42][R4.64] ;  /* 0x0000002a04081981 */ /* 0x000f62000c1e1900 */
[----:B-1----:R-:W-:-:S05]  /*2f7d0*/  IMAD.WIDE R2, R19, 0x4, R2 ;  /* 0x0000000413027825 */ /* 0x002fca00078e0202 */
[----:B------:R-:W5:Y:S01]  /*2f7e0*/  @P2 LDG.E R0, desc[UR42][R2.64] ;  /* 0x0000002a02002981 */ /* 0x000f62000c1e1900 */
[----:B0-----:R-:W-:-:S03]  /*2f7f0*/  @P0 IMAD.WIDE R10, R19, 0x4, R10 ;  /* 0x00000004130a0825 */ /* 0x001fc600078e020a */
        /* <DEDUP_REMOVED lines=15> */
[----:B---3--:R-:W-:Y:S06]  /*2f8f0*/  @P0 BRA `(.L_x_3793) ;  /* 0x0000000000140947 */ /* 0x008fec0003800000 */
[----:B------:R-:W-:Y:S05]  /*2f900*/  @!P3 BRA `(.L_x_3793) ;  /* 0x000000000010b947 */ /* 0x000fea0003800000 */
[----:B------:R-:W2:Y:S04]  /*2f910*/  LDG.E R9, desc[UR42][R12.64] ;  /* 0x0000002a0c097981 */ /* 0x000ea8000c1e1900 */
[----:B------:R-:W2:Y:S02]  /*2f920*/  LDG.E R12, desc[UR42][R12.64+0x4] ;  /* 0x0000042a0c0c7981 */ /* 0x000ea4000c1e1900 */
[----:B--2---:R-:W-:-:S05]  /*2f930*/  IMAD.IADD R11, R12, 0x1, -R9 ;  /* 0x000000010c0b7824 */ /* 0x004fca00078e0a09 */
[----:B------:R0:W-:Y:S02]  /*2f940*/  STL [R1+0x4b0], R11 ;  /* 0x0004b00b01007387 */ /* 0x0001e40000100800 */
.L_x_3793:
        /* <DEDUP_REMOVED lines=10> */
.L_x_3794:
[----:B------:R-:W-:Y:S05]  /*2f9f0*/  @!P1 BRA `(.L_x_3795) ;  /* 0x00000000000c9947 */ /* 0x000fea0003800000 */
[----:B------:R-:W2:Y:S04]  /*2fa00*/  LDG.E R7, desc[UR42][R4.64] ;  /* 0x0000002a04077981 */ /* 0x000ea8000c1e1900 */
[----:B------:R-:W2:Y:S02]  /*2fa10*/  LDG.E R4, desc[UR42][R4.64+0x4] ;  /* 0x0000042a04047981 */ /* 0x000ea4000c1e1900 */
[----:B--2---:R-:W-:-:S07]  /*2fa20*/  IMAD.IADD R7, R4, 0x1, -R7 ;  /* 0x0000000104077824 */ /* 0x004fce00078e0a07 */
.L_x_3795:
        /* <DEDUP_REMOVED lines=21> */
[----:B-1----:R-:W-:Y:S01]  /*2fb80*/  ISETP.GE.AND P3, PT, R3, 0x1, PT ;  /* 0x000000010300780c */ /* 0x002fe20003f66270 */
        /* <DEDUP_REMOVED lines=13> */
.L_x_3798:
[----:B------:R-:W-:-:S13]  /*2fc60*/  ISETP.NE.AND P0, PT, R3, 0x1, PT ;  /* 0x000000010300780c */ /* 0x000fda0003f05270 */
[----:B------:R-:W1:Y:S02]  /*2fc70*/  @P0 LDC.64 R4, c[0x0][0xae0] ;  /* 0x0002b800ff040b82 */ /* 0x000e640000000a00 */
[----:B-1----:R-:W-:-:S05]  /*2fc80*/  @P0 IMAD.HI.U32 R4, R2, R4, RZ ;  /* 0x0000000402040227 */ /* 0x002fca00078e00ff */
[----:B------:R-:W-:-:S07]  /*2fc90*/  @P0 SHF.R.U32.HI R2, RZ, R5, R4 ;  /* 0x00000005ff020219 */ /* 0x000fce0000011604 */
.L_x_3799:
[----:B------:R-:W-:Y:S05]  /*2fca0*/  BSYNC B0 ;  /* 0x0000000000007941 */ /* 0x000fea0003800000 */
.L_x_3797:
[----:B------:R-:W-:-:S05]  /*2fcb0*/  IMAD R2, R2, R3, R3 ;  /* 0x0000000302027224 */ /* 0x000fca00078e0203 */
[----:B------:R-:W-:-:S07]  /*2fcc0*/  VIMNMX R8, R8, R2, PT ;  /* 0x0000000208087248 */ /* 0x000fce0003fe0100 */
.L_x_3796:
        /* <DEDUP_REMOVED lines=20> */
.L_x_3802:
[----:B------:R-:W-:-:S13]  /*2fe10*/  ISETP.NE.AND P0, PT, R3, 0x1, PT ;  /* 0x000000010300780c */ /* 0x000fda0003f05270 */
[----:B------:R-:W1:Y:S02]  /*2fe20*/  @P0 LDC.64 R4, c[0x0][0xae0] ;  /* 0x0002b800ff040b82 */ /* 0x000e640000000a00 */
[----:B-1----:R-:W-:-:S05]  /*2fe30*/  @P0 IMAD.HI.U32 R4, R2, R4, RZ ;  /* 0x0000000402040227 */ /* 0x002fca00078e00ff */
[----:B------:R-:W-:-:S07]  /*2fe40*/  @P0 SHF.R.U32.HI R2, RZ, R5, R4 ;  /* 0x00000005ff020219 */ /* 0x000fce0000011604 */
.L_x_3803:
[----:B------:R-:W-:Y:S05]  /*2fe50*/  BSYNC B0 ;  /* 0x0000000000007941 */ /* 0x000fea0003800000 */
.L_x_3801:
[----:B------:R-:W-:-:S05]  /*2fe60*/  IMAD R2, R2, R3, RZ ;  /* 0x0000000302027224 */ /* 0x000fca00078e02ff */
[----:B------:R-:W-:-:S07]  /*2fe70*/  VIMNMX R6, R6, R2, !PT ;  /* 0x0000000206067248 */ /* 0x000fce0007fe0100 */
.L_x_3800:
        /* <DEDUP_REMOVED lines=32> */
.L_x_4013:
[----:B--2---:R-:W-:Y:S02]  /*30080*/  ISETP.NE.AND P0, PT, R14, RZ, PT ;  /* 0x000000ff0e00720c */ /* 0x004fe40003f05270 */
[----:B------:R-:W-:-:S11]  /*30090*/  PLOP3.LUT P6, PT, PT, PT, PT, 0x8, 0x0 ;  /* 0x000000000000781c */ /* 0x000fd60003fce170 */
[----:B------:R-:W-:Y:S05]  /*300a0*/  @P0 BRA `(.L_x_3807) ;  /* 0x00000000000c0947 */ /* 0x000fea0003800000 */
[----:B------:R-:W-:-:S03]  /*300b0*/  UMOV UR4, 0xffffffff ;  /* 0xffffffff00047882 */ /* 0x000fc60000000000 */
[----:B------:R-:W-:Y:S05]  /*300c0*/  BRA.DIV UR4, `(.L_x_3808) ;  /* 0x0000008604e87947 */ /* 0x000fea000b800000 */
[----:B------:R-:W-:-:S13]  /*300d0*/  ELECT P6, URZ, PT ;  /* 0x00000000003f782f */ /* 0x000fda00038c0000 */
.L_x_3807:
        /* <DEDUP_REMOVED lines=10> */
.L_x_4016:
[----:B------:R-:W-:Y:S05]  /*30180*/  BSYNC B1 ;  /* 0x0000000000017941 */ /* 0x000fea0003800000 */
.L_x_3809:
[----:B------:R-:W-:Y:S04]  /*30190*/  BSSY B1, `(.L_x_3811) ;  /* 0x0000083000017945 */ /* 0x000fe80003800000 */
[----:B------:R-:W-:Y:S05]  /*301a0*/  @!P6 BRA `(.L_x_3812) ;  /* 0x000000080004e947 */ /* 0x000fea0003800000 */
[----:B------:R-:W2:Y:S04]  /*301b0*/  LDL R6, [R1+0x470] ;  /* 0x0004700001067983 */ /* 0x000ea80000100800 */
[----:B------:R-:W3:Y:S01]  /*301c0*/  LDL R7, [R1+0x478] ;  /* 0x0004780001077983 */ /* 0x000ee20000100800 */
[----:B-1----:R-:W1:Y:S01]  /*301d0*/  S2R R5, SR_TID.X ;  /* 0x0000000000057919 */ /* 0x002e620000002100 */
[----:B--2---:R-:W-:Y:S02]  /*301e0*/  IMAD.MOV.U32 R9, RZ, RZ, R6 ;  /* 0x000000ffff097224 */ /* 0x004fe400078e0006 */
[----:B------:R-:W2:Y:S02]  /*301f0*/  LDL R6, [R1+0x488] ;  /* 0x0004880001067983 */ /* 0x000ea40000100800 */
[----:B---3--:R-:W-:Y:S01]  /*30200*/  IMAD R4, R7, 0x8, R9 ;  /* 0x0000000807047824 */ /* 0x008fe200078e0209 */
[----:B-1----:R-:W-:Y:S01]  /*30210*/  LOP3.LUT R5, R5, 0x7f, RZ, 0xc0, !PT ;  /* 0x0000007f05057812 */ /* 0x002fe200078ec0ff */
[----:B------:R-:W-:Y:S03]  /*30220*/  BSSY B2, `(.L_x_3813) ;  /* 0x0000005000027945 */ /* 0x000fe60003800000 */
[----:B------:R-:W-:-:S02]  /*30230*/  ISETP.NE.AND P1, PT, R5, RZ, PT ;  /* 0x000000ff0500720c */ /* 0x000fc40003f25270 */
[----:B--2---:R-:W-:-:S04]  /*30240*/  SHF.L.U32 R9, R6, 0x1f, RZ ;  /* 0x0000001f06097819 */ /* 0x004fc800000006ff */
[----:B------:R-:W1:Y:S02]  /*30250*/  SYNCS.PHASECHK.TRANS64.TRYWAIT P0, [R4+URZ+0x324a0], R9 ;  /* 0x0324a009040075a7 */ /* 0x000e64000800017f */
[----:B-1----:R-:W-:Y:S05]  /*30260*/  @!P0 BRA `(.L_x_3814) ;  /* 0x0000008400b88947 */ /* 0x002fea0003800000 */
.L_x_4017:
[----:B------:R-:W-:Y:S05]  /*30270*/  BSYNC B2 ;  /* 0x0000000000027941 */ /* 0x000fea0003800000 */
.L_x_3813:
        /* <DEDUP_REMOVED lines=9> */
.L_x_3816:
[----:B------:R-:W-:Y:S05]  /*30310*/  BSYNC B2 ;  /* 0x0000000000027941 */ /* 0x000fea0003800000 */
.L_x_3815:
        /* <DEDUP_REMOVED lines=14> */
.L_x_3817:
        /* <DEDUP_REMOVED lines=13> */
.L_x_4018:
[----:B------:R-:W-:Y:S05]  /*304d0*/  BSYNC B2 ;  /* 0x0000000000027941 */ /* 0x000fea0003800000 */
.L_x_3818:
[----:B------:R-:W-:Y:S01]  /*304e0*/  BSSY B2, `(.L_x_3820) ;  /* 0x000000b000027945 */ /* 0x000fe20003800000 */
[----:B------:R-:W-:Y:S02]  /*304f0*/  IMAD.MOV.U32 R10, RZ, RZ, 0x0 ;  /* 0x00000000ff0a7424 */ /* 0x000fe400078e00ff */
[----:B0-----:R-:W-:Y:S01]  /*30500*/  IMAD.MOV.U32 R11, RZ, RZ, 0x12f00000 ;  /* 0x12f00000ff0b7424 */ /* 0x001fe200078e00ff */
[----:B------:R-:W-:Y:S06]  /*30510*/  @P1 BRA `(.L_x_3821) ;  /* 0x00000000001c1947 */ /* 0x000fec0003800000 */
[----:B------:R-:W0:Y:S02]  /*30520*/  S2R R6, SR_TID.X ;  /* 0x0000000000067919 */ /* 0x000e240000002100 */
[----:B0-----:R-:W-:Y:S02]  /*30530*/  LOP3.LUT R7, R6, 0x1f, RZ, 0xc0, !PT ;  /* 0x0000001f06077812 */ /* 0x001fe400078ec0ff */
[----:B------:R-:W-:Y:S02]  /*30540*/  MOV R6, 0xc000 ;  /* 0x0000c00000067802 */ /* 0x000fe40000000f00 */
[----:B------:R-:W-:Y:S02]  /*30550*/  ISETP.NE.AND P0, PT, R7, RZ, PT ;  /* 0x000000ff0700720c */ /* 0x000fe40003f05270 */
[----:B------:R0:W-:Y:S11]  /*30560*/  SYNCS.ARRIVE.TRANS64 RZ, [R4+URZ+0x324b0], R6 ;  /* 0x0324b00604ff79a7 */ /* 0x0001f6000800003f */
[----:B0-----:R-:W-:Y:S05]  /*30570*/  @!P0 BRA `(.L_x_3821) ;  /* 0x0000000000048947 */ /* 0x001fea0003800000 */
[----:B------:R-:W-:Y:S01]  /*30580*/  BPT.TRAP 0x1 ;  /* 0x000000040000795c */ /* 0x000fe20000300000 */
.L_x_3821:
[----:B------:R-:W-:Y:S05]  /*30590*/  BSYNC B2 ;  /* 0x0000000000027941 */ /* 0x000fea0003800000 */
.L_x_3820:
        /* <DEDUP_REMOVED lines=11> */
.L_x_3822:
        /* <DEDUP_REMOVED lines=15> */
.L_x_3823:
        /* <DEDUP_REMOVED lines=15> */
.L_x_3824:
        /* <DEDUP_REMOVED lines=15> */
.L_x_3825:
        /* <DEDUP_REMOVED lines=10> */
.L_x_3812:
[----:B------:R-:W-:Y:S05]  /*309c0*/  BSYNC B1 ;  /* 0x0000000000017941 */ /* 0x000fea0003800000 */
.L_x_3811:
[----:B------:R-:W2:Y:S04]  /*309d0*/  LDL.LU R6, [R1+0x478] ;  /* 0x0004780001067983 */ /* 0x000ea80000300800 */
[----:B------:R-:W3:Y:S01]  /*309e0*/  LDL.LU R9, [R1+0x488] ;  /* 0x0004880001097983 */ /* 0x000ee20000300800 */
[----:B-1----:R-:W-:Y:S01]  /*309f0*/  VIADD R4, R8, 0xfffffffe ;  /* 0xfffffffe08047836 */ /* 0x002fe20000000000 */
        /* <DEDUP_REMOVED lines=10> */
.L_x_3841:
[----:B------:R-:W-:Y:S05]  /*30aa0*/  YIELD ;  /* 0x0000000000007946 */ /* 0x000fea0003800000 */
[----:B------:R-:W-:Y:S04]  /*30ab0*/  BSSY B1, `(.L_x_3826) ;  /* 0x0000081000017945 */ /* 0x000fe80003800000 */
[----:B--2---:R-:W-:Y:S05]  /*30ac0*/  @!P6 BRA `(.L_x_3827) ;  /* 0x0000000400fce947 */ /* 0x004fea0003800000 */
[----:B------:R-:W2:Y:S04]  /*30ad0*/  LDL R8, [R1+0x470] ;  /* 0x0004700001087983 */ /* 0x000ea80000100800 */
[----:B-1----:R-:W2:Y:S04]  /*30ae0*/  LDL R5, [R1+0x478] ;  /* 0x0004780001057983 */ /* 0x002ea80000100800 */
[----:B------:R-:W3:Y:S01]  /*30af0*/  LDL R6, [R1+0x488] ;  /* 0x0004880001067983 */ /* 0x000ee20000100800 */
[----:B------:R-:W1:Y:S01]  /*30b00*/  S2R R7, SR_TID.X ;  /* 0x0000000000077919 */ /* 0x000e620000002100 */
[----:B------:R-:W-:Y:S01]  /*30b10*/  BSSY B2, `(.L_x_3828) ;  /* 0x0000007000027945 */ /* 0x000fe20003800000 */
[----:B-1----:R-:W-:-:S04]  /*30b20*/  LOP3.LUT R7, R7, 0x7f, RZ, 0xc0, !PT ;  /* 0x0000007f07077812 */ /* 0x002fc800078ec0ff */
[----:B------:R-:W-:Y:S01]  /*30b30*/  ISETP.NE.AND P2, PT, R7, RZ, PT ;  /* 0x000000ff0700720c */ /* 0x000fe20003f45270 */
[----:B--2---:R-:W-:Y:S01]  /*30b40*/  IMAD R5, R5, 0x8, R8 ;  /* 0x0000000805057824 */ /* 0x004fe200078e0208 */
[----:B---3--:R-:W-:-:S04]  /*30b50*/  SHF.L.U32 R6, R6, 0x1f, RZ ;  /* 0x0000001f06067819 */ /* 0x008fc800000006ff */
[----:B------:R-:W1:Y:S02]  /*30b60*/  SYNCS.PHASECHK.TRANS64.TRYWAIT P1, [R5+URZ+0x324a0], R6 ;  /* 0x0324a006050075a7 */ /* 0x000e64000802017f */
[----:B-1----:R-:W-:Y:S05]  /*30b70*/  @!P1 BRA `(.L_x_3829) ;  /* 0x0000007c009c9947 */ /* 0x002fea0003800000 */
.L_x_4019:
[----:B------:R-:W-:Y:S05]  /*30b80*/  BSYNC B2 ;  /* 0x0000000000027941 */ /* 0x000fea0003800000 */
.L_x_3828:
        /* <DEDUP_REMOVED lines=9> */
.L_x_3831:
[----:B------:R-:W-:Y:S05]  /*30c20*/  BSYNC B2 ;  /* 0x0000000000027941 */ /* 0x000fea0003800000 */
.L_x_3830:
        /* <DEDUP_REMOVED lines=13> */
.L_x_3832:
        /* <DEDUP_REMOVED lines=13> */
.L_x_4020:
[----:B------:R-:W-:Y:S05]  /*30dd0*/  BSYNC B2 ;  /* 0x0000000000027941 */ /* 0x000fea0003800000 */
.L_x_3833:
        /* <DEDUP_REMOVED lines=11> */
.L_x_3836:
[----:B------:R-:W-:Y:S05]  /*30e90*/  BSYNC B2 ;  /* 0x0000000000027941 */ /* 0x000fea0003800000 */
.L_x_3835:
        /* <DEDUP_REMOVED lines=11> */
.L_x_3837:
        /* <DEDUP_REMOVED lines=15> */
.L_x_3838:
        /* <DEDUP_REMOVED lines=15> */
.L_x_3839:
        /* <DEDUP_REMOVED lines=15> */
.L_x_3840:
        /* <DEDUP_REMOVED lines=10> */
.L_x_3827:
[----:B------:R-:W-:Y:S05]  /*312c0*/  BSYNC B1 ;  /* 0x0000000000017941 */ /* 0x000fea0003800000 */
.L_x_3826:
[----:B-1----:R-:W2:Y:S04]  /*312d0*/  LDL.LU R9, [R1+0x478] ;  /* 0x0004780001097983 */ /* 0x002ea80000300800 */
[----:B------:R-:W3:Y:S01]  /*312e0*/  LDL.LU R7, [R1+0x488] ;  /* 0x0004880001077983 */ /* 0x000ee20000300800 */
[C---:B------:R-:W-:Y:S01]  /*312f0*/  ISETP.GT.AND P2, PT, R4.reuse, R3, PT ;  /* 0x000000030400720c */ /* 0x040fe20003f44270 */
[----:B------:R-:W-:Y:S02]  /*31300*/  VIADD R4, R4, 0xffffffff ;  /* 0xffffffff04047836 */ /* 0x000fe40000000000 */
[----:B--2---:R-:W-:-:S05]  /*31310*/  VIADD R5, R9, 0x1 ;  /* 0x0000000109057836 */ /* 0x004fca0000000000 */
[----:B------:R-:W-:-:S04]  /*31320*/  ISETP.NE.AND P1, PT, R5, 0x2, PT ;  /* 0x000000020500780c */ /* 0x000fc80003f25270 */
[----:B------:R-:W-:Y:S02]  /*31330*/  SEL R6, RZ, 0x1, P1 ;  /* 0x00000001ff067807 */ /* 0x000fe40000800000 */
[----:B------:R-:W-:Y:S02]  /*31340*/  SEL R5, R5, RZ, P1 ;  /* 0x000000ff05057207 */ /* 0x000fe40000800000 */
[----:B---3--:R-:W-:-:S03]  /*31350*/  LOP3.LUT R7, R7, R6, RZ, 0x3c, !PT ;  /* 0x0000000607077212 */ /* 0x008fc600078e3cff */
[----:B------:R2:W-:Y:S04]  /*31360*/  STL [R1+0x478], R5 ;  /* 0x0004780501007387 */ /* 0x0005e80000100800 */
[----:B------:R2:W-:Y:S01]  /*31370*/  STL [R1+0x488], R7 ;  /* 0x0004880701007387 */ /* 0x0005e20000100800 */
[----:B------:R-:W-:Y:S05]  /*31380*/  @P2 BRA `(.L_x_3841) ;  /* 0xfffffff400c42947 */ /* 0x000fea000383ffff */
.L_x_3805:
[----:B------:R-:W-:Y:S05]  /*31390*/  BSYNC B0 ;  /* 0x0000000000007941 */ /* 0x000fea0003800000 */
.L_x_3804:
        /* <DEDUP_REMOVED lines=9> */
[----:B----4-:R-:W-:-:S05]  /*31430*/  @P1 SHF.R.U32.HI R2, RZ, R3, R0 ;  /* 0x00000003ff021219 */ /* 0x010fca0000011600 */
[----:B------:R-:W-:Y:S02]  /*31440*/  IMAD.IADD R0, R17, 0x1, R2 ;  /* 0x0000000111007824 */ /* 0x000fe400078e0202 */
[----:B------:R-:W2:Y:S02]  /*31450*/  LDC.64 R2, c[0x0][0xad8] ;  /* 0x0002b600ff027b82 */ /* 0x000ea40000000a00 */
[----:B--2---:R-:W-:Y:S01]  /*31460*/  ISETP.GE.AND P2, PT, R3, 0x1, PT ;  /* 0x000000010300780c */ /* 0x004fe20003f46270 */
[----:B------:R-:W-:-:S12]  /*31470*/  IMAD.IADD R2, R0, 0x1, R2 ;  /* 0x0000000100027824 */ /* 0x000fd800078e0202 */
        /* <DEDUP_REMOVED lines=12> */
.L_x_3844:
[----:B------:R-:W-:-:S13]  /*31540*/  ISETP.NE.AND P0, PT, R3, 0x1, PT ;  /* 0x000000010300780c */ /* 0x000fda0003f05270 */
[----:B-1----:R-:W1:Y:S02]  /*31550*/  @P0 LDC.64 R4, c[0x0][0xae0] ;  /* 0x0002b800ff040b82 */ /* 0x002e640000000a00 */
[----:B-1----:R-:W-:-:S05]  /*31560*/  @P0 IMAD.HI.U32 R4, R6, R4, RZ ;  /* 0x0000000406040227 */ /* 0x002fca00078e00ff */
[----:B------:R-:W-:-:S07]  /*31570*/  @P0 SHF.R.U32.HI R6, RZ, R5, R4 ;  /* 0x00000005ff060219 */ /* 0x000fce0000011604 */
.L_x_3845:
[----:B------:R-:W-:Y:S05]  /*31580*/  BSYNC B0 ;  /* 0x0000000000007941 */ /* 0x000fea0003800000 */
.L_x_3843:
[----:B------:R-:W-:-:S05]  /*31590*/  IMAD R6, R6, R3, R3 ;  /* 0x0000000306067224 */ /* 0x000fca00078e0203 */
[----:B------:R-:W-:-:S07]  /*315a0*/  VIMNMX R2, R2, R6, PT ;  /* 0x0000000602027248 */ /* 0x000fce0003fe0100 */
.L_x_3842:
        /* <DEDUP_REMOVED lines=25> */
.L_x_3848:
[----:B------:R-:W-:-:S13]  /*31740*/  ISETP.NE.AND P0, PT, R3, 0x1, PT ;  /* 0x000000010300780c */ /* 0x000fda0003f05270 */
[----:B-1----:R-:W1:Y:S02]  /*31750*/  @P0 LDC.64 R4, c[0x0][0xae0] ;  /* 0x0002b800ff040b82 */ /* 0x002e640000000a00 */
[----:B-1----:R-:W-:-:S05]  /*31760*/  @P0 IMAD.HI.U32 R4, R0, R4, RZ ;  /* 0x0000000400040227 */ /* 0x002fca00078e00ff */
[----:B------:R-:W-:-:S07]  /*31770*/  @P0 SHF.R.U32.HI R0, RZ, R5, R4 ;  /* 0x00000005ff000219 */ /* 0x000fce0000011604 */
.L_x_3849:
[----:B------:R-:W-:Y:S05]  /*31780*/  BSYNC B0 ;  /* 0x0000000000007941 */ /* 0x000fea0003800000 */
.L_x_3847:
[----:B------:R-:W-:-:S05]  /*31790*/  IMAD R0, R0, R3, RZ ;  /* 0x0000000300007224 */ /* 0x000fca00078e02ff */
[----:B------:R-:W-:-:S07]  /*317a0*/  VIMNMX R2, R2, R0, !PT ;  /* 0x0000000002027248 */ /* 0x000fce0007fe0100 */
.L_x_3846:
        /* <DEDUP_REMOVED lines=13> */
[----:B------:R-:W-:Y:S01]  /*31880*/  VOTEU.ANY UR4, UPT, PT ;  /* 0x0000000000047886 */ /* 0x000fe200038e0100 */
[----:B-1----:R-:W1:Y:S01]  /*31890*/  LDC.64 R4, c[0x0][0xd60] ;  /* 0x00035800ff047b82 */ /* 0x002e620000000a00 */
[----:B------:R-:W2:Y:S08]  /*318a0*/  FLO.U32 R0, UR4 ;  /* 0x0000000400007d00 */ /* 0x000eb000080e0000 */
[----:B------:R-:W1:Y:S01]  /*318b0*/  POPC R2, UR4 ;  /* 0x0000000400027d09 */ /* 0x000e620008000000 */
[----:B--2---:R-:W-:-:S13]  /*318c0*/  ISETP.EQ.U32.AND P0, PT, R0, R3, PT ;  /* 0x000000030000720c */ /* 0x004fda0003f02070 */
[----:B-1----:R-:W2:Y:S01]  /*318d0*/  @P0 ATOMG.E.ADD.STRONG.GPU PT, R5, desc[UR42][R4.64], R2 ;  /* 0x00000002040509a8 */ /* 0x002ea200081ee1ea */
[----:B------:R-:W1:Y:S02]  /*318e0*/  S2R R3, SR_LTMASK ;  /* 0x0000000000037919 */ /* 0x000e640000003900 */
[----:B-1----:R-:W-:-:S06]  /*318f0*/  LOP3.LUT R3, R3, UR4, RZ, 0xc0, !PT ;  /* 0x0000000403037c12 */ /* 0x002fcc000f8ec0ff */
[----:B------:R-:W1:Y:S01]  /*31900*/  POPC R3, R3 ;  /* 0x0000000300037309 */ /* 0x000e620000000000 */
[----:B--2---:R-:W1:Y:S02]  /*31910*/  SHFL.IDX PT, R0, R5, R0, 0x1f ;  /* 0x00001f0005007589 */ /* 0x004e6400000e0000 */
[----:B-1----:R-:W-:Y:S01]  /*31920*/  IADD3 R16, R0, UR39, R3 ;  /* 0x0000002700107c10 */ /* 0x002fe2000fffe003 */
[----:B------:R-:W-:Y:S06]  /*31930*/  BRA `(.L_x_3852) ;  /* 0x0000004c001c7947 */ /* 0x000fec0003800000 */
.L_x_3851:
        /* <DEDUP_REMOVED lines=11> */
[----:B-1----:R-:W-:Y:S02]  /*319f0*/  IMAD.U32 R5, RZ, RZ, UR7 ;  /* 0x00000007ff057e24 */ /* 0x002fe4000f8e00ff */
[----:B------:R-:W-:Y:S02]  /*31a00*/  IMAD.U32 R6, RZ, RZ, UR8 ;  /* 0x00000008ff067e24 */ /* 0x000fe4000f8e00ff */
[----:B------:R-:W-:-:S02]  /*31a10*/  IMAD.U32 R7, RZ, RZ, UR9 ;  /* 0x00000009ff077e24 */ /* 0x000fc4000f8e00ff */
[----:B------:R-:W-:Y:S02]  /*31a20*/  IMAD.U32 R10, RZ, RZ, UR4 ;  /* 0x00000004ff0a7e24 */ /* 0x000fe4000f8e00ff */
[----:B0-----:R-:W-:Y:S02]  /*31a30*/  IMAD.U32 R11, RZ, RZ, UR5 ;  /* 0x00000005ff0b7e24 */ /* 0x001fe4000f8e00ff */
[----:B------:R-:W-:Y:S02]  /*31a40*/  IMAD.MOV.U32 R8, RZ, RZ, 0x70 ;  /* 0x00000070ff087424 */ /* 0x000fe400078e00ff */
[----:B------:R-:W-:Y:S02]  /*31a50*/  IMAD.MOV.U32 R12, RZ, RZ, 0x1 ;  /* 0x00000001ff0c7424 */ /* 0x000fe400078e00ff */
[----:B------:R-:W-:-:S07]  /*31a60*/  IMAD.MOV.U32 R13, RZ, RZ, RZ ;  /* 0x000000ffff0d7224 */ /* 0x000fce00078e00ff */
[----:B------:R-:W-:-:S07]  /*31a70*/  LEPC R20, `(.L_x_3854) ;  /* 0x000000001014794e */ /* 0x000fce0000000000 */
[----:B--2---:R-:W-:Y:S05]  /*31a80*/  CALL.ABS.NOINC R2 ;  /* 0x0000000002007343 */ /* 0x004fea0003c00000 */
.L_x_3854:
[----:B------:R-:W-:Y:S05]  /*31a90*/  BSYNC B6 ;  /* 0x0000000000067941 */ /* 0x000fea0003800000 */
.L_x_3853:
        /* <DEDUP_REMOVED lines=9> */
[----:B------:R-:W-:Y:S01]  /*31b30*/  IMAD.U32 R4, RZ, RZ, UR6 ;  /* 0x00000006ff047e24 */ /* 0x000fe2000f8e00ff */
[----:B------:R-:W-:Y:S01]  /*31b40*/  MOV R13, RZ ;  /* 0x000000ff000d7202 */ /* 0x000fe20000000f00 */
[----:B-1----:R-:W-:Y:S02]  /*31b50*/  IMAD.U32 R5, RZ, RZ, UR7 ;  /* 0x00000007ff057e24 */ /* 0x002fe4000f8e00ff */
[----:B------:R-:W-:Y:S02]  /*31b60*/  IMAD.U32 R6, RZ, RZ, UR8 ;  /* 0x00000008ff067e24 */ /* 0x000fe4000f8e00ff */
[----:B------:R-:W-:-:S02]  /*31b70*/  IMAD.U32 R7, RZ, RZ, UR9 ;  /* 0x00000009ff077e24 */ /* 0x000fc4000f8e00ff */
[----:B------:R-:W-:Y:S02]  /*31b80*/  IMAD.U32 R10, RZ, RZ, UR4 ;  /* 0x00000004ff0a7e24 */ /* 0x000fe4000f8e00ff */
[----:B0-----:R-:W-:Y:S02]  /*31b90*/  IMAD.U32 R11, RZ, RZ, UR5 ;  /* 0x00000005ff0b7e24 */ /* 0x001fe4000f8e00ff */
[----:B------:R-:W-:Y:S02]  /*31ba0*/  IMAD.MOV.U32 R8, RZ, RZ, 0x70 ;  /* 0x00000070ff087424 */ /* 0x000fe400078e00ff */
[----:B--2---:R-:W-:-:S07]  /*31bb0*/  IMAD.MOV.U32 R12, RZ, RZ, 0x1 ;  /* 0x00000001ff0c7424 */ /* 0x004fce00078e00ff */
[----:B------:R-:W-:-:S07]  /*31bc0*/  LEPC R20, `(.L_x_3857) ;  /* 0x000000001014794e */ /* 0x000fce0000000000 */
[----:B---3--:R-:W-:Y:S05]  /*31bd0*/  CALL.ABS.NOINC R2 ;  /* 0x0000000002007343 */ /* 0x008fea0003c00000 */
.L_x_3857:
        /* <DEDUP_REMOVED lines=15> */
.L_x_3856:
[----:B------:R-:W-:Y:S05]  /*31cd0*/  BSYNC B6 ;  /* 0x0000000000067941 */ /* 0x000fea0003800000 */
.L_x_3855:
        /* <DEDUP_REMOVED lines=8> */
[----:B------:R3:W4:Y:S02]  /*31d60*/  @P0 LDG.E R7, desc[UR42][R2.64] ;  /* 0x0000002a02070981 */ /* 0x000724000c1e1900 */
[----:B---3--:R-:W3:Y:S02]  /*31d70*/  LDC.64 R2, c[0x0][0x418] ;  /* 0x00010600ff027b82 */ /* 0x008ee40000000a00 */
[----:B---3--:R-:W-:Y:S01]  /*31d80*/  LOP3.LUT P0, RZ, R2, UR4, RZ, 0xfc, !PT ;  /* 0x0000000402ff7c12 */ /* 0x008fe2000f80fcff */
[----:B------:R-:W-:-:S03]  /*31d90*/  UMOV UR4, 0xffffffff ;  /* 0xffffffff00047882 */ /* 0x000fc60000000000 */
[----:B------:R-:W-:Y:S01]  /*31da0*/  LOP3.LUT P0, RZ, R3, UR5, RZ, 0xfc, P0 ;  /* 0x0000000503ff7c12 */ /* 0x000fe2000800fcff */
[----:B--2---:R-:W-:Y:S01]  /*31db0*/  VIADD R0, R17, 0xffffffff ;  /* 0xffffffff11007836 */ /* 0x004fe20000000000 */
        /* <DEDUP_REMOVED lines=9> */
.L_x_4023:
        /* <DEDUP_REMOVED lines=11> */
.L_x_4026:
[----:B------:R-:W-:Y:S05]  /*31f00*/  @!P6 BRA `(.L_x_3859) ;  /* 0x00000004000ce947 */ /* 0x000fea0003800000 */
[----:B------:R-:W-:-:S04]  /*31f10*/  ISETP.NE.U32.AND P0, PT, R2, RZ, PT ;  /* 0x000000ff0200720c */ /* 0x000fc80003f05070 */
[----:B------:R-:W-:-:S13]  /*31f20*/  ISETP.NE.AND.EX P0, PT, R3, RZ, PT, P0 ;  /* 0x000000ff0300720c */ /* 0x000fda0003f05300 */
[----:B------:R-:W-:Y:S05]  /*31f30*/  @!P0 BRA `(.L_x_3861) ;  /* 0x0000000000508947 */ /* 0x000fea0003800000 */
[----:B------:R-:W3:Y:S01]  /*31f40*/  LDC R6, c[0x0][0x43c] ;  /* 0x00010f00ff067b82 */ /* 0x000ee20000000800 */
[----:B-1----:R-:W-:Y:S01]  /*31f50*/  IMAD.MOV.U32 R9, RZ, RZ, R0 ;  /* 0x000000ffff097224 */ /* 0x002fe200078e0000 */
[----:B------:R-:W-:-:S03]  /*31f60*/  ULDC.64 UR4, c[0x0][0x428] ;  /* 0x00010a0000047ab9 */ /* 0x000fc60000000a00 */
[----:B----4-:R-:W-:Y:S01]  /*31f70*/  IMAD.MOV.U32 R0, RZ, RZ, R9 ;  /* 0x000000ffff007224 */ /* 0x010fe200078e0009 */
[----:B---3--:R-:W-:-:S13]  /*31f80*/  ISETP.NE.AND P0, PT, R6, 0x1, PT ;  /* 0x000000010600780c */ /* 0x008fda0003f05270 */
[----:B------:R-:W1:Y:S02]  /*31f90*/  @P0 LDC.64 R4, c[0x0][0x440] ;  /* 0x00011000ff040b82 */ /* 0x000e640000000a00 */
[----:B-1----:R-:W-:-:S05]  /*31fa0*/  @P0 IMAD.HI.U32 R4, R9, R4, RZ ;  /* 0x0000000409040227 */ /* 0x002fca00078e00ff */
        /* <DEDUP_REMOVED lines=13> */
.L_x_3861:
[----:B--2---:R-:W2:Y:S04]  /*32080*/  LDL R7, [R1+0x470] ;  /* 0x0004700001077983 */ /* 0x004ea80000100800 */
[----:B----4-:R-:W2:Y:S04]  /*32090*/  LDL R0, [R1+0x474] ;  /* 0x0004740001007983 */ /* 0x010ea80000100800 */
[----:B---3--:R-:W3:Y:S01]  /*320a0*/  LDL R2, [R1+0x484] ;  /* 0x0004840001027983 */ /* 0x008ee20000100800 */
[----:B--2---:R-:W-:Y:S01]  /*320b0*/  IMAD R0, R0, 0x8, R7 ;  /* 0x0000000800007824 */ /* 0x004fe200078e0207 */
[----:B---3--:R-:W-:-:S04]  /*320c0*/  SHF.L.U32 R2, R2, 0x1f, RZ ;  /* 0x0000001f02027819 */ /* 0x008fc800000006ff */
[----:B------:R-:W2:Y:S02]  /*320d0*/  SYNCS.PHASECHK.TRANS64.TRYWAIT P0, [R0+URZ+0x32440], R2 ;  /* 0x03244002000075a7 */ /* 0x000ea4000800017f */
[----:B--2---:R-:W-:Y:S05]  /*320e0*/  @!P0 BRA `(.L_x_3862) ;  /* 0x0000006800bc8947 */ /* 0x004fea0003800000 */
.L_x_4027:
        /* <DEDUP_REMOVED lines=11> */
.L_x_3863:
[----:B------:R-:W3:Y:S04]  /*321a0*/  LDL R6, [R1+0x470] ;  /* 0x0004700001067983 */ /* 0x000ee80000100800 */
[----:B-1----:R-:W3:Y:S04]  /*321b0*/  LDL R5, [R1+0x474] ;  /* 0x0004740001057983 */ /* 0x002ee80000100800 */
        /* <DEDUP_REMOVED lines=24> */
.L_x_3859:
        /* <DEDUP_REMOVED lines=26> */
[----:B-1----:R-:W-:Y:S02]  /*324e0*/  IMAD.U32 R5, RZ, RZ, UR5 ;  /* 0x00000005ff057e24 */ /* 0x002fe4000f8e00ff */
[----:B------:R-:W-:Y:S02]  /*324f0*/  IMAD.U32 R6, RZ, RZ, UR6 ;  /* 0x00000006ff067e24 */ /* 0x000fe4000f8e00ff */
[----:B--2---:R-:W-:-:S02]  /*32500*/  IMAD.U32 R7, RZ, RZ, UR7 ;  /* 0x00000007ff077e24 */ /* 0x004fc4000f8e00ff */
[----:B------:R-:W-:Y:S02]  /*32510*/  IMAD.U32 R10, RZ, RZ, UR8 ;  /* 0x00000008ff0a7e24 */ /* 0x000fe4000f8e00ff */
[----:B0-----:R-:W-:Y:S02]  /*32520*/  IMAD.U32 R11, RZ, RZ, UR9 ;  /* 0x00000009ff0b7e24 */ /* 0x001fe4000f8e00ff */
[----:B------:R-:W-:Y:S02]  /*32530*/  IMAD.MOV.U32 R8, RZ, RZ, 0x70 ;  /* 0x00000070ff087424 */ /* 0x000fe400078e00ff */
[----:B------:R-:W-:Y:S02]  /*32540*/  IMAD.MOV.U32 R12, RZ, RZ, 0x1 ;  /* 0x00000001ff0c7424 */ /* 0x000fe400078e00ff */
[----:B------:R-:W-:-:S07]  /*32550*/  IMAD.MOV.U32 R13, RZ, RZ, RZ ;  /* 0x000000ffff0d7224 */ /* 0x000fce00078e00ff */
[----:B------:R-:W-:-:S07]  /*32560*/  LEPC R20, `(.L_x_3865) ;  /* 0x000000001014794e */ /* 0x000fce0000000000 */
[----:B---34-:R-:W-:Y:S05]  /*32570*/  CALL.ABS.NOINC R2 ;  /* 0x0000000002007343 */ /* 0x018fea0003c00000 */
.L_x_3865:
[----:B------:R-:W-:Y:S05]  /*32580*/  BSYNC B6 ;  /* 0x0000000000067941 */ /* 0x000fea0003800000 */
.L_x_3864:
[----:B0-----:R-:W4:Y:S01]  /*32590*/  LDL R11, [R1+0x498] ;  /* 0x00049800010b7983 */ /* 0x001f220000100800 */
[----:B--2---:R-:W0:Y:S01]  /*325a0*/  LDC R7, c[0x0][0x448] ;  /* 0x00011200ff077b82 */ /* 0x004e220000000800 */
[----:B------:R-:W-:Y:S01]  /*325b0*/  ULDC.64 UR4, c[0x0][0x298] ;  /* 0x0000a60000047ab9 */ /* 0x000fe20000000a00 */
[----:B------:R-:W-:Y:S01]  /*325c0*/  ULDC.64 UR6, c[0x0][0x280] ;  /* 0x0000a00000067ab9 */ /* 0x000fe20000000a00 */
[----:B------:R-:W2:Y:S04]  /*325d0*/  LDL R4, [R1+0x4b8] ;  /* 0x0004b80001047983 */ /* 0x000ea80000100800 */
[----:B------:R-:W2:Y:S04]  /*325e0*/  LDL R10, [R1+0x4ac] ;  /* 0x0004ac00010a7983 */ /* 0x000ea80000100800 */
[----:B-1----:R-:W2:Y:S01]  /*325f0*/  LDL R9, [R1+0x4c8] ;  /* 0x0004c80001097983 */ /* 0x002ea20000100800 */
[----:B------:R-:W1:Y:S01]  /*32600*/  S2R R2, SR_TID.X ;  /* 0x0000000000027919 */ /* 0x000e620000002100 */
[----:B---3--:R-:W3:Y:S02]  /*32610*/  S2R R0, SR_TID.X ;  /* 0x0000000000007919 */ /* 0x008ee40000002100 */
[----:B------:R-:W2:Y:S01]  /*32620*/  LDL R8, [R1+0x4cc] ;  /* 0x0004cc0001087983 */ /* 0x000ea20000100800 */
[----:B0-----:R-:W-:-:S03]  /*32630*/  ISETP.NE.AND P0, PT, R7, 0x1, PT ;  /* 0x000000010700780c */ /* 0x001fc60003f05270 */
[----:B------:R-:W2:Y:S10]  /*32640*/  LDL R6, [R1+0x4b4] ;  /* 0x0004b40001067983 */ /* 0x000eb40000100800 */
[----:B------:R-:W0:Y:S01]  /*32650*/  @P0 LDC R3, c[0x0][0x450] ;  /* 0x00011400ff030b82 */ /* 0x000e220000000800 */
[----:B-1----:R-:W-:-:S04]  /*32660*/  LOP3.LUT R2, R2, 0x7f, RZ, 0xc0, !PT ;  /* 0x0000007f02027812 */ /* 0x002fc800078ec0ff */
[----:B------:R-:W-:Y:S01]  /*32670*/  SHF.R.U32.HI R2, RZ, 0x3, R2 ;  /* 0x00000003ff027819 */ /* 0x000fe20000011602 */
[----:B---3--:R-:W-:-:S05]  /*32680*/  IMAD.SHL.U32 R0, R0, 0x10, RZ ;  /* 0x0000001000007824 */ /* 0x008fca00078e00ff */
[----:B------:R-:W-:Y:S02]  /*32690*/  LOP3.LUT R0, R2, 0x70, R0, 0xf8, !PT ;  /* 0x0000007002007812 */ /* 0x000fe400078ef800 */
[----:B------:R-:W1:Y:S03]  /*326a0*/  @P0 LDC R2, c[0x0][0x44c] ;  /* 0x00011300ff020b82 */ /* 0x000e660000000800 */
[----:B----4-:R-:W-:-:S04]  /*326b0*/  IMAD.IADD R5, R0, 0x1, R11 ;  /* 0x0000000100057824 */ /* 0x010fc800078e020b */
[----:B-1----:R-:W-:-:S04]  /*326c0*/  @P0 IMAD.HI.U32 R2, R5, R2, RZ ;  /* 0x0000000205020227 */ /* 0x002fc800078e00ff */
[----:B------:R-:W-:Y:S01]  /*326d0*/  IMAD.MOV.U32 R0, RZ, RZ, R5 ;  /* 0x000000ffff007224 */ /* 0x000fe200078e0005 */
[----:B0-----:R-:W-:Y:S01]  /*326e0*/  @P0 SHF.R.U32.HI R0, RZ, R3, R2 ;  /* 0x00000003ff000219 */ /* 0x001fe20000011602 */
[----:B--2---:R-:W-:-:S04]  /*326f0*/  IMAD R2, R4, UR4, RZ ;  /* 0x0000000404027c24 */ /* 0x004fc8000f8e02ff */
        /* <DEDUP_REMOVED lines=11> */
[----:B------:R-:W1:Y:S01]  /*327b0*/  S2R R8, SR_TID.X ;  /* 0x0000000000087919 */ /* 0x000e620000002100 */
        /* <DEDUP_REMOVED lines=30> */
[----:B------:R-:W0:Y:S04]  /*329a0*/  SHFL.IDX PT, R5, R3, RZ, 0x181f ;  /* 0x00181fff03057589 */ /* 0x000e2800000e0000 */
[----:B------:R-:W1:Y:S01]  /*329b0*/  SHFL.IDX PT, R4, R2, RZ, 0x181f ;  /* 0x00181fff02047589 */ /* 0x000e6200000e0000 */
[----:B--2---:R-:W-:-:S03]  /*329c0*/  IMAD R0, R11, R7, RZ ;  /* 0x000000070b007224 */ /* 0x004fc600078e02ff */
[----:B------:R-:W-:Y:S01]  /*329d0*/  SHFL.IDX PT, R7, R2, 0x1, 0x181f ;  /* 0x00381f0002077f89 */ /* 0x000fe200000e0000 */
[----:B---3--:R-:W-:-:S03]  /*329e0*/  IMAD.IADD R8, R8, 0x1, R6 ;  /* 0x0000000108087824 */ /* 0x008fc600078e0206 */
[----:B------:R-:W2:Y:S01]  /*329f0*/  SHFL.IDX PT, R6, R3, 0x1, 0x181f ;  /* 0x00381f0003067f89 */ /* 0x000ea200000e0000 */
[C---:B------:R-:W-:Y:S01]  /*32a00*/  VIADD R11, R8.reuse, 0x10 ;  /* 0x00000010080b7836 */ /* 0x040fe20000000000 */
[-C--:B------:R-:W-:Y:S02]  /*32a10*/  ISETP.GE.AND P1, PT, R8, R0.reuse, PT ;  /* 0x000000000800720c */ /* 0x080fe40003f26270 */
[----:B------:R-:W-:Y:S02]  /*32a20*/  STL [R1+0x498], R8 ;  /* 0x0004980801007387 */ /* 0x000fe40000100800 */
[----:B------:R-:W-:Y:S02]  /*32a30*/  ISETP.GE.AND P2, PT, R11, R0, PT ;  /* 0x000000000b00720c */ /* 0x000fe40003f46270 */
[----:B------:R3:W-:Y:S07]  /*32a40*/  STL [R1+0x4c0], R11 ;  /* 0x0004c00b01007387 */ /* 0x0007ee0000100800 */
[----:B0-----:R-:W-:Y:S01]  /*32a50*/  @!P1 LEA R5, P3, R10, R5, 0x1 ;  /* 0x000000050a059211 */ /* 0x001fe200078608ff */
[----:B---3--:R-:W-:-:S04]  /*32a60*/  VIADD R11, R8, 0x20 ;  /* 0x00000020080b7836 */ /* 0x008fc80000000000 */
        /* <DEDUP_REMOVED lines=8> */
[----:B------:R-:W-:Y:S01]  /*32af0*/  @!P2 IMAD.X R4, RZ, RZ, R7, P1 ;  /* 0x000000ffff04a224 */ /* 0x000fe200008e0607 */
        /* <DEDUP_REMOVED lines=58> */
.L_x_4044:
[----:B0-----:R-:W3:Y:S04]  /*32ea0*/  LDL R2, [R1+0x498] ;  /* 0x0004980001027983 */ /* 0x001ee80000100800 */
[----:B------:R0:W5:Y:S01]  /*32eb0*/  LDL R8, [R1+0x470] ;  /* 0x0004700001087983 */ /* 0x0001620000100800 */
[----:B---3--:R-:W-:-:S05]  /*32ec0*/  VIADD R2, R2, 0x70 ;  /* 0x0000007002027836 */ /* 0x008fca0000000000 */
[----:B------:R-:W-:Y:S01]  /*32ed0*/  ISETP.GE.AND P1, PT, R2, R0, PT ;  /* 0x000000000200720c */ /* 0x000fe20003f26270 */
[----:B------:R1:W-:-:S12]  /*32ee0*/  STL [R1+0x4e0], R2 ;  /* 0x0004e00201007387 */ /* 0x0003d80000100800 */
[----:B-1----:R-:W-:-:S05]  /*32ef0*/  @!P1 LEA R2, P2, R10, R3, 0x1 ;  /* 0x000000030a029211 */ /* 0x002fca00078408ff */
[----:B--2---:R-:W-:-:S05]  /*32f00*/  @!P1 IMAD.X R3, RZ, RZ, R4, P2 ;  /* 0x000000ffff039224 */ /* 0x004fca00010e0604 */
[----:B------:R-:W-:Y:S01]  /*32f10*/  @!PT LDS RZ, [RZ] ;  /* 0x00000000fffff984 */ /* 0x000fe20000000800 */
[----:B------:R-:W-:Y:S01]  /*32f20*/  @!PT LDS RZ, [RZ] ;  /* 0x00000000fffff984 */ /* 0x000fe20000000800 */
[----:B------:R-:W-:Y:S01]  /*32f30*/  @!PT LDS RZ, [RZ] ;  /* 0x00000000fffff984 */ /* 0x000fe20000000800 */
[----:B------:R0:W-:Y:S01]  /*32f40*/  @!P1 LDGSTS.E.BYPASS.LTC128B.128 [R9+0x1bc00], desc[UR42][R2.64], !P0 ;  /* 0x1bc0000002099fae */ /* 0x0001e2000c101d6a */
[----:B------:R-:W-:Y:S01]  /*32f50*/  PLOP3.LUT P0, PT, PT, PT, PT, 0x80, 0x0 ;  /* 0x000000000000781c */ /* 0x000fe20003f0f070 */
[----:B------:R-:W-:-:S12]  /*32f60*/  NOP ;  /* 0x0000000000007918 */ /* 0x000fd80000000000 */
.L_x_3867:
        /* <DEDUP_REMOVED lines=38> */
.L_x_3869:
[----:B------:R-:W-:Y:S05]  /*331d0*/  BSYNC B6 ;  /* 0x0000000000067941 */ /* 0x000fea0003800000 */
.L_x_3868:
        /* <DEDUP_REMOVED lines=61> */
[----:B------:R-:W-:Y:S04]  /*335b0*/  SHFL.IDX PT, R6, R0, RZ, 0x181f ;  /* 0x00181fff00067589 */ /* 0x000fe800000e0000 */
[----:B------:R-:W5:Y:S01]  /*335c0*/  LDL.LU R12, [R1+0x4d4] ;  /* 0x0004d400010c7983 */ /* 0x000f620000300800 */
[----:B--2---:R-:W-:-:S03]  /*335d0*/  IMAD R3, R10, R7, RZ ;  /* 0x000000070a037224 */ /* 0x004fc600078e02ff */
[----:B------:R-:W2:Y:S02]  /*335e0*/  LDL.LU R10, [R1+0x4d0] ;  /* 0x0004d000010a7983 */ /* 0x000ea40000300800 */
[-C--:B---3--:R-:W-:Y:S02]  /*335f0*/  ISETP.GE.AND P4, PT, R4, R3.reuse, PT ;  /* 0x000000030400720c */ /* 0x088fe40003f86270 */
[----:B------:R-:W0:Y:S01]  /*33600*/  SHFL.IDX PT, R4, R2, RZ, 0x181f ;  /* 0x00181fff02047589 */ /* 0x000e2200000e0000 */
[----:B----4-:R-:W-:-:S13]  /*33610*/  ISETP.GE.AND P5, PT, R5, R3, PT ;  /* 0x000000030500720c */ /* 0x010fda0003fa6270 */
        /* <DEDUP_REMOVED lines=84> */
[----:B-1----:R0:W-:Y:S02]  /*33b60*/  @!P4 LDGSTS.E.BYPASS.LTC128B.128 [R9+0x31400], desc[UR42][R4.64+0x180], !P0 ;  /* 0x314001800409cfae */ /* 0x0021e4000c101d6a */
.L_x_4062:
        /* <DEDUP_REMOVED lines=14> */
.L_x_3872:
[----:B------:R-:W-:Y:S05]  /*33c50*/  BSYNC B0 ;  /* 0x0000000000007941 */ /* 0x000fea0003800000 */
.L_x_3871:
[----:B------:R3:W5:Y:S01]  /*33c60*/  LDL R8, [R1+0x470] ;  /* 0x0004700001087983 */ /* 0x0007620000100800 */
[----:B------:R-:W-:Y:S01]  /*33c70*/  PLOP3.LUT P0, PT, PT, PT, PT, 0x80, 0x0 ;  /* 0x000000000000781c */ /* 0x000fe20003f0f070 */
[----:B------:R-:W-:-:S12]  /*33c80*/  NOP ;  /* 0x0000000000007918 */ /* 0x000fd80000000000 */
.L_x_3873:
[----:B0-----:R-:W4:Y:S01]  /*33c90*/  LDL R2, [R1+0x470] ;  /* 0x0004700001027983 */ /* 0x001f220000100800 */
        /* <DEDUP_REMOVED lines=16> */
[----:B------:R-:W4:Y:S03]  /*33da0*/  SYNCS.PHASECHK.TRANS64.TRYWAIT P0, [R2+URZ+0x32420], R0 ;  /* 0x03242000020075a7 */ /* 0x000f26000800017f */
[----:B0---4-:R-:W-:Y:S05]  /*33db0*/  @!P0 BRA `(.L_x_3875) ;  /* 0x0000006400dc8947 */ /* 0x011fea0003800000 */
.L_x_4063:
[----:B------:R-:W-:Y:S05]  /*33dc0*/  BSYNC B0 ;  /* 0x0000000000007941 */ /* 0x000fea0003800000 */
.L_x_3874:
[----:B0-----:R-:W4:Y:S01]  /*33dd0*/  LDL R2, [R1+0x49c] ;  /* 0x00049c0001027983 */ /* 0x001f220000100800 */
[----:B------:R-:W-:Y:S01]  /*33de0*/  BSSY B0, `(.L_x_3876) ;  /* 0x000005f000007945 */ /* 0x000fe20003800000 */
[----:B----4-:R-:W-:-:S13]  /*33df0*/  LOP3.LUT P0, RZ, R2, 0x1, RZ, 0xc0, !PT ;  /* 0x0000000102ff7812 */ /* 0x010fda000780c0ff */
[----:B------:R-:W-:Y:S05]  /*33e00*/  @!P0 BRA `(.L_x_3877) ;  /* 0x0000000400708947 */ /* 0x000fea0003800000 */
[----:B------:R-:W4:Y:S04]  /*33e10*/  LDL R2, [R1+0x470] ;  /* 0x0004700001027983 */ /* 0x000f280000100800 */
[----:B-1----:R-:W2:Y:S01]  /*33e20*/  LDL R4, [R1+0x484] ;  /* 0x0004840001047983 */ /* 0x002ea20000100800 */
        /* <DEDUP_REMOVED lines=10> */
.L_x_4064:
[----:B------:R-:W-:Y:S05]  /*33ed0*/  BSYNC B1 ;  /* 0x0000000000017941 */ /* 0x000fea0003800000 */
.L_x_3878:
        /* <DEDUP_REMOVED lines=9> */
.L_x_3881:
[----:B------:R-:W-:Y:S05]  /*33f70*/  BSYNC B1 ;  /* 0x0000000000017941 */ /* 0x000fea0003800000 */
.L_x_3880:
[----:B------:R-:W2:Y:S04]  /*33f80*/  LDL R5, [R1+0x470] ;  /* 0x0004700001057983 */ /* 0x000ea80000100800 */
[----:B0-----:R-:W2:Y:S04]  /*33f90*/  LDL R0, [R1+0x474] ;  /* 0x0004740001007983 */ /* 0x001ea80000100800 */
        /* <DEDUP_REMOVED lines=12> */
.L_x_3882:
        /* <DEDUP_REMOVED lines=15> */
.L_x_3883:
        /* <DEDUP_REMOVED lines=15> */
.L_x_3884:
        /* <DEDUP_REMOVED lines=15> */
.L_x_3885:
        /* <DEDUP_REMOVED lines=10> */
.L_x_3877:
[----:B------:R-:W-:Y:S05]  /*343d0*/  BSYNC B0 ;  /* 0x0000000000007941 */ /* 0x000fea0003800000 */
.L_x_3876:
[----:B-1----:R-:W4:Y:S04]  /*343e0*/  LDL R4, [R1+0x4a0] ;  /* 0x0004a00001047983 */ /* 0x002f280000100800 */
[----:B------:R-:W2:Y:S01]  /*343f0*/  LDL R5, [R1+0x494] ;  /* 0x0004940001057983 */ /* 0x000ea20000100800 */
[----:B------:R-:W-:Y:S01]  /*34400*/  BSSY B0, `(.L_x_3886) ;  /* 0x00001ff000007945 */ /* 0x000fe20003800000 */
[----:B----4-:R-:W-:-:S05]  /*34410*/  VIADD R0, R4, 0xfffffffe ;  /* 0xfffffffe04007836 */ /* 0x010fca0000000000 */
[----:B--2---:R-:W-:-:S13]  /*34420*/  ISETP.GE.AND P0, PT, R0, R5, PT ;  /* 0x000000050000720c */ /* 0x004fda0003f06270 */
        /* <DEDUP_REMOVED lines=9> */
[----:B------:R-:W2:Y:S04]  /*344c0*/  LDL.LU R4, [R1+0x474] ;  /* 0x0004740001047983 */ /* 0x000ea80000300800 */
[----:B------:R-:W4:Y:S04]  /*344d0*/  LDL.LU R7, [R1+0x484] ;  /* 0x0004840001077983 */ /* 0x000f280000300800 */
[----:B------:R-:W3:Y:S01]  /*344e0*/  LDL R5, [R1+0x49c] ;  /* 0x00049c0001057983 */ /* 0x000ee20000100800 */
[----:B------:R-:W-:Y:S01]  /*344f0*/  BSSY B1, `(.L_x_3890) ;  /* 0x000009f000017945 */ /* 0x000fe20003800000 */
[----:B--2---:R-:W-:-:S05]  /*34500*/  VIADD R2, R4, 0x1 ;  /* 0x0000000104027836 */ /* 0x004fca0000000000 */
[----:B------:R-:W-:-:S04]  /*34510*/  ISETP.NE.AND P0, PT, R2, 0x2, PT ;  /* 0x000000020200780c */ /* 0x000fc80003f05270 */
[----:B------:R-:W-:Y:S02]  /*34520*/  SEL R3, RZ, 0x1, P0 ;  /* 0x00000001ff037807 */ /* 0x000fe40000000000 */
[----:B-----5:R-:W-:Y:S02]  /*34530*/  SEL R8, R2, RZ, P0 ;  /* 0x000000ff02087207 */ /* 0x020fe40000000000 */
[----:B----4-:R-:W-:-:S03]  /*34540*/  LOP3.LUT R7, R7, R3, RZ, 0x3c, !PT ;  /* 0x0000000307077212 */ /* 0x010fc600078e3cff */
[----:B------:R0:W-:Y:S04]  /*34550*/  STL [R1+0x474], R8 ;  /* 0x0004740801007387 */ /* 0x0001e80000100800 */
[----:B------:R0:W-:Y:S01]  /*34560*/  STL [R1+0x484], R7 ;  /* 0x0004840701007387 */ /* 0x0001e20000100800 */
[----:B---3--:R-:W-:-:S13]  /*34570*/  LOP3.LUT P2, RZ, R5, 0x1, RZ, 0xc0, !PT ;  /* 0x0000000105ff7812 */ /* 0x008fda000784c0ff */
        /* <DEDUP_REMOVED lines=24> */
.L_x_3892:
[----:B------:R-:W2:Y:S01]  /*34700*/  LDL R2, [R1+0x470] ;  /* 0x0004700001027983 */ /* 0x000ea20000100800 */
[----:B0-----:R-:W-:Y:S01]  /*34710*/  SHF.L.U32 R5, R7, 0x1f, RZ ;  /* 0x0000001f07057819 */ /* 0x001fe200000006ff */
[----:B------:R-:W0:Y:S01]  /*34720*/  S2R R3, SR_TID.X ;  /* 0x0000000000037919 */ /* 0x000e220000002100 */
[----:B------:R-:W-:Y:S01]  /*34730*/  BSSY B3, `(.L_x_3893) ;  /* 0x0000006000037945 */ /* 0x000fe20003800000 */
[----:B0-----:R-:W-:-:S04]  /*34740*/  LOP3.LUT R3, R3, 0x7f, RZ, 0xc0, !PT ;  /* 0x0000007f03037812 */ /* 0x001fc800078ec0ff */
[----:B------:R-:W-:Y:S01]  /*34750*/  ISETP.NE.AND P1, PT, R3, RZ, PT ;  /* 0x000000ff0300720c */ /* 0x000fe20003f25270 */
[----:B--2---:R-:W-:-:S04]  /*34760*/  IMAD R2, R8, 0x8, R2 ;  /* 0x0000000808027824 */ /* 0x004fc800078e0202 */
[----:B------:R-:W0:Y:S02]  /*34770*/  SYNCS.PHASECHK.TRANS64.TRYWAIT P0, [R2+URZ+0x32440], R5 ;  /* 0x03244005020075a7 */ /* 0x000e24000800017f */
[----:B0-----:R-:W-:Y:S06]  /*34780*/  @!P0 BRA `(.L_x_3894) ;  /* 0x0000005c00948947 */ /* 0x001fec0003800000 */
.L_x_4065:
[----:B------:R-:W-:Y:S05]  /*34790*/  BSYNC B3 ;  /* 0x0000000000037941 */ /* 0x000fea0003800000 */
.L_x_3893:
        /* <DEDUP_REMOVED lines=9> */
.L_x_3896:
[----:B------:R-:W-:Y:S05]  /*34830*/  BSYNC B3 ;  /* 0x0000000000037941 */ /* 0x000fea0003800000 */
.L_x_3895:
[----:B------:R-:W2:Y:S04]  /*34840*/  LDL R8, [R1+0x470] ;  /* 0x0004700001087983 */ /* 0x000ea80000100800 */
        /* <DEDUP_REMOVED lines=13> */
.L_x_3897:
        /* <DEDUP_REMOVED lines=13> */
.L_x_4066:
[----:B------:R-:W-:Y:S05]  /*349f0*/  BSYNC B3 ;  /* 0x0000000000037941 */ /* 0x000fea0003800000 */
.L_x_3898:
        /* <DEDUP_REMOVED lines=11> */
.L_x_3901:
[----:B------:R-:W-:Y:S05]  /*34ab0*/  BSYNC B3 ;  /* 0x0000000000037941 */ /* 0x000fea0003800000 */
.L_x_3900:
        /* <DEDUP_REMOVED lines=11> */
.L_x_3902:
        /* <DEDUP_REMOVED lines=15> */
.L_x_3903:
        /* <DEDUP_REMOVED lines=15> */
.L_x_3904:
        /* <DEDUP_REMOVED lines=15> */
.L_x_3905:
        /* <DEDUP_REMOVED lines=10> */
.L_x_3891:
[----:B------:R-:W-:Y:S05]  /*34ee0*/  BSYNC B1 ;  /* 0x0000000000017941 */ /* 0x000fea0003800000 */
.L_x_3890:
[----:B------:R-:W2:Y:S02]  /*34ef0*/  LDL R4, [R1+0x4a0] ;  /* 0x0004a00001047983 */ /* 0x000ea40000100800 */
[----:B--2---:R-:W-:-:S07]  /*34f00*/  VIADD R0, R4, 0xfffffffd ;  /* 0xfffffffd04007836 */ /* 0x004fce0000000000 */
.L_x_3889:
[----:B------:R-:W-:Y:S05]  /*34f10*/  BSYNC B2 ;  /* 0x0000000000027941 */ /* 0x000fea0003800000 */
.L_x_3888:
[----:B------:R-:W2:Y:S01]  /*34f20*/  LDL.LU R2, [R1+0x4a0] ;  /* 0x0004a00001027983 */ /* 0x000ea20000300800 */
[----:B------:R-:W-:Y:S01]  /*34f30*/  VIADD R6, R6, 0xfffffffe ;  /* 0xfffffffe06067836 */ /* 0x000fe20000000000 */
[----:B--2---:R-:W-:-:S04]  /*34f40*/  LOP3.LUT R2, RZ, R2, RZ, 0x33, !PT ;  /* 0x00000002ff027212 */ /* 0x004fc800078e33ff */
[----:B------:R-:W-:-:S13]  /*34f50*/  ISETP.NE.AND P0, PT, R6, R2, PT ;  /* 0x000000020600720c */ /* 0x000fda0003f05270 */
[----:B------:R-:W-:Y:S05]  /*34f60*/  @!P0 BRA `(.L_x_3887) ;  /* 0x0000001400208947 */ /* 0x000fea0003800000 */
.L_x_3938:
[----:B------:R-:W2:Y:S04]  /*34f70*/  LDL R4, [R1+0x49c] ;  /* 0x00049c0001047983 */ /* 0x000ea80000100800 */
[----:B------:R-:W4:Y:S04]  /*34f80*/  LDL.LU R3, [R1+0x474] ;  /* 0x0004740001037983 */ /* 0x000f280000300800 */
[----:B------:R-:W3:Y:S01]  /*34f90*/  LDL.LU R2, [R1+0x484] ;  /* 0x0004840001027983 */ /* 0x000ee20000300800 */
[----:B------:R-:W-:Y:S05]  /*34fa0*/  YIELD ;  /* 0x0000000000007946 */ /* 0x000fea0003800000 */
[----:B------:R-:W-:Y:S01]  /*34fb0*/  BSSY B1, `(.L_x_3906) ;  /* 0x000009c000017945 */ /* 0x000fe20003800000 */
[----:B--2---:R-:W-:Y:S01]  /*34fc0*/  LOP3.LUT P1, RZ, R4, 0x1, RZ, 0xc0, !PT ;  /* 0x0000000104ff7812 */ /* 0x004fe2000782c0ff */
[----:B----4-:R-:W-:-:S05]  /*34fd0*/  VIADD R7, R3, 0x1 ;  /* 0x0000000103077836 */ /* 0x010fca0000000000 */
        /* <DEDUP_REMOVED lines=29> */
.L_x_3908:
        /* <DEDUP_REMOVED lines=9> */
.L_x_4067:
[----:B------:R-:W-:Y:S05]  /*35240*/  BSYNC B2 ;  /* 0x0000000000027941 */ /* 0x000fea0003800000 */
.L_x_3909:
        /* <DEDUP_REMOVED lines=9> */
.L_x_3912:
[----:B------:R-:W-:Y:S05]  /*352e0*/  BSYNC B2 ;  /* 0x0000000000027941 */ /* 0x000fea0003800000 */
.L_x_3911:
        /* <DEDUP_REMOVED lines=13> */
.L_x_3913:
        /* <DEDUP_REMOVED lines=13> */
.L_x_4068:
[----:B------:R-:W-:Y:S05]  /*35490*/  BSYNC B2 ;  /* 0x0000000000027941 */ /* 0x000fea0003800000 */
.L_x_3914:
        /* <DEDUP_REMOVED lines=11> */
.L_x_3917:
[----:B------:R-:W-:Y:S05]  /*35550*/  BSYNC B2 ;  /* 0x0000000000027941 */ /* 0x000fea0003800000 */
.L_x_3916:
        /* <DEDUP_REMOVED lines=10> */
.L_x_3918:
        /* <DEDUP_REMOVED lines=15> */
.L_x_3919:
        /* <DEDUP_REMOVED lines=15> */
.L_x_3920:
        /* <DEDUP_REMOVED lines=15> */
.L_x_3921:
        /* <DEDUP_REMOVED lines=10> */
.L_x_3907:
[----:B------:R-:W-:Y:S05]  /*35970*/  BSYNC B1 ;  /* 0x0000000000017941 */ /* 0x000fea0003800000 */
.L_x_3906:
        /* <DEDUP_REMOVED lines=36> */
.L_x_3924:
        /* <DEDUP_REMOVED lines=9> */
.L_x_4069:
[----:B------:R-:W-:Y:S05]  /*35c50*/  BSYNC B2 ;  /* 0x0000000000027941 */ /* 0x000fea0003800000 */
.L_x_3925:
        /* <DEDUP_REMOVED lines=9> */
.L_x_3928:
[----:B------:R-:W-:Y:S05]  /*35cf0*/  BSYNC B2 ;  /* 0x0000000000027941 */ /* 0x000fea0003800000 */
.L_x_3927:
        /* <DEDUP_REMOVED lines=14> */
.L_x_3929:
        /* <DEDUP_REMOVED lines=13> */
.L_x_4070:
[----:B------:R-:W-:Y:S05]  /*35eb0*/  BSYNC B2 ;  /* 0x0000000000027941 */ /* 0x000fea0003800000 */
.L_x_3930:
        /* <DEDUP_REMOVED lines=11> */
.L_x_3933:
[----:B------:R-:W-:Y:S05]  /*35f70*/  BSYNC B2 ;  /* 0x0000000000027941 */ /* 0x000fea0003800000 */
.L_x_3932:
        /* <DEDUP_REMOVED lines=11> */
.L_x_3934:
        /* <DEDUP_REMOVED lines=15> */
.L_x_3935:
        /* <DEDUP_REMOVED lines=15> */
.L_x_3936:
        /* <DEDUP_REMOVED lines=15> */
.L_x_3937:
        /* <DEDUP_REMOVED lines=10> */
.L_x_3923:
[----:B------:R-:W-:Y:S05]  /*363a0*/  BSYNC B1 ;  /* 0x0000000000017941 */ /* 0x000fea0003800000 */
.L_x_3922:
[----:B------:R-:W2:Y:S01]  /*363b0*/  LDL R5, [R1+0x494] ;  /* 0x0004940001057983 */ /* 0x000ea20000100800 */
[----:B------:R-:W-:Y:S01]  /*363c0*/  VIADD R0, R0, 0xfffffffe ;  /* 0xfffffffe00007836 */ /* 0x000fe20000000000 */
[----:B--2---:R-:W-:-:S13]  /*363d0*/  ISETP.GT.AND P0, PT, R6, R5, PT ;  /* 0x000000050600720c */ /* 0x004fda0003f04270 */
[----:B------:R-:W-:Y:S05]  /*363e0*/  @P0 BRA `(.L_x_3938) ;  /* 0xffffffe800e00947 */ /* 0x000fea000383ffff */
.L_x_3887:
[----:B------:R-:W-:Y:S05]  /*363f0*/  BSYNC B0 ;  /* 0x0000000000007941 */ /* 0x000fea0003800000 */
.L_x_3886:
[----:B------:R-:W2:Y:S04]  /*36400*/  LDL.LU R4, [R1+0x474] ;  /* 0x0004740001047983 */ /* 0x000ea80000300800 */
[----:B------:R-:W4:Y:S01]  /*36410*/  LDL.LU R3, [R1+0x484] ;  /* 0x0004840001037983 */ /* 0x000f220000300800 */
[----:B------:R-:W0:Y:S01]  /*36420*/  S2R R2, SR_TID.X ;  /* 0x0000000000027919 */ /* 0x000e220000002100 */
[----:B------:R-:W-:Y:S01]  /*36430*/  BSSY B0, `(.L_x_3939) ;  /* 0x0000015000007945 */ /* 0x000fe20003800000 */
[----:B0-----:R-:W-:-:S04]  /*36440*/  LOP3.LUT R2, R2, 0x7f, RZ, 0xc0, !PT ;  /* 0x0000007f02027812 */ /* 0x001fc800078ec0ff */
[----:B------:R-:W-:Y:S02]  /*36450*/  ISETP.NE.AND P1, PT, R2, RZ, PT ;  /* 0x000000ff0200720c */ /* 0x000fe40003f25270 */
[----:B--2---:R-:W-:-:S04]  /*36460*/  IADD3 R0, R4, 0x1, RZ ;  /* 0x0000000104007810 */ /* 0x004fc80007ffe0ff */
[----:B------:R-:W-:-:S04]  /*36470*/  ISETP.NE.AND P0, PT, R0, 0x2, PT ;  /* 0x000000020000780c */ /* 0x000fc80003f05270 */
[----:B------:R-:W-:-:S04]  /*36480*/  SEL R2, RZ, 0x1, P0 ;  /* 0x00000001ff027807 */ /* 0x000fc80000000000 */
[----:B----4-:R-:W-:-:S05]  /*36490*/  LOP3.LUT R3, R3, R2, RZ, 0x3c, !PT ;  /* 0x0000000203037212 */ /* 0x010fca00078e3cff */
[----:B------:R0:W-:Y:S01]  /*364a0*/  STL [R1+0x484], R3 ;  /* 0x0004840301007387 */ /* 0x0001e20000100800 */
[----:B------:R-:W-:Y:S05]  /*364b0*/  @P1 BRA `(.L_x_3940) ;  /* 0x0000000000301947 */ /* 0x000fea0003800000 */
[----:B0-----:R-:W0:Y:S01]  /*364c0*/  S2R R3, SR_LANEID ;  /* 0x0000000000037919 */ /* 0x001e220000000000 */
        /* <DEDUP_REMOVED lines=10> */
[----:B0-----:R-:W-:-:S07]  /*36570*/  IADD3 R16, R2, UR39, R7 ;  /* 0x0000002702107c10 */ /* 0x001fce000fffe007 */
.L_x_3940:
[----:B------:R-:W-:Y:S05]  /*36580*/  BSYNC B0 ;  /* 0x0000000000007941 */ /* 0x000fea0003800000 */
.L_x_3939:
[----:B------:R-:W-:-:S05]  /*36590*/  SEL R0, R0, RZ, P0 ;  /* 0x000000ff00007207 */ /* 0x000fca0000000000 */
[----:B------:R1:W-:Y:S02]  /*365a0*/  STL [R1+0x474], R0 ;  /* 0x0004740001007387 */ /* 0x0003e40000100800 */
.L_x_3852:
[----:B------:R-:W-:Y:S05]  /*365b0*/  BSYNC B7 ;  /* 0x0000000000077941 */ /* 0x000fea0003800000 */
.L_x_3850:
[----:B-1----:R-:W2:Y:S02]  /*365c0*/  LDL R0, [R1+0x49c] ;  /* 0x00049c0001007983 */ /* 0x002ea40000100800 */
[----:B--2---:R-:W-:-:S13]  /*365d0*/  LOP3.LUT P0, RZ, R0, 0x40, RZ, 0xc0, !PT ;  /* 0x0000004000ff7812 */ /* 0x004fda000780c0ff */
[----:B------:R-:W-:Y:S05]  /*365e0*/  @!P0 BRA `(.L_x_3941) ;  /* 0x0000000000288947 */ /* 0x000fea0003800000 */
[----:B------:R-:W-:Y:S05]  /*365f0*/  WARPSYNC.ALL ;  /* 0x0000000000007948 */ /* 0x000fea0003800000 */
[----:B------:R-:W1:Y:S08]  /*36600*/  S2UR UR5, SR_CgaCtaId ;  /* 0x00000000000579c3 */ /* 0x000e700000008800 */
[----:B------:R-:W-:Y:S06]  /*36610*/  BAR.SYNC.DEFER_BLOCKING 0x5, 0x180 ;  /* 0x0146000000007b1d */ /* 0x000fec0000010000 */
[----:B------:R-:W-:-:S02]  /*36620*/  UMOV UR4, 0x400 ;  /* 0x0000040000047882 */ /* 0x000fc40000000000 */
[----:B-1----:R-:W-:-:S06]  /*36630*/  ULEA UR4, UR5, UR4, 0x18 ;  /* 0x0000000405047291 */ /* 0x002fcc000f8ec03f */
[----:B------:R-:W-:-:S05]  /*36640*/  IMAD.U32 R0, RZ, RZ, UR4 ;  /* 0x00000004ff007e24 */ /* 0x000fca000f8e00ff */
[----:B------:R1:W2:Y:S04]  /*36650*/  LDS.128 R16, [R0+0x324d0] ;  /* 0x0324d00000107984 */ /* 0x0002a80000000c00 */
[----:B------:R1:W-:Y:S01]  /*36660*/  STL [R1+0x470], R0 ;  /* 0x0004700001007387 */ /* 0x0003e20000100800 */
[----:B------:R-:W-:Y:S06]  /*36670*/  BAR.ARV 0x4, 0x180 ;  /* 0x0106000000007b1d */ /* 0x000fec0000002000 */
[----:B------:R-:W-:Y:S05]  /*36680*/  BRA `(.L_x_3942) ;  /* 0x0000000800d87947 */ /* 0x000fea0003800000 */
.L_x_3941:
[----:B------:R-:W1:Y:S01]  /*36690*/  S2R R0, SR_TID.X ;  /* 0x0000000000007919 */ /* 0x000e620000002100 */
[----:B------:R-:W-:Y:S01]  /*366a0*/  UMOV UR4, 0xffffffff ;  /* 0xffffffff00047882 */ /* 0x000fe20000000000 */
[----:B-1----:R-:W-:-:S04]  /*366b0*/  LOP3.LUT R6, R0, 0x1f, RZ, 0xc0, !PT ;  /* 0x0000001f00067812 */ /* 0x002fc800078ec0ff */
        /* <DEDUP_REMOVED lines=19> */
[----:B------:R-:W-:Y:S04]  /*367f0*/  SHFL.IDX PT, R0, R16, RZ, 0x1f ;  /* 0x00001fff10007589 */ /* 0x000fe800000e0000 */
        /* <DEDUP_REMOVED lines=13> */
.L_x_4080:
[----:B------:R-:W-:Y:S02]  /*368d0*/  ULDC UR4, c[0x0][0xd38] ;  /* 0x00034e0000047ab9 */ /* 0x000fe40000000800 */
[----:B------:R-:W-:-:S04]  /*368e0*/  IMAD.U32 R4, RZ, RZ, UR4 ;  /* 0x00000004ff047e24 */ /* 0x000fc8000f8e00ff */
[----:B-1----:R-:W-:-:S04]  /*368f0*/  IMAD R16, R16, R4, RZ ;  /* 0x0000000410107224 */ /* 0x002fc800078e02ff */
[----:B------:R-:W-:-:S05]  /*36900*/  IMAD.IADD R5, R5, 0x1, R16 ;  /* 0x0000000105057824 */ /* 0x000fca00078e0210 */
[----:B------:R-:W-:-:S13]  /*36910*/  ISETP.GT.AND P6, PT, R5, R0, PT ;  /* 0x000000000500720c */ /* 0x000fda0003fc4270 */
[----:B------:R-:W-:Y:S05]  /*36920*/  @P6 BRA `(.L_x_3944) ;  /* 0x00000000009c6947 */ /* 0x000fea0003800000 */
.L_x_3949:
[----:B0-----:R-:W0:Y:S01]  /*36930*/  LDC R2, c[0x0][0xd3c] ;  /* 0x00034f00ff027b82 */ /* 0x001e220000000800 */
[----:B------:R-:W-:-:S05]  /*36940*/  VIADD R19, R19, 0x1f ;  /* 0x0000001f13137836 */ /* 0x000fca0000000000 */
[----:B0-----:R-:W-:-:S13]  /*36950*/  ISETP.GE.AND P6, PT, R19, R2, PT ;  /* 0x000000021300720c */ /* 0x001fda0003fc6270 */
[----:B------:R-:W-:Y:S05]  /*36960*/  @P6 BRA `(.L_x_3945) ;  /* 0x0000000400d46947 */ /* 0x000fea0003800000 */
[----:B------:R-:W0:Y:S01]  /*36970*/  S2R R3, SR_TID.X ;  /* 0x0000000000037919 */ /* 0x000e220000002100 */
[----:B------:R-:W-:Y:S01]  /*36980*/  BSSY B0, `(.L_x_3946) ;  /* 0x0000009000007945 */ /* 0x000fe20003800000 */
[----:B0-----:R-:W-:-:S05]  /*36990*/  LOP3.LUT R3, R3, 0x1f, RZ, 0xc0, !PT ;  /* 0x0000001f03037812 */ /* 0x001fca00078ec0ff */
[----:B------:R-:W-:Y:S02]  /*369a0*/  IMAD.IADD R4, R19, 0x1, R3 ;  /* 0x0000000113047824 */ /* 0x000fe400078e0203 */
[----:B------:R-:W-:-:S03]  /*369b0*/  IMAD.MOV.U32 R3, RZ, RZ, RZ ;  /* 0x000000ffff037224 */ /* 0x000fc600078e00ff */
[----:B------:R-:W-:-:S13]  /*369c0*/  ISETP.GE.OR P6, PT, R4, R2, !P0 ;  /* 0x000000020400720c */ /* 0x000fda00047c6670 */
[----:B------:R-:W-:Y:S05]  /*369d0*/  @P6 BRA `(.L_x_3947) ;  /* 0x00000000000c6947 */ /* 0x000fea0003800000 */
[----:B------:R-:W0:Y:S02]  /*369e0*/  LDC.64 R2, c[0x0][0xd80] ;  /* 0x00036000ff027b82 */ /* 0x000e240000000a00 */
[----:B0-----:R-:W-:-:S06]  /*369f0*/  IMAD.WIDE R2, R4, 0x4, R2 ;  /* 0x0000000404027825 */ /* 0x001fcc00078e0202 */
[----:B------:R0:W5:Y:S02]  /*36a00*/  LDG.E R3, desc[UR42][R2.64] ;  /* 0x0000002a02037981 */ /* 0x000164000c1e1900 */
.L_x_3947:
[----:B------:R-:W-:Y:S05]  /*36a10*/  BSYNC B0 ;  /* 0x0000000000007941 */ /* 0x000fea0003800000 */
.L_x_3946:
        /* <DEDUP_REMOVED lines=18> */
.L_x_4088:
[----:B------:R-:W-:Y:S02]  /*36b40*/  ULDC UR4, c[0x0][0xd38] ;  /* 0x00034e0000047ab9 */ /* 0x000fe40000000800 */
[----:B------:R-:W-:-:S04]  /*36b50*/  IMAD.U32 R4, RZ, RZ, UR4 ;  /* 0x00000004ff047e24 */ /* 0x000fc8000f8e00ff */
[----:B-1----:R-:W-:-:S04]  /*36b60*/  IMAD R16, R16, R4, RZ ;  /* 0x0000000410107224 */ /* 0x002fc800078e02ff */
[----:B------:R-:W-:-:S05]  /*36b70*/  IMAD.IADD R5, R16, 0x1, R5 ;  /* 0x0000000110057824 */ /* 0x000fca00078e0205 */
[----:B------:R-:W-:-:S13]  /*36b80*/  ISETP.GT.AND P6, PT, R5, R0, PT ;  /* 0x000000000500720c */ /* 0x000fda0003fc4270 */
[----:B------:R-:W-:Y:S05]  /*36b90*/  @!P6 BRA `(.L_x_3949) ;  /* 0xfffffffc0064e947 */ /* 0x000fea000383ffff */
.L_x_3944:
        /* <DEDUP_REMOVED lines=8> */
.L_x_4092:
[----:B------:R-:W-:Y:S01]  /*36c20*/  ISETP.NE.AND P0, PT, R5, RZ, PT ;  /* 0x000000ff0500720c */ /* 0x000fe20003f05270 */
[----:B------:R-:W-:-:S12]  /*36c30*/  IMAD.MOV.U32 R5, RZ, RZ, RZ ;  /* 0x000000ffff057224 */ /* 0x000fd800078e00ff */
[----:B------:R-:W-:Y:S05]  /*36c40*/  @!P0 BRA `(.L_x_3951) ;  /* 0x0000000000148947 */ /* 0x000fea0003800000 */
[----:B------:R-:W-:Y:S01]  /*36c50*/  UMOV UR4, 0xffffffff ;  /* 0xffffffff00047882 */ /* 0x000fe20000000000 */
[----:B------:R-:W-:Y:S02]  /*36c60*/  VIADD R12, R6, 0xffffffff ;  /* 0xffffffff060c7836 */ /* 0x000fe40000000000 */
[----:B------:R-:W-:Y:S05]  /*36c70*/  BRA.DIV UR4, `(.L_x_3952) ;  /* 0x00000046042c7947 */ /* 0x000fea000b800000 */
[----:B0-----:R0:W4:Y:S02]  /*36c80*/  SHFL.IDX PT, R2, R2, R12, 0x1f ;  /* 0x00001f0c02027589 */ /* 0x00112400000e0000 */
.L_x_4095:
[----:B----4-:R-:W-:-:S07]  /*36c90*/  IMAD.MOV.U32 R5, RZ, RZ, R2 ;  /* 0x000000ffff057224 */ /* 0x010fce00078e0002 */
.L_x_3951:
        /* <DEDUP_REMOVED lines=35> */
[----:B------:R-:W-:-:S04]  /*36ed0*/  VIADDMNMX R4, R3, R4, R7, PT ;  /* 0x0000000403047246 */ /* 0x000fc80003800107 */
        /* <DEDUP_REMOVED lines=19> */
[C---:B------:R-:W-:Y:S01]  /*37010*/  LOP3.LUT R3, R0.reuse, R4, RZ, 0x3c, !PT ;  /* 0x0000000400037212 */ /* 0x040fe200078e3cff */
[----:B------:R-:W-:-:S03]  /*37020*/  IMAD.IADD R0, R0, 0x1, R5 ;  /* 0x0000000100007824 */ /* 0x000fc600078e0205 */
        /* <DEDUP_REMOVED lines=9> */
.L_x_3945:
[----:B------:R-:W-:Y:S01]  /*370c0*/  UMOV UR4, URZ ;  /* 0x0000003f00047c82 */ /* 0x000fe20008000000 */
[----:B------:R-:W-:Y:S01]  /*370d0*/  UMOV UR5, URZ ;  /* 0x0000003f00057c82 */ /* 0x000fe20008000000 */
[----:B------:R-:W-:Y:S01]  /*370e0*/  ULDC UR6, c[0x0][0xd3c] ;  /* 0x00034f0000067ab9 */ /* 0x000fe20000000800 */
[----:B------:R-:W-:Y:S01]  /*370f0*/  IMAD.MOV.U32 R16, RZ, RZ, R0 ;  /* 0x000000ffff107224 */ /* 0x000fe200078e0000 */
[----:B------:R-:W-:Y:S01]  /*37100*/  MOV R18, UR5 ;  /* 0x0000000500127c02 */ /* 0x000fe20008000f00 */
[----:B------:R-:W-:Y:S02]  /*37110*/  IMAD.U32 R17, RZ, RZ, UR4 ;  /* 0x00000004ff117e24 */ /* 0x000fe4000f8e00ff */
[----:B------:R-:W-:-:S07]  /*37120*/  IMAD.U32 R19, RZ, RZ, UR6 ;  /* 0x00000006ff137e24 */ /* 0x000fce000f8e00ff */
.L_x_3953:
        /* <DEDUP_REMOVED lines=12> */
.L_x_3942:
[----:B------:R-:W-:Y:S02]  /*371f0*/  ULDC UR4, c[0x0][0xd3c] ;  /* 0x00034f0000047ab9 */ /* 0x000fe40000000800 */
[----:B--2---:R-:W-:-:S13]  /*37200*/  ISETP.GE.AND P0, PT, R19, UR4, PT ;  /* 0x0000000413007c0c */ /* 0x004fda000bf06270 */
[----:B------:R-:W-:Y:S05]  /*37210*/  @!P0 BRA `(.L_x_3954) ;  /* 0xffffff8000f08947 */ /* 0x000fea000383ffff */
[----:B------:R-:W-:Y:S05]  /*37220*/  BSYNC B8 ;  /* 0x0000000000087941 */ /* 0x000fea0003800000 */
.L_x_3792:
[----:B-1----:R-:W2:Y:S01]  /*37230*/  LDL.LU R0, [R1+0x4e4] ;  /* 0x0004e40001007983 */ /* 0x002ea20000300800 */
[----:B------:R-:W-:Y:S01]  /*37240*/  BSSY B0, `(.L_x_3955) ;  /* 0x000000b000007945 */ /* 0x000fe20003800000 */
[----:B------:R-:W1:Y:S01]  /*37250*/  S2R R5, SR_CgaCtaId ;  /* 0x0000000000057919 */ /* 0x000e620000008800 */
        /* <DEDUP_REMOVED lines=9> */
.L_x_4096:
[----:B------:R-:W-:Y:S05]  /*372f0*/  BSYNC B0 ;  /* 0x0000000000007941 */ /* 0x000fea0003800000 */
.L_x_3955:
[----:B------:R-:W-:-:S03]  /*37300*/  UMOV UR4, 0xffffffff ;  /* 0xffffffff00047882 */ /* 0x000fc60000000000 */
[----:B------:R-:W-:Y:S05]  /*37310*/  BRA.DIV UR4, `(.L_x_3957) ;  /* 0x0000003e04c07947 */ /* 0x000fea000b800000 */
[----:B------:R-:W1:Y:S02]  /*37320*/  S2R R2, SR_TID.X ;  /* 0x0000000000027919 */ /* 0x000e640000002100 */
[----:B-1----:R-:W-:-:S04]  /*37330*/  SHF.R.U32.HI R2, RZ, 0x5, R2 ;  /* 0x00000005ff027819 */ /* 0x002fc80000011602 */
[----:B------:R-:W-:-:S05]  /*37340*/  LOP3.LUT R2, R2, 0x3, RZ, 0xc0, !PT ;  /* 0x0000000302027812 */ /* 0x000fca00078ec0ff */
[----:B------:R1:W2:Y:S02]  /*37350*/  SHFL.IDX PT, R14, R2, RZ, 0x1f ;  /* 0x00001fff020e7589 */ /* 0x0002a400000e0000 */
.L_x_4099:
[----:B--2---:R-:W-:-:S13]  /*37360*/  ISETP.NE.AND P0, PT, R14, RZ, PT ;  /* 0x000000ff0e00720c */ /* 0x004fda0003f05270 */
[----:B------:R-:W-:Y:S05]  /*37370*/  @P0 BRA `(.L_x_3567) ;  /* 0x0000000000940947 */ /* 0x000fea0003800000 */
[----:B------:R-:W-:-:S03]  /*37380*/  UMOV UR4, 0xffffffff ;  /* 0xffffffff00047882 */ /* 0x000fc60000000000 */
[----:B------:R-:W-:Y:S05]  /*37390*/  BRA.DIV UR4, `(.L_x_3958) ;  /* 0x0000003e04d47947 */ /* 0x000fea000b800000 */
[----:B------:R-:W-:-:S13]  /*373a0*/  ELECT P6, URZ, PT ;  /* 0x00000000003f782f */ /* 0x000fda00038c0000 */
.L_x_4102:
[----:B------:R-:W-:Y:S05]  /*373b0*/  @!P6 BRA `(.L_x_3567) ;  /* 0x000000000084e947 */ /* 0x000fea0003800000 */
[----:B------:R-:W-:-:S06]  /*373c0*/  ULOP3.LUT UR4, UR38, 0x2, URZ, 0xfc, !UPT ;  /* 0x0000000226047892 */ /* 0x000fcc000f8efc3f */
[----:B-1----:R-:W-:-:S05]  /*373d0*/  IMAD.U32 R2, RZ, RZ, UR4 ;  /* 0x00000004ff027e24 */ /* 0x002fca000f8e00ff */
[----:B------:R-:W-:-:S13]  /*373e0*/  ISETP.NE.AND P2, PT, R2, 0x3, PT ;  /* 0x000000030200780c */ /* 0x000fda0003f45270 */
[----:B------:R-:W-:Y:S05]  /*373f0*/  @!P2 BRA `(.L_x_3959) ;  /* 0x000000000004a947 */ /* 0x000fea0003800000 */
[----:B------:R-:W-:Y:S01]  /*37400*/  BPT.TRAP 0x1 ;  /* 0x000000040000795c */ /* 0x000fe20000300000 */
.L_x_3959:
[----:B0-----:R-:W2:Y:S04]  /*37410*/  LDL R3, [R1+0x474] ;  /* 0x0004740001037983 */ /* 0x001ea80000100800 */
[----:B------:R-:W4:Y:S01]  /*37420*/  LDL.LU R7, [R1+0x484] ;  /* 0x0004840001077983 */ /* 0x000f220000300800 */
[----:B------:R-:W-:-:S04]  /*37430*/  VIADD R2, R0, 0x32440 ;  /* 0x0003244000027836 */ /* 0x000fc80000000000 */
[C---:B--2---:R-:W-:Y:S02]  /*37440*/  IMAD R6, R3.reuse, 0x8, R2 ;  /* 0x0000000803067824 */ /* 0x044fe400078e0202 */
[----:B------:R-:W-:Y:S01]  /*37450*/  VIADD R3, R3, 0x1 ;  /* 0x0000000103037836 */ /* 0x000fe20000000000 */
[----:B----4-:R-:W-:-:S04]  /*37460*/  SHF.L.U32 R5, R7, 0x1f, RZ ;  /* 0x0000001f07057819 */ /* 0x010fc800000006ff */
        /* <DEDUP_REMOVED lines=8> */
.L_x_4103:
[----:B------:R-:W1:Y:S02]  /*374f0*/  SYNCS.PHASECHK.TRANS64.TRYWAIT P0, [R7+URZ], R2 ;  /* 0x00000002070075a7 */ /* 0x000e64000800017f */
[----:B-1----:R-:W-:Y:S05]  /*37500*/  @!P0 BRA `(.L_x_3961) ;  /* 0x0000003c00ac8947 */ /* 0x002fea0003800000 */
.L_x_4104:
[----:B------:R-:W-:Y:S05]  /*37510*/  @!P2 BRA `(.L_x_3962) ;  /* 0x000000000004a947 */ /* 0x000fea0003800000 */
[----:B------:R-:W-:Y:S01]  /*37520*/  BPT.TRAP 0x1 ;  /* 0x000000040000795c */ /* 0x000fe20000300000 */
.L_x_3962:
[----:B------:R-:W2:Y:S01]  /*37530*/  LDL.LU R4, [R1+0x474] ;  /* 0x0004740001047983 */ /* 0x000ea20000300800 */
[----:B------:R-:W-:-:S04]  /*37540*/  VIADD R0, R0, 0x32460 ;  /* 0x0003246000007836 */ /* 0x000fc80000000000 */
[----:B--2---:R-:W-:-:S04]  /*37550*/  IMAD R4, R4, 0x8, R0 ;  /* 0x0000000804047824 */ /* 0x004fc800078e0200 */
[----:B------:R-:W2:Y:S02]  /*37560*/  SYNCS.PHASECHK.TRANS64.TRYWAIT P0, [R4+URZ], R5 ;  /* 0x00000005040075a7 */ /* 0x000ea4000800017f */
[----:B--2---:R-:W-:Y:S05]  /*37570*/  @!P0 BRA `(.L_x_3963) ;  /* 0x0000003c00a48947 */ /* 0x004fea0003800000 */
.L_x_4105:
[----:B------:R-:W-:-:S07]  /*37580*/  IMAD R3, R3, 0x8, R0 ;  /* 0x0000000803037824 */ /* 0x000fce00078e0200 */
.L_x_3964:
[----:B----4-:R4:W0:Y:S02]  /*37590*/  SYNCS.PHASECHK.TRANS64.TRYWAIT P0, [R3+URZ], R2 ;  /* 0x00000002030075a7 */ /* 0x010824000800017f */
[----:B0-----:R-:W-:Y:S05]  /*375a0*/  @!P0 NANOSLEEP.SYNCS 0x989680 ;  /* 0x009896800000895d */ /* 0x001fea0003900000 */
[----:B------:R-:W0:Y:S02]  /*375b0*/  @!P0 SYNCS.PHASECHK.TRANS64 P0, [R3+URZ], R2 ;  /* 0x00000002030085a7 */ /* 0x000e24000800007f */
[----:B0-----:R-:W-:Y:S05]  /*375c0*/  @!P0 BRA `(.L_x_3964) ;  /* 0xfffffffc00f08947 */ /* 0x001fea000383ffff */
.L_x_3567:
[----:B------:R-:W-:Y:S05]  /*375d0*/  BSYNC B9 ;  /* 0x0000000000097941 */ /* 0x000fea0003800000 */
.L_x_3564:
[----:B------:R-:W-:Y:S05]  /*375e0*/  EXIT ;  /* 0x000000000000794d */ /* 0x000fea0003800000 */
.L_x_3593:
[----:B0-----:R0:W1:Y:S02]  /*375f0*/  SYNCS.PHASECHK.TRANS64.TRYWAIT P6, [R89+URZ+0x32490], R100 ;  /* 0x03249064590075a7 */ /* 0x00106400080c017f */
[----:B-1----:R-:W-:Y:S05]  /*37600*/  @!P6 NANOSLEEP.SYNCS 0x989680 ;  /* 0x009896800000e95d */ /* 0x002fea0003900000 */
[----:B------:R-:W1:Y:S02]  /*37610*/  @!P6 SYNCS.PHASECHK.TRANS64 P6, [R89+URZ+0x32490], R100 ;  /* 0x032490645900e5a7 */ /* 0x000e6400080c007f */
[----:B-1----:R-:W-:Y:S05]  /*37620*/  @!P6 BRA `(.L_x_3593) ;  /* 0xfffffffc00f0e947 */ /* 0x002fea000383ffff */
[----:B------:R-:W-:Y:S05]  /*37630*/  BRA `(.L_x_3965) ;  /* 0xfffffcb800807947 */ /* 0x000fea000383ffff */
.L_x_3611:
[----:B0-----:R0:W1:Y:S02]  /*37640*/  SYNCS.PHASECHK.TRANS64.TRYWAIT P5, [R89+URZ+0x32490], R100 ;  /* 0x03249064590075a7 */ /* 0x00106400080a017f */
[----:B-1----:R-:W-:Y:S05]  /*37650*/  @!P5 NANOSLEEP.SYNCS 0x989680 ;  /* 0x009896800000d95d */ /* 0x002fea0003900000 */
[----:B------:R-:W1:Y:S02]  /*37660*/  @!P5 SYNCS.PHASECHK.TRANS64 P5, [R89+URZ+0x32490], R100 ;  /* 0x032490645900d5a7 */ /* 0x000e6400080a007f */
[----:B-1----:R-:W-:Y:S05]  /*37670*/  @!P5 BRA `(.L_x_3611) ;  /* 0xfffffffc00f0d947 */ /* 0x002fea000383ffff */
[----:B------:R-:W-:Y:S05]  /*37680*/  BRA `(.L_x_3966) ;  /* 0xfffffcc800c07947 */ /* 0x000fea000383ffff */
.L_x_3620:
[----:B0-----:R0:W1:Y:S02]  /*37690*/  SYNCS.PHASECHK.TRANS64.TRYWAIT P4, [R89+URZ+0x32490], R100 ;  /* 0x03249064590075a7 */ /* 0x001064000808017f */
[----:B-1----:R-:W-:Y:S05]  /*376a0*/  @!P4 NANOSLEEP.SYNCS 0x989680 ;  /* 0x009896800000c95d */ /* 0x002fea0003900000 */
[----:B------:R-:W1:Y:S02]  /*376b0*/  @!P4 SYNCS.PHASECHK.TRANS64 P4, [R89+URZ+0x32490], R100 ;  /* 0x032490645900c5a7 */ /* 0x000e64000808007f */
[----:B-1----:R-:W-:Y:S05]  /*376c0*/  @!P4 BRA `(.L_x_3620) ;  /* 0xfffffffc00f0c947 */ /* 0x002fea000383ffff */
[----:B------:R-:W-:Y:S05]  /*376d0*/  BRA `(.L_x_3967) ;  /* 0xfffffcd800b07947 */ /* 0x000fea000383ffff */
.L_x_3626:
[----:B-1----:R1:W2:Y:S02]  /*376e0*/  SYNCS.PHASECHK.TRANS64.TRYWAIT P3, [R89+URZ+0x324b0], R100 ;  /* 0x0324b064590075a7 */ /* 0x0022a4000806017f */
[----:B--2---:R-:W-:Y:S05]  /*376f0*/  @!P3 NANOSLEEP.SYNCS 0x989680 ;  /* 0x009896800000b95d */ /* 0x004fea0003900000 */
[----:B------:R-:W2:Y:S02]  /*37700*/  @!P3 SYNCS.PHASECHK.TRANS64 P3, [R89+URZ+0x324b0], R100 ;  /* 0x0324b0645900b5a7 */ /* 0x000ea4000806007f */
[----:B--2---:R-:W-:Y:S05]  /*37710*/  @!P3 BRA `(.L_x_3626) ;  /* 0xfffffffc00f0b947 */ /* 0x004fea000383ffff */
[----:B------:R-:W-:Y:S05]  /*37720*/  BRA `(.L_x_3968) ;  /* 0xfffffcdc00407947 */ /* 0x000fea000383ffff */
.L_x_3642:
        /* <DEDUP_REMOVED lines=8> */
.L_x_3970:
[----:B------:R-:W-:Y:S05]  /*377b0*/  BSYNC B0 ;  /* 0x0000000000007941 */ /* 0x000fea0003800000 */
.L_x_3969:
[----:B------:R-:W-:Y:S05]  /*377c0*/  BRA `(.L_x_3971) ;  /* 0xfffffcec00807947 */ /* 0x000fea000383ffff */
.L_x_3654:
        /* <DEDUP_REMOVED lines=8> */
.L_x_3973:
[----:B------:R-:W-:Y:S05]  /*37850*/  BSYNC B1 ;  /* 0x0000000000017941 */ /* 0x000fea0003800000 */
.L_x_3972:
        /* <DEDUP_REMOVED lines=8> */
.L_x_3974:
[----:B------:R-:W-:Y:S02]  /*378e0*/  IMAD.MOV.U32 R13, RZ, RZ, R7 ;  /* 0x000000ffff0d7224 */ /* 0x000fe400078e0007 */
[----:B------:R-:W-:-:S07]  /*378f0*/  IMAD.MOV.U32 R2, RZ, RZ, R14 ;  /* 0x000000ffff027224 */ /* 0x000fce00078e000e */
[----:B------:R-:W-:Y:S05]  /*37900*/  WARPSYNC.COLLECTIVE R15, `(.L_x_3975) ;  /* 0x000000000f087348 */ /* 0x000fea0003c00000 */
[----:B------:R0:W1:Y:S02]  /*37910*/  SHFL.IDX P6, R14, R13, R12, R11 ;  /* 0x0000000c0d0e7389 */ /* 0x00006400000c000b */
[----:B01----:R-:W-:Y:S01]  /*37920*/  ENDCOLLECTIVE ;  /* 0x000000000000791b */ /* 0x003fe20003800000 */
.L_x_3975:
[----:B------:R-:W-:Y:S02]  /*37930*/  IMAD.MOV.U32 R13, RZ, RZ, R8 ;  /* 0x000000ffff0d7224 */ /* 0x000fe400078e0008 */
[----:B------:R-:W-:-:S07]  /*37940*/  IMAD.MOV.U32 R5, RZ, RZ, R14 ;  /* 0x000000ffff057224 */ /* 0x000fce00078e000e */
[----:B------:R-:W-:Y:S05]  /*37950*/  WARPSYNC.COLLECTIVE R15, `(.L_x_3976) ;  /* 0x000000000f087348 */ /* 0x000fea0003c00000 */
[----:B------:R0:W1:Y:S02]  /*37960*/  SHFL.IDX P6, R14, R13, R12, R11 ;  /* 0x0000000c0d0e7389 */ /* 0x00006400000c000b */
[----:B01----:R-:W-:Y:S01]  /*37970*/  ENDCOLLECTIVE ;  /* 0x000000000000791b */ /* 0x003fe20003800000 */
.L_x_3976:
[----:B------:R-:W-:Y:S05]  /*37980*/  BRA `(.L_x_3977) ;  /* 0xfffffcf800607947 */ /* 0x000fea000383ffff */
.L_x_3657:
        /* <DEDUP_REMOVED lines=8> */
.L_x_3979:
[----:B------:R-:W-:Y:S05]  /*37a10*/  BSYNC B1 ;  /* 0x0000000000017941 */ /* 0x000fea0003800000 */
.L_x_3978:
        /* <DEDUP_REMOVED lines=8> */
.L_x_3980:
[----:B------:R-:W-:Y:S02]  /*37aa0*/  IMAD.MOV.U32 R13, RZ, RZ, R7 ;  /* 0x000000ffff0d7224 */ /* 0x000fe400078e0007 */
[----:B------:R-:W-:-:S07]  /*37ab0*/  IMAD.MOV.U32 R4, RZ, RZ, R14 ;  /* 0x000000ffff047224 */ /* 0x000fce00078e000e */
[----:B------:R-:W-:Y:S05]  /*37ac0*/  WARPSYNC.COLLECTIVE R15, `(.L_x_3981) ;  /* 0x000000000f087348 */ /* 0x000fea0003c00000 */
[----:B------:R0:W1:Y:S02]  /*37ad0*/  SHFL.IDX P6, R14, R13, R12, R11 ;  /* 0x0000000c0d0e7389 */ /* 0x00006400000c000b */
[----:B01----:R-:W-:Y:S01]  /*37ae0*/  ENDCOLLECTIVE ;  /* 0x000000000000791b */ /* 0x003fe20003800000 */
.L_x_3981:
[----:B------:R-:W-:Y:S02]  /*37af0*/  IMAD.MOV.U32 R13, RZ, RZ, R8 ;  /* 0x000000ffff0d7224 */ /* 0x000fe400078e0008 */
[----:B------:R-:W-:-:S07]  /*37b00*/  IMAD.MOV.U32 R7, RZ, RZ, R14 ;  /* 0x000000ffff077224 */ /* 0x000fce00078e000e */
[----:B------:R-:W-:Y:S05]  /*37b10*/  WARPSYNC.COLLECTIVE R15, `(.L_x_3982) ;  /* 0x000000000f087348 */ /* 0x000fea0003c00000 */
[----:B------:R0:W1:Y:S02]  /*37b20*/  SHFL.IDX P6, R14, R13, R12, R11 ;  /* 0x0000000c0d0e7389 */ /* 0x00006400000c000b */
[----:B01----:R-:W-:Y:S01]  /*37b30*/  ENDCOLLECTIVE ;  /* 0x000000000000791b */ /* 0x003fe20003800000 */
.L_x_3982:
[----:B------:R-:W-:Y:S05]  /*37b40*/  BRA `(.L_x_3983) ;  /* 0xfffffcf800b87947 */ /* 0x000fea000383ffff */
.L_x_3661:
[----:B------:R0:W0:Y:S02]  /*37b50*/  SYNCS.PHASECHK.TRANS64.TRYWAIT P0, [R144+URZ+0x32400], R13 ;  /* 0x0324000d900075a7 */ /* 0x000024000800017f */
[----:B0-----:R-:W-:Y:S05]  /*37b60*/  @!P0 NANOSLEEP.SYNCS 0x989680 ;  /* 0x009896800000895d */ /* 0x001fea0003900000 */
[----:B------:R-:W0:Y:S02]  /*37b70*/  @!P0 SYNCS.PHASECHK.TRANS64 P0, [R144+URZ+0x32400], R13 ;  /* 0x0324000d900085a7 */ /* 0x000e24000800007f */
[----:B0-----:R-:W-:Y:S05]  /*37b80*/  @!P0 BRA `(.L_x_3661) ;  /* 0xfffffffc00f08947 */ /* 0x001fea000383ffff */
[----:B------:R-:W-:Y:S05]  /*37b90*/  BRA `(.L_x_3984) ;  /* 0xfffffcfc00347947 */ /* 0x000fea000383ffff */
.L_x_3669:
        /* <DEDUP_REMOVED lines=9> */
.L_x_3986:
[----:B------:R-:W-:Y:S05]  /*37c30*/  BSYNC B1 ;  /* 0x0000000000017941 */ /* 0x000fea0003800000 */
.L_x_3985:
        /* <DEDUP_REMOVED lines=10> */
.L_x_3987:
[----:B------:R-:W-:Y:S01]  /*37ce0*/  ISETP.GE.OR P1, PT, R0, R67, P0 ;  /* 0x000000430000720c */ /* 0x000fe20000726670 */
[----:B------:R-:W-:-:S12]  /*37cf0*/  IMAD.MOV.U32 R13, RZ, RZ, R65 ;  /* 0x000000ffff0d7224 */ /* 0x000fd800078e0041 */
[C---:B------:R-:W-:Y:S01]  /*37d00*/  @!P1 IMAD.SHL.U32 R5, R22.reuse, 0x2, RZ ;  /* 0x0000000216059824 */ /* 0x040fe200078e00ff */
[----:B------:R-:W-:Y:S02]  /*37d10*/  @!P1 SHF.L.U64.HI R9, R22, 0x1, R23 ;  /* 0x0000000116099819 */ /* 0x000fe40000010217 */
[----:B------:R-:W-:-:S07]  /*37d20*/  MOV R3, R14 ;  /* 0x0000000e00037202 */ /* 0x000fce0000000f00 */
[----:B------:R-:W-:Y:S05]  /*37d30*/  WARPSYNC.COLLECTIVE R15, `(.L_x_3988) ;  /* 0x000000000f087348 */ /* 0x000fea0003c00000 */
[----:B------:R0:W1:Y:S02]  /*37d40*/  SHFL.IDX P6, R14, R13, R12, R11 ;  /* 0x0000000c0d0e7389 */ /* 0x00006400000c000b */
[----:B01----:R-:W-:Y:S01]  /*37d50*/  ENDCOLLECTIVE ;  /* 0x000000000000791b */ /* 0x003fe20003800000 */
.L_x_3988:
[----:B------:R-:W-:-:S05]  /*37d60*/  @!P1 IADD3 R6, P2, R3, R5, RZ ;  /* 0x0000000503069210 */ /* 0x000fca0007f5e0ff */
[----:B------:R-:W-:-:S05]  /*37d70*/  @!P1 IMAD.X R7, R2, 0x1, R9, P2 ;  /* 0x0000000102079824 */ /* 0x000fca00010e0609 */
[----:B------:R0:W5:Y:S01]  /*37d80*/  @!P1 LD.E.128 R24, desc[UR42][R6.64] ;  /* 0x0000002a06189980 */ /* 0x000162000c101d00 */
[----:B------:R-:W-:Y:S02]  /*37d90*/  IMAD.MOV.U32 R13, RZ, RZ, R64 ;  /* 0x000000ffff0d7224 */ /* 0x000fe400078e0040 */
[----:B------:R-:W-:-:S07]  /*37da0*/  IMAD.MOV.U32 R4, RZ, RZ, R14 ;  /* 0x000000ffff047224 */ /* 0x000fce00078e000e */
[----:B0----5:R-:W-:Y:S05]  /*37db0*/  WARPSYNC.COLLECTIVE R15, `(.L_x_3989) ;  /* 0x000000000f087348 */ /* 0x021fea0003c00000 */
[----:B------:R1:W2:Y:S02]  /*37dc0*/  SHFL.IDX P6, R14, R13, R12, R11 ;  /* 0x0000000c0d0e7389 */ /* 0x0002a400000c000b */
[----:B012--5:R-:W-:Y:S01]  /*37dd0*/  ENDCOLLECTIVE ;  /* 0x000000000000791b */ /* 0x027fe20003800000 */
.L_x_3989:
        /* <DEDUP_REMOVED lines=10> */
.L_x_3990:
[----:B------:R-:W-:Y:S01]  /*37e80*/  CS2R R60, SRZ ;  /* 0x00000000003c7805 */ /* 0x000fe2000001ff00 */
[----:B------:R-:W-:Y:S01]  /*37e90*/  IMAD.MOV.U32 R13, RZ, RZ, R8 ;  /* 0x000000ffff0d7224 */ /* 0x000fe200078e0008 */
[----:B------:R-:W-:Y:S02]  /*37ea0*/  CS2R R62, SRZ ;  /* 0x00000000003e7805 */ /* 0x000fe4000001ff00 */
[----:B------:R-:W-:Y:S01]  /*37eb0*/  CS2R R20, SRZ ;  /* 0x0000000000147805 */ /* 0x000fe2000001ff00 */
[----:B------:R-:W-:Y:S02]  /*37ec0*/  @!P1 IMAD.MOV.U32 R60, RZ, RZ, R24 ;  /* 0x000000ffff3c9224 */ /* 0x000fe400078e0018 */
[----:B------:R-:W-:-:S07]  /*37ed0*/  IMAD.MOV.U32 R24, RZ, RZ, R14 ;  /* 0x000000ffff187224 */ /* 0x000fce00078e000e */
[----:B------:R-:W-:Y:S05]  /*37ee0*/  WARPSYNC.COLLECTIVE R15, `(.L_x_3991) ;  /* 0x000000000f087348 */ /* 0x000fea0003c00000 */
[----:B------:R0:W1:Y:S02]  /*37ef0*/  SHFL.IDX P6, R14, R13, R12, R11 ;  /* 0x0000000c0d0e7389 */ /* 0x00006400000c000b */
[----:B01----:R-:W-:Y:S01]  /*37f00*/  ENDCOLLECTIVE ;  /* 0x000000000000791b */ /* 0x003fe20003800000 */
.L_x_3991:
[----:B------:R-:W-:Y:S02]  /*37f10*/  @!P1 IMAD.MOV.U32 R61, RZ, RZ, R25 ;  /* 0x000000ffff3d9224 */ /* 0x000fe400078e0019 */
[----:B------:R-:W-:Y:S02]  /*37f20*/  IMAD.MOV.U32 R13, RZ, RZ, R65 ;  /* 0x000000ffff0d7224 */ /* 0x000fe400078e0041 */
[----:B------:R-:W-:-:S07]  /*37f30*/  IMAD.MOV.U32 R25, RZ, RZ, R14 ;  /* 0x000000ffff197224 */ /* 0x000fce00078e000e */
[----:B------:R-:W-:Y:S05]  /*37f40*/  WARPSYNC.COLLECTIVE R15, `(.L_x_3992) ;  /* 0x000000000f087348 */ /* 0x000fea0003c00000 */
[----:B------:R0:W1:Y:S02]  /*37f50*/  SHFL.IDX P6, R14, R13, R12, R11 ;  /* 0x0000000c0d0e7389 */ /* 0x00006400000c000b */
[----:B01----:R-:W-:Y:S01]  /*37f60*/  ENDCOLLECTIVE ;  /* 0x000000000000791b */ /* 0x003fe20003800000 */
.L_x_3992:
[----:B------:R-:W-:Y:S02]  /*37f70*/  @!P1 IMAD.MOV.U32 R62, RZ, RZ, R26 ;  /* 0x000000ffff3e9224 */ /* 0x000fe400078e001a */
[----:B------:R-:W-:Y:S02]  /*37f80*/  IMAD.MOV.U32 R2, RZ, RZ, R60 ;  /* 0x000000ffff027224 */ /* 0x000fe400078e003c */
[----:B------:R-:W-:Y:S02]  /*37f90*/  IMAD.MOV.U32 R3, RZ, RZ, R61 ;  /* 0x000000ffff037224 */ /* 0x000fe400078e003d */
[----:B------:R-:W-:Y:S01]  /*37fa0*/  IMAD.MOV.U32 R13, RZ, RZ, R64 ;  /* 0x000000ffff0d7224 */ /* 0x000fe200078e0040 */
[----:B------:R-:W-:Y:S01]  /*37fb0*/  PRMT R75, R75, 0x5410, R2 ;  /* 0x000054104b4b7816 */ /* 0x000fe20000000002 */
[----:B------:R-:W-:-:S07]  /*37fc0*/  IMAD.MOV.U32 R26, RZ, RZ, R14 ;  /* 0x000000ffff1a7224 */ /* 0x000fce00078e000e */
[----:B------:R-:W-:Y:S05]  /*37fd0*/  WARPSYNC.COLLECTIVE R15, `(.L_x_3993) ;  /* 0x000000000f087348 */ /* 0x000fea0003c00000 */
[----:B------:R0:W1:Y:S02]  /*37fe0*/  SHFL.IDX P6, R14, R13, R12, R11 ;  /* 0x0000000c0d0e7389 */ /* 0x00006400000c000b */
[----:B01----:R-:W-:Y:S01]  /*37ff0*/  ENDCOLLECTIVE ;  /* 0x000000000000791b */ /* 0x003fe20003800000 */
.L_x_3993:
[----:B------:R-:W-:Y:S02]  /*38000*/  PRMT R68, R3, 0x7610, R68 ;  /* 0x0000761003447816 */ /* 0x000fe40000000044 */
[----:B------:R-:W-:Y:S01]  /*38010*/  CS2R R2, SRZ ;  /* 0x0000000000027805 */ /* 0x000fe2000001ff00 */
[----:B------:R-:W-:Y:S02]  /*38020*/  @!P1 IMAD.MOV.U32 R63, RZ, RZ, R27 ;  /* 0x000000ffff3f9224 */ /* 0x000fe400078e001b */
[----:B------:R-:W-:Y:S02]  /*38030*/  @!P1 IMAD.MOV.U32 R2, RZ, RZ, R4 ;  /* 0x000000ffff029224 */ /* 0x000fe400078e0004 */
[----:B------:R-:W-:Y:S02]  /*38040*/  @!P1 IMAD.MOV.U32 R3, RZ, RZ, R5 ;  /* 0x000000ffff039224 */ /* 0x000fe400078e0005 */
[----:B------:R-:W-:Y:S02]  /*38050*/  @!P1 IMAD.MOV.U32 R20, RZ, RZ, R6 ;  /* 0x000000ffff149224 */ /* 0x000fe400078e0006 */
[----:B------:R-:W-:-:S02]  /*38060*/  @!P1 IMAD.MOV.U32 R21, RZ, RZ, R7 ;  /* 0x000000ffff159224 */ /* 0x000fc400078e0007 */
[----:B------:R-:W-:Y:S02]  /*38070*/  IMAD.MOV.U32 R8, RZ, RZ, R62 ;  /* 0x000000ffff087224 */ /* 0x000fe400078e003e */
[----:B------:R-:W-:Y:S02]  /*38080*/  IMAD.MOV.U32 R9, RZ, RZ, R63 ;  /* 0x000000ffff097224 */ /* 0x000fe400078e003f */
[----:B------:R-:W-:Y:S02]  /*38090*/  IMAD.MOV.U32 R4, RZ, RZ, R2 ;  /* 0x000000ffff047224 */ /* 0x000fe400078e0002 */
[----:B------:R-:W-:Y:S02]  /*380a0*/  IMAD.MOV.U32 R5, RZ, RZ, R3 ;  /* 0x000000ffff057224 */ /* 0x000fe400078e0003 */
[----:B------:R-:W-:Y:S02]  /*380b0*/  IMAD.MOV.U32 R6, RZ, RZ, R20 ;  /* 0x000000ffff067224 */ /* 0x000fe400078e0014 */
[----:B------:R-:W-:Y:S01]  /*380c0*/  IMAD.MOV.U32 R7, RZ, RZ, R21 ;  /* 0x000000ffff077224 */ /* 0x000fe200078e0015 */
[----:B------:R-:W-:-:S02]  /*380d0*/  PRMT R66, R8, 0x5410, R9 ;  /* 0x0000541008427816 */ /* 0x000fc40000000009 */
[----:B------:R-:W-:Y:S02]  /*380e0*/  CS2R R8, SRZ ;  /* 0x0000000000087805 */ /* 0x000fe4000001ff00 */
[----:B------:R-:W-:Y:S02]  /*380f0*/  PRMT R65, R65, 0x5410, R4 ;  /* 0x0000541041417816 */ /* 0x000fe40000000004 */
[----:B------:R-:W-:Y:S02]  /*38100*/  PRMT R74, R5, 0x7610, R74 ;  /* 0x00007610054a7816 */ /* 0x000fe4000000004a */
[----:B------:R-:W-:Y:S02]  /*38110*/  PRMT R75, R6, 0x7610, R75 ;  /* 0x00007610064b7816 */ /* 0x000fe4000000004b */
[----:B------:R-:W-:Y:S01]  /*38120*/  PRMT R87, R7, 0x7610, R87 ;  /* 0x0000761007577816 */ /* 0x000fe20000000057 */
[----:B------:R-:W-:Y:S06]  /*38130*/  BRA `(.L_x_3994) ;  /* 0xfffffd08005c7947 */ /* 0x000fec000383ffff */
.L_x_3673:
[----:B0-----:R0:W1:Y:S02]  /*38140*/  SYNCS.PHASECHK.TRANS64.TRYWAIT P1, [R144+URZ+0x32400], R13 ;  /* 0x0324000d900075a7 */ /* 0x001064000802017f */
[----:B-1----:R-:W-:Y:S05]  /*38150*/  @!P1 NANOSLEEP.SYNCS 0x989680 ;  /* 0x009896800000995d */ /* 0x002fea0003900000 */
[----:B------:R-:W1:Y:S02]  /*38160*/  @!P1 SYNCS.PHASECHK.TRANS64 P1, [R144+URZ+0x32400], R13 ;  /* 0x0324000d900095a7 */ /* 0x000e64000802007f */
[----:B-1----:R-:W-:Y:S05]  /*38170*/  @!P1 BRA `(.L_x_3673) ;  /* 0xfffffffc00f09947 */ /* 0x002fea000383ffff */
[----:B------:R-:W-:Y:S05]  /*38180*/  BRA `(.L_x_3995) ;  /* 0xfffffd0800b87947 */ /* 0x000fea000383ffff */
.L_x_3688:
[----:B0-----:R0:W1:Y:S02]  /*38190*/  SYNCS.PHASECHK.TRANS64.TRYWAIT P0, [R2+URZ], R7 ;  /* 0x00000007020075a7 */ /* 0x001064000800017f */
[----:B-1----:R-:W-:Y:S05]  /*381a0*/  @!P0 NANOSLEEP.SYNCS 0x989680 ;  /* 0x009896800000895d */ /* 0x002fea0003900000 */
[----:B------:R-:W1:Y:S02]  /*381b0*/  @!P0 SYNCS.PHASECHK.TRANS64 P0, [R2+URZ], R7 ;  /* 0x00000007020085a7 */ /* 0x000e64000800007f */
[----:B-1----:R-:W-:Y:S05]  /*381c0*/  @!P0 BRA `(.L_x_3688) ;  /* 0xfffffffc00f08947 */ /* 0x002fea000383ffff */
[----:B------:R-:W-:Y:S05]  /*381d0*/  BRA `(.L_x_3687) ;  /* 0xfffffd2000307947 */ /* 0x000fea000383ffff */
.L_x_3695:
[----:B0-----:R0:W1:Y:S02]  /*381e0*/  SYNCS.PHASECHK.TRANS64.TRYWAIT P0, [R4+URZ], R5 ;  /* 0x00000005040075a7 */ /* 0x001064000800017f */
[----:B-1----:R-:W-:Y:S05]  /*381f0*/  @!P0 NANOSLEEP.SYNCS 0x989680 ;  /* 0x009896800000895d */ /* 0x002fea0003900000 */
[----:B------:R-:W1:Y:S02]  /*38200*/  @!P0 SYNCS.PHASECHK.TRANS64 P0, [R4+URZ], R5 ;  /* 0x00000005040085a7 */ /* 0x000e64000800007f */
[----:B-1----:R-:W-:Y:S05]  /*38210*/  @!P0 BRA `(.L_x_3695) ;  /* 0xfffffffc00f08947 */ /* 0x002fea000383ffff */
[----:B------:R-:W-:Y:S05]  /*38220*/  BRA `(.L_x_3694) ;  /* 0xfffffd2400547947 */ /* 0x000fea000383ffff */
.L_x_3720:
[----:B-1----:R1:W2:Y:S02]  /*38230*/  SYNCS.PHASECHK.TRANS64.TRYWAIT P1, [R0+URZ], R9 ;  /* 0x00000009000075a7 */ /* 0x0022a4000802017f */
[----:B--2---:R-:W-:Y:S05]  /*38240*/  @!P1 NANOSLEEP.SYNCS 0x989680 ;  /* 0x009896800000995d */ /* 0x004fea0003900000 */
[----:B------:R-:W2:Y:S02]  /*38250*/  @!P1 SYNCS.PHASECHK.TRANS64 P1, [R0+URZ], R9 ;  /* 0x00000009000095a7 */ /* 0x000ea4000802007f */
[----:B--2---:R-:W-:Y:S05]  /*38260*/  @!P1 BRA `(.L_x_3720) ;  /* 0xfffffffc00f09947 */ /* 0x004fea000383ffff */
[----:B------:R-:W-:Y:S05]  /*38270*/  BRA `(.L_x_3719) ;  /* 0xfffffdd400187947 */ /* 0x000fea000383ffff */
.L_x_3727:
[----:B-1----:R1:W2:Y:S02]  /*38280*/  SYNCS.PHASECHK.TRANS64.TRYWAIT P1, [R6+URZ], R7 ;  /* 0x00000007060075a7 */ /* 0x0022a4000802017f */
[----:B--2---:R-:W-:Y:S05]  /*38290*/  @!P1 NANOSLEEP.SYNCS 0x989680 ;  /* 0x009896800000995d */ /* 0x004fea0003900000 */
[----:B------:R-:W2:Y:S02]  /*382a0*/  @!P1 SYNCS.PHASECHK.TRANS64 P1, [R6+URZ], R7 ;  /* 0x00000007060095a7 */ /* 0x000ea4000802007f */
[----:B--2---:R-:W-:Y:S05]  /*382b0*/  @!P1 BRA `(.L_x_3727) ;  /* 0xfffffffc00f09947 */ /* 0x004fea000383ffff */
[----:B------:R-:W-:Y:S05]  /*382c0*/  BRA `(.L_x_3726) ;  /* 0xfffffdd8003c7947 */ /* 0x000fea000383ffff */
.L_x_3738:
[----:B-1----:R1:W2:Y:S02]  /*382d0*/  SYNCS.PHASECHK.TRANS64.TRYWAIT P0, [R6+URZ], R7 ;  /* 0x00000007060075a7 */ /* 0x0022a4000800017f */
[----:B--2---:R-:W-:Y:S05]  /*382e0*/  @!P0 NANOSLEEP.SYNCS 0x989680 ;  /* 0x009896800000895d */ /* 0x004fea0003900000 */
[----:B------:R-:W2:Y:S02]  /*382f0*/  @!P0 SYNCS.PHASECHK.TRANS64 P0, [R6+URZ], R7 ;  /* 0x00000007060085a7 */ /* 0x000ea4000800007f */
[----:B--2---:R-:W-:Y:S05]  /*38300*/  @!P0 BRA `(.L_x_3738) ;  /* 0xfffffffc00f08947 */ /* 0x004fea000383ffff */
[----:B------:R-:W-:Y:S05]  /*38310*/  BRA `(.L_x_3737) ;  /* 0xfffffe7000ac7947 */ /* 0x000fea000383ffff */
.L_x_3745:
[----:B--2---:R2:W3:Y:S02]  /*38320*/  SYNCS.PHASECHK.TRANS64.TRYWAIT P0, [R6+URZ], R7 ;  /* 0x00000007060075a7 */ /* 0x0044e4000800017f */
[----:B---3--:R-:W-:Y:S05]  /*38330*/  @!P0 NANOSLEEP.SYNCS 0x989680 ;  /* 0x009896800000895d */ /* 0x008fea0003900000 */
[----:B------:R-:W3:Y:S02]  /*38340*/  @!P0 SYNCS.PHASECHK.TRANS64 P0, [R6+URZ], R7 ;  /* 0x00000007060085a7 */ /* 0x000ee4000800007f */
[----:B---3--:R-:W-:Y:S05]  /*38350*/  @!P0 BRA `(.L_x_3745) ;  /* 0xfffffffc00f08947 */ /* 0x008fea000383ffff */
[----:B------:R-:W-:Y:S05]  /*38360*/  BRA `(.L_x_3744) ;  /* 0xfffffe7400d07947 */ /* 0x000fea000383ffff */
.L_x_3772:
[----:B------:R-:W-:Y:S02]  /*38370*/  IMAD.MOV.U32 R13, RZ, RZ, R3 ;  /* 0x000000ffff0d7224 */ /* 0x000fe400078e0003 */
[----:B------:R-:W-:Y:S02]  /*38380*/  IMAD.MOV.U32 R12, RZ, RZ, RZ ;  /* 0x000000ffff0c7224 */ /* 0x000fe400078e00ff */
[----:B------:R-:W-:Y:S02]  /*38390*/  IMAD.MOV.U32 R11, RZ, RZ, 0x181f ;  /* 0x0000181fff0b7424 */ /* 0x000fe400078e00ff */
[----:B------:R-:W-:-:S07]  /*383a0*/  IMAD.MOV.U32 R15, RZ, RZ, -0x1 ;  /* 0xffffffffff0f7424 */ /* 0x000fce00078e00ff */
[----:B01----:R-:W-:Y:S05]  /*383b0*/  WARPSYNC.COLLECTIVE R15, `(.L_x_3996) ;  /* 0x000000000f087348 */ /* 0x003fea0003c00000 */
[----:B------:R2:W3:Y:S02]  /*383c0*/  SHFL.IDX P6, R14, R13, R12, R11 ;  /* 0x0000000c0d0e7389 */ /* 0x0004e400000c000b */
[----:B0123--:R-:W-:Y:S01]  /*383d0*/  ENDCOLLECTIVE ;  /* 0x000000000000791b */ /* 0x00ffe20003800000 */
.L_x_3996:
[----:B------:R-:W-:Y:S02]  /*383e0*/  IMAD.MOV.U32 R13, RZ, RZ, R2 ;  /* 0x000000ffff0d7224 */ /* 0x000fe400078e0002 */
[----:B------:R-:W-:-:S07]  /*383f0*/  IMAD.MOV.U32 R0, RZ, RZ, R14 ;  /* 0x000000ffff007224 */ /* 0x000fce00078e000e */
[----:B------:R-:W-:Y:S05]  /*38400*/  WARPSYNC.COLLECTIVE R15, `(.L_x_3997) ;  /* 0x000000000f087348 */ /* 0x000fea0003c00000 */
[----:B------:R0:W1:Y:S02]  /*38410*/  SHFL.IDX P6, R14, R13, R12, R11 ;  /* 0x0000000c0d0e7389 */ /* 0x00006400000c000b */
[----:B01----:R-:W-:Y:S01]  /*38420*/  ENDCOLLECTIVE ;  /* 0x000000000000791b */ /* 0x003fe20003800000 */
.L_x_3997:
[----:B------:R-:W-:Y:S05]  /*38430*/  BRA `(.L_x_3998) ;  /* 0xffffff5c00647947 */ /* 0x000fea000383ffff */
.L_x_3775:
[----:B------:R-:W-:Y:S01]  /*38440*/  BSSY B1, `(.L_x_3999) ;  /* 0x0000008000017945 */ /* 0x000fe20003800000 */
[----:B------:R-:W-:Y:S02]  /*38450*/  IMAD.MOV.U32 R13, RZ, RZ, R3 ;  /* 0x000000ffff0d7224 */ /* 0x000fe400078e0003 */
[----:B------:R-:W-:Y:S02]  /*38460*/  IMAD.MOV.U32 R12, RZ, RZ, 0x1 ;  /* 0x00000001ff0c7424 */ /* 0x000fe400078e00ff */
[----:B---3--:R-:W-:Y:S02]  /*38470*/  IMAD.MOV.U32 R11, RZ, RZ, 0x181f ;  /* 0x0000181fff0b7424 */ /* 0x008fe400078e00ff */
[----:B------:R-:W-:-:S07]  /*38480*/  IMAD.MOV.U32 R15, RZ, RZ, -0x1 ;  /* 0xffffffffff0f7424 */ /* 0x000fce00078e00ff */
[----:B012-4-:R-:W-:Y:S05]  /*38490*/  WARPSYNC.COLLECTIVE R15, `(.L_x_4000) ;  /* 0x000000000f087348 */ /* 0x017fea0003c00000 */
[----:B----4-:R3:W4:Y:S02]  /*384a0*/  SHFL.IDX P6, R14, R13, R12, R11 ;  /* 0x0000000c0d0e7389 */ /* 0x01072400000c000b */
[----:B01234-:R-:W-:Y:S01]  /*384b0*/  ENDCOLLECTIVE ;  /* 0x000000000000791b */ /* 0x01ffe20003800000 */
.L_x_4000:
[----:B------:R-:W-:Y:S05]  /*384c0*/  BSYNC B1 ;  /* 0x0000000000017941 */ /* 0x000fea0003800000 */
.L_x_3999:
        /* <DEDUP_REMOVED lines=8> */
.L_x_4001:
[----:B------:R-:W-:Y:S05]  /*38550*/  BRA `(.L_x_4002) ;  /* 0xffffff5c00887947 */ /* 0x000fea000383ffff */
.L_x_3778:
[----:B------:R-:W-:Y:S01]  /*38560*/  BSSY B1, `(.L_x_4003) ;  /* 0x0000008000017945 */ /* 0x000fe20003800000 */
[----:B------:R-:W-:Y:S01]  /*38570*/  IMAD.MOV.U32 R13, RZ, RZ, R3 ;  /* 0x000000ffff0d7224 */ /* 0x000fe200078e0003 */
[----:B0-----:R-:W-:Y:S01]  /*38580*/  MOV R15, 0xffffffff ;  /* 0xffffffff000f7802 */ /* 0x001fe20000000f00 */
[----:B------:R-:W-:Y:S02]  /*38590*/  IMAD.MOV.U32 R12, RZ, RZ, 0x2 ;  /* 0x00000002ff0c7424 */ /* 0x000fe400078e00ff */
[----:B------:R-:W-:-:S07]  /*385a0*/  IMAD.MOV.U32 R11, RZ, RZ, 0x181f ;  /* 0x0000181fff0b7424 */ /* 0x000fce00078e00ff */
[----:B-1234-:R-:W-:Y:S05]  /*385b0*/  WARPSYNC.COLLECTIVE R15, `(.L_x_4004) ;  /* 0x000000000f087348 */ /* 0x01efea0003c00000 */
[----:B----4-:R0:W4:Y:S02]  /*385c0*/  SHFL.IDX P6, R14, R13, R12, R11 ;  /* 0x0000000c0d0e7389 */ /* 0x01012400000c000b */
[----:B01234-:R-:W-:Y:S01]  /*385d0*/  ENDCOLLECTIVE ;  /* 0x000000000000791b */ /* 0x01ffe20003800000 */
.L_x_4004:
[----:B------:R-:W-:Y:S05]  /*385e0*/  BSYNC B1 ;  /* 0x0000000000017941 */ /* 0x000fea0003800000 */
.L_x_4003:
        /* <DEDUP_REMOVED lines=8> */
.L_x_4005:
[----:B------:R-:W-:Y:S05]  /*38670*/  BRA `(.L_x_4006) ;  /* 0xffffff5c00a87947 */ /* 0x000fea000383ffff */
.L_x_3781:
[----:B------:R-:W-:Y:S01]  /*38680*/  BSSY B1, `(.L_x_4007) ;  /* 0x0000008000017945 */ /* 0x000fe20003800000 */
[----:B------:R-:W-:Y:S02]  /*38690*/  IMAD.MOV.U32 R13, RZ, RZ, R3 ;  /* 0x000000ffff0d7224 */ /* 0x000fe400078e0003 */
[----:B------:R-:W-:Y:S02]  /*386a0*/  IMAD.MOV.U32 R12, RZ, RZ, 0x3 ;  /* 0x00000003ff0c7424 */ /* 0x000fe400078e00ff */
[----:B0-----:R-:W-:Y:S02]  /*386b0*/  IMAD.MOV.U32 R11, RZ, RZ, 0x181f ;  /* 0x0000181fff0b7424 */ /* 0x001fe400078e00ff */
[----:B------:R-:W-:-:S07]  /*386c0*/  IMAD.MOV.U32 R15, RZ, RZ, -0x1 ;  /* 0xffffffffff0f7424 */ /* 0x000fce00078e00ff */
[----:B-1234-:R-:W-:Y:S05]  /*386d0*/  WARPSYNC.COLLECTIVE R15, `(.L_x_4008) ;  /* 0x000000000f087348 */ /* 0x01efea0003c00000 */
[----:B------:R0:W0:Y:S02]  /*386e0*/  SHFL.IDX P6, R14, R13, R12, R11 ;  /* 0x0000000c0d0e7389 */ /* 0x00002400000c000b */
[----:B01234-:R-:W-:Y:S01]  /*386f0*/  ENDCOLLECTIVE ;  /* 0x000000000000791b */ /* 0x01ffe20003800000 */
.L_x_4008:
[----:B------:R-:W-:Y:S05]  /*38700*/  BSYNC B1 ;  /* 0x0000000000017941 */ /* 0x000fea0003800000 */
.L_x_4007:
        /* <DEDUP_REMOVED lines=8> */
.L_x_4009:
[----:B------:R-:W-:Y:S05]  /*38790*/  BRA `(.L_x_4010) ;  /* 0xffffff5c00c87947 */ /* 0x000fea000383ffff */
.L_x_3806:
        /* <DEDUP_REMOVED lines=11> */
.L_x_4012:
[----:B------:R-:W-:Y:S05]  /*38850*/  BSYNC B1 ;  /* 0x0000000000017941 */ /* 0x000fea0003800000 */
.L_x_4011:
[----:B------:R-:W-:Y:S05]  /*38860*/  BRA `(.L_x_4013) ;  /* 0xffffff7800047947 */ /* 0x000fea000383ffff */
.L_x_3808:
[----:B------:R-:W-:Y:S01]  /*38870*/  BSSY B1, `(.L_x_4014) ;  /* 0x0000006000017945 */ /* 0x000fe20003800000 */
[----:B------:R-:W-:-:S07]  /*38880*/  IMAD.MOV.U32 R15, RZ, RZ, -0x1 ;  /* 0xffffffffff0f7424 */ /* 0x000fce00078e00ff */
[----:B01----:R-:W-:Y:S05]  /*38890*/  WARPSYNC.COLLECTIVE R15, `(.L_x_4015) ;  /* 0x000000000f0c7348 */ /* 0x003fea0003c00000 */
[----:B------:R-:W-:Y:S02]  /*388a0*/  ELECT P6, UR62, PT ;  /* 0x00000000003e782f */ /* 0x000fe400038c0000 */
[----:B------:R-:W-:Y:S01]  /*388b0*/  MOV R14, UR62 ;  /* 0x0000003e000e7c02 */ /* 0x000fe20008000f00 */
[----:B01----:R-:W-:Y:S10]  /*388c0*/  ENDCOLLECTIVE ;  /* 0x000000000000791b */ /* 0x003ff40003800000 */
.L_x_4015:
[----:B------:R-:W-:Y:S05]  /*388d0*/  BSYNC B1 ;  /* 0x0000000000017941 */ /* 0x000fea0003800000 */
.L_x_4014:
[----:B------:R-:W-:Y:S05]  /*388e0*/  BRA `(.L_x_3807) ;  /* 0xffffff7400fc7947 */ /* 0x000fea000383ffff */
.L_x_3810:
[----:B-1----:R-:W2:Y:S02]  /*388f0*/  LDL R5, [R1+0x470] ;  /* 0x0004700001057983 */ /* 0x002ea40000100800 */
[----:B--2---:R1:W2:Y:S02]  /*38900*/  SYNCS.PHASECHK.TRANS64.TRYWAIT P0, [R5+URZ+0x32420], R4 ;  /* 0x03242004050075a7 */ /* 0x0042a4000800017f */
[----:B--2---:R-:W-:Y:S05]  /*38910*/  @!P0 NANOSLEEP.SYNCS 0x989680 ;  /* 0x009896800000895d */ /* 0x004fea0003900000 */
[----:B------:R-:W2:Y:S02]  /*38920*/  @!P0 SYNCS.PHASECHK.TRANS64 P0, [R5+URZ+0x32420], R4 ;  /* 0x03242004050085a7 */ /* 0x000ea4000800007f */
[----:B--2---:R-:W-:Y:S05]  /*38930*/  @!P0 BRA `(.L_x_3810) ;  /* 0xfffffffc00ec8947 */ /* 0x004fea000383ffff */
[----:B------:R-:W-:Y:S05]  /*38940*/  BRA `(.L_x_4016) ;  /* 0xffffff78000c7947 */ /* 0x000fea000383ffff */
.L_x_3814:
[----:B-1----:R1:W2:Y:S02]  /*38950*/  SYNCS.PHASECHK.TRANS64.TRYWAIT P0, [R4+URZ+0x324a0], R9 ;  /* 0x0324a009040075a7 */ /* 0x0022a4000800017f */
[----:B--2---:R-:W-:Y:S05]  /*38960*/  @!P0 NANOSLEEP.SYNCS 0x989680 ;  /* 0x009896800000895d */ /* 0x004fea0003900000 */
[----:B------:R-:W2:Y:S02]  /*38970*/  @!P0 SYNCS.PHASECHK.TRANS64 P0, [R4+URZ+0x324a0], R9 ;  /* 0x0324a009040085a7 */ /* 0x000ea4000800007f */
[----:B--2---:R-:W-:Y:S05]  /*38980*/  @!P0 BRA `(.L_x_3814) ;  /* 0xfffffffc00f08947 */ /* 0x004fea000383ffff */
[----:B------:R-:W-:Y:S05]  /*38990*/  BRA `(.L_x_4017) ;  /* 0xffffff7800347947 */ /* 0x000fea000383ffff */
.L_x_3819:
[----:B--2---:R2:W3:Y:S02]  /*389a0*/  SYNCS.PHASECHK.TRANS64.TRYWAIT P0, [R4+URZ+0x324c0], R9 ;  /* 0x0324c009040075a7 */ /* 0x0044e4000800017f */
[----:B---3--:R-:W-:Y:S05]  /*389b0*/  @!P0 NANOSLEEP.SYNCS 0x989680 ;  /* 0x009896800000895d */ /* 0x008fea0003900000 */
[----:B------:R-:W3:Y:S02]  /*389c0*/  @!P0 SYNCS.PHASECHK.TRANS64 P0, [R4+URZ+0x324c0], R9 ;  /* 0x0324c009040085a7 */ /* 0x000ee4000800007f */
[----:B---3--:R-:W-:Y:S05]  /*389d0*/  @!P0 BRA `(.L_x_3819) ;  /* 0xfffffffc00f08947 */ /* 0x008fea000383ffff */
[----:B------:R-:W-:Y:S05]  /*389e0*/  BRA `(.L_x_4018) ;  /* 0xffffff7800b87947 */ /* 0x000fea000383ffff */
.L_x_3829:
[----:B-1----:R1:W2:Y:S02]  /*389f0*/  SYNCS.PHASECHK.TRANS64.TRYWAIT P1, [R5+URZ+0x324a0], R6 ;  /* 0x0324a006050075a7 */ /* 0x0022a4000802017f */
[----:B--2---:R-:W-:Y:S05]  /*38a00*/  @!P1 NANOSLEEP.SYNCS 0x989680 ;  /* 0x009896800000995d */ /* 0x004fea0003900000 */
[----:B------:R-:W2:Y:S02]  /*38a10*/  @!P1 SYNCS.PHASECHK.TRANS64 P1, [R5+URZ+0x324a0], R6 ;  /* 0x0324a006050095a7 */ /* 0x000ea4000802007f */
[----:B--2---:R-:W-:Y:S05]  /*38a20*/  @!P1 BRA `(.L_x_3829) ;  /* 0xfffffffc00f09947 */ /* 0x004fea000383ffff */
[----:B------:R-:W-:Y:S05]  /*38a30*/  BRA `(.L_x_4019) ;  /* 0xffffff8000507947 */ /* 0x000fea000383ffff */
.L_x_3834:
[----:B--2---:R2:W3:Y:S02]  /*38a40*/  SYNCS.PHASECHK.TRANS64.TRYWAIT P1, [R5+URZ+0x324c0], R6 ;  /* 0x0324c006050075a7 */ /* 0x0044e4000802017f */
[----:B---3--:R-:W-:Y:S05]  /*38a50*/  @!P1 NANOSLEEP.SYNCS 0x989680 ;  /* 0x009896800000995d */ /* 0x008fea0003900000 */
[----:B------:R-:W3:Y:S02]  /*38a60*/  @!P1 SYNCS.PHASECHK.TRANS64 P1, [R5+URZ+0x324c0], R6 ;  /* 0x0324c006050095a7 */ /* 0x000ee4000802007f */
[----:B---3--:R-:W-:Y:S05]  /*38a70*/  @!P1 BRA `(.L_x_3834) ;  /* 0xfffffffc00f09947 */ /* 0x008fea000383ffff */
[----:B------:R-:W-:Y:S05]  /*38a80*/  BRA `(.L_x_4020) ;  /* 0xffffff8000d07947 */ /* 0x000fea000383ffff */
.L_x_3858:
[----:B------:R-:W3:Y:S01]  /*38a90*/  S2R R4, SR_TID.X ;  /* 0x0000000000047919 */ /* 0x000ee20000002100 */
[----:B------:R-:W-:Y:S01]  /*38aa0*/  BSSY B0, `(.L_x_4021) ;  /* 0x000000a000007945 */ /* 0x000fe20003800000 */
[----:B------:R-:W-:Y:S02]  /*38ab0*/  IMAD.MOV.U32 R12, RZ, RZ, RZ ;  /* 0x000000ffff0c7224 */ /* 0x000fe400078e00ff */
[----:B0-----:R-:W-:Y:S02]  /*38ac0*/  IMAD.MOV.U32 R11, RZ, RZ, 0x1f ;  /* 0x0000001fff0b7424 */ /* 0x001fe400078e00ff */
[----:B------:R-:W-:Y:S01]  /*38ad0*/  IMAD.MOV.U32 R15, RZ, RZ, -0x1 ;  /* 0xffffffffff0f7424 */ /* 0x000fe200078e00ff */
[----:B---3--:R-:W-:-:S04]  /*38ae0*/  SHF.R.U32.HI R4, RZ, 0x5, R4 ;  /* 0x00000005ff047819 */ /* 0x008fc80000011604 */
[----:B------:R-:W-:-:S05]  /*38af0*/  LOP3.LUT R4, R4, 0x3, RZ, 0xc0, !PT ;  /* 0x0000000304047812 */ /* 0x000fca00078ec0ff */
[----:B------:R-:W-:-:S07]  /*38b00*/  IMAD.MOV.U32 R13, RZ, RZ, R4 ;  /* 0x000000ffff0d7224 */ /* 0x000fce00078e0004 */
[----:B-12---:R-:W-:Y:S05]  /*38b10*/  WARPSYNC.COLLECTIVE R15, `(.L_x_4022) ;  /* 0x000000000f087348 */ /* 0x006fea0003c00000 */
[----:B------:R0:W3:Y:S02]  /*38b20*/  SHFL.IDX P6, R14, R13, R12, R11 ;  /* 0x0000000c0d0e7389 */ /* 0x0000e400000c000b */
[----:B0123--:R-:W-:Y:S01]  /*38b30*/  ENDCOLLECTIVE ;  /* 0x000000000000791b */ /* 0x00ffe20003800000 */
.L_x_4022:
[----:B------:R-:W-:Y:S05]  /*38b40*/  BSYNC B0 ;  /* 0x0000000000007941 */ /* 0x000fea0003800000 */
.L_x_4021:
[----:B------:R-:W-:Y:S05]  /*38b50*/  BRA `(.L_x_4023) ;  /* 0xffffff9000bc7947 */ /* 0x000fea000383ffff */
.L_x_3860:
[----:B------:R-:W-:Y:S01]  /*38b60*/  BSSY B0, `(.L_x_4024) ;  /* 0x0000006000007945 */ /* 0x000fe20003800000 */
[----:B------:R-:W-:-:S07]  /*38b70*/  IMAD.MOV.U32 R15, RZ, RZ, -0x1 ;  /* 0xffffffffff0f7424 */ /* 0x000fce00078e00ff */
[----:B012-4-:R-:W-:Y:S05]  /*38b80*/  WARPSYNC.COLLECTIVE R15, `(.L_x_4025) ;  /* 0x000000000f0c7348 */ /* 0x017fea0003c00000 */
[----:B------:R-:W-:Y:S02]  /*38b90*/  ELECT P6, UR62, PT ;  /* 0x00000000003e782f */ /* 0x000fe400038c0000 */
[----:B------:R-:W-:Y:S01]  /*38ba0*/  MOV R14, UR62 ;  /* 0x0000003e000e7c02 */ /* 0x000fe20008000f00 */
[----:B012-4-:R-:W-:Y:S10]  /*38bb0*/  ENDCOLLECTIVE ;  /* 0x000000000000791b */ /* 0x017ff40003800000 */
.L_x_4025:
[----:B------:R-:W-:Y:S05]  /*38bc0*/  BSYNC B0 ;  /* 0x0000000000007941 */ /* 0x000fea0003800000 */
.L_x_4024:
[----:B------:R-:W-:Y:S05]  /*38bd0*/  BRA `(.L_x_4026) ;  /* 0xffffff9000c87947 */ /* 0x000fea000383ffff */
.L_x_3862:
[----:B--2---:R2:W3:Y:S02]  /*38be0*/  SYNCS.PHASECHK.TRANS64.TRYWAIT P0, [R0+URZ+0x32440], R2 ;  /* 0x03244002000075a7 */ /* 0x0044e4000800017f */
[----:B---3--:R-:W-:Y:S05]  /*38bf0*/  @!P0 NANOSLEEP.SYNCS 0x989680 ;  /* 0x009896800000895d */ /* 0x008fea0003900000 */
[----:B------:R-:W3:Y:S02]  /*38c00*/  @!P0 SYNCS.PHASECHK.TRANS64 P0, [R0+URZ+0x32440], R2 ;  /* 0x03244002000085a7 */ /* 0x000ee4000800007f */
[----:B---3--:R-:W-:Y:S05]  /*38c10*/  @!P0 BRA `(.L_x_3862) ;  /* 0xfffffffc00f08947 */ /* 0x008fea000383ffff */
[----:B------:R-:W-:Y:S05]  /*38c20*/  BRA `(.L_x_4027) ;  /* 0xffffff9400307947 */ /* 0x000fea000383ffff */
.L_x_3866:
        /* <DEDUP_REMOVED lines=10> */
.L_x_4028:
[----:B------:R0:W-:Y:S01]  /*38cd0*/  STL [R1+0x498], R8 ;  /* 0x0004980801007387 */ /* 0x0001e20000100800 */
[----:B------:R-:W-:Y:S02]  /*38ce0*/  IMAD.MOV.U32 R13, RZ, RZ, R3 ;  /* 0x000000ffff0d7224 */ /* 0x000fe400078e0003 */
[----:B------:R-:W-:-:S07]  /*38cf0*/  IMAD.MOV.U32 R4, RZ, RZ, R14 ;  /* 0x000000ffff047224 */ /* 0x000fce00078e000e */
[----:B0-----:R-:W-:Y:S05]  /*38d00*/  WARPSYNC.COLLECTIVE R15, `(.L_x_4029) ;  /* 0x000000000f087348 */ /* 0x001fea0003c00000 */
[----:B------:R1:W2:Y:S02]  /*38d10*/  SHFL.IDX P6, R14, R13, R12, R11 ;  /* 0x0000000c0d0e7389 */ /* 0x0002a400000c000b */
[----:B012---:R-:W-:Y:S01]  /*38d20*/  ENDCOLLECTIVE ;  /* 0x000000000000791b */ /* 0x007fe20003800000 */
.L_x_4029:
[----:B------:R-:W-:Y:S02]  /*38d30*/  IMAD.MOV.U32 R13, RZ, RZ, R2 ;  /* 0x000000ffff0d7224 */ /* 0x000fe400078e0002 */
[----:B------:R-:W-:Y:S02]  /*38d40*/  IMAD.MOV.U32 R12, RZ, RZ, 0x1 ;  /* 0x00000001ff0c7424 */ /* 0x000fe400078e00ff */
[----:B------:R-:W-:-:S07]  /*38d50*/  IMAD.MOV.U32 R5, RZ, RZ, R14 ;  /* 0x000000ffff057224 */ /* 0x000fce00078e000e */
[----:B------:R-:W-:Y:S05]  /*38d60*/  WARPSYNC.COLLECTIVE R15, `(.L_x_4030) ;  /* 0x000000000f087348 */ /* 0x000fea0003c00000 */
[----:B------:R0:W1:Y:S02]  /*38d70*/  SHFL.IDX P6, R14, R13, R12, R11 ;  /* 0x0000000c0d0e7389 */ /* 0x00006400000c000b */
[----:B01----:R-:W-:Y:S01]  /*38d80*/  ENDCOLLECTIVE ;  /* 0x000000000000791b */ /* 0x003fe20003800000 */
.L_x_4030:
[----:B------:R-:W-:Y:S02]  /*38d90*/  IMAD.MOV.U32 R13, RZ, RZ, R3 ;  /* 0x000000ffff0d7224 */ /* 0x000fe400078e0003 */
[----:B------:R-:W-:Y:S02]  /*38da0*/  IMAD R0, R0, R7, RZ ;  /* 0x0000000700007224 */ /* 0x000fe400078e02ff */
[----:B------:R-:W-:-:S07]  /*38db0*/  IMAD.MOV.U32 R7, RZ, RZ, R14 ;  /* 0x000000ffff077224 */ /* 0x000fce00078e000e */
[----:B------:R-:W-:Y:S05]  /*38dc0*/  WARPSYNC.COLLECTIVE R15, `(.L_x_4031) ;  /* 0x000000000f087348 */ /* 0x000fea0003c00000 */
[----:B------:R0:W1:Y:S02]  /*38dd0*/  SHFL.IDX P6, R14, R13, R12, R11 ;  /* 0x0000000c0d0e7389 */ /* 0x00006400000c000b */
[----:B01----:R-:W-:Y:S01]  /*38de0*/  ENDCOLLECTIVE ;  /* 0x000000000000791b */ /* 0x003fe20003800000 */
.L_x_4031:
        /* <DEDUP_REMOVED lines=10> */
.L_x_4032:
        /* <DEDUP_REMOVED lines=15> */
.L_x_4033:
        /* <DEDUP_REMOVED lines=19> */
.L_x_4034:
[----:B------:R-:W-:-:S05]  /*390b0*/  @!P1 LEA R5, P2, R10, R4, 0x1 ;  /* 0x000000040a059211 */ /* 0x000fca00078408ff */
[----:B------:R-:W-:-:S05]  /*390c0*/  @!P1 IMAD.X R4, RZ, RZ, R6, P2 ;  /* 0x000000ffff049224 */ /* 0x000fca00010e0606 */
[----:B------:R-:W-:Y:S01]  /*390d0*/  @!P1 LOP3.LUT R5, R5, R4, RZ, 0x3c, !PT ;  /* 0x0000000405059212 */ /* 0x000fe200078e3cff */
[----:B------:R-:W-:-:S03]  /*390e0*/  IMAD.MOV.U32 R13, RZ, RZ, R3 ;  /* 0x000000ffff0d7224 */ /* 0x000fc600078e0003 */
[----:B------:R-:W-:-:S04]  /*390f0*/  @!P1 LOP3.LUT R4, R5, R4, RZ, 0x3c, !PT ;  /* 0x0000000405049212 */ /* 0x000fc800078e3cff */
[----:B------:R-:W-:Y:S02]  /*39100*/  @!P1 LOP3.LUT R5, R5, R4, RZ, 0x3c, !PT ;  /* 0x0000000405059212 */ /* 0x000fe400078e3cff */
[----:B------:R-:W-:-:S07]  /*39110*/  MOV R6, R14 ;  /* 0x0000000e00067202 */ /* 0x000fce0000000f00 */
[----:B------:R-:W-:Y:S05]  /*39120*/  WARPSYNC.COLLECTIVE R15, `(.L_x_4035) ;  /* 0x000000000f087348 */ /* 0x000fea0003c00000 */
[----:B------:R0:W1:Y:S02]  /*39130*/  SHFL.IDX P6, R14, R13, R12, R11 ;  /* 0x0000000c0d0e7389 */ /* 0x00006400000c000b */
[----:B01----:R-:W-:Y:S01]  /*39140*/  ENDCOLLECTIVE ;  /* 0x000000000000791b */ /* 0x003fe20003800000 */
.L_x_4035:
        /* <DEDUP_REMOVED lines=13> */
.L_x_4036:
        /* <DEDUP_REMOVED lines=10> */
.L_x_4037:
        /* <DEDUP_REMOVED lines=13> */
.L_x_4038:
        /* <DEDUP_REMOVED lines=10> */
.L_x_4039:
        /* <DEDUP_REMOVED lines=13> */
.L_x_4040:
        /* <DEDUP_REMOVED lines=10> */
.L_x_4041:
        /* <DEDUP_REMOVED lines=11> */
.L_x_4042:
        /* <DEDUP_REMOVED lines=14> */
.L_x_4043:
[----:B------:R-:W-:Y:S01]  /*39730*/  IMAD.MOV.U32 R3, RZ, RZ, R14 ;  /* 0x000000ffff037224 */ /* 0x000fe200078e000e */
[----:B------:R-:W-:Y:S06]  /*39740*/  BRA `(.L_x_4044) ;  /* 0xffffff9400d47947 */ /* 0x000fec000383ffff */
.L_x_3870:
        /* <DEDUP_REMOVED lines=36> */
.L_x_4046:
[----:B------:R-:W-:Y:S05]  /*39990*/  BSYNC B0 ;  /* 0x0000000000007941 */ /* 0x000fea0003800000 */
.L_x_4045:
        /* <DEDUP_REMOVED lines=10> */
.L_x_4047:
        /* <DEDUP_REMOVED lines=16> */
.L_x_4048:
        /* <DEDUP_REMOVED lines=15> */
.L_x_4049:
        /* <DEDUP_REMOVED lines=9> */
.L_x_4050:
[----:B------:R-:W-:-:S04]  /*39cc0*/  @!P4 LOP3.LUT R4, R5, R4, RZ, 0x3c, !PT ;  /* 0x000000040504c212 */ /* 0x000fc800078e3cff */
[----:B------:R-:W-:-:S05]  /*39cd0*/  @!P4 LOP3.LUT R5, R5, R4, RZ, 0x3c, !PT ;  /* 0x000000040505c212 */ /* 0x000fca00078e3cff */
[----:B------:R-:W-:Y:S01]  /*39ce0*/  @!PT LDS RZ, [RZ] ;  /* 0x00000000fffff984 */ /* 0x000fe20000000800 */
[----:B------:R-:W-:Y:S01]  /*39cf0*/  @!PT LDS RZ, [RZ] ;  /* 0x00000000fffff984 */ /* 0x000fe20000000800 */
[----:B------:R-:W-:Y:S01]  /*39d00*/  @!PT LDS RZ, [RZ] ;  /* 0x00000000fffff984 */ /* 0x000fe20000000800 */
[----:B------:R0:W-:Y:S01]  /*39d10*/  @!P4 LDGSTS.E.BYPASS.LTC128B.128 [R7+0x22c00], desc[UR42][R4.64], !P3 ;  /* 0x22c000000407cfae */ /* 0x0001e2000d901d6a */
[----:B------:R-:W-:-:S03]  /*39d20*/  MOV R13, R2 ;  /* 0x00000002000d7202 */ /* 0x000fc60000000f00 */
        /* <DEDUP_REMOVED lines=8> */
.L_x_4051:
        /* <DEDUP_REMOVED lines=9> */
.L_x_4052:
        /* <DEDUP_REMOVED lines=15> */
.L_x_4053:
        /* <DEDUP_REMOVED lines=9> */
.L_x_4054:
        /* <DEDUP_REMOVED lines=15> */
.L_x_4055:
        /* <DEDUP_REMOVED lines=9> */
.L_x_4056:
        /* <DEDUP_REMOVED lines=14> */
.L_x_4057:
        /* <DEDUP_REMOVED lines=19> */
.L_x_4058:
[----:B------:R-:W-:Y:S02]  /*3a350*/  IMAD.MOV.U32 R13, RZ, RZ, R2 ;  /* 0x000000ffff0d7224 */ /* 0x000fe400078e0002 */
[----:B------:R-:W-:-:S07]  /*3a360*/  IMAD.MOV.U32 R6, RZ, RZ, R14 ;  /* 0x000000ffff067224 */ /* 0x000fce00078e000e */
[----:B------:R-:W-:Y:S05]  /*3a370*/  WARPSYNC.COLLECTIVE R15, `(.L_x_4059) ;  /* 0x000000000f087348 */ /* 0x000fea0003c00000 */
[----:B------:R0:W1:Y:S02]  /*3a380*/  SHFL.IDX P6, R14, R13, R12, R11 ;  /* 0x0000000c0d0e7389 */ /* 0x00006400000c000b */
[----:B01----:R-:W-:Y:S01]  /*3a390*/  ENDCOLLECTIVE ;  /* 0x000000000000791b */ /* 0x003fe20003800000 */
.L_x_4059:
[----:B------:R-:W-:Y:S02]  /*3a3a0*/  IMAD.MOV.U32 R13, RZ, RZ, R0 ;  /* 0x000000ffff0d7224 */ /* 0x000fe400078e0000 */
[----:B------:R-:W-:Y:S02]  /*3a3b0*/  IMAD.MOV.U32 R12, RZ, RZ, 0x7 ;  /* 0x00000007ff0c7424 */ /* 0x000fe400078e00ff */
[----:B------:R-:W-:-:S07]  /*3a3c0*/  IMAD.MOV.U32 R4, RZ, RZ, R14 ;  /* 0x000000ffff047224 */ /* 0x000fce00078e000e */
[----:B------:R-:W-:Y:S05]  /*3a3d0*/  WARPSYNC.COLLECTIVE R15, `(.L_x_4060) ;  /* 0x000000000f087348 */ /* 0x000fea0003c00000 */
[----:B------:R0:W1:Y:S02]  /*3a3e0*/  SHFL.IDX P6, R14, R13, R12, R11 ;  /* 0x0000000c0d0e7389 */ /* 0x00006400000c000b */
[----:B01----:R-:W-:Y:S01]  /*3a3f0*/  ENDCOLLECTIVE ;  /* 0x000000000000791b */ /* 0x003fe20003800000 */
.L_x_4060:
        /* <DEDUP_REMOVED lines=10> */
.L_x_4061:
        /* <DEDUP_REMOVED lines=9> */
.L_x_3875:
[----:B0-----:R-:W4:Y:S02]  /*3a530*/  LDL R2, [R1+0x470] ;  /* 0x0004700001027983 */ /* 0x001f240000100800 */
[----:B----4-:R0:W4:Y:S02]  /*3a540*/  SYNCS.PHASECHK.TRANS64.TRYWAIT P0, [R2+URZ+0x32420], R0 ;  /* 0x03242000020075a7 */ /* 0x010124000800017f */
[----:B----4-:R-:W-:Y:S05]  /*3a550*/  @!P0 NANOSLEEP.SYNCS 0x989680 ;  /* 0x009896800000895d */ /* 0x010fea0003900000 */
[----:B------:R-:W4:Y:S02]  /*3a560*/  @!P0 SYNCS.PHASECHK.TRANS64 P0, [R2+URZ+0x32420], R0 ;  /* 0x03242000020085a7 */ /* 0x000f24000800007f */
[----:B----4-:R-:W-:Y:S05]  /*3a570*/  @!P0 BRA `(.L_x_3875) ;  /* 0xfffffffc00ec8947 */ /* 0x010fea000383ffff */
[----:B------:R-:W-:Y:S05]  /*3a580*/  BRA `(.L_x_4063) ;  /* 0xffffff98000c7947 */ /* 0x000fea000383ffff */
.L_x_3879:
[----:B0-----:R0:W1:Y:S02]  /*3a590*/  SYNCS.PHASECHK.TRANS64.TRYWAIT P0, [R2+URZ+0x32460], R0 ;  /* 0x03246000020075a7 */ /* 0x001064000800017f */
[----:B-1----:R-:W-:Y:S05]  /*3a5a0*/  @!P0 NANOSLEEP.SYNCS 0x989680 ;  /* 0x009896800000895d */ /* 0x002fea0003900000 */
[----:B------:R-:W1:Y:S02]  /*3a5b0*/  @!P0 SYNCS.PHASECHK.TRANS64 P0, [R2+URZ+0x32460], R0 ;  /* 0x03246000020085a7 */ /* 0x000e64000800007f */
[----:B-1----:R-:W-:Y:S05]  /*3a5c0*/  @!P0 BRA `(.L_x_3879) ;  /* 0xfffffffc00f08947 */ /* 0x002fea000383ffff */
[----:B------:R-:W-:Y:S05]  /*3a5d0*/  BRA `(.L_x_4064) ;  /* 0xffffff98003c7947 */ /* 0x000fea000383ffff */
.L_x_3894:
[----:B0-----:R0:W1:Y:S02]  /*3a5e0*/  SYNCS.PHASECHK.TRANS64.TRYWAIT P0, [R2+URZ+0x32440], R5 ;  /* 0x03244005020075a7 */ /* 0x001064000800017f */
[----:B-1----:R-:W-:Y:S05]  /*3a5f0*/  @!P0 NANOSLEEP.SYNCS 0x989680 ;  /* 0x009896800000895d */ /* 0x002fea0003900000 */
[----:B------:R-:W1:Y:S02]  /*3a600*/  @!P0 SYNCS.PHASECHK.TRANS64 P0, [R2+URZ+0x32440], R5 ;  /* 0x03244005020085a7 */ /* 0x000e64000800007f */
[----:B-1----:R-:W-:Y:S05]  /*3a610*/  @!P0 BRA `(.L_x_3894) ;  /* 0xfffffffc00f08947 */ /* 0x002fea000383ffff */
[----:B------:R-:W-:Y:S05]  /*3a620*/  BRA `(.L_x_4065) ;  /* 0xffffffa000587947 */ /* 0x000fea000383ffff */
.L_x_3899:
[----:B-1----:R1:W2:Y:S02]  /*3a630*/  SYNCS.PHASECHK.TRANS64.TRYWAIT P0, [R2+URZ+0x32460], R5 ;  /* 0x03246005020075a7 */ /* 0x0022a4000800017f */
[----:B--2---:R-:W-:Y:S05]  /*3a640*/  @!P0 NANOSLEEP.SYNCS 0x989680 ;  /* 0x009896800000895d */ /* 0x004fea0003900000 */
[----:B------:R-:W2:Y:S02]  /*3a650*/  @!P0 SYNCS.PHASECHK.TRANS64 P0, [R2+URZ+0x32460], R5 ;  /* 0x03246005020085a7 */ /* 0x000ea4000800007f */
[----:B--2---:R-:W-:Y:S05]  /*3a660*/  @!P0 BRA `(.L_x_3899) ;  /* 0xfffffffc00f08947 */ /* 0x004fea000383ffff */
[----:B------:R-:W-:Y:S05]  /*3a670*/  BRA `(.L_x_4066) ;  /* 0xffffffa000dc7947 */ /* 0x000fea000383ffff */
.L_x_3910:
[----:B0-----:R0:W1:Y:S02]  /*3a680*/  SYNCS.PHASECHK.TRANS64.TRYWAIT P0, [R3+URZ+0x32440], R2 ;  /* 0x03244002030075a7 */ /* 0x001064000800017f */
[----:B-1----:R-:W-:Y:S05]  /*3a690*/  @!P0 NANOSLEEP.SYNCS 0x989680 ;  /* 0x009896800000895d */ /* 0x002fea0003900000 */
[----:B------:R-:W1:Y:S02]  /*3a6a0*/  @!P0 SYNCS.PHASECHK.TRANS64 P0, [R3+URZ+0x32440], R2 ;  /* 0x03244002030085a7 */ /* 0x000e64000800007f */
[----:B-1----:R-:W-:Y:S05]  /*3a6b0*/  @!P0 BRA `(.L_x_3910) ;  /* 0xfffffffc00f08947 */ /* 0x002fea000383ffff */
[----:B------:R-:W-:Y:S05]  /*3a6c0*/  BRA `(.L_x_4067) ;  /* 0xffffffa800dc7947 */ /* 0x000fea000383ffff */
.L_x_3915:
[----:B-1----:R1:W2:Y:S02]  /*3a6d0*/  SYNCS.PHASECHK.TRANS64.TRYWAIT P0, [R3+URZ+0x32460], R2 ;  /* 0x03246002030075a7 */ /* 0x0022a4000800017f */
[----:B--2---:R-:W-:Y:S05]  /*3a6e0*/  @!P0 NANOSLEEP.SYNCS 0x989680 ;  /* 0x009896800000895d */ /* 0x004fea0003900000 */
[----:B------:R-:W2:Y:S02]  /*3a6f0*/  @!P0 SYNCS.PHASECHK.TRANS64 P0, [R3+URZ+0x32460], R2 ;  /* 0x03246002030085a7 */ /* 0x000ea4000800007f */
[----:B--2---:R-:W-:Y:S05]  /*3a700*/  @!P0 BRA `(.L_x_3915) ;  /* 0xfffffffc00f08947 */ /* 0x004fea000383ffff */
[----:B------:R-:W-:Y:S05]  /*3a710*/  BRA `(.L_x_4068) ;  /* 0xffffffac005c7947 */ /* 0x000fea000383ffff */
.L_x_3926:
[----:B0-----:R0:W1:Y:S02]  /*3a720*/  SYNCS.PHASECHK.TRANS64.TRYWAIT P0, [R3+URZ+0x32440], R2 ;  /* 0x03244002030075a7 */ /* 0x001064000800017f */
[----:B-1----:R-:W-:Y:S05]  /*3a730*/  @!P0 NANOSLEEP.SYNCS 0x989680 ;  /* 0x009896800000895d */ /* 0x002fea0003900000 */
[----:B------:R-:W1:Y:S02]  /*3a740*/  @!P0 SYNCS.PHASECHK.TRANS64 P0, [R3+URZ+0x32440], R2 ;  /* 0x03244002030085a7 */ /* 0x000e64000800007f */
[----:B-1----:R-:W-:Y:S05]  /*3a750*/  @!P0 BRA `(.L_x_3926) ;  /* 0xfffffffc00f08947 */ /* 0x002fea000383ffff */
[----:B------:R-:W-:Y:S05]  /*3a760*/  BRA `(.L_x_4069) ;  /* 0xffffffb400387947 */ /* 0x000fea000383ffff */
.L_x_3931:
[----:B-1----:R1:W2:Y:S02]  /*3a770*/  SYNCS.PHASECHK.TRANS64.TRYWAIT P0, [R3+URZ+0x32460], R2 ;  /* 0x03246002030075a7 */ /* 0x0022a4000800017f */
[----:B--2---:R-:W-:Y:S05]  /*3a780*/  @!P0 NANOSLEEP.SYNCS 0x989680 ;  /* 0x009896800000895d */ /* 0x004fea0003900000 */
[----:B------:R-:W2:Y:S02]  /*3a790*/  @!P0 SYNCS.PHASECHK.TRANS64 P0, [R3+URZ+0x32460], R2 ;  /* 0x03246002030085a7 */ /* 0x000ea4000800007f */
[----:B--2---:R-:W-:Y:S05]  /*3a7a0*/  @!P0 BRA `(.L_x_3931) ;  /* 0xfffffffc00f08947 */ /* 0x004fea000383ffff */
[----:B------:R-:W-:Y:S05]  /*3a7b0*/  BRA `(.L_x_4070) ;  /* 0xffffffb400bc7947 */ /* 0x000fea000383ffff */
.L_x_3943:
[----:B------:R-:W-:Y:S01]  /*3a7c0*/  BSSY B0, `(.L_x_4071) ;  /* 0x0000008000007945 */ /* 0x000fe20003800000 */
[----:B------:R-:W-:Y:S02]  /*3a7d0*/  IMAD.MOV.U32 R13, RZ, RZ, R16 ;  /* 0x000000ffff0d7224 */ /* 0x000fe400078e0010 */
[----:B------:R-:W-:Y:S02]  /*3a7e0*/  IMAD.MOV.U32 R12, RZ, RZ, RZ ;  /* 0x000000ffff0c7224 */ /* 0x000fe400078e00ff */
[----:B0-----:R-:W-:Y:S02]  /*3a7f0*/  IMAD.MOV.U32 R11, RZ, RZ, 0x1f ;  /* 0x0000001fff0b7424 */ /* 0x001fe400078e00ff */
[----:B------:R-:W-:-:S07]  /*3a800*/  IMAD.MOV.U32 R15, RZ, RZ, -0x1 ;  /* 0xffffffffff0f7424 */ /* 0x000fce00078e00ff */
[----:B---3-5:R-:W-:Y:S05]  /*3a810*/  WARPSYNC.COLLECTIVE R15, `(.L_x_4072) ;  /* 0x000000000f087348 */ /* 0x028fea0003c00000 */
[----:B------:R0:W1:Y:S02]  /*3a820*/  SHFL.IDX P6, R14, R13, R12, R11 ;  /* 0x0000000c0d0e7389 */ /* 0x00006400000c000b */
[----:B01-3-5:R-:W-:Y:S01]  /*3a830*/  ENDCOLLECTIVE ;  /* 0x000000000000791b */ /* 0x02bfe20003800000 */
.L_x_4072:
[----:B------:R-:W-:Y:S05]  /*3a840*/  BSYNC B0 ;  /* 0x0000000000007941 */ /* 0x000fea0003800000 */
.L_x_4071:
        /* <DEDUP_REMOVED lines=9> */
.L_x_4073:
        /* <DEDUP_REMOVED lines=18> */
.L_x_4074:
        /* <DEDUP_REMOVED lines=8> */
.L_x_4075:
[----:B------:R-:W-:Y:S01]  /*3aa80*/  IMAD.MOV.U32 R12, RZ, RZ, 0x4 ;  /* 0x00000004ff0c7424 */ /* 0x000fe200078e00ff */
[----:B------:R-:W-:-:S04]  /*3aa90*/  MOV R4, R14 ;  /* 0x0000000e00047202 */ /* 0x000fc80000000f00 */
[----:B------:R-:W-:-:S05]  /*3aaa0*/  SEL R4, R4, RZ, P2 ;  /* 0x000000ff04047207 */ /* 0x000fca0001000000 */
[----:B------:R-:W-:-:S04]  /*3aab0*/  IMAD.IADD R2, R2, 0x1, R4 ;  /* 0x0000000102027824 */ /* 0x000fc800078e0204 */
[----:B------:R-:W-:-:S07]  /*3aac0*/  IMAD.MOV.U32 R13, RZ, RZ, R2 ;  /* 0x000000ffff0d7224 */ /* 0x000fce00078e0002 */
[----:B------:R-:W-:Y:S05]  /*3aad0*/  WARPSYNC.COLLECTIVE R15, `(.L_x_4076) ;  /* 0x000000000f087348 */ /* 0x000fea0003c00000 */
[----:B------:R0:W1:Y:S02]  /*3aae0*/  SHFL.UP P6, R14, R13, R12, R11 ;  /* 0x0400000c0d0e7389 */ /* 0x00006400000c000b */
[----:B01----:R-:W-:Y:S01]  /*3aaf0*/  ENDCOLLECTIVE ;  /* 0x000000000000791b */ /* 0x003fe20003800000 */
.L_x_4076:
        /* <DEDUP_REMOVED lines=8> */
.L_x_4077:
        /* <DEDUP_REMOVED lines=8> */
.L_x_4078:
        /* <DEDUP_REMOVED lines=9> */
.L_x_4079:
[----:B------:R-:W-:Y:S01]  /*3ac90*/  IMAD.MOV.U32 R16, RZ, RZ, R14 ;  /* 0x000000ffff107224 */ /* 0x000fe200078e000e */
[----:B------:R-:W-:Y:S06]  /*3aca0*/  BRA `(.L_x_4080) ;  /* 0xffffffbc00087947 */ /* 0x000fec000383ffff */
.L_x_3948:
[----:B------:R-:W-:Y:S01]  /*3acb0*/  BSSY B0, `(.L_x_4081) ;  /* 0x0000008000007945 */ /* 0x000fe20003800000 */
[----:B-----5:R-:W-:Y:S02]  /*3acc0*/  IMAD.MOV.U32 R13, RZ, RZ, R3 ;  /* 0x000000ffff0d7224 */ /* 0x020fe400078e0003 */
[----:B------:R-:W-:Y:S02]  /*3acd0*/  IMAD.MOV.U32 R12, RZ, RZ, 0x1 ;  /* 0x00000001ff0c7424 */ /* 0x000fe400078e00ff */
[----:B------:R-:W-:Y:S02]  /*3ace0*/  IMAD.MOV.U32 R11, RZ, RZ, RZ ;  /* 0x000000ffff0b7224 */ /* 0x000fe400078e00ff */
[----:B------:R-:W-:-:S07]  /*3acf0*/  IMAD.MOV.U32 R15, RZ, RZ, -0x1 ;  /* 0xffffffffff0f7424 */ /* 0x000fce00078e00ff */
[----:B0--3--:R-:W-:Y:S05]  /*3ad00*/  WARPSYNC.COLLECTIVE R15, `(.L_x_4082) ;  /* 0x000000000f087348 */ /* 0x009fea0003c00000 */
[----:B------:R1:W2:Y:S02]  /*3ad10*/  SHFL.UP P6, R14, R13, R12, R11 ;  /* 0x0400000c0d0e7389 */ /* 0x0002a400000c000b */
[----:B0123--:R-:W-:Y:S01]  /*3ad20*/  ENDCOLLECTIVE ;  /* 0x000000000000791b */ /* 0x00ffe20003800000 */
.L_x_4082:
[----:B------:R-:W-:Y:S05]  /*3ad30*/  BSYNC B0 ;  /* 0x0000000000007941 */ /* 0x000fea0003800000 */
.L_x_4081:
        /* <DEDUP_REMOVED lines=10> */
.L_x_4083:
        /* <DEDUP_REMOVED lines=8> */
.L_x_4084:
        /* <DEDUP_REMOVED lines=8> */
.L_x_4085:
        /* <DEDUP_REMOVED lines=8> */
.L_x_4086:
        /* <DEDUP_REMOVED lines=9> */
.L_x_4087:
[----:B------:R-:W-:Y:S01]  /*3aff0*/  IMAD.MOV.U32 R16, RZ, RZ, R14 ;  /* 0x000000ffff107224 */ /* 0x000fe200078e000e */
[----:B------:R-:W-:Y:S06]  /*3b000*/  BRA `(.L_x_4088) ;  /* 0xffffffb800cc7947 */ /* 0x000fec000383ffff */
.L_x_3950:
[----:B------:R-:W-:Y:S01]  /*3b010*/  BSSY B0, `(.L_x_4089) ;  /* 0x0000006000007945 */ /* 0x000fe20003800000 */
[----:B------:R-:W-:Y:S01]  /*3b020*/  PLOP3.LUT P6, PT, P6, PT, PT, 0x8, 0x0 ;  /* 0x000000000000781c */ /* 0x000fe200037ce170 */
[----:B------:R-:W-:-:S12]  /*3b030*/  IMAD.MOV.U32 R15, RZ, RZ, -0x1 ;  /* 0xffffffffff0f7424 */ /* 0x000fd800078e00ff */
[----:B0--3-5:R-:W-:Y:S05]  /*3b040*/  WARPSYNC.COLLECTIVE R15, `(.L_x_4090) ;  /* 0x000000000f087348 */ /* 0x029fea0003c00000 */
[----:B------:R-:W-:Y:S01]  /*3b050*/  VOTE.ANY R14, PT, P6 ;  /* 0x00000000000e7806 */ /* 0x000fe200030e0100 */
[----:B0--3-5:R-:W-:Y:S06]  /*3b060*/  ENDCOLLECTIVE ;  /* 0x000000000000791b */ /* 0x029fec0003800000 */
.L_x_4090:
[----:B------:R-:W-:Y:S05]  /*3b070*/  BSYNC B0 ;  /* 0x0000000000007941 */ /* 0x000fea0003800000 */
.L_x_4089:
[----:B------:R-:W-:Y:S01]  /*3b080*/  IMAD.MOV.U32 R5, RZ, RZ, R14 ;  /* 0x000000ffff057224 */ /* 0x000fe200078e000e */
[----:B------:R-:W-:Y:S01]  /*3b090*/  MOV R15, 0xffffffff ;  /* 0xffffffff000f7802 */ /* 0x000fe20000000f00 */
[----:B------:R-:W-:Y:S02]  /*3b0a0*/  IMAD.MOV.U32 R13, RZ, RZ, R3 ;  /* 0x000000ffff0d7224 */ /* 0x000fe400078e0003 */
[----:B------:R-:W0:Y:S01]  /*3b0b0*/  POPC R6, R5 ;  /* 0x0000000500067309 */ /* 0x000e220000000000 */
[----:B------:R-:W-:Y:S02]  /*3b0c0*/  IMAD.MOV.U32 R11, RZ, RZ, 0x1f ;  /* 0x0000001fff0b7424 */ /* 0x000fe400078e00ff */
[----:B0-----:R-:W-:-:S07]  /*3b0d0*/  IMAD.MOV.U32 R12, RZ, RZ, R6 ;  /* 0x000000ffff0c7224 */ /* 0x001fce00078e0006 */
[----:B------:R-:W-:Y:S05]  /*3b0e0*/  WARPSYNC.COLLECTIVE R15, `(.L_x_4091) ;  /* 0x000000000f087348 */ /* 0x000fea0003c00000 */
[----:B------:R0:W1:Y:S02]  /*3b0f0*/  SHFL.IDX P6, R14, R13, R12, R11 ;  /* 0x0000000c0d0e7389 */ /* 0x00006400000c000b */
[----:B01----:R-:W-:Y:S01]  /*3b100*/  ENDCOLLECTIVE ;  /* 0x000000000000791b */ /* 0x003fe20003800000 */
.L_x_4091:
[----:B------:R-:W-:Y:S01]  /*3b110*/  IMAD.MOV.U32 R17, RZ, RZ, R14 ;  /* 0x000000ffff117224 */ /* 0x000fe200078e000e */
[----:B------:R-:W-:Y:S06]  /*3b120*/  BRA `(.L_x_4092) ;  /* 0xffffffb800bc7947 */ /* 0x000fec000383ffff */
.L_x_3952:
[----:B------:R-:W-:Y:S01]  /*3b130*/  BSSY B0, `(.L_x_4093) ;  /* 0x0000007000007945 */ /* 0x000fe20003800000 */
[----:B------:R-:W-:Y:S02]  /*3b140*/  IMAD.MOV.U32 R13, RZ, RZ, R2 ;  /* 0x000000ffff0d7224 */ /* 0x000fe400078e0002 */
[----:B------:R-:W-:Y:S02]  /*3b150*/  IMAD.MOV.U32 R11, RZ, RZ, 0x1f ;  /* 0x0000001fff0b7424 */ /* 0x000fe400078e00ff */
[----:B------:R-:W-:-:S07]  /*3b160*/  IMAD.MOV.U32 R15, RZ, RZ, -0x1 ;  /* 0xffffffffff0f7424 */ /* 0x000fce00078e00ff */
[----:B0123-5:R-:W-:Y:S05]  /*3b170*/  WARPSYNC.COLLECTIVE R15, `(.L_x_4094) ;  /* 0x000000000f087348 */ /* 0x02ffea0003c00000 */
[----:B------:R4:W0:Y:S02]  /*3b180*/  SHFL.IDX P6, R14, R13, R12, R11 ;  /* 0x0000000c0d0e7389 */ /* 0x00082400000c000b */
[----:B012345:R-:W-:Y:S01]  /*3b190*/  ENDCOLLECTIVE ;  /* 0x000000000000791b */ /* 0x03ffe20003800000 */
.L_x_4094:
[----:B------:R-:W-:Y:S05]  /*3b1a0*/  BSYNC B0 ;  /* 0x0000000000007941 */ /* 0x000fea0003800000 */
.L_x_4093:
[----:B------:R-:W-:Y:S01]  /*3b1b0*/  IMAD.MOV.U32 R2, RZ, RZ, R14 ;  /* 0x000000ffff027224 */ /* 0x000fe200078e000e */
[----:B------:R-:W-:Y:S06]  /*3b1c0*/  BRA `(.L_x_4095) ;  /* 0xffffffb800b07947 */ /* 0x000fec000383ffff */
.L_x_3956:
[----:B0-----:R0:W1:Y:S02]  /*3b1d0*/  SYNCS.PHASECHK.TRANS64.TRYWAIT P0, [R0+URZ+0x32420], R3 ;  /* 0x03242003000075a7 */ /* 0x001064000800017f */
[----:B-1----:R-:W-:Y:S05]  /*3b1e0*/  @!P0 NANOSLEEP.SYNCS 0x989680 ;  /* 0x009896800000895d */ /* 0x002fea0003900000 */
[----:B------:R-:W1:Y:S02]  /*3b1f0*/  @!P0 SYNCS.PHASECHK.TRANS64 P0, [R0+URZ+0x32420], R3 ;  /* 0x03242003000085a7 */ /* 0x000e64000800007f */
[----:B-1----:R-:W-:Y:S05]  /*3b200*/  @!P0 BRA `(.L_x_3956) ;  /* 0xfffffffc00f08947 */ /* 0x002fea000383ffff */
[----:B------:R-:W-:Y:S05]  /*3b210*/  BRA `(.L_x_4096) ;  /* 0xffffffc000347947 */ /* 0x000fea000383ffff */
.L_x_3957:
        /* <DEDUP_REMOVED lines=8> */
[----:B0--3-5:R-:W-:Y:S05]  /*3b2a0*/  WARPSYNC.COLLECTIVE R15, `(.L_x_4098) ;  /* 0x000000000f087348 */ /* 0x029fea0003c00000 */
[----:B------:R1:W2:Y:S02]  /*3b2b0*/  SHFL.IDX P6, R14, R13, R12, R11 ;  /* 0x0000000c0d0e7389 */ /* 0x0002a400000c000b */
[----:B0123-5:R-:W-:Y:S01]  /*3b2c0*/  ENDCOLLECTIVE ;  /* 0x000000000000791b */ /* 0x02ffe20003800000 */
.L_x_4098:
[----:B------:R-:W-:Y:S05]  /*3b2d0*/  BSYNC B0 ;  /* 0x0000000000007941 */ /* 0x000fea0003800000 */
.L_x_4097:
[----:B------:R-:W-:Y:S05]  /*3b2e0*/  BRA `(.L_x_4099) ;  /* 0xffffffc0001c7947 */ /* 0x000fea000383ffff */
.L_x_3958:
[----:B------:R-:W-:Y:S01]  /*3b2f0*/  BSSY B0, `(.L_x_4100) ;  /* 0x0000006000007945 */ /* 0x000fe20003800000 */
[----:B------:R-:W-:-:S07]  /*3b300*/  IMAD.MOV.U32 R15, RZ, RZ, -0x1 ;  /* 0xffffffffff0f7424 */ /* 0x000fce00078e00ff */
[----:B01-3-5:R-:W-:Y:S05]  /*3b310*/  WARPSYNC.COLLECTIVE R15, `(.L_x_4101) ;  /* 0x000000000f0c7348 */ /* 0x02bfea0003c00000 */
[----:B------:R-:W-:Y:S02]  /*3b320*/  ELECT P6, UR62, PT ;  /* 0x00000000003e782f */ /* 0x000fe400038c0000 */
[----:B------:R-:W-:Y:S01]  /*3b330*/  MOV R14, UR62 ;  /* 0x0000003e000e7c02 */ /* 0x000fe20008000f00 */
[----:B01-3-5:R-:W-:Y:S10]  /*3b340*/  ENDCOLLECTIVE ;  /* 0x000000000000791b */ /* 0x02bff40003800000 */
.L_x_4101:
[----:B------:R-:W-:Y:S05]  /*3b350*/  BSYNC B0 ;  /* 0x0000000000007941 */ /* 0x000fea0003800000 */
.L_x_4100:
[----:B------:R-:W-:Y:S05]  /*3b360*/  BRA `(.L_x_4102) ;  /* 0xffffffc000107947 */ /* 0x000fea000383ffff */
.L_x_3960:
[----:B0-----:R0:W1:Y:S02]  /*3b370*/  SYNCS.PHASECHK.TRANS64.TRYWAIT P0, [R6+URZ], R5 ;  /* 0x00000005060075a7 */ /* 0x001064000800017f */
[----:B-1----:R-:W-:Y:S05]  /*3b380*/  @!P0 NANOSLEEP.SYNCS 0x989680 ;  /* 0x009896800000895d */ /* 0x002fea0003900000 */
[----:B------:R-:W1:Y:S02]  /*3b390*/  @!P0 SYNCS.PHASECHK.TRANS64 P0, [R6+URZ], R5 ;  /* 0x00000005060085a7 */ /* 0x000e64000800007f */
[----:B-1----:R-:W-:Y:S05]  /*3b3a0*/  @!P0 BRA `(.L_x_3960) ;  /* 0xfffffffc00f08947 */ /* 0x002fea000383ffff */
[----:B------:R-:W-:Y:S05]  /*3b3b0*/  BRA `(.L_x_4103) ;  /* 0xffffffc0004c7947 */ /* 0x000fea000383ffff */
.L_x_3961:
[----:B-1----:R1:W2:Y:S02]  /*3b3c0*/  SYNCS.PHASECHK.TRANS64.TRYWAIT P0, [R7+URZ], R2 ;  /* 0x00000002070075a7 */ /* 0x0022a4000800017f */
[----:B--2---:R-:W-:Y:S05]  /*3b3d0*/  @!P0 NANOSLEEP.SYNCS 0x989680 ;  /* 0x009896800000895d */ /* 0x004fea0003900000 */
[----:B------:R-:W2:Y:S02]  /*3b3e0*/  @!P0 SYNCS.PHASECHK.TRANS64 P0, [R7+URZ], R2 ;  /* 0x00000002070085a7 */ /* 0x000ea4000800007f */
[----:B--2---:R-:W-:Y:S05]  /*3b3f0*/  @!P0 BRA `(.L_x_3961) ;  /* 0xfffffffc00f08947 */ /* 0x004fea000383ffff */
[----:B------:R-:W-:Y:S05]  /*3b400*/  BRA `(.L_x_4104) ;  /* 0xffffffc000407947 */ /* 0x000fea000383ffff */
.L_x_3963:
[----:B--2---:R2:W4:Y:S02]  /*3b410*/  SYNCS.PHASECHK.TRANS64.TRYWAIT P0, [R4+URZ], R5 ;  /* 0x00000005040075a7 */ /* 0x004524000800017f */
[----:B----4-:R-:W-:Y:S05]  /*3b420*/  @!P0 NANOSLEEP.SYNCS 0x989680 ;  /* 0x009896800000895d */ /* 0x010fea0003900000 */
[----:B------:R-:W4:Y:S02]  /*3b430*/  @!P0 SYNCS.PHASECHK.TRANS64 P0, [R4+URZ], R5 ;  /* 0x00000005040085a7 */ /* 0x000f24000800007f */
[----:B----4-:R-:W-:Y:S05]  /*3b440*/  @!P0 BRA `(.L_x_3963) ;  /* 0xfffffffc00f08947 */ /* 0x010fea000383ffff */
[----:B------:R-:W-:Y:S05]  /*3b450*/  BRA `(.L_x_4105) ;  /* 0xffffffc000487947 */ /* 0x000fea000383ffff */
        .type           $_ZN7cutlass13device_kernelIN5flash11enable_sm90INS1_16FlashAttnFwdSm90INS1_25CollectiveMainloopFwdSm90ILi2EN4cute5tupleIJNS5_1CILi1EEES8_S8_EEENS6_IJNS7_ILi128EEENS7_ILi96EEENS7_ILi64EEEEEELi256ENS_6half_tEfNS_4arch4Sm90ELb0ELb1ELb1ELb1ELb0ELb1ELb1ELb1ELb0ELb1ELb0ELb0EEENS1_21CollectiveEpilogueFwdINS6_IJSA_NS7_ILi256EEESB_EEES9_SE_SG_Li256ELb1ELb1ELb0ELb0EEENS1_36VarlenDynamicPersistentTileSchedulerILi128ELi96ELi256ELi128ELb0ELb1ELb1ELb1ELb0ELb1EEEEEEEEEvNT_6ParamsE$_ZZN5flash25CollectiveMainloopFwdSm90ILi2EN4cute5tupleIJNS1_1CILi1EEES4_S4_EEENS2_IJNS3_ILi128EEENS3_ILi96EEENS3_ILi64EEEEEELi256EN7cutlass6half_tEfNSA_4arch4Sm90ELb0ELb1ELb1ELb1ELb0ELb1ELb1ELb1ELb0ELb1ELb0ELb0EE3mmaINS_16FlashAttnFwdSm90ISE_NS_21CollectiveEpilogueFwdINS2_IJS6_NS3_ILi256EEES7_EEES5_SB_SD_Li256ELb1ELb1ELb0ELb0EEENS_36VarlenDynamicPersistentTileSchedulerILi128ELi96ELi256ELi128ELb0ELb1ELb1ELb1ELb0ELb1EEEE13SharedStorageENS1_6TensorINS1_11ArrayEngineIfLm128EEENS1_6LayoutINS2_IJNS2_IJNS3_ILi2EEEST_NS3_ILi32EEEEEES4_S4_EEENS2_IJNS2_IJS4_ST_NS3_ILi4EEEEEENS3_ILi0EEESZ_EEEEEEENS_7SoftmaxILi2ELi0EEEEEbRKNSE_6ParamsENSA_25PipelineTmaAsyncNoClusterILi2ENSA_16PipelineTmaAsyncILi2EEEEES1B_RNSA_13PipelineStateILj2EEERT0_RT1_iRiRKNS_16SeqlenInfoQKNewKILb1ELb1EEENS2_IJiiiiEEERT_ENKUliT_T0_T1_E_clIZSF_ISO_S12_S14_EbS17_S1B_S1B_S1E_S1G_S1I_iS1J_S1N_S1O_S1Q_EUlRS1R_iE0_NS3_ILb1EEES1Y_EEDaiS1R_S1S_S1T_,@function
        .size           $_ZN7cutlass13device_kernelIN5flash11enable_sm90INS1_16FlashAttnFwdSm90INS1_25CollectiveMainloopFwdSm90ILi2EN4cute5tupleIJNS5_1CILi1EEES8_S8_EEENS6_IJNS7_ILi128EEENS7_ILi96EEENS7_ILi64EEEEEELi256ENS_6half_tEfNS_4arch4Sm90ELb0ELb1ELb1ELb1ELb0ELb1ELb1ELb1ELb0ELb1ELb0ELb0EEENS1_21CollectiveEpilogueFwdINS6_IJSA_NS7_ILi256EEESB_EEES9_SE_SG_Li256ELb1ELb1ELb0ELb0EEENS1_36VarlenDynamicPersistentTileSchedulerILi128ELi96ELi256ELi128ELb0ELb1ELb1ELb1ELb0ELb1EEEEEEEEEvNT_6ParamsE$_ZZN5flash25CollectiveMainloopFwdSm90ILi2EN4cute5tupleIJNS1_1CILi1EEES4_S4_EEENS2_IJNS3_ILi128EEENS3_ILi96EEENS3_ILi64EEEEEELi256EN7cutlass6half_tEfNSA_4arch4Sm90ELb0ELb1ELb1ELb1ELb0ELb1ELb1ELb1ELb0ELb1ELb0ELb0EE3mmaINS_16FlashAttnFwdSm90ISE_NS_21CollectiveEpilogueFwdINS2_IJS6_NS3_ILi256EEES7_EEES5_SB_SD_Li256ELb1ELb1ELb0ELb0EEENS_36VarlenDynamicPersistentTileSchedulerILi128ELi96ELi256ELi128ELb0ELb1ELb1ELb1ELb0ELb1EEEE13SharedStorageENS1_6TensorINS1_11ArrayEngineIfLm128EEENS1_6LayoutINS2_IJNS2_IJNS3_ILi2EEEST_NS3_ILi32EEEEEES4_S4_EEENS2_IJNS2_IJS4_ST_NS3_ILi4EEEEEENS3_ILi0EEESZ_EEEEEEENS_7SoftmaxILi2ELi0EEEEEbRKNSE_6ParamsENSA_25PipelineTmaAsyncNoClusterILi2ENSA_16PipelineTmaAsyncILi2EEEEES1B_RNSA_13PipelineStateILj2EEERT0_RT1_iRiRKNS_16SeqlenInfoQKNewKILb1ELb1EEENS2_IJiiiiEEERT_ENKUliT_T0_T1_E_clIZSF_ISO_S12_S14_EbS17_S1B_S1B_S1E_S1G_S1I_iS1J_S1N_S1O_S1Q_EUlRS1R_iE0_NS3_ILb1EEES1Y_EEDaiS1R_S1S_S1T_,(.L_x_6043 - $_ZN7cutlass13device_kernelIN5flash11enable_sm90INS1_16FlashAttnFwdSm90INS1_25CollectiveMainloopFwdSm90ILi2EN4cute5tupleIJNS5_1CILi1EEES8_S8_EEENS6_IJNS7_ILi128EEENS7_ILi96EEENS7_ILi64EEEEEELi256ENS_6half_tEfNS_4arch4Sm90ELb0ELb1ELb1ELb1ELb0ELb1ELb1ELb1ELb0ELb1ELb0ELb0EEENS1_21CollectiveEpilogueFwdINS6_IJSA_NS7_ILi256EEESB_EEES9_SE_SG_Li256ELb1ELb1ELb0ELb0EEENS1_36VarlenDynamicPersistentTileSchedulerILi128ELi96ELi256ELi128ELb0ELb1ELb1ELb1ELb0ELb1EEEEEEEEEvNT_6ParamsE$_ZZN5flash25CollectiveMainloopFwdSm90ILi2EN4cute5tupleIJNS1_1CILi1EEES4_S4_EEENS2_IJNS3_ILi128EEENS3_ILi96EEENS3_ILi64EEEEEELi256EN7cutlass6half_tEfNSA_4arch4Sm90ELb0ELb1ELb1ELb1ELb0ELb1ELb1ELb1ELb0ELb1ELb0ELb0EE3mmaINS_16FlashAttnFwdSm90ISE_NS_21CollectiveEpilogueFwdINS2_IJS6_NS3_ILi256EEES7_EEES5_SB_SD_Li256ELb1ELb1ELb0ELb0EEENS_36VarlenDynamicPersistentTileSchedulerILi128ELi96ELi256ELi128ELb0ELb1ELb1ELb1ELb0ELb1EEEE13SharedStorageENS1_6TensorINS1_11ArrayEngineIfLm128EEENS1_6LayoutINS2_IJNS2_IJNS3_ILi2EEEST_NS3_ILi32EEEEEES4_S4_EEENS2_IJNS2_IJS4_ST_NS3_ILi4EEEEEENS3_ILi0EEESZ_EEEEEEENS_7SoftmaxILi2ELi0EEEEEbRKNSE_6ParamsENSA_25PipelineTmaAsyncNoClusterILi2ENSA_16PipelineTmaAsyncILi2EEEEES1B_RNSA_13PipelineStateILj2EEERT0_RT1_iRiRKNS_16SeqlenInfoQKNewKILb1ELb1EEENS2_IJiiiiEEERT_ENKUliT_T0_T1_E_clIZSF_ISO_S12_S14_EbS17_S1B_S1B_S1E_S1G_S1I_iS1J_S1N_S1O_S1Q_EUlRS1R_iE0_NS3_ILb1EEES1Y_EEDaiS1R_S1S_S1T_)
$_ZN7cutlass13device_kernelIN5flash11enable_sm90INS1_16FlashAttnFwdSm90INS1_25CollectiveMainloopFwdSm90ILi2EN4cute5tupleIJNS5_1CILi1EEES8_S8_EEENS6_IJNS7_ILi128EEENS7_ILi96EEENS7_ILi64EEEEEELi256ENS_6half_tEfNS_4arch4Sm90ELb0ELb1ELb1ELb1ELb0ELb1ELb1ELb1ELb0ELb1ELb0ELb0EEENS1_21CollectiveEpilogueFwdINS6_IJSA_NS7_ILi256EEESB_EEES9_SE_SG_Li256ELb1ELb1ELb0ELb0EEENS1_36VarlenDynamicPersistentTileSchedulerILi128ELi96ELi256ELi128ELb0ELb1ELb1ELb1ELb0ELb1EEEEEEEEEvNT_6ParamsE$_ZZN5flash25CollectiveMainloopFwdSm90ILi2EN4cute5tupleIJNS1_1CILi1EEES4_S4_EEENS2_IJNS3_ILi128EEENS3_ILi96EEENS3_ILi64EEEEEELi256EN7cutlass6half_tEfNSA_4arch4Sm90ELb0ELb1ELb1ELb1ELb0ELb1ELb1ELb1ELb0ELb1ELb0ELb0EE3mmaINS_16FlashAttnFwdSm90ISE_NS_21CollectiveEpilogueFwdINS2_IJS6_NS3_ILi256EEES7_EEES5_SB_SD_Li256ELb1ELb1ELb0ELb0EEENS_36VarlenDynamicPersistentTileSchedulerILi128ELi96ELi256ELi128ELb0ELb1ELb1ELb1ELb0ELb1EEEE13SharedStorageENS1_6TensorINS1_11ArrayEngineIfLm128EEENS1_6LayoutINS2_IJNS2_IJNS3_ILi2EEEST_NS3_ILi32EEEEEES4_S4_EEENS2_IJNS2_IJS4_ST_NS3_ILi4EEEEEENS3_ILi0EEESZ_EEEEEEENS_7SoftmaxILi2ELi0EEEEEbRKNSE_6ParamsENSA_25PipelineTmaAsyncNoClusterILi2ENSA_16PipelineTmaAsyncILi2EEEEES1B_RNSA_13PipelineStateILj2EEERT0_RT1_iRiRKNS_16SeqlenInfoQKNewKILb1ELb1EEENS2_IJiiiiEEERT_ENKUliT_T0_T1_E_clIZSF_ISO_S12_S14_EbS17_S1B_S1B_S1E_S1G_S1I_iS1J_S1N_S1O_S1Q_EUlRS1R_iE0_NS3_ILb1EEES1Y_EEDaiS1R_S1S_S1T_:
[----:B------:R-:W-:Y:S01]  /*3b460*/  R2UR UR5, R2 ;  /* 0x00000000020572ca */ /* 0x000fe200000e0000 */
[----:B------:R-:W-:-:S12]  /*3b470*/  ULDC UR4, c[0x0][0x20] ;  /* 0x0000080000047ab9 */ /* 0x000fd80000000800 */
[----:B------:R-:W-:-:S09]  /*3b480*/  UIADD3 UR4, -UR4, UR5, URZ ;  /* 0x0000000504047290 */ /* 0x000fd2000fffe13f */
[----:B------:R-:W2:Y:S04]  /*3b490*/  LDL.64 R6, [UR4+0x18] ;  /* 0x00001804ff067983 */ /* 0x000ea80008100a00 */
[----:B------:R-:W3:Y:S01]  /*3b4a0*/  LDL.64 R4, [UR4] ;  /* 0x00000004ff047983 */ /* 0x000ee20008100a00 */
[----:B------:R-:W-:-:S03]  /*3b4b0*/  ULDC.64 UR6, c[0x0][0x208] ;  /* 0x0000820000067ab9 */ /* 0x000fc60000000a00 */
[----:B--2---:R-:W2:Y:S04]  /*3b4c0*/  LD.E R2, desc[UR6][R6.64+0x1c] ;  /* 0x00001c0606027980 */ /* 0x004ea8000c101900 */
[----:B---3--:R0:W5:Y:S04]  /*3b4d0*/  LD.E R10, desc[UR6][R4.64] ;  /* 0x00000006040a7980 */ /* 0x008168000c101900 */
[----:B------:R0:W5:Y:S01]  /*3b4e0*/  LD.E R11, desc[UR6][R4.64+0x4] ;  /* 0x00000406040b7980 */ /* 0x000162000c101900 */
[----:B------:R-:W-:Y:S01]  /*3b4f0*/  BSSY B1, `(.L_x_4106) ;  /* 0x0000007000017945 */ /* 0x000fe20003800000 */
[----:B------:R-:W-:Y:S01]  /*3b500*/  IMAD.MOV.U32 R3, RZ, RZ, R55 ;  /* 0x000000ffff037224 */ /* 0x000fe200078e0037 */
[----:B--2---:R-:W-:-:S04]  /*3b510*/  LOP3.LUT R2, R2, 0x1, RZ, 0xfc, !PT ;  /* 0x0000000102027812 */ /* 0x004fc800078efcff */
[----:B------:R-:W-:Y:S01]  /*3b520*/  ISETP.NE.AND P0, PT, R2, 0x3, PT ;  /* 0x000000030200780c */ /* 0x000fe20003f05270 */
[----:B------:R-:W-:-:S12]  /*3b530*/  IMAD.MOV.U32 R2, RZ, RZ, R40 ;  /* 0x000000ffff027224 */ /* 0x000fd800078e0028 */
[----:B0-----:R-:W-:Y:S05]  /*3b540*/  @!P0 BRA `(.L_x_4107) ;  /* 0x0000000000048947 */ /* 0x001fea0003800000 */
[----:B------:R-:W-:Y:S01]  /*3b550*/  BPT.TRAP 0x1 ;  /* 0x000000040000795c */ /* 0x000fe20000300000 */
.L_x_4107:
[----:B------:R-:W-:Y:S05]  /*3b560*/  BSYNC B1 ;  /* 0x0000000000017941 */ /* 0x000fea0003800000 */
.L_x_4106:
        /* <DEDUP_REMOVED lines=13> */
.L_x_4109:
[----:B------:R-:W-:Y:S05]  /*3b640*/  BSYNC B1 ;  /* 0x0000000000017941 */ /* 0x000fea0003800000 */
.L_x_4108:
        /* <DEDUP_REMOVED lines=8> */
.L_x_4111:
[----:B------:R-:W-:Y:S05]  /*3b6d0*/  BSYNC B1 ;  /* 0x0000000000017941 */ /* 0x000fea0003800000 */
.L_x_4110:
[----:B0----5:R-:W2:Y:S04]  /*3b6e0*/  LDL.64 R8, [UR4] ;  /* 0x00000004ff087983 */ /* 0x021ea80008100a00 */
[----:B------:R-:W3:Y:S04]  /*3b6f0*/  LDL.64 R6, [UR4+0x28] ;  /* 0x00002804ff067983 */ /* 0x000ee80008100a00 */
[----:B------:R-:W4:Y:S04]  /*3b700*/  LDL.64 R4, [UR4+0x20] ;  /* 0x00002004ff047983 */ /* 0x000f280008100a00 */
[----:B------:R-:W4:Y:S04]  /*3b710*/  LDL.64 R10, [UR4+0x8] ;  /* 0x00000804ff0a7983 */ /* 0x000f280008100a00 */
[----:B--2---:R-:W2:Y:S04]  /*3b720*/  LD.E R9, desc[UR6][R8.64] ;  /* 0x0000000608097980 */ /* 0x004ea8000c101900 */
[----:B---3--:R-:W2:Y:S01]  /*3b730*/  LD.E.64 R12, desc[UR6][R6.64] ;  /* 0x00000006060c7980 */ /* 0x008ea2000c101b00 */
[----:B------:R-:W-:Y:S05]  /*3b740*/  WARPSYNC.ALL ;  /* 0x0000000000007948 */ /* 0x000fea0003800000 */
[----:B----4-:R0:W-:Y:S04]  /*3b750*/  ST.E desc[UR6][R10.64], RZ ;  /* 0x000000ff0a007985 */ /* 0x0101e8000c101906 */
[----:B------:R-:W3:Y:S01]  /*3b760*/  LD.E.64 R6, desc[UR6][R4.64] ;  /* 0x0000000604067980 */ /* 0x000ee2000c101b00 */
[----:B--2---:R-:W-:Y:S01]  /*3b770*/  IMAD R8, R9, 0x300, R12 ;  /* 0x0000030009087824 */ /* 0x004fe200078e020c */
[----:B------:R-:W-:Y:S01]  /*3b780*/  WARPGROUP.ARRIVE ;  /* 0x00000000000079c5 */ /* 0x000fe20000000000 */
[----:B------:R-:W-:-:S02]  /*3b790*/  IMAD.MOV.U32 R9, RZ, RZ, R13 ;  /* 0x000000ffff097224 */ /* 0x000fc400078e000d */
[----:B------:R-:W-:Y:S01]  /*3b7a0*/  IMAD.MOV.U32 R225, RZ, RZ, 0x1 ;  /* 0x00000001ffe17424 */ /* 0x000fe200078e00ff */
        /* <DEDUP_REMOVED lines=10> */
[----:B------:R-:W-:-:S03]  /*3b850*/  WARPGROUP.ARRIVE ;  /* 0x00000000000079c5 */ /* 0x000fc60000000000 */
        /* <DEDUP_REMOVED lines=21> */
[----:B------:R-:W-:-:S03]  /*3b9b0*/  IMAD.MOV.U32 R9, RZ, RZ, R13 ;  /* 0x000000ffff097224 */ /* 0x000fc600078e000d */
        /* <DEDUP_REMOVED lines=8> */
[----:B------:R-:W2:Y:S04]  /*3ba40*/  LDL.64 R6, [UR4+0x38] ;  /* 0x00003804ff067983 */ /* 0x000ea80008100a00 */
[----:B------:R-:W3:Y:S04]  /*3ba50*/  LDL.64 R4, [UR4+0x30] ;  /* 0x00003004ff047983 */ /* 0x000ee80008100a00 */
[----:B--2---:R-:W2:Y:S01]  /*3ba60*/  LD.E R6, desc[UR6][R6.64] ;  /* 0x0000000606067980 */ /* 0x004ea2000c101900 */
[----:B---3--:R-:W-:Y:S01]  /*3ba70*/  MOV R4, R4 ;  /* 0x0000000400047202 */ /* 0x008fe20000000f00 */
[----:B------:R-:W-:Y:S01]  /*3ba80*/  BSSY B1, `(.L_x_4113) ;  /* 0x0000007000017945 */ /* 0x000fe20003800000 */
[----:B--2---:R-:W-:-:S04]  /*3ba90*/  LEA.HI R8, R6, R6, RZ, 0x1 ;  /* 0x0000000606087211 */ /* 0x004fc800078f08ff */
[----:B------:R-:W-:-:S05]  /*3baa0*/  LOP3.LUT R9, R8, 0xfffffffe, RZ, 0xc0, !PT ;  /* 0xfffffffe08097812 */ /* 0x000fca00078ec0ff */
[----:B------:R-:W-:-:S05]  /*3bab0*/  IMAD.IADD R9, R6, 0x1, -R9 ;  /* 0x0000000106097824 */ /* 0x000fca00078e0a09 */
[----:B------:R-:W-:-:S04]  /*3bac0*/  SHF.L.U32 R9, R9, 0x1f, RZ ;  /* 0x0000001f09097819 */ /* 0x000fc800000006ff */
[----:B------:R-:W1:Y:S02]  /*3bad0*/  SYNCS.PHASECHK.TRANS64.TRYWAIT P0, [R4+URZ+0x32410], R9 ;  /* 0x03241009040075a7 */ /* 0x000e64000800017f */
[----:B01----:R-:W-:Y:S05]  /*3bae0*/  @!P0 BRA `(.L_x_4114) ;  /* 0x000000b400608947 */ /* 0x003fea0003800000 */
.L_x_4137:
[----:B------:R-:W-:Y:S05]  /*3baf0*/  BSYNC B1 ;  /* 0x0000000000017941 */ /* 0x000fea0003800000 */
.L_x_4113:
[----:B------:R-:W2:Y:S04]  /*3bb00*/  LDL.64 R6, [UR4+0x40] ;  /* 0x00004004ff067983 */ /* 0x000ea80008100a00 */
[----:B0-----:R-:W3:Y:S04]  /*3bb10*/  LDL.64 R4, [UR4] ;  /* 0x00000004ff047983 */ /* 0x001ee80008100a00 */
[----:B--2---:R-:W2:Y:S04]  /*3bb20*/  LD.E R8, desc[UR6][R6.64+0x1c] ;  /* 0x00001c0606087980 */ /* 0x004ea8000c101900 */
[----:B---3--:R0:W5:Y:S04]  /*3bb30*/  LD.E R10, desc[UR6][R4.64] ;  /* 0x00000006040a7980 */ /* 0x008168000c101900 */
[----:B------:R0:W5:Y:S01]  /*3bb40*/  LD.E R11, desc[UR6][R4.64+0x4] ;  /* 0x00000406040b7980 */ /* 0x000162000c101900 */
[----:B------:R-:W-:Y:S01]  /*3bb50*/  BSSY B1, `(.L_x_4115) ;  /* 0x0000005000017945 */ /* 0x000fe20003800000 */
[----:B--2---:R-:W-:-:S04]  /*3bb60*/  LOP3.LUT R8, R8, 0x1, RZ, 0xfc, !PT ;  /* 0x0000000108087812 */ /* 0x004fc800078efcff */
[----:B------:R-:W-:-:S13]  /*3bb70*/  ISETP.NE.AND P0, PT, R8, 0x3, PT ;  /* 0x000000030800780c */ /* 0x000fda0003f05270 */
[----:B0-----:R-:W-:Y:S05]  /*3bb80*/  @!P0 BRA `(.L_x_4116) ;  /* 0x0000000000048947 */ /* 0x001fea0003800000 */
[----:B------:R-:W-:Y:S01]  /*3bb90*/  BPT.TRAP 0x1 ;  /* 0x000000040000795c */ /* 0x000fe20000300000 */
.L_x_4116:
[----:B------:R-:W-:Y:S05]  /*3bba0*/  BSYNC B1 ;  /* 0x0000000000017941 */ /* 0x000fea0003800000 */
.L_x_4115:
        /* <DEDUP_REMOVED lines=13> */
.L_x_4118:
[----:B------:R-:W-:Y:S05]  /*3bc80*/  BSYNC B1 ;  /* 0x0000000000017941 */ /* 0x000fea0003800000 */
.L_x_4117:
        /* <DEDUP_REMOVED lines=8> */
.L_x_4120:
[----:B------:R-:W-:Y:S05]  /*3bd10*/  BSYNC B1 ;  /* 0x0000000000017941 */ /* 0x000fea0003800000 */
.L_x_4119:
[----:B------:R-:W2:Y:S04]  /*3bd20*/  LDL.64 R12, [UR4] ;  /* 0x00000004ff0c7983 */ /* 0x000ea80008100a00 */
[----:B------:R-:W3:Y:S04]  /*3bd30*/  LDL.64 R10, [UR4+0x58] ;  /* 0x00005804ff0a7983 */ /* 0x000ee80008100a00 */
[----:B------:R-:W4:Y:S04]  /*3bd40*/  LDL.64 R4, [UR4+0x48] ;  /* 0x00004804ff047983 */ /* 0x000f280008100a00 */
[----:B0----5:R-:W4:Y:S04]  /*3bd50*/  LDL.64 R8, [UR4+0x50] ;  /* 0x00005004ff087983 */ /* 0x021f280008100a00 */
[----:B------:R-:W4:Y:S04]  /*3bd60*/  LDL.LU R19, [R1+0x49c] ;  /* 0x00049c0001137983 */ /* 0x000f280000300800 */
[----:B--2---:R-:W2:Y:S04]  /*3bd70*/  LD.E R13, desc[UR6][R12.64] ;  /* 0x000000060c0d7980 */ /* 0x004ea8000c101900 */
[----:B---3--:R-:W2:Y:S04]  /*3bd80*/  LD.E.64 R6, desc[UR6][R10.64] ;  /* 0x000000060a067980 */ /* 0x008ea8000c101b00 */
[----:B----4-:R-:W3:Y:S04]  /*3bd90*/  LD.E R18, desc[UR6][R4.64] ;  /* 0x0000000604127980 */ /* 0x010ee8000c101900 */
[----:B------:R-:W4:Y:S01]  /*3bda0*/  LD.E.64 R14, desc[UR6][R8.64] ;  /* 0x00000006080e7980 */ /* 0x000f22000c101b00 */
[----:B------:R-:W-:Y:S05]  /*3bdb0*/  WARPSYNC.ALL ;  /* 0x0000000000007948 */ /* 0x000fea0003800000 */
[----:B------:R-:W-:Y:S01]  /*3bdc0*/  WARPGROUP.ARRIVE ;  /* 0x00000000000079c5 */ /* 0x000fe20000000000 */
[----:B--2---:R-:W-:Y:S01]  /*3bdd0*/  IMAD R6, R13, 0xc00, R6 ;  /* 0x00000c000d067824 */ /* 0x004fe200078e0206 */
[----:B---3--:R-:W-:-:S04]  /*3bde0*/  ISETP.NE.U32.AND P0, PT, R18, RZ, PT ;  /* 0x000000ff1200720c */ /* 0x008fc80003f05070 */
[----:B------:R-:W-:Y:S02]  /*3bdf0*/  R2UR UR10, R6 ;  /* 0x00000000060a72ca */ /* 0x000fe400000e0000 */
[----:B----4-:R-:W-:Y:S02]  /*3be00*/  R2UR UR8, R14 ;  /* 0x000000000e0872ca */ /* 0x010fe400000e0000 */
[----:B------:R-:W-:Y:S02]  /*3be10*/  R2UR UR9, R15 ;  /* 0x000000000f0972ca */ /* 0x000fe400000e0000 */
[----:B------:R-:W-:-:S03]  /*3be20*/  R2UR UR11, R7 ;  /* 0x00000000070b72ca */ /* 0x000fc600000e0000 */
[----:B------:R-:W-:-:S10]  /*3be30*/  VOTEU.ANY UP0, P0 ;  /* 0x00000000003f7886 */ /* 0x000fd40000000100 */
        /* <DEDUP_REMOVED lines=100> */
[----:B------:R-:W-:Y:S01]  /*3c480*/  IMAD.MOV.U32 R13, RZ, RZ, R7 ;  /* 0x000000ffff0d7224 */ /* 0x000fe200078e0007 */
[----:B------:R-:W-:-:S04]  /*3c490*/  IADD3 R12, R6, 0x602, RZ ;  /* 0x00000602060c7810 */ /* 0x000fc80007ffe0ff */
        /* <DEDUP_REMOVED lines=75> */
[----:B------:R-:W0:Y:S02]  /*3c950*/  S2R R232, SR_TID.X ;  /* 0x0000000000e87919 */ /* 0x000e240000002100 */
        /* <DEDUP_REMOVED lines=8> */
[----:B------:R-:W2:Y:S04]  /*3c9e0*/  @!P1 LDL.64 R6, [UR4+0x18] ;  /* 0x00001804ff069983 */ /* 0x000ea80008100a00 */
[----:B------:R-:W3:Y:S01]  /*3c9f0*/  @!P1 LDL.64 R8, [UR4] ;  /* 0x00000004ff089983 */ /* 0x000ee20008100a00 */
[----:B------:R-:W-:-:S04]  /*3ca00*/  SHF.R.U32.HI R10, RZ, 0x7, R232 ;  /* 0x00000007ff0a7819 */ /* 0x000fc800000116e8 */
[----:B------:R-:W-:-:S05]  /*3ca10*/  IADD3 R12, -R10, 0xb, RZ ;  /* 0x0000000b0a0c7810 */ /* 0x000fca0007ffe1ff */
[----:B------:R1:W-:Y:S06]  /*3ca20*/  BAR.ARV R12, 0x100 ;  /* 0x0004000c0000751d */ /* 0x0003ec0000002000 */
[----:B--2---:R-:W2:Y:S04]  /*3ca30*/  @!P1 LD.E.64 R6, desc[UR6][R6.64+0x30] ;  /* 0x0000300606069980 */ /* 0x004ea8000c101b00 */
[----:B---3--:R-:W3:Y:S01]  /*3ca40*/  @!P1 LD.E R8, desc[UR6][R8.64] ;  /* 0x0000000608089980 */ /* 0x008ee2000c101900 */
[----:B--2---:R-:W-:-:S05]  /*3ca50*/  @!P1 MOV R11, R6 ;  /* 0x00000006000b9202 */ /* 0x004fca0000000f00 */
[----:B---3--:R-:W-:-:S05]  /*3ca60*/  @!P1 IMAD R10, R8, 0x8, R11 ;  /* 0x00000008080a9824 */ /* 0x008fca00078e020b */
[----:B------:R-:W-:-:S04]  /*3ca70*/  @!P1 PRMT R10, RZ, 0x654, R10 ;  /* 0x00000654ff0a9816 */ /* 0x000fc8000000000a */
[----:B------:R2:W-:Y:S01]  /*3ca80*/  @!P1 SYNCS.ARRIVE.TRANS64.RED.A1T0 RZ, [R10+URZ], RZ ;  /* 0x000000ff0aff99a7 */ /* 0x0005e2000810043f */
[----:B0-----:R-:W3:Y:S04]  /*3ca90*/  LD.E R4, desc[UR6][R2.64+0x24] ;  /* 0x0000240602047980 */ /* 0x001ee8000c101900 */
[----:B------:R-:W4:Y:S04]  /*3caa0*/  LD.E R74, desc[UR6][R2.64] ;  /* 0x00000006024a7980 */ /* 0x000f28000c101900 */
[----:B--2---:R-:W2:Y:S04]  /*3cab0*/  LDL.64 R10, [UR4+0x68] ;  /* 0x00006804ff0a7983 */ /* 0x004ea80008100a00 */
[----:B------:R-:W4:Y:S04]  /*3cac0*/  LD.E R73, desc[UR6][R72.64] ;  /* 0x0000000648497980 */ /* 0x000f28000c101900 */
[----:B------:R-:W4:Y:S01]  /*3cad0*/  LD.E R7, desc[UR6][R2.64+0x18] ;  /* 0x0000180602077980 */ /* 0x000f22000c101900 */
[----:B------:R-:W-:-:S03]  /*3cae0*/  LOP3.LUT R19, R19, 0xfff7ffff, RZ, 0xc0, !PT ;  /* 0xfff7ffff13137812 */ /* 0x000fc600078ec0ff */
[----:B------:R-:W4:Y:S04]  /*3caf0*/  LD.E R5, desc[UR6][R2.64+0x8] ;  /* 0x0000080602057980 */ /* 0x000f28000c101900 */
[----:B------:R-:W4:Y:S04]  /*3cb00*/  LD.E R6, desc[UR6][R2.64+0x4] ;  /* 0x0000040602067980 */ /* 0x000f28000c101900 */
[----:B------:R-:W4:Y:S04]  /*3cb10*/  LD.E R18, desc[UR6][R2.64+0xc] ;  /* 0x00000c0602127980 */ /* 0x000f28000c101900 */
[----:B------:R-:W4:Y:S04]  /*3cb20*/  LD.E R15, desc[UR6][R2.64+0x10] ;  /* 0x00001006020f7980 */ /* 0x000f28000c101900 */
[----:B--2---:R-:W2:Y:S01]  /*3cb30*/  LD.E.64 R10, desc[UR6][R10.64] ;  /* 0x000000060a0a7980 */ /* 0x004ea2000c101b00 */
[----:B---3--:R-:W-:-:S13]  /*3cb40*/  ISETP.NE.AND P0, PT, R4, 0x1, PT ;  /* 0x000000010400780c */ /* 0x008fda0003f05270 */
[----:B------:R-:W3:Y:S04]  /*3cb50*/  @P0 LD.E R75, desc[UR6][R2.64+0x28] ;  /* 0x00002806024b0980 */ /* 0x000ee8000c101900 */
[----:B------:R-:W3:Y:S01]  /*3cb60*/  @P0 LD.E R76, desc[UR6][R2.64+0x2c] ;  /* 0x00002c06024c0980 */ /* 0x000ee2000c101900 */
[----:B------:R-:W-:-:S05]  /*3cb70*/  @P1 LOP3.LUT R19, R19, 0x80000, RZ, 0xfc, !PT ;  /* 0x0008000013131812 */ /* 0x000fca00078efcff */
[----:B------:R0:W-:Y:S04]  /*3cb80*/  STL [R1+0x49c], R19 ;  /* 0x00049c1301007387 */ /* 0x0001e80000100800 */
[----:B0-----:R-:W3:Y:S04]  /*3cb90*/  LD.E R19, desc[UR6][R2.64+0x14] ;  /* 0x0000140602137980 */ /* 0x001ee8000c101900 */
[----:B--2---:R-:W2:Y:S01]  /*3cba0*/  LD.E R14, desc[UR6][R10.64] ;  /* 0x000000060a0e7980 */ /* 0x004ea2000c101900 */
[----:B----4-:R-:W-:Y:S01]  /*3cbb0*/  ISETP.GE.AND P1, PT, R7, 0x1, PT ;  /* 0x000000010700780c */ /* 0x010fe20003f26270 */
[----:B------:R-:W-:Y:S01]  /*3cbc0*/  BSSY B1, `(.L_x_4122) ;  /* 0x00000a8000017945 */ /* 0x000fe20003800000 */
[-C--:B--2---:R-:W-:Y:S01]  /*3cbd0*/  FMUL.FTZ R21, R39, R14.reuse ;  /* 0x0000000e27157220 */ /* 0x084fe20000410000 */
        /* <DEDUP_REMOVED lines=8> */
[----:B------:R0:W2:Y:S01]  /*3cc60*/  MUFU.TANH R78, R53 ;  /* 0x00000035004e7308 */ /* 0x0000a20000002400 */
[-C--:B------:R-:W-:Y:S01]  /*3cc70*/  FMUL.FTZ R13, R35, R14.reuse ;  /* 0x0000000e230d7220 */ /* 0x080fe20000410000 */
[-C--:B------:R-:W-:Y:S01]  /*3cc80*/  FMUL.FTZ R9, R27, R14.reuse ;  /* 0x0000000e1b097220 */ /* 0x080fe20000410000 */
[-C--:B------:R-:W-:Y:S01]  /*3cc90*/  FMUL.FTZ R35, R50, R14.reuse ;  /* 0x0000000e32237220 */ /* 0x080fe20000410000 */
[-C--:B------:R-:W-:Y:S01]  /*3cca0*/  FMUL.FTZ R27, R28, R14.reuse ;  /* 0x0000000e1c1b7220 */ /* 0x080fe20000410000 */
[----:B0-----:R-:W-:Y:S01]  /*3ccb0*/  LOP3.LUT R53, R44, 0xffffff80, RZ, 0xc0, !PT ;  /* 0xffffff802c357812 */ /* 0x001fe200078ec0ff */
[-C--:B------:R-:W-:Y:S01]  /*3ccc0*/  FMUL.FTZ R28, R29, R14.reuse ;  /* 0x0000000e1d1c7220 */ /* 0x080fe20000410000 */
[----:B------:R-:W-:-:S03]  /*3ccd0*/  FMUL.FTZ R29, R46, R14 ;  /* 0x0000000e2e1d7220 */ /* 0x000fc60000410000 */
[----:B------:R-:W-:Y:S01]  /*3cce0*/  IMAD.IADD R50, R74, 0x1, -R53 ;  /* 0x000000014a327824 */ /* 0x000fe200078e0a35 */
[----:B------:R-:W-:Y:S01]  /*3ccf0*/  LEA.HI R46, R45, R74, RZ, 0x2 ;  /* 0x0000004a2d2e7211 */ /* 0x000fe200078f10ff */
[----:B------:R-:W-:-:S03]  /*3cd00*/  FMUL.FTZ R52, R52, R14 ;  /* 0x0000000e34347220 */ /* 0x000fc60000410000 */
[----:B------:R-:W-:Y:S01]  /*3cd10*/  SHF.R.S32.HI R45, RZ, 0x1f, R50 ;  /* 0x0000001fff2d7819 */ /* 0x000fe20000011432 */
[----:B------:R0:W4:Y:S01]  /*3cd20*/  MUFU.TANH R77, R52 ;  /* 0x00000034004d7308 */ /* 0x0001220000002400 */
[----:B------:R-:W-:Y:S01]  /*3cd30*/  LOP3.LUT R53, R46, 0xfffffffc, RZ, 0xc0, !PT ;  /* 0xfffffffc2e357812 */ /* 0x000fe200078ec0ff */
[-C--:B------:R-:W-:Y:S01]  /*3cd40*/  FMUL.FTZ R56, R56, R14.reuse ;  /* 0x0000000e38387220 */ /* 0x080fe20000410000 */
[-C--:B------:R-:W-:Y:S01]  /*3cd50*/  FMUL.FTZ R11, R31, R14.reuse ;  /* 0x0000000e1f0b7220 */ /* 0x080fe20000410000 */
[-C--:B------:R-:W-:Y:S01]  /*3cd60*/  FMUL.FTZ R31, R32, R14.reuse ;  /* 0x0000000e201f7220 */ /* 0x080fe20000410000 */
[----:B------:R-:W-:Y:S01]  /*3cd70*/  FMUL.FTZ R32, R33, R14 ;  /* 0x0000000e21207220 */ /* 0x000fe20000410000 */
[----:B------:R-:W-:Y:S01]  /*3cd80*/  IMAD.IADD R74, R74, 0x1, -R53 ;  /* 0x000000014a4a7824 */ /* 0x000fe200078e0a35 */
[C---:B0-----:R-:W-:Y:S01]  /*3cd90*/  LEA.HI R52, R45.reuse, R50, RZ, 0x2 ;  /* 0x000000322d347211 */ /* 0x041fe200078f10ff */
[----:B------:R0:W1:Y:S01]  /*3cda0*/  MUFU.TANH R79, R56 ;  /* 0x00000038004f7308 */ /* 0x0000620000002400 */
[----:B------:R-:W-:Y:S01]  /*3cdb0*/  FMUL.FTZ R33, R54, R14 ;  /* 0x0000000e36217220 */ /* 0x000fe20000410000 */
[----:B------:R-:W-:-:S02]  /*3cdc0*/  LEA.HI R54, R45, R50, RZ, 0x5 ;  /* 0x000000322d367211 */ /* 0x000fc400078f28ff */
[----:B------:R-:W-:Y:S02]  /*3cdd0*/  SHF.R.S32.HI R53, RZ, 0x2, R52 ;  /* 0x00000002ff357819 */ /* 0x000fe40000011434 */
[----:B------:R-:W-:Y:S02]  /*3cde0*/  SHF.R.S32.HI R45, RZ, 0x7, R44 ;  /* 0x00000007ff2d7819 */ /* 0x000fe4000001142c */
[----:B0-----:R-:W-:Y:S02]  /*3cdf0*/  SHF.R.S32.HI R56, RZ, 0x1f, R52 ;  /* 0x0000001fff387819 */ /* 0x001fe40000011434 */
[----:B------:R-:W-:Y:S02]  /*3ce00*/  SHF.R.S32.HI R54, RZ, 0x5, R54 ;  /* 0x00000005ff367819 */ /* 0x000fe40000011436 */
[----:B------:R-:W-:Y:S02]  /*3ce10*/  LEA.HI R56, R56, R53, RZ, 0x3 ;  /* 0x0000003538387211 */ /* 0x000fe400078f18ff */
[----:B------:R-:W-:Y:S01]  /*3ce20*/  LEA.HI R44, R44, R45, RZ, 0x1 ;  /* 0x0000002d2c2c7211 */ /* 0x000fe200078f08ff */
[-C--:B------:R-:W-:Y:S01]  /*3ce30*/  FMUL.FTZ R10, R30, R14.reuse ;  /* 0x0000000e1e0a7220 */ /* 0x080fe20000410000 */
[----:B------:R-:W-:Y:S01]  /*3ce40*/  LOP3.LUT R56, R56, 0xfffffff8, RZ, 0xc0, !PT ;  /* 0xfffffff838387812 */ /* 0x000fe200078ec0ff */
[-C--:B------:R-:W-:Y:S01]  /*3ce50*/  FMUL.FTZ R30, R47, R14.reuse ;  /* 0x0000000e2f1e7220 */ /* 0x080fe20000410000 */
[----:B------:R-:W-:Y:S01]  /*3ce60*/  FMUL.FTZ R47, R55, R14 ;  /* 0x0000000e372f7220 */ /* 0x000fe20000410000 */
[----:B------:R-:W-:Y:S01]  /*3ce70*/  LOP3.LUT R44, R44, 0x3fffffe, RZ, 0xc0, !PT ;  /* 0x03fffffe2c2c7812 */ /* 0x000fe200078ec0ff */
[----:B------:R-:W-:Y:S01]  /*3ce80*/  IMAD R55, R73, 0x8, R54 ;  /* 0x0000000849377824 */ /* 0x000fe200078e0236 */
[----:B------:R-:W-:Y:S01]  /*3ce90*/  LEA.HI R54, R74, R74, RZ, 0x1 ;  /* 0x0000004a4a367211 */ /* 0x000fe200078f08ff */
[----:B------:R-:W-:-:S02]  /*3cea0*/  IMAD.IADD R56, R53, 0x1, -R56 ;  /* 0x0000000135387824 */ /* 0x000fc400078e0a38 */
[----:B------:R-:W-:Y:S01]  /*3ceb0*/  IMAD.IADD R44, R45, 0x1, -R44 ;  /* 0x000000012d2c7824 */ /* 0x000fe200078e0a2c */
[----:B------:R-:W-:Y:S01]  /*3cec0*/  LOP3.LUT R45, R54, 0x1ffffffe, RZ, 0xc0, !PT ;  /* 0x1ffffffe362d7812 */ /* 0x000fe200078ec0ff */
[----:B------:R-:W-:-:S04]  /*3ced0*/  IMAD.U32 R55, R55, 0x10, R56 ;  /* 0x0000001037377824 */ /* 0x000fc800078e0038 */
[----:B------:R-:W-:Y:S02]  /*3cee0*/  IMAD.IADD R45, R74, 0x1, -R45 ;  /* 0x000000014a2d7824 */ /* 0x000fe400078e0a2d */
[----:B------:R-:W-:-:S04]  /*3cef0*/  IMAD R44, R44, 0x40, R55 ;  /* 0x000000402c2c7824 */ /* 0x000fc800078e0237 */
[----:B------:R-:W-:-:S04]  /*3cf00*/  IMAD R44, R45, 0x8, R44 ;  /* 0x000000082d2c7824 */ /* 0x000fc800078e022c */
[----:B---3--:R-:W-:Y:S01]  /*3cf10*/  @P0 IMAD.HI.U32 R75, R44, R75, RZ ;  /* 0x0000004b2c4b0227 */ /* 0x008fe200078e00ff */
[----:B------:R-:W-:-:S04]  /*3cf20*/  LOP3.LUT R45, R52, 0x7ffffffc, RZ, 0xc0, !PT ;  /* 0x7ffffffc342d7812 */ /* 0x000fc800078ec0ff */
[----:B------:R-:W-:Y:S01]  /*3cf30*/  @P0 SHF.R.U32.HI R44, RZ, R76, R75 ;  /* 0x0000004cff2c0219 */ /* 0x000fe2000001164b */
[-C--:B------:R-:W-:Y:S01]  /*3cf40*/  FMUL.FTZ R57, R57, R14.reuse ;  /* 0x0000000e39397220 */ /* 0x080fe20000410000 */
[----:B------:R-:W-:Y:S02]  /*3cf50*/  IMAD R52, R0, -0x60, RZ ;  /* 0xffffffa000347824 */ /* 0x000fe400078e02ff */
[-C--:B------:R-:W-:Y:S01]  /*3cf60*/  FMUL.FTZ R8, R24, R14.reuse ;  /* 0x0000000e18087220 */ /* 0x080fe20000410000 */
[----:B------:R-:W0:Y:S01]  /*3cf70*/  SHFL.IDX PT, R54, R44, RZ, 0x1c1f ;  /* 0x001c1fff2c367589 */ /* 0x000e2200000e0000 */
[-C--:B------:R-:W-:Y:S01]  /*3cf80*/  FMUL.FTZ R4, R26, R14.reuse ;  /* 0x0000000e1a047220 */ /* 0x080fe20000410000 */
[-C--:B------:R-:W-:Y:S01]  /*3cf90*/  FMUL.FTZ R24, R25, R14.reuse ;  /* 0x0000000e19187220 */ /* 0x080fe20000410000 */
[-C--:B------:R-:W-:Y:S01]  /*3cfa0*/  FMUL.FTZ R26, R43, R14.reuse ;  /* 0x0000000e2b1a7220 */ /* 0x080fe20000410000 */
[-C--:B-1----:R-:W-:Y:S01]  /*3cfb0*/  FMUL.FTZ R12, R34, R14.reuse ;  /* 0x0000000e220c7220 */ /* 0x082fe20000410000 */
[-C--:B------:R-:W-:Y:S01]  /*3cfc0*/  FMUL.FTZ R25, R42, R14.reuse ;  /* 0x0000000e2a197220 */ /* 0x080fe20000410000 */
[----:B------:R-:W-:Y:S01]  /*3cfd0*/  FMUL.FTZ R43, R49, R14 ;  /* 0x0000000e312b7220 */ /* 0x000fe20000410000 */
[----:B------:R-:W-:-:S02]  /*3cfe0*/  IMAD.IADD R45, R50, 0x1, -R45 ;  /* 0x00000001322d7824 */ /* 0x000fc400078e0a2d */
[-C--:B------:R-:W-:Y:S01]  /*3cff0*/  FMUL.FTZ R42, R48, R14.reuse ;  /* 0x0000000e302a7220 */ /* 0x080fe20000410000 */
[-C--:B------:R-:W-:Y:S01]  /*3d000*/  FMUL.FTZ R34, R51, R14.reuse ;  /* 0x0000000e33227220 */ /* 0x080fe20000410000 */
[----:B------:R1:W3:Y:S01]  /*3d010*/  MUFU.TANH R80, R57 ;  /* 0x0000003900507308 */ /* 0x0002e20000002400 */
[-C--:B------:R-:W-:Y:S01]  /*3d020*/  FMUL.FTZ R49, R59, R14.reuse ;  /* 0x0000000e3b317220 */ /* 0x080fe20000410000 */
[----:B------:R-:W-:Y:S02]  /*3d030*/  VIADD R50, R52, 0x1 ;  /* 0x0000000134327836 */ /* 0x000fe40000000000 */
        /* <DEDUP_REMOVED lines=13> */
[----:B------:R-:W-:Y:S01]  /*3d110*/  FMUL.FTZ R68, R68, R14 ;  /* 0x0000000e44447220 */ /* 0x000fe20000410000 */
[----:B------:R-:W-:-:S02]  /*3d120*/  IMAD R50, R45, -0x2, R50 ;  /* 0xfffffffe2d327824 */ /* 0x000fc400078e0232 */
[----:B------:R-:W-:Y:S01]  /*3d130*/  FMUL.FTZ R61, R61, R14 ;  /* 0x0000000e3d3d7220 */ /* 0x000fe20000410000 */
[----:B------:R-:W1:Y:S01]  /*3d140*/  MUFU.TANH R8, R8 ;  /* 0x0000000800087308 */ /* 0x000e620000002400 */
[--C-:B------:R-:W-:Y:S01]  /*3d150*/  IMAD R14, R0, -0x60, R5.reuse ;  /* 0xffffffa0000e7824 */ /* 0x100fe200078e0205 */
[----:B------:R-:W-:-:S06]  /*3d160*/  IADD3 R52, -R6, R50, R5 ;  /* 0x0000003206347210 */ /* 0x000fcc0007ffe105 */
[----:B------:R-:W0:Y:S01]  /*3d170*/  MUFU.TANH R24, R24 ;  /* 0x0000001800187308 */ /* 0x000e220000002400 */
        /* <DEDUP_REMOVED lines=43> */
[----:B------:R2:W1:Y:S02]  /*3d430*/  MUFU.TANH R82, R61 ;  /* 0x0000003d00527308 */ /* 0x0004640000002400 */
[----:B--2---:R-:W-:Y:S01]  /*3d440*/  LOP3.LUT R61, RZ, R18, RZ, 0x33, !PT ;  /* 0x00000012ff3d7212 */ /* 0x004fe200078e33ff */
[----:B------:R-:W-:-:S04]  /*3d450*/  IMAD R75, R0, -0x60, R19 ;  /* 0xffffffa0004b7824 */ /* 0x000fc800078e0213 */
[----:B------:R-:W-:Y:S01]  /*3d460*/  IMAD.IADD R73, R52, 0x1, R61 ;  /* 0x0000000134497824 */ /* 0x000fe200078e023d */
[----:B0-----:R-:W-:Y:S01]  /*3d470*/  VIADDMNMX R18, R54, R76, R71, PT ;  /* 0x0000004c36127246 */ /* 0x001fe20003800147 */
[----:B------:R-:W-:Y:S02]  /*3d480*/  VIADD R83, R50, 0xffffffff ;  /* 0xffffffff32537836 */ /* 0x000fe40000000000 */
[----:B------:R-:W-:Y:S01]  /*3d490*/  IMAD.IADD R61, R73, 0x1, R54 ;  /* 0x00000001493d7824 */ /* 0x000fe200078e0236 */
[----:B-1-34-:R-:W-:Y:S06]  /*3d4a0*/  @!P1 BRA `(.L_x_4123) ;  /* 0x0000000000649947 */ /* 0x01afec0003800000 */
        /* <DEDUP_REMOVED lines=8> */
[----:B------:R-:W2:Y:S04]  /*3d530*/  LD.E R15, desc[UR6][R2.64+0x1c] ;  /* 0x00001c06020f7980 */ /* 0x000ea8000c101900 */
[----:B------:R-:W3:Y:S01]  /*3d540*/  LD.E R19, desc[UR6][R2.64+0x20] ;  /* 0x0000200602137980 */ /* 0x000ee2000c101900 */
[----:B--2---:R-:W-:-:S05]  /*3d550*/  IMAD.HI.U32 R0, R0, R15, RZ ;  /* 0x0000000f00007227 */ /* 0x004fca00078e00ff */
[----:B---3--:R-:W-:-:S07]  /*3d560*/  SHF.R.U32.HI R0, RZ, R19, R0 ;  /* 0x00000013ff007219 */ /* 0x008fce0000011600 */
.L_x_4127:
[----:B------:R-:W-:Y:S05]  /*3d570*/  BSYNC B3 ;  /* 0x0000000000037941 */ /* 0x000fea0003800000 */
.L_x_4126:
[----:B------:R-:W-:Y:S01]  /*3d580*/  LOP3.LUT R0, RZ, R0, RZ, 0x33, !PT ;  /* 0x00000000ff007212 */ /* 0x000fe200078e33ff */
[----:B------:R-:W-:Y:S06]  /*3d590*/  BRA `(.L_x_4128) ;  /* 0x0000000000187947 */ /* 0x000fec0003800000 */
.L_x_4125:
[----:B------:R-:W-:-:S13]  /*3d5a0*/  ISETP.NE.AND P0, PT, R7, 0x1, PT ;  /* 0x000000010700780c */ /* 0x000fda0003f05270 */
[----:B------:R-:W-:Y:S05]  /*3d5b0*/  @!P0 BRA `(.L_x_4128) ;  /* 0x0000000000108947 */ /* 0x000fea0003800000 */
[----:B------:R-:W2:Y:S04]  /*3d5c0*/  LD.E R15, desc[UR6][R2.64+0x1c] ;  /* 0x00001c06020f7980 */ /* 0x000ea8000c101900 */
[----:B------:R-:W3:Y:S01]  /*3d5d0*/  LD.E R19, desc[UR6][R2.64+0x20] ;  /* 0x0000200602137980 */ /* 0x000ee2000c101900 */
[----:B--2---:R-:W-:-:S05]  /*3d5e0*/  IMAD.HI.U32 R0, R0, R15, RZ ;  /* 0x0000000f00007227 */ /* 0x004fca00078e00ff */
[----:B---3--:R-:W-:-:S07]  /*3d5f0*/  SHF.R.U32.HI R0, RZ, R19, R0 ;  /* 0x00000013ff007219 */ /* 0x008fce0000011600 */
.L_x_4128:
[----:B------:R-:W-:Y:S05]  /*3d600*/  BSYNC B2 ;  /* 0x0000000000027941 */ /* 0x000fea0003800000 */
.L_x_4124:
[----:B------:R-:W-:-:S05]  /*3d610*/  IMAD R0, R7, R0, R83 ;  /* 0x0000000007007224 */ /* 0x000fca00078e0253 */
[----:B------:R-:W-:Y:S02]  /*3d620*/  VIMNMX R61, R61, R0, !PT ;  /* 0x000000003d3d7248 */ /* 0x000fe40007fe0100 */
[----:B------:R-:W-:-:S07]  /*3d630*/  VIADDMNMX R18, R0, R7, R18, PT ;  /* 0x0000000700127246 */ /* 0x000fce0003800112 */
.L_x_4123:
[----:B------:R-:W-:Y:S05]  /*3d640*/  BSYNC B1 ;  /* 0x0000000000017941 */ /* 0x000fea0003800000 */
.L_x_4122:
[C---:B------:R-:W-:Y:S01]  /*3d650*/  ISETP.GE.AND P1, PT, R75.reuse, 0x9, PT ;  /* 0x000000094b00780c */ /* 0x040fe20003f26270 */
[----:B------:R-:W0:Y:S01]  /*3d660*/  SHFL.IDX PT, R44, R44, 0x1, 0x1c1f ;  /* 0x003c1f002c2c7f89 */ /* 0x000e2200000e0000 */
[----:B------:R-:W-:Y:S01]  /*3d670*/  ISETP.GE.AND P0, PT, R75, 0x2, PT ;  /* 0x000000024b00780c */ /* 0x000fe20003f06270 */
        /* <DEDUP_REMOVED lines=87> */
[----:B------:R-:W-:Y:S02]  /*3dbf0*/  ISETP.GE.AND P2, PT, R75, 0x4a, PT ;  /* 0x0000004a4b00780c */ /* 0x000fe40003f46270 */
[----:B0-----:R-:W-:-:S02]  /*3dc00*/  VIADDMNMX R28, R44, R76, R71, PT ;  /* 0x0000004c2c1c7246 */ /* 0x001fc40003800147 */
        /* <DEDUP_REMOVED lines=40> */
.L_x_4134:
[----:B------:R-:W-:Y:S05]  /*3de90*/  BSYNC B3 ;  /* 0x0000000000037941 */ /* 0x000fea0003800000 */
.L_x_4133:
[----:B------:R-:W-:Y:S01]  /*3dea0*/  LOP3.LUT R6, RZ, R6, RZ, 0x33, !PT ;  /* 0x00000006ff067212 */ /* 0x000fe200078e33ff */
[----:B------:R-:W-:Y:S06]  /*3deb0*/  BRA `(.L_x_4135) ;  /* 0x0000000000187947 */ /* 0x000fec0003800000 */
.L_x_4132:
[----:B------:R-:W-:-:S13]  /*3dec0*/  ISETP.NE.AND P6, PT, R7, 0x1, PT ;  /* 0x000000010700780c */ /* 0x000fda0003fc5270 */
[----:B------:R-:W-:Y:S05]  /*3ded0*/  @!P6 BRA `(.L_x_4135) ;  /* 0x000000000010e947 */ /* 0x000fea0003800000 */
[----:B------:R-:W2:Y:S04]  /*3dee0*/  LD.E R5, desc[UR6][R2.64+0x1c] ;  /* 0x00001c0602057980 */ /* 0x000ea8000c101900 */
[----:B------:R-:W3:Y:S01]  /*3def0*/  LD.E R37, desc[UR6][R2.64+0x20] ;  /* 0x0000200602257980 */ /* 0x000ee2000c101900 */
[----:B--2---:R-:W-:-:S05]  /*3df00*/  IMAD.HI.U32 R6, R6, R5, RZ ;  /* 0x0000000506067227 */ /* 0x004fca00078e00ff */
[----:B---3--:R-:W-:-:S07]  /*3df10*/  SHF.R.U32.HI R6, RZ, R37, R6 ;  /* 0x00000025ff067219 */ /* 0x008fce0000011606 */
.L_x_4135:
[----:B------:R-:W-:Y:S05]  /*3df20*/  BSYNC B2 ;  /* 0x0000000000027941 */ /* 0x000fea0003800000 */
.L_x_4131:
[----:B------:R-:W-:-:S05]  /*3df30*/  IMAD R6, R7, R6, R83 ;  /* 0x0000000607067224 */ /* 0x000fca00078e0253 */
[----:B------:R-:W-:Y:S02]  /*3df40*/  VIADDMNMX R28, R6, R7, R28, PT ;  /* 0x00000007061c7246 */ /* 0x000fe4000380011c */
[----:B------:R-:W-:-:S07]  /*3df50*/  VIMNMX R61, R61, R6, !PT ;  /* 0x000000063d3d7248 */ /* 0x000fce0007fe0100 */
.L_x_4130:
[----:B------:R-:W-:Y:S05]  /*3df60*/  BSYNC B1 ;  /* 0x0000000000017941 */ /* 0x000fea0003800000 */
.L_x_4129:
[C---:B------:R-:W-:Y:S01]  /*3df70*/  ISETP.GT.AND P0, PT, R61.reuse, 0x1, !P0 ;  /* 0x000000013d00780c */ /* 0x040fe20004704270 */
[----:B------:R-:W2:Y:S01]  /*3df80*/  LDL.64 R2, [UR4+0x70] ;  /* 0x00007004ff027983 */ /* 0x000ea20008100a00 */
        /* <DEDUP_REMOVED lines=70> */
[C---:B------:R-:W-:Y:S02]  /*3e3f0*/  ISETP.GT.AND P0, PT, R61.reuse, RZ, !P6 ;  /* 0x000000ff3d00720c */ /* 0x040fe40007704270 */
[C---:B------:R-:W-:Y:S02]  /*3e400*/  ISETP.GT.AND P2, PT, R61.reuse, 0x49, !P2 ;  /* 0x000000493d00780c */ /* 0x040fe40005744270 */
[----:B------:R-:W-:Y:S02]  /*3e410*/  ISETP.LT.OR P0, PT, R28, 0x1, P0 ;  /* 0x000000011c00780c */ /* 0x000fe40000701670 */
[----:B------:R-:W-:Y:S02]  /*3e420*/  ISETP.GT.AND P3, PT, R61, 0x50, !P3 ;  /* 0x000000503d00780c */ /* 0x000fe40005f64270 */
[----:B------:R-:W-:-:S02]  /*3e430*/  FSEL R76, R4, -INF , !P0 ;  /* 0xff800000044c7808 */ /* 0x000fc40004000000 */
[----:B------:R-:W-:Y:S02]  /*3e440*/  ISETP.GT.AND P4, PT, R61, 0x51, !P4 ;  /* 0x000000513d00780c */ /* 0x000fe40006784270 */
[----:B------:R-:W-:Y:S02]  /*3e450*/  FMNMX.FTZ R4, R76, R5, !PT ;  /* 0x000000054c047209 */ /* 0x000fe40007810000 */
[----:B------:R-:W-:Y:S02]  /*3e460*/  ISETP.NE.AND P6, PT, R63, RZ, PT ;  /* 0x000000ff3f00720c */ /* 0x000fe40003fc5270 */
        /* <DEDUP_REMOVED lines=15> */
[----:B------:R-:W-:Y:S02]  /*3e560*/  ISETP.LT.OR P2, PT, R28, 0x4a, P2 ;  /* 0x0000004a1c00780c */ /* 0x000fe40001741670 */
[----:B------:R-:W-:Y:S02]  /*3e570*/  FMNMX.FTZ R6, R20, R7, !PT ;  /* 0x0000000714067209 */ /* 0x000fe40007810000 */
[----:B------:R-:W-:Y:S02]  /*3e580*/  ISETP.LT.OR P3, PT, R28, 0x51, P3 ;  /* 0x000000511c00780c */ /* 0x000fe40001f61670 */
[----:B------:R-:W-:Y:S02]  /*3e590*/  FSEL R4, R46, -INF , !P2 ;  /* 0xff8000002e047808 */ /* 0x000fe40005000000 */
[----:B------:R-:W-:-:S02]  /*3e5a0*/  FMNMX.FTZ R7, R29, R6, !PT ;  /* 0x000000061d077209 */ /* 0x000fc40007810000 */
[----:B------:R-:W-:Y:S02]  /*3e5b0*/  ISETP.GT.AND P5, PT, R61, 0x58, !P5 ;  /* 0x000000583d00780c */ /* 0x000fe40006fa4270 */
[----:B------:R-:W-:Y:S02]  /*3e5c0*/  ISETP.LT.OR P4, PT, R28, 0x52, P4 ;  /* 0x000000521c00780c */ /* 0x000fe40002781670 */
[----:B------:R-:W-:Y:S02]  /*3e5d0*/  FSEL R46, R53, -INF , !P3 ;  /* 0xff800000352e7808 */ /* 0x000fe40005800000 */
[----:B------:R-:W-:Y:S02]  /*3e5e0*/  FMNMX.FTZ R7, R4, R7, !PT ;  /* 0x0000000704077209 */ /* 0x000fe40007810000 */
[----:B------:R-:W-:Y:S02]  /*3e5f0*/  ISETP.GT.AND P0, PT, R61, 0x59, !P6 ;  /* 0x000000593d00780c */ /* 0x000fe40007704270 */
[----:B------:R-:W-:-:S02]  /*3e600*/  ISETP.LT.OR P5, PT, R28, 0x59, P5 ;  /* 0x000000591c00780c */ /* 0x000fc40002fa1670 */
[----:B------:R-:W-:Y:S02]  /*3e610*/  FSEL R47, R55, -INF , !P4 ;  /* 0xff800000372f7808 */ /* 0x000fe40006000000 */
[----:B------:R-:W-:Y:S02]  /*3e620*/  FMNMX.FTZ R6, R46, R7, !PT ;  /* 0x000000072e067209 */ /* 0x000fe40007810000 */
[----:B------:R-:W-:Y:S02]  /*3e630*/  ISETP.LT.OR P0, PT, R28, 0x5a, P0 ;  /* 0x0000005a1c00780c */ /* 0x000fe40000701670 */
[----:B------:R-:W-:Y:S02]  /*3e640*/  FSEL R48, R57, -INF , !P5 ;  /* 0xff80000039307808 */ /* 0x000fe40006800000 */
[----:B------:R-:W-:Y:S02]  /*3e650*/  FMNMX.FTZ R7, R47, R6, !PT ;  /* 0x000000062f077209 */ /* 0x000fe40007810000 */
[----:B------:R-:W-:-:S02]  /*3e660*/  FSEL R49, R59, -INF , !P0 ;  /* 0xff8000003b317808 */ /* 0x000fc40004000000 */
[----:B------:R-:W-:-:S04]  /*3e670*/  FMNMX.FTZ R6, R48, R7, !PT ;  /* 0x0000000730067209 */ /* 0x000fc80007810000 */
[----:B------:R-:W-:-:S05]  /*3e680*/  FMNMX.FTZ R9, R49, R6, !PT ;  /* 0x0000000631097209 */ /* 0x000fca0007810000 */
[----:B--2---:R0:W-:Y:S04]  /*3e690*/  ST.E desc[UR6][R2.64+0x4], R9 ;  /* 0x0000040902007985 */ /* 0x0041e8000c101906 */
[----:B------:R-:W2:Y:S01]  /*3e6a0*/  LD.E R13, desc[UR6][R2.64+0x4] ;  /* 0x00000406020d7980 */ /* 0x000ea2000c101900 */
        /* <DEDUP_REMOVED lines=22> */
[----:B0-----:R-:W-:-:S05]  /*3e810*/  FMNMX.FTZ R9, R18, R7, !PT ;  /* 0x0000000712097209 */ /* 0x001fca0007810000 */
[----:B------:R-:W0:Y:S02]  /*3e820*/  SHFL.BFLY PT, R6, R9, 0x2, 0x1f ;  /* 0x0c401f0009067f89 */ /* 0x000e2400000e0000 */
[----:B0-----:R-:W-:-:S05]  /*3e830*/  FMNMX.FTZ R10, R9, R6, !PT ;  /* 0x00000006090a7209 */ /* 0x001fca0007810000 */
[----:B------:R-:W0:Y:S04]  /*3e840*/  SHFL.BFLY PT, R7, R10, 0x1, 0x1f ;  /* 0x0c201f000a077f89 */ /* 0x000e2800000e0000 */
[----:B------:R-:W-:Y:S01]  /*3e850*/  ST.E desc[UR6][R2.64], R9 ;  /* 0x0000000902007985 */ /* 0x000fe2000c101906 */
[----:B0-----:R-:W-:-:S05]  /*3e860*/  FMNMX.FTZ R11, R10, R7, !PT ;  /* 0x000000070a0b7209 */ /* 0x001fca0007810000 */
[----:B------:R-:W-:Y:S04]  /*3e870*/  ST.E desc[UR6][R2.64], R11 ;  /* 0x0000000b02007985 */ /* 0x000fe8000c101906 */
[----:B--2---:R-:W0:Y:S02]  /*3e880*/  SHFL.BFLY PT, R26, R13, 0x2, 0x1f ;  /* 0x0c401f000d1a7f89 */ /* 0x004e2400000e0000 */
[----:B0-----:R-:W-:-:S05]  /*3e890*/  FMNMX.FTZ R26, R13, R26, !PT ;  /* 0x0000001a0d1a7209 */ /* 0x001fca0007810000 */
[----:B------:R-:W0:Y:S02]  /*3e8a0*/  SHFL.BFLY PT, R25, R26, 0x1, 0x1f ;  /* 0x0c201f001a197f89 */ /* 0x000e2400000e0000 */
[----:B0-----:R-:W-:-:S05]  /*3e8b0*/  FMNMX.FTZ R25, R26, R25, !PT ;  /* 0x000000191a197209 */ /* 0x001fca0007810000 */
[----:B------:R0:W-:Y:S04]  /*3e8c0*/  ST.E desc[UR6][R2.64+0x4], R25 ;  /* 0x0000041902007985 */ /* 0x0001e8000c101906 */
[----:B------:R-:W2:Y:S04]  /*3e8d0*/  LDL.64 R6, [UR4+0x70] ;  /* 0x00007004ff067983 */ /* 0x000ea80008100a00 */
[----:B--2---:R-:W2:Y:S04]  /*3e8e0*/  LD.E R51, desc[UR6][R6.64+0x20] ;  /* 0x0000200606337980 */ /* 0x004ea8000c101900 */
[----:B------:R-:W2:Y:S04]  /*3e8f0*/  LD.E R28, desc[UR6][R6.64] ;  /* 0x00000006061c7980 */ /* 0x000ea8000c101900 */
[----:B------:R-:W3:Y:S01]  /*3e900*/  LD.E R78, desc[UR6][R6.64+0x4] ;  /* 0x00000406064e7980 */ /* 0x000ee2000c101900 */
[C---:B--2---:R-:W-:Y:S01]  /*3e910*/  FMUL.FTZ R10, R28.reuse, R51 ;  /* 0x000000331c0a7220 */ /* 0x044fe20000410000 */
[----:B------:R-:W-:-:S04]  /*3e920*/  FSETP.NEU.FTZ.AND P0, PT, R28, -INF , PT ;  /* 0xff8000001c00780b */ /* 0x000fc80003f1d000 */
[----:B------:R-:W-:Y:S02]  /*3e930*/  FSEL R13, R10, RZ, P0 ;  /* 0x000000ff0a0d7208 */ /* 0x000fe40000000000 */
[----:B---3--:R-:W-:-:S03]  /*3e940*/  FSETP.NEU.FTZ.AND P0, PT, R78, -INF , PT ;  /* 0xff8000004e00780b */ /* 0x008fc60003f1d000 */
[-CC-:B------:R-:W-:Y:S01]  /*3e950*/  FFMA.FTZ R219, R0, R51.reuse, -R13.reuse ;  /* 0x0000003300db7223 */ /* 0x180fe2000001080d */
[----:B------:R-:W-:Y:S01]  /*3e960*/  FMUL.FTZ R0, R51, R78 ;  /* 0x0000004e33007220 */ /* 0x000fe20000410000 */
[----:B------:R-:W-:-:S04]  /*3e970*/  FFMA.FTZ R168, R8, R51, -R13 ;  /* 0x0000003308a87223 */ /* 0x000fc8000001080d */
[----:B0-----:R-:W-:Y:S01]  /*3e980*/  FSEL R2, R0, RZ, P0 ;  /* 0x000000ff00027208 */ /* 0x001fe20000000000 */
[-CC-:B------:R-:W-:Y:S01]  /*3e990*/  FFMA.FTZ R28, R74, R51.reuse, -R13.reuse ;  /* 0x000000334a1c7223 */ /* 0x180fe2000001080d */
[----:B------:R-:W-:-:S03]  /*3e9a0*/  FFMA.FTZ R26, R72, R51, -R13 ;  /* 0x00000033481a7223 */ /* 0x000fc6000001080d */
[-CC-:B------:R-:W-:Y:S01]  /*3e9b0*/  FFMA.FTZ R25, R76, R51.reuse, -R2.reuse ;  /* 0x000000334c197223 */ /* 0x180fe20000010802 */
[-CC-:B------:R-:W-:Y:S01]  /*3e9c0*/  FFMA.FTZ R169, R5, R51.reuse, -R2.reuse ;  /* 0x0000003305a97223 */ /* 0x180fe20000010802 */
[-CC-:B------:R-:W-:Y:S01]  /*3e9d0*/  FFMA.FTZ R214, R24, R51.reuse, -R13.reuse ;  /* 0x0000003318d67223 */ /* 0x180fe2000001080d */
[-CC-:B------:R-:W-:Y:S01]  /*3e9e0*/  FFMA.FTZ R24, R43, R51.reuse, -R2.reuse ;  /* 0x000000332b187223 */ /* 0x180fe20000010802 */
[----:B------:R-:W-:Y:S01]  /*3e9f0*/  MUFU.EX2 R168, R168 ;  /* 0x000000a800a87308 */ /* 0x000fe20000000800 */
[-C--:B------:R-:W-:Y:S01]  /*3ea00*/  FFMA.FTZ R170, R70, R51.reuse, -R13 ;  /* 0x0000003346aa7223 */ /* 0x080fe2000001080d */
[----:B------:R-:W-:-:S06]  /*3ea10*/  FFMA.FTZ R171, R44, R51, -R2 ;  /* 0x000000332cab7223 */ /* 0x000fcc0000010802 */
[----:B------:R-:W0:Y:S01]  /*3ea20*/  MUFU.EX2 R28, R28 ;  /* 0x0000001c001c7308 */ /* 0x000e220000000800 */
[-CC-:B------:R-:W-:Y:S01]  /*3ea30*/  FFMA.FTZ R9, R68, R51.reuse, -R13.reuse ;  /* 0x0000003344097223 */ /* 0x180fe2000001080d */
[-CC-:B------:R-:W-:Y:S01]  /*3ea40*/  FFMA.FTZ R8, R66, R51.reuse, -R13.reuse ;  /* 0x0000003342087223 */ /* 0x180fe2000001080d */
[----:B------:R-:W-:-:S05]  /*3ea50*/  FFMA.FTZ R11, R64, R51, -R13 ;  /* 0x00000033400b7223 */ /* 0x000fca000001080d */
[----:B------:R-:W-:Y:S01]  /*3ea60*/  MUFU.EX2 R25, R25 ;  /* 0x0000001900197308 */ /* 0x000fe20000000800 */
[-CC-:B------:R-:W-:Y:S01]  /*3ea70*/  FFMA.FTZ R10, R62, R51.reuse, -R13.reuse ;  /* 0x000000333e0a7223 */ /* 0x180fe2000001080d */
[-CC-:B------:R-:W-:Y:S01]  /*3ea80*/  FFMA.FTZ R195, R60, R51.reuse, -R13.reuse ;  /* 0x000000333cc37223 */ /* 0x180fe2000001080d */
[----:B------:R-:W-:-:S05]  /*3ea90*/  FFMA.FTZ R194, R58, R51, -R13 ;  /* 0x000000333ac27223 */ /* 0x000fca000001080d */
[----:B------:R-:W1:Y:S01]  /*3eaa0*/  MUFU.EX2 R169, R169 ;  /* 0x000000a900a97308 */ /* 0x000e620000000800 */
[-CC-:B------:R-:W-:Y:S01]  /*3eab0*/  FFMA.FTZ R197, R56, R51.reuse, -R13.reuse ;  /* 0x0000003338c57223 */ /* 0x180fe2000001080d */
[-CC-:B------:R-:W-:Y:S01]  /*3eac0*/  FFMA.FTZ R196, R54, R51.reuse, -R13.reuse ;  /* 0x0000003336c47223 */ /* 0x180fe2000001080d */
[-CC-:B------:R-:W-:Y:S01]  /*3ead0*/  FFMA.FTZ R203, R52, R51.reuse, -R13.reuse ;  /* 0x0000003334cb7223 */ /* 0x180fe2000001080d */
[-CC-:B------:R-:W-:Y:S01]  /*3eae0*/  FFMA.FTZ R202, R50, R51.reuse, -R13.reuse ;  /* 0x0000003332ca7223 */ /* 0x180fe2000001080d */
[-CC-:B------:R-:W-:Y:S01]  /*3eaf0*/  FFMA.FTZ R205, R45, R51.reuse, -R13.reuse ;  /* 0x000000332dcd7223 */ /* 0x180fe2000001080d */
[-CC-:B------:R-:W-:Y:S02]  /*3eb00*/  FFMA.FTZ R204, R32, R51.reuse, -R13.reuse ;  /* 0x0000003320cc7223 */ /* 0x180fe4000001080d */
[----:B------:R-:W2:Y:S01]  /*3eb10*/  MUFU.EX2 R26, R26 ;  /* 0x0000001a001a7308 */ /* 0x000ea20000000800 */
[-CC-:B------:R-:W-:Y:S01]  /*3eb20*/  FFMA.FTZ R212, R31, R51.reuse, -R13.reuse ;  /* 0x000000331fd47223 */ /* 0x180fe2000001080d */
[-CC-:B------:R-:W-:Y:S01]  /*3eb30*/  FFMA.FTZ R211, R27, R51.reuse, -R13.reuse ;  /* 0x000000331bd37223 */ /* 0x180fe2000001080d */
[-CC-:B------:R-:W-:Y:S01]  /*3eb40*/  FFMA.FTZ R213, R19, R51.reuse, -R13.reuse ;  /* 0x0000003313d57223 */ /* 0x180fe2000001080d */
[-CC-:B------:R-:W-:Y:S01]  /*3eb50*/  FFMA.FTZ R217, R15, R51.reuse, -R13.reuse ;  /* 0x000000330fd97223 */ /* 0x180fe2000001080d */
[-CC-:B------:R-:W-:Y:S01]  /*3eb60*/  FFMA.FTZ R216, R14, R51.reuse, -R13.reuse ;  /* 0x000000330ed87223 */ /* 0x180fe2000001080d */
[----:B------:R-:W-:-:S02]  /*3eb70*/  FFMA.FTZ R218, R18, R51, -R13 ;  /* 0x0000003312da7223 */ /* 0x000fc4000001080d */
[----:B------:R-:W3:Y:S01]  /*3eb80*/  MUFU.EX2 R24, R24 ;  /* 0x0000001800187308 */ /* 0x000ee20000000800 */
[-CC-:B------:R-:W-:Y:S01]  /*3eb90*/  FFMA.FTZ R13, R42, R51.reuse, -R2.reuse ;  /* 0x000000332a0d7223 */ /* 0x180fe20000010802 */
[----:B------:R-:W-:-:S06]  /*3eba0*/  FFMA.FTZ R12, R12, R51, -R2 ;  /* 0x000000330c0c7223 */ /* 0x000fcc0000010802 */
[----:B------:R-:W4:Y:S01]  /*3ebb0*/  MUFU.EX2 R170, R170 ;  /* 0x000000aa00aa7308 */ /* 0x000f220000000800 */
        /* <DEDUP_REMOVED lines=8> */
[----:B---3--:R-:W-:-:S06]  /*3ec40*/  FADD.FTZ R18, R24, R5 ;  /* 0x0000000518127221 */ /* 0x008fcc0000010000 */
[----:B------:R-:W2:Y:S01]  /*3ec50*/  MUFU.EX2 R8, R8 ;  /* 0x0000000800087308 */ /* 0x000ea20000000800 */
[----:B------:R-:W-:-:S07]  /*3ec60*/  FFMA.FTZ R0, R39, R51, -R2 ;  /* 0x0000003327007223 */ /* 0x000fce0000010802 */
[----:B------:R-:W3:Y:S01]  /*3ec70*/  MUFU.EX2 R12, R12 ;  /* 0x0000000c000c7308 */ /* 0x000ee20000000800 */
[----:B------:R-:W-:Y:S01]  /*3ec80*/  FFMA.FTZ R208, R30, R51, -R2 ;  /* 0x000000331ed07223 */ /* 0x000fe20000010802 */
[----:B----4-:R-:W-:-:S06]  /*3ec90*/  FADD.FTZ R30, R170, R3 ;  /* 0x00000003aa1e7221 */ /* 0x010fcc0000010000 */
[----:B------:R-:W4:Y:S01]  /*3eca0*/  MUFU.EX2 R11, R11 ;  /* 0x0000000b000b7308 */ /* 0x000f220000000800 */
[----:B-----5:R-:W-:Y:S01]  /*3ecb0*/  FADD.FTZ R18, R171, R18 ;  /* 0x00000012ab127221 */ /* 0x020fe20000010000 */
[----:B------:R-:W-:-:S06]  /*3ecc0*/  FFMA.FTZ R198, R37, R51, -R2 ;  /* 0x0000003325c67223 */ /* 0x000fcc0000010802 */
        /* <DEDUP_REMOVED lines=11> */
[----:B----4-:R-:W-:Y:S01]  /*3ed80*/  FADD.FTZ R3, R11, R30 ;  /* 0x0000001e0b037221 */ /* 0x010fe20000010000 */
[----:B-----5:R-:W-:-:S06]  /*3ed90*/  FADD.FTZ R5, R15, R32 ;  /* 0x000000200f057221 */ /* 0x020fcc0000010000 */
        /* <DEDUP_REMOVED lines=15> */
[----:B------:R-:W4:Y:S08]  /*3ee90*/  MUFU.EX2 R203, R203 ;  /* 0x000000cb00cb7308 */ /* 0x000f300000000800 */
[----:B------:R-:W5:Y:S01]  /*3eea0*/  MUFU.EX2 R207, R207 ;  /* 0x000000cf00cf7308 */ /* 0x000f620000000800 */
[----:B------:R-:W-:Y:S01]  /*3eeb0*/  FFMA.FTZ R19, R4, R51, -R2 ;  /* 0x0000003304137223 */ /* 0x000fe20000010802 */
[----:B0-----:R-:W-:-:S06]  /*3eec0*/  FADD.FTZ R3, R197, R30 ;  /* 0x0000001ec5037221 */ /* 0x001fcc0000010000 */
[----:B------:R-:W0:Y:S01]  /*3eed0*/  MUFU.EX2 R202, R202 ;  /* 0x000000ca00ca7308 */ /* 0x000e220000000800 */
[----:B-1----:R-:W-:Y:S01]  /*3eee0*/  FADD.FTZ R4, R200, R5 ;  /* 0x00000005c8047221 */ /* 0x002fe20000010000 */
[----:B------:R-:W-:-:S06]  /*3eef0*/  FFMA.FTZ R215, R21, R51, -R2 ;  /* 0x0000003315d77223 */ /* 0x000fcc0000010802 */
        /* <DEDUP_REMOVED lines=13> */
[----:B------:R-:W0:Y:S08]  /*3efd0*/  MUFU.EX2 R212, R212 ;  /* 0x000000d400d47308 */ /* 0x000e300000000800 */
        /* <DEDUP_REMOVED lines=25> */
[----:B0-----:R-:W-:Y:S01]  /*3f170*/  FADD.FTZ R2, R213, R2 ;  /* 0x00000002d5027221 */ /* 0x001fe20000010000 */
[----:B-1----:R-:W-:-:S06]  /*3f180*/  FADD.FTZ R4, R19, R4 ;  /* 0x0000000413047221 */ /* 0x002fcc0000010000 */
[----:B------:R-:W0:Y:S08]  /*3f190*/  MUFU.EX2 R219, R219 ;  /* 0x000000db00db7308 */ /* 0x000e300000000800 */
[----:B------:R-:W1:Y:S01]  /*3f1a0*/  MUFU.EX2 R191, R191 ;  /* 0x000000bf00bf7308 */ /* 0x000e620000000800 */
[----:B--2---:R-:W-:Y:S01]  /*3f1b0*/  FADD.FTZ R3, R217, R2 ;  /* 0x00000002d9037221 */ /* 0x004fe20000010000 */
[----:B---3--:R-:W-:-:S06]  /*3f1c0*/  FADD.FTZ R4, R189, R4 ;  /* 0x00000004bd047221 */ /* 0x008fcc0000010000 */
[----:B------:R-:W2:Y:S08]  /*3f1d0*/  MUFU.EX2 R218, R218 ;  /* 0x000000da00da7308 */ /* 0x000eb00000000800 */
[----:B------:R-:W3:Y:S01]  /*3f1e0*/  MUFU.EX2 R190, R190 ;  /* 0x000000be00be7308 */ /* 0x000ee20000000800 */
[----:B----4-:R-:W-:Y:S01]  /*3f1f0*/  FADD.FTZ R2, R216, R3 ;  /* 0x00000003d8027221 */ /* 0x010fe20000010000 */
[----:B-----5:R-:W-:-:S03]  /*3f200*/  FADD.FTZ R4, R21, R4 ;  /* 0x0000000415047221 */ /* 0x020fc60000010000 */
[----:B0-----:R-:W-:Y:S01]  /*3f210*/  FADD.FTZ R3, R219, R2 ;  /* 0x00000002db037221 */ /* 0x001fe20000010000 */
[----:B-1----:R-:W-:-:S03]  /*3f220*/  FADD.FTZ R5, R191, R4 ;  /* 0x00000004bf057221 */ /* 0x002fc60000010000 */
[----:B--2---:R-:W-:Y:S01]  /*3f230*/  FADD.FTZ R31, R218, R3 ;  /* 0x00000003da1f7221 */ /* 0x004fe20000010000 */
[----:B---3--:R-:W-:-:S04]  /*3f240*/  FADD.FTZ R33, R190, R5 ;  /* 0x00000005be217221 */ /* 0x008fc80000010000 */
[----:B------:R-:W-:Y:S04]  /*3f250*/  ST.E desc[UR6][R6.64+0x10], R31 ;  /* 0x0000101f06007985 */ /* 0x000fe8000c101906 */
[----:B------:R0:W-:Y:S04]  /*3f260*/  ST.E desc[UR6][R6.64+0x14], R33 ;  /* 0x0000142106007985 */ /* 0x0001e8000c101906 */
[----:B------:R-:W2:Y:S04]  /*3f270*/  LDL.64 R36, [UR4] ;  /* 0x00000004ff247983 */ /* 0x000ea80008100a00 */
[----:B------:R-:W3:Y:S01]  /*3f280*/  LDL.64 R38, [UR4+0x98] ;  /* 0x00009804ff267983 */ /* 0x000ee20008100a00 */
[----:B------:R-:W-:-:S03]  /*3f290*/  LEA.HI R34, R232, 0x8, RZ, 0x19 ;  /* 0x00000008e8227811 */ /* 0x000fc600078fc8ff */
[----:B------:R-:W4:Y:S02]  /*3f2a0*/  LDL.64 R2, [UR4+0x80] ;  /* 0x00008004ff027983 */ /* 0x000f240008100a00 */
[----:B------:R1:W-:Y:S06]  /*3f2b0*/  BAR.SYNC.DEFER_BLOCKING R34, 0x100 ;  /* 0x000400220000751d */ /* 0x0003ec0000010000 */
[----:B0-----:R-:W5:Y:S04]  /*3f2c0*/  LDL.64 R6, [UR4+0x88] ;  /* 0x00008804ff067983 */ /* 0x001f680008100a00 */
[----:B--2---:R-:W2:Y:S04]  /*3f2d0*/  LD.E R37, desc[UR6][R36.64] ;  /* 0x0000000624257980 */ /* 0x004ea8000c101900 */
[----:B---3--:R-:W2:Y:S04]  /*3f2e0*/  LD.E.64 R4, desc[UR6][R38.64] ;  /* 0x0000000626047980 */ /* 0x008ea8000c101b00 */
[----:B----4-:R-:W3:Y:S04]  /*3f2f0*/  LD.E R27, desc[UR6][R2.64] ;  /* 0x00000006021b7980 */ /* 0x010ee8000c101900 */
[----:B------:R-:W4:Y:S04]  /*3f300*/  LD.E R29, desc[UR6][R2.64+0x4] ;  /* 0x00000406021d7980 */ /* 0x000f28000c101900 */
[----:B------:R-:W5:Y:S04]  /*3f310*/  LD.E R30, desc[UR6][R2.64+0x8] ;  /* 0x00000806021e7980 */ /* 0x000f68000c101900 */
        /* <DEDUP_REMOVED lines=71> */
[----:B--2---:R-:W-:-:S03]  /*3f790*/  IMAD R4, R37, 0xc00, R4 ;  /* 0x00000c0025047824 */ /* 0x004fc600078e0204 */
        /* <DEDUP_REMOVED lines=58> */
[----:B------:R-:W-:Y:S02]  /*3fb40*/  F2FP.F16.F32.PACK_AB R169, R169, R25 ;  /* 0x00000019a9a9723e */ /* 0x000fe400000000ff */
[----:B------:R-:W-:Y:S01]  /*3fb50*/  F2FP.F16.F32.PACK_AB R171, R171, R24 ;  /* 0x00000018abab723e */ /* 0x000fe200000000ff */
        /* <DEDUP_REMOVED lines=128> */
[----:B------:R-:W-:Y:S01]  /*40360*/  ST.E desc[UR6][R6.64], RZ ;  /* 0x000000ff06007985 */ /* 0x000fe2000c101906 */
[----:B0-----:R-:W-:-:S06]  /*40370*/  WARPGROUP.ARRIVE ;  /* 0x00000000000079c5 */ /* 0x001fcc0000000000 */
[----:B------:R-:W-:Y:S03]  /*40380*/  HGMMA.64x256x16.F32 R24, R168, gdesc[UR8].tnspB, RZ, !UPT, gsb0 ;  /* 0x43e00008a8187df0 */ /* 0x000fe6000c0008ff */
[----:B------:R-:W-:Y:S02]  /*40390*/  WARPGROUP.DEPBAR.LE gsb0, 0x0 ;  /* 0x00008000000079c5 */ /* 0x000fe40000010000 */
        /* <DEDUP_REMOVED lines=129> */
[----:B0-----:R-:W5:Y:S04]  /*40bb0*/  LD.E R24, desc[UR6][R2.64] ;  /* 0x0000000602187980 */ /* 0x001f68000c101900 */
[----:B-1----:R-:W5:Y:S04]  /*40bc0*/  LD.E R25, desc[UR6][R2.64+0x4] ;  /* 0x0000040602197980 */ /* 0x002f68000c101900 */
[----:B--2---:R-:W2:Y:S04]  /*40bd0*/  LD.E R26, desc[UR6][R2.64+0x8] ;  /* 0x00000806021a7980 */ /* 0x004ea8000c101900 */
[----:B---3--:R-:W2:Y:S04]  /*40be0*/  LD.E R27, desc[UR6][R2.64+0xc] ;  /* 0x00000c06021b7980 */ /* 0x008ea8000c101900 */
[----:B----4-:R-:W2:Y:S04]  /*40bf0*/  LD.E R28, desc[UR6][R2.64+0x10] ;  /* 0x00001006021c7980 */ /* 0x010ea8000c101900 */
        /* <DEDUP_REMOVED lines=130> */
[----:B------:R-:W-:-:S04]  /*41420*/  F2FP.F16.F32.PACK_AB R171, R14, R15 ;  /* 0x0000000f0eab723e */ /* 0x000fc800000000ff */
[----:B--2---:R-:W-:-:S06]  /*41430*/  WARPGROUP.ARRIVE ;  /* 0x00000000000079c5 */ /* 0x004fcc0000000000 */
[----:B------:R-:W-:Y:S03]  /*41440*/  HGMMA.64x256x16.F32 R24, R168, gdesc[UR8].tnspB, R24, gsb0 ;  /* 0x43e00008a8187df0 */ /* 0x000fe60008000818 */
        /* <DEDUP_REMOVED lines=1457> */
[----:B------:R-:W-:-:S13]  /*46f60*/  LOP3.LUT P6, RZ, R232, 0x7f, RZ, 0xc0, !PT ;  /* 0x0000007fe8ff7812 */ /* 0x000fda00078cc0ff */
[----:B0-----:R-:W-:Y:S05]  /*46f70*/  @P6 BRA `(.L_x_4136) ;  /* 0x0000000000206947 */ /* 0x001fea0003800000 */
[----:B------:R-:W2:Y:S04]  /*46f80*/  LDL.64 R2, [UR4+0x40] ;  /* 0x00004004ff027983 */ /* 0x000ea80008100a00 */
[----:B------:R-:W3:Y:S04]  /*46f90*/  LDL.64 R4, [UR4] ;  /* 0x00000004ff047983 */ /* 0x000ee80008100a00 */
[----:B--2---:R-:W2:Y:S04]  /*46fa0*/  LD.E.64 R2, desc[UR6][R2.64+0x30] ;  /* 0x0000300602027980 */ /* 0x004ea8000c101b00 */
[----:B---3--:R-:W3:Y:S01]  /*46fb0*/  LD.E R4, desc[UR6][R4.64] ;  /* 0x0000000604047980 */ /* 0x008ee2000c101900 */
[----:B--2---:R-:W-:-:S05]  /*46fc0*/  MOV R7, R2 ;  /* 0x0000000200077202 */ /* 0x004fca0000000f00 */
[----:B---3--:R-:W-:-:S05]  /*46fd0*/  IMAD R0, R4, 0x8, R7 ;  /* 0x0000000804007824 */ /* 0x008fca00078e0207 */
[----:B------:R-:W-:-:S04]  /*46fe0*/  PRMT R0, RZ, 0x654, R0 ;  /* 0x00000654ff007816 */ /* 0x000fc80000000000 */
[----:B------:R0:W-:Y:S03]  /*46ff0*/  SYNCS.ARRIVE.TRANS64.RED.A1T0 RZ, [R0+URZ], RZ ;  /* 0x000000ff00ff79a7 */ /* 0x0001e6000810043f */
.L_x_4136:
[----:B------:R-:W-:-:S04]  /*47000*/  IMAD.MOV.U32 R237, RZ, RZ, 0x0 ;  /* 0x00000000ffed7424 */ /* 0x000fc800078e00ff */
[----:B0-----:R-:W-:Y:S05]  /*47010*/  RET.REL.NODEC R236 `(_ZN7cutlass13device_kernelIN5flash11enable_sm90INS1_16FlashAttnFwdSm90INS1_25CollectiveMainloopFwdSm90ILi2EN4cute5tupleIJNS5_1CILi1EEES8_S8_EEENS6_IJNS7_ILi128EEENS7_ILi96EEENS7_ILi64EEEEEELi256ENS_6half_tEfNS_4arch4Sm90ELb0ELb1ELb1ELb1ELb0ELb1ELb1ELb1ELb0ELb1ELb0ELb0EEENS1_21CollectiveEpilogueFwdINS6_IJSA_NS7_ILi256EEESB_EEES9_SE_SG_Li256ELb1ELb1ELb0ELb0EEENS1_36VarlenDynamicPersistentTileSchedulerILi128ELi96ELi256ELi128ELb0ELb1ELb1ELb1ELb0ELb1EEEEEEEEEvNT_6ParamsE) ;  /* 0xfffffb8cecf87950 */ /* 0x001fea0003c3ffff */
.L_x_4112:
[----:B0-----:R0:W1:Y:S02]  /*47020*/  SYNCS.PHASECHK.TRANS64.TRYWAIT P0, [R8+URZ], R9 ;  /* 0x00000009080075a7 */ /* 0x001064000800017f */
[----:B-1----:R-:W-:Y:S05]  /*47030*/  @!P0 NANOSLEEP.SYNCS 0x989680 ;  /* 0x009896800000895d */ /* 0x002fea0003900000 */
[----:B------:R-:W1:Y:S02]  /*47040*/  @!P0 SYNCS.PHASECHK.TRANS64 P0, [R8+URZ], R9 ;  /* 0x00000009080085a7 */ /* 0x000e64000800007f */
[----:B-1----:R-:W-:Y:S05]  /*47050*/  @!P0 BRA `(.L_x_4112) ;  /* 0xfffffffc00f08947 */ /* 0x002fea000383ffff */
[----:B------:R-:W-:Y:S05]  /*47060*/  BRA `(.L_x_4111) ;  /* 0xffffff4400987947 */ /* 0x000fea000383ffff */
.L_x_4114:
[----:B0-----:R0:W1:Y:S02]  /*47070*/  SYNCS.PHASECHK.TRANS64.TRYWAIT P0, [R4+URZ+0x32410], R9 ;  /* 0x03241009040075a7 */ /* 0x001064000800017f */
[----:B-1----:R-:W-:Y:S05]  /*47080*/  @!P0 NANOSLEEP.SYNCS 0x989680 ;  /* 0x009896800000895d */ /* 0x002fea0003900000 */
[----:B------:R-:W1:Y:S02]  /*47090*/  @!P0 SYNCS.PHASECHK.TRANS64 P0, [R4+URZ+0x32410], R9 ;  /* 0x03241009040085a7 */ /* 0x000e64000800007f */
[----:B-1----:R-:W-:Y:S05]  /*470a0*/  @!P0 BRA `(.L_x_4114) ;  /* 0xfffffffc00f08947 */ /* 0x002fea000383ffff */
[----:B------:R-:W-:Y:S05]  /*470b0*/  BRA `(.L_x_4137) ;  /* 0xffffff48008c7947 */ /* 0x000fea000383ffff */
.L_x_4121:
[----:B0-----:R0:W1:Y:S02]  /*470c0*/  SYNCS.PHASECHK.TRANS64.TRYWAIT P0, [R8+URZ], R9 ;  /* 0x00000009080075a7 */ /* 0x001064000800017f */
[----:B-1----:R-:W-:Y:S05]  /*470d0*/  @!P0 NANOSLEEP.SYNCS 0x989680 ;  /* 0x009896800000895d */ /* 0x002fea0003900000 */
[----:B------:R-:W1:Y:S02]  /*470e0*/  @!P0 SYNCS.PHASECHK.TRANS64 P0, [R8+URZ], R9 ;  /* 0x00000009080085a7 */ /* 0x000e64000800007f */
[----:B-1----:R-:W-:Y:S05]  /*470f0*/  @!P0 BRA `(.L_x_4121) ;  /* 0xfffffffc00f08947 */ /* 0x002fea000383ffff */
[----:B------:R-:W-:Y:S05]  /*47100*/  BRA `(.L_x_4120) ;  /* 0xffffff4c00007947 */ /* 0x000fea000383ffff */
.L_x_4138:
        /* <DEDUP_REMOVED lines=15> */
.L_x_6043:


//--------------------- .text._ZN7cutlass13device_kernelIN5flash11enable_sm90INS1_16FlashAttnFwdSm90INS1_25CollectiveMainloopFwdSm90ILi2EN4cute5tupleIJNS5_1CILi1EEES8_S8_EEENS6_IJNS7_ILi128EEENS7_ILi96EEENS7_ILi64EEEEEELi256ENS_6half_tEfNS_4arch4Sm90ELb1ELb0ELb1ELb0ELb0ELb0ELb0ELb1ELb0ELb1ELb0ELb0EEENS1_21CollectiveEpilogueFwdINS6_IJSA_NS7_ILi256EEESB_EEES9_SE_SG_Li256ELb0ELb1ELb0ELb0EEENS1_30DynamicPersistentTileSchedulerILi256ELi128ELb0ELb1ELb1EEEEEEEEEvNT_6ParamsE --------------------------
	.section	.text._ZN7cutlass13device_kernelIN5flash11enable_sm90INS1_16FlashAttnFwdSm90INS1_25CollectiveMainloopFwdSm90ILi2EN4cute5tupleIJNS5_1CILi1EEES8_S8_EEENS6_IJNS7_ILi128EEENS7_ILi96EEENS7_ILi64EEEEEELi256ENS_6half_tEfNS_4arch4Sm90ELb1ELb0ELb1ELb0ELb0ELb0ELb0ELb1ELb0ELb1ELb0ELb0EEENS1_21CollectiveEpilogueFwdINS6_IJSA_NS7_ILi256EEESB_EEES9_SE_SG_Li256ELb0ELb1ELb0ELb0EEENS1_30DynamicPersistentTileSchedulerILi256ELi128ELb0ELb1ELb1EEEEEEEEEvNT_6ParamsE,"ax",@progbits
	.align	128
.text._ZN7cutlass13device_kernelIN5flash11enable_sm90INS1_16FlashAttnFwdSm90INS1_25CollectiveMainloopFwdSm90ILi2EN4cute5tupleIJNS5_1CILi1EEES8_S8_EEENS6_IJNS7_ILi128EEENS7_ILi96EEENS7_ILi64EEEEEELi256ENS_6half_tEfNS_4arch4Sm90ELb1ELb0ELb1ELb0ELb0ELb0ELb0ELb1ELb0ELb1ELb0ELb0EEENS1_21CollectiveEpilogueFwdINS6_IJSA_NS7_ILi256EEESB_EEES9_SE_SG_Li256ELb0ELb1ELb0ELb0EEENS1_30DynamicPersistentTileSchedulerILi256ELi128ELb0ELb1ELb1EEEEEEEEEvNT_6ParamsE:
        .type           _ZN7cutlass13device_kernelIN5flash11enable_sm90INS1_16FlashAttnFwdSm90INS1_25CollectiveMainloopFwdSm90ILi2EN4cute5tupleIJNS5_1CILi1EEES8_S8_EEENS6_IJNS7_ILi128EEENS7_ILi96EEENS7_ILi64EEEEEELi256ENS_6half_tEfNS_4arch4Sm90ELb1ELb0ELb1ELb0ELb0ELb0ELb0ELb1ELb0ELb1ELb0ELb0EEENS1_21CollectiveEpilogueFwdINS6_IJSA_NS7_ILi256EEESB_EEES9_SE_SG_Li256ELb0ELb1ELb0ELb0EEENS1_30DynamicPersistentTileSchedulerILi256ELi128ELb0ELb1ELb1EEEEEEEEEvNT_6ParamsE,@function
        .size           _ZN7cutlass13device_kernelIN5flash11enable_sm90INS1_16FlashAttnFwdSm90INS1_25CollectiveMainloopFwdSm90ILi2EN4cute5tupleIJNS5_1CILi1EEES8_S8_EEENS6_IJNS7_ILi128EEENS7_ILi96EEENS7_ILi64EEEEEELi256ENS_6half_tEfNS_4arch4Sm90ELb1ELb0ELb1ELb0ELb0ELb0ELb0ELb1ELb0ELb1ELb0ELb0EEENS1_21CollectiveEpilogueFwdINS6_IJSA_NS7_ILi256EEESB_EEES9_SE_SG_Li256ELb0ELb1ELb0ELb0EEENS1_30DynamicPersistentTileSchedulerILi256ELi128ELb0ELb1ELb1EEEEEEEEEvNT_6ParamsE,(.L_x_6045 - _ZN7cutlass13device_kernelIN5flash11enable_sm90INS1_16FlashAttnFwdSm90INS1_25CollectiveMainloopFwdSm90ILi2EN4cute5tupleIJNS5_1CILi1EEES8_S8_EEENS6_IJNS7_ILi128EEENS7_ILi96EEENS7_ILi64EEEEEELi256ENS_6half_tEfNS_4arch4Sm90ELb1ELb0ELb1ELb0ELb0ELb0ELb0ELb1ELb0ELb1ELb0ELb0EEENS1_21CollectiveEpilogueFwdINS6_IJSA_NS7_ILi256EEESB_EEES9_SE_SG_Li256ELb0ELb1ELb0ELb0EEENS1_30DynamicPersistentTileSchedulerILi256ELi128ELb0ELb1ELb1EEEEEEEEEvNT_6ParamsE)
        .other          _ZN7cutlass13device_kernelIN5flash11enable_sm90INS1_16FlashAttnFwdSm90INS1_25CollectiveMainloopFwdSm90ILi2EN4cute5tupleIJNS5_1CILi1EEES8_S8_EEENS6_IJNS7_ILi128EEENS7_ILi96EEENS7_ILi64EEEEEELi256ENS_6half_tEfNS_4arch4Sm90ELb1ELb0ELb1ELb0ELb0ELb0ELb0ELb1ELb0ELb1ELb0ELb0EEENS1_21CollectiveEpilogueFwdINS6_IJSA_NS7_ILi256EEESB_EEES9_SE_SG_Li256ELb0ELb1ELb0ELb0EEENS1_30DynamicPersistentTileSchedulerILi256ELi128ELb0ELb1ELb1EEEEEEEEEvNT_6ParamsE,@"STO_CUDA_ENTRY STV_DEFAULT"
_ZN7cutlass13device_kernelIN5flash11enable_sm90INS1_16FlashAttnFwdSm90INS1_25CollectiveMainloopFwdSm90ILi2EN4cute5tupleIJNS5_1CILi1EEES8_S8_EEENS6_IJNS7_ILi128EEENS7_ILi96EEENS7_ILi64EEEEEELi256ENS_6half_tEfNS_4arch4Sm90ELb1ELb0ELb1ELb0ELb0ELb0ELb0ELb1ELb0ELb1ELb0ELb0EEENS1_21CollectiveEpilogueFwdINS6_IJSA_NS7_ILi256EEESB_EEES9_SE_SG_Li256ELb0ELb1ELb0ELb0EEENS1_30DynamicPersistentTileSchedulerILi256ELi128ELb0ELb1ELb1EEEEEEEEEvNT_6ParamsE:
        /* <DEDUP_REMOVED lines=18> */
.L_x_4140:
[----:B------:R-:W-:Y:S05]  /*0120*/  BSYNC B0 ;  /* 0x0000000000007941 */ /* 0x000fea0003800000 */
.L_x_4139:
        /* <DEDUP_REMOVED lines=41> */
.L_x_4141:
        /* <DEDUP_REMOVED lines=22> */
.L_x_4142:
        /* <DEDUP_REMOVED lines=18> */
.L_x_4143:
        /* <DEDUP_REMOVED lines=22> */
.L_x_4144:
        /* <DEDUP_REMOVED lines=22> */
.L_x_4145:
[----:B------:R-:W-:Y:S01]  /*0900*/  PLOP3.LUT P0, PT, PT, PT, UP0, 0x80, 0x0 ;  /* 0x000000000000781c */ /* 0x000fe20003f0f008 */
[----:B------:R-:W-:Y:S01]  /*0910*/  UMOV UR40, 0x1 ;  /* 0x0000000100287882 */ /* 0x000fe20000000000 */
[----:B------:R-:W-:Y:S01]  /*0920*/  NOP ;  /* 0x0000000000007918 */ /* 0x000fe20000000000 */
[----:B------:R-:W-:Y:S01]  /*0930*/  USEL UR40, UR40, 0x2, !UP0 ;  /* 0x0000000228287887 */ /* 0x000fe2000c000000 */
[----:B------:R-:W-:Y:S01]  /*0940*/  ULDC.64 UR46, c[0x0][0x208] ;  /* 0x00008200002e7ab9 */ /* 0x000fe20000000a00 */
[----:B012-4-:R-:W-:Y:S08]  /*0950*/  BAR.SYNC.DEFER_BLOCKING 0x0 ;  /* 0x0000000000007b1d */ /* 0x017ff00000010000 */
[----:B------:R-:W-:Y:S05]  /*0960*/  @!P0 BRA `(.L_x_4146) ;  /* 0x000000b400488947 */ /* 0x000fea0003800000 */
.L_x_4147:
        /* <DEDUP_REMOVED lines=39> */
[----:B------:R-:W-:Y:S02]  /*0be0*/  LEA.HI R3, R3, R212, RZ, 0x3 ;  /* 0x000000d403037211 */ /* 0x000fe400078f18ff */
[----:B------:R-:W-:Y:S01]  /*0bf0*/  LEA.HI R11, R11, R8, RZ, 0x3 ;  /* 0x000000080b0b7211 */ /* 0x000fe200078f18ff */
[----:B------:R-:W-:Y:S01]  /*0c00*/  IMAD.IADD R7, R212, 0x1, -R7 ;  /* 0x00000001d4077824 */ /* 0x000fe200078e0a07 */
[----:B------:R-:W-:Y:S02]  /*0c10*/  SHF.R.S32.HI R205, RZ, 0x7, R0 ;  /* 0x00000007ffcd7819 */ /* 0x000fe40000011400 */
[----:B------:R-:W-:-:S02]  /*0c20*/  LOP3.LUT R4, R4, 0xfffffc00, RZ, 0xc0, !PT ;  /* 0xfffffc0004047812 */ /* 0x000fc400078ec0ff */
[----:B------:R-:W-:Y:S02]  /*0c30*/  LOP3.LUT R23, R3, 0xfffffff8, RZ, 0xc0, !PT ;  /* 0xfffffff803177812 */ /* 0x000fe400078ec0ff */
[----:B------:R-:W-:Y:S01]  /*0c40*/  LOP3.LUT R11, R11, 0xfffffff8, RZ, 0xc0, !PT ;  /* 0xfffffff80b0b7812 */ /* 0x000fe200078ec0ff */
[----:B------:R-:W-:Y:S01]  /*0c50*/  IMAD R5, R5, 0x40, R4 ;  /* 0x0000004005057824 */ /* 0x000fe200078e0204 */
        /* <DEDUP_REMOVED lines=25> */
.L_x_4198:
        /* <DEDUP_REMOVED lines=21> */
.L_x_4148:
[----:B------:R-:W-:Y:S01]  /*0f40*/  ULDC UR8, c[0x0][0xc54] ;  /* 0x0003150000087ab9 */ /* 0x000fe20000000800 */
[----:B------:R-:W-:Y:S01]  /*0f50*/  UMOV UR4, UR9 ;  /* 0x0000000900047c82 */ /* 0x000fe20008000000 */
[----:B------:R-:W-:-:S11]  /*0f60*/  UISETP.NE.AND UP0, UPT, UR8, 0x1, UPT ;  /* 0x000000010800788c */ /* 0x000fd6000bf05270 */
[----:B------:R-:W-:Y:S02]  /*0f70*/  @UP0 ULDC.64 UR10, c[0x0][0xc58] ;  /* 0x00031600000a0ab9 */ /* 0x000fe40000000a00 */
[----:B------:R-:W-:-:S04]  /*0f80*/  UIMAD.WIDE.U32 UR6, UR9, UR10, URZ ;  /* 0x0000000a090672a5 */ /* 0x000fc8000f8e003f */
[----:B------:R-:W-:-:S04]  /*0f90*/  @UP0 USHF.R.U32.HI UR4, URZ, UR11, UR7 ;  /* 0x0000000b3f040299 */ /* 0x000fc80008011607 */
[----:B------:R-:W-:-:S12]  /*0fa0*/  UIMAD UR6, UR4, UR8, URZ ;  /* 0x00000008040672a4 */ /* 0x000fd8000f8e023f */
.L_x_4149:
[----:B------:R-:W-:Y:S01]  /*0fb0*/  ULOP3.LUT UR4, URZ, UR4, URZ, 0x33, !UPT ;  /* 0x000000043f047292 */ /* 0x000fe2000f8e333f */
[----:B------:R-:W-:Y:S01]  /*0fc0*/  PLOP3.LUT P0, PT, PT, PT, PT, 0x80, 0x0 ;  /* 0x000000000000781c */ /* 0x000fe20003f0f070 */
[----:B------:R-:W-:Y:S01]  /*0fd0*/  UIADD3 UR10, UR9, -UR6, URZ ;  /* 0x80000006090a7290 */ /* 0x000fe2000fffe03f */
[----:B------:R-:W-:Y:S01]  /*0fe0*/  CS2R R4, SRZ ;  /* 0x0000000000047805 */ /* 0x000fe2000001ff00 */
[----:B------:R-:W-:Y:S01]  /*0ff0*/  ULDC UR7, c[0x0][0x448] ;  /* 0x0001120000077ab9 */ /* 0x000fe20000000800 */
[----:B------:R-:W-:Y:S01]  /*1000*/  ULDC UR6, c[0x0][0xc3c] ;  /* 0x00030f0000067ab9 */ /* 0x000fe20000000800 */
[----:B------:R-:W-:Y:S01]  /*1010*/  UISETP.NE.AND UP2, UPT, UR7, 0x1, UPT ;  /* 0x000000010700788c */ /* 0x000fe2000bf45270 */
[----:B------:R-:W-:Y:S01]  /*1020*/  CS2R R6, SRZ ;  /* 0x0000000000067805 */ /* 0x000fe2000001ff00 */
[----:B------:R-:W-:Y:S01]  /*1030*/  UIADD3 UR4, UR4, UR6, URZ ;  /* 0x0000000604047290 */ /* 0x000fe2000fffe03f */
[----:B------:R-:W-:Y:S01]  /*1040*/  CS2R R180, SRZ ;  /* 0x0000000000b47805 */ /* 0x000fe2000001ff00 */
[----:B------:R-:W-:Y:S01]  /*1050*/  ULDC.64 UR12, c[0x0][0x418] ;  /* 0x00010600000c7ab9 */ /* 0x000fe20000000a00 */
[----:B------:R-:W-:Y:S01]  /*1060*/  ULDC UR43, c[0x0][0x424] ;  /* 0x00010900002b7ab9 */ /* 0x000fe20000000800 */
[----:B------:R-:W-:Y:S01]  /*1070*/  UISETP.NE.U32.AND UP0, UPT, UR12, URZ, UPT ;  /* 0x0000003f0c00728c */ /* 0x000fe2000bf05070 */
[----:B------:R-:W-:Y:S01]  /*1080*/  CS2R R148, SRZ ;  /* 0x0000000000947805 */ /* 0x000fe2000001ff00 */
[----:B------:R-:W-:Y:S01]  /*1090*/  USHF.L.U32 UR44, UR4, 0x7, URZ ;  /* 0x00000007042c7899 */ /* 0x000fe2000800063f */
[----:B------:R-:W-:Y:S01]  /*10a0*/  CS2R R178, SRZ ;  /* 0x0000000000b27805 */ /* 0x000fe2000001ff00 */
[----:B------:R-:W-:Y:S01]  /*10b0*/  UISETP.NE.AND.EX UP0, UPT, UR13, URZ, UPT, UP0 ;  /* 0x0000003f0d00728c */ /* 0x000fe2000bf05300 */
[----:B------:R-:W-:Y:S01]  /*10c0*/  CS2R R144, SRZ ;  /* 0x0000000000907805 */ /* 0x000fe2000001ff00 */
[----:B------:R-:W-:Y:S01]  /*10d0*/  UIADD3 UR4, UR44, 0x7f, URZ ;  /* 0x0000007f2c047890 */ /* 0x000fe2000fffe03f */
[----:B------:R-:W-:Y:S01]  /*10e0*/  CS2R R176, SRZ ;  /* 0x0000000000b07805 */ /* 0x000fe2000001ff00 */
[----:B------:R-:W-:Y:S01]  /*10f0*/  ULDC UR8, c[0x0][0x288] ;  /* 0x0000a20000087ab9 */ /* 0x000fe20000000800 */
[----:B------:R-:W-:Y:S01]  /*1100*/  @UP2 ULDC UR6, c[0x0][0x44c] ;  /* 0x0001130000062ab9 */ /* 0x000fe20000000800 */
[----:B------:R-:W-:Y:S01]  /*1110*/  UIADD3 UR8, -UR8, 0x60, URZ ;  /* 0x0000006008087890 */ /* 0x000fe2000fffe13f */
[----:B------:R-:W-:Y:S01]  /*1120*/  CS2R R140, SRZ ;  /* 0x00000000008c7805 */ /* 0x000fe2000001ff00 */
[----:B------:R-:W-:Y:S01]  /*1130*/  UIMAD.WIDE.U32 UR6, UR4, UR6, URZ ;  /* 0x00000006040672a5 */ /* 0x000fe2000f8e003f */
[----:B------:R-:W-:Y:S01]  /*1140*/  CS2R R174, SRZ ;  /* 0x0000000000ae7805 */ /* 0x000fe2000001ff00 */
[----:B------:R-:W-:Y:S01]  /*1150*/  USEL UR43, UR43, 0x1, UP0 ;  /* 0x000000012b2b7887 */ /* 0x000fe20008000000 */
[----:B------:R-:W-:Y:S01]  /*1160*/  CS2R R136, SRZ ;  /* 0x0000000000887805 */ /* 0x000fe2000001ff00 */
[----:B------:R-:W-:Y:S01]  /*1170*/  ULDC UR9, c[0x0][0x2f0] ;  /* 0x0000bc0000097ab9 */ /* 0x000fe20000000800 */
[----:B------:R-:W-:Y:S01]  /*1180*/  @UP2 ULDC UR12, c[0x0][0x450] ;  /* 0x00011400000c2ab9 */ /* 0x000fe20000000800 */
[----:B------:R-:W-:Y:S01]  /*1190*/  UIMAD UR8, UR43, UR9, UR8 ;  /* 0x000000092b0872a4 */ /* 0x000fe2000f8e0208 */
[----:B------:R-:W-:Y:S01]  /*11a0*/  CS2R R120, SRZ ;  /* 0x0000000000787805 */ /* 0x000fe2000001ff00 */
[----:B------:R-:W-:Y:S01]  /*11b0*/  @UP2 USHF.R.U32.HI UR4, URZ, UR12, UR7 ;  /* 0x0000000c3f042299 */ /* 0x000fe20008011607 */
[----:B------:R-:W-:Y:S01]  /*11c0*/  CS2R R132, SRZ ;  /* 0x0000000000847805 */ /* 0x000fe2000001ff00 */
[----:B------:R-:W-:Y:S01]  /*11d0*/  UIMAD UR6, UR43, UR9, 0x5f ;  /* 0x0000005f2b0674a4 */ /* 0x000fe2000f8e0209 */
[----:B------:R-:W-:Y:S01]  /*11e0*/  CS2R R116, SRZ ;  /* 0x0000000000747805 */ /* 0x000fe2000001ff00 */
[----:B------:R-:W-:Y:S01]  /*11f0*/  UIADD3 UR8, UR8, UR4, URZ ;  /* 0x0000000408087290 */ /* 0x000fe2000fffe03f */
[----:B------:R-:W-:Y:S01]  /*1200*/  CS2R R112, SRZ ;  /* 0x0000000000707805 */ /* 0x000fe2000001ff00 */
[----:B------:R-:W-:Y:S01]  /*1210*/  UIMAD.WIDE UR6, UR6, 0x2aaaaaab, URZ ;  /* 0x2aaaaaab060678a5 */ /* 0x000fe2000f8e023f */
[----:B------:R-:W-:Y:S01]  /*1220*/  CS2R R128, SRZ ;  /* 0x0000000000807805 */ /* 0x000fe2000001ff00 */
[----:B------:R-:W-:Y:S01]  /*1230*/  UIMAD.WIDE UR8, UR8, 0x2aaaaaab, URZ ;  /* 0x2aaaaaab080878a5 */ /* 0x000fe2000f8e023f */
[----:B------:R-:W-:Y:S01]  /*1240*/  CS2R R108, SRZ ;  /* 0x00000000006c7805 */ /* 0x000fe2000001ff00 */
[----:B------:R-:W-:Y:S01]  /*1250*/  ULDC UR11, c[0x0][0xc54] ;  /* 0x00031500000b7ab9 */ /* 0x000fe20000000800 */
[----:B------:R-:W-:Y:S01]  /*1260*/  USHF.R.U32.HI UR4, URZ, 0x1f, UR7 ;  /* 0x0000001f3f047899 */ /* 0x000fe20008011607 */
[----:B------:R-:W-:Y:S01]  /*1270*/  CS2R R104, SRZ ;  /* 0x0000000000687805 */ /* 0x000fe2000001ff00 */
[----:B------:R-:W-:Y:S01]  /*1280*/  UIMAD UR11, UR5, UR11, UR10 ;  /* 0x0000000b050b72a4 */ /* 0x000fe2000f8e020a */
[----:B------:R-:W-:Y:S01]  /*1290*/  CS2R R124, SRZ ;  /* 0x00000000007c7805 */ /* 0x000fe2000001ff00 */
[----:B------:R-:W-:Y:S01]  /*12a0*/  USHF.R.U32.HI UR5, URZ, 0x1f, UR9 ;  /* 0x0000001f3f057899 */ /* 0x000fe20008011609 */
[----:B------:R-:W-:Y:S01]  /*12b0*/  CS2R R100, SRZ ;  /* 0x0000000000647805 */ /* 0x000fe2000001ff00 */
[----:B------:R-:W-:Y:S01]  /*12c0*/  ULEA.HI.SX32 UR7, UR7, UR4, 0x1c ;  /* 0x0000000407077291 */ /* 0x000fe2000f8fe23f */
[----:B------:R-:W-:Y:S01]  /*12d0*/  CS2R R96, SRZ ;  /* 0x0000000000607805 */ /* 0x000fe2000001ff00 */
[----:B------:R-:W-:Y:S01]  /*12e0*/  ULEA.HI.SX32 UR9, UR9, UR5, 0x1c ;  /* 0x0000000509097291 */ /* 0x000fe2000f8fe23f */
[----:B------:R-:W-:Y:S01]  /*12f0*/  IMAD.MOV.U32 R202, RZ, RZ, RZ ;  /* 0x000000ffffca7224 */ /* 0x000fe200078e00ff */
[----:B------:R-:W-:Y:S01]  /*1300*/  ULDC UR39, c[0x0][0xc48] ;  /* 0x0003120000277ab9 */ /* 0x000fe20000000800 */
[----:B------:R-:W-:Y:S01]  /*1310*/  UMOV UR42, UR11 ;  /* 0x0000000b002a7c82 */ /* 0x000fe20008000000 */
[----:B------:R-:W-:Y:S01]  /*1320*/  UISETP.LT.AND UP0, UPT, UR7, UR9, UPT ;  /* 0x000000090700728c */ /* 0x000fe2000bf01270 */
[----:B------:R-:W-:Y:S01]  /*1330*/  CS2R R92, SRZ ;  /* 0x00000000005c7805 */ /* 0x000fe2000001ff00 */
[----:B------:R-:W-:Y:S01]  /*1340*/  UISETP.NE.AND UP1, UPT, UR39, 0x1, UPT ;  /* 0x000000012700788c */ /* 0x000fe2000bf25270 */
[----:B------:R-:W-:Y:S01]  /*1350*/  CS2R R88, SRZ ;  /* 0x0000000000587805 */ /* 0x000fe2000001ff00 */
[----:B------:R-:W-:Y:S01]  /*1360*/  USEL UR41, UR7, UR9, UP0 ;  /* 0x0000000907297287 */ /* 0x000fe20008000000 */
[----:B------:R-:W-:Y:S01]  /*1370*/  IMAD.MOV.U32 R201, RZ, RZ, RZ ;  /* 0x000000ffffc97224 */ /* 0x000fe200078e00ff */
[----:B------:R-:W-:-:S02]  /*1380*/  CS2R R84, SRZ ;  /* 0x0000000000547805 */ /* 0x000fc4000001ff00 */
[----:B------:R-:W-:Y:S01]  /*1390*/  CS2R R80, SRZ ;  /* 0x0000000000507805 */ /* 0x000fe2000001ff00 */
[----:B------:R-:W-:Y:S01]  /*13a0*/  UISETP.GE.AND UP0, UPT, UR41, 0x1, UPT ;  /* 0x000000012900788c */ /* 0x000fe2000bf06270 */
[----:B------:R-:W-:Y:S02]  /*13b0*/  CS2R R198, SRZ ;  /* 0x0000000000c67805 */ /* 0x000fe4000001ff00 */
[----:B------:R-:W-:Y:S02]  /*13c0*/  CS2R R76, SRZ ;  /* 0x00000000004c7805 */ /* 0x000fe4000001ff00 */
[----:B------:R-:W-:Y:S02]  /*13d0*/  CS2R R72, SRZ ;  /* 0x0000000000487805 */ /* 0x000fe4000001ff00 */
[----:B------:R-:W-:Y:S01]  /*13e0*/  CS2R R68, SRZ ;  /* 0x0000000000447805 */ /* 0x000fe2000001ff00 */
[----:B------:R-:W-:Y:S01]  /*13f0*/  @UP1 ULDC UR10, c[0x0][0xc4c] ;  /* 0x00031300000a1ab9 */ /* 0x000fe20000000800 */
[----:B------:R-:W-:Y:S01]  /*1400*/  PLOP3.LUT P1, PT, PT, PT, UP0, 0x80, 0x0 ;  /* 0x000000000000781c */ /* 0x000fe20003f2f008 */
[----:B------:R-:W-:Y:S01]  /*1410*/  UIMAD.WIDE.U32 UR4, UR11, UR10, URZ ;  /* 0x0000000a0b0472a5 */ /* 0x000fe2000f8e003f */
[----:B------:R-:W-:Y:S01]  /*1420*/  CS2R R64, SRZ ;  /* 0x0000000000407805 */ /* 0x000fe2000001ff00 */
[----:B------:R-:W-:Y:S01]  /*1430*/  @UP1 ULDC UR6, c[0x0][0xc50] ;  /* 0x0003140000061ab9 */ /* 0x000fe20000000800 */
[----:B------:R-:W-:Y:S01]  /*1440*/  CS2R R196, SRZ ;  /* 0x0000000000c47805 */ /* 0x000fe2000001ff00 */
[----:B------:R-:W-:Y:S01]  /*1450*/  @UP1 USHF.R.U32.HI UR42, URZ, UR6, UR5 ;  /* 0x000000063f2a1299 */ /* 0x000fe20008011605 */
[----:B------:R-:W-:-:S02]  /*1460*/  CS2R R60, SRZ ;  /* 0x00000000003c7805 */ /* 0x000fc4000001ff00 */
[----:B------:R-:W-:Y:S02]  /*1470*/  CS2R R56, SRZ ;  /* 0x0000000000387805 */ /* 0x000fe4000001ff00 */
[----:B------:R-:W-:Y:S01]  /*1480*/  CS2R R52, SRZ ;  /* 0x0000000000347805 */ /* 0x000fe2000001ff00 */
[----:B------:R-:W-:Y:S01]  /*1490*/  UIADD3 UR4, -UR42, URZ, URZ ;  /* 0x0000003f2a047290 */ /* 0x000fe2000fffe13f */
[----:B------:R-:W-:Y:S02]  /*14a0*/  CS2R R194, SRZ ;  /* 0x0000000000c27805 */ /* 0x000fe4000001ff00 */
[----:B------:R-:W-:Y:S02]  /*14b0*/  CS2R R94, SRZ ;  /* 0x00000000005e7805 */ /* 0x000fe4000001ff00 */
[----:B------:R-:W-:Y:S01]  /*14c0*/  CS2R R90, SRZ ;  /* 0x00000000005a7805 */ /* 0x000fe2000001ff00 */
[----:B------:R-:W-:Y:S01]  /*14d0*/  UIMAD UR39, UR39, UR4, UR11 ;  /* 0x00000004272772a4 */ /* 0x000fe2000f8e020b */
        /* <DEDUP_REMOVED lines=60> */
.L_x_4151:
        /* <DEDUP_REMOVED lines=13> */
.L_x_4302:
[----:B0-----:R-:W-:Y:S01]  /*1970*/  IMAD.U32 R0, RZ, RZ, UR45 ;  /* 0x0000002dff007e24 */ /* 0x001fe2000f8e00ff */
[----:B------:R-:W-:Y:S05]  /*1980*/  WARPSYNC.ALL ;  /* 0x0000000000007948 */ /* 0x000fea0003800000 */
[----:B------:R0:W-:Y:S01]  /*1990*/  BAR.SYNC.DEFER_BLOCKING R8, 0x100 ;  /* 0x000400080000751d */ /* 0x0001e20000010000 */
[----:B------:R-:W-:-:S13]  /*19a0*/  ISETP.NE.AND P0, PT, R0, 0x3, PT ;  /* 0x000000030000780c */ /* 0x000fda0003f05270 */
[----:B0-----:R-:W-:Y:S05]  /*19b0*/  @!P0 BRA `(.L_x_4153) ;  /* 0x0000000000048947 */ /* 0x001fea0003800000 */
[----:B------:R-:W-:Y:S01]  /*19c0*/  BPT.TRAP 0x1 ;  /* 0x000000040000795c */ /* 0x000fe20000300000 */
.L_x_4153:
[----:B------:R-:W-:Y:S02]  /*19d0*/  IMAD.U32 R11, RZ, RZ, UR37 ;  /* 0x00000025ff0b7e24 */ /* 0x000fe4000f8e00ff */
[----:B------:R-:W-:-:S03]  /*19e0*/  IMAD.U32 R6, RZ, RZ, UR36 ;  /* 0x00000024ff067e24 */ /* 0x000fc6000f8e00ff */
[----:B------:R-:W-:Y:S01]  /*19f0*/  SHF.L.U32 R11, R11, 0x1f, RZ ;  /* 0x0000001f0b0b7819 */ /* 0x000fe200000006ff */
[----:B------:R-:W-:-:S04]  /*1a00*/  IMAD R6, R6, 0x8, R7 ;  /* 0x0000000806067824 */ /* 0x000fc800078e0207 */
[----:B------:R0:W1:Y:S01]  /*1a10*/  SYNCS.PHASECHK.TRANS64.TRYWAIT P1, [R6+URZ+0x22830], R11 ;  /* 0x0228300b060075a7 */ /* 0x000062000802017f */
[----:B------:R-:W-:Y:S05]  /*1a20*/  @!P0 BRA `(.L_x_4154) ;  /* 0x0000000000048947 */ /* 0x000fea0003800000 */
[----:B------:R-:W-:Y:S01]  /*1a30*/  BPT.TRAP 0x1 ;  /* 0x000000040000795c */ /* 0x000fe20000300000 */
.L_x_4154:
[----:B-1----:R-:W-:Y:S05]  /*1a40*/  @P1 BRA `(.L_x_4155) ;  /* 0x0000000000081947 */ /* 0x002fea0003800000 */
[----:B------:R-:W1:Y:S02]  /*1a50*/  SYNCS.PHASECHK.TRANS64.TRYWAIT P1, [R6+URZ+0x22830], R11 ;  /* 0x0228300b060075a7 */ /* 0x000e64000802017f */
[----:B-1----:R-:W-:Y:S05]  /*1a60*/  @!P1 BRA `(.L_x_4156) ;  /* 0x000000ec000c9947 */ /* 0x002fea0003800000 */
.L_x_4155:
        /* <DEDUP_REMOVED lines=10> */
[----:B------:R-:W-:Y:S01]  /*1b10*/  VIADD R0, R16, UR44 ;  /* 0x0000002c10007c36 */ /* 0x000fe20008000000 */
        /* <DEDUP_REMOVED lines=14> */
[----:B------:R-:W-:Y:S02]  /*1c00*/  ULDC UR7, c[0x0][0x9d8] ;  /* 0x0002760000077ab9 */ /* 0x000fe40000000800 */
[----:B------:R-:W-:Y:S02]  /*1c10*/  ULDC UR6, c[0x0][0x448] ;  /* 0x0001120000067ab9 */ /* 0x000fe40000000800 */
[----:B------:R-:W-:-:S06]  /*1c20*/  UISETP.NE.AND UP0, UPT, UR6, 0x1, UPT ;  /* 0x000000010600788c */ /* 0x000fcc000bf05270 */
[----:B------:R-:W-:-:S05]  /*1c30*/  PLOP3.LUT P1, PT, PT, PT, UP0, 0x80, 0x0 ;  /* 0x000000000000781c */ /* 0x000fca0003f2f008 */
[----:B------:R-:W-:-:S08]  /*1c40*/  @UP0 ULDC UR6, c[0x0][0x44c] ;  /* 0x0001130000060ab9 */ /* 0x000fd00000000800 */
[----:B------:R-:W-:Y:S01]  /*1c50*/  @P1 IMAD.HI.U32 R3, R0, UR6, RZ ;  /* 0x0000000600031c27 */ /* 0x000fe2000f8e00ff */
[----:B------:R-:W-:-:S04]  /*1c60*/  @UP0 ULDC UR6, c[0x0][0x450] ;  /* 0x0001140000060ab9 */ /* 0x000fc80000000800 */
[----:B------:R-:W-:Y:S01]  /*1c70*/  @P1 SHF.R.U32.HI R0, RZ, UR6, R3 ;  /* 0x00000006ff001c19 */ /* 0x000fe20008011603 */
[----:B------:R-:W-:Y:S02]  /*1c80*/  UMOV UR6, 0xffffffa0 ;  /* 0xffffffa000067882 */ /* 0x000fe40000000000 */
[----:B------:R-:W-:Y:S02]  /*1c90*/  UIMAD UR6, UR41, UR6, 0x60 ;  /* 0x00000060290674a4 */ /* 0x000fe4000f8e0206 */
[----:B------:R-:W3:Y:S04]  /*1ca0*/  SHFL.IDX PT, R5, R0, 0x1, 0x1c1f ;  /* 0x003c1f0000057f89 */ /* 0x000ee800000e0000 */
[----:B------:R-:W4:Y:S01]  /*1cb0*/  SHFL.IDX PT, R0, R0, RZ, 0x1c1f ;  /* 0x001c1fff00007589 */ /* 0x000f2200000e0000 */
[----:B------:R-:W-:-:S02]  /*1cc0*/  WARPGROUP.DEPBAR.LE gsb0, 0x0 ;  /* 0x00008000000079c5 */ /* 0x000fc40000010000 */
[----:B------:R-:W-:-:S06]  /*1cd0*/  WARPGROUP.ARRIVE ;  /* 0x00000000000079c5 */ /* 0x000fcc0000000000 */
[----:B------:R-:W-:Y:S01]  /*1ce0*/  HGMMA.64x96x16.F32 R24, gdesc[UR8], R24, gsb0 ;  /* 0x01600000081879f0 */ /* 0x000fe20008000818 */
[----:B------:R-:W-:Y:S02]  /*1cf0*/  ULDC UR10, c[0x0][0x988] ;  /* 0x00026200000a7ab9 */ /* 0x000fe40000000800 */
[----:B------:R-:W-:Y:S02]  /*1d00*/  WARPGROUP.DEPBAR.LE gsb0, 0x0 ;  /* 0x00008000000079c5 */ /* 0x000fe40000010000 */
[----:B------:R-:W-:-:S06]  /*1d10*/  WARPGROUP.ARRIVE ;  /* 0x00000000000079c5 */ /* 0x000fcc0000000000 */
[----:B------:R-:W-:Y:S01]  /*1d20*/  HGMMA.64x96x16.F32 R24, gdesc[UR12], R24, gsb0 ;  /* 0x016000000c1879f0 */ /* 0x000fe20008000818 */
[----:B------:R-:W-:Y:S01]  /*1d30*/  ULDC UR14, c[0x0][0x2f0] ;  /* 0x0000bc00000e7ab9 */ /* 0x000fe20000000800 */
[----:B------:R-:W-:Y:S01]  /*1d40*/  ULDC UR15, c[0x0][0x288] ;  /* 0x0000a200000f7ab9 */ /* 0x000fe20000000800 */
[----:B------:R-:W-:-:S06]  /*1d50*/  UIMAD UR6, UR43, UR14, UR6 ;  /* 0x0000000e2b0672a4 */ /* 0x000fcc000f8e0206 */
[----:B------:R-:W-:-:S04]  /*1d60*/  IMAD.U32 R4, RZ, RZ, UR6 ;  /* 0x00000006ff047e24 */ /* 0x000fc8000f8e00ff */
[----:B------:R-:W-:Y:S02]  /*1d70*/  IMAD R3, R17, -0x2, R4 ;  /* 0xfffffffe11037824 */ /* 0x000fe400078e0204 */
[----:B------:R-:W-:-:S05]  /*1d80*/  IMAD.U32 R4, RZ, RZ, UR15 ;  /* 0x0000000fff047e24 */ /* 0x000fca000f8e00ff */
[----:B------:R-:W-:-:S04]  /*1d90*/  IADD3 R4, R3, 0x1, -R4 ;  /* 0x0000000103047810 */ /* 0x000fc80007ffe804 */
[-CC-:B---3--:R-:W-:Y:S02]  /*1da0*/  VIADDMNMX R5, R5, R4.reuse, R3.reuse, PT ;  /* 0x0000000405057246 */ /* 0x188fe40003800103 */
[----:B----4-:R-:W-:Y:S02]  /*1db0*/  VIADDMNMX R3, R0, R4, R3, PT ;  /* 0x0000000400037246 */ /* 0x010fe40003800103 */
[C---:B------:R-:W-:Y:S02]  /*1dc0*/  ISETP.GT.AND P2, PT, R5.reuse, RZ, PT ;  /* 0x000000ff0500720c */ /* 0x040fe40003f44270 */
[C---:B------:R-:W-:Y:S02]  /*1dd0*/  ISETP.GT.AND P3, PT, R5.reuse, 0x1, PT ;  /* 0x000000010500780c */ /* 0x040fe40003f64270 */
[----:B------:R-:W-:Y:S02]  /*1de0*/  ISETP.GT.AND P4, PT, R5, 0x8, PT ;  /* 0x000000080500780c */ /* 0x000fe40003f84270 */
[----:B------:R-:W-:-:S02]  /*1df0*/  ISETP.GT.AND P5, PT, R3, RZ, PT ;  /* 0x000000ff0300720c */ /* 0x000fc40003fa4270 */
[----:B------:R-:W-:Y:S01]  /*1e00*/  ISETP.GT.AND P6, PT, R3, 0x1, PT ;  /* 0x000000010300780c */ /* 0x000fe20003fc4270 */
        /* <DEDUP_REMOVED lines=32> */
[----:B------:R-:W-:Y:S01]  /*2010*/  MUFU.TANH R12, R25 ;  /* 0x00000019000c7308 */ /* 0x000fe20000002400 */
[----:B----4-:R-:W-:Y:S01]  /*2020*/  FSEL R20, R20, -INF , P3 ;  /* 0xff80000014147808 */ /* 0x010fe20001800000 */
[----:B------:R-:W-:Y:S01]  /*2030*/  FMUL.FTZ R59, R59, UR7 ;  /* 0x000000073b3b7c20 */ /* 0x000fe20008410000 */
[----:B------:R-:W-:Y:S01]  /*2040*/  ISETP.GT.AND P3, PT, R5, 0x10, PT ;  /* 0x000000100500780c */ /* 0x000fe20003f64270 */
[----:B------:R-:W-:Y:S01]  /*2050*/  FMUL.FTZ R62, R62, UR7 ;  /* 0x000000073e3e7c20 */ /* 0x000fe20008410000 */
[----:B------:R-:W-:Y:S01]  /*2060*/  FMNMX.FTZ R10, R13, R20, !PT ;  /* 0x000000140d0a7209 */ /* 0x000fe20007810000 */
[----:B------:R-:W-:Y:S01]  /*2070*/  FMUL.FTZ R63, R63, UR7 ;  /* 0x000000073f3f7c20 */ /* 0x000fe20008410000 */
[----:B------:R-:W-:Y:S01]  /*2080*/  FMUL.FTZ R66, R66, UR7 ;  /* 0x0000000742427c20 */ /* 0x000fe20008410000 */
[----:B------:R-:W3:Y:S01]  /*2090*/  MUFU.TANH R25, R31 ;  /* 0x0000001f00197308 */ /* 0x000ee20000002400 */
[----:B-----5:R-:W-:Y:S01]  /*20a0*/  FSEL R21, R21, -INF , P4 ;  /* 0xff80000015157808 */ /* 0x020fe20002000000 */
[----:B------:R-:W-:Y:S01]  /*20b0*/  FMUL.FTZ R67, R67, UR7 ;  /* 0x0000000743437c20 */ /* 0x000fe20008410000 */
[----:B------:R-:W-:Y:S01]  /*20c0*/  FMUL.FTZ R70, R70, UR7 ;  /* 0x0000000746467c20 */ /* 0x000fe20008410000 */
[----:B------:R-:W-:Y:S01]  /*20d0*/  FMUL.FTZ R71, R71, UR7 ;  /* 0x0000000747477c20 */ /* 0x000fe20008410000 */
[----:B------:R-:W-:Y:S01]  /*20e0*/  FMNMX.FTZ R10, R21, R10, !PT ;  /* 0x0000000a150a7209 */ /* 0x000fe20007810000 */
[----:B------:R-:W-:Y:S01]  /*20f0*/  FMUL.FTZ R24, R24, UR7 ;  /* 0x0000000718187c20 */ /* 0x000fe20008410000 */
[----:B------:R-:W-:Y:S01]  /*2100*/  FMUL.FTZ R28, R28, UR7 ;  /* 0x000000071c1c7c20 */ /* 0x000fe20008410000 */
[----:B------:R-:W4:Y:S01]  /*2110*/  MUFU.TANH R34, R34 ;  /* 0x0000002200227308 */ /* 0x000f220000002400 */
[----:B------:R-:W-:Y:S01]  /*2120*/  FMUL.FTZ R32, R32, UR7 ;  /* 0x0000000720207c20 */ /* 0x000fe20008410000 */
[----:B------:R-:W-:Y:S01]  /*2130*/  FMUL.FTZ R36, R36, UR7 ;  /* 0x0000000724247c20 */ /* 0x000fe20008410000 */
[----:B------:R-:W-:Y:S01]  /*2140*/  ISETP.GT.AND P4, PT, R3, 0x8, PT ;  /* 0x000000080300780c */ /* 0x000fe20003f84270 */
[----:B------:R-:W-:Y:S01]  /*2150*/  FMUL.FTZ R48, R48, UR7 ;  /* 0x0000000730307c20 */ /* 0x000fe20008410000 */
[----:B------:R-:W-:Y:S01]  /*2160*/  FMUL.FTZ R44, R44, UR7 ;  /* 0x000000072c2c7c20 */ /* 0x000fe20008410000 */
[----:B------:R-:W-:Y:S01]  /*2170*/  FMUL.FTZ R45, R45, UR7 ;  /* 0x000000072d2d7c20 */ /* 0x000fe20008410000 */
[----:B------:R-:W-:Y:S01]  /*2180*/  FMUL.FTZ R49, R49, UR7 ;  /* 0x0000000731317c20 */ /* 0x000fe20008410000 */
[----:B------:R-:W-:Y:S01]  /*2190*/  MUFU.TANH R14, R29 ;  /* 0x0000001d000e7308 */ /* 0x000fe20000002400 */
[----:B---3--:R-:W-:Y:S01]  /*21a0*/  FSEL R25, R25, -INF , P2 ;  /* 0xff80000019197808 */ /* 0x008fe20001000000 */
[----:B------:R-:W-:Y:S01]  /*21b0*/  FMUL.FTZ R52, R52, UR7 ;  /* 0x0000000734347c20 */ /* 0x000fe20008410000 */
[----:B------:R-:W-:Y:S01]  /*21c0*/  ISETP.GT.AND P2, PT, R5, 0x11, PT ;  /* 0x000000110500780c */ /* 0x000fe20003f44270 */
        /* <DEDUP_REMOVED lines=9> */
[----:B------:R-:W-:Y:S01]  /*2260*/  FMNMX.FTZ R10, R27, R10, !PT ;  /* 0x0000000a1b0a7209 */ /* 0x000fe20007810000 */
[----:B------:R-:W-:Y:S01]  /*2270*/  FMUL.FTZ R64, R64, UR7 ;  /* 0x0000000740407c20 */ /* 0x000fe20008410000 */
[----:B------:R-:W-:Y:S01]  /*2280*/  FMUL.FTZ R65, R65, UR7 ;  /* 0x0000000741417c20 */ /* 0x000fe20008410000 */
[----:B------:R-:W4:Y:S01]  /*2290*/  MUFU.TANH R38, R38 ;  /* 0x0000002600267308 */ /* 0x000f220000002400 */
[----:B------:R-:W-:Y:S01]  /*22a0*/  FMUL.FTZ R68, R68, UR7 ;  /* 0x0000000744447c20 */ /* 0x000fe20008410000 */
[----:B------:R-:W-:-:S06]  /*22b0*/  FMUL.FTZ R69, R69, UR7 ;  /* 0x0000000745457c20 */ /* 0x000fcc0008410000 */
[----:B------:R-:W-:Y:S01]  /*22c0*/  MUFU.TANH R72, R33 ;  /* 0x0000002100487308 */ /* 0x000fe20000002400 */
[----:B---3--:R-:W-:Y:S02]  /*22d0*/  FSEL R29, R29, -INF , P2 ;  /* 0xff8000001d1d7808 */ /* 0x008fe40001000000 */
[----:B------:R-:W-:Y:S02]  /*22e0*/  ISETP.GT.AND P2, PT, R5, 0x19, PT ;  /* 0x000000190500780c */ /* 0x000fe40003f44270 */
[----:B------:R-:W-:-:S03]  /*22f0*/  FMNMX.FTZ R10, R29, R10, !PT ;  /* 0x0000000a1d0a7209 */ /* 0x000fc60007810000 */
[----:B------:R-:W3:Y:S01]  /*2300*/  MUFU.TANH R33, R39 ;  /* 0x0000002700217308 */ /* 0x000ee20000002400 */
[----:B----4-:R-:W-:Y:S02]  /*2310*/  FSEL R31, R38, -INF , P3 ;  /* 0xff800000261f7808 */ /* 0x010fe40001800000 */
[----:B------:R-:W-:Y:S02]  /*2320*/  ISETP.GT.AND P3, PT, R5, 0x20, PT ;  /* 0x000000200500780c */ /* 0x000fe40003f64270 */
[----:B------:R-:W-:-:S03]  /*2330*/  FMNMX.FTZ R10, R31, R10, !PT ;  /* 0x0000000a1f0a7209 */ /* 0x000fc60007810000 */
[----:B------:R-:W4:Y:S08]  /*2340*/  MUFU.TANH R42, R42 ;  /* 0x0000002a002a7308 */ /* 0x000f300000002400 */
[----:B------:R-:W-:Y:S01]  /*2350*/  MUFU.TANH R73, R37 ;  /* 0x0000002500497308 */ /* 0x000fe20000002400 */
[----:B---3--:R-:W-:Y:S02]  /*2360*/  FSEL R33, R33, -INF , P2 ;  /* 0xff80000021217808 */ /* 0x008fe40001000000 */
[----:B------:R-:W-:-:S02]  /*2370*/  ISETP.GT.AND P2, PT, R5, 0x21, PT ;  /* 0x000000210500780c */ /* 0x000fc40003f44270 */
[----:B------:R-:W-:-:S03]  /*2380*/  FMNMX.FTZ R10, R33, R10, !PT ;  /* 0x0000000a210a7209 */ /* 0x000fc60007810000 */
[----:B------:R-:W3:Y:S01]  /*2390*/  MUFU.TANH R37, R43 ;  /* 0x0000002b00257308 */ /* 0x000ee20000002400 */
[----:B----4-:R-:W-:Y:S02]  /*23a0*/  FSEL R35, R42, -INF , P3 ;  /* 0xff8000002a237808 */ /* 0x010fe40001800000 */
[----:B------:R-:W-:Y:S02]  /*23b0*/  ISETP.GT.AND P3, PT, R5, 0x28, PT ;  /* 0x000000280500780c */ /* 0x000fe40003f64270 */
[----:B------:R-:W-:-:S03]  /*23c0*/  FMNMX.FTZ R10, R35, R10, !PT ;  /* 0x0000000a230a7209 */ /* 0x000fc60007810000 */
[----:B------:R-:W4:Y:S08]  /*23d0*/  MUFU.TANH R46, R46 ;  /* 0x0000002e002e7308 */ /* 0x000f300000002400 */
[----:B------:R-:W5:Y:S01]  /*23e0*/  MUFU.TANH R39, R47 ;  /* 0x0000002f00277308 */ /* 0x000f620000002400 */
[----:B---3--:R-:W-:Y:S02]  /*23f0*/  FSEL R37, R37, -INF , P2 ;  /* 0xff80000025257808 */ /* 0x008fe40001000000 */
[----:B------:R-:W-:-:S02]  /*2400*/  ISETP.GT.AND P2, PT, R5, 0x29, PT ;  /* 0x000000290500780c */ /* 0x000fc40003f44270 */
[----:B------:R-:W-:-:S03]  /*2410*/  FMNMX.FTZ R9, R37, R10, !PT ;  /* 0x0000000a25097209 */ /* 0x000fc60007810000 */
[----:B------:R-:W-:Y:S01]  /*2420*/  MUFU.TANH R74, R40 ;  /* 0x00000028004a7308 */ /* 0x000fe20000002400 */
[----:B----4-:R-:W-:Y:S02]  /*2430*/  FSEL R38, R46, -INF , P3 ;  /* 0xff8000002e267808 */ /* 0x010fe40001800000 */
[----:B------:R-:W-:Y:S02]  /*2440*/  ISETP.GT.AND P3, PT, R5, 0x30, PT ;  /* 0x000000300500780c */ /* 0x000fe40003f64270 */
[----:B------:R-:W-:-:S03]  /*2450*/  FMNMX.FTZ R10, R38, R9, !PT ;  /* 0x00000009260a7209 */ /* 0x000fc60007810000 */
[----:B------:R-:W3:Y:S01]  /*2460*/  MUFU.TANH R40, R50 ;  /* 0x0000003200287308 */ /* 0x000ee20000002400 */
[----:B-----5:R-:W-:Y:S02]  /*2470*/  FSEL R39, R39, -INF , P2 ;  /* 0xff80000027277808 */ /* 0x020fe40001000000 */
[----:B------:R-:W-:Y:S02]  /*2480*/  ISETP.GT.AND P2, PT, R5, 0x31, PT ;  /* 0x000000310500780c */ /* 0x000fe40003f44270 */
[----:B------:R-:W-:-:S03]  /*2490*/  FMNMX.FTZ R9, R39, R10, !PT ;  /* 0x0000000a27097209 */ /* 0x000fc60007810000 */
[----:B------:R-:W-:Y:S08]  /*24a0*/  MUFU.TANH R75, R41 ;  /* 0x00000029004b7308 */ /* 0x000ff00000002400 */
[----:B------:R-:W4:Y:S01]  /*24b0*/  MUFU.TANH R41, R51 ;  /* 0x0000003300297308 */ /* 0x000f220000002400 */
[----:B---3--:R-:W-:Y:S02]  /*24c0*/  FSEL R40, R40, -INF , P3 ;  /* 0xff80000028287808 */ /* 0x008fe40001800000 */
[----:B------:R-:W-:-:S02]  /*24d0*/  ISETP.GT.AND P3, PT, R5, 0x38, PT ;  /* 0x000000380500780c */ /* 0x000fc40003f64270 */
[----:B------:R-:W-:-:S03]  /*24e0*/  FMNMX.FTZ R10, R40, R9, !PT ;  /* 0x00000009280a7209 */ /* 0x000fc60007810000 */
[----:B------:R-:W3:Y:S08]  /*24f0*/  MUFU.TANH R54, R54 ;  /* 0x0000003600367308 */ /* 0x000ef00000002400 */
[----:B------:R-:W5:Y:S01]  /*2500*/  MUFU.TANH R43, R55 ;  /* 0x00000037002b7308 */ /* 0x000f620000002400 */
[----:B----4-:R-:W-:Y:S02]  /*2510*/  FSEL R41, R41, -INF , P2 ;  /* 0xff80000029297808 */ /* 0x010fe40001000000 */
[----:B------:R-:W-:-:S02]  /*2520*/  ISETP.GT.AND P2, PT, R5, 0x39, PT ;  /* 0x000000390500780c */ /* 0x000fc40003f44270 */
[----:B------:R-:W-:-:S03]  /*2530*/  FMNMX.FTZ R9, R41, R10, !PT ;  /* 0x0000000a29097209 */ /* 0x000fc60007810000 */
[----:B------:R-:W4:Y:S01]  /*2540*/  MUFU.TANH R58, R58 ;  /* 0x0000003a003a7308 */ /* 0x000f220000002400 */
[----:B---3--:R-:W-:Y:S02]  /*2550*/  FSEL R42, R54, -INF , P3 ;  /* 0xff800000362a7808 */ /* 0x008fe40001800000 */
[----:B------:R-:W-:Y:S02]  /*2560*/  ISETP.GT.AND P3, PT, R5, 0x40, PT ;  /* 0x000000400500780c */ /* 0x000fe40003f64270 */
[----:B------:R-:W-:-:S03]  /*2570*/  FMNMX.FTZ R10, R42, R9, !PT ;  /* 0x000000092a0a7209 */ /* 0x000fc60007810000 */
[----:B------:R-:W3:Y:S01]  /*2580*/  MUFU.TANH R47, R59 ;  /* 0x0000003b002f7308 */ /* 0x000ee20000002400 */
[----:B-----5:R-:W-:Y:S02]  /*2590*/  FSEL R43, R43, -INF , P2 ;  /* 0xff8000002b2b7808 */ /* 0x020fe40001000000 */
[----:B------:R-:W-:Y:S02]  /*25a0*/  ISETP.GT.AND P2, PT, R5, 0x41, PT ;  /* 0x000000410500780c */ /* 0x000fe40003f44270 */
[----:B------:R-:W-:-:S03]  /*25b0*/  FMNMX.FTZ R9, R43, R10, !PT ;  /* 0x0000000a2b097209 */ /* 0x000fc60007810000 */
[----:B------:R-:W5:Y:S01]  /*25c0*/  MUFU.TANH R50, R62 ;  /* 0x0000003e00327308 */ /* 0x000f620000002400 */
[----:B----4-:R-:W-:Y:S02]  /*25d0*/  FSEL R46, R58, -INF , P3 ;  /* 0xff8000003a2e7808 */ /* 0x010fe40001800000 */
[----:B------:R-:W-:Y:S02]  /*25e0*/  ISETP.GT.AND P3, PT, R5, 0x48, PT ;  /* 0x000000480500780c */ /* 0x000fe40003f64270 */
        /* <DEDUP_REMOVED lines=30> */
[----:B-----5:R-:W-:Y:S01]  /*27d0*/  FSEL R4, R24, -INF , P5 ;  /* 0xff80000018047808 */ /* 0x020fe20002800000 */
[----:B------:R-:W5:Y:S06]  /*27e0*/  SHFL.BFLY PT, R5, R10, 0x2, 0x1f ;  /* 0x0c401f000a057f89 */ /* 0x000f6c00000e0000 */
[----:B------:R-:W0:Y:S01]  /*27f0*/  MUFU.TANH R36, R36 ;  /* 0x0000002400247308 */ /* 0x000e220000002400 */
[----:B----4-:R-:W-:-:S07]  /*2800*/  FSEL R9, R28, -INF , P4 ;  /* 0xff8000001c097808 */ /* 0x010fce0002000000 */
[----:B------:R4:W-:Y:S08]  /*2810*/  MUFU.TANH R62, R48 ;  /* 0x00000030003e7308 */ /* 0x0009f00000002400 */
[----:B------:R-:W1:Y:S01]  /*2820*/  MUFU.TANH R44, R44 ;  /* 0x0000002c002c7308 */ /* 0x000e620000002400 */
[----:B-----5:R-:W-:-:S05]  /*2830*/  FMNMX.FTZ R5, R10, R5, !PT ;  /* 0x000000050a057209 */ /* 0x020fca0007810000 */
[----:B------:R-:W5:Y:S02]  /*2840*/  SHFL.BFLY PT, R10, R5, 0x1, 0x1f ;  /* 0x0c201f00050a7f89 */ /* 0x000f6400000e0000 */
[----:B------:R2:W1:Y:S08]  /*2850*/  MUFU.TANH R34, R45 ;  /* 0x0000002d00227308 */ /* 0x0004700000002400 */
[----:B------:R-:W1:Y:S08]  /*2860*/  MUFU.TANH R49, R49 ;  /* 0x0000003100317308 */ /* 0x000e700000002400 */
[----:B------:R-:W1:Y:S01]  /*2870*/  MUFU.TANH R63, R52 ;  /* 0x00000034003f7308 */ /* 0x000e620000002400 */
[----:B-----5:R-:W-:-:S07]  /*2880*/  FMNMX.FTZ R0, R5, R10, !PT ;  /* 0x0000000a05007209 */ /* 0x020fce0007810000 */
[----:B------:R-:W5:Y:S01]  /*2890*/  MUFU.TANH R53, R53 ;  /* 0x0000003500357308 */ /* 0x000f620000002400 */
[----:B------:R-:W-:Y:S02]  /*28a0*/  FSEL R5, R12, -INF , P6 ;  /* 0xff8000000c057808 */ /* 0x000fe40003000000 */
[C---:B------:R-:W-:Y:S01]  /*28b0*/  FSETP.NEU.FTZ.AND P5, PT, R0.reuse, -INF , PT ;  /* 0xff8000000000780b */ /* 0x040fe20003fbd000 */
[----:B------:R-:W-:Y:S01]  /*28c0*/  FMUL.FTZ R10, R0, UR10 ;  /* 0x0000000a000a7c20 */ /* 0x000fe20008410000 */
[----:B------:R-:W-:-:S03]  /*28d0*/  FMNMX.FTZ R12, R4, R5, !PT ;  /* 0x00000005040c7209 */ /* 0x000fc60007810000 */
[----:B------:R-:W5:Y:S01]  /*28e0*/  MUFU.TANH R66, R56 ;  /* 0x0000003800427308 */ /* 0x000f620000002400 */
[----:B----4-:R-:W-:Y:S02]  /*28f0*/  FSEL R48, R10, RZ, P5 ;  /* 0x000000ff0a307208 */ /* 0x010fe40002800000 */
[----:B------:R-:W-:Y:S02]  /*2900*/  FSEL R10, R14, -INF , P3 ;  /* 0xff8000000e0a7808 */ /* 0x000fe40001800000 */
[----:B------:R-:W-:Y:S01]  /*2910*/  FMNMX.FTZ R15, R9, R12, !PT ;  /* 0x0000000c090f7209 */ /* 0x000fe20007810000 */
[--C-:B------:R-:W-:Y:S01]  /*2920*/  FFMA.FTZ R153, R13, UR10, -R48.reuse ;  /* 0x0000000a0d997c23 */ /* 0x100fe20008010830 */
[----:B------:R-:W-:Y:S01]  /*2930*/  ISETP.GT.AND P3, PT, R3, 0x11, PT ;  /* 0x000000110300780c */ /* 0x000fe20003f64270 */
[--C-:B------:R-:W-:Y:S01]  /*2940*/  FFMA.FTZ R28, R20, UR10, -R48.reuse ;  /* 0x0000000a141c7c23 */ /* 0x100fe20008010830 */
[----:B---3--:R-:W-:Y:S01]  /*2950*/  FSEL R12, R32, -INF , P2 ;  /* 0xff800000200c7808 */ /* 0x008fe20001000000 */
[--C-:B------:R-:W-:Y:S01]  /*2960*/  FFMA.FTZ R30, R21, UR10, -R48.reuse ;  /* 0x0000000a151e7c23 */ /* 0x100fe20008010830 */
[----:B------:R-:W-:Y:S01]  /*2970*/  FMNMX.FTZ R15, R10, R15, !PT ;  /* 0x0000000f0a0f7209 */ /* 0x000fe20007810000 */
[----:B------:R3:W-:Y:S01]  /*2980*/  MUFU.EX2 R52, R28 ;  /* 0x0000001c00347308 */ /* 0x0007e20000000800 */
[----:B------:R-:W-:Y:S01]  /*2990*/  ISETP.GT.AND P2, PT, R3, 0x18, PT ;  /* 0x000000180300780c */ /* 0x000fe20003f44270 */
[--C-:B------:R-:W-:Y:S01]  /*29a0*/  FFMA.FTZ R32, R25, UR10, -R48.reuse ;  /* 0x0000000a19207c23 */ /* 0x100fe20008010830 */
[----:B------:R-:W-:Y:S01]  /*29b0*/  FSEL R13, R72, -INF , P3 ;  /* 0xff800000480d7808 */ /* 0x000fe20001800000 */
[--C-:B------:R-:W-:Y:S01]  /*29c0*/  FFMA.FTZ R38, R38, UR10, -R48.reuse ;  /* 0x0000000a26267c23 */ /* 0x100fe20008010830 */
[----:B------:R-:W-:Y:S01]  /*29d0*/  FMNMX.FTZ R24, R12, R15, !PT ;  /* 0x0000000f0c187209 */ /* 0x000fe20007810000 */
[--C-:B------:R-:W-:Y:S01]  /*29e0*/  FFMA.FTZ R39, R39, UR10, -R48.reuse ;  /* 0x0000000a27277c23 */ /* 0x100fe20008010830 */
[----:B------:R-:W-:Y:S01]  /*29f0*/  ISETP.GT.AND P3, PT, R3, 0x19, PT ;  /* 0x000000190300780c */ /* 0x000fe20003f64270 */
[----:B------:R-:W4:Y:S01]  /*2a00*/  MUFU.TANH R57, R57 ;  /* 0x0000003900397308 */ /* 0x000f220000002400 */
[----:B0-----:R-:W-:Y:S01]  /*2a10*/  FSEL R14, R36, -INF , P2 ;  /* 0xff800000240e7808 */ /* 0x001fe20001000000 */
[--C-:B------:R-:W-:Y:S01]  /*2a20*/  FFMA.FTZ R36, R29, UR10, -R48.reuse ;  /* 0x0000000a1d247c23 */ /* 0x100fe20008010830 */
[----:B--2---:R-:W-:Y:S01]  /*2a30*/  FMNMX.FTZ R45, R13, R24, !PT ;  /* 0x000000180d2d7209 */ /* 0x004fe20007810000 */
[--C-:B------:R-:W-:Y:S01]  /*2a40*/  FFMA.FTZ R40, R40, UR10, -R48.reuse ;  /* 0x0000000a28287c23 */ /* 0x100fe20008010830 */
[----:B------:R-:W-:Y:S01]  /*2a50*/  ISETP.GT.AND P2, PT, R3, 0x20, PT ;  /* 0x000000200300780c */ /* 0x000fe20003f44270 */
[--C-:B------:R-:W-:Y:S01]  /*2a60*/  FFMA.FTZ R41, R41, UR10, -R48.reuse ;  /* 0x0000000a29297c23 */ /* 0x100fe20008010830 */
[----:B------:R-:W-:Y:S01]  /*2a70*/  FSEL R15, R73, -INF , P3 ;  /* 0xff800000490f7808 */ /* 0x000fe20001800000 */
[----:B------:R0:W-:Y:S01]  /*2a80*/  MUFU.EX2 R155, R30 ;  /* 0x0000001e009b7308 */ /* 0x0001e20000000800 */
[----:B------:R-:W-:Y:S01]  /*2a90*/  FMNMX.FTZ R24, R14, R45, !PT ;  /* 0x0000002d0e187209 */ /* 0x000fe20007810000 */
[--C-:B------:R-:W-:Y:S01]  /*2aa0*/  FFMA.FTZ R42, R42, UR10, -R48.reuse ;  /* 0x0000000a2a2a7c23 */ /* 0x100fe20008010830 */
[----:B------:R-:W-:Y:S01]  /*2ab0*/  ISETP.GT.AND P3, PT, R3, 0x21, PT ;  /* 0x000000210300780c */ /* 0x000fe20003f64270 */
[--C-:B------:R-:W-:Y:S01]  /*2ac0*/  FFMA.FTZ R43, R43, UR10, -R48.reuse ;  /* 0x0000000a2b2b7c23 */ /* 0x100fe20008010830 */
[----:B------:R-:W-:Y:S01]  /*2ad0*/  FSEL R20, R74, -INF , P2 ;  /* 0xff8000004a147808 */ /* 0x000fe20001000000 */
[--C-:B------:R-:W-:Y:S01]  /*2ae0*/  FFMA.FTZ R46, R46, UR10, -R48.reuse ;  /* 0x0000000a2e2e7c23 */ /* 0x100fe20008010830 */
[----:B------:R-:W-:Y:S01]  /*2af0*/  FMNMX.FTZ R45, R15, R24, !PT ;  /* 0x000000180f2d7209 */ /* 0x000fe20007810000 */
[----:B------:R-:W2:Y:S01]  /*2b00*/  MUFU.TANH R67, R60 ;  /* 0x0000003c00437308 */ /* 0x000ea20000002400 */
[----:B------:R-:W-:Y:S01]  /*2b10*/  ISETP.GT.AND P2, PT, R3, 0x28, PT ;  /* 0x000000280300780c */ /* 0x000fe20003f44270 */
[--C-:B------:R-:W-:Y:S01]  /*2b20*/  FFMA.FTZ R47, R47, UR10, -R48.reuse ;  /* 0x0000000a2f2f7c23 */ /* 0x100fe20008010830 */
[----:B------:R-:W-:Y:S01]  /*2b30*/  FSEL R21, R75, -INF , P3 ;  /* 0xff8000004b157808 */ /* 0x000fe20001800000 */
[--C-:B------:R-:W-:Y:S01]  /*2b40*/  FFMA.FTZ R50, R50, UR10, -R48.reuse ;  /* 0x0000000a32327c23 */ /* 0x100fe20008010830 */
[----:B------:R-:W-:Y:S01]  /*2b50*/  FMNMX.FTZ R26, R20, R45, !PT ;  /* 0x0000002d141a7209 */ /* 0x000fe20007810000 */
[--C-:B------:R-:W-:Y:S01]  /*2b60*/  FFMA.FTZ R51, R51, UR10, -R48.reuse ;  /* 0x0000000a33337c23 */ /* 0x100fe20008010830 */
[----:B------:R-:W-:Y:S01]  /*2b70*/  ISETP.GT.AND P3, PT, R3, 0x29, PT ;  /* 0x000000290300780c */ /* 0x000fe20003f64270 */
[----:B------:R-:W2:Y:S01]  /*2b80*/  MUFU.TANH R61, R61 ;  /* 0x0000003d003d7308 */ /* 0x000ea20000002400 */
[----:B-1----:R-:W-:Y:S01]  /*2b90*/  FSEL R24, R44, -INF , P2 ;  /* 0xff8000002c187808 */ /* 0x002fe20001000000 */
[--C-:B------:R-:W-:Y:S01]  /*2ba0*/  FFMA.FTZ R44, R31, UR10, -R48.reuse ;  /* 0x0000000a1f2c7c23 */ /* 0x100fe20008010830 */
[----:B------:R-:W-:Y:S01]  /*2bb0*/  FMNMX.FTZ R45, R21, R26, !PT ;  /* 0x0000001a152d7209 */ /* 0x000fe20007810000 */
[--C-:B------:R-:W-:Y:S01]  /*2bc0*/  FFMA.FTZ R54, R54, UR10, -R48.reuse ;  /* 0x0000000a36367c23 */ /* 0x100fe20008010830 */
[----:B------:R-:W-:Y:S01]  /*2bd0*/  ISETP.GT.AND P2, PT, R3, 0x30, PT ;  /* 0x000000300300780c */ /* 0x000fe20003f44270 */
[--C-:B------:R-:W-:Y:S01]  /*2be0*/  FFMA.FTZ R55, R55, UR10, -R48.reuse ;  /* 0x0000000a37377c23 */ /* 0x100fe20008010830 */
[----:B------:R-:W-:Y:S01]  /*2bf0*/  FSEL R25, R34, -INF , P3 ;  /* 0xff80000022197808 */ /* 0x000fe20001800000 */
[--C-:B------:R-:W-:Y:S01]  /*2c00*/  FFMA.FTZ R34, R27, UR10, -R48.reuse ;  /* 0x0000000a1b227c23 */ /* 0x100fe20008010830 */
[----:B---3--:R-:W-:Y:S01]  /*2c10*/  FMNMX.FTZ R28, R24, R45, !PT ;  /* 0x0000002d181c7209 */ /* 0x008fe20007810000 */
[----:B------:R1:W-:Y:S01]  /*2c20*/  MUFU.EX2 R56, R32 ;  /* 0x0000002000387308 */ /* 0x0003e20000000800 */
[----:B------:R-:W-:Y:S01]  /*2c30*/  ISETP.GT.AND P3, PT, R3, 0x31, PT ;  /* 0x000000310300780c */ /* 0x000fe20003f64270 */
[----:B------:R-:W-:Y:S01]  /*2c40*/  FFMA.FTZ R58, R58, UR10, -R48 ;  /* 0x0000000a3a3a7c23 */ /* 0x000fe20008010830 */
[----:B------:R-:W-:-:S02]  /*2c50*/  FSEL R26, R62, -INF , P2 ;  /* 0xff8000003e1a7808 */ /* 0x000fc40001000000 */
[----:B------:R-:W-:Y:S02]  /*2c60*/  FMNMX.FTZ R45, R25, R28, !PT ;  /* 0x0000001c192d7209 */ /* 0x000fe40007810000 */
[----:B------:R-:W-:Y:S01]  /*2c70*/  ISETP.GT.AND P2, PT, R3, 0x38, PT ;  /* 0x000000380300780c */ /* 0x000fe20003f44270 */
[----:B------:R-:W3:Y:S01]  /*2c80*/  MUFU.TANH R64, R64 ;  /* 0x0000004000407308 */ /* 0x000ee20000002400 */
[----:B------:R-:W-:Y:S01]  /*2c90*/  FSEL R27, R49, -INF , P3 ;  /* 0xff800000311b7808 */ /* 0x000fe20001800000 */
[----:B------:R-:W-:Y:S01]  /*2ca0*/  FFMA.FTZ R49, R33, UR10, -R48 ;  /* 0x0000000a21317c23 */ /* 0x000fe20008010830 */
[----:B0-----:R-:W-:Y:S02]  /*2cb0*/  FMNMX.FTZ R30, R26, R45, !PT ;  /* 0x0000002d1a1e7209 */ /* 0x001fe40007810000 */
[----:B------:R-:W-:Y:S02]  /*2cc0*/  ISETP.GT.AND P3, PT, R3, 0x39, PT ;  /* 0x000000390300780c */ /* 0x000fe40003f64270 */
[----:B------:R-:W-:Y:S01]  /*2cd0*/  FSEL R28, R63, -INF , P2 ;  /* 0xff8000003f1c7808 */ /* 0x000fe20001000000 */
[----:B------:R-:W0:Y:S01]  /*2ce0*/  MUFU.TANH R65, R65 ;  /* 0x0000004100417308 */ /* 0x000e220000002400 */
[----:B------:R-:W-:-:S02]  /*2cf0*/  FMNMX.FTZ R45, R27, R30, !PT ;  /* 0x0000001e1b2d7209 */ /* 0x000fc40007810000 */
[----:B------:R-:W-:Y:S02]  /*2d00*/  ISETP.GT.AND P2, PT, R3, 0x40, PT ;  /* 0x000000400300780c */ /* 0x000fe40003f44270 */
[----:B-----5:R-:W-:Y:S01]  /*2d10*/  FSEL R29, R53, -INF , P3 ;  /* 0xff800000351d7808 */ /* 0x020fe20001800000 */
[----:B------:R-:W-:Y:S01]  /*2d20*/  FFMA.FTZ R53, R35, UR10, -R48 ;  /* 0x0000000a23357c23 */ /* 0x000fe20008010830 */
[----:B-1----:R-:W-:Y:S01]  /*2d30*/  FMNMX.FTZ R32, R28, R45, !PT ;  /* 0x0000002d1c207209 */ /* 0x002fe20007810000 */
[----:B------:R1:W-:Y:S01]  /*2d40*/  MUFU.EX2 R157, R34 ;  /* 0x00000022009d7308 */ /* 0x0003e20000000800 */
[----:B------:R-:W-:Y:S02]  /*2d50*/  ISETP.GT.AND P3, PT, R3, 0x41, PT ;  /* 0x000000410300780c */ /* 0x000fe40003f64270 */
[----:B------:R-:W-:Y:S02]  /*2d60*/  FSEL R30, R66, -INF , P2 ;  /* 0xff800000421e7808 */ /* 0x000fe40001000000 */
[----:B------:R-:W-:-:S02]  /*2d70*/  FMNMX.FTZ R45, R29, R32, !PT ;  /* 0x000000201d2d7209 */ /* 0x000fc40007810000 */
[----:B------:R-:W-:Y:S01]  /*2d80*/  ISETP.GT.AND P2, PT, R3, 0x48, PT ;  /* 0x000000480300780c */ /* 0x000fe20003f44270 */
[----:B------:R-:W5:Y:S01]  /*2d90*/  MUFU.TANH R68, R68 ;  /* 0x0000004400447308 */ /* 0x000f620000002400 */
[----:B----4-:R-:W-:Y:S02]  /*2da0*/  FSEL R31, R57, -INF , P3 ;  /* 0xff800000391f7808 */ /* 0x010fe40001800000 */
[----:B-1----:R-:W-:Y:S02]  /*2db0*/  FMNMX.FTZ R34, R30, R45, !PT ;  /* 0x0000002d1e227209 */ /* 0x002fe40007810000 */
[----:B------:R-:W-:Y:S02]  /*2dc0*/  ISETP.GT.AND P3, PT, R3, 0x49, PT ;  /* 0x000000490300780c */ /* 0x000fe40003f64270 */
[----:B--2---:R-:W-:Y:S01]  /*2dd0*/  FSEL R32, R67, -INF , P2 ;  /* 0xff80000043207808 */ /* 0x004fe20001000000 */
[----:B------:R-:W1:Y:S01]  /*2de0*/  MUFU.TANH R69, R69 ;  /* 0x0000004500457308 */ /* 0x000e620000002400 */
[----:B------:R-:W-:-:S02]  /*2df0*/  FMNMX.FTZ R45, R31, R34, !PT ;  /* 0x000000221f2d7209 */ /* 0x000fc40007810000 */
[----:B------:R-:W-:Y:S02]  /*2e00*/  ISETP.GT.AND P2, PT, R3, 0x50, PT ;  /* 0x000000500300780c */ /* 0x000fe40003f44270 */
[----:B------:R-:W-:Y:S02]  /*2e10*/  FSEL R33, R61, -INF , P3 ;  /* 0xff8000003d217808 */ /* 0x000fe40001800000 */
[C---:B------:R-:W-:Y:S01]  /*2e20*/  ISETP.GT.AND P3, PT, R3.reuse, 0x51, PT ;  /* 0x000000510300780c */ /* 0x040fe20003f64270 */
[----:B------:R2:W-:Y:S01]  /*2e30*/  MUFU.EX2 R60, R36 ;  /* 0x00000024003c7308 */ /* 0x0005e20000000800 */
[----:B---3--:R-:W-:Y:S02]  /*2e40*/  FSEL R34, R64, -INF , P2 ;  /* 0xff80000040227808 */ /* 0x008fe40001000000 */
[----:B------:R-:W-:Y:S02]  /*2e50*/  ISETP.GT.AND P2, PT, R3, 0x58, PT ;  /* 0x000000580300780c */ /* 0x000fe40003f44270 */
[----:B0-----:R-:W-:-:S02]  /*2e60*/  FSEL R35, R65, -INF , P3 ;  /* 0xff80000041237808 */ /* 0x001fc40001800000 */
[----:B------:R-:W-:Y:S01]  /*2e70*/  ISETP.GT.AND P3, PT, R3, 0x59, PT ;  /* 0x000000590300780c */ /* 0x000fe20003f64270 */
[----:B------:R0:W-:Y:S01]  /*2e80*/  MUFU.EX2 R159, R44 ;  /* 0x0000002c009f7308 */ /* 0x0001e20000000800 */
[----:B--2---:R-:W-:-:S04]  /*2e90*/  FMNMX.FTZ R36, R32, R45, !PT ;  /* 0x0000002d20247209 */ /* 0x004fc80007810000 */
[----:B------:R-:W-:Y:S02]  /*2ea0*/  FMNMX.FTZ R45, R33, R36, !PT ;  /* 0x00000024212d7209 */ /* 0x000fe40007810000 */
[----:B-----5:R-:W-:Y:S01]  /*2eb0*/  FSEL R36, R68, -INF , P2 ;  /* 0xff80000044247808 */ /* 0x020fe20001000000 */
[----:B------:R2:W-:Y:S01]  /*2ec0*/  MUFU.EX2 R163, R38 ;  /* 0x0000002600a37308 */ /* 0x0005e20000000800 */
[----:B0-----:R-:W-:Y:S01]  /*2ed0*/  FMNMX.FTZ R44, R34, R45, !PT ;  /* 0x0000002d222c7209 */ /* 0x001fe20007810000 */
[--C-:B------:R-:W-:Y:S01]  /*2ee0*/  FFMA.FTZ R45, R37, UR10, -R48.reuse ;  /* 0x0000000a252d7c23 */ /* 0x100fe20008010830 */
[----:B-1----:R-:W-:Y:S01]  /*2ef0*/  FSEL R37, R69, -INF , P3 ;  /* 0xff80000045257808 */ /* 0x002fe20001800000 */
[----:B------:R-:W-:Y:S01]  /*2f00*/  FFMA.FTZ R48, R59, UR10, -R48 ;  /* 0x0000000a3b307c23 */ /* 0x000fe20008010830 */
[----:B------:R-:W-:-:S03]  /*2f10*/  FMNMX.FTZ R3, R35, R44, !PT ;  /* 0x0000002c23037209 */ /* 0x000fc60007810000 */
[----:B------:R-:W-:Y:S01]  /*2f20*/  MUFU.EX2 R153, R153 ;  /* 0x0000009900997308 */ /* 0x000fe20000000800 */
[----:B------:R-:W-:-:S04]  /*2f30*/  FMNMX.FTZ R44, R36, R3, !PT ;  /* 0x00000003242c7209 */ /* 0x000fc80007810000 */
[----:B------:R-:W-:-:S03]  /*2f40*/  FMNMX.FTZ R44, R37, R44, !PT ;  /* 0x0000002c252c7209 */ /* 0x000fc60007810000 */
[----:B------:R-:W-:Y:S02]  /*2f50*/  MUFU.EX2 R66, R39 ;  /* 0x0000002700427308 */ /* 0x000fe40000000800 */
[----:B------:R-:W2:Y:S06]  /*2f60*/  SHFL.BFLY PT, R3, R44, 0x2, 0x1f ;  /* 0x0c401f002c037f89 */ /* 0x000eac00000e0000 */
[----:B------:R-:W-:Y:S08]  /*2f70*/  MUFU.EX2 R62, R49 ;  /* 0x00000031003e7308 */ /* 0x000ff00000000800 */
[----:B------:R-:W-:Y:S08]  /*2f80*/  MUFU.EX2 R53, R53 ;  /* 0x0000003500357308 */ /* 0x000ff00000000800 */
[----:B------:R-:W0:Y:S01]  /*2f90*/  MUFU.EX2 R64, R45 ;  /* 0x0000002d00407308 */ /* 0x000e220000000800 */
[----:B--2---:R-:W-:-:S05]  /*2fa0*/  FMNMX.FTZ R38, R44, R3, !PT ;  /* 0x000000032c267209 */ /* 0x004fca0007810000 */
[----:B------:R-:W1:Y:S02]  /*2fb0*/  SHFL.BFLY PT, R3, R38, 0x1, 0x1f ;  /* 0x0c201f0026037f89 */ /* 0x000e6400000e0000 */
[----:B------:R-:W-:Y:S08]  /*2fc0*/  MUFU.EX2 R40, R40 ;  /* 0x0000002800287308 */ /* 0x000ff00000000800 */
[----:B------:R-:W2:Y:S01]  /*2fd0*/  MUFU.EX2 R41, R41 ;  /* 0x0000002900297308 */ /* 0x000ea20000000800 */
[----:B0-----:R-:W-:-:S07]  /*2fe0*/  F2FP.F16.F32.PACK_AB R161, R64, R53 ;  /* 0x0000003540a1723e */ /* 0x001fce00000000ff */
[----:B------:R-:W-:Y:S01]  /*2ff0*/  MUFU.EX2 R42, R42 ;  /* 0x0000002a002a7308 */ /* 0x000fe20000000800 */
[----:B-1----:R-:W-:-:S07]  /*3000*/  FMNMX.FTZ R3, R38, R3, !PT ;  /* 0x0000000326037209 */ /* 0x002fce0007810000 */
[----:B------:R-:W0:Y:S01]  /*3010*/  MUFU.EX2 R43, R43 ;  /* 0x0000002b002b7308 */ /* 0x000e220000000800 */
[----:B--2---:R-:W-:Y:S02]  /*3020*/  F2FP.F16.F32.PACK_AB R165, R41, R40 ;  /* 0x0000002829a5723e */ /* 0x004fe400000000ff */
[C---:B------:R-:W-:Y:S01]  /*3030*/  FSETP.NEU.FTZ.AND P2, PT, R3.reuse, -INF , PT ;  /* 0xff8000000300780b */ /* 0x040fe20003f5d000 */
[----:B------:R-:W-:-:S04]  /*3040*/  FMUL.FTZ R38, R3, UR10 ;  /* 0x0000000a03267c20 */ /* 0x000fc80008410000 */
[----:B------:R-:W-:Y:S01]  /*3050*/  MUFU.EX2 R46, R46 ;  /* 0x0000002e002e7308 */ /* 0x000fe20000000800 */
[----:B------:R-:W-:Y:S02]  /*3060*/  FSEL R38, R38, RZ, P2 ;  /* 0x000000ff26267208 */ /* 0x000fe40001000000 */
[----:B------:R-:W-:Y:S02]  /*3070*/  LOP3.LUT P2, RZ, R76, 0x7f, RZ, 0xc0, !PT ;  /* 0x0000007f4cff7812 */ /* 0x000fe4000784c0ff */
[----:B------:R-:W-:Y:S01]  /*3080*/  SHF.R.U32.HI R76, RZ, 0x7, R76 ;  /* 0x00000007ff4c7819 */ /* 0x000fe2000001164c */
[--C-:B------:R-:W-:Y:S01]  /*3090*/  FFMA.FTZ R5, R5, UR10, -R38.reuse ;  /* 0x0000000a05057c23 */ /* 0x100fe20008010826 */
        /* <DEDUP_REMOVED lines=11> */
[----:B------:R-:W-:Y:S01]  /*3150*/  FFMA.FTZ R25, R25, UR10, -R38 ;  /* 0x0000000a19197c23 */ /* 0x000fe20008010826 */
[----:B------:R-:W2:Y:S01]  /*3160*/  MUFU.EX2 R5, R5 ;  /* 0x0000000500057308 */ /* 0x000ea20000000800 */
[----:B-1----:R-:W-:Y:S01]  /*3170*/  FADD.FTZ R4, R153, R52 ;  /* 0x0000003499047221 */ /* 0x002fe20000010000 */
[--C-:B------:R-:W-:Y:S01]  /*3180*/  FFMA.FTZ R26, R26, UR10, -R38.reuse ;  /* 0x0000000a1a1a7c23 */ /* 0x100fe20008010826 */
[--C-:B------:R-:W-:Y:S01]  /*3190*/  FFMA.FTZ R27, R27, UR10, -R38.reuse ;  /* 0x0000000a1b1b7c23 */ /* 0x100fe20008010826 */
[--C-:B------:R-:W-:Y:S01]  /*31a0*/  FFMA.FTZ R28, R28, UR10, -R38.reuse ;  /* 0x0000000a1c1c7c23 */ /* 0x100fe20008010826 */
[--C-:B------:R-:W-:Y:S01]  /*31b0*/  FFMA.FTZ R29, R29, UR10, -R38.reuse ;  /* 0x0000000a1d1d7c23 */ /* 0x100fe20008010826 */
[--C-:B------:R-:W-:Y:S01]  /*31c0*/  FFMA.FTZ R30, R30, UR10, -R38.reuse ;  /* 0x0000000a1e1e7c23 */ /* 0x100fe20008010826 */
[--C-:B------:R-:W-:Y:S01]  /*31d0*/  FFMA.FTZ R31, R31, UR10, -R38.reuse ;  /* 0x0000000a1f1f7c23 */ /* 0x100fe20008010826 */
[----:B------:R1:W3:Y:S01]  /*31e0*/  MUFU.EX2 R154, R9 ;  /* 0x00000009009a7308 */ /* 0x0002e20000000800 */
[--C-:B------:R-:W-:Y:S01]  /*31f0*/  FFMA.FTZ R32, R32, UR10, -R38.reuse ;  /* 0x0000000a20207c23 */ /* 0x100fe20008010826 */
[--C-:B------:R-:W-:Y:S01]  /*3200*/  FFMA.FTZ R33, R33, UR10, -R38.reuse ;  /* 0x0000000a21217c23 */ /* 0x100fe20008010826 */
[--C-:B------:R-:W-:Y:S01]  /*3210*/  FFMA.FTZ R34, R34, UR10, -R38.reuse ;  /* 0x0000000a22227c23 */ /* 0x100fe20008010826 */
[--C-:B------:R-:W-:Y:S01]  /*3220*/  FFMA.FTZ R35, R35, UR10, -R38.reuse ;  /* 0x0000000a23237c23 */ /* 0x100fe20008010826 */
[--C-:B------:R-:W-:Y:S01]  /*3230*/  FFMA.FTZ R36, R36, UR10, -R38.reuse ;  /* 0x0000000a24247c23 */ /* 0x100fe20008010826 */
[----:B------:R-:W-:Y:S01]  /*3240*/  FFMA.FTZ R37, R37, UR10, -R38 ;  /* 0x0000000a25257c23 */ /* 0x000fe20008010826 */
[----:B0-----:R-:W-:Y:S01]  /*3250*/  F2FP.F16.F32.PACK_AB R167, R43, R42 ;  /* 0x0000002a2ba7723e */ /* 0x001fe200000000ff */
[----:B------:R0:W4:Y:S01]  /*3260*/  MUFU.EX2 R39, R10 ;  /* 0x0000000a00277308 */ /* 0x0001220000000800 */
[----:B-1----:R-:W-:Y:S01]  /*3270*/  FADD.FTZ R9, R155, R4 ;  /* 0x000000049b097221 */ /* 0x002fe20000010000 */
[----:B------:R-:W-:-:S02]  /*3280*/  F2FP.F16.F32.PACK_AB R153, R52, R153 ;  /* 0x000000993499723e */ /* 0x000fc400000000ff */
[C---:B------:R-:W-:Y:S01]  /*3290*/  F2FP.F16.F32.PACK_AB R155, R56.reuse, R155 ;  /* 0x0000009b389b723e */ /* 0x040fe200000000ff */
[----:B------:R-:W-:Y:S01]  /*32a0*/  FADD.FTZ R4, R56, R9 ;  /* 0x0000000938047221 */ /* 0x000fe20000010000 */
[----:B--2---:R-:W-:Y:S01]  /*32b0*/  FADD.FTZ R9, R152, R5 ;  /* 0x0000000598097221 */ /* 0x004fe20000010000 */
[----:B------:R-:W-:Y:S01]  /*32c0*/  F2FP.F16.F32.PACK_AB R152, R5, R152 ;  /* 0x000000980598723e */ /* 0x000fe200000000ff */
[----:B------:R-:W1:Y:S01]  /*32d0*/  MUFU.EX2 R12, R12 ;  /* 0x0000000c000c7308 */ /* 0x000e620000000800 */
[----:B------:R-:W-:Y:S01]  /*32e0*/  FADD.FTZ R45, R157, R4 ;  /* 0x000000049d2d7221 */ /* 0x000fe20000010000 */
[----:B---3--:R-:W-:Y:S01]  /*32f0*/  FADD.FTZ R4, R154, R9 ;  /* 0x000000099a047221 */ /* 0x008fe20000010000 */
[----:B------:R-:W-:Y:S02]  /*3300*/  IADD3 R9, -R76, 0xb, RZ ;  /* 0x0000000b4c097810 */ /* 0x000fe40007ffe1ff */
[C---:B0-----:R-:W-:Y:S01]  /*3310*/  FADD.FTZ R10, R60.reuse, R45 ;  /* 0x0000002d3c0a7221 */ /* 0x041fe20000010000 */
[----:B------:R-:W-:-:S02]  /*3320*/  F2FP.F16.F32.PACK_AB R157, R60, R157 ;  /* 0x0000009d3c9d723e */ /* 0x000fc400000000ff */
[----:B------:R-:W0:Y:S01]  /*3330*/  MUFU.EX2 R13, R13 ;  /* 0x0000000d000d7308 */ /* 0x000e220000000800 */
[----:B------:R-:W-:Y:S01]  /*3340*/  FADD.FTZ R49, R159, R10 ;  /* 0x0000000a9f317221 */ /* 0x000fe20000010000 */
[C---:B----4-:R-:W-:Y:S01]  /*3350*/  FADD.FTZ R45, R39.reuse, R4 ;  /* 0x00000004272d7221 */ /* 0x050fe20000010000 */
[----:B------:R-:W-:Y:S01]  /*3360*/  @!P2 VIADD R4, R6, 0x22840 ;  /* 0x000228400604a836 */ /* 0x000fe20000000000 */
[C---:B------:R-:W-:Y:S01]  /*3370*/  F2FP.F16.F32.PACK_AB R159, R62.reuse, R159 ;  /* 0x0000009f3e9f723e */ /* 0x040fe200000000ff */
[----:B------:R-:W-:Y:S01]  /*3380*/  FADD.FTZ R44, R62, R49 ;  /* 0x000000313e2c7221 */ /* 0x000fe20000010000 */
[----:B------:R-:W-:Y:S02]  /*3390*/  F2FP.F16.F32.PACK_AB R154, R39, R154 ;  /* 0x0000009a279a723e */ /* 0x000fe400000000ff */
[----:B------:R-:W2:Y:S01]  /*33a0*/  MUFU.EX2 R14, R14 ;  /* 0x0000000e000e7308 */ /* 0x000ea20000000800 */
[----:B-1----:R-:W-:Y:S01]  /*33b0*/  FADD.FTZ R10, R12, R45 ;  /* 0x0000002d0c0a7221 */ /* 0x002fe20000010000 */
[----:B------:R-:W-:Y:S01]  /*33c0*/  FADD.FTZ R49, R53, R44 ;  /* 0x0000002c35317221 */ /* 0x000fe20000010000 */
[----:B------:R-:W-:Y:S01]  /*33d0*/  @!P2 PRMT R4, RZ, 0x654, R4 ;  /* 0x00000654ff04a816 */ /* 0x000fe20000000004 */
[----:B------:R1:W-:Y:S06]  /*33e0*/  BAR.ARV R9, 0x100 ;  /* 0x000400090000751d */ /* 0x0003ec0000002000 */
[----:B------:R-:W3:Y:S01]  /*33f0*/  MUFU.EX2 R15, R15 ;  /* 0x0000000f000f7308 */ /* 0x000ee20000000800 */
[C---:B0-----:R-:W-:Y:S01]  /*3400*/  FADD.FTZ R45, R13.reuse, R10 ;  /* 0x0000000a0d2d7221 */ /* 0x041fe20000010000 */
[----:B------:R-:W-:Y:S01]  /*3410*/  FADD.FTZ R44, R64, R49 ;  /* 0x00000031402c7221 */ /* 0x000fe20000010000 */
[----:B------:R0:W-:Y:S01]  /*3420*/  @!P2 SYNCS.ARRIVE.TRANS64.RED.A1T0 RZ, [R4+URZ], RZ ;  /* 0x000000ff04ffa9a7 */ /* 0x0001e2000810043f */
[----:B------:R-:W-:-:S02]  /*3430*/  F2FP.F16.F32.PACK_AB R156, R13, R12 ;  /* 0x0000000c0d9c723e */ /* 0x000fc400000000ff */
[----:B------:R-:W-:Y:S01]  /*3440*/  FADD.FTZ R49, R163, R44 ;  /* 0x0000002ca3317221 */ /* 0x000fe20000010000 */
[----:B--2---:R-:W-:Y:S01]  /*3450*/  FADD.FTZ R10, R14, R45 ;  /* 0x0000002d0e0a7221 */ /* 0x004fe20000010000 */
[----:B------:R-:W0:Y:S01]  /*3460*/  MUFU.EX2 R20, R20 ;  /* 0x0000001400147308 */ /* 0x000e220000000800 */
[C---:B------:R-:W-:Y:S01]  /*3470*/  F2FP.F16.F32.PACK_AB R163, R66.reuse, R163 ;  /* 0x000000a342a3723e */ /* 0x040fe200000000ff */
[----:B------:R-:W-:-:S06]  /*3480*/  FADD.FTZ R49, R66, R49 ;  /* 0x0000003142317221 */ /* 0x000fcc0000010000 */
[----:B------:R-:W2:Y:S01]  /*3490*/  MUFU.EX2 R21, R21 ;  /* 0x0000001500157308 */ /* 0x000ea20000000800 */
[C---:B---3--:R-:W-:Y:S01]  /*34a0*/  FADD.FTZ R45, R15.reuse, R10 ;  /* 0x0000000a0f2d7221 */ /* 0x048fe20000010000 */
[----:B------:R-:W-:Y:S01]  /*34b0*/  FADD.FTZ R10, R40, R49 ;  /* 0x00000031280a7221 */ /* 0x000fe20000010000 */
[----:B------:R-:W-:-:S03]  /*34c0*/  F2FP.F16.F32.PACK_AB R158, R15, R14 ;  /* 0x0000000e0f9e723e */ /* 0x000fc600000000ff */
[----:B------:R-:W-:Y:S02]  /*34d0*/  FADD.FTZ R49, R41, R10 ;  /* 0x0000000a29317221 */ /* 0x000fe40000010000 */
[----:B------:R-:W3:Y:S01]  /*34e0*/  MUFU.EX2 R24, R24 ;  /* 0x0000001800187308 */ /* 0x000ee20000000800 */
[----:B0-----:R-:W-:Y:S01]  /*34f0*/  FADD.FTZ R4, R20, R45 ;  /* 0x0000002d14047221 */ /* 0x001fe20000010000 */
[----:B------:R-:W-:-:S04]  /*3500*/  FADD.FTZ R10, R42, R49 ;  /* 0x000000312a0a7221 */ /* 0x000fc80000010000 */
[----:B------:R-:W-:Y:S02]  /*3510*/  FADD.FTZ R49, R43, R10 ;  /* 0x0000000a2b317221 */ /* 0x000fe40000010000 */
[----:B------:R-:W0:Y:S01]  /*3520*/  MUFU.EX2 R25, R25 ;  /* 0x0000001900197308 */ /* 0x000e220000000800 */
[C---:B--2---:R-:W-:Y:S01]  /*3530*/  FADD.FTZ R45, R21.reuse, R4 ;  /* 0x00000004152d7221 */ /* 0x044fe20000010000 */
[----:B------:R-:W-:Y:S01]  /*3540*/  FADD.FTZ R10, R46, R49 ;  /* 0x000000312e0a7221 */ /* 0x000fe20000010000 */
[----:B------:R-:W-:-:S05]  /*3550*/  F2FP.F16.F32.PACK_AB R160, R21, R20 ;  /* 0x0000001415a0723e */ /* 0x000fca00000000ff */
[----:B------:R-:W2:Y:S01]  /*3560*/  MUFU.EX2 R26, R26 ;  /* 0x0000001a001a7308 */ /* 0x000ea20000000800 */
[----:B---3--:R-:W-:-:S07]  /*3570*/  FADD.FTZ R4, R24, R45 ;  /* 0x0000002d18047221 */ /* 0x008fce0000010000 */
[----:B------:R-:W3:Y:S01]  /*3580*/  MUFU.EX2 R27, R27 ;  /* 0x0000001b001b7308 */ /* 0x000ee20000000800 */
[C---:B0-----:R-:W-:Y:S01]  /*3590*/  FADD.FTZ R45, R25.reuse, R4 ;  /* 0x00000004192d7221 */ /* 0x041fe20000010000 */
[----:B------:R-:W-:-:S06]  /*35a0*/  F2FP.F16.F32.PACK_AB R162, R25, R24 ;  /* 0x0000001819a2723e */ /* 0x000fcc00000000ff */
[----:B------:R-:W0:Y:S01]  /*35b0*/  MUFU.EX2 R47, R47 ;  /* 0x0000002f002f7308 */ /* 0x000e220000000800 */
[----:B--2---:R-:W-:-:S07]  /*35c0*/  FADD.FTZ R4, R26, R45 ;  /* 0x0000002d1a047221 */ /* 0x004fce0000010000 */
[----:B------:R-:W2:Y:S01]  /*35d0*/  MUFU.EX2 R28, R28 ;  /* 0x0000001c001c7308 */ /* 0x000ea20000000800 */
[C---:B---3--:R-:W-:Y:S01]  /*35e0*/  FADD.FTZ R45, R27.reuse, R4 ;  /* 0x000000041b2d7221 */ /* 0x048fe20000010000 */
[----:B------:R-:W-:-:S06]  /*35f0*/  F2FP.F16.F32.PACK_AB R164, R27, R26 ;  /* 0x0000001a1ba4723e */ /* 0x000fcc00000000ff */
[----:B------:R-:W3:Y:S01]  /*3600*/  MUFU.EX2 R50, R50 ;  /* 0x0000003200327308 */ /* 0x000ee20000000800 */
[C---:B0-----:R-:W-:Y:S01]  /*3610*/  FADD.FTZ R49, R47.reuse, R10 ;  /* 0x0000000a2f317221 */ /* 0x041fe20000010000 */
[----:B------:R-:W-:-:S06]  /*3620*/  F2FP.F16.F32.PACK_AB R169, R47, R46 ;  /* 0x0000002e2fa9723e */ /* 0x000fcc00000000ff */
[----:B------:R-:W0:Y:S01]  /*3630*/  MUFU.EX2 R29, R29 ;  /* 0x0000001d001d7308 */ /* 0x000e220000000800 */
[----:B--2---:R-:W-:-:S07]  /*3640*/  FADD.FTZ R4, R28, R45 ;  /* 0x0000002d1c047221 */ /* 0x004fce0000010000 */
[----:B------:R-:W2:Y:S01]  /*3650*/  MUFU.EX2 R51, R51 ;  /* 0x0000003300337308 */ /* 0x000ea20000000800 */
[----:B---3--:R-:W-:-:S07]  /*3660*/  FADD.FTZ R10, R50, R49 ;  /* 0x00000031320a7221 */ /* 0x008fce0000010000 */
[----:B------:R-:W3:Y:S01]  /*3670*/  MUFU.EX2 R30, R30 ;  /* 0x0000001e001e7308 */ /* 0x000ee20000000800 */
[C---:B0-----:R-:W-:Y:S01]  /*3680*/  FADD.FTZ R45, R29.reuse, R4 ;  /* 0x000000041d2d7221 */ /* 0x041fe20000010000 */
[----:B------:R-:W-:-:S06]  /*3690*/  F2FP.F16.F32.PACK_AB R166, R29, R28 ;  /* 0x0000001c1da6723e */ /* 0x000fcc00000000ff */
[----:B------:R-:W0:Y:S01]  /*36a0*/  MUFU.EX2 R54, R54 ;  /* 0x0000003600367308 */ /* 0x000e220000000800 */
[C---:B--2---:R-:W-:Y:S01]  /*36b0*/  FADD.FTZ R49, R51.reuse, R10 ;  /* 0x0000000a33317221 */ /* 0x044fe20000010000 */
[----:B------:R-:W-:-:S06]  /*36c0*/  F2FP.F16.F32.PACK_AB R171, R51, R50 ;  /* 0x0000003233ab723e */ /* 0x000fcc00000000ff */
[----:B------:R-:W2:Y:S01]  /*36d0*/  MUFU.EX2 R31, R31 ;  /* 0x0000001f001f7308 */ /* 0x000ea20000000800 */
[----:B---3--:R-:W-:-:S07]  /*36e0*/  FADD.FTZ R4, R30, R45 ;  /* 0x0000002d1e047221 */ /* 0x008fce0000010000 */
[----:B------:R-:W3:Y:S01]  /*36f0*/  MUFU.EX2 R55, R55 ;  /* 0x0000003700377308 */ /* 0x000ee20000000800 */
[----:B0-----:R-:W-:-:S07]  /*3700*/  FADD.FTZ R10, R54, R49 ;  /* 0x00000031360a7221 */ /* 0x001fce0000010000 */
[----:B------:R-:W0:Y:S01]  /*3710*/  MUFU.EX2 R32, R32 ;  /* 0x0000002000207308 */ /* 0x000e220000000800 */
[C---:B--2---:R-:W-:Y:S01]  /*3720*/  FADD.FTZ R41, R31.reuse, R4 ;  /* 0x000000041f297221 */ /* 0x044fe20000010000 */
[----:B------:R-:W-:-:S06]  /*3730*/  F2FP.F16.F32.PACK_AB R168, R31, R30 ;  /* 0x0000001e1fa8723e */ /* 0x000fcc00000000ff */
[----:B------:R-:W2:Y:S01]  /*3740*/  MUFU.EX2 R58, R58 ;  /* 0x0000003a003a7308 */ /* 0x000ea20000000800 */
[C---:B---3--:R-:W-:Y:S01]  /*3750*/  FADD.FTZ R43, R55.reuse, R10 ;  /* 0x0000000a372b7221 */ /* 0x048fe20000010000 */
[----:B------:R-:W-:-:S06]  /*3760*/  F2FP.F16.F32.PACK_AB R173, R55, R54 ;  /* 0x0000003637ad723e */ /* 0x000fcc00000000ff */
[----:B------:R-:W3:Y:S01]  /*3770*/  MUFU.EX2 R33, R33 ;  /* 0x0000002100217308 */ /* 0x000ee20000000800 */
[----:B0-----:R-:W-:-:S07]  /*3780*/  FADD.FTZ R4, R32, R41 ;  /* 0x0000002920047221 */ /* 0x001fce0000010000 */
        /* <DEDUP_REMOVED lines=11> */
[C---:B---3--:R-:W-:Y:S01]  /*3840*/  FADD.FTZ R5, R35.reuse, R10 ;  /* 0x0000000a23057221 */ /* 0x048fe20000010000 */
[----:B------:R-:W-:-:S03]  /*3850*/  F2FP.F16.F32.PACK_AB R172, R35, R34 ;  /* 0x0000002223ac723e */ /* 0x000fc600000000ff */
[----:B0-----:R-:W-:-:S04]  /*3860*/  FADD.FTZ R10, R36, R5 ;  /* 0x00000005240a7221 */ /* 0x001fc80000010000 */
[C---:B--2---:R-:W-:Y:S01]  /*3870*/  FADD.FTZ R5, R37.reuse, R10 ;  /* 0x0000000a25057221 */ /* 0x044fe20000010000 */
[----:B------:R-:W-:Y:S01]  /*3880*/  F2FP.F16.F32.PACK_AB R174, R37, R36 ;  /* 0x0000002425ae723e */ /* 0x000fe200000000ff */
[----:B-1----:R-:W-:Y:S06]  /*3890*/  @!P0 BRA `(.L_x_4157) ;  /* 0x0000000000048947 */ /* 0x002fec0003800000 */
[----:B------:R-:W-:Y:S01]  /*38a0*/  BPT.TRAP 0x1 ;  /* 0x000000040000795c */ /* 0x000fe20000300000 */
.L_x_4157:
[----:B------:R0:W1:Y:S01]  /*38b0*/  SYNCS.PHASECHK.TRANS64.TRYWAIT P3, [R6+URZ+0x22850], R11 ;  /* 0x0228500b060075a7 */ /* 0x000062000806017f */
[----:B------:R-:W-:Y:S05]  /*38c0*/  @!P0 BRA `(.L_x_4158) ;  /* 0x0000000000048947 */ /* 0x000fea0003800000 */
[----:B------:R-:W-:Y:S01]  /*38d0*/  BPT.TRAP 0x1 ;  /* 0x000000040000795c */ /* 0x000fe20000300000 */
.L_x_4158:
[----:B-1----:R-:W-:Y:S05]  /*38e0*/  @P3 BRA `(.L_x_4159) ;  /* 0x0000000000083947 */ /* 0x002fea0003800000 */
[----:B------:R-:W1:Y:S02]  /*38f0*/  SYNCS.PHASECHK.TRANS64.TRYWAIT P3, [R6+URZ+0x22850], R11 ;  /* 0x0228500b060075a7 */ /* 0x000e64000806017f */
[----:B-1----:R-:W-:Y:S05]  /*3900*/  @!P3 BRA `(.L_x_4160) ;  /* 0x000000cc0078b947 */ /* 0x002fea0003800000 */
.L_x_4159:
[----:B------:R-:W-:Y:S01]  /*3910*/  R2UR UR6, R7 ;  /* 0x00000000070672ca */ /* 0x000fe200000e0000 */
[----:B------:R2:W-:Y:S01]  /*3920*/  BAR.SYNC.DEFER_BLOCKING R8, 0x100 ;  /* 0x000400080000751d */ /* 0x0005e20000010000 */
[----:B------:R-:W-:Y:S01]  /*3930*/  UIMAD UR14, UR43, UR14, -UR15 ;  /* 0x0000000e2b0e72a4 */ /* 0x000fe2000f8e0a0f */
[----:B01----:R-:W-:Y:S01]  /*3940*/  @!P2 VIADD R6, R6, 0x22860 ;  /* 0x000228600606a836 */ /* 0x003fe20000000000 */
[----:B------:R-:W-:-:S03]  /*3950*/  UIADD3 UR23, UR41, -0x2, URZ ;  /* 0xfffffffe29177890 */ /* 0x000fc6000fffe03f */
[----:B------:R-:W-:Y:S01]  /*3960*/  UMOV UR7, 0x40000040 ;  /* 0x4000004000077882 */ /* 0x000fe20000000000 */
[----:B------:R-:W-:Y:S01]  /*3970*/  @UP0 ULDC UR18, c[0x0][0x450] ;  /* 0x0001140000120ab9 */ /* 0x000fe20000000800 */
[----:B------:R-:W-:-:S04]  /*3980*/  @!P2 PRMT R6, RZ, 0x654, R6 ;  /* 0x00000654ff06a816 */ /* 0x000fc80000000006 */
        /* <DEDUP_REMOVED lines=33> */
[----:B------:R-:W-:Y:S02]  /*3ba0*/  UMOV UR7, 0x40000040 ;  /* 0x4000004000077882 */ /* 0x000fe40000000000 */
[----:B------:R-:W-:Y:S01]  /*3bb0*/  UMOV UR11, UR44 ;  /* 0x0000002c000b7c82 */ /* 0x000fe20008000000 */
[----:B------:R-:W-:Y:S02]  /*3bc0*/  WARPGROUP.DEPBAR.LE gsb0, 0x0 ;  /* 0x00008000000079c5 */ /* 0x000fe40000010000 */
[----:B------:R-:W-:-:S15]  /*3bd0*/  WARPGROUP.ARRIVE ;  /* 0x00000000000079c5 */ /* 0x000fde0000000000 */
[----:B------:R-:W-:-:S06]  /*3be0*/  NOP ;  /* 0x0000000000007918 */ /* 0x000fcc0000000000 */
[----:B------:R-:W-:Y:S01]  /*3bf0*/  HGMMA.64x256x16.F32 R24, R172, gdesc[UR4].tnspB, R24, gsb0 ;  /* 0x43e00004ac187df0 */ /* 0x000fe20008000818 */
[----:B------:R-:W-:Y:S02]  /*3c00*/  @UP0 ULDC UR6, c[0x0][0x44c] ;  /* 0x0001130000060ab9 */ /* 0x000fe40000000800 */
[----:B------:R-:W-:-:S04]  /*3c10*/  UIMAD.WIDE.U32 UR6, UR44, UR6, URZ ;  /* 0x000000062c0672a5 */ /* 0x000fc8000f8e003f */
[----:B------:R-:W-:-:S04]  /*3c20*/  @UP0 USHF.R.U32.HI UR11, URZ, UR18, UR7 ;  /* 0x000000123f0b0299 */ /* 0x000fc80008011607 */
[----:B------:R-:W-:-:S04]  /*3c30*/  UIADD3 UR6, UR14, UR11, URZ ;  /* 0x0000000b0e067290 */ /* 0x000fc8000fffe03f */
[----:B------:R-:W-:-:S04]  /*3c40*/  UIMAD.WIDE UR6, UR6, 0x2aaaaaab, URZ ;  /* 0x2aaaaaab060678a5 */ /* 0x000fc8000f8e023f */
[----:B------:R-:W-:-:S04]  /*3c50*/  USHF.R.U32.HI UR6, URZ, 0x1f, UR7 ;  /* 0x0000001f3f067899 */ /* 0x000fc80008011607 */
[----:B------:R-:W-:-:S04]  /*3c60*/  ULEA.HI.SX32 UR6, UR7, UR6, 0x1c ;  /* 0x0000000607067291 */ /* 0x000fc8000f8fe23f */
[----:B------:R-:W-:-:S04]  /*3c70*/  UISETP.LT.AND UP1, UPT, URZ, UR6, UPT ;  /* 0x000000063f00728c */ /* 0x000fc8000bf21270 */
[----:B------:R-:W-:-:S04]  /*3c80*/  USEL UR22, URZ, UR6, !UP1 ;  /* 0x000000063f167287 */ /* 0x000fc8000c800000 */
[----:B------:R-:W-:-:S06]  /*3c90*/  UISETP.GE.AND UP1, UPT, UR23, UR22, UPT ;  /* 0x000000161700728c */ /* 0x000fcc000bf26270 */
[----:B------:R-:W-:Y:S01]  /*3ca0*/  PLOP3.LUT P3, PT, PT, PT, UP1, 0x80, 0x0 ;  /* 0x000000000000781c */ /* 0x000fe20003f6f018 */
[----:B------:R-:W-:Y:S02]  /*3cb0*/  WARPGROUP.DEPBAR.LE gsb0, 0x0 ;  /* 0x00008000000079c5 */ /* 0x000fe40000010000 */
[----:B------:R2:W-:Y:S10]  /*3cc0*/  @!P2 SYNCS.ARRIVE.TRANS64.RED.A1T0 RZ, [R6+URZ], RZ ;  /* 0x000000ff06ffa9a7 */ /* 0x0005f4000810043f */
[----:B--2---:R-:W-:Y:S05]  /*3cd0*/  @!P3 BRA `(.L_x_4161) ;  /* 0x0000002800acb947 */ /* 0x004fea0003800000 */
[----:B------:R-:W-:Y:S01]  /*3ce0*/  IMAD.MOV.U32 R7, RZ, RZ, R0 ;  /* 0x000000ffff077224 */ /* 0x000fe200078e0000 */
[----:B------:R-:W-:Y:S01]  /*3cf0*/  ULDC UR25, c[0x0][0x288] ;  /* 0x0000a20000197ab9 */ /* 0x000fe20000000800 */
[----:B------:R-:W-:Y:S01]  /*3d00*/  IMAD.MOV.U32 R8, RZ, RZ, R3 ;  /* 0x000000ffff087224 */ /* 0x000fe200078e0003 */
[----:B------:R-:W-:Y:S01]  /*3d10*/  ULDC UR26, c[0x0][0x9d8] ;  /* 0x00027600001a7ab9 */ /* 0x000fe20000000800 */
[----:B------:R-:W-:-:S05]  /*3d20*/  ULDC UR24, c[0x0][0x988] ;  /* 0x0002620000187ab9 */ /* 0x000fca0000000800 */
.L_x_4170:
[----:B------:R-:W-:-:S04]  /*3d30*/  UIADD3 UR36, UR36, 0x1, URZ ;  /* 0x0000000124247890 */ /* 0x000fc8000fffe03f */
[----:B------:R-:W-:-:S04]  /*3d40*/  UISETP.NE.AND UP1, UPT, UR36, 0x2, UPT ;  /* 0x000000022400788c */ /* 0x000fc8000bf25270 */
[----:B------:R-:W-:Y:S02]  /*3d50*/  USEL UR6, URZ, 0x1, UP1 ;  /* 0x000000013f067887 */ /* 0x000fe40008800000 */
[----:B------:R-:W-:Y:S02]  /*3d60*/  USEL UR36, UR36, URZ, UP1 ;  /* 0x0000003f24247287 */ /* 0x000fe40008800000 */
[----:B------:R-:W-:Y:S01]  /*3d70*/  ULOP3.LUT UR37, UR37, UR6, URZ, 0x3c, !UPT ;  /* 0x0000000625257292 */ /* 0x000fe2000f8e3c3f */
[----:B0-----:R-:W-:Y:S11]  /*3d80*/  @!P0 BRA `(.L_x_4162) ;  /* 0x0000000000048947 */ /* 0x001ff60003800000 */
[----:B------:R-:W-:Y:S01]  /*3d90*/  BPT.TRAP 0x1 ;  /* 0x000000040000795c */ /* 0x000fe20000300000 */
.L_x_4162:
        /* <DEDUP_REMOVED lines=9> */
.L_x_4163:
[----:B-1----:R-:W-:Y:S05]  /*3e30*/  @P3 BRA `(.L_x_4164) ;  /* 0x0000000000083947 */ /* 0x002fea0003800000 */
[----:B------:R-:W1:Y:S02]  /*3e40*/  SYNCS.PHASECHK.TRANS64.TRYWAIT P3, [UR27+0x22830], R6 ;  /* 0x02283006ff0075a7 */ /* 0x000e64000806015b */
[----:B-1----:R-:W-:Y:S05]  /*3e50*/  @!P3 BRA `(.L_x_4165) ;  /* 0x000000c80038b947 */ /* 0x002fea0003800000 */
.L_x_4164:
[----:B------:R-:W-:Y:S01]  /*3e60*/  UIMAD UR6, UR36, 0x300, UR20 ;  /* 0x00000300240678a4 */ /* 0x000fe2000f8e0214 */
[----:B------:R-:W-:Y:S01]  /*3e70*/  WARPGROUP.ARRIVE ;  /* 0x00000000000079c5 */ /* 0x000fe20000000000 */
[----:B------:R-:W-:Y:S01]  /*3e80*/  UMOV UR7, 0x40000040 ;  /* 0x4000004000077882 */ /* 0x000fe20000000000 */
[----:B------:R-:W-:Y:S01]  /*3e90*/  UMOV UR11, 0x40000040 ;  /* 0x40000040000b7882 */ /* 0x000fe20000000000 */
[----:B------:R-:W-:Y:S01]  /*3ea0*/  UIADD3 UR10, UR6, 0x2, URZ ;  /* 0x00000002060a7890 */ /* 0x000fe2000fffe03f */
[----:B------:R-:W-:Y:S01]  /*3eb0*/  VIADD R0, R16, UR44 ;  /* 0x0000002c10007c36 */ /* 0x000fe20008000000 */
[----:B------:R-:W-:Y:S01]  /*3ec0*/  UIADD3 UR14, UR6, 0x4, URZ ;  /* 0x00000004060e7890 */ /* 0x000fe2000fffe03f */
[----:B------:R-:W2:Y:S01]  /*3ed0*/  S2R R216, SR_TID.X ;  /* 0x0000000000d87919 */ /* 0x000ea20000002100 */
[----:B------:R-:W-:Y:S01]  /*3ee0*/  UMOV UR15, 0x40000040 ;  /* 0x40000040000f7882 */ /* 0x000fe20000000000 */
[----:B------:R-:W-:Y:S01]  /*3ef0*/  HGMMA.64x96x16.F32 R152, gdesc[UR4], RZ, !UPT, gsb0 ;  /* 0x01600000049879f0 */ /* 0x000fe2000c0008ff */
[----:B------:R-:W-:Y:S01]  /*3f00*/  UIADD3 UR18, UR6, 0x6, URZ ;  /* 0x0000000606127890 */ /* 0x000fe2000fffe03f */
[----:B------:R-:W-:-:S02]  /*3f10*/  UMOV UR19, 0x40000040 ;  /* 0x4000004000137882 */ /* 0x000fc40000000000 */
[----:B------:R-:W-:Y:S02]  /*3f20*/  @UP0 ULDC UR6, c[0x0][0x44c] ;  /* 0x0001130000060ab9 */ /* 0x000fe40000000800 */
[----:B-1----:R-:W-:Y:S01]  /*3f30*/  @P1 IMAD.HI.U32 R3, R0, UR6, RZ ;  /* 0x0000000600031c27 */ /* 0x002fe2000f8e00ff */
[----:B------:R-:W-:-:S04]  /*3f40*/  @UP0 ULDC UR6, c[0x0][0x450] ;  /* 0x0001140000060ab9 */ /* 0x000fc80000000800 */
[----:B------:R-:W-:Y:S01]  /*3f50*/  @P1 SHF.R.U32.HI R0, RZ, UR6, R3 ;  /* 0x00000006ff001c19 */ /* 0x000fe20008011603 */
[----:B------:R-:W-:Y:S01]  /*3f60*/  UMOV UR6, 0x1 ;  /* 0x0000000100067882 */ /* 0x000fe20000000000 */
[----:B------:R-:W1:Y:S01]  /*3f70*/  LDC R3, c[0x0][0x2f0] ;  /* 0x0000bc00ff037b82 */ /* 0x000e620000000800 */
[----:B------:R-:W-:Y:S02]  /*3f80*/  UIMAD UR6, UR23, -0x60, UR6 ;  /* 0xffffffa0170678a4 */ /* 0x000fe4000f8e0206 */
[----:B------:R-:W3:Y:S01]  /*3f90*/  SHFL.IDX PT, R9, R0, 0x1, 0x1c1f ;  /* 0x003c1f0000097f89 */ /* 0x000ee200000e0000 */
        /* <DEDUP_REMOVED lines=14> */
[----:B------:R-:W-:Y:S02]  /*4080*/  IMAD.MOV.U32 R162, RZ, RZ, -0x2 ;  /* 0xfffffffeffa27424 */ /* 0x000fe400078e00ff */
[----:B------:R-:W-:Y:S01]  /*4090*/  FMUL.FTZ R155, R155, UR26 ;  /* 0x0000001a9b9b7c20 */ /* 0x000fe20008410000 */
[----:B------:R-:W-:Y:S01]  /*40a0*/  FMUL.FTZ R158, R158, UR26 ;  /* 0x0000001a9e9e7c20 */ /* 0x000fe20008410000 */
[----:B------:R-:W-:Y:S01]  /*40b0*/  FMUL.FTZ R14, R159, UR26 ;  /* 0x0000001a9f0e7c20 */ /* 0x000fe20008410000 */
[----:B------:R-:W2:Y:S01]  /*40c0*/  MUFU.TANH R154, R154 ;  /* 0x0000009a009a7308 */ /* 0x000ea20000002400 */
[----:B------:R-:W-:-:S02]  /*40d0*/  IMAD R162, R17, R162, UR6 ;  /* 0x0000000611a27e24 */ /* 0x000fc4000f8e02a2 */
[----:B------:R-:W-:Y:S01]  /*40e0*/  FMUL.FTZ R213, R152, UR26 ;  /* 0x0000001a98d57c20 */ /* 0x000fe20008410000 */
[----:B------:R-:W-:Y:S01]  /*40f0*/  FMUL.FTZ R202, R160, UR26 ;  /* 0x0000001aa0ca7c20 */ /* 0x000fe20008410000 */
[----:B------:R-:W-:Y:S01]  /*4100*/  FMUL.FTZ R160, R169, UR26 ;  /* 0x0000001aa9a07c20 */ /* 0x000fe20008410000 */
[----:B-1----:R-:W-:Y:S02]  /*4110*/  IMAD R162, R3, UR43, R162 ;  /* 0x0000002b03a27c24 */ /* 0x002fe4000f8e02a2 */
[----:B------:R-:W-:Y:S01]  /*4120*/  FMUL.FTZ R169, R163, UR26 ;  /* 0x0000001aa3a97c20 */ /* 0x000fe20008410000 */
[----:B------:R-:W-:Y:S01]  /*4130*/  FMUL.FTZ R201, R161, UR26 ;  /* 0x0000001aa1c97c20 */ /* 0x000fe20008410000 */
[----:B------:R1:W4:Y:S01]  /*4140*/  MUFU.TANH R11, R155 ;  /* 0x0000009b000b7308 */ /* 0x0003220000002400 */
[----:B------:R-:W-:Y:S01]  /*4150*/  FMUL.FTZ R161, R165, UR26 ;  /* 0x0000001aa5a17c20 */ /* 0x000fe20008410000 */
[----:B---3--:R-:W-:Y:S01]  /*4160*/  IADD3 R152, R9, -UR25, R162 ;  /* 0x8000001909987c10 */ /* 0x008fe2000fffe0a2 */
[----:B------:R-:W-:Y:S01]  /*4170*/  FMUL.FTZ R165, R166, UR26 ;  /* 0x0000001aa6a57c20 */ /* 0x000fe20008410000 */
[----:B------:R-:W-:Y:S01]  /*4180*/  FMUL.FTZ R163, R167, UR26 ;  /* 0x0000001aa7a37c20 */ /* 0x000fe20008410000 */
[----:B------:R-:W-:Y:S01]  /*4190*/  FMUL.FTZ R3, R179, UR26 ;  /* 0x0000001ab3037c20 */ /* 0x000fe20008410000 */
[----:B------:R-:W-:Y:S01]  /*41a0*/  ISETP.GT.AND P3, PT, R152, RZ, PT ;  /* 0x000000ff9800720c */ /* 0x000fe20003f64270 */
[----:B------:R-:W-:Y:S01]  /*41b0*/  FMUL.FTZ R214, R156, UR26 ;  /* 0x0000001a9cd67c20 */ /* 0x000fe20008410000 */
[----:B------:R3:W5:Y:S01]  /*41c0*/  MUFU.TANH R15, R158 ;  /* 0x0000009e000f7308 */ /* 0x0007620000002400 */
[----:B------:R-:W-:Y:S01]  /*41d0*/  ISETP.GT.AND P4, PT, R152, 0x1, PT ;  /* 0x000000019800780c */ /* 0x000fe20003f84270 */
[----:B------:R-:W-:Y:S01]  /*41e0*/  FMUL.FTZ R156, R171, UR26 ;  /* 0x0000001aab9c7c20 */ /* 0x000fe20008410000 */
[----:B--2---:R-:W-:Y:S01]  /*41f0*/  FSEL R159, R154, -INF , P3 ;  /* 0xff8000009a9f7808 */ /* 0x004fe20001800000 */
[----:B------:R-:W-:Y:S01]  /*4200*/  FMUL.FTZ R12, R175, UR26 ;  /* 0x0000001aaf0c7c20 */ /* 0x000fe20008410000 */
[----:B------:R-:W-:Y:S01]  /*4210*/  ISETP.GT.AND P3, PT, R152, 0x8, PT ;  /* 0x000000089800780c */ /* 0x000fe20003f64270 */
[----:B-1----:R-:W-:Y:S01]  /*4220*/  FMUL.FTZ R155, R174, UR26 ;  /* 0x0000001aae9b7c20 */ /* 0x002fe20008410000 */
[----:B------:R-:W-:Y:S01]  /*4230*/  FMNMX.FTZ R20, R159, R7, !PT ;  /* 0x000000079f147209 */ /* 0x000fe20007810000 */
[----:B------:R-:W1:Y:S01]  /*4240*/  MUFU.TANH R14, R14 ;  /* 0x0000000e000e7308 */ /* 0x000e620000002400 */
[----:B----4-:R-:W-:Y:S01]  /*4250*/  FSEL R167, R11, -INF , P4 ;  /* 0xff8000000ba77808 */ /* 0x010fe20002000000 */
[----:B---3--:R-:W-:Y:S01]  /*4260*/  FMUL.FTZ R158, R170, UR26 ;  /* 0x0000001aaa9e7c20 */ /* 0x008fe20008410000 */
[----:B------:R-:W-:Y:S01]  /*4270*/  ISETP.GT.AND P4, PT, R152, 0x9, PT ;  /* 0x000000099800780c */ /* 0x000fe20003f84270 */
[----:B------:R-:W-:Y:S01]  /*4280*/  FMUL.FTZ R10, R178, UR26 ;  /* 0x0000001ab20a7c20 */ /* 0x000fe20008410000 */
[----:B------:R-:W-:Y:S01]  /*4290*/  FMNMX.FTZ R20, R167, R20, !PT ;  /* 0x00000014a7147209 */ /* 0x000fe20007810000 */
[----:B------:R-:W-:Y:S01]  /*42a0*/  FMUL.FTZ R9, R182, UR26 ;  /* 0x0000001ab6097c20 */ /* 0x000fe20008410000 */
[----:B------:R-:W-:Y:S01]  /*42b0*/  FMUL.FTZ R11, R183, UR26 ;  /* 0x0000001ab70b7c20 */ /* 0x000fe20008410000 */
[----:B------:R-:W2:Y:S01]  /*42c0*/  MUFU.TANH R13, R13 ;  /* 0x0000000d000d7308 */ /* 0x000ea20000002400 */
[----:B-----5:R-:W-:Y:S01]  /*42d0*/  FSEL R179, R15, -INF , P3 ;  /* 0xff8000000fb37808 */ /* 0x020fe20001800000 */
[----:B------:R-:W-:Y:S01]  /*42e0*/  FMUL.FTZ R186, R186, UR26 ;  /* 0x0000001ababa7c20 */ /* 0x000fe20008410000 */
[----:B------:R-:W-:Y:S01]  /*42f0*/  ISETP.GT.AND P3, PT, R152, 0x10, PT ;  /* 0x000000109800780c */ /* 0x000fe20003f64270 */
        /* <DEDUP_REMOVED lines=16> */
[----:B------:R-:W-:Y:S01]  /*4400*/  FMUL.FTZ R170, R172, UR26 ;  /* 0x0000001aacaa7c20 */ /* 0x000fe20008410000 */
[----:B------:R-:W-:Y:S01]  /*4410*/  FMNMX.FTZ R20, R175, R20, !PT ;  /* 0x00000014af147209 */ /* 0x000fe20007810000 */
[----:B------:R-:W-:Y:S01]  /*4420*/  FMUL.FTZ R172, R173, UR26 ;  /* 0x0000001aadac7c20 */ /* 0x000fe20008410000 */
[----:B------:R-:W-:Y:S01]  /*4430*/  FMUL.FTZ R203, R157, UR26 ;  /* 0x0000001a9dcb7c20 */ /* 0x000fe20008410000 */
[----:B------:R-:W2:Y:S01]  /*4440*/  MUFU.TANH R163, R163 ;  /* 0x000000a300a37308 */ /* 0x000ea20000002400 */
        /* <DEDUP_REMOVED lines=16> */
[----:B--2---:R-:W-:-:S02]  /*4550*/  FSEL R163, R163, -INF , P4 ;  /* 0xff800000a3a37808 */ /* 0x004fc40002000000 */
[----:B------:R-:W-:Y:S02]  /*4560*/  ISETP.GT.AND P4, PT, R152, 0x21, PT ;  /* 0x000000219800780c */ /* 0x000fe40003f84270 */
[----:B------:R-:W-:-:S03]  /*4570*/  FMNMX.FTZ R13, R163, R20, !PT ;  /* 0x00000014a30d7209 */ /* 0x000fc60007810000 */
[----:B------:R-:W2:Y:S01]  /*4580*/  MUFU.TANH R155, R155 ;  /* 0x0000009b009b7308 */ /* 0x000ea20000002400 */
[----:B---3--:R-:W-:Y:S02]  /*4590*/  FSEL R158, R158, -INF , P3 ;  /* 0xff8000009e9e7808 */ /* 0x008fe40001800000 */
[----:B------:R-:W-:Y:S02]  /*45a0*/  ISETP.GT.AND P3, PT, R152, 0x28, PT ;  /* 0x000000289800780c */ /* 0x000fe40003f64270 */
[----:B------:R-:W-:-:S03]  /*45b0*/  FMNMX.FTZ R13, R158, R13, !PT ;  /* 0x0000000d9e0d7209 */ /* 0x000fc60007810000 */
[----:B------:R-:W3:Y:S01]  /*45c0*/  MUFU.TANH R12, R12 ;  /* 0x0000000c000c7308 */ /* 0x000ee20000002400 */
        /* <DEDUP_REMOVED lines=28> */
[----:B--2---:R-:W-:Y:S01]  /*4790*/  FSEL R14, R186, -INF , P3 ;  /* 0xff800000ba0e7808 */ /* 0x004fe20001800000 */
[----:B------:R-:W-:Y:S01]  /*47a0*/  FMUL.FTZ R186, R196, UR26 ;  /* 0x0000001ac4ba7c20 */ /* 0x000fe20008410000 */
[----:B------:R-:W-:Y:S02]  /*47b0*/  ISETP.GT.AND P3, PT, R152, 0x48, PT ;  /* 0x000000489800780c */ /* 0x000fe40003f64270 */
[----:B------:R-:W-:-:S03]  /*47c0*/  FMNMX.FTZ R20, R14, R15, !PT ;  /* 0x0000000f0e147209 */ /* 0x000fc60007810000 */
[----:B------:R-:W2:Y:S01]  /*47d0*/  MUFU.TANH R191, R191 ;  /* 0x000000bf00bf7308 */ /* 0x000ea20000002400 */
[----:B---3--:R-:W-:Y:S01]  /*47e0*/  FSEL R13, R187, -INF , P4 ;  /* 0xff800000bb0d7808 */ /* 0x008fe20002000000 */
[----:B------:R-:W-:Y:S01]  /*47f0*/  FMUL.FTZ R187, R197, UR26 ;  /* 0x0000001ac5bb7c20 */ /* 0x000fe20008410000 */
        /* <DEDUP_REMOVED lines=8> */
[----:B------:R-:W-:Y:S01]  /*4880*/  ISETP.GT.AND P4, PT, R152, 0x51, PT ;  /* 0x000000519800780c */ /* 0x000fe20003f84270 */
[----:B------:R-:W2:Y:S01]  /*4890*/  SHFL.IDX PT, R191, R0, RZ, 0x1c1f ;  /* 0x001c1fff00bf7589 */ /* 0x000ea200000e0000 */
[----:B------:R-:W-:-:S03]  /*48a0*/  FMNMX.FTZ R166, R20, R153, !PT ;  /* 0x0000009914a67209 */ /* 0x000fc60007810000 */
[----:B------:R-:W4:Y:S01]  /*48b0*/  MUFU.TANH R198, R198 ;  /* 0x000000c600c67308 */ /* 0x000f220000002400 */
        /* <DEDUP_REMOVED lines=8> */
[----:B----4-:R-:W-:Y:S02]  /*4940*/  FSEL R152, R198, -INF , P3 ;  /* 0xff800000c6987808 */ /* 0x010fe40001800000 */
[----:B--2---:R-:W-:Y:S02]  /*4950*/  IADD3 R184, R191, -UR25, R162 ;  /* 0x80000019bfb87c10 */ /* 0x004fe4000fffe0a2 */
[----:B------:R-:W-:Y:S01]  /*4960*/  FMNMX.FTZ R166, R152, R173, !PT ;  /* 0x000000ad98a67209 */ /* 0x000fe20007810000 */
[----:B------:R-:W-:Y:S02]  /*4970*/  FMUL.FTZ R173, R176, UR26 ;  /* 0x0000001ab0ad7c20 */ /* 0x000fe40008410000 */
[----:B------:R-:W2:Y:S01]  /*4980*/  MUFU.TANH R215, R215 ;  /* 0x000000d700d77308 */ /* 0x000ea20000002400 */
[----:B---3--:R-:W-:Y:S01]  /*4990*/  FSEL R153, R199, -INF , P4 ;  /* 0xff800000c7997808 */ /* 0x008fe20002000000 */
[----:B------:R-:W-:Y:S01]  /*49a0*/  FMUL.FTZ R176, R180, UR26 ;  /* 0x0000001ab4b07c20 */ /* 0x000fe20008410000 */
[----:B------:R-:W-:Y:S01]  /*49b0*/  ISETP.GT.AND P3, PT, R184, RZ, PT ;  /* 0x000000ffb800720c */ /* 0x000fe20003f64270 */
[----:B------:R-:W-:Y:S01]  /*49c0*/  FMUL.FTZ R180, R188, UR26 ;  /* 0x0000001abcb47c20 */ /* 0x000fe20008410000 */
[----:B------:R-:W-:Y:S01]  /*49d0*/  FMNMX.FTZ R166, R153, R166, !PT ;  /* 0x000000a699a67209 */ /* 0x000fe20007810000 */
[----:B------:R-:W-:Y:S01]  /*49e0*/  IMAD.U32 R199, RZ, RZ, UR27 ;  /* 0x0000001bffc77e24 */ /* 0x000fe2000f8e00ff */
[C---:B------:R-:W-:Y:S01]  /*49f0*/  ISETP.GT.AND P6, PT, R184.reuse, 0x1, PT ;  /* 0x00000001b800780c */ /* 0x040fe20003fc4270 */
[----:B------:R-:W3:Y:S01]  /*4a00*/  MUFU.TANH R214, R214 ;  /* 0x000000d600d67308 */ /* 0x000ee20000002400 */
[----:B-1----:R-:W-:Y:S01]  /*4a10*/  FSEL R213, R213, -INF , P3 ;  /* 0xff800000d5d57808 */ /* 0x002fe20001800000 */
[----:B------:R-:W1:Y:S01]  /*4a20*/  SHFL.BFLY PT, R183, R166, 0x2, 0x1f ;  /* 0x0c401f00a6b77f89 */ /* 0x000e6200000e0000 */
[----:B------:R-:W-:-:S02]  /*4a30*/  ISETP.GT.AND P5, PT, R184, 0x8, PT ;  /* 0x00000008b800780c */ /* 0x000fc40003fa4270 */
[----:B------:R-:W-:Y:S02]  /*4a40*/  FMNMX.FTZ R162, R213, R8, !PT ;  /* 0x00000008d5a27209 */ /* 0x000fe40007810000 */
[C---:B------:R-:W-:Y:S01]  /*4a50*/  ISETP.GT.AND P4, PT, R184.reuse, 0x9, PT ;  /* 0x00000009b800780c */ /* 0x040fe20003f84270 */
[----:B------:R-:W4:Y:S01]  /*4a60*/  MUFU.TANH R203, R203 ;  /* 0x000000cb00cb7308 */ /* 0x000f220000002400 */
[----:B--2---:R-:W-:Y:S02]  /*4a70*/  FSEL R215, R215, -INF , P6 ;  /* 0xff800000d7d77808 */ /* 0x004fe40003000000 */
[----:B------:R-:W-:-:S05]  /*4a80*/  ISETP.GT.AND P3, PT, R184, 0x10, PT ;  /* 0x00000010b800780c */ /* 0x000fca0003f64270 */
[----:B------:R-:W2:Y:S01]  /*4a90*/  MUFU.TANH R202, R202 ;  /* 0x000000ca00ca7308 */ /* 0x000ea20000002400 */
[----:B---3--:R-:W-:-:S07]  /*4aa0*/  FSEL R214, R214, -INF , P5 ;  /* 0xff800000d6d67808 */ /* 0x008fce0002800000 */
[----:B------:R-:W3:Y:S01]  /*4ab0*/  MUFU.TANH R201, R201 ;  /* 0x000000c900c97308 */ /* 0x000ee20000002400 */
[----:B----4-:R-:W-:Y:S02]  /*4ac0*/  FSEL R203, R203, -INF , P4 ;  /* 0xff800000cbcb7808 */ /* 0x010fe40002000000 */
[----:B-1----:R-:W-:Y:S01]  /*4ad0*/  FMNMX.FTZ R168, R166, R183, !PT ;  /* 0x000000b7a6a87209 */ /* 0x002fe20007810000 */
[----:B------:R-:W-:Y:S01]  /*4ae0*/  FMUL.FTZ R183, R189, UR26 ;  /* 0x0000001abdb77c20 */ /* 0x000fe20008410000 */
[----:B------:R-:W-:Y:S02]  /*4af0*/  FMNMX.FTZ R189, R215, R162, !PT ;  /* 0x000000a2d7bd7209 */ /* 0x000fe40007810000 */
[----:B------:R-:W-:Y:S01]  /*4b00*/  ISETP.GT.AND P4, PT, R184, 0x11, PT ;  /* 0x00000011b800780c */ /* 0x000fe20003f84270 */
[----:B------:R-:W1:Y:S01]  /*4b10*/  SHFL.BFLY PT, R195, R168, 0x1, 0x1f ;  /* 0x0c201f00a8c37f89 */ /* 0x000e6200000e0000 */
[----:B------:R-:W4:Y:S01]  /*4b20*/  MUFU.TANH R164, R164 ;  /* 0x000000a400a47308 */ /* 0x000f220000002400 */
[----:B------:R-:W-:-:S02]  /*4b30*/  FMNMX.FTZ R162, R214, R189, !PT ;  /* 0x000000bdd6a27209 */ /* 0x000fc40007810000 */
[----:B--2---:R-:W-:Y:S02]  /*4b40*/  FSEL R202, R202, -INF , P3 ;  /* 0xff800000caca7808 */ /* 0x004fe40001800000 */
[----:B------:R-:W-:Y:S02]  /*4b50*/  FMNMX.FTZ R189, R203, R162, !PT ;  /* 0x000000a2cbbd7209 */ /* 0x000fe40007810000 */
[----:B------:R-:W-:Y:S01]  /*4b60*/  ISETP.GT.AND P3, PT, R184, 0x18, PT ;  /* 0x00000018b800780c */ /* 0x000fe20003f64270 */
[----:B------:R-:W2:Y:S01]  /*4b70*/  MUFU.TANH R161, R161 ;  /* 0x000000a100a17308 */ /* 0x000ea20000002400 */
[----:B---3--:R-:W-:Y:S02]  /*4b80*/  FSEL R201, R201, -INF , P4 ;  /* 0xff800000c9c97808 */ /* 0x008fe40002000000 */
[----:B------:R-:W-:Y:S02]  /*4b90*/  FMNMX.FTZ R162, R202, R189, !PT ;  /* 0x000000bdcaa27209 */ /* 0x000fe40007810000 */
[----:B------:R-:W-:-:S03]  /*4ba0*/  ISETP.GT.AND P4, PT, R184, 0x19, PT ;  /* 0x00000019b800780c */ /* 0x000fc60003f84270 */
[----:B------:R-:W3:Y:S01]  /*4bb0*/  MUFU.TANH R157, R157 ;  /* 0x0000009d009d7308 */ /* 0x000ee20000002400 */
[----:B----4-:R-:W-:Y:S02]  /*4bc0*/  FSEL R164, R164, -INF , P3 ;  /* 0xff800000a4a47808 */ /* 0x010fe40001800000 */
[----:B------:R-:W-:Y:S02]  /*4bd0*/  ISETP.GT.AND P3, PT, R184, 0x20, PT ;  /* 0x00000020b800780c */ /* 0x000fe40003f64270 */
[----:B-1----:R-:W-:-:S03]  /*4be0*/  FMNMX.FTZ R0, R168, R195, !PT ;  /* 0x000000c3a8007209 */ /* 0x002fc60007810000 */
[----:B------:R-:W1:Y:S01]  /*4bf0*/  MUFU.TANH R160, R160 ;  /* 0x000000a000a07308 */ /* 0x000e620000002400 */
[----:B--2---:R-:W-:Y:S02]  /*4c00*/  FSEL R161, R161, -INF , P4 ;  /* 0xff800000a1a17808 */ /* 0x004fe40002000000 */
[C---:B------:R-:W-:Y:S01]  /*4c10*/  FSETP.NEU.FTZ.AND P6, PT, R0.reuse, -INF , PT ;  /* 0xff8000000000780b */ /* 0x040fe20003fdd000 */
[----:B------:R-:W-:Y:S01]  /*4c20*/  FMUL.FTZ R166, R0, UR10 ;  /* 0x0000000a00a67c20 */ /* 0x000fe20008410000 */
[----:B------:R-:W-:-:S03]  /*4c30*/  ISETP.GT.AND P4, PT, R184, 0x21, PT ;  /* 0x00000021b800780c */ /* 0x000fc60003f84270 */
[----:B------:R-:W2:Y:S01]  /*4c40*/  MUFU.TANH R170, R170 ;  /* 0x000000aa00aa7308 */ /* 0x000ea20000002400 */
[----:B------:R-:W-:-:S05]  /*4c50*/  FSEL R166, R166, RZ, P6 ;  /* 0x000000ffa6a67208 */ /* 0x000fca0003000000 */
[--C-:B------:R-:W-:Y:S01]  /*4c60*/  FFMA.FTZ R189, R167, UR10, -R166.reuse ;  /* 0x0000000aa7bd7c23 */ /* 0x100fe200080108a6 */
[----:B------:R-:W-:Y:S01]  /*4c70*/  FMNMX.FTZ R167, R201, R162, !PT ;  /* 0x000000a2c9a77209 */ /* 0x000fe20007810000 */
[----:B------:R-:W4:Y:S01]  /*4c80*/  MUFU.TANH R172, R172 ;  /* 0x000000ac00ac7308 */ /* 0x000f220000002400 */
[--C-:B------:R-:W-:Y:S01]  /*4c90*/  FFMA.FTZ R159, R159, UR10, -R166.reuse ;  /* 0x0000000a9f9f7c23 */ /* 0x100fe200080108a6 */
[--C-:B------:R-:W-:Y:S01]  /*4ca0*/  FFMA.FTZ R169, R169, UR10, -R166.reuse ;  /* 0x0000000aa9a97c23 */ /* 0x100fe200080108a6 */
[----:B------:R-:W-:Y:S01]  /*4cb0*/  FMNMX.FTZ R168, R164, R167, !PT ;  /* 0x000000a7a4a87209 */ /* 0x000fe20007810000 */
[--C-:B------:R-:W-:Y:S01]  /*4cc0*/  FFMA.FTZ R165, R165, UR10, -R166.reuse ;  /* 0x0000000aa5a57c23 */ /* 0x100fe200080108a6 */
[----:B---3--:R-:W-:Y:S01]  /*4cd0*/  FSEL R167, R157, -INF , P3 ;  /* 0xff8000009da77808 */ /* 0x008fe20001800000 */
[--C-:B------:R-:W-:Y:S01]  /*4ce0*/  FFMA.FTZ R157, R179, UR10, -R166.reuse ;  /* 0x0000000ab39d7c23 */ /* 0x100fe200080108a6 */
[----:B------:R-:W-:Y:S01]  /*4cf0*/  FMNMX.FTZ R188, R161, R168, !PT ;  /* 0x000000a8a1bc7209 */ /* 0x000fe20007810000 */
[----:B------:R-:W3:Y:S01]  /*4d00*/  MUFU.TANH R173, R173 ;  /* 0x000000ad00ad7308 */ /* 0x000ee20000002400 */
[----:B------:R-:W-:Y:S01]  /*4d10*/  ISETP.GT.AND P3, PT, R184, 0x28, PT ;  /* 0x00000028b800780c */ /* 0x000fe20003f64270 */
[--C-:B------:R-:W-:Y:S01]  /*4d20*/  FFMA.FTZ R158, R158, UR10, -R166.reuse ;  /* 0x0000000a9e9e7c23 */ /* 0x100fe200080108a6 */
[----:B-1----:R-:W-:Y:S01]  /*4d30*/  FSEL R168, R160, -INF , P4 ;  /* 0xff800000a0a87808 */ /* 0x002fe20002000000 */
[--C-:B------:R-:W-:Y:S01]  /*4d40*/  FFMA.FTZ R160, R171, UR10, -R166.reuse ;  /* 0x0000000aaba07c23 */ /* 0x100fe200080108a6 */
[----:B------:R-:W-:Y:S01]  /*4d50*/  FMNMX.FTZ R179, R167, R188, !PT ;  /* 0x000000bca7b37209 */ /* 0x000fe20007810000 */
[--C-:B------:R-:W-:Y:S01]  /*4d60*/  FFMA.FTZ R10, R10, UR10, -R166.reuse ;  /* 0x0000000a0a0a7c23 */ /* 0x100fe200080108a6 */
[----:B------:R-:W-:Y:S01]  /*4d70*/  ISETP.GT.AND P4, PT, R184, 0x29, PT ;  /* 0x00000029b800780c */ /* 0x000fe20003f84270 */
[----:B------:R-:W1:Y:S01]  /*4d80*/  MUFU.TANH R174, R174 ;  /* 0x000000ae00ae7308 */ /* 0x000e620000002400 */
[----:B--2---:R-:W-:Y:S01]  /*4d90*/  FSEL R170, R170, -INF , P3 ;  /* 0xff800000aaaa7808 */ /* 0x004fe20001800000 */
[--C-:B------:R-:W-:Y:S01]  /*4da0*/  FFMA.FTZ R11, R11, UR10, -R166.reuse ;  /* 0x0000000a0b0b7c23 */ /* 0x100fe200080108a6 */
[----:B------:R-:W-:Y:S01]  /*4db0*/  FMNMX.FTZ R179, R168, R179, !PT ;  /* 0x000000b3a8b37209 */ /* 0x000fe20007810000 */
[--C-:B------:R-:W-:Y:S01]  /*4dc0*/  FFMA.FTZ R14, R14, UR10, -R166.reuse ;  /* 0x0000000a0e0e7c23 */ /* 0x100fe200080108a6 */
[----:B----4-:R-:W-:Y:S01]  /*4dd0*/  FSEL R171, R172, -INF , P4 ;  /* 0xff800000acab7808 */ /* 0x010fe20002000000 */
[--C-:B------:R-:W-:Y:S01]  /*4de0*/  FFMA.FTZ R13, R13, UR10, -R166.reuse ;  /* 0x0000000a0d0d7c23 */ /* 0x100fe200080108a6 */
[----:B------:R-:W-:Y:S01]  /*4df0*/  ISETP.GT.AND P3, PT, R184, 0x30, PT ;  /* 0x00000030b800780c */ /* 0x000fe20003f64270 */
[----:B------:R-:W2:Y:S01]  /*4e00*/  MUFU.TANH R176, R176 ;  /* 0x000000b000b07308 */ /* 0x000ea20000002400 */
[----:B------:R-:W-:Y:S01]  /*4e10*/  FMNMX.FTZ R172, R170, R179, !PT ;  /* 0x000000b3aaac7209 */ /* 0x000fe20007810000 */
[--C-:B------:R-:W-:Y:S01]  /*4e20*/  FFMA.FTZ R15, R15, UR10, -R166.reuse ;  /* 0x0000000a0f0f7c23 */ /* 0x100fe200080108a6 */
[----:B------:R-:W-:Y:S01]  /*4e30*/  ISETP.GT.AND P4, PT, R184, 0x31, PT ;  /* 0x00000031b800780c */ /* 0x000fe20003f84270 */
        /* <DEDUP_REMOVED lines=8> */
[----:B------:R-:W-:Y:S01]  /*4ec0*/  FFMA.FTZ R152, R152, UR10, -R166 ;  /* 0x0000000a98987c23 */ /* 0x000fe200080108a6 */
[----:B------:R-:W-:-:S02]  /*4ed0*/  FMNMX.FTZ R179, R173, R188, !PT ;  /* 0x000000bcadb37209 */ /* 0x000fc40007810000 */
[----:B------:R-:W-:Y:S01]  /*4ee0*/  ISETP.GT.AND P4, PT, R184, 0x39, PT ;  /* 0x00000039b800780c */ /* 0x000fe20003f84270 */
[----:B------:R-:W1:Y:S01]  /*4ef0*/  MUFU.TANH R178, R178 ;  /* 0x000000b200b27308 */ /* 0x000e620000002400 */
[----:B------:R-:W-:-:S07]  /*4f00*/  FMNMX.FTZ R188, R174, R179, !PT ;  /* 0x000000b3aebc7209 */ /* 0x000fce0007810000 */
[----:B------:R-:W4:Y:S08]  /*4f10*/  MUFU.TANH R181, R181 ;  /* 0x000000b500b57308 */ /* 0x000f300000002400 */
[----:B------:R5:W-:Y:S08]  /*4f20*/  MUFU.EX2 R162, R189 ;  /* 0x000000bd00a27308 */ /* 0x000bf00000000800 */
[----:B------:R-:W0:Y:S01]  /*4f30*/  MUFU.TANH R180, R180 ;  /* 0x000000b400b47308 */ /* 0x000e220000002400 */
[----:B-----5:R-:W-:Y:S01]  /*4f40*/  FFMA.FTZ R189, R175, UR10, -R166 ;  /* 0x0000000aafbd7c23 */ /* 0x020fe200080108a6 */
[----:B--2---:R-:W-:-:S02]  /*4f50*/  FSEL R175, R176, -INF , P3 ;  /* 0xff800000b0af7808 */ /* 0x004fc40001800000 */
[----:B------:R-:W-:Y:S02]  /*4f60*/  ISETP.GT.AND P3, PT, R184, 0x40, PT ;  /* 0x00000040b800780c */ /* 0x000fe40003f64270 */
[----:B---3--:R-:W-:Y:S02]  /*4f70*/  FSEL R176, R177, -INF , P4 ;  /* 0xff800000b1b07808 */ /* 0x008fe40002000000 */
[----:B------:R-:W-:Y:S01]  /*4f80*/  MUFU.TANH R183, R183 ;  /* 0x000000b700b77308 */ /* 0x000fe20000002400 */
[----:B------:R-:W-:Y:S02]  /*4f90*/  FMNMX.FTZ R179, R175, R188, !PT ;  /* 0x000000bcafb37209 */ /* 0x000fe40007810000 */
[----:B-1----:R-:W-:Y:S02]  /*4fa0*/  FSEL R177, R178, -INF , P3 ;  /* 0xff800000b2b17808 */ /* 0x002fe40001800000 */
[----:B------:R-:W-:Y:S02]  /*4fb0*/  ISETP.GT.AND P4, PT, R184, 0x41, PT ;  /* 0x00000041b800780c */ /* 0x000fe40003f84270 */
[----:B------:R-:W-:Y:S01]  /*4fc0*/  FMNMX.FTZ R178, R176, R179, !PT ;  /* 0x000000b3b0b27209 */ /* 0x000fe20007810000 */
[----:B------:R-:W1:Y:S01]  /*4fd0*/  MUFU.TANH R182, R182 ;  /* 0x000000b600b67308 */ /* 0x000e620000002400 */
[----:B------:R-:W-:-:S02]  /*4fe0*/  ISETP.GT.AND P3, PT, R184, 0x48, PT ;  /* 0x00000048b800780c */ /* 0x000fc40003f64270 */
[----:B----4-:R-:W-:Y:S02]  /*4ff0*/  FSEL R179, R181, -INF , P4 ;  /* 0xff800000b5b37808 */ /* 0x010fe40002000000 */
[----:B------:R-:W-:Y:S02]  /*5000*/  FMNMX.FTZ R178, R177, R178, !PT ;  /* 0x000000b2b1b27209 */ /* 0x000fe40007810000 */
[----:B------:R-:W-:Y:S01]  /*5010*/  ISETP.GT.AND P4, PT, R184, 0x49, PT ;  /* 0x00000049b800780c */ /* 0x000fe20003f84270 */
[----:B------:R-:W2:Y:S01]  /*5020*/  MUFU.TANH R185, R185 ;  /* 0x000000b900b97308 */ /* 0x000ea20000002400 */
[----:B0-----:R-:W-:Y:S02]  /*5030*/  FSEL R180, R180, -INF , P3 ;  /* 0xff800000b4b47808 */ /* 0x001fe40001800000 */
[----:B------:R-:W-:Y:S02]  /*5040*/  FMNMX.FTZ R181, R179, R178, !PT ;  /* 0x000000b2b3b57209 */ /* 0x000fe40007810000 */
[----:B------:R-:W-:-:S02]  /*5050*/  ISETP.GT.AND P3, PT, R184, 0x50, PT ;  /* 0x00000050b800780c */ /* 0x000fc40003f64270 */
[----:B------:R-:W-:Y:S01]  /*5060*/  FMNMX.FTZ R188, R180, R181, !PT ;  /* 0x000000b5b4bc7209 */ /* 0x000fe20007810000 */
[----:B------:R-:W0:Y:S01]  /*5070*/  MUFU.TANH R186, R186 ;  /* 0x000000ba00ba7308 */ /* 0x000e220000002400 */
[----:B-1----:R-:W-:Y:S02]  /*5080*/  FSEL R181, R182, -INF , P3 ;  /* 0xff800000b6b57808 */ /* 0x002fe40001800000 */
[----:B------:R-:W-:-:S05]  /*5090*/  ISETP.GT.AND P3, PT, R184, 0x58, PT ;  /* 0x00000058b800780c */ /* 0x000fca0003f64270 */
[----:B------:R1:W-:Y:S08]  /*50a0*/  MUFU.EX2 R172, R189 ;  /* 0x000000bd00ac7308 */ /* 0x0003f00000000800 */
[----:B------:R-:W3:Y:S01]  /*50b0*/  MUFU.TANH R187, R187 ;  /* 0x000000bb00bb7308 */ /* 0x000ee20000002400 */
[----:B-1----:R-:W-:Y:S01]  /*50c0*/  FFMA.FTZ R189, R163, UR10, -R166 ;  /* 0x0000000aa3bd7c23 */ /* 0x002fe200080108a6 */
[----:B------:R-:W-:-:S02]  /*50d0*/  FSEL R163, R183, -INF , P4 ;  /* 0xff800000b7a37808 */ /* 0x000fc40002000000 */
[C---:B------:R-:W-:Y:S02]  /*50e0*/  ISETP.GT.AND P4, PT, R184.reuse, 0x51, PT ;  /* 0x00000051b800780c */ /* 0x040fe40003f84270 */
[----:B------:R-:W-:Y:S02]  /*50f0*/  FMNMX.FTZ R188, R163, R188, !PT ;  /* 0x000000bca3bc7209 */ /* 0x000fe40007810000 */
[----:B--2---:R-:W-:Y:S01]  /*5100*/  FSEL R182, R185, -INF , P4 ;  /* 0xff800000b9b67808 */ /* 0x004fe20002000000 */
[----:B------:R1:W-:Y:S01]  /*5110*/  MUFU.EX2 R178, R189 ;  /* 0x000000bd00b27308 */ /* 0x0003e20000000800 */
[----:B------:R-:W-:Y:S02]  /*5120*/  FMNMX.FTZ R183, R181, R188, !PT ;  /* 0x000000bcb5b77209 */ /* 0x000fe40007810000 */
[----:B------:R-:W-:Y:S02]  /*5130*/  ISETP.GT.AND P4, PT, R184, 0x59, PT ;  /* 0x00000059b800780c */ /* 0x000fe40003f84270 */
[----:B0-----:R-:W-:-:S02]  /*5140*/  FSEL R184, R186, -INF , P3 ;  /* 0xff800000bab87808 */ /* 0x001fc40001800000 */
[----:B------:R-:W-:Y:S01]  /*5150*/  FMNMX.FTZ R185, R182, R183, !PT ;  /* 0x000000b7b6b97209 */ /* 0x000fe20007810000 */
[----:B------:R-:W-:Y:S01]  /*5160*/  MUFU.EX2 R159, R159 ;  /* 0x0000009f009f7308 */ /* 0x000fe20000000800 */
[----:B---3--:R-:W-:Y:S01]  /*5170*/  FSEL R186, R187, -INF , P4 ;  /* 0xff800000bbba7808 */ /* 0x008fe20002000000 */
[--C-:B-1----:R-:W-:Y:S01]  /*5180*/  FFMA.FTZ R189, R156, UR10, -R166.reuse ;  /* 0x0000000a9cbd7c23 */ /* 0x102fe200080108a6 */
[----:B------:R-:W-:Y:S01]  /*5190*/  FMNMX.FTZ R185, R184, R185, !PT ;  /* 0x000000b9b8b97209 */ /* 0x000fe20007810000 */
[--C-:B------:R-:W-:Y:S01]  /*51a0*/  FFMA.FTZ R156, R155, UR10, -R166.reuse ;  /* 0x0000000a9b9c7c23 */ /* 0x100fe200080108a6 */
[--C-:B------:R-:W-:Y:S02]  /*51b0*/  FFMA.FTZ R187, R3, UR10, -R166.reuse ;  /* 0x0000000a03bb7c23 */ /* 0x100fe400080108a6 */
[----:B------:R-:W-:Y:S01]  /*51c0*/  FMNMX.FTZ R155, R186, R185, !PT ;  /* 0x000000b9ba9b7209 */ /* 0x000fe20007810000 */
[--C-:B------:R-:W-:Y:S01]  /*51d0*/  FFMA.FTZ R185, R12, UR10, -R166.reuse ;  /* 0x0000000a0cb97c23 */ /* 0x100fe200080108a6 */
[--C-:B------:R-:W-:Y:S01]  /*51e0*/  FFMA.FTZ R12, R9, UR10, -R166.reuse ;  /* 0x0000000a090c7c23 */ /* 0x100fe200080108a6 */
[----:B------:R-:W-:Y:S02]  /*51f0*/  MUFU.EX2 R157, R157 ;  /* 0x0000009d009d7308 */ /* 0x000fe40000000800 */
[----:B------:R-:W0:Y:S06]  /*5200*/  SHFL.BFLY PT, R188, R155, 0x2, 0x1f ;  /* 0x0c401f009bbc7f89 */ /* 0x000e2c00000e0000 */
[----:B------:R1:W-:Y:S08]  /*5210*/  MUFU.EX2 R183, R189 ;  /* 0x000000bd00b77308 */ /* 0x0003f00000000800 */
[----:B------:R-:W-:Y:S01]  /*5220*/  MUFU.EX2 R160, R160 ;  /* 0x000000a000a07308 */ /* 0x000fe20000000800 */
[----:B-1----:R-:W-:-:S07]  /*5230*/  FFMA.FTZ R189, R153, UR10, -R166 ;  /* 0x0000000a99bd7c23 */ /* 0x002fce00080108a6 */
[----:B------:R-:W-:Y:S01]  /*5240*/  MUFU.EX2 R169, R169 ;  /* 0x000000a900a97308 */ /* 0x000fe20000000800 */
[----:B0-----:R-:W-:-:S05]  /*5250*/  FMNMX.FTZ R188, R155, R188, !PT ;  /* 0x000000bc9bbc7209 */ /* 0x001fca0007810000 */
[----:B------:R-:W0:Y:S02]  /*5260*/  SHFL.BFLY PT, R3, R188, 0x1, 0x1f ;  /* 0x0c201f00bc037f89 */ /* 0x000e2400000e0000 */
[----:B------:R-:W-:Y:S08]  /*5270*/  MUFU.EX2 R165, R165 ;  /* 0x000000a500a57308 */ /* 0x000ff00000000800 */
[----:B------:R-:W-:Y:S08]  /*5280*/  MUFU.EX2 R158, R158 ;  /* 0x0000009e009e7308 */ /* 0x000ff00000000800 */
[----:B------:R-:W-:Y:S01]  /*5290*/  MUFU.EX2 R156, R156 ;  /* 0x0000009c009c7308 */ /* 0x000fe20000000800 */
[----:B0-----:R-:W-:-:S07]  /*52a0*/  FMNMX.FTZ R3, R188, R3, !PT ;  /* 0x00000003bc037209 */ /* 0x001fce0007810000 */
[----:B------:R-:W-:Y:S01]  /*52b0*/  MUFU.EX2 R185, R185 ;  /* 0x000000b900b97308 */ /* 0x000fe20000000800 */
[----:B------:R-:W-:Y:S02]  /*52c0*/  FSEL R188, R0, RZ, P6 ;  /* 0x000000ff00bc7208 */ /* 0x000fe40003000000 */
[C---:B------:R-:W-:Y:S01]  /*52d0*/  FSETP.NEU.FTZ.AND P3, PT, R3.reuse, -INF , PT ;  /* 0xff8000000300780b */ /* 0x040fe20003f7d000 */
[C---:B------:R-:W-:Y:S02]  /*52e0*/  FMUL.FTZ R196, R3.reuse, UR10 ;  /* 0x0000000a03c47c20 */ /* 0x040fe40008410000 */
[----:B------:R-:W-:Y:S01]  /*52f0*/  FADD.FTZ R188, -R188, R7 ;  /* 0x00000007bcbc7221 */ /* 0x000fe20000010100 */
[----:B------:R-:W-:Y:S01]  /*5300*/  FSEL R9, R3, RZ, P3 ;  /* 0x000000ff03097208 */ /* 0x000fe20001800000 */
[----:B------:R-:W-:Y:S01]  /*5310*/  MUFU.EX2 R10, R10 ;  /* 0x0000000a000a7308 */ /* 0x000fe20000000800 */
[----:B------:R-:W-:Y:S01]  /*5320*/  FSEL R196, R196, RZ, P3 ;  /* 0x000000ffc4c47208 */ /* 0x000fe20001800000 */
[----:B------:R-:W-:-:S02]  /*5330*/  FMUL.FTZ R188, R188, UR10 ;  /* 0x0000000abcbc7c20 */ /* 0x000fc40008410000 */
[----:B------:R-:W-:Y:S02]  /*5340*/  FADD.FTZ R9, -R9, R8 ;  /* 0x0000000809097221 */ /* 0x000fe40000010100 */
[--C-:B------:R-:W-:Y:S01]  /*5350*/  FFMA.FTZ R191, R213, UR10, -R196.reuse ;  /* 0x0000000ad5bf7c23 */ /* 0x100fe200080108c4 */
[--C-:B------:R-:W-:Y:S01]  /*5360*/  FFMA.FTZ R166, R215, UR10, -R196.reuse ;  /* 0x0000000ad7a67c23 */ /* 0x100fe200080108c4 */
[----:B------:R-:W0:Y:S01]  /*5370*/  MUFU.EX2 R188, R188 ;  /* 0x000000bc00bc7308 */ /* 0x000e220000000800 */
[----:B------:R-:W-:Y:S01]  /*5380*/  FMUL.FTZ R8, R9, UR10 ;  /* 0x0000000a09087c20 */ /* 0x000fe20008410000 */
        /* <DEDUP_REMOVED lines=14> */
[----:B------:R-:W1:Y:S01]  /*5470*/  MUFU.EX2 R8, R8 ;  /* 0x0000000800087308 */ /* 0x000e620000000800 */
[----:B0-----:R-:W-:Y:S01]  /*5480*/  FFMA.FTZ R9, R188, R4, R159 ;  /* 0x00000004bc097223 */ /* 0x001fe2000001009f */
[--C-:B------:R-:W-:Y:S01]  /*5490*/  FFMA.FTZ R182, R182, UR10, -R196.reuse ;  /* 0x0000000ab6b67c23 */ /* 0x100fe200080108c4 */
[--C-:B------:R-:W-:Y:S01]  /*54a0*/  FFMA.FTZ R184, R184, UR10, -R196.reuse ;  /* 0x0000000ab8b87c23 */ /* 0x100fe200080108c4 */
[----:B------:R-:W-:Y:S01]  /*54b0*/  FFMA.FTZ R186, R186, UR10, -R196 ;  /* 0x0000000ababa7c23 */ /* 0x000fe200080108c4 */
        /* <DEDUP_REMOVED lines=36> */
[----:B----4-:R-:W-:Y:S01]  /*5700*/  FADD.FTZ R153, R160, R9 ;  /* 0x00000009a0997221 */ /* 0x010fe20000010000 */
[----:B-1----:R-:W-:Y:S01]  /*5710*/  FFMA.FTZ R9, R8, R5, R191 ;  /* 0x0000000508097223 */ /* 0x002fe200000100bf */
[----:B------:R-:W-:Y:S01]  /*5720*/  FFMA.FTZ R5, R175, UR10, -R196 ;  /* 0x0000000aaf057c23 */ /* 0x000fe200080108c4 */
[-C--:B------:R-:W-:Y:S01]  /*5730*/  FMUL.FTZ R83, R83, R188.reuse ;  /* 0x000000bc53537220 */ /* 0x080fe20000410000 */
[----:B------:R-:W-:Y:S01]  /*5740*/  FADD.FTZ R4, R172, R153 ;  /* 0x00000099ac047221 */ /* 0x000fe20000010000 */
[----:B0-----:R-:W-:Y:S01]  /*5750*/  FADD.FTZ R153, R166, R9 ;  /* 0x00000009a6997221 */ /* 0x001fe20000010000 */
[----:B------:R-:W-:Y:S01]  /*5760*/  IADD3 R9, -R216, 0xb, RZ ;  /* 0x0000000bd8097810 */ /* 0x000fe20007ffe1ff */
[----:B------:R-:W0:Y:S01]  /*5770*/  MUFU.EX2 R195, R195 ;  /* 0x000000c300c37308 */ /* 0x000e220000000800 */
[----:B------:R-:W-:Y:S01]  /*5780*/  FADD.FTZ R174, R169, R4 ;  /* 0x00000004a9ae7221 */ /* 0x000fe20000010000 */
[----:B--2---:R-:W-:Y:S01]  /*5790*/  FADD.FTZ R4, R190, R153 ;  /* 0x00000099be047221 */ /* 0x004fe20000010000 */
[-C--:B------:R-:W-:Y:S01]  /*57a0*/  FMUL.FTZ R86, R86, R188.reuse ;  /* 0x000000bc56567220 */ /* 0x080fe20000410000 */
[-C--:B------:R-:W-:Y:S01]  /*57b0*/  FMUL.FTZ R87, R87, R188.reuse ;  /* 0x000000bc57577220 */ /* 0x080fe20000410000 */
[----:B------:R-:W-:Y:S01]  /*57c0*/  FADD.FTZ R155, R165, R174 ;  /* 0x000000aea59b7221 */ /* 0x000fe20000010000 */
[----:B---3--:R-:W-:Y:S01]  /*57d0*/  FADD.FTZ R153, R193, R4 ;  /* 0x00000004c1997221 */ /* 0x008fe20000010000 */
[----:B------:R-:W-:Y:S01]  /*57e0*/  @!P2 VIADD R4, R199, 0x22840 ;  /* 0x00022840c704a836 */ /* 0x000fe20000000000 */
[----:B------:R-:W1:Y:S01]  /*57f0*/  MUFU.EX2 R164, R164 ;  /* 0x000000a400a47308 */ /* 0x000e620000000800 */
[----:B------:R-:W-:Y:S01]  /*5800*/  FADD.FTZ R155, R178, R155 ;  /* 0x0000009bb29b7221 */ /* 0x000fe20000010000 */
[----:B-----5:R-:W-:Y:S01]  /*5810*/  FADD.FTZ R198, R192, R153 ;  /* 0x00000099c0c67221 */ /* 0x020fe20000010000 */
[----:B------:R-:W-:Y:S01]  /*5820*/  FFMA.FTZ R174, R176, UR10, -R196 ;  /* 0x0000000ab0ae7c23 */ /* 0x000fe200080108c4 */
[----:B------:R-:W-:Y:S01]  /*5830*/  @!P2 PRMT R4, RZ, 0x654, R4 ;  /* 0x00000654ff04a816 */ /* 0x000fe20000000004 */
[----:B------:R-:W-:Y:S01]  /*5840*/  FADD.FTZ R202, R158, R155 ;  /* 0x0000009b9eca7221 */ /* 0x000fe20000010000 */
[----:B------:R2:W-:Y:S06]  /*5850*/  BAR.ARV R9, 0x100 ;  /* 0x000400090000751d */ /* 0x0005ec0000002000 */
[----:B------:R-:W3:Y:S01]  /*5860*/  MUFU.EX2 R197, R197 ;  /* 0x000000c500c57308 */ /* 0x000ee20000000800 */
[----:B0-----:R-:W-:Y:S01]  /*5870*/  FADD.FTZ R153, R195, R198 ;  /* 0x000000c6c3997221 */ /* 0x001fe20000010000 */
[----:B------:R-:W-:Y:S01]  /*5880*/  FADD.FTZ R155, R183, R202 ;  /* 0x000000cab79b7221 */ /* 0x000fe20000010000 */
[----:B------:R0:W-:Y:S01]  /*5890*/  @!P2 SYNCS.ARRIVE.TRANS64.RED.A1T0 RZ, [R4+URZ], RZ ;  /* 0x000000ff04ffa9a7 */ /* 0x0001e2000810043f */
[--C-:B------:R-:W-:Y:S01]  /*58a0*/  FFMA.FTZ R176, R177, UR10, -R196.reuse ;  /* 0x0000000ab1b07c23 */ /* 0x100fe200080108c4 */
[----:B-1----:R-:W-:Y:S01]  /*58b0*/  FADD.FTZ R198, R164, R153 ;  /* 0x00000099a4c67221 */ /* 0x002fe20000010000 */
[----:B------:R-:W-:Y:S01]  /*58c0*/  FADD.FTZ R202, R156, R155 ;  /* 0x0000009b9cca7221 */ /* 0x000fe20000010000 */
[--C-:B------:R-:W-:Y:S01]  /*58d0*/  FFMA.FTZ R177, R179, UR10, -R196.reuse ;  /* 0x0000000ab3b17c23 */ /* 0x100fe200080108c4 */
[----:B------:R-:W0:Y:S01]  /*58e0*/  MUFU.EX2 R194, R194 ;  /* 0x000000c200c27308 */ /* 0x000e220000000800 */
[----:B------:R-:W-:Y:S01]  /*58f0*/  FFMA.FTZ R179, R180, UR10, -R196 ;  /* 0x0000000ab4b37c23 */ /* 0x000fe200080108c4 */
[----:B------:R-:W-:Y:S01]  /*5900*/  FADD.FTZ R155, R185, R202 ;  /* 0x000000cab99b7221 */ /* 0x000fe20000010000 */
[----:B------:R-:W-:Y:S01]  /*5910*/  FFMA.FTZ R180, R163, UR10, -R196 ;  /* 0x0000000aa3b47c23 */ /* 0x000fe200080108c4 */
[-C--:B------:R-:W-:Y:S01]  /*5920*/  FMUL.FTZ R90, R90, R188.reuse ;  /* 0x000000bc5a5a7220 */ /* 0x080fe20000410000 */
[-C--:B------:R-:W-:Y:S01]  /*5930*/  FMUL.FTZ R91, R91, R188.reuse ;  /* 0x000000bc5b5b7220 */ /* 0x080fe20000410000 */
[-C--:B------:R-:W-:Y:S01]  /*5940*/  FMUL.FTZ R94, R94, R188.reuse ;  /* 0x000000bc5e5e7220 */ /* 0x080fe20000410000 */
[-C--:B------:R-:W-:Y:S01]  /*5950*/  FMUL.FTZ R95, R95, R188.reuse ;  /* 0x000000bc5f5f7220 */ /* 0x080fe20000410000 */
[----:B------:R-:W1:Y:S01]  /*5960*/  MUFU.EX2 R187, R187 ;  /* 0x000000bb00bb7308 */ /* 0x000e620000000800 */
[----:B---3--:R-:W-:Y:S01]  /*5970*/  FADD.FTZ R153, R197, R198 ;  /* 0x000000c6c5997221 */ /* 0x008fe20000010000 */
[----:B------:R-:W-:Y:S01]  /*5980*/  FADD.FTZ R198, R10, R155 ;  /* 0x0000009b0ac67221 */ /* 0x000fe20000010000 */
        /* <DEDUP_REMOVED lines=23> */
[----:B------:R-:W-:Y:S01]  /*5b00*/  F2FP.F16.F32.PACK_AB R153, R162, R159 ;  /* 0x0000009fa299723e */ /* 0x000fe200000000ff */
[-C--:B------:R-:W-:Y:S01]  /*5b10*/  FMUL.FTZ R130, R130, R188.reuse ;  /* 0x000000bc82827220 */ /* 0x080fe20000410000 */
[----:B------:R-:W-:Y:S01]  /*5b20*/  F2FP.F16.F32.PACK_AB R159, R178, R165 ;  /* 0x000000a5b29f723e */ /* 0x000fe200000000ff */
        /* <DEDUP_REMOVED lines=14> */
[----:B------:R-:W-:Y:S01]  /*5c10*/  FMUL.FTZ R151, R151, R188 ;  /* 0x000000bc97977220 */ /* 0x000fe20000410000 */
        /* <DEDUP_REMOVED lines=14> */
[----:B------:R-:W-:Y:S01]  /*5d00*/  F2FP.F16.F32.PACK_AB R155, R160, R157 ;  /* 0x0000009da09b723e */ /* 0x000fe200000000ff */
[----:B------:R-:W-:Y:S01]  /*5d10*/  FMUL.FTZ R44, R44, R8 ;  /* 0x000000082c2c7220 */ /* 0x000fe20000410000 */
[----:B------:R-:W-:Y:S01]  /*5d20*/  F2FP.F16.F32.PACK_AB R157, R169, R172 ;  /* 0x000000aca99d723e */ /* 0x000fe200000000ff */
[----:B------:R-:W-:Y:S01]  /*5d30*/  FMUL.FTZ R45, R45, R8 ;  /* 0x000000082d2d7220 */ /* 0x000fe20000410000 */
[----:B------:R-:W-:Y:S01]  /*5d40*/  F2FP.F16.F32.PACK_AB R160, R7, R194 ;  /* 0x000000c207a0723e */ /* 0x000fe200000000ff */
[----:B------:R-:W-:Y:S01]  /*5d50*/  FMUL.FTZ R48, R48, R8 ;  /* 0x0000000830307220 */ /* 0x000fe20000410000 */
[----:B------:R-:W0:Y:S01]  /*5d60*/  MUFU.EX2 R13, R13 ;  /* 0x0000000d000d7308 */ /* 0x000e220000000800 */
[----:B-1----:R-:W-:Y:S01]  /*5d70*/  FADD.FTZ R162, R14, R161 ;  /* 0x000000a10ea27221 */ /* 0x002fe20000010000 */
[----:B------:R-:W-:Y:S01]  /*5d80*/  F2FP.F16.F32.PACK_AB R161, R183, R158 ;  /* 0x0000009eb7a1723e */ /* 0x000fe200000000ff */
        /* <DEDUP_REMOVED lines=30> */
[----:B---3--:R-:W-:Y:S01]  /*5f70*/  FADD.FTZ R165, R15, R162 ;  /* 0x000000a20fa57221 */ /* 0x008fe20000010000 */
[----:B------:R-:W-:Y:S01]  /*5f80*/  F2FP.F16.F32.PACK_AB R162, R201, R168 ;  /* 0x000000a8c9a2723e */ /* 0x000fe200000000ff */
[-C--:B------:R-:W-:Y:S01]  /*5f90*/  FMUL.FTZ R96, R96, R8.reuse ;  /* 0x0000000860607220 */ /* 0x080fe20000410000 */
[-C--:B------:R-:W-:Y:S01]  /*5fa0*/  FMUL.FTZ R97, R97, R8.reuse ;  /* 0x0000000861617220 */ /* 0x080fe20000410000 */
[-C--:B------:R-:W-:Y:S01]  /*5fb0*/  FMUL.FTZ R100, R100, R8.reuse ;  /* 0x0000000864647220 */ /* 0x080fe20000410000 */
[-C--:B------:R-:W-:Y:S01]  /*5fc0*/  FMUL.FTZ R101, R101, R8.reuse ;  /* 0x0000000865657220 */ /* 0x080fe20000410000 */
[----:B------:R-:W-:Y:S01]  /*5fd0*/  FMUL.FTZ R104, R104, R8 ;  /* 0x0000000868687220 */ /* 0x000fe20000410000 */
[----:B------:R-:W3:Y:S01]  /*5fe0*/  MUFU.EX2 R176, R176 ;  /* 0x000000b000b07308 */ /* 0x000ee20000000800 */
[----:B0-----:R-:W-:Y:S01]  /*5ff0*/  FADD.FTZ R167, R174, R163 ;  /* 0x000000a3aea77221 */ /* 0x001fe20000010000 */
[----:B------:R-:W-:Y:S01]  /*6000*/  F2FP.F16.F32.PACK_AB R163, R185, R156 ;  /* 0x0000009cb9a3723e */ /* 0x000fe200000000ff */
[----:B------:R-:W-:Y:S01]  /*6010*/  FMUL.FTZ R105, R105, R8 ;  /* 0x0000000869697220 */ /* 0x000fe20000410000 */
[----:B------:R-:W-:Y:S01]  /*6020*/  F2FP.F16.F32.PACK_AB R156, R195, R192 ;  /* 0x000000c0c39c723e */ /* 0x000fe200000000ff */
[-C--:B------:R-:W-:Y:S01]  /*6030*/  FMUL.FTZ R108, R108, R8.reuse ;  /* 0x000000086c6c7220 */ /* 0x080fe20000410000 */
[-C--:B------:R-:W-:Y:S01]  /*6040*/  FMUL.FTZ R109, R109, R8.reuse ;  /* 0x000000086d6d7220 */ /* 0x080fe20000410000 */
[----:B------:R-:W-:Y:S01]  /*6050*/  FMUL.FTZ R112, R112, R8 ;  /* 0x0000000870707220 */ /* 0x000fe20000410000 */
[----:B------:R-:W0:Y:S01]  /*6060*/  MUFU.EX2 R21, R21 ;  /* 0x0000001500157308 */ /* 0x000e220000000800 */
[C---:B-1----:R-:W-:Y:S01]  /*6070*/  FADD.FTZ R158, R20.reuse, R165 ;  /* 0x000000a5149e7221 */ /* 0x042fe20000010000 */
[----:B------:R-:W-:Y:S01]  /*6080*/  F2FP.F16.F32.PACK_AB R165, R187, R10 ;  /* 0x0000000abba5723e */ /* 0x000fe200000000ff */
[-C--:B------:R-:W-:Y:S01]  /*6090*/  FMUL.FTZ R113, R113, R8.reuse ;  /* 0x0000000871717220 */ /* 0x080fe20000410000 */
[----:B------:R-:W-:Y:S01]  /*60a0*/  F2FP.F16.F32.PACK_AB R171, R20, R15 ;  /* 0x0000000f14ab723e */ /* 0x000fe200000000ff */
        /* <DEDUP_REMOVED lines=24> */
[-C--:B------:R-:W-:Y:S01]  /*6230*/  FMUL.FTZ R144, R144, R8.reuse ;  /* 0x0000000890907220 */ /* 0x080fe20000410000 */
[-C--:B------:R-:W-:Y:S01]  /*6240*/  FMUL.FTZ R145, R145, R8.reuse ;  /* 0x0000000891917220 */ /* 0x080fe20000410000 */
[----:B------:R-:W-:Y:S01]  /*6250*/  FMUL.FTZ R148, R148, R8 ;  /* 0x0000000894947220 */ /* 0x000fe20000410000 */
[----:B------:R-:W1:Y:S01]  /*6260*/  MUFU.EX2 R152, R152 ;  /* 0x0000009800987308 */ /* 0x000e620000000800 */
[C---:B---3--:R-:W-:Y:S01]  /*6270*/  FADD.FTZ R11, R154.reuse, R169 ;  /* 0x000000a99a0b7221 */ /* 0x048fe20000010000 */
[----:B------:R-:W-:Y:S01]  /*6280*/  F2FP.F16.F32.PACK_AB R169, R13, R14 ;  /* 0x0000000e0da9723e */ /* 0x000fe200000000ff */
[----:B------:R-:W-:Y:S01]  /*6290*/  FMUL.FTZ R149, R149, R8 ;  /* 0x0000000895957220 */ /* 0x000fe20000410000 */
[----:B------:R-:W-:-:S02]  /*62a0*/  F2FP.F16.F32.PACK_AB R173, R154, R21 ;  /* 0x000000159aad723e */ /* 0x000fc400000000ff */
[----:B------:R-:W-:Y:S02]  /*62b0*/  F2FP.F16.F32.PACK_AB R154, R193, R190 ;  /* 0x000000bec19a723e */ /* 0x000fe400000000ff */
        /* <DEDUP_REMOVED lines=13> */
[----:B---3--:R-:W-:Y:S01]  /*6390*/  FADD.FTZ R10, R184, R13 ;  /* 0x0000000db80a7221 */ /* 0x008fe20000010000 */
[C---:B0-----:R-:W-:Y:S01]  /*63a0*/  F2FP.F16.F32.PACK_AB R175, R189.reuse, R152 ;  /* 0x00000098bdaf723e */ /* 0x041fe200000000ff */
[----:B------:R-:W-:Y:S01]  /*63b0*/  FADD.FTZ R4, R189, R4 ;  /* 0x00000004bd047221 */ /* 0x000fe20000010000 */
[----:B------:R-:W-:Y:S02]  /*63c0*/  F2FP.F16.F32.PACK_AB R152, R166, R191 ;  /* 0x000000bfa698723e */ /* 0x000fe400000000ff */
[----:B------:R-:W-:Y:S01]  /*63d0*/  F2FP.F16.F32.PACK_AB R166, R174, R5 ;  /* 0x00000005aea6723e */ /* 0x000fe200000000ff */
[C---:B-1----:R-:W-:Y:S01]  /*63e0*/  FADD.FTZ R5, R11.reuse, R10 ;  /* 0x0000000a0b057221 */ /* 0x042fe20000010000 */
[----:B------:R-:W-:Y:S01]  /*63f0*/  F2FP.F16.F32.PACK_AB R174, R11, R184 ;  /* 0x000000b80bae723e */ /* 0x000fe200000000ff */
[----:B--2---:R-:W-:Y:S06]  /*6400*/  @!P0 BRA `(.L_x_4166) ;  /* 0x0000000000048947 */ /* 0x004fec0003800000 */
[----:B------:R-:W-:Y:S01]  /*6410*/  BPT.TRAP 0x1 ;  /* 0x000000040000795c */ /* 0x000fe20000300000 */
.L_x_4166:
[----:B------:R0:W1:Y:S01]  /*6420*/  SYNCS.PHASECHK.TRANS64.TRYWAIT P3, [UR27+0x22850], R6 ;  /* 0x02285006ff0075a7 */ /* 0x000062000806015b */
[----:B------:R-:W-:Y:S05]  /*6430*/  @!P0 BRA `(.L_x_4167) ;  /* 0x0000000000048947 */ /* 0x000fea0003800000 */
[----:B------:R-:W-:Y:S01]  /*6440*/  BPT.TRAP 0x1 ;  /* 0x000000040000795c */ /* 0x000fe20000300000 */
.L_x_4167:
[----:B-1----:R-:W-:Y:S05]  /*6450*/  @P3 BRA `(.L_x_4168) ;  /* 0x0000000000083947 */ /* 0x002fea0003800000 */
[----:B------:R-:W1:Y:S02]  /*6460*/  SYNCS.PHASECHK.TRANS64.TRYWAIT P3, [UR27+0x22850], R6 ;  /* 0x02285006ff0075a7 */ /* 0x000e64000806015b */
[----:B-1----:R-:W-:Y:S05]  /*6470*/  @!P3 BRA `(.L_x_4169) ;  /* 0x000000a000c8b947 */ /* 0x002fea0003800000 */
.L_x_4168:
[----:B------:R-:W2:Y:S01]  /*6480*/  S2R R7, SR_TID.X ;  /* 0x0000000000077919 */ /* 0x000ea20000002100 */
[----:B------:R-:W-:Y:S01]  /*6490*/  UIMAD UR11, UR36, 0xc00, UR21 ;  /* 0x00000c00240b78a4 */ /* 0x000fe2000f8e0215 */
[----:B-1----:R-:W-:Y:S01]  /*64a0*/  @!P2 VIADD R199, R199, 0x22860 ;  /* 0x00022860c7c7a836 */ /* 0x002fe20000000000 */
[----:B------:R-:W-:Y:S01]  /*64b0*/  UMOV UR7, 0x40000040 ;  /* 0x4000004000077882 */ /* 0x000fe20000000000 */
[----:B------:R-:W-:Y:S01]  /*64c0*/  UISETP.GT.AND UP1, UPT, UR23, UR22, UPT ;  /* 0x000000161700728c */ /* 0x000fe2000bf24270 */
[----:B------:R-:W-:Y:S01]  /*64d0*/  IMAD.MOV.U32 R8, RZ, RZ, R3 ;  /* 0x000000ffff087224 */ /* 0x000fe200078e0003 */
[----:B------:R-:W-:Y:S01]  /*64e0*/  UIADD3 UR23, UR23, -0x1, URZ ;  /* 0xffffffff17177890 */ /* 0x000fe2000fffe03f */
[----:B------:R-:W-:Y:S01]  /*64f0*/  @!P2 PRMT R199, RZ, 0x654, R199 ;  /* 0x00000654ffc7a816 */ /* 0x000fe200000000c7 */
[----:B------:R-:W-:Y:S02]  /*6500*/  UMOV UR6, UR11 ;  /* 0x0000000b00067c82 */ /* 0x000fe40008000000 */
[----:B------:R-:W-:-:S02]  /*6510*/  PLOP3.LUT P3, PT, PT, PT, UP1, 0x80, 0x0 ;  /* 0x000000000000781c */ /* 0x000fc40003f6f018 */
        /* <DEDUP_REMOVED lines=39> */
.L_x_4161:
[----:B------:R-:W-:-:S13]  /*6790*/  ISETP.LE.AND P1, PT, RZ, UR23, PT ;  /* 0x00000017ff007c0c */ /* 0x000fda000bf23270 */
[----:B------:R-:W-:Y:S05]  /*67a0*/  @!P1 BRA `(.L_x_4171) ;  /* 0x0000002000d09947 */ /* 0x000fea0003800000 */
[----:B------:R-:W-:Y:S01]  /*67b0*/  IMAD.MOV.U32 R7, RZ, RZ, R0 ;  /* 0x000000ffff077224 */ /* 0x000fe200078e0000 */
[----:B------:R-:W-:Y:S01]  /*67c0*/  ULDC UR25, c[0x0][0x9d8] ;  /* 0x0002760000197ab9 */ /* 0x000fe20000000800 */
[----:B------:R-:W-:Y:S01]  /*67d0*/  IMAD.MOV.U32 R8, RZ, RZ, R3 ;  /* 0x000000ffff087224 */ /* 0x000fe200078e0003 */
[----:B------:R-:W-:-:S06]  /*67e0*/  ULDC UR22, c[0x0][0x988] ;  /* 0x0002620000167ab9 */ /* 0x000fcc0000000800 */
.L_x_4180:
[----:B------:R-:W-:-:S04]  /*67f0*/  UIADD3 UR36, UR36, 0x1, URZ ;  /* 0x0000000124247890 */ /* 0x000fc8000fffe03f */
[----:B------:R-:W-:-:S04]  /*6800*/  UISETP.NE.AND UP0, UPT, UR36, 0x2, UPT ;  /* 0x000000022400788c */ /* 0x000fc8000bf05270 */
[----:B------:R-:W-:Y:S02]  /*6810*/  USEL UR6, URZ, 0x1, UP0 ;  /* 0x000000013f067887 */ /* 0x000fe40008000000 */
[----:B------:R-:W-:Y:S02]  /*6820*/  USEL UR36, UR36, URZ, UP0 ;  /* 0x0000003f24247287 */ /* 0x000fe40008000000 */
[----:B------:R-:W-:Y:S01]  /*6830*/  ULOP3.LUT UR37, UR37, UR6, URZ, 0x3c, !UPT ;  /* 0x0000000625257292 */ /* 0x000fe2000f8e3c3f */
[----:B-1----:R-:W-:Y:S11]  /*6840*/  @!P0 BRA `(.L_x_4172) ;  /* 0x0000000000048947 */ /* 0x002ff60003800000 */
[----:B------:R-:W-:Y:S01]  /*6850*/  BPT.TRAP 0x1 ;  /* 0x000000040000795c */ /* 0x000fe20000300000 */
.L_x_4172:
[----:B------:R-:W1:Y:S01]  /*6860*/  S2UR UR7, SR_CgaCtaId ;  /* 0x00000000000779c3 */ /* 0x000e620000008800 */
[----:B------:R-:W-:Y:S01]  /*6870*/  UMOV UR6, 0x400 ;  /* 0x0000040000067882 */ /* 0x000fe20000000000 */
[----:B0-----:R-:W-:-:S05]  /*6880*/  IMAD.U32 R6, RZ, RZ, UR37 ;  /* 0x00000025ff067e24 */ /* 0x001fca000f8e00ff */
[----:B------:R-:W-:Y:S01]  /*6890*/  SHF.L.U32 R6, R6, 0x1f, RZ ;  /* 0x0000001f06067819 */ /* 0x000fe200000006ff */
[----:B-1----:R-:W-:-:S04]  /*68a0*/  ULEA UR6, UR7, UR6, 0x18 ;  /* 0x0000000607067291 */ /* 0x002fc8000f8ec03f */
[----:B------:R-:W-:-:S09]  /*68b0*/  ULEA UR24, UR36, UR6, 0x3 ;  /* 0x0000000624187291 */ /* 0x000fd2000f8e183f */
[----:B------:R0:W1:Y:S01]  /*68c0*/  SYNCS.PHASECHK.TRANS64.TRYWAIT P1, [UR24+0x22830], R6 ;  /* 0x02283006ff0075a7 */ /* 0x0000620008020158 */
[----:B------:R-:W-:Y:S05]  /*68d0*/  @!P0 BRA `(.L_x_4173) ;  /* 0x0000000000048947 */ /* 0x000fea0003800000 */
[----:B------:R-:W-:Y:S01]  /*68e0*/  BPT.TRAP 0x1 ;  /* 0x000000040000795c */ /* 0x000fe20000300000 */
.L_x_4173:
[----:B-1----:R-:W-:Y:S05]  /*68f0*/  @P1 BRA `(.L_x_4174) ;  /* 0x0000000000081947 */ /* 0x002fea0003800000 */
[----:B------:R-:W1:Y:S02]  /*6900*/  SYNCS.PHASECHK.TRANS64.TRYWAIT P1, [UR24+0x22830], R6 ;  /* 0x02283006ff0075a7 */ /* 0x000e640008020158 */
[----:B-1----:R-:W-:Y:S05]  /*6910*/  @!P1 BRA `(.L_x_4175) ;  /* 0x0000009c00b49947 */ /* 0x002fea0003800000 */
.L_x_4174:
        /* <DEDUP_REMOVED lines=121> */
[----:B------:R-:W4:Y:S08]  /*70b0*/  MUFU.TANH R14, R14 ;  /* 0x0000000e000e7308 */ /* 0x000f300000002400 */
[----:B------:R-:W5:Y:S08]  /*70c0*/  MUFU.TANH R15, R15 ;  /* 0x0000000f000f7308 */ /* 0x000f700000002400 */
[----:B------:R-:W0:Y:S01]  /*70d0*/  MUFU.TANH R21, R21 ;  /* 0x0000001500157308 */ /* 0x000e220000002400 */
[----:B---3--:R-:W-:Y:S01]  /*70e0*/  FMNMX.FTZ R192, R3, R184, !PT ;  /* 0x000000b803c07209 */ /* 0x008fe20007810000 */
[----:B------:R-:W-:Y:S01]  /*70f0*/  FMUL.FTZ R184, R190, UR25 ;  /* 0x00000019beb87c20 */ /* 0x000fe20008410000 */
[----:B-1----:R-:W-:-:S05]  /*7100*/  FMNMX.FTZ R190, R10, R7, !PT ;  /* 0x000000070abe7209 */ /* 0x002fca0007810000 */
[----:B------:R-:W1:Y:S01]  /*7110*/  MUFU.TANH R153, R153 ;  /* 0x0000009900997308 */ /* 0x000e620000002400 */
[----:B------:R-:W3:Y:S07]  /*7120*/  SHFL.BFLY PT, R3, R192, 0x1, 0x1f ;  /* 0x0c201f00c0037f89 */ /* 0x000eee00000e0000 */
[----:B------:R-:W1:Y:S08]  /*7130*/  MUFU.TANH R155, R155 ;  /* 0x0000009b009b7308 */ /* 0x000e700000002400 */
[----:B------:R-:W1:Y:S08]  /*7140*/  MUFU.TANH R157, R157 ;  /* 0x0000009d009d7308 */ /* 0x000e700000002400 */
[----:B------:R-:W1:Y:S01]  /*7150*/  MUFU.TANH R159, R159 ;  /* 0x0000009f009f7308 */ /* 0x000e620000002400 */
[----:B---3--:R-:W-:-:S05]  /*7160*/  FMNMX.FTZ R3, R192, R3, !PT ;  /* 0x00000003c0037209 */ /* 0x008fca0007810000 */
[C---:B------:R-:W-:Y:S02]  /*7170*/  FMUL.FTZ R201, R3.reuse, UR10 ;  /* 0x0000000a03c97c20 */ /* 0x040fe40008410000 */
[----:B------:R-:W3:Y:S01]  /*7180*/  MUFU.TANH R161, R161 ;  /* 0x000000a100a17308 */ /* 0x000ee20000002400 */
[----:B------:R-:W-:Y:S01]  /*7190*/  FADD.FTZ R8, -R3, R8 ;  /* 0x0000000803087221 */ /* 0x000fe20000010100 */
[--C-:B------:R-:W-:Y:S01]  /*71a0*/  FFMA.FTZ R191, R9, UR10, -R201.reuse ;  /* 0x0000000a09bf7c23 */ /* 0x100fe200080108c9 */
[----:B--2---:R-:W-:Y:S02]  /*71b0*/  FMNMX.FTZ R9, R11, R190, !PT ;  /* 0x000000be0b097209 */ /* 0x004fe40007810000 */
[----:B------:R-:W-:Y:S01]  /*71c0*/  FMUL.FTZ R8, R8, UR10 ;  /* 0x0000000a08087c20 */ /* 0x000fe20008410000 */
[--C-:B------:R-:W-:Y:S01]  /*71d0*/  FFMA.FTZ R12, R12, UR10, -R201.reuse ;  /* 0x0000000a0c0c7c23 */ /* 0x100fe200080108c9 */
[--C-:B------:R-:W-:Y:S01]  /*71e0*/  FFMA.FTZ R193, R152, UR10, -R201.reuse ;  /* 0x0000000a98c17c23 */ /* 0x100fe200080108c9 */
[----:B----4-:R-:W-:Y:S01]  /*71f0*/  FMNMX.FTZ R190, R14, R9, !PT ;  /* 0x000000090ebe7209 */ /* 0x010fe20007810000 */
[--C-:B------:R-:W-:Y:S01]  /*7200*/  FFMA.FTZ R9, R0, UR10, -R201.reuse ;  /* 0x0000000a00097c23 */ /* 0x100fe200080108c9 */
[----:B------:R-:W2:Y:S01]  /*7210*/  MUFU.TANH R163, R163 ;  /* 0x000000a300a37308 */ /* 0x000ea20000002400 */
[--C-:B------:R-:W-:Y:S01]  /*7220*/  FFMA.FTZ R13, R13, UR10, -R201.reuse ;  /* 0x0000000a0d0d7c23 */ /* 0x100fe200080108c9 */
[----:B-----5:R-:W-:Y:S01]  /*7230*/  FMNMX.FTZ R0, R15, R190, !PT ;  /* 0x000000be0f007209 */ /* 0x020fe20007810000 */
[--C-:B------:R-:W-:Y:S01]  /*7240*/  FFMA.FTZ R20, R20, UR10, -R201.reuse ;  /* 0x0000000a14147c23 */ /* 0x100fe200080108c9 */
[--C-:B------:R-:W-:Y:S01]  /*7250*/  FFMA.FTZ R199, R164, UR10, -R201.reuse ;  /* 0x0000000aa4c77c23 */ /* 0x100fe200080108c9 */
[--C-:B------:R-:W-:Y:S01]  /*7260*/  FFMA.FTZ R164, R165, UR10, -R201.reuse ;  /* 0x0000000aa5a47c23 */ /* 0x100fe200080108c9 */
[----:B0-----:R-:W-:Y:S01]  /*7270*/  FMNMX.FTZ R0, R21, R0, !PT ;  /* 0x0000000015007209 */ /* 0x001fe20007810000 */
[--C-:B------:R-:W-:Y:S01]  /*7280*/  FFMA.FTZ R165, R166, UR10, -R201.reuse ;  /* 0x0000000aa6a57c23 */ /* 0x100fe200080108c9 */
[----:B------:R-:W0:Y:S01]  /*7290*/  MUFU.TANH R175, R175 ;  /* 0x000000af00af7308 */ /* 0x000e220000002400 */
[--C-:B------:R-:W-:Y:S01]  /*72a0*/  FFMA.FTZ R166, R167, UR10, -R201.reuse ;  /* 0x0000000aa7a67c23 */ /* 0x100fe200080108c9 */
[----:B-1----:R-:W-:Y:S01]  /*72b0*/  FMNMX.FTZ R0, R153, R0, !PT ;  /* 0x0000000099007209 */ /* 0x002fe20007810000 */
[--C-:B------:R-:W-:Y:S01]  /*72c0*/  FFMA.FTZ R167, R168, UR10, -R201.reuse ;  /* 0x0000000aa8a77c23 */ /* 0x100fe200080108c9 */
[--C-:B------:R-:W-:Y:S01]  /*72d0*/  FFMA.FTZ R168, R169, UR10, -R201.reuse ;  /* 0x0000000aa9a87c23 */ /* 0x100fe200080108c9 */
[--C-:B------:R-:W-:Y:S01]  /*72e0*/  FFMA.FTZ R169, R170, UR10, -R201.reuse ;  /* 0x0000000aaaa97c23 */ /* 0x100fe200080108c9 */
[----:B------:R-:W-:Y:S01]  /*72f0*/  FMNMX.FTZ R0, R155, R0, !PT ;  /* 0x000000009b007209 */ /* 0x000fe20007810000 */
[--C-:B------:R-:W-:Y:S01]  /*7300*/  FFMA.FTZ R192, R154, UR10, -R201.reuse ;  /* 0x0000000a9ac07c23 */ /* 0x100fe200080108c9 */
[----:B------:R-:W1:Y:S01]  /*7310*/  MUFU.TANH R178, R178 ;  /* 0x000000b200b27308 */ /* 0x000e620000002400 */
[--C-:B------:R-:W-:Y:S01]  /*7320*/  FFMA.FTZ R170, R171, UR10, -R201.reuse ;  /* 0x0000000aabaa7c23 */ /* 0x100fe200080108c9 */
[----:B------:R-:W-:Y:S01]  /*7330*/  FMNMX.FTZ R0, R157, R0, !PT ;  /* 0x000000009d007209 */ /* 0x000fe20007810000 */
[--C-:B------:R-:W-:Y:S01]  /*7340*/  FFMA.FTZ R171, R172, UR10, -R201.reuse ;  /* 0x0000000aacab7c23 */ /* 0x100fe200080108c9 */
[--C-:B------:R-:W-:Y:S01]  /*7350*/  FFMA.FTZ R172, R173, UR10, -R201.reuse ;  /* 0x0000000aadac7c23 */ /* 0x100fe200080108c9 */
[--C-:B------:R-:W-:Y:S01]  /*7360*/  FFMA.FTZ R173, R174, UR10, -R201.reuse ;  /* 0x0000000aaead7c23 */ /* 0x100fe200080108c9 */
[----:B------:R-:W-:Y:S01]  /*7370*/  FMNMX.FTZ R0, R159, R0, !PT ;  /* 0x000000009f007209 */ /* 0x000fe20007810000 */
[--C-:B------:R-:W-:Y:S01]  /*7380*/  FFMA.FTZ R195, R156, UR10, -R201.reuse ;  /* 0x0000000a9cc37c23 */ /* 0x100fe200080108c9 */
[----:B------:R-:W4:Y:S01]  /*7390*/  MUFU.TANH R179, R179 ;  /* 0x000000b300b37308 */ /* 0x000f220000002400 */
[--C-:B------:R-:W-:Y:S01]  /*73a0*/  FFMA.FTZ R174, R177, UR10, -R201.reuse ;  /* 0x0000000ab1ae7c23 */ /* 0x100fe200080108c9 */
[----:B---3--:R-:W-:Y:S01]  /*73b0*/  FMNMX.FTZ R0, R161, R0, !PT ;  /* 0x00000000a1007209 */ /* 0x008fe20007810000 */
[--C-:B------:R-:W-:Y:S01]  /*73c0*/  FFMA.FTZ R194, R158, UR10, -R201.reuse ;  /* 0x0000000a9ec27c23 */ /* 0x100fe200080108c9 */
[--C-:B------:R-:W-:Y:S01]  /*73d0*/  FFMA.FTZ R197, R160, UR10, -R201.reuse ;  /* 0x0000000aa0c57c23 */ /* 0x100fe200080108c9 */
[--C-:B------:R-:W-:Y:S01]  /*73e0*/  FFMA.FTZ R162, R162, UR10, -R201.reuse ;  /* 0x0000000aa2a27c23 */ /* 0x100fe200080108c9 */
[----:B--2---:R-:W-:Y:S01]  /*73f0*/  FMNMX.FTZ R0, R163, R0, !PT ;  /* 0x00000000a3007209 */ /* 0x004fe20007810000 */
[----:B------:R-:W-:Y:S01]  /*7400*/  FFMA.FTZ R177, R176, UR10, -R201 ;  /* 0x0000000ab0b17c23 */ /* 0x000fe200080108c9 */
[----:B------:R-:W2:Y:S08]  /*7410*/  MUFU.TANH R180, R180 ;  /* 0x000000b400b47308 */ /* 0x000eb00000002400 */
[----:B------:R-:W3:Y:S08]  /*7420*/  MUFU.TANH R181, R181 ;  /* 0x000000b500b57308 */ /* 0x000ef00000002400 */
[----:B------:R0:W-:Y:S08]  /*7430*/  MUFU.EX2 R190, R9 ;  /* 0x0000000900be7308 */ /* 0x0001f00000000800 */
[----:B------:R-:W5:Y:S01]  /*7440*/  MUFU.TANH R182, R182 ;  /* 0x000000b600b67308 */ /* 0x000f620000002400 */
[----:B0-----:R-:W-:-:S04]  /*7450*/  FMNMX.FTZ R9, R175, R0, !PT ;  /* 0x00000000af097209 */ /* 0x001fc80007810000 */
[----:B-1----:R-:W-:-:S03]  /*7460*/  FMNMX.FTZ R0, R178, R9, !PT ;  /* 0x00000009b2007209 */ /* 0x002fc60007810000 */
[----:B------:R-:W0:Y:S01]  /*7470*/  MUFU.TANH R183, R183 ;  /* 0x000000b700b77308 */ /* 0x000e220000002400 */
[----:B----4-:R-:W-:-:S04]  /*7480*/  FMNMX.FTZ R9, R179, R0, !PT ;  /* 0x00000000b3097209 */ /* 0x010fc80007810000 */
[----:B--2---:R-:W-:-:S03]  /*7490*/  FMNMX.FTZ R0, R180, R9, !PT ;  /* 0x00000009b4007209 */ /* 0x004fc60007810000 */
[----:B------:R-:W1:Y:S01]  /*74a0*/  MUFU.TANH R184, R184 ;  /* 0x000000b800b87308 */ /* 0x000e620000002400 */
[----:B---3--:R-:W-:-:S04]  /*74b0*/  FMNMX.FTZ R9, R181, R0, !PT ;  /* 0x00000000b5097209 */ /* 0x008fc80007810000 */
[----:B-----5:R-:W-:-:S03]  /*74c0*/  FMNMX.FTZ R0, R182, R9, !PT ;  /* 0x00000009b6007209 */ /* 0x020fc60007810000 */
        /* <DEDUP_REMOVED lines=10> */
[----:B------:R-:W1:Y:S01]  /*7570*/  MUFU.EX2 R8, R8 ;  /* 0x0000000800087308 */ /* 0x000e620000000800 */
[----:B--2---:R-:W-:-:S07]  /*7580*/  FMNMX.FTZ R0, R188, R9, !PT ;  /* 0x00000009bc007209 */ /* 0x004fce0007810000 */
[----:B------:R-:W2:Y:S01]  /*7590*/  MUFU.EX2 R191, R191 ;  /* 0x000000bf00bf7308 */ /* 0x000ea20000000800 */
[----:B0-----:R-:W-:-:S05]  /*75a0*/  FMNMX.FTZ R0, R189, R0, !PT ;  /* 0x00000000bd007209 */ /* 0x001fca0007810000 */
[----:B------:R-:W0:Y:S02]  /*75b0*/  SHFL.BFLY PT, R9, R0, 0x2, 0x1f ;  /* 0x0c401f0000097f89 */ /* 0x000e2400000e0000 */
[----:B------:R-:W3:Y:S01]  /*75c0*/  MUFU.EX2 R12, R12 ;  /* 0x0000000c000c7308 */ /* 0x000ee20000000800 */
[-C--:B-1----:R-:W-:Y:S01]  /*75d0*/  FMUL.FTZ R24, R24, R8.reuse ;  /* 0x0000000818187220 */ /* 0x082fe20000410000 */
[-C--:B------:R-:W-:Y:S01]  /*75e0*/  FMUL.FTZ R25, R25, R8.reuse ;  /* 0x0000000819197220 */ /* 0x080fe20000410000 */
[-C--:B------:R-:W-:Y:S01]  /*75f0*/  FMUL.FTZ R28, R28, R8.reuse ;  /* 0x000000081c1c7220 */ /* 0x080fe20000410000 */
[-C--:B------:R-:W-:Y:S01]  /*7600*/  FMUL.FTZ R29, R29, R8.reuse ;  /* 0x000000081d1d7220 */ /* 0x080fe20000410000 */
[-C--:B------:R-:W-:Y:S01]  /*7610*/  FMUL.FTZ R32, R32, R8.reuse ;  /* 0x0000000820207220 */ /* 0x080fe20000410000 */
[-C--:B------:R-:W-:Y:S01]  /*7620*/  FMUL.FTZ R33, R33, R8.reuse ;  /* 0x0000000821217220 */ /* 0x080fe20000410000 */
[-C--:B------:R-:W-:Y:S01]  /*7630*/  FMUL.FTZ R36, R36, R8.reuse ;  /* 0x0000000824247220 */ /* 0x080fe20000410000 */
[----:B------:R-:W-:Y:S01]  /*7640*/  MUFU.EX2 R13, R13 ;  /* 0x0000000d000d7308 */ /* 0x000fe20000000800 */
[----:B--2---:R-:W-:Y:S01]  /*7650*/  FFMA.FTZ R5, R8, R5, R191 ;  /* 0x0000000508057223 */ /* 0x004fe200000100bf */
[-C--:B------:R-:W-:Y:S01]  /*7660*/  FMUL.FTZ R37, R37, R8.reuse ;  /* 0x0000000825257220 */ /* 0x080fe20000410000 */
[-C--:B------:R-:W-:Y:S01]  /*7670*/  FMUL.FTZ R40, R40, R8.reuse ;  /* 0x0000000828287220 */ /* 0x080fe20000410000 */
[-C--:B------:R-:W-:Y:S01]  /*7680*/  FMUL.FTZ R41, R41, R8.reuse ;  /* 0x0000000829297220 */ /* 0x080fe20000410000 */
[----:B------:R-:W-:Y:S01]  /*7690*/  FADD.FTZ R5, R190, R5 ;  /* 0x00000005be057221 */ /* 0x000fe20000010000 */
        /* <DEDUP_REMOVED lines=8> */
[----:B0-----:R-:W-:Y:S01]  /*7720*/  FMNMX.FTZ R9, R0, R9, !PT ;  /* 0x0000000900097209 */ /* 0x001fe20007810000 */
[-C--:B------:R-:W-:Y:S01]  /*7730*/  FMUL.FTZ R57, R57, R8.reuse ;  /* 0x0000000839397220 */ /* 0x080fe20000410000 */
[----:B------:R-:W-:Y:S01]  /*7740*/  MUFU.EX2 R193, R193 ;  /* 0x000000c100c17308 */ /* 0x000fe20000000800 */
[-C--:B------:R-:W-:Y:S01]  /*7750*/  FMUL.FTZ R60, R60, R8.reuse ;  /* 0x000000083c3c7220 */ /* 0x080fe20000410000 */
[-C--:B------:R-:W-:Y:S01]  /*7760*/  FMUL.FTZ R61, R61, R8.reuse ;  /* 0x000000083d3d7220 */ /* 0x080fe20000410000 */
[----:B------:R-:W0:Y:S01]  /*7770*/  SHFL.BFLY PT, R0, R9, 0x1, 0x1f ;  /* 0x0c201f0009007f89 */ /* 0x000e2200000e0000 */
        /* <DEDUP_REMOVED lines=22> */
[----:B------:R-:W-:Y:S01]  /*78e0*/  FMUL.FTZ R101, R101, R8 ;  /* 0x0000000865657220 */ /* 0x000fe20000410000 */
[----:B0-----:R-:W-:Y:S01]  /*78f0*/  FMNMX.FTZ R0, R9, R0, !PT ;  /* 0x0000000009007209 */ /* 0x001fe20007810000 */
[-C--:B------:R-:W-:Y:S01]  /*7900*/  FMUL.FTZ R104, R104, R8.reuse ;  /* 0x0000000868687220 */ /* 0x080fe20000410000 */
[----:B------:R-:W-:Y:S01]  /*7910*/  IADD3 R9, -R203, 0xb, RZ ;  /* 0x0000000bcb097810 */ /* 0x000fe20007ffe1ff */
[-C--:B------:R-:W-:Y:S01]  /*7920*/  FMUL.FTZ R105, R105, R8.reuse ;  /* 0x0000000869697220 */ /* 0x080fe20000410000 */
[-C--:B------:R-:W-:Y:S01]  /*7930*/  FMUL.FTZ R108, R108, R8.reuse ;  /* 0x000000086c6c7220 */ /* 0x080fe20000410000 */
[C---:B------:R-:W-:Y:S01]  /*7940*/  FADD.FTZ R7, -R0.reuse, R7 ;  /* 0x0000000700077221 */ /* 0x040fe20000010100 */
[----:B------:R-:W-:Y:S01]  /*7950*/  FMUL.FTZ R152, R0, UR10 ;  /* 0x0000000a00987c20 */ /* 0x000fe20008410000 */
[----:B------:R-:W-:Y:S01]  /*7960*/  MUFU.EX2 R197, R197 ;  /* 0x000000c500c57308 */ /* 0x000fe20000000800 */
[----:B------:R-:W-:Y:S01]  /*7970*/  FMUL.FTZ R109, R109, R8 ;  /* 0x000000086d6d7220 */ /* 0x000fe20000410000 */
[----:B------:R-:W-:Y:S01]  /*7980*/  FMUL.FTZ R7, R7, UR10 ;  /* 0x0000000a07077c20 */ /* 0x000fe20008410000 */
        /* <DEDUP_REMOVED lines=9> */
[----:B------:R-:W-:Y:S01]  /*7a20*/  FFMA.FTZ R180, R181, UR10, -R152 ;  /* 0x0000000ab5b47c23 */ /* 0x000fe20008010898 */
[----:B------:R-:W-:-:S02]  /*7a30*/  IMAD.U32 R181, RZ, RZ, UR24 ;  /* 0x00000018ffb57e24 */ /* 0x000fc4000f8e00ff */
[--C-:B------:R-:W-:Y:S01]  /*7a40*/  FFMA.FTZ R21, R21, UR10, -R152.reuse ;  /* 0x0000000a15157c23 */ /* 0x100fe20008010898 */
[--C-:B------:R-:W-:Y:S01]  /*7a50*/  FFMA.FTZ R176, R153, UR10, -R152.reuse ;  /* 0x0000000a99b07c23 */ /* 0x100fe20008010898 */
[----:B------:R-:W0:Y:S01]  /*7a60*/  MUFU.EX2 R10, R10 ;  /* 0x0000000a000a7308 */ /* 0x000e220000000800 */
        /* <DEDUP_REMOVED lines=15> */
[----:B------:R-:W2:Y:S01]  /*7b60*/  MUFU.EX2 R14, R14 ;  /* 0x0000000e000e7308 */ /* 0x000ea20000000800 */
[----:B------:R-:W-:-:S02]  /*7b70*/  @!P2 VIADD R153, R181, 0x22840 ;  /* 0x00022840b599a836 */ /* 0x000fc40000000000 */
[----:B0-----:R-:W-:Y:S01]  /*7b80*/  FFMA.FTZ R4, R7, R4, R10 ;  /* 0x0000000407047223 */ /* 0x001fe2000001000a */
[----:B------:R-:W-:Y:S01]  /*7b90*/  FADD.FTZ R5, R13, R152 ;  /* 0x000000980d057221 */ /* 0x000fe20000010000 */
[-C--:B------:R-:W-:Y:S01]  /*7ba0*/  FMUL.FTZ R112, R112, R8.reuse ;  /* 0x0000000870707220 */ /* 0x080fe20000410000 */
[-C--:B------:R-:W-:Y:S01]  /*7bb0*/  FMUL.FTZ R113, R113, R8.reuse ;  /* 0x0000000871717220 */ /* 0x080fe20000410000 */
[----:B------:R-:W-:Y:S01]  /*7bc0*/  @!P2 PRMT R153, RZ, 0x654, R153 ;  /* 0x00000654ff99a816 */ /* 0x000fe20000000099 */
[----:B------:R-:W-:Y:S01]  /*7bd0*/  FADD.FTZ R152, R20, R5 ;  /* 0x0000000514987221 */ /* 0x000fe20000010000 */
[----:B------:R-:W0:Y:S01]  /*7be0*/  MUFU.EX2 R15, R15 ;  /* 0x0000000f000f7308 */ /* 0x000e220000000800 */
[----:B------:R3:W-:Y:S06]  /*7bf0*/  BAR.ARV R9, 0x100 ;  /* 0x000400090000751d */ /* 0x0007ec0000002000 */
[----:B------:R1:W-:Y:S01]  /*7c00*/  @!P2 SYNCS.ARRIVE.TRANS64.RED.A1T0 RZ, [R153+URZ], RZ ;  /* 0x000000ff99ffa9a7 */ /* 0x0003e2000810043f */
[----:B------:R-:W4:Y:S01]  /*7c10*/  MUFU.EX2 R21, R21 ;  /* 0x0000001500157308 */ /* 0x000f220000000800 */
[----:B------:R-:W-:Y:S01]  /*7c20*/  FADD.FTZ R5, R193, R152 ;  /* 0x00000098c1057221 */ /* 0x000fe20000010000 */
[-C--:B------:R-:W-:Y:S01]  /*7c30*/  FMUL.FTZ R116, R116, R8.reuse ;  /* 0x0000000874747220 */ /* 0x080fe20000410000 */
[-C--:B------:R-:W-:Y:S01]  /*7c40*/  FMUL.FTZ R117, R117, R8.reuse ;  /* 0x0000000875757220 */ /* 0x080fe20000410000 */
[-C--:B------:R-:W-:Y:S01]  /*7c50*/  FMUL.FTZ R120, R120, R8.reuse ;  /* 0x0000000878787220 */ /* 0x080fe20000410000 */
[----:B------:R-:W-:Y:S01]  /*7c60*/  FADD.FTZ R152, R192, R5 ;  /* 0x00000005c0987221 */ /* 0x000fe20000010000 */
[-C--:B------:R-:W-:Y:S01]  /*7c70*/  FMUL.FTZ R121, R121, R8.reuse ;  /* 0x0000000879797220 */ /* 0x080fe20000410000 */
[----:B-1----:R-:W-:Y:S01]  /*7c80*/  FADD.FTZ R153, R11, R4 ;  /* 0x000000040b997221 */ /* 0x002fe20000010000 */
[----:B------:R-:W1:Y:S01]  /*7c90*/  MUFU.EX2 R176, R176 ;  /* 0x000000b000b07308 */ /* 0x000e620000000800 */
[----:B------:R-:W-:Y:S01]  /*7ca0*/  FADD.FTZ R5, R195, R152 ;  /* 0x00000098c3057221 */ /* 0x000fe20000010000 */
[-C--:B------:R-:W-:Y:S01]  /*7cb0*/  FMUL.FTZ R124, R124, R8.reuse ;  /* 0x000000087c7c7220 */ /* 0x080fe20000410000 */
[----:B--2---:R-:W-:Y:S01]  /*7cc0*/  FADD.FTZ R4, R14, R153 ;  /* 0x000000990e047221 */ /* 0x004fe20000010000 */
[-C--:B------:R-:W-:Y:S01]  /*7cd0*/  FMUL.FTZ R125, R125, R8.reuse ;  /* 0x000000087d7d7220 */ /* 0x080fe20000410000 */
[----:B------:R-:W-:Y:S01]  /*7ce0*/  FADD.FTZ R152, R194, R5 ;  /* 0x00000005c2987221 */ /* 0x000fe20000010000 */
[-C--:B------:R-:W-:Y:S01]  /*7cf0*/  FMUL.FTZ R128, R128, R8.reuse ;  /* 0x0000000880807220 */ /* 0x080fe20000410000 */
[----:B0-----:R-:W-:Y:S01]  /*7d00*/  FADD.FTZ R4, R15, R4 ;  /* 0x000000040f047221 */ /* 0x001fe20000010000 */
[----:B------:R-:W0:Y:S01]  /*7d10*/  MUFU.EX2 R196, R196 ;  /* 0x000000c400c47308 */ /* 0x000e220000000800 */
[----:B------:R-:W-:Y:S01]  /*7d20*/  FADD.FTZ R5, R197, R152 ;  /* 0x00000098c5057221 */ /* 0x000fe20000010000 */
[-C--:B------:R-:W-:Y:S01]  /*7d30*/  FMUL.FTZ R129, R129, R8.reuse ;  /* 0x0000000881817220 */ /* 0x080fe20000410000 */
[----:B----4-:R-:W-:Y:S01]  /*7d40*/  FADD.FTZ R153, R21, R4 ;  /* 0x0000000415997221 */ /* 0x010fe20000010000 */
        /* <DEDUP_REMOVED lines=100> */
[C---:B-1----:R-:W-:Y:S01]  /*8390*/  FADD.FTZ R5, R167.reuse, R152 ;  /* 0x00000098a7057221 */ /* 0x042fe20000010000 */
        /* <DEDUP_REMOVED lines=9> */
[----:B--2---:R-:W-:Y:S01]  /*8430*/  FADD.FTZ R152, R168, R5 ;  /* 0x00000005a8987221 */ /* 0x004fe20000010000 */
[----:B------:R-:W-:Y:S02]  /*8440*/  F2FP.F16.F32.PACK_AB R159, R201, R196 ;  /* 0x000000c4c99f723e */ /* 0x000fe400000000ff */
[----:B------:R-:W-:Y:S02]  /*8450*/  F2FP.F16.F32.PACK_AB R161, R161, R198 ;  /* 0x000000c6a1a1723e */ /* 0x000fe400000000ff */
[----:B------:R-:W-:-:S02]  /*8460*/  F2FP.F16.F32.PACK_AB R163, R202, R163 ;  /* 0x000000a3caa3723e */ /* 0x000fc400000000ff */
[----:B------:R-:W2:Y:S01]  /*8470*/  MUFU.EX2 R179, R179 ;  /* 0x000000b300b37308 */ /* 0x000ea20000000800 */
[C---:B-1----:R-:W-:Y:S01]  /*8480*/  FADD.FTZ R4, R178.reuse, R153 ;  /* 0x00000099b2047221 */ /* 0x042fe20000010000 */
[----:B------:R-:W-:-:S06]  /*8490*/  F2FP.F16.F32.PACK_AB R165, R178, R175 ;  /* 0x000000afb2a5723e */ /* 0x000fcc00000000ff */
[----:B------:R-:W1:Y:S01]  /*84a0*/  MUFU.EX2 R170, R170 ;  /* 0x000000aa00aa7308 */ /* 0x000e620000000800 */
[C---:B0-----:R-:W-:Y:S01]  /*84b0*/  FADD.FTZ R5, R169.reuse, R152 ;  /* 0x00000098a9057221 */ /* 0x041fe20000010000 */
[----:B------:R-:W-:Y:S02]  /*84c0*/  F2FP.F16.F32.PACK_AB R168, R169, R168 ;  /* 0x000000a8a9a8723e */ /* 0x000fe400000000ff */
[----:B------:R-:W-:-:S04]  /*84d0*/  F2FP.F16.F32.PACK_AB R152, R190, R191 ;  /* 0x000000bfbe98723e */ /* 0x000fc800000000ff */
        /* <DEDUP_REMOVED lines=8> */
[----:B--2---:R-:W-:Y:S01]  /*8560*/  FADD.FTZ R5, R171, R154 ;  /* 0x0000009aab057221 */ /* 0x004fe20000010000 */
[----:B------:R-:W-:Y:S02]  /*8570*/  F2FP.F16.F32.PACK_AB R154, R13, R12 ;  /* 0x0000000c0d9a723e */ /* 0x000fe400000000ff */
[----:B------:R-:W-:-:S04]  /*8580*/  F2FP.F16.F32.PACK_AB R170, R171, R170 ;  /* 0x000000aaabaa723e */ /* 0x000fc800000000ff */
        /* <DEDUP_REMOVED lines=11> */
[----:B0-----:R-:W-:Y:S01]  /*8640*/  FADD.FTZ R4, R184, R153 ;  /* 0x00000099b8047221 */ /* 0x001fe20000010000 */
[----:B------:R-:W-:-:S06]  /*8650*/  F2FP.F16.F32.PACK_AB R153, R11, R10 ;  /* 0x0000000a0b99723e */ /* 0x000fcc00000000ff */
[----:B------:R-:W0:Y:S01]  /*8660*/  MUFU.EX2 R13, R187 ;  /* 0x000000bb000d7308 */ /* 0x000e220000000800 */
[C---:B--2---:R-:W-:Y:S01]  /*8670*/  FADD.FTZ R157, R185.reuse, R4 ;  /* 0x00000004b99d7221 */ /* 0x044fe20000010000 */
[----:B------:R-:W-:-:S06]  /*8680*/  F2FP.F16.F32.PACK_AB R171, R185, R184 ;  /* 0x000000b8b9ab723e */ /* 0x000fcc00000000ff */
[----:B------:R-:W2:Y:S01]  /*8690*/  MUFU.EX2 R174, R174 ;  /* 0x000000ae00ae7308 */ /* 0x000ea20000000800 */
[----:B-1----:R-:W-:Y:S01]  /*86a0*/  FADD.FTZ R4, R186, R157 ;  /* 0x0000009dba047221 */ /* 0x002fe20000010000 */
[----:B------:R-:W-:-:S06]  /*86b0*/  F2FP.F16.F32.PACK_AB R157, R176, R21 ;  /* 0x00000015b09d723e */ /* 0x000fcc00000000ff */
[----:B------:R-:W1:Y:S01]  /*86c0*/  MUFU.EX2 R8, R188 ;  /* 0x000000bc00087308 */ /* 0x000e620000000800 */
[C---:B0-----:R-:W-:Y:S01]  /*86d0*/  FADD.FTZ R7, R13.reuse, R4 ;  /* 0x000000040d077221 */ /* 0x041fe20000010000 */
[----:B------:R-:W-:-:S06]  /*86e0*/  F2FP.F16.F32.PACK_AB R173, R13, R186 ;  /* 0x000000ba0dad723e */ /* 0x000fcc00000000ff */
[----:B------:R-:W0:Y:S01]  /*86f0*/  MUFU.EX2 R177, R177 ;  /* 0x000000b100b17308 */ /* 0x000e220000000800 */
[----:B--2---:R-:W-:-:S07]  /*8700*/  FADD.FTZ R12, R174, R5 ;  /* 0x00000005ae0c7221 */ /* 0x004fce0000010000 */
        /* <DEDUP_REMOVED lines=8> */
.L_x_4176:
[----:B------:R0:W1:Y:S01]  /*8790*/  SYNCS.PHASECHK.TRANS64.TRYWAIT P1, [UR24+0x22850], R6 ;  /* 0x02285006ff0075a7 */ /* 0x0000620008020158 */
[----:B------:R-:W-:Y:S05]  /*87a0*/  @!P0 BRA `(.L_x_4177) ;  /* 0x0000000000048947 */ /* 0x000fea0003800000 */
[----:B------:R-:W-:Y:S01]  /*87b0*/  BPT.TRAP 0x1 ;  /* 0x000000040000795c */ /* 0x000fe20000300000 */
.L_x_4177:
[----:B-1----:R-:W-:Y:S05]  /*87c0*/  @P1 BRA `(.L_x_4178) ;  /* 0x0000000000081947 */ /* 0x002fea0003800000 */
[----:B------:R-:W1:Y:S02]  /*87d0*/  SYNCS.PHASECHK.TRANS64.TRYWAIT P1, [UR24+0x22850], R6 ;  /* 0x02285006ff0075a7 */ /* 0x000e640008020158 */
[----:B-1----:R-:W-:Y:S05]  /*87e0*/  @!P1 BRA `(.L_x_4179) ;  /* 0x0000008000189947 */ /* 0x002fea0003800000 */
.L_x_4178:
[----:B------:R-:W2:Y:S01]  /*87f0*/  S2R R7, SR_TID.X ;  /* 0x0000000000077919 */ /* 0x000ea20000002100 */
[----:B------:R-:W-:Y:S01]  /*8800*/  UIMAD UR11, UR36, 0xc00, UR21 ;  /* 0x00000c00240b78a4 */ /* 0x000fe2000f8e0215 */
[----:B------:R-:W-:Y:S01]  /*8810*/  ISETP.LT.AND P1, PT, RZ, UR23, PT ;  /* 0x00000017ff007c0c */ /* 0x000fe2000bf21270 */
[----:B------:R-:W-:Y:S01]  /*8820*/  UMOV UR7, 0x40000040 ;  /* 0x4000004000077882 */ /* 0x000fe20000000000 */
[----:B-1----:R-:W-:Y:S01]  /*8830*/  @!P2 VIADD R181, R181, 0x22860 ;  /* 0x00022860b5b5a836 */ /* 0x002fe20000000000 */
[----:B------:R-:W-:Y:S01]  /*8840*/  UIADD3 UR23, UR23, -0x1, URZ ;  /* 0xffffffff17177890 */ /* 0x000fe2000fffe03f */
[----:B------:R-:W-:Y:S02]  /*8850*/  IMAD.MOV.U32 R8, RZ, RZ, R3 ;  /* 0x000000ffff087224 */ /* 0x000fe400078e0003 */
[----:B------:R-:W-:Y:S01]  /*8860*/  UMOV UR6, UR11 ;  /* 0x0000000b00067c82 */ /* 0x000fe20008000000 */
[----:B------:R-:W-:Y:S02]  /*8870*/  @!P2 PRMT R181, RZ, 0x654, R181 ;  /* 0x00000654ffb5a816 */ /* 0x000fe400000000b5 */
        /* <DEDUP_REMOVED lines=39> */
.L_x_4171:
[----:B------:R-:W2:Y:S01]  /*8af0*/  SHFL.BFLY PT, R11, R4, 0x2, 0x1f ;  /* 0x0c401f00040b7f89 */ /* 0x000ea200000e0000 */
[----:B------:R-:W-:Y:S01]  /*8b00*/  UIADD3 UR36, UR36, 0x1, URZ ;  /* 0x0000000124247890 */ /* 0x000fe2000fffe03f */
[----:B------:R-:W-:Y:S01]  /*8b10*/  IMAD.U32 R14, RZ, RZ, UR10 ;  /* 0x0000000aff0e7e24 */ /* 0x000fe2000f8e00ff */
[----:B------:R3:W-:Y:S06]  /*8b20*/  BAR.ARV R9, 0x100 ;  /* 0x000400090000751d */ /* 0x0007ec0000002000 */
[----:B------:R-:W-:Y:S02]  /*8b30*/  UISETP.NE.AND UP0, UPT, UR36, 0x2, UPT ;  /* 0x000000022400788c */ /* 0x000fe4000bf05270 */
[----:B------:R-:W-:Y:S06]  /*8b40*/  BAR.ARV 0x8, 0x180 ;  /* 0x0206000000007b1d */ /* 0x000fec0000002000 */
[----:B------:R-:W-:Y:S01]  /*8b50*/  USEL UR4, URZ, 0x1, UP0 ;  /* 0x000000013f047887 */ /* 0x000fe20008000000 */
[----:B------:R-:W-:Y:S01]  /*8b60*/  PLOP3.LUT P0, PT, PT, PT, PT, 0x8, 0x0 ;  /* 0x000000000000781c */ /* 0x000fe20003f0e170 */
[----:B01----:R-:W0:Y:S01]  /*8b70*/  SHFL.BFLY PT, R6, R5, 0x2, 0x1f ;  /* 0x0c401f0005067f89 */ /* 0x003e2200000e0000 */
[----:B------:R-:W-:-:S02]  /*8b80*/  UIADD3 UR38, UR38, 0x1, URZ ;  /* 0x0000000126267890 */ /* 0x000fc4000fffe03f */
[----:B------:R-:W-:Y:S01]  /*8b90*/  USEL UR36, UR36, URZ, UP0 ;  /* 0x0000003f24247287 */ /* 0x000fe20008000000 */
[----:B--2---:R-:W-:Y:S01]  /*8ba0*/  FADD.FTZ R11, R11, R4 ;  /* 0x000000040b0b7221 */ /* 0x004fe20000010000 */
[----:B------:R-:W-:Y:S01]  /*8bb0*/  IMAD.MOV.U32 R4, RZ, RZ, RZ ;  /* 0x000000ffff047224 */ /* 0x000fe200078e00ff */
[----:B------:R-:W-:-:S03]  /*8bc0*/  ULOP3.LUT UR37, UR37, UR4, URZ, 0x3c, !UPT ;  /* 0x0000000425257292 */ /* 0x000fc6000f8e3c3f */
[----:B------:R-:W1:Y:S01]  /*8bd0*/  SHFL.BFLY PT, R8, R11, 0x1, 0x1f ;  /* 0x0c201f000b087f89 */ /* 0x000e6200000e0000 */
[----:B0-----:R-:W-:Y:S01]  /*8be0*/  FADD.FTZ R6, R6, R5 ;  /* 0x0000000506067221 */ /* 0x001fe20000010000 */
[----:B------:R-:W-:-:S04]  /*8bf0*/  IMAD.MOV.U32 R5, RZ, RZ, -0x800000 ;  /* 0xff800000ff057424 */ /* 0x000fc800078e00ff */
[----:B------:R-:W0:Y:S01]  /*8c00*/  SHFL.BFLY PT, R7, R6, 0x1, 0x1f ;  /* 0x0c201f0006077f89 */ /* 0x000e2200000e0000 */
[----:B-1----:R-:W-:Y:S01]  /*8c10*/  FADD.FTZ R10, R11, R8 ;  /* 0x000000080b0a7221 */ /* 0x002fe20000010000 */
[----:B------:R-:W-:-:S04]  /*8c20*/  IMAD.U32 R8, RZ, RZ, UR10 ;  /* 0x0000000aff087e24 */ /* 0x000fc8000f8e00ff */
[----:B------:R-:W-:-:S13]  /*8c30*/  FSETP.NE.FTZ.AND P2, PT, R10, RZ, PT ;  /* 0x000000ff0a00720b */ /* 0x000fda0003f55000 */
[----:B------:R-:W1:Y:S01]  /*8c40*/  @P2 MUFU.RCP R4, R10 ;  /* 0x0000000a00042308 */ /* 0x000e620000001000 */
[----:B------:R-:W-:Y:S01]  /*8c50*/  @P2 FMUL.FTZ R14, R14, 0.69314718246459960938 ;  /* 0x3f3172180e0e2820 */ /* 0x000fe20000410000 */
[----:B0-----:R-:W-:Y:S01]  /*8c60*/  FADD.FTZ R12, R6, R7 ;  /* 0x00000007060c7221 */ /* 0x001fe20000010000 */
[----:B------:R-:W-:Y:S02]  /*8c70*/  IMAD.MOV.U32 R7, RZ, RZ, RZ ;  /* 0x000000ffff077224 */ /* 0x000fe400078e00ff */
[----:B------:R-:W-:Y:S02]  /*8c80*/  IMAD.MOV.U32 R6, RZ, RZ, -0x800000 ;  /* 0xff800000ff067424 */ /* 0x000fe400078e00ff */
[----:B------:R-:W-:Y:S01]  /*8c90*/  FSETP.NE.FTZ.AND P1, PT, R12, RZ, PT ;  /* 0x000000ff0c00720b */ /* 0x000fe20003f35000 */
[----:B------:R-:W0:Y:S01]  /*8ca0*/  @P2 MUFU.LG2 R10, R10 ;  /* 0x0000000a000a2308 */ /* 0x000e220000000c00 */
[-C--:B-1----:R-:W-:Y:S01]  /*8cb0*/  FMUL.FTZ R26, R26, R4.reuse ;  /* 0x000000041a1a7220 */ /* 0x082fe20000410000 */
[-C--:B------:R-:W-:Y:S01]  /*8cc0*/  FMUL.FTZ R34, R34, R4.reuse ;  /* 0x0000000422227220 */ /* 0x080fe20000410000 */
[----:B------:R-:W-:-:S09]  /*8cd0*/  FMUL.FTZ R35, R35, R4 ;  /* 0x0000000423237220 */ /* 0x000fd20000410000 */
[----:B---3--:R-:W1:Y:S01]  /*8ce0*/  @P1 MUFU.LG2 R9, R12 ;  /* 0x0000000c00091308 */ /* 0x008e620000000c00 */
[----:B------:R-:W-:Y:S01]  /*8cf0*/  @P1 FMUL.FTZ R8, R8, 0.69314718246459960938 ;  /* 0x3f31721808081820 */ /* 0x000fe20000410000 */
[-C--:B------:R-:W-:Y:S01]  /*8d00*/  FMUL.FTZ R38, R38, R4.reuse ;  /* 0x0000000426267220 */ /* 0x080fe20000410000 */
[-C--:B------:R-:W-:Y:S01]  /*8d10*/  FMUL.FTZ R39, R39, R4.reuse ;  /* 0x0000000427277220 */ /* 0x080fe20000410000 */
[-C--:B------:R-:W-:Y:S01]  /*8d20*/  FMUL.FTZ R42, R42, R4.reuse ;  /* 0x000000042a2a7220 */ /* 0x080fe20000410000 */
[----:B0-----:R-:W-:Y:S01]  /*8d30*/  @P2 FMUL.FTZ R11, R10, 0.69314718246459960938 ;  /* 0x3f3172180a0b2820 */ /* 0x001fe20000410000 */
        /* <DEDUP_REMOVED lines=126> */
.L_x_4150:
        /* <DEDUP_REMOVED lines=10> */
[----:B------:R-:W-:Y:S01]  /*95c0*/  IMAD R3, R200, 0x40, R2 ;  /* 0x00000040c8037824 */ /* 0x000fe200078e0202 */
[----:B------:R-:W-:Y:S01]  /*95d0*/  F2FP.F16.F32.PACK_AB R24, R25, R24 ;  /* 0x000000181918723e */ /* 0x000fe200000000ff */
[----:B------:R-:W-:Y:S01]  /*95e0*/  USHF.R.S32.HI UR10, URZ, 0x1f, UR39 ;  /* 0x0000001f3f0a7899 */ /* 0x000fe20008011427 */
[----:B------:R-:W-:Y:S01]  /*95f0*/  F2FP.F16.F32.PACK_AB R25, R48, R26 ;  /* 0x0000001a3019723e */ /* 0x000fe200000000ff */
[----:B------:R-:W-:Y:S01]  /*9600*/  BAR.SYNC.DEFER_BLOCKING 0x1, 0x100 ;  /* 0x0044000000007b1d */ /* 0x000fe20000010000 */
[----:B------:R-:W-:Y:S01]  /*9610*/  F2FP.F16.F32.PACK_AB R26, R29, R28 ;  /* 0x0000001c1d1a723e */ /* 0x000fe200000000ff */
[----:B------:R-:W-:Y:S01]  /*9620*/  USHF.R.S32.HI UR12, URZ, 0x1f, UR42 ;  /* 0x0000001f3f0c7899 */ /* 0x000fe2000801142a */
[----:B------:R-:W-:Y:S02]  /*9630*/  F2FP.F16.F32.PACK_AB R27, R44, R27 ;  /* 0x0000001b2c1b723e */ /* 0x000fe400000000ff */
[----:B------:R-:W-:-:S03]  /*9640*/  F2FP.F16.F32.PACK_AB R32, R33, R32 ;  /* 0x000000202120723e */ /* 0x000fc600000000ff */
[----:B------:R-:W1:Y:S01]  /*9650*/  LDC R48, c[0x0][0xbe8] ;  /* 0x0002fa00ff307b82 */ /* 0x000e620000000800 */
[----:B------:R-:W-:Y:S01]  /*9660*/  F2FP.F16.F32.PACK_AB R33, R35, R34 ;  /* 0x000000222321723e */ /* 0x000fe200000000ff */
[----:B------:R-:W-:Y:S01]  /*9670*/  ULDC.64 UR8, c[0x0][0xb90] ;  /* 0x0002e40000087ab9 */ /* 0x000fe20000000a00 */
[----:B------:R-:W-:Y:S01]  /*9680*/  F2FP.F16.F32.PACK_AB R35, R39, R38 ;  /* 0x000000262723723e */ /* 0x000fe200000000ff */
[----:B------:R-:W-:Y:S01]  /*9690*/  VIADD R39, R16, UR44 ;  /* 0x0000002c10277c36 */ /* 0x000fe20008000000 */
[----:B------:R-:W-:Y:S01]  /*96a0*/  UIMAD UR5, UR10, UR8, URZ ;  /* 0x000000080a0572a4 */ /* 0x000fe2000f8e023f */
[----:B------:R-:W-:Y:S01]  /*96b0*/  F2FP.F16.F32.PACK_AB R40, R41, R40 ;  /* 0x000000282928723e */ /* 0x000fe200000000ff */
[----:B------:R-:W-:Y:S01]  /*96c0*/  UIMAD.WIDE.U32 UR6, UR39, UR8, URZ ;  /* 0x00000008270672a5 */ /* 0x000fe2000f8e003f */
[----:B------:R-:W-:Y:S01]  /*96d0*/  F2FP.F16.F32.PACK_AB R34, R37, R36 ;  /* 0x000000242522723e */ /* 0x000fe200000000ff */
[----:B------:R-:W-:Y:S01]  /*96e0*/  UIMAD UR5, UR39, UR9, UR5 ;  /* 0x00000009270572a4 */ /* 0x000fe2000f8e0205 */
[----:B------:R-:W-:Y:S01]  /*96f0*/  F2FP.F16.F32.PACK_AB R41, R43, R42 ;  /* 0x0000002a2b29723e */ /* 0x000fe200000000ff */
[----:B------:R-:W-:Y:S01]  /*9700*/  IMAD.MOV.U32 R36, RZ, RZ, R39 ;  /* 0x000000ffff247224 */ /* 0x000fe200078e0027 */
[----:B------:R-:W-:Y:S01]  /*9710*/  F2FP.F16.F32.PACK_AB R42, R45, R182 ;  /* 0x000000b62d2a723e */ /* 0x000fe200000000ff */
[----:B------:R-:W-:Y:S01]  /*9720*/  ULDC.64 UR8, c[0x0][0xb98] ;  /* 0x0002e60000087ab9 */ /* 0x000fe20000000a00 */
[----:B------:R-:W-:Y:S01]  /*9730*/  F2FP.F16.F32.PACK_AB R43, R47, R46 ;  /* 0x0000002e2f2b723e */ /* 0x000fe200000000ff */
[----:B------:R-:W-:-:S02]  /*9740*/  UIADD3 UR7, UR7, UR5, URZ ;  /* 0x0000000507077290 */ /* 0x000fc4000fffe03f */
[----:B------:R-:W-:Y:S02]  /*9750*/  UIMAD UR5, UR12, UR8, URZ ;  /* 0x000000080c0572a4 */ /* 0x000fe4000f8e023f */
[----:B------:R-:W-:Y:S01]  /*9760*/  UIMAD.WIDE.U32 UR6, UR42, UR8, UR6 ;  /* 0x000000082a0672a5 */ /* 0x000fe2000f8e0006 */
[----:B------:R-:W-:Y:S02]  /*9770*/  MOV R172, R203 ;  /* 0x000000cb00ac7202 */ /* 0x000fe40000000f00 */
[----:B0-----:R-:W-:Y:S01]  /*9780*/  MOV R173, R0 ;  /* 0x0000000000ad7202 */ /* 0x001fe20000000f00 */
[----:B------:R-:W-:-:S03]  /*9790*/  UIMAD UR5, UR42, UR9, UR5 ;  /* 0x000000092a0572a4 */ /* 0x000fc6000f8e0205 */
[----:B------:R-:W-:Y:S01]  /*97a0*/  ULDC.64 UR8, c[0x0][0xae8] ;  /* 0x0002ba0000087ab9 */ /* 0x000fe20000000a00 */
[----:B------:R-:W-:-:S04]  /*97b0*/  IMAD.WIDE R20, R207, 0x2, R172 ;  /* 0x00000002cf147825 */ /* 0x000fc800078e02ac */
[----:B------:R-:W-:Y:S01]  /*97c0*/  IMAD.WIDE R172, R3, 0x2, R172 ;  /* 0x0000000203ac7825 */ /* 0x000fe200078e02ac */
[C---:B------:R-:W-:Y:S02]  /*97d0*/  IADD3 R9, P3, R20.reuse, 0xc060, RZ ;  /* 0x0000c06014097810 */ /* 0x040fe40007f7e0ff */
[C---:B------:R-:W-:Y:S02]  /*97e0*/  IADD3 R115, P0, R20.reuse, 0x8060, RZ ;  /* 0x0000806014737810 */ /* 0x040fe40007f1e0ff */
[----:B------:R-:W-:Y:S02]  /*97f0*/  LOP3.LUT R8, R9, 0x380, RZ, 0xc0, !PT ;  /* 0x0000038009087812 */ /* 0x000fe400078ec0ff */
[----:B------:R-:W-:Y:S01]  /*9800*/  IADD3 R111, P2, R20, 0x8040, RZ ;  /* 0x00008040146f7810 */ /* 0x000fe20007f5e0ff */
[--C-:B------:R-:W-:Y:S01]  /*9810*/  IMAD.X R153, RZ, RZ, R21.reuse, P0 ;  /* 0x000000ffff997224 */ /* 0x100fe200000e0615 */
[----:B------:R-:W-:Y:S02]  /*9820*/  SHF.R.U64 R8, R8, 0x3, RZ ;  /* 0x0000000308087819 */ /* 0x000fe400000012ff */
[----:B------:R-:W-:Y:S01]  /*9830*/  LOP3.LUT R0, R115, 0x380, RZ, 0xc0, !PT ;  /* 0x0000038073007812 */ /* 0x000fe200078ec0ff */
[----:B------:R-:W-:Y:S01]  /*9840*/  IMAD.X R157, RZ, RZ, R21, P2 ;  /* 0x000000ffff9d7224 */ /* 0x000fe200010e0615 */
[----:B------:R-:W-:-:S02]  /*9850*/  LOP3.LUT R147, R20, 0x380, RZ, 0xc0, !PT ;  /* 0x0000038014937812 */ /* 0x000fc400078ec0ff */
[----:B------:R-:W-:Y:S01]  /*9860*/  LOP3.LUT R8, R8, R9, RZ, 0x3c, !PT ;  /* 0x0000000908087212 */ /* 0x000fe200078e3cff */
[--C-:B------:R-:W-:Y:S01]  /*9870*/  IMAD.X R9, RZ, RZ, R21.reuse, P3 ;  /* 0x000000ffff097224 */ /* 0x100fe200018e0615 */
[----:B------:R-:W-:Y:S02]  /*9880*/  IADD3 R12, P2, R20, 0x4000, RZ ;  /* 0x00004000140c7810 */ /* 0x000fe40007f5e0ff */
[----:B------:R-:W-:Y:S02]  /*9890*/  SHF.R.U64 R0, R0, 0x3, RZ ;  /* 0x0000000300007819 */ /* 0x000fe400000012ff */
[C---:B------:R-:W-:Y:S01]  /*98a0*/  IADD3 R127, P4, R20.reuse, 0xc040, RZ ;  /* 0x0000c040147f7810 */ /* 0x040fe20007f9e0ff */
[--C-:B------:R-:W-:Y:S01]  /*98b0*/  IMAD.X R13, RZ, RZ, R21.reuse, P2 ;  /* 0x000000ffff0d7224 */ /* 0x100fe200010e0615 */
        /* <DEDUP_REMOVED lines=8> */
[--C-:B------:R-:W-:Y:S01]  /*9940*/  IMAD.X R155, RZ, RZ, R21.reuse, P1 ;  /* 0x000000ffff9b7224 */ /* 0x100fe200008e0615 */
[----:B------:R-:W-:Y:S01]  /*9950*/  LOP3.LUT R152, R0, R115, RZ, 0x3c, !PT ;  /* 0x0000007300987212 */ /* 0x000fe200078e3cff */
[----:B------:R-:W-:Y:S01]  /*9960*/  IMAD.X R159, RZ, RZ, R21, P3 ;  /* 0x000000ffff9f7224 */ /* 0x000fe200018e0615 */
[----:B------:R-:W-:-:S02]  /*9970*/  IADD3 R115, P2, R172, 0x7000, RZ ;  /* 0x00007000ac737810 */ /* 0x000fc40007f5e0ff */
        /* <DEDUP_REMOVED lines=10> */
[----:B------:R-:W-:Y:S01]  /*9a20*/  LOP3.LUT R146, R147, R20, RZ, 0x3c, !PT ;  /* 0x0000001493927212 */ /* 0x000fe200078e3cff */
[--C-:B------:R-:W-:Y:S01]  /*9a30*/  IMAD.X R169, RZ, RZ, R21.reuse, P1 ;  /* 0x000000ffffa97224 */ /* 0x100fe200008e0615 */
[----:B------:R-:W-:Y:S01]  /*9a40*/  LOP3.LUT R20, R119, 0x380, RZ, 0xc0, !PT ;  /* 0x0000038077147812 */ /* 0x000fe200078ec0ff */
[--C-:B------:R-:W-:Y:S01]  /*9a50*/  IMAD.X R171, RZ, RZ, R21.reuse, P3 ;  /* 0x000000ffffab7224 */ /* 0x100fe200018e0615 */
[----:B------:R-:W-:Y:S01]  /*9a60*/  LOP3.LUT R114, R115, 0x380, RZ, 0xc0, !PT ;  /* 0x0000038073727812 */ /* 0x000fe200078ec0ff */
[----:B------:R-:W-:Y:S01]  /*9a70*/  IMAD.MOV.U32 R147, RZ, RZ, R21 ;  /* 0x000000ffff937224 */ /* 0x000fe200078e0015 */
[----:B------:R-:W-:-:S02]  /*9a80*/  SHF.R.U64 R20, R20, 0x3, RZ ;  /* 0x0000000314147819 */ /* 0x000fc400000012ff */
[----:B------:R-:W-:Y:S02]  /*9a90*/  LOP3.LUT R21, R102, 0x380, RZ, 0xc0, !PT ;  /* 0x0000038066157812 */ /* 0x000fe400078ec0ff */
[----:B------:R-:W-:Y:S02]  /*9aa0*/  SHF.R.U64 R114, R114, 0x3, RZ ;  /* 0x0000000372727819 */ /* 0x000fe400000012ff */
[----:B------:R-:W-:Y:S02]  /*9ab0*/  LOP3.LUT R150, R20, R119, RZ, 0x3c, !PT ;  /* 0x0000007714967212 */ /* 0x000fe400078e3cff */
[----:B------:R-:W-:Y:S02]  /*9ac0*/  LOP3.LUT R20, R107, 0x380, RZ, 0xc0, !PT ;  /* 0x000003806b147812 */ /* 0x000fe400078ec0ff */
[----:B------:R-:W-:Y:S02]  /*9ad0*/  SHF.R.U64 R21, R21, 0x3, RZ ;  /* 0x0000000315157819 */ /* 0x000fe400000012ff */
[----:B------:R-:W-:Y:S01]  /*9ae0*/  LOP3.LUT R114, R114, R115, RZ, 0x3c, !PT ;  /* 0x0000007372727212 */ /* 0x000fe200078e3cff */
[----:B------:R-:W-:Y:S01]  /*9af0*/  IMAD.X R115, RZ, RZ, R173, P2 ;  /* 0x000000ffff737224 */ /* 0x000fe200010e06ad */
[----:B------:R-:W-:-:S02]  /*9b00*/  IADD3 R143, P2, R172, 0xe000, RZ ;  /* 0x0000e000ac8f7810 */ /* 0x000fc40007f5e0ff */
[----:B------:R-:W-:Y:S02]  /*9b10*/  SHF.R.U64 R20, R20, 0x3, RZ ;  /* 0x0000000314147819 */ /* 0x000fe400000012ff */
[----:B------:R-:W-:Y:S02]  /*9b20*/  LOP3.LUT R158, R21, R102, RZ, 0x3c, !PT ;  /* 0x00000066159e7212 */ /* 0x000fe400078e3cff */
[----:B------:R-:W-:Y:S02]  /*9b30*/  LOP3.LUT R21, R98, 0x380, RZ, 0xc0, !PT ;  /* 0x0000038062157812 */ /* 0x000fe400078ec0ff */
[----:B------:R-:W-:Y:S02]  /*9b40*/  LOP3.LUT R142, R143, 0x380, RZ, 0xc0, !PT ;  /* 0x000003808f8e7812 */ /* 0x000fe400078ec0ff */
[----:B------:R-:W-:Y:S02]  /*9b50*/  LOP3.LUT R160, R20, R107, RZ, 0x3c, !PT ;  /* 0x0000006b14a07212 */ /* 0x000fe400078e3cff */
[----:B------:R-:W-:-:S02]  /*9b60*/  LOP3.LUT R20, R103, 0x380, RZ, 0xc0, !PT ;  /* 0x0000038067147812 */ /* 0x000fc400078ec0ff */
[----:B------:R-:W-:Y:S02]  /*9b70*/  SHF.R.U64 R21, R21, 0x3, RZ ;  /* 0x0000000315157819 */ /* 0x000fe400000012ff */
[----:B------:R-:W-:Y:S02]  /*9b80*/  SHF.R.U64 R142, R142, 0x3, RZ ;  /* 0x000000038e8e7819 */ /* 0x000fe400000012ff */
[----:B------:R-:W-:Y:S02]  /*9b90*/  SHF.R.U64 R20, R20, 0x3, RZ ;  /* 0x0000000314147819 */ /* 0x000fe400000012ff */
[----:B------:R-:W-:Y:S02]  /*9ba0*/  LOP3.LUT R162, R21, R98, RZ, 0x3c, !PT ;  /* 0x0000006215a27212 */ /* 0x000fe400078e3cff */
[----:B------:R-:W-:Y:S02]  /*9bb0*/  IADD3 R21, P3, R172, 0x1000, RZ ;  /* 0x00001000ac157810 */ /* 0x000fe40007f7e0ff */
[----:B------:R-:W-:Y:S01]  /*9bc0*/  LOP3.LUT R142, R142, R143, RZ, 0x3c, !PT ;  /* 0x0000008f8e8e7212 */ /* 0x000fe200078e3cff */
[----:B------:R-:W-:Y:S01]  /*9bd0*/  IMAD.X R143, RZ, RZ, R173, P2 ;  /* 0x000000ffff8f7224 */ /* 0x000fe200010e06ad */
[----:B------:R-:W-:-:S02]  /*9be0*/  LOP3.LUT R0, R3, 0x380, RZ, 0xc0, !PT ;  /* 0x0000038003007812 */ /* 0x000fc400078ec0ff */
[----:B-1----:R-:W-:Y:S02]  /*9bf0*/  ISETP.NE.AND P2, PT, R48, 0x1, PT ;  /* 0x000000013000780c */ /* 0x002fe40003f45270 */
[----:B------:R-:W-:Y:S02]  /*9c00*/  LOP3.LUT R166, R20, R103, RZ, 0x3c, !PT ;  /* 0x0000006714a67212 */ /* 0x000fe400078e3cff */
[----:B------:R-:W-:Y:S02]  /*9c10*/  LOP3.LUT R20, R21, 0x380, RZ, 0xc0, !PT ;  /* 0x0000038015147812 */ /* 0x000fe400078ec0ff */
[----:B------:R-:W-:Y:S02]  /*9c20*/  SHF.R.U64 R0, R0, 0x3, RZ ;  /* 0x0000000300007819 */ /* 0x000fe400000012ff */
[----:B------:R-:W-:Y:S02]  /*9c30*/  SHF.R.U64 R20, R20, 0x3, RZ ;  /* 0x0000000314147819 */ /* 0x000fe400000012ff */
[----:B------:R-:W-:-:S02]  /*9c40*/  LOP3.LUT R154, R0, R3, RZ, 0x3c, !PT ;  /* 0x00000003009a7212 */ /* 0x000fc400078e3cff */
[----:B------:R-:W-:Y:S02]  /*9c50*/  MOV R213, R146 ;  /* 0x0000009200d57202 */ /* 0x000fe40000000f00 */
[----:B------:R-:W-:Y:S02]  /*9c60*/  LOP3.LUT R3, R30, 0x380, RZ, 0xc0, !PT ;  /* 0x000003801e037812 */ /* 0x000fe400078ec0ff */
[----:B------:R-:W-:Y:S01]  /*9c70*/  LOP3.LUT R20, R20, R21, RZ, 0x3c, !PT ;  /* 0x0000001514147212 */ /* 0x000fe200078e3cff */
[----:B------:R-:W-:Y:S01]  /*9c80*/  IMAD.X R21, RZ, RZ, R173, P3 ;  /* 0x000000ffff157224 */ /* 0x000fe200018e06ad */
[----:B------:R-:W-:Y:S01]  /*9c90*/  LOP3.LUT R0, R31, 0x380, RZ, 0xc0, !PT ;  /* 0x000003801f007812 */ /* 0x000fe200078ec0ff */
[----:B------:R0:W-:Y:S01]  /*9ca0*/  STSM.16.M88.4 [R213], R24 ;  /* 0x00000018d5007844 */ /* 0x0001e20000000200 */
[----:B------:R-:W-:Y:S02]  /*9cb0*/  SHF.R.U64 R3, R3, 0x3, RZ ;  /* 0x0000000303037819 */ /* 0x000fe400000012ff */
[----:B------:R-:W-:-:S02]  /*9cc0*/  IADD3 R119, P3, R172, 0x8000, RZ ;  /* 0x00008000ac777810 */ /* 0x000fc40007f7e0ff */
[----:B------:R-:W-:Y:S02]  /*9cd0*/  SHF.R.U64 R0, R0, 0x3, RZ ;  /* 0x0000000300007819 */ /* 0x000fe400000012ff */
[----:B------:R-:W-:Y:S02]  /*9ce0*/  LOP3.LUT R168, R3, R30, RZ, 0x3c, !PT ;  /* 0x0000001e03a87212 */ /* 0x000fe400078e3cff */
[----:B------:R-:W-:Y:S02]  /*9cf0*/  LOP3.LUT R118, R119, 0x380, RZ, 0xc0, !PT ;  /* 0x0000038077767812 */ /* 0x000fe400078ec0ff */
[----:B------:R-:W-:Y:S02]  /*9d00*/  LOP3.LUT R3, R12, 0x380, RZ, 0xc0, !PT ;  /* 0x000003800c037812 */ /* 0x000fe400078ec0ff */
[----:B------:R-:W-:Y:S02]  /*9d10*/  LOP3.LUT R164, R0, R31, RZ, 0x3c, !PT ;  /* 0x0000001f00a47212 */ /* 0x000fe400078e3cff */
[----:B------:R-:W-:Y:S01]  /*9d20*/  SHF.R.U64 R118, R118, 0x3, RZ ;  /* 0x0000000376767819 */ /* 0x000fe200000012ff */
[----:B0-----:R-:W0:Y:S01]  /*9d30*/  @P2 LDC R24, c[0x0][0xbec] ;  /* 0x0002fb00ff182b82 */ /* 0x001e220000000800 */
[----:B------:R-:W-:-:S02]  /*9d40*/  LOP3.LUT R106, R111, 0x380, RZ, 0xc0, !PT ;  /* 0x000003806f6a7812 */ /* 0x000fc400078ec0ff */
[----:B------:R-:W-:Y:S02]  /*9d50*/  LOP3.LUT R0, R99, 0x380, RZ, 0xc0, !PT ;  /* 0x0000038063007812 */ /* 0x000fe400078ec0ff */
[----:B------:R-:W-:Y:S02]  /*9d60*/  SHF.R.U64 R3, R3, 0x3, RZ ;  /* 0x0000000303037819 */ /* 0x000fe400000012ff */
[----:B------:R-:W-:Y:S01]  /*9d70*/  LOP3.LUT R118, R118, R119, RZ, 0x3c, !PT ;  /* 0x0000007776767212 */ /* 0x000fe200078e3cff */
[----:B------:R-:W1:Y:S01]  /*9d80*/  @P2 LDC R27, c[0x0][0xbf0] ;  /* 0x0002fc00ff1b2b82 */ /* 0x000e620000000800 */
[----:B------:R-:W-:Y:S01]  /*9d90*/  SHF.R.U64 R106, R106, 0x3, RZ ;  /* 0x000000036a6a7819 */ /* 0x000fe200000012ff */
[----:B------:R-:W-:Y:S01]  /*9da0*/  IMAD.X R119, RZ, RZ, R173, P3 ;  /* 0x000000ffff777224 */ /* 0x000fe200018e06ad */
[----:B------:R-:W-:Y:S02]  /*9db0*/  SHF.R.U64 R0, R0, 0x3, RZ ;  /* 0x0000000300007819 */ /* 0x000fe400000012ff */
[----:B------:R-:W-:-:S02]  /*9dc0*/  LOP3.LUT R12, R3, R12, RZ, 0x3c, !PT ;  /* 0x0000000c030c7212 */ /* 0x000fc400078e3cff */
[C---:B------:R-:W-:Y:S02]  /*9dd0*/  IADD3 R107, P0, R172.reuse, 0x5000, RZ ;  /* 0x00005000ac6b7810 */ /* 0x040fe40007f1e0ff */
[----:B------:R-:W-:Y:S02]  /*9de0*/  IADD3 R3, P3, R172, 0xf000, RZ ;  /* 0x0000f000ac037810 */ /* 0x000fe40007f7e0ff */
[----:B------:R-:W-:Y:S02]  /*9df0*/  LOP3.LUT R10, R127, 0x380, RZ, 0xc0, !PT ;  /* 0x000003807f0a7812 */ /* 0x000fe400078ec0ff */
[----:B------:R-:W-:Y:S01]  /*9e00*/  LOP3.LUT R14, R123, 0x380, RZ, 0xc0, !PT ;  /* 0x000003807b0e7812 */ /* 0x000fe200078ec0ff */
[----:B------:R-:W-:Y:S01]  /*9e10*/  IMAD.X R147, RZ, RZ, R173, P3 ;  /* 0x000000ffff937224 */ /* 0x000fe200018e06ad */
[----:B------:R-:W-:Y:S01]  /*9e20*/  LOP3.LUT R156, R106, R111, RZ, 0x3c, !PT ;  /* 0x0000006f6a9c7212 */ /* 0x000fe200078e3cff */
[----:B0-----:R-:W-:Y:S01]  /*9e30*/  @P2 IMAD.HI.U32 R24, R39, R24, RZ ;  /* 0x0000001827182227 */ /* 0x001fe200078e00ff */
[----:B------:R-:W-:-:S02]  /*9e40*/  LOP3.LUT R170, R0, R99, RZ, 0x3c, !PT ;  /* 0x0000006300aa7212 */ /* 0x000fc400078e3cff */
[----:B------:R-:W-:Y:S02]  /*9e50*/  LOP3.LUT R106, R107, 0x380, RZ, 0xc0, !PT ;  /* 0x000003806b6a7812 */ /* 0x000fe400078ec0ff */
[----:B------:R-:W-:Y:S02]  /*9e60*/  LOP3.LUT R0, R3, 0x380, RZ, 0xc0, !PT ;  /* 0x0000038003007812 */ /* 0x000fe400078ec0ff */
[----:B------:R-:W-:Y:S02]  /*9e70*/  SHF.R.U64 R10, R10, 0x3, RZ ;  /* 0x000000030a0a7819 */ /* 0x000fe400000012ff */
[----:B------:R-:W-:Y:S02]  /*9e80*/  SHF.R.U64 R14, R14, 0x3, RZ ;  /* 0x000000030e0e7819 */ /* 0x000fe400000012ff */
[----:B------:R-:W-:Y:S02]  /*9e90*/  SHF.R.U64 R106, R106, 0x3, RZ ;  /* 0x000000036a6a7819 */ /* 0x000fe400000012ff */
[----:B------:R-:W-:-:S02]  /*9ea0*/  SHF.R.U64 R0, R0, 0x3, RZ ;  /* 0x0000000300007819 */ /* 0x000fc400000012ff */
[----:B------:R-:W-:Y:S02]  /*9eb0*/  LOP3.LUT R10, R10, R127, RZ, 0x3c, !PT ;  /* 0x0000007f0a0a7212 */ /* 0x000fe400078e3cff */
[----:B------:R-:W-:Y:S02]  /*9ec0*/  LOP3.LUT R14, R14, R123, RZ, 0x3c, !PT ;  /* 0x0000007b0e0e7212 */ /* 0x000fe400078e3cff */
[----:B------:R-:W-:Y:S01]  /*9ed0*/  LOP3.LUT R106, R106, R107, RZ, 0x3c, !PT ;  /* 0x0000006b6a6a7212 */ /* 0x000fe200078e3cff */
[----:B------:R-:W-:Y:S01]  /*9ee0*/  IMAD.X R107, RZ, RZ, R173, P0 ;  /* 0x000000ffff6b7224 */ /* 0x000fe200000e06ad */
[----:B------:R-:W-:Y:S02]  /*9ef0*/  LOP3.LUT R146, R0, R3, RZ, 0x3c, !PT ;  /* 0x0000000300927212 */ /* 0x000fe400078e3cff */
[----:B------:R-:W-:Y:S02]  /*9f00*/  MOV R154, R154 ;  /* 0x0000009a009a7202 */ /* 0x000fe40000000f00 */
[----:B------:R-:W-:-:S02]  /*9f10*/  MOV R3, R8 ;  /* 0x0000000800037202 */ /* 0x000fc40000000f00 */
[----:B------:R-:W-:Y:S01]  /*9f20*/  MOV R0, R10 ;  /* 0x0000000a00007202 */ /* 0x000fe20000000f00 */
[----:B------:R-:W-:Y:S01]  /*9f30*/  STSM.16.M88.4 [R154], R32 ;  /* 0x000000209a007844 */ /* 0x000fe20000000200 */
[----:B------:R-:W-:Y:S02]  /*9f40*/  MOV R164, R164 ;  /* 0x000000a400a47202 */ /* 0x000fe40000000f00 */
[----:B------:R-:W-:Y:S02]  /*9f50*/  IADD3 R135, P0, R172, 0xc000, RZ ;  /* 0x0000c000ac877810 */ /* 0x000fe40007f1e0ff */
[----:B------:R-:W-:Y:S01]  /*9f60*/  MOV R44, R14 ;  /* 0x0000000e002c7202 */ /* 0x000fe20000000f00 */
[----:B------:R-:W-:Y:S01]  /*9f70*/  STSM.16.M88.4 [R164], R40 ;  /* 0x00000028a4007844 */ /* 0x000fe20000000200 */
[----:B------:R-:W-:Y:S02]  /*9f80*/  MOV R170, R170 ;  /* 0x000000aa00aa7202 */ /* 0x000fe40000000f00 */
[----:B------:R-:W-:-:S02]  /*9f90*/  F2FP.F16.F32.PACK_AB R8, R49, R183 ;  /* 0x000000b73108723e */ /* 0x000fc400000000ff */
        /* <DEDUP_REMOVED lines=9> */
[----:B-1----:R-:W-:Y:S02]  /*a030*/  @P2 SHF.R.U32.HI R36, RZ, R27, R24 ;  /* 0x0000001bff242219 */ /* 0x002fe40000011618 */
[----:B------:R-:W-:Y:S01]  /*a040*/  LOP3.LUT R134, R135, 0x380, RZ, 0xc0, !PT ;  /* 0x0000038087867812 */ /* 0x000fe200078ec0ff */
[----:B------:R1:W-:Y:S01]  /*a050*/  STSM.16.M88.4 [R25], R12 ;  /* 0x0000000c19007844 */ /* 0x0003e20000000200 */
[----:B------:R-:W-:Y:S01]  /*a060*/  MOV R168, R168 ;  /* 0x000000a800a87202 */ /* 0x000fe20000000f00 */
[----:B------:R-:W-:Y:S01]  /*a070*/  IMAD.MOV R37, RZ, RZ, -R36 ;  /* 0x000000ffff257224 */ /* 0x000fe200078e0a24 */
[----:B------:R-:W-:-:S02]  /*a080*/  IADD3 R111, P1, R172, 0x6000, RZ ;  /* 0x00006000ac6f7810 */ /* 0x000fc40007f3e0ff */
[----:B------:R-:W-:Y:S01]  /*a090*/  MOV R166, R166 ;  /* 0x000000a600a67202 */ /* 0x000fe20000000f00 */
[----:B------:R-:W-:Y:S01]  /*a0a0*/  IMAD R37, R48, R37, R39 ;  /* 0x0000002530257224 */ /* 0x000fe200078e0227 */
[----:B0-----:R-:W-:Y:S02]  /*a0b0*/  F2FP.F16.F32.PACK_AB R8, R65, R187 ;  /* 0x000000bb4108723e */ /* 0x001fe400000000ff */
[----:B------:R-:W-:Y:S02]  /*a0c0*/  F2FP.F16.F32.PACK_AB R9, R67, R66 ;  /* 0x000000424309723e */ /* 0x000fe400000000ff */
[----:B------:R-:W-:Y:S02]  /*a0d0*/  F2FP.F16.F32.PACK_AB R10, R69, R188 ;  /* 0x000000bc450a723e */ /* 0x000fe400000000ff */
[----:B------:R-:W-:Y:S02]  /*a0e0*/  F2FP.F16.F32.PACK_AB R11, R71, R70 ;  /* 0x00000046470b723e */ /* 0x000fe400000000ff */
[----:B------:R-:W-:-:S02]  /*a0f0*/  SHF.R.U64 R134, R134, 0x3, RZ ;  /* 0x0000000386867819 */ /* 0x000fc400000012ff */
        /* <DEDUP_REMOVED lines=11> */
[----:B------:R-:W-:Y:S02]  /*a1b0*/  LOP3.LUT R110, R111, 0x380, RZ, 0xc0, !PT ;  /* 0x000003806f6e7812 */ /* 0x000fe400078ec0ff */
[----:B------:R-:W-:Y:S01]  /*a1c0*/  LOP3.LUT R134, R134, R135, RZ, 0x3c, !PT ;  /* 0x0000008786867212 */ /* 0x000fe200078e3cff */
[----:B------:R-:W-:Y:S01]  /*a1d0*/  IMAD.X R135, RZ, RZ, R173, P0 ;  /* 0x000000ffff877224 */ /* 0x000fe200000e06ad */
[----:B------:R2:W-:Y:S01]  /*a1e0*/  STSM.16.M88.4 [R162], R24 ;  /* 0x00000018a2007844 */ /* 0x0005e20000000200 */
[----:B------:R-:W-:Y:S02]  /*a1f0*/  SHF.R.U64 R110, R110, 0x3, RZ ;  /* 0x000000036e6e7819 */ /* 0x000fe400000012ff */
[----:B0-----:R-:W-:Y:S01]  /*a200*/  F2FP.F16.F32.PACK_AB R9, R52, R7 ;  /* 0x000000073409723e */ /* 0x001fe200000000ff */
[----:B-1----:R-:W-:Y:S01]  /*a210*/  IMAD.U32 R13, RZ, RZ, UR5 ;  /* 0x00000005ff0d7e24 */ /* 0x002fe2000f8e00ff */
[----:B------:R-:W-:Y:S01]  /*a220*/  SHF.R.S32.HI R12, RZ, 0x1f, R36 ;  /* 0x0000001fff0c7819 */ /* 0x000fe20000011424 */
[----:B------:R-:W-:Y:S01]  /*a230*/  ULDC UR5, c[0x0][0xa88] ;  /* 0x0002a20000057ab9 */ /* 0x000fe20000000800 */
[----:B------:R-:W-:-:S02]  /*a240*/  SHF.R.S32.HI R7, RZ, 0x1f, R37 ;  /* 0x0000001fff077819 */ /* 0x000fc40000011425 */
[----:B------:R-:W-:Y:S01]  /*a250*/  LOP3.LUT R110, R110, R111, RZ, 0x3c, !PT ;  /* 0x0000006f6e6e7212 */ /* 0x000fe200078e3cff */
[----:B------:R-:W-:Y:S01]  /*a260*/  IMAD.X R111, RZ, RZ, R173, P1 ;  /* 0x000000ffff6f7224 */ /* 0x000fe200008e06ad */
[----:B------:R-:W-:Y:S02]  /*a270*/  IADD3 R139, P1, R172, 0xd000, RZ ;  /* 0x0000d000ac8b7810 */ /* 0x000fe40007f3e0ff */
[----:B------:R-:W-:Y:S02]  /*a280*/  MOV R160, R160 ;  /* 0x000000a000a07202 */ /* 0x000fe40000000f00 */
[----:B--2---:R-:W-:Y:S01]  /*a290*/  IADD3 R24, P0, R36, UR6, RZ ;  /* 0x0000000624187c10 */ /* 0x004fe2000ff1e0ff */
[----:B------:R-:W-:Y:S01]  /*a2a0*/  VIADD R26, R206, UR44 ;  /* 0x0000002cce1a7c36 */ /* 0x000fe20008000000 */
[----:B------:R-:W-:Y:S02]  /*a2b0*/  F2FP.F16.F32.PACK_AB R32, R89, R193 ;  /* 0x000000c15920723e */ /* 0x000fe400000000ff */
[----:B------:R-:W-:Y:S01]  /*a2c0*/  IADD3.X R25, R12, UR7, R13, P0, !PT ;  /* 0x000000070c197c10 */ /* 0x000fe200087fe40d */
[----:B------:R-:W-:Y:S01]  /*a2d0*/  ULDC.64 UR6, c[0x0][0xb88] ;  /* 0x0002e20000067ab9 */ /* 0x000fe20000000a00 */
[----:B------:R-:W-:Y:S01]  /*a2e0*/  F2FP.F16.F32.PACK_AB R33, R91, R90 ;  /* 0x0000005a5b21723e */ /* 0x000fe200000000ff */
[----:B------:R-:W-:Y:S01]  /*a2f0*/  IMAD R12, R7, UR6, RZ ;  /* 0x00000006070c7c24 */ /* 0x000fe2000f8e02ff */
[----:B------:R-:W-:Y:S01]  /*a300*/  F2FP.F16.F32.PACK_AB R34, R93, R194 ;  /* 0x000000c25d22723e */ /* 0x000fe200000000ff */
[----:B------:R-:W-:Y:S01]  /*a310*/  IMAD.WIDE.U32 R24, R37, UR6, R24 ;  /* 0x0000000625187c25 */ /* 0x000fe2000f8e0018 */
[----:B------:R-:W-:-:S02]  /*a320*/  F2FP.F16.F32.PACK_AB R35, R95, R94 ;  /* 0x0000005e5f23723e */ /* 0x000fc400000000ff */
[----:B------:R-:W-:Y:S01]  /*a330*/  MOV R158, R158 ;  /* 0x0000009e009e7202 */ /* 0x000fe20000000f00 */
[----:B------:R-:W-:Y:S01]  /*a340*/  IMAD R37, R37, UR7, R12 ;  /* 0x0000000725257c24 */ /* 0x000fe2000f8e020c */
[----:B------:R-:W-:Y:S01]  /*a350*/  F2FP.F16.F32.PACK_AB R8, R97, R195 ;  /* 0x000000c36108723e */ /* 0x000fe200000000ff */
[----:B------:R0:W-:Y:S01]  /*a360*/  STSM.16.M88.4 [R160], R32 ;  /* 0x00000020a0007844 */ /* 0x0001e20000000200 */
[----:B------:R-:W-:Y:S01]  /*a370*/  F2FP.F16.F32.PACK_AB R10, R101, R196 ;  /* 0x000000c4650a723e */ /* 0x000fe200000000ff */
[----:B------:R-:W-:Y:S01]  /*a380*/  ULDC.64 UR6, c[0x0][0xb50] ;  /* 0x0002d40000067ab9 */ /* 0x000fe20000000a00 */
[----:B------:R-:W-:Y:S01]  /*a390*/  F2FP.F16.F32.PACK_AB R11, R60, R56 ;  /* 0x000000383c0b723e */ /* 0x000fe200000000ff */
[----:B------:R-:W-:Y:S01]  /*a3a0*/  IMAD R7, R48, UR5, RZ ;  /* 0x0000000530077c24 */ /* 0x000fe2000f8e02ff */
[----:B------:R-:W-:Y:S02]  /*a3b0*/  LOP3.LUT R138, R139, 0x380, RZ, 0xc0, !PT ;  /* 0x000003808b8a7812 */ /* 0x000fe400078ec0ff */
[----:B------:R-:W-:Y:S01]  /*a3c0*/  LOP3.LUT P0, RZ, R204, 0x3, RZ, 0xc0, !PT ;  /* 0x00000003ccff7812 */ /* 0x000fe2000780c0ff */
[----:B------:R1:W-:Y:S01]  /*a3d0*/  STSM.16.M88.4 [R158], R8 ;  /* 0x000000089e007844 */ /* 0x0003e20000000200 */
[----:B------:R-:W-:-:S02]  /*a3e0*/  SHF.R.U64 R138, R138, 0x3, RZ ;  /* 0x000000038a8a7819 */ /* 0x000fc400000012ff */
[----:B------:R-:W-:Y:S02]  /*a3f0*/  MOV R156, R156 ;  /* 0x0000009c009c7202 */ /* 0x000fe40000000f00 */
[----:B------:R-:W-:Y:S02]  /*a400*/  F2FP.F16.F32.PACK_AB R12, R105, R197 ;  /* 0x000000c5690c723e */ /* 0x000fe400000000ff */
[----:B------:R-:W-:Y:S02]  /*a410*/  F2FP.F16.F32.PACK_AB R13, R68, R64 ;  /* 0x00000040440d723e */ /* 0x000fe400000000ff */
[----:B0-----:R-:W-:Y:S02]  /*a420*/  LEA R34, P3, R24, UR6, 0x2 ;  /* 0x0000000618227c11 */ /* 0x001fe4000f8610ff */
[----:B------:R-:W-:Y:S02]  /*a430*/  F2FP.F16.F32.PACK_AB R14, R109, R198 ;  /* 0x000000c66d0e723e */ /* 0x000fe400000000ff */
[----:B------:R-:W-:Y:S01]  /*a440*/  F2FP.F16.F32.PACK_AB R15, R76, R72 ;  /* 0x000000484c0f723e */ /* 0x000fe200000000ff */
[----:B------:R-:W-:Y:S01]  /*a450*/  SHFL.IDX PT, R46, R34, RZ, 0x1c1f ;  /* 0x001c1fff222e7589 */ /* 0x000fe200000e0000 */
[----:B------:R-:W-:Y:S01]  /*a460*/  LOP3.LUT R138, R138, R139, RZ, 0x3c, !PT ;  /* 0x0000008b8a8a7212 */ /* 0x000fe200078e3cff */
[----:B-1----:R-:W-:Y:S01]  /*a470*/  IMAD.IADD R9, R25, 0x1, R37 ;  /* 0x0000000119097824 */ /* 0x002fe200078e0225 */
[----:B------:R-:W-:Y:S01]  /*a480*/  MOV R152, R152 ;  /* 0x0000009800987202 */ /* 0x000fe20000000f00 */
[----:B------:R-:W-:Y:S01]  /*a490*/  VIADD R8, R26, 0x8 ;  /* 0x000000081a087836 */ /* 0x000fe20000000000 */
[----:B------:R0:W-:Y:S01]  /*a4a0*/  STSM.16.M88.4 [R156], R12 ;  /* 0x0000000c9c007844 */ /* 0x0001e20000000200 */
[----:B------:R-:W-:Y:S01]  /*a4b0*/  IMAD.X R139, RZ, RZ, R173, P1 ;  /* 0x000000ffff8b7224 */ /* 0x000fe200008e06ad */
[----:B------:R-:W-:-:S02]  /*a4c0*/  LEA.HI.X R35, R24, UR7, R9, 0x2, P3 ;  /* 0x0000000718237c11 */ /* 0x000fc400098f1409 */
[-C--:B------:R-:W-:Y:S01]  /*a4d0*/  ISETP.GE.OR P1, PT, R26, R7.reuse, P0 ;  /* 0x000000071a00720c */ /* 0x080fe20000726670 */
[----:B------:R-:W-:Y:S01]  /*a4e0*/  SHFL.IDX PT, R50, R34, 0x1, 0x1c1f ;  /* 0x003c1f0022327f89 */ /* 0x000fe200000e0000 */
[----:B------:R-:W-:Y:S02]  /*a4f0*/  ISETP.GE.OR P0, PT, R8, R7, P0 ;  /* 0x000000070800720c */ /* 0x000fe40000706670 */
[----:B------:R-:W-:Y:S01]  /*a500*/  F2FP.F16.F32.PACK_AB R8, R113, R199 ;  /* 0x000000c77108723e */ /* 0x000fe200000000ff */
[----:B------:R-:W1:Y:S01]  /*a510*/  SHFL.IDX PT, R47, R35, RZ, 0x1c1f ;  /* 0x001c1fff232f7589 */ /* 0x000e6200000e0000 */
[----:B------:R-:W-:Y:S02]  /*a520*/  F2FP.F16.F32.PACK_AB R9, R84, R80 ;  /* 0x000000505409723e */ /* 0x000fe400000000ff */
[----:B------:R-:W-:Y:S01]  /*a530*/  F2FP.F16.F32.PACK_AB R10, R117, R201 ;  /* 0x000000c9750a723e */ /* 0x000fe200000000ff */
[----:B------:R-:W2:Y:S01]  /*a540*/  SHFL.IDX PT, R51, R35, 0x1, 0x1c1f ;  /* 0x003c1f0023337f89 */ /* 0x000ea200000e0000 */
[----:B------:R-:W-:-:S02]  /*a550*/  F2FP.F16.F32.PACK_AB R11, R92, R88 ;  /* 0x000000585c0b723e */ /* 0x000fc400000000ff */
[----:B------:R-:W-:Y:S02]  /*a560*/  MOV R150, R150 ;  /* 0x0000009600967202 */ /* 0x000fe40000000f00 */
[----:B0-----:R-:W-:Y:S01]  /*a570*/  F2FP.F16.F32.PACK_AB R12, R121, R202 ;  /* 0x000000ca790c723e */ /* 0x001fe200000000ff */
[----:B------:R0:W-:Y:S01]  /*a580*/  STSM.16.M88.4 [R152], R8 ;  /* 0x0000000898007844 */ /* 0x0001e20000000200 */
[----:B------:R-:W-:Y:S02]  /*a590*/  F2FP.F16.F32.PACK_AB R13, R100, R96 ;  /* 0x00000060640d723e */ /* 0x000fe400000000ff */
[----:B------:R-:W-:Y:S02]  /*a5a0*/  F2FP.F16.F32.PACK_AB R14, R125, R124 ;  /* 0x0000007c7d0e723e */ /* 0x000fe400000000ff */
[----:B------:R-:W-:Y:S02]  /*a5b0*/  F2FP.F16.F32.PACK_AB R15, R108, R104 ;  /* 0x000000686c0f723e */ /* 0x000fe400000000ff */
[----:B------:R-:W-:-:S02]  /*a5c0*/  F2FP.F16.F32.PACK_AB R24, R129, R128 ;  /* 0x000000808118723e */ /* 0x000fc400000000ff */
[----:B------:R-:W-:Y:S01]  /*a5d0*/  F2FP.F16.F32.PACK_AB R25, R116, R112 ;  /* 0x000000707419723e */ /* 0x000fe200000000ff */
[----:B------:R-:W-:Y:S01]  /*a5e0*/  STSM.16.M88.4 [R150], R12 ;  /* 0x0000000c96007844 */ /* 0x000fe20000000200 */
[----:B------:R-:W-:Y:S02]  /*a5f0*/  F2FP.F16.F32.PACK_AB R26, R133, R132 ;  /* 0x00000084851a723e */ /* 0x000fe400000000ff */
[----:B------:R-:W-:Y:S02]  /*a600*/  F2FP.F16.F32.PACK_AB R27, R174, R120 ;  /* 0x00000078ae1b723e */ /* 0x000fe400000000ff */
[----:B------:R-:W-:Y:S01]  /*a610*/  F2FP.F16.F32.PACK_AB R32, R137, R136 ;  /* 0x000000888920723e */ /* 0x000fe200000000ff */
[----:B0-----:R-:W0:Y:S01]  /*a620*/  @P2 LDC R9, c[0x0][0xbf0] ;  /* 0x0002fc00ff092b82 */ /* 0x001e220000000800 */
        /* <DEDUP_REMOVED lines=9> */
[----:B------:R-:W-:-:S02]  /*a6c0*/  IADD3 R31, P4, R172, 0x2000, RZ ;  /* 0x00002000ac1f7810 */ /* 0x000fc40007f9e0ff */
[C---:B------:R-:W-:Y:S01]  /*a6d0*/  IADD3 R99, P5, R172.reuse, 0x3000, RZ ;  /* 0x00003000ac637810 */ /* 0x040fe20007fbe0ff */
[----:B------:R-:W-:Y:S01]  /*a6e0*/  STSM.16.M88.4 [R3], R56 ;  /* 0x0000003803007844 */ /* 0x000fe20000000200 */
[----:B------:R-:W-:Y:S02]  /*a6f0*/  IADD3 R103, P6, R172, 0x4000, RZ ;  /* 0x00004000ac677810 */ /* 0x000fe40007fde0ff */
[----:B------:R-:W-:Y:S01]  /*a700*/  LOP3.LUT R30, R31, 0x380, RZ, 0xc0, !PT ;  /* 0x000003801f1e7812 */ /* 0x000fe200078ec0ff */
[----:B------:R-:W-:Y:S01]  /*a710*/  BAR.SYNC.DEFER_BLOCKING 0x1, 0x100 ;  /* 0x0044000000007b1d */ /* 0x000fe20000010000 */
[----:B------:R-:W-:Y:S02]  /*a720*/  LOP3.LUT R98, R99, 0x380, RZ, 0xc0, !PT ;  /* 0x0000038063627812 */ /* 0x000fe400078ec0ff */
[----:B------:R-:W-:Y:S01]  /*a730*/  LOP3.LUT R102, R103, 0x380, RZ, 0xc0, !PT ;  /* 0x0000038067667812 */ /* 0x000fe200078ec0ff */
[----:B---3--:R-:W-:Y:S01]  /*a740*/  IMAD R0, R23, 0x20, R200 ;  /* 0x0000002017007824 */ /* 0x008fe200078e02c8 */
[----:B------:R-:W-:-:S02]  /*a750*/  SHF.R.U64 R30, R30, 0x3, RZ ;  /* 0x000000031e1e7819 */ /* 0x000fc400000012ff */
[----:B------:R-:W-:Y:S02]  /*a760*/  SHF.R.U64 R98, R98, 0x3, RZ ;  /* 0x0000000362627819 */ /* 0x000fe400000012ff */
[----:B------:R-:W-:Y:S01]  /*a770*/  SHF.R.U64 R102, R102, 0x3, RZ ;  /* 0x0000000366667819 */ /* 0x000fe200000012ff */
[----:B------:R-:W-:Y:S01]  /*a780*/  UIMAD UR5, UR10, UR8, URZ ;  /* 0x000000080a0572a4 */ /* 0x000fe2000f8e023f */
[----:B------:R-:W-:Y:S01]  /*a790*/  LOP3.LUT R30, R30, R31, RZ, 0x3c, !PT ;  /* 0x0000001f1e1e7212 */ /* 0x000fe200078e3cff */
[--C-:B------:R-:W-:Y:S01]  /*a7a0*/  IMAD.X R31, RZ, RZ, R173.reuse, P4 ;  /* 0x000000ffff1f7224 */ /* 0x100fe200020e06ad */
[----:B------:R-:W-:Y:S01]  /*a7b0*/  LOP3.LUT R98, R98, R99, RZ, 0x3c, !PT ;  /* 0x0000006362627212 */ /* 0x000fe200078e3cff */
[--C-:B------:R-:W-:Y:S01]  /*a7c0*/  IMAD.X R99, RZ, RZ, R173.reuse, P5 ;  /* 0x000000ffff637224 */ /* 0x100fe200028e06ad */
[----:B------:R-:W-:Y:S01]  /*a7d0*/  LOP3.LUT R102, R102, R103, RZ, 0x3c, !PT ;  /* 0x0000006766667212 */ /* 0x000fe200078e3cff */
[----:B------:R-:W-:Y:S01]  /*a7e0*/  IMAD.X R103, RZ, RZ, R173, P6 ;  /* 0x000000ffff677224 */ /* 0x000fe200030e06ad */
[----:B------:R-:W-:-:S02]  /*a7f0*/  IADD3 R123, P4, R172, 0x9000, RZ ;  /* 0x00009000ac7b7810 */ /* 0x000fc40007f9e0ff */
[C---:B------:R-:W-:Y:S01]  /*a800*/  LOP3.LUT R29, R172.reuse, 0x380, RZ, 0xc0, !PT ;  /* 0x00000380ac1d7812 */ /* 0x040fe200078ec0ff */
[----:B-1----:R-:W-:Y:S01]  /*a810*/  @!P1 ST.E desc[UR46][R46.64], R6 ;  /* 0x000000062e009985 */ /* 0x002fe2000c10192e */
[C---:B------:R-:W-:Y:S01]  /*a820*/  IADD3 R127, P5, R172.reuse, 0xa000, RZ ;  /* 0x0000a000ac7f7810 */ /* 0x040fe20007fbe0ff */
[----:B------:R-:W-:Y:S01]  /*a830*/  UIMAD.WIDE.U32 UR6, UR39, UR8, URZ ;  /* 0x00000008270672a5 */ /* 0x000fe2000f8e003f */
[----:B------:R-:W-:Y:S01]  /*a840*/  IADD3 R131, P6, R172, 0xb000, RZ ;  /* 0x0000b000ac837810 */ /* 0x000fe20007fde0ff */
[----:B--2---:R1:W-:Y:S01]  /*a850*/  @!P0 ST.E desc[UR46][R50.64], R5 ;  /* 0x0000000532008985 */ /* 0x0043e2000c10192e */
[----:B------:R-:W-:Y:S01]  /*a860*/  UIMAD UR5, UR39, UR9, UR5 ;  /* 0x00000009270572a4 */ /* 0x000fe2000f8e0205 */
[----:B------:R-:W-:Y:S01]  /*a870*/  LOP3.LUT R122, R123, 0x380, RZ, 0xc0, !PT ;  /* 0x000003807b7a7812 */ /* 0x000fe200078ec0ff */
[----:B------:R-:W-:Y:S01]  /*a880*/  ULDC.64 UR10, c[0x0][0xaf0] ;  /* 0x0002bc00000a7ab9 */ /* 0x000fe20000000a00 */
[----:B------:R-:W-:Y:S02]  /*a890*/  LOP3.LUT R126, R127, 0x380, RZ, 0xc0, !PT ;  /* 0x000003807f7e7812 */ /* 0x000fe400078ec0ff */
[----:B------:R-:W-:-:S02]  /*a8a0*/  LOP3.LUT R130, R131, 0x380, RZ, 0xc0, !PT ;  /* 0x0000038083827812 */ /* 0x000fc400078ec0ff */
[----:B------:R-:W-:Y:S01]  /*a8b0*/  SHF.R.U64 R29, R29, 0x3, RZ ;  /* 0x000000031d1d7819 */ /* 0x000fe200000012ff */
[----:B-1----:R-:W1:Y:S01]  /*a8c0*/  @P2 LDC R5, c[0x0][0xbec] ;  /* 0x0002fb00ff052b82 */ /* 0x002e620000000800 */
[----:B------:R-:W-:Y:S01]  /*a8d0*/  VIADD R6, R0, UR44 ;  /* 0x0000002c00067c36 */ /* 0x000fe20008000000 */
[----:B------:R-:W-:Y:S01]  /*a8e0*/  UIMAD UR8, UR12, UR10, URZ ;  /* 0x0000000a0c0872a4 */ /* 0x000fe2000f8e023f */
[----:B------:R-:W-:Y:S01]  /*a8f0*/  SHF.R.U64 R122, R122, 0x3, RZ ;  /* 0x000000037a7a7819 */ /* 0x000fe200000012ff */
[----:B------:R-:W-:Y:S01]  /*a900*/  UIADD3 UR7, UR7, UR5, URZ ;  /* 0x0000000507077290 */ /* 0x000fe2000fffe03f */
[----:B------:R-:W-:Y:S01]  /*a910*/  IMAD.MOV.U32 R3, RZ, RZ, R6 ;  /* 0x000000ffff037224 */ /* 0x000fe200078e0006 */
[----:B------:R-:W-:Y:S01]  /*a920*/  UIMAD UR5, UR42, UR11, UR8 ;  /* 0x0000000b2a0572a4 */ /* 0x000fe2000f8e0208 */
[----:B------:R-:W-:Y:S01]  /*a930*/  SHF.R.U64 R126, R126, 0x3, RZ ;  /* 0x000000037e7e7819 */ /* 0x000fe200000012ff */
[----:B------:R-:W-:Y:S01]  /*a940*/  UIMAD.WIDE.U32 UR42, UR42, UR10, UR6 ;  /* 0x0000000a2a2a72a5 */ /* 0x000fe2000f8e0006 */
[----:B------:R-:W-:Y:S01]  /*a950*/  SHF.R.U64 R130, R130, 0x3, RZ ;  /* 0x0000000382827819 */ /* 0x000fe200000012ff */
[----:B------:R2:W5:Y:S01]  /*a960*/  LD.E.128 R40, desc[UR46][R20.64] ;  /* 0x0000002e14287980 */ /* 0x000562000c101d00 */
[----:B------:R-:W-:Y:S01]  /*a970*/  LOP3.LUT R122, R122, R123, RZ, 0x3c, !PT ;  /* 0x0000007b7a7a7212 */ /* 0x000fe200078e3cff */
[----:B------:R-:W-:Y:S01]  /*a980*/  UIADD3 UR5, UR43, UR5, URZ ;  /* 0x000000052b057290 */ /* 0x000fe2000fffe03f */
[----:B------:R-:W-:Y:S01]  /*a990*/  LOP3.LUT R126, R126, R127, RZ, 0x3c, !PT ;  /* 0x0000007f7e7e7212 */ /* 0x000fe200078e3cff */
[--C-:B------:R-:W-:Y:S01]  /*a9a0*/  IMAD.X R123, RZ, RZ, R173.reuse, P4 ;  /* 0x000000ffff7b7224 */ /* 0x100fe200020e06ad */
[----:B------:R-:W-:Y:S01]  /*a9b0*/  LOP3.LUT R130, R130, R131, RZ, 0x3c, !PT ;  /* 0x0000008382827212 */ /* 0x000fe200078e3cff */
[--C-:B------:R-:W-:Y:S01]  /*a9c0*/  IMAD.X R127, RZ, RZ, R173.reuse, P5 ;  /* 0x000000ffff7f7224 */ /* 0x100fe200028e06ad */
[----:B------:R-:W-:Y:S01]  /*a9d0*/  LOP3.LUT R28, R29, R172, RZ, 0x3c, !PT ;  /* 0x000000ac1d1c7212 */ /* 0x000fe200078e3cff */
[--C-:B------:R-:W-:Y:S01]  /*a9e0*/  IMAD.X R131, RZ, RZ, R173.reuse, P6 ;  /* 0x000000ffff837224 */ /* 0x100fe200030e06ad */
[----:B------:R-:W-:Y:S01]  /*a9f0*/  ULDC.64 UR6, c[0x0][0xae0] ;  /* 0x0002b80000067ab9 */ /* 0x000fe20000000a00 */
[----:B------:R-:W-:Y:S01]  /*aa00*/  IMAD.MOV.U32 R29, RZ, RZ, R173 ;  /* 0x000000ffff1d7224 */ /* 0x000fe200078e00ad */
[----:B------:R2:W5:Y:S01]  /*aa10*/  LD.E.128 R52, desc[UR46][R30.64] ;  /* 0x0000002e1e347980 */ /* 0x000562000c101d00 */
[----:B-1----:R-:W-:-:S03]  /*aa20*/  @P2 IMAD.HI.U32 R0, R6, R5, RZ ;  /* 0x0000000506002227 */ /* 0x002fc600078e00ff */
[----:B------:R2:W5:Y:S02]  /*aa30*/  LD.E.128 R36, desc[UR46][R28.64] ;  /* 0x0000002e1c247980 */ /* 0x000564000c101d00 */
[----:B0-----:R-:W-:Y:S01]  /*aa40*/  @P2 SHF.R.U32.HI R3, RZ, R9, R0 ;  /* 0x00000009ff032219 */ /* 0x001fe20000011600 */
[----:B------:R-:W-:Y:S01]  /*aa50*/  IMAD.U32 R4, RZ, RZ, UR42 ;  /* 0x0000002aff047e24 */ /* 0x000fe2000f8e00ff */
        /* <DEDUP_REMOVED lines=67> */
.L_x_4184:
[----:B------:R-:W-:Y:S05]  /*ae90*/  BSYNC B1 ;  /* 0x0000000000017941 */ /* 0x000fea0003800000 */
.L_x_4183:
[----:B-1-3--:R1:W3:Y:S01]  /*aea0*/  SHFL.IDX PT, R13, R3, 0x1, 0x181f ;  /* 0x00381f00030d7f89 */ /* 0x00a2e200000e0000 */
[----:B------:R-:W-:Y:S03]  /*aeb0*/  BSSY B1, `(.L_x_4185) ;  /* 0x0000014000017945 */ /* 0x000fe60003800000 */
[----:B------:R1:W4:Y:S01]  /*aec0*/  SHFL.IDX PT, R11, R6, 0x1, 0x181f ;  /* 0x00381f00060b7f89 */ /* 0x00032200000e0000 */
[----:B------:R-:W-:Y:S05]  /*aed0*/  @P1 BRA `(.L_x_4186) ;  /* 0x0000000000441947 */ /* 0x000fea0003800000 */
[----:B------:R-:W-:Y:S02]  /*aee0*/  ULDC UR5, c[0x0][0xac8] ;  /* 0x0002b20000057ab9 */ /* 0x000fe40000000800 */
[----:B------:R-:W-:Y:S02]  /*aef0*/  ISETP.GE.AND P4, PT, R2, UR5, PT ;  /* 0x0000000502007c0c */ /* 0x000fe4000bf86270 */
[----:B------:R-:W-:Y:S02]  /*af00*/  ISETP.GE.AND P3, PT, R19, UR5, PT ;  /* 0x0000000513007c0c */ /* 0x000fe4000bf66270 */
[----:B------:R-:W-:Y:S02]  /*af10*/  ISETP.GE.AND P2, PT, R18, UR5, PT ;  /* 0x0000000512007c0c */ /* 0x000fe4000bf46270 */
[----:B------:R-:W-:-:S07]  /*af20*/  ISETP.GE.AND P1, PT, R22, UR5, PT ;  /* 0x0000000516007c0c */ /* 0x000fce000bf26270 */
[CC--:B----4-:R-:W-:Y:S02]  /*af30*/  @!P4 LEA R4, P6, R2.reuse, R11.reuse, 0x1 ;  /* 0x0000000b0204c211 */ /* 0x0d0fe400078c08ff */
[C---:B------:R-:W-:Y:S02]  /*af40*/  @!P3 LEA R8, P5, R19.reuse, R11, 0x1 ;  /* 0x0000000b1308b211 */ /* 0x040fe400078a08ff */
[----:B---3--:R-:W-:Y:S02]  /*af50*/  @!P4 LEA.HI.X R5, R2, R13, R211, 0x1, P6 ;  /* 0x0000000d0205c211 */ /* 0x008fe400030f0cd3 */
        /* <DEDUP_REMOVED lines=9> */
.L_x_4186:
[----:B------:R-:W-:Y:S05]  /*aff0*/  BSYNC B1 ;  /* 0x0000000000017941 */ /* 0x000fea0003800000 */
.L_x_4185:
[----:B---3--:R3:W0:Y:S01]  /*b000*/  SHFL.IDX PT, R13, R3, 0x2, 0x181f ;  /* 0x00581f00030d7f89 */ /* 0x00862200000e0000 */
        /* <DEDUP_REMOVED lines=14> */
[----:B-----5:R0:W-:Y:S01]  /*b0f0*/  @!P3 ST.E.128 desc[UR46][R4.64], R52 ;  /* 0x000000340400b985 */ /* 0x0201e2000c101d2e */
[----:B----4-:R-:W-:-:S02]  /*b100*/  @!P1 LEA.HI.X R11, R18, R13, R209, 0x1, P4 ;  /* 0x0000000d120b9211 */ /* 0x010fc400020f0cd1 */
[----:B------:R-:W-:Y:S01]  /*b110*/  @!P0 LEA.HI.X R13, R22, R13, R208, 0x1, P6 ;  /* 0x0000000d160d8211 */ /* 0x000fe200030f0cd0 */
[----:B------:R0:W-:Y:S04]  /*b120*/  @!P2 ST.E.128 desc[UR46][R8.64], R108 ;  /* 0x0000006c0800a985 */ /* 0x0001e8000c101d2e */
[----:B------:R0:W-:Y:S04]  /*b130*/  @!P1 ST.E.128 desc[UR46][R10.64], R124 ;  /* 0x0000007c0a009985 */ /* 0x0001e8000c101d2e */
[----:B------:R0:W-:Y:S02]  /*b140*/  @!P0 ST.E.128 desc[UR46][R12.64], R140 ;  /* 0x0000008c0c008985 */ /* 0x0001e4000c101d2e */
.L_x_4188:
[----:B------:R-:W-:Y:S05]  /*b150*/  BSYNC B1 ;  /* 0x0000000000017941 */ /* 0x000fea0003800000 */
.L_x_4187:
[----:B------:R-:W-:Y:S01]  /*b160*/  VIADD R0, R14, 0x60 ;  /* 0x000000600e007836 */ /* 0x000fe20000000000 */
[----:B-123--:R-:W1:Y:S04]  /*b170*/  SHFL.IDX PT, R3, R3, 0x3, 0x181f ;  /* 0x00781f0003037f89 */ /* 0x00ee6800000e0000 */
[----:B------:R-:W-:Y:S01]  /*b180*/  ISETP.GE.AND P0, PT, R0, R7, PT ;  /* 0x000000070000720c */ /* 0x000fe20003f06270 */
[----:B0---4-:R0:W2:-:S12]  /*b190*/  SHFL.IDX PT, R11, R6, 0x3, 0x181f ;  /* 0x00781f00060b7f89 */ /* 0x01109800000e0000 */
        /* <DEDUP_REMOVED lines=20> */
.L_x_4182:
        /* <DEDUP_REMOVED lines=50> */
.L_x_4191:
[----:B------:R-:W-:Y:S05]  /*b600*/  BSYNC B1 ;  /* 0x0000000000017941 */ /* 0x000fea0003800000 */
.L_x_4190:
        /* <DEDUP_REMOVED lines=11> */
[----:B-1----:R-:W-:-:S03]  /*b6c0*/  @P1 SHF.R.U32.HI R3, RZ, R11, R0 ;  /* 0x0000000bff031219 */ /* 0x002fc60000011600 */
[----:B------:R-:W-:Y:S01]  /*b6d0*/  UIMAD UR5, UR42, UR11, UR5 ;  /* 0x0000000b2a0572a4 */ /* 0x000fe2000f8e0205 */
[--C-:B------:R-:W-:Y:S01]  /*b6e0*/  SHF.R.S32.HI R0, RZ, 0x1f, R3.reuse ;  /* 0x0000001fff007819 */ /* 0x100fe20000011403 */
[----:B------:R-:W-:Y:S01]  /*b6f0*/  UIMAD.WIDE.U32 UR42, UR42, UR10, UR6 ;  /* 0x0000000a2a2a72a5 */ /* 0x000fe2000f8e0006 */
[----:B------:R-:W-:Y:S02]  /*b700*/  IMAD.MOV R7, RZ, RZ, -R3 ;  /* 0x000000ffff077224 */ /* 0x000fe400078e0a03 */
[----:B------:R-:W-:Y:S01]  /*b710*/  ULDC.64 UR6, c[0x0][0xae0] ;  /* 0x0002b80000067ab9 */ /* 0x000fe20000000a00 */
[----:B------:R-:W-:Y:S01]  /*b720*/  UIADD3 UR5, UR43, UR5, URZ ;  /* 0x000000052b057290 */ /* 0x000fe2000fffe03f */
[----:B------:R-:W-:Y:S02]  /*b730*/  IMAD R0, R0, UR6, RZ ;  /* 0x0000000600007c24 */ /* 0x000fe4000f8e02ff */
[----:B------:R-:W-:Y:S02]  /*b740*/  IMAD R7, R10, R7, R8 ;  /* 0x000000070a077224 */ /* 0x000fe400078e0208 */
[----:B------:R-:W-:-:S02]  /*b750*/  IMAD.U32 R5, RZ, RZ, UR43 ;  /* 0x0000002bff057e24 */ /* 0x000fc4000f8e00ff */
[----:B------:R-:W-:Y:S02]  /*b760*/  IMAD.U32 R4, RZ, RZ, UR42 ;  /* 0x0000002aff047e24 */ /* 0x000fe4000f8e00ff */
[----:B------:R-:W-:Y:S01]  /*b770*/  IMAD.U32 R5, RZ, RZ, UR5 ;  /* 0x00000005ff057e24 */ /* 0x000fe2000f8e00ff */
[----:B------:R-:W-:Y:S01]  /*b780*/  ULDC UR5, c[0x0][0xa88] ;  /* 0x0002a20000057ab9 */ /* 0x000fe20000000800 */
[C---:B------:R-:W-:Y:S01]  /*b790*/  IMAD R9, R3.reuse, UR7, R0 ;  /* 0x0000000703097c24 */ /* 0x040fe2000f8e0200 */
[----:B------:R-:W-:Y:S01]  /*b7a0*/  SHF.R.S32.HI R0, RZ, 0x1f, R7 ;  /* 0x0000001fff007819 */ /* 0x000fe20000011407 */
[----:B------:R-:W-:Y:S01]  /*b7b0*/  IMAD.WIDE.U32 R4, R3, UR6, R4 ;  /* 0x0000000603047c25 */ /* 0x000fe2000f8e0004 */
[----:B------:R-:W-:-:S03]  /*b7c0*/  ULDC.64 UR6, c[0x0][0xad8] ;  /* 0x0002b60000067ab9 */ /* 0x000fc60000000a00 */
        /* <DEDUP_REMOVED lines=35> */
.L_x_4193:
[----:B------:R-:W-:Y:S05]  /*ba00*/  BSYNC B1 ;  /* 0x0000000000017941 */ /* 0x000fea0003800000 */
.L_x_4192:
        /* <DEDUP_REMOVED lines=21> */
.L_x_4195:
[----:B------:R-:W-:Y:S05]  /*bb60*/  BSYNC B1 ;  /* 0x0000000000017941 */ /* 0x000fea0003800000 */
.L_x_4194:
        /* <DEDUP_REMOVED lines=21> */
.L_x_4197:
[----:B------:R-:W-:Y:S05]  /*bcc0*/  BSYNC B1 ;  /* 0x0000000000017941 */ /* 0x000fea0003800000 */
.L_x_4196:
[----:B------:R-:W-:Y:S01]  /*bcd0*/  VIADD R0, R8, 0x60 ;  /* 0x0000006008007836 */ /* 0x000fe20000000000 */
[----:B0-----:R0:W0:Y:S04]  /*bce0*/  SHFL.IDX PT, R3, R7, 0x3, 0x181f ;  /* 0x00781f0007037f89 */ /* 0x00102800000e0000 */
[----:B------:R-:W-:Y:S01]  /*bcf0*/  ISETP.GE.AND P0, PT, R0, R9, PT ;  /* 0x000000090000720c */ /* 0x000fe20003f06270 */
[----:B-1-3--:R1:W3:-:S12]  /*bd00*/  SHFL.IDX PT, R5, R6, 0x3, 0x181f ;  /* 0x00781f0006057f89 */ /* 0x00a2d800000e0000 */
[----:B-1----:R-:W-:Y:S05]  /*bd10*/  @P0 BRA `(.L_x_4189) ;  /* 0x0000000000440947 */ /* 0x002fea0003800000 */
[----:B------:R-:W-:Y:S02]  /*bd20*/  ULDC UR5, c[0x0][0xac8] ;  /* 0x0002b20000057ab9 */ /* 0x000fe40000000800 */
[----:B------:R-:W-:Y:S02]  /*bd30*/  ISETP.GE.AND P3, PT, R2, UR5, PT ;  /* 0x0000000502007c0c */ /* 0x000fe4000bf66270 */
[----:B------:R-:W-:Y:S02]  /*bd40*/  ISETP.GE.AND P2, PT, R19, UR5, PT ;  /* 0x0000000513007c0c */ /* 0x000fe4000bf46270 */
[----:B------:R-:W-:Y:S02]  /*bd50*/  ISETP.GE.AND P1, PT, R18, UR5, PT ;  /* 0x0000000512007c0c */ /* 0x000fe4000bf26270 */
[----:B------:R-:W-:-:S07]  /*bd60*/  ISETP.GE.AND P0, PT, R22, UR5, PT ;  /* 0x0000000516007c0c */ /* 0x000fce000bf06270 */
[-C--:B--234-:R-:W-:Y:S02]  /*bd70*/  @!P3 LEA R6, P6, R2, R5.reuse, 0x1 ;  /* 0x000000050206b211 */ /* 0x09cfe400078c08ff */
        /* <DEDUP_REMOVED lines=11> */
.L_x_4189:
[----:B------:R-:W-:Y:S05]  /*be30*/  BSYNC B0 ;  /* 0x0000000000007941 */ /* 0x000fea0003800000 */
.L_x_4181:
[----:B------:R-:W-:Y:S02]  /*be40*/  ULDC UR5, c[0x0][0xc38] ;  /* 0x00030e0000057ab9 */ /* 0x000fe40000000800 */
[----:B------:R-:W-:-:S06]  /*be50*/  UISETP.GE.AND UP0, UPT, UR4, UR5, UPT ;  /* 0x000000050400728c */ /* 0x000fcc000bf06270 */
[----:B------:R-:W-:-:S13]  /*be60*/  PLOP3.LUT P0, PT, PT, PT, UP0, 0x80, 0x0 ;  /* 0x000000000000781c */ /* 0x000fda0003f0f008 */
[----:B------:R-:W-:Y:S05]  /*be70*/  @!P0 BRA `(.L_x_4198) ;  /* 0xffffff4c00dc8947 */ /* 0x000fea000383ffff */
[----:B------:R-:W-:Y:S05]  /*be80*/  EXIT ;  /* 0x000000000000794d */ /* 0x000fea0003800000 */
.L_x_4146:
[----:B------:R-:W-:-:S08]  /*be90*/  NOP ;  /* 0x0000000000007918 */ /* 0x000fd00000000000 */
[----:B------:R-:W0:-:S00]  /*bea0*/  USETMAXREG.DEALLOC.CTAPOOL 0x18 ;  /* 0x00000018000079c8 */ /* 0x000e0000080e0500 */
[----:B0-----:R-:W-:-:S06]  /*beb0*/  LOP3.LUT R0, R0, 0x3, RZ, 0xc0, !PT ;  /* 0x0000000300007812 */ /* 0x001fcc00078ec0ff */
[----:B------:R-:W0:Y:S01]  /*bec0*/  S2UR UR6, SR_CTAID.X ;  /* 0x00000000000679c3 */ /* 0x000e220000002500 */
[----:B------:R-:W-:Y:S01]  /*bed0*/  IMAD.MOV.U32 R18, RZ, RZ, RZ ;  /* 0x000000ffff127224 */ /* 0x000fe200078e00ff */
[----:B------:R-:W1:Y:S02]  /*bee0*/  SHFL.IDX PT, R0, R0, RZ, 0x1f ;  /* 0x00001fff00007589 */ /* 0x000e6400000e0000 */
[----:B-1----:R-:W-:-:S04]  /*bef0*/  ISETP.NE.AND P0, PT, R0, RZ, PT ;  /* 0x000000ff0000720c */ /* 0x002fc80003f05270 */
[----:B------:R-:W0:Y:S01]  /*bf00*/  LDC R0, c[0x0][0xc38] ;  /* 0x00030e00ff007b82 */ /* 0x000e220000000800 */
[----:B------:R-:W-:-:S05]  /*bf10*/  P2R R2, PR, RZ, 0x1 ;  /* 0x00000001ff027803 */ /* 0x000fca0000000000 */
[----:B------:R1:W-:Y:S03]  /*bf20*/  STL [R1+0x20], R2 ;  /* 0x0000200201007387 */ /* 0x0003e60000100800 */
[----:B------:R-:W-:Y:S06]  /*bf30*/  @P0 BAR.ARV 0x4, 0x180 ;  /* 0x0106000000000b1d */ /* 0x000fec0000002000 */
[----:B------:R1:W-:Y:S01]  /*bf40*/  STL [R1+0x1c], RZ ;  /* 0x00001cff01007387 */ /* 0x0003e20000100800 */
[----:B0-----:R-:W-:Y:S01]  /*bf50*/  ISETP.LE.AND P0, PT, R0, UR6, PT ;  /* 0x0000000600007c0c */ /* 0x001fe2000bf03270 */
[----:B------:R-:W-:-:S05]  /*bf60*/  IMAD.MOV.U32 R0, RZ, RZ, 0x1 ;  /* 0x00000001ff007424 */ /* 0x000fca00078e00ff */
[----:B------:R1:W-:Y:S07]  /*bf70*/  STL [R1], R0 ;  /* 0x0000000001007387 */ /* 0x0003ee0000100800 */
[----:B------:R-:W-:Y:S05]  /*bf80*/  @P0 BRA `(.L_x_4199) ;  /* 0x0000004000c40947 */ /* 0x000fea0003800000 */
[----:B------:R-:W0:Y:S01]  /*bf90*/  S2R R5, SR_TID.X ;  /* 0x0000000000057919 */ /* 0x000e220000002100 */
[----:B------:R-:W2:Y:S01]  /*bfa0*/  S2UR UR5, SR_CgaCtaId ;  /* 0x00000000000579c3 */ /* 0x000ea20000008800 */
[----:B------:R-:W-:Y:S01]  /*bfb0*/  UMOV UR4, 0x400 ;  /* 0x0000040000047882 */ /* 0x000fe20000000000 */
[----:B------:R-:W-:Y:S01]  /*bfc0*/  IMAD.MOV.U32 R18, RZ, RZ, RZ ;  /* 0x000000ffff127224 */ /* 0x000fe200078e00ff */
[----:B------:R-:W-:Y:S01]  /*bfd0*/  ULDC UR41, c[0x0][0xc] ;  /* 0x0000030000297ab9 */ /* 0x000fe20000000800 */
[----:B------:R-:W-:Y:S01]  /*bfe0*/  ULDC.64 UR44, c[0x0][0x198] ;  /* 0x00006600002c7ab9 */ /* 0x000fe20000000a00 */
[----:B--2---:R-:W-:-:S06]  /*bff0*/  ULEA UR4, UR5, UR4, 0x18 ;  /* 0x0000000405047291 */ /* 0x004fcc000f8ec03f */
[----:B------:R-:W-:Y:S01]  /*c000*/  IMAD.U32 R17, RZ, RZ, UR4 ;  /* 0x00000004ff117e24 */ /* 0x000fe2000f8e00ff */
[C---:B0-----:R-:W-:Y:S01]  /*c010*/  LOP3.LUT R4, R5.reuse, 0x7f, RZ, 0xc0, !PT ;  /* 0x0000007f05047812 */ /* 0x041fe200078ec0ff */
[----:B-1----:R-:W-:-:S05]  /*c020*/  IMAD.SHL.U32 R0, R5, 0x8, RZ ;  /* 0x0000000805007824 */ /* 0x002fca00078e00ff */
[----:B------:R-:W-:-:S04]  /*c030*/  LOP3.LUT R2, R0, 0x1f8, RZ, 0xc0, !PT ;  /* 0x000001f800027812 */ /* 0x000fc800078ec0ff */
        /* <DEDUP_REMOVED lines=9> */
[----:B------:R0:W-:Y:S04]  /*c0d0*/  STL [R1+0x14], R3 ;  /* 0x0000140301007387 */ /* 0x0001e80000100800 */
[----:B------:R0:W-:Y:S04]  /*c0e0*/  STL [R1+0x10], R2 ;  /* 0x0000100201007387 */ /* 0x0001e80000100800 */
[----:B------:R0:W-:Y:S04]  /*c0f0*/  STL [R1], R0 ;  /* 0x0000000001007387 */ /* 0x0001e80000100800 */
[----:B------:R0:W-:Y:S02]  /*c100*/  STL [R1+0x1c], RZ ;  /* 0x00001cff01007387 */ /* 0x0001e40000100800 */
.L_x_4289:
        /* <DEDUP_REMOVED lines=23> */
.L_x_4200:
[----:B------:R-:W-:Y:S01]  /*c280*/  ULDC UR9, c[0x0][0xc54] ;  /* 0x0003150000097ab9 */ /* 0x000fe20000000800 */
[----:B------:R-:W-:Y:S01]  /*c290*/  UMOV UR5, UR8 ;  /* 0x0000000800057c82 */ /* 0x000fe20008000000 */
[----:B------:R-:W-:-:S11]  /*c2a0*/  UISETP.NE.AND UP0, UPT, UR9, 0x1, UPT ;  /* 0x000000010900788c */ /* 0x000fd6000bf05270 */
[----:B------:R-:W-:Y:S02]  /*c2b0*/  @UP0 ULDC.64 UR10, c[0x0][0xc58] ;  /* 0x00031600000a0ab9 */ /* 0x000fe40000000a00 */
[----:B------:R-:W-:-:S04]  /*c2c0*/  UIMAD.WIDE.U32 UR6, UR8, UR10, URZ ;  /* 0x0000000a080672a5 */ /* 0x000fc8000f8e003f */
[----:B------:R-:W-:-:S04]  /*c2d0*/  @UP0 USHF.R.U32.HI UR5, URZ, UR11, UR7 ;  /* 0x0000000b3f050299 */ /* 0x000fc80008011607 */
[----:B------:R-:W-:-:S12]  /*c2e0*/  UIMAD UR6, UR5, UR9, URZ ;  /* 0x00000009050672a4 */ /* 0x000fd8000f8e023f */
.L_x_4201:
[----:B------:R-:W-:Y:S01]  /*c2f0*/  ULOP3.LUT UR39, URZ, UR5, URZ, 0x33, !UPT ;  /* 0x000000053f277292 */ /* 0x000fe2000f8e333f */
[----:B------:R-:W-:Y:S01]  /*c300*/  BSSY B7, `(.L_x_4202) ;  /* 0x00003dc000077945 */ /* 0x000fe20003800000 */
[----:B------:R-:W-:Y:S01]  /*c310*/  ULDC UR7, c[0x0][0x448] ;  /* 0x0001120000077ab9 */ /* 0x000fe20000000800 */
[----:B------:R-:W-:Y:S01]  /*c320*/  ULDC UR5, c[0x0][0xc3c] ;  /* 0x00030f0000057ab9 */ /* 0x000fe20000000800 */
[----:B------:R-:W-:Y:S02]  /*c330*/  UISETP.NE.AND UP1, UPT, UR7, 0x1, UPT ;  /* 0x000000010700788c */ /* 0x000fe4000bf25270 */
[----:B------:R-:W-:Y:S01]  /*c340*/  UIADD3 UR39, UR39, UR5, URZ ;  /* 0x0000000527277290 */ /* 0x000fe2000fffe03f */
[----:B------:R-:W-:Y:S01]  /*c350*/  ULDC.64 UR10, c[0x0][0x418] ;  /* 0x00010600000a7ab9 */ /* 0x000fe20000000a00 */
[----:B------:R-:W-:Y:S02]  /*c360*/  UIADD3 UR5, UR8, -UR6, URZ ;  /* 0x8000000608057290 */ /* 0x000fe4000fffe03f */
[----:B------:R-:W-:-:S02]  /*c370*/  UISETP.NE.U32.AND UP0, UPT, UR10, URZ, UPT ;  /* 0x0000003f0a00728c */ /* 0x000fc4000bf05070 */
[----:B------:R-:W-:Y:S02]  /*c380*/  USHF.L.U32 UR8, UR39, 0x7, URZ ;  /* 0x0000000727087899 */ /* 0x000fe4000800063f */
[----:B------:R-:W-:Y:S01]  /*c390*/  UISETP.NE.AND.EX UP0, UPT, UR11, URZ, UPT, UP0 ;  /* 0x0000003f0b00728c */ /* 0x000fe2000bf05300 */
[----:B------:R-:W-:Y:S01]  /*c3a0*/  ULDC UR7, c[0x0][0x288] ;  /* 0x0000a20000077ab9 */ /* 0x000fe20000000800 */
[----:B------:R-:W-:Y:S01]  /*c3b0*/  UIADD3 UR8, UR8, 0x7f, URZ ;  /* 0x0000007f08087890 */ /* 0x000fe2000fffe03f */
[----:B------:R-:W-:Y:S01]  /*c3c0*/  ULDC UR6, c[0x0][0x424] ;  /* 0x0001090000067ab9 */ /* 0x000fe20000000800 */
[----:B------:R-:W-:Y:S02]  /*c3d0*/  UIADD3 UR13, -UR7, 0x60, URZ ;  /* 0x00000060070d7890 */ /* 0x000fe4000fffe13f */
[----:B------:R-:W-:Y:S01]  /*c3e0*/  USEL UR9, UR6, 0x1, UP0 ;  /* 0x0000000106097887 */ /* 0x000fe20008000000 */
[----:B------:R-:W-:Y:S01]  /*c3f0*/  @UP1 ULDC UR7, c[0x0][0x44c] ;  /* 0x0001130000071ab9 */ /* 0x000fe20000000800 */
[----:B------:R-:W-:Y:S01]  /*c400*/  ULDC UR12, c[0x0][0x2f0] ;  /* 0x0000bc00000c7ab9 */ /* 0x000fe20000000800 */
[----:B------:R-:W-:Y:S01]  /*c410*/  UIMAD.WIDE.U32 UR6, UR8, UR7, URZ ;  /* 0x00000007080672a5 */ /* 0x000fe2000f8e003f */
[----:B------:R-:W-:Y:S01]  /*c420*/  @UP1 ULDC UR14, c[0x0][0x450] ;  /* 0x00011400000e1ab9 */ /* 0x000fe20000000800 */
[----:B------:R-:W-:-:S02]  /*c430*/  UIMAD UR13, UR9, UR12, UR13 ;  /* 0x0000000c090d72a4 */ /* 0x000fc4000f8e020d */
[----:B------:R-:W-:Y:S02]  /*c440*/  @UP1 USHF.R.U32.HI UR8, URZ, UR14, UR7 ;  /* 0x0000000e3f081299 */ /* 0x000fe40008011607 */
[----:B------:R-:W-:Y:S02]  /*c450*/  UIMAD UR6, UR9, UR12, 0x5f ;  /* 0x0000005f090674a4 */ /* 0x000fe4000f8e020c */
[----:B------:R-:W-:Y:S02]  /*c460*/  UIADD3 UR8, UR13, UR8, URZ ;  /* 0x000000080d087290 */ /* 0x000fe4000fffe03f */
[----:B------:R-:W-:Y:S02]  /*c470*/  UIMAD.WIDE UR6, UR6, 0x2aaaaaab, URZ ;  /* 0x2aaaaaab060678a5 */ /* 0x000fe4000f8e023f */
[----:B------:R-:W-:Y:S02]  /*c480*/  UIMAD.WIDE UR8, UR8, 0x2aaaaaab, URZ ;  /* 0x2aaaaaab080878a5 */ /* 0x000fe4000f8e023f */
[----:B------:R-:W-:-:S02]  /*c490*/  USHF.R.U32.HI UR12, URZ, 0x1f, UR7 ;  /* 0x0000001f3f0c7899 */ /* 0x000fc40008011607 */
[----:B------:R-:W-:Y:S01]  /*c4a0*/  USHF.R.U32.HI UR6, URZ, 0x1f, UR9 ;  /* 0x0000001f3f067899 */ /* 0x000fe20008011609 */
[----:B------:R-:W-:Y:S01]  /*c4b0*/  ULDC UR11, c[0x0][0xc48] ;  /* 0x00031200000b7ab9 */ /* 0x000fe20000000800 */
[----:B------:R-:W-:Y:S02]  /*c4c0*/  ULEA.HI.SX32 UR12, UR7, UR12, 0x1c ;  /* 0x0000000c070c7291 */ /* 0x000fe4000f8fe23f */
[----:B------:R-:W-:Y:S02]  /*c4d0*/  ULEA.HI.SX32 UR6, UR9, UR6, 0x1c ;  /* 0x0000000609067291 */ /* 0x000fe4000f8fe23f */
[----:B------:R-:W-:Y:S02]  /*c4e0*/  UISETP.NE.AND UP0, UPT, UR11, 0x1, UPT ;  /* 0x000000010b00788c */ /* 0x000fe4000bf05270 */
[----:B------:R-:W-:Y:S01]  /*c4f0*/  UISETP.LT.AND UP1, UPT, UR12, UR6, UPT ;  /* 0x000000060c00728c */ /* 0x000fe2000bf21270 */
[----:B------:R-:W-:-:S03]  /*c500*/  ULDC UR10, c[0x0][0xc54] ;  /* 0x00031500000a7ab9 */ /* 0x000fc60000000800 */
[----:B------:R-:W-:Y:S02]  /*c510*/  USEL UR38, UR12, UR6, UP1 ;  /* 0x000000060c267287 */ /* 0x000fe40008800000 */
[----:B------:R-:W-:-:S03]  /*c520*/  UIMAD UR10, UR4, UR10, UR5 ;  /* 0x0000000a040a72a4 */ /* 0x000fc6000f8e0205 */
[----:B------:R-:W-:Y:S01]  /*c530*/  @UP0 ULDC UR4, c[0x0][0xc4c] ;  /* 0x0003130000040ab9 */ /* 0x000fe20000000800 */
[----:B------:R-:W-:Y:S01]  /*c540*/  ISETP.LT.AND P0, PT, RZ, UR38, PT ;  /* 0x00000026ff007c0c */ /* 0x000fe2000bf01270 */
[----:B------:R-:W-:Y:S01]  /*c550*/  UIMAD.WIDE.U32 UR4, UR10, UR4, URZ ;  /* 0x000000040a0472a5 */ /* 0x000fe2000f8e003f */
[----:B------:R-:W-:Y:S01]  /*c560*/  @UP0 ULDC UR7, c[0x0][0xc50] ;  /* 0x0003140000070ab9 */ /* 0x000fe20000000800 */
[----:B------:R-:W-:Y:S02]  /*c570*/  UMOV UR42, UR10 ;  /* 0x0000000a002a7c82 */ /* 0x000fe40008000000 */
[----:B------:R-:W-:-:S04]  /*c580*/  @UP0 USHF.R.U32.HI UR42, URZ, UR7, UR5 ;  /* 0x000000073f2a0299 */ /* 0x000fc80008011605 */
[----:B------:R-:W-:-:S04]  /*c590*/  UIADD3 UR36, -UR42, URZ, URZ ;  /* 0x0000003f2a247290 */ /* 0x000fc8000fffe13f */
[----:B------:R-:W-:Y:S01]  /*c5a0*/  UIMAD UR36, UR11, UR36, UR10 ;  /* 0x000000240b2472a4 */ /* 0x000fe2000f8e020a */
[----:B------:R-:W-:Y:S11]  /*c5b0*/  @P0 BRA `(.L_x_4203) ;  /* 0x0000000000480947 */ /* 0x000ff60003800000 */
        /* <DEDUP_REMOVED lines=18> */
.L_x_4203:
        /* <DEDUP_REMOVED lines=20> */
.L_x_4206:
[----:B------:R-:W-:Y:S05]  /*c820*/  BSYNC B6 ;  /* 0x0000000000067941 */ /* 0x000fea0003800000 */
.L_x_4205:
        /* <DEDUP_REMOVED lines=20> */
.L_x_4209:
        /* <DEDUP_REMOVED lines=15> */
.L_x_4208:
[----:B------:R-:W-:Y:S05]  /*ca60*/  BSYNC B6 ;  /* 0x0000000000067941 */ /* 0x000fea0003800000 */
.L_x_4207:
        /* <DEDUP_REMOVED lines=19> */
[----:B------:R-:W-:-:S05]  /*cba0*/  P2R R5, PR, RZ, 0x2 ;  /* 0x00000002ff057803 */ /* 0x000fca0000000000 */
[----:B------:R0:W-:Y:S01]  /*cbb0*/  STL [R1+0xc], R5 ;  /* 0x00000c0501007387 */ /* 0x0001e20000100800 */
[----:B--2---:R-:W-:Y:S02]  /*cbc0*/  SHF.R.S32.HI R7, RZ, 0x1f, R19 ;  /* 0x0000001fff077819 */ /* 0x004fe40000011413 */
[----:B------:R-:W-:-:S03]  /*cbd0*/  SEL R16, R19, RZ, !P1 ;  /* 0x000000ff13107207 */ /* 0x000fc60004800000 */
[----:B------:R0:W-:Y:S01]  /*cbe0*/  STL [R1+0x4], R7 ;  /* 0x0000040701007387 */ /* 0x0001e20000100800 */
[----:B------:R-:W-:Y:S05]  /*cbf0*/  BRA.DIV UR4, `(.L_x_4210) ;  /* 0x0000003e04287947 */ /* 0x000fea000b800000 */
[----:B------:R1:W2:Y:S02]  /*cc00*/  SHFL.IDX PT, R14, R4, RZ, 0x1f ;  /* 0x00001fff040e7589 */ /* 0x0002a400000e0000 */
.L_x_4304:
[----:B------:R-:W-:Y:S01]  /*cc10*/  PLOP3.LUT P2, PT, PT, PT, PT, 0x8, 0x0 ;  /* 0x000000000000781c */ /* 0x000fe20003f4e170 */
[----:B------:R3:W-:Y:S01]  /*cc20*/  STL [R1+0x18], R0 ;  /* 0x0000180001007387 */ /* 0x0007e20000100800 */
[----:B--2---:R-:W-:Y:S02]  /*cc30*/  ISETP.NE.AND P0, PT, R14, RZ, PT ;  /* 0x000000ff0e00720c */ /* 0x004fe40003f05270 */
[----:B-1----:R-:W-:-:S05]  /*cc40*/  P2R R4, PR, RZ, 0x4 ;  /* 0x00000004ff047803 */ /* 0x002fca0000000000 */
[----:B------:R3:W-:Y:S06]  /*cc50*/  STL [R1+0x8], R4 ;  /* 0x0000080401007387 */ /* 0x0007ec0000100800 */
[----:B------:R-:W-:Y:S05]  /*cc60*/  @P0 BRA `(.L_x_4211) ;  /* 0x0000000000f00947 */ /* 0x000fea0003800000 */
[----:B------:R-:W-:-:S03]  /*cc70*/  UMOV UR4, 0xffffffff ;  /* 0xffffffff00047882 */ /* 0x000fc60000000000 */
[----:B------:R-:W-:Y:S05]  /*cc80*/  BRA.DIV UR4, `(.L_x_4212) ;  /* 0x0000003e04247947 */ /* 0x000fea000b800000 */
[----:B------:R-:W-:-:S13]  /*cc90*/  ELECT P6, URZ, PT ;  /* 0x00000000003f782f */ /* 0x000fda00038c0000 */
.L_x_4307:
[----:B------:R-:W-:Y:S05]  /*cca0*/  @!P6 BRA `(.L_x_4211) ;  /* 0x0000000000e0e947 */ /* 0x000fea0003800000 */
[----:B------:R-:W-:Y:S01]  /*ccb0*/  IMAD.MOV.U32 R16, RZ, RZ, R19 ;  /* 0x000000ffff107224 */ /* 0x000fe200078e0013 */
[----:B------:R-:W-:Y:S06]  /*ccc0*/  @!P1 BRA `(.L_x_4213) ;  /* 0x00000000004c9947 */ /* 0x000fec0003800000 */
[----:B------:R-:W1:Y:S01]  /*ccd0*/  LDC R6, c[0x0][0x43c] ;  /* 0x00010f00ff067b82 */ /* 0x000e620000000800 */
[----:B------:R-:W-:Y:S01]  /*cce0*/  IMAD.MOV.U32 R8, RZ, RZ, R0 ;  /* 0x000000ffff087224 */ /* 0x000fe200078e0000 */
[----:B------:R-:W-:Y:S01]  /*ccf0*/  ULDC.64 UR4, c[0x0][0x428] ;  /* 0x00010a0000047ab9 */ /* 0x000fe20000000a00 */
[----:B-1----:R-:W-:-:S13]  /*cd00*/  ISETP.NE.AND P0, PT, R6, 0x1, PT ;  /* 0x000000010600780c */ /* 0x002fda0003f05270 */
[----:B0--3--:R-:W0:Y:S02]  /*cd10*/  @P0 LDC.64 R4, c[0x0][0x440] ;  /* 0x00011000ff040b82 */ /* 0x009e240000000a00 */
        /* <DEDUP_REMOVED lines=14> */
.L_x_4213:
[----:B---3--:R-:W2:Y:S01]  /*ce00*/  LDL R0, [R1] ;  /* 0x0000000001007983 */ /* 0x008ea20000100800 */
[----:B-1----:R-:W-:Y:S01]  /*ce10*/  IMAD R3, R18, 0x8, R17 ;  /* 0x0000000812037824 */ /* 0x002fe200078e0211 */
[----:B0-----:R-:W0:Y:S02]  /*ce20*/  S2R R7, SR_TID.X ;  /* 0x0000000000077919 */ /* 0x001e240000002100 */
[----:B0-----:R-:W-:-:S04]  /*ce30*/  LOP3.LUT R7, R7, 0x7f, RZ, 0xc0, !PT ;  /* 0x0000007f07077812 */ /* 0x001fc800078ec0ff */
[----:B------:R-:W-:Y:S02]  /*ce40*/  ISETP.NE.AND P1, PT, R7, RZ, PT ;  /* 0x000000ff0700720c */ /* 0x000fe40003f25270 */
[----:B--2---:R-:W-:-:S04]  /*ce50*/  SHF.L.U32 R0, R0, 0x1f, RZ ;  /* 0x0000001f00007819 */ /* 0x004fc800000006ff */
[----:B------:R-:W0:Y:S02]  /*ce60*/  SYNCS.PHASECHK.TRANS64.TRYWAIT P0, [R3+URZ+0x22840], R0 ;  /* 0x02284000030075a7 */ /* 0x000e24000800017f */
[----:B0-----:R-:W-:Y:S05]  /*ce70*/  @!P0 BRA `(.L_x_4214) ;  /* 0x0000003800c88947 */ /* 0x001fea0003800000 */
.L_x_4308:
        /* <DEDUP_REMOVED lines=8> */
.L_x_4215:
        /* <DEDUP_REMOVED lines=10> */
[----:B------:R-:W-:-:S02]  /*cfa0*/  UMOV UR34, URZ ;  /* 0x0000003f00227c82 */ /* 0x000fc40008000000 */
[----:B------:R-:W-:-:S03]  /*cfb0*/  P2R R0, PR, RZ, 0x1 ;  /* 0x00000001ff007803 */ /* 0x000fc60000000000 */
[----:B------:R-:W-:Y:S02]  /*cfc0*/  UIADD3 UR33, UR33, 0x22830, URZ ;  /* 0x0002283021217890 */ /* 0x000fe4000fffe03f */
[----:B------:R1:W-:Y:S02]  /*cfd0*/  STL [R1+0x8], R0 ;  /* 0x0000080001007387 */ /* 0x0003e40000100800 */
[----:B------:R-:W-:Y:S01]  /*cfe0*/  UIADD3 UR32, UR32, 0x1c400, URZ ;  /* 0x0001c40020207890 */ /* 0x000fe2000fffe03f */
[----:B--2---:R-:W-:-:S13]  /*cff0*/  R2UR UR35, R2 ;  /* 0x00000000022372ca */ /* 0x004fda00000e0000 */
[----:B------:R-:W-:-:S09]  /*d000*/  UIMAD UR35, UR35, 0x60, URZ ;  /* 0x00000060232378a4 */ /* 0x000fd2000f8e023f */
[----:B------:R1:W-:Y:S02]  /*d010*/  UTMALDG.4D [UR32], [UR4], desc[UR6] ;  /* 0x00000620040075b4 */ /* 0x0003e40008019000 */
[----:B-1----:R-:W-:Y:S01]  /*d020*/  NOP ;  /* 0x0000000000007918 */ /* 0x002fe20000000000 */
.L_x_4211:
[----:B---3--:R-:W-:Y:S01]  /*d030*/  VIADD R0, R17, 0x18400 ;  /* 0x0001840011007836 */ /* 0x008fe20000000000 */
        /* <DEDUP_REMOVED lines=9> */
[----:B------:R-:W-:Y:S02]  /*d0d0*/  IMAD.U32 R4, RZ, RZ, UR6 ;  /* 0x00000006ff047e24 */ /* 0x000fe4000f8e00ff */
[----:B------:R-:W1:Y:S01]  /*d0e0*/  LDC.64 R2, c[0x4][R2] ;  /* 0x0100000002027b82 */ /* 0x000e620000000a00 */
[----:B0-----:R-:W-:Y:S02]  /*d0f0*/  IMAD.U32 R5, RZ, RZ, UR7 ;  /* 0x00000007ff057e24 */ /* 0x001fe4000f8e00ff */
        /* <DEDUP_REMOVED lines=8> */
[----:B-1----:R-:W-:Y:S05]  /*d180*/  CALL.ABS.NOINC R2 ;  /* 0x0000000002007343 */ /* 0x002fea0003c00000 */
.L_x_4217:
[----:B------:R-:W-:Y:S05]  /*d190*/  BSYNC B6 ;  /* 0x0000000000067941 */ /* 0x000fea0003800000 */
.L_x_4216:
[----:B------:R1:W5:Y:S01]  /*d1a0*/  LDL R10, [R1+0x14] ;  /* 0x00001400010a7983 */ /* 0x0003620000100800 */
[----:B0-----:R-:W0:Y:S01]  /*d1b0*/  LDC R7, c[0x0][0x448] ;  /* 0x00011200ff077b82 */ /* 0x001e220000000800 */
[----:B------:R-:W2:Y:S01]  /*d1c0*/  S2R R0, SR_TID.X ;  /* 0x0000000000007919 */ /* 0x000ea20000002100 */
[----:B------:R-:W3:Y:S01]  /*d1d0*/  S2R R2, SR_TID.X ;  /* 0x0000000000027919 */ /* 0x000ee20000002100 */
[----:B------:R-:W-:Y:S01]  /*d1e0*/  USHF.R.S32.HI UR4, URZ, 0x1f, UR36 ;  /* 0x0000001f3f047899 */ /* 0x000fe20008011424 */
[----:B------:R-:W-:Y:S01]  /*d1f0*/  ULDC.64 UR8, c[0x0][0x2d8] ;  /* 0x0000b60000087ab9 */ /* 0x000fe20000000a00 */
[----:B0-----:R-:W-:Y:S01]  /*d200*/  ISETP.NE.AND P0, PT, R7, 0x1, PT ;  /* 0x000000010700780c */ /* 0x001fe20003f05270 */
[----:B--2---:R-:W-:-:S12]  /*d210*/  IMAD.SHL.U32 R4, R0, 0x10, RZ ;  /* 0x0000001000047824 */ /* 0x004fd800078e00ff */
[----:B------:R-:W0:Y:S01]  /*d220*/  @P0 LDC R3, c[0x0][0x44c] ;  /* 0x00011300ff030b82 */ /* 0x000e220000000800 */
[----:B---3--:R-:W-:-:S04]  /*d230*/  LOP3.LUT R2, R2, 0x7f, RZ, 0xc0, !PT ;  /* 0x0000007f02027812 */ /* 0x008fc800078ec0ff */
[----:B------:R-:W-:-:S03]  /*d240*/  SHF.R.U32.HI R2, RZ, 0x3, R2 ;  /* 0x00000003ff027819 */ /* 0x000fc60000011602 */
[----:B------:R-:W2:Y:S01]  /*d250*/  @P0 LDC R0, c[0x0][0x450] ;  /* 0x00011400ff000b82 */ /* 0x000ea20000000800 */
[----:B------:R-:W-:Y:S01]  /*d260*/  LOP3.LUT R4, R2, 0x70, R4, 0xf8, !PT ;  /* 0x0000007002047812 */ /* 0x000fe200078ef804 */
[----:B------:R-:W-:Y:S01]  /*d270*/  IMAD.U32 R2, RZ, RZ, UR39 ;  /* 0x00000027ff027e24 */ /* 0x000fe2000f8e00ff */
[----:B------:R-:W-:Y:S02]  /*d280*/  UIMAD UR6, UR4, UR8, URZ ;  /* 0x00000008040672a4 */ /* 0x000fe4000f8e023f */
[----:B------:R-:W-:Y:S01]  /*d290*/  UIMAD.WIDE.U32 UR4, UR36, UR8, URZ ;  /* 0x00000008240472a5 */ /* 0x000fe2000f8e003f */
[----:B------:R-:W-:Y:S01]  /*d2a0*/  IMAD R2, R2, 0x80, R4 ;  /* 0x0000008002027824 */ /* 0x000fe200078e0204 */
[----:B------:R-:W-:Y:S02]  /*d2b0*/  UIMAD UR6, UR36, UR9, UR6 ;  /* 0x00000009240672a4 */ /* 0x000fe4000f8e0206 */
[----:B------:R-:W-:Y:S02]  /*d2c0*/  USHF.R.S32.HI UR7, URZ, 0x1f, UR42 ;  /* 0x0000001f3f077899 */ /* 0x000fe4000801142a */
[----:B------:R-:W-:Y:S01]  /*d2d0*/  UIADD3 UR5, UR5, UR6, URZ ;  /* 0x0000000605057290 */ /* 0x000fe2000fffe03f */
[----:B------:R-:W-:Y:S01]  /*d2e0*/  IMAD.MOV.U32 R6, RZ, RZ, R2 ;  /* 0x000000ffff067224 */ /* 0x000fe200078e0002 */
[----:B------:R-:W-:Y:S01]  /*d2f0*/  ULDC.64 UR8, c[0x0][0x2e0] ;  /* 0x0000b80000087ab9 */ /* 0x000fe20000000a00 */
[----:B0-----:R-:W-:Y:S01]  /*d300*/  @P0 IMAD.HI.U32 R3, R2, R3, RZ ;  /* 0x0000000302030227 */ /* 0x001fe200078e00ff */
[----:B------:R-:W-:Y:S01]  /*d310*/  UIMAD.WIDE.U32 UR4, UR42, UR8, UR4 ;  /* 0x000000082a0472a5 */ /* 0x000fe2000f8e0004 */
[----:B------:R-:W0:Y:S01]  /*d320*/  S2R R9, SR_TID.X ;  /* 0x0000000000097919 */ /* 0x000e220000002100 */
[----:B------:R-:W-:-:S02]  /*d330*/  UIMAD UR6, UR7, UR8, URZ ;  /* 0x00000008070672a4 */ /* 0x000fc4000f8e023f */
[----:B--2---:R-:W-:Y:S02]  /*d340*/  @P0 SHF.R.U32.HI R6, RZ, R0, R3 ;  /* 0x00000000ff060219 */ /* 0x004fe40000011603 */
[----:B------:R-:W-:Y:S01]  /*d350*/  UIMAD UR6, UR42, UR9, UR6 ;  /* 0x000000092a0672a4 */ /* 0x000fe2000f8e0206 */
[----:B------:R-:W-:Y:S02]  /*d360*/  IMAD.U32 R4, RZ, RZ, UR4 ;  /* 0x00000004ff047e24 */ /* 0x000fe4000f8e00ff */
        /* <DEDUP_REMOVED lines=26> */
[----:B-1----:R-:W-:Y:S10]  /*d510*/  BRA.DIV UR4, `(.L_x_4218) ;  /* 0x0000003604347947 */ /* 0x002ff4000b800000 */
[----:B------:R-:W0:Y:S01]  /*d520*/  S2R R6, SR_TID.X ;  /* 0x0000000000067919 */ /* 0x000e220000002100 */
[----:B------:R-:W-:Y:S01]  /*d530*/  IMAD.U32 R4, RZ, RZ, UR39 ;  /* 0x00000027ff047e24 */ /* 0x000fe2000f8e00ff */
[----:B------:R-:W-:Y:S01]  /*d540*/  ULDC UR4, c[0x0][0x288] ;  /* 0x0000a20000047ab9 */ /* 0x000fe20000000800 */
[----:B------:R-:W1:Y:S01]  /*d550*/  S2R R8, SR_TID.X ;  /* 0x0000000000087919 */ /* 0x000e620000002100 */
[----:B------:R-:W-:Y:S01]  /*d560*/  IMAD R3, R7, UR4, RZ ;  /* 0x0000000407037c24 */ /* 0x000fe2000f8e02ff */
[----:B------:R-:W-:Y:S01]  /*d570*/  SHFL.IDX PT, R9, R2, 0x1, 0x181f ;  /* 0x00381f0002097f89 */ /* 0x000fe200000e0000 */
[----:B0-----:R-:W-:-:S04]  /*d580*/  LOP3.LUT R6, R6, 0x7f, RZ, 0xc0, !PT ;  /* 0x0000007f06067812 */ /* 0x001fc800078ec0ff */
[----:B------:R-:W-:Y:S01]  /*d590*/  SHF.R.U32.HI R6, RZ, 0x3, R6 ;  /* 0x00000003ff067819 */ /* 0x000fe20000011606 */
[----:B-1----:R-:W-:Y:S02]  /*d5a0*/  IMAD.SHL.U32 R11, R8, 0x8, RZ ;  /* 0x00000008080b7824 */ /* 0x002fe400078e00ff */
[----:B------:R-:W-:Y:S02]  /*d5b0*/  SHFL.IDX PT, R8, R0, 0x1, 0x181f ;  /* 0x00381f0000087f89 */ /* 0x000fe400000e0000 */
[----:B------:R-:W-:Y:S01]  /*d5c0*/  IMAD R4, R4, 0x80, R6 ;  /* 0x0000008004047824 */ /* 0x000fe200078e0206 */
[----:B------:R-:W-:Y:S01]  /*d5d0*/  LOP3.LUT R11, R11, 0x38, RZ, 0xc0, !PT ;  /* 0x000000380b0b7812 */ /* 0x000fe200078ec0ff */
[----:B------:R-:W0:Y:S02]  /*d5e0*/  SHFL.IDX PT, R6, R0, RZ, 0x181f ;  /* 0x00181fff00067589 */ /* 0x000e2400000e0000 */
[C---:B------:R-:W-:Y:S01]  /*d5f0*/  VIADD R5, R4.reuse, 0x10 ;  /* 0x0000001004057836 */ /* 0x040fe20000000000 */
[----:B------:R-:W-:-:S04]  /*d600*/  ISETP.GE.AND P3, PT, R4, R3, PT ;  /* 0x000000030400720c */ /* 0x000fc80003f66270 */
[----:B------:R-:W-:Y:S02]  /*d610*/  ISETP.GE.AND P1, PT, R5, R3, PT ;  /* 0x000000030500720c */ /* 0x000fe40003f26270 */
[----:B------:R-:W1:Y:S07]  /*d620*/  SHFL.IDX PT, R5, R2, RZ, 0x181f ;  /* 0x00181fff02057589 */ /* 0x000e6e00000e0000 */
[----:B0-----:R-:W-:-:S05]  /*d630*/  @!P3 LEA R6, P2, R11, R6, 0x1 ;  /* 0x000000060b06b211 */ /* 0x001fca00078408ff */
[----:B-1----:R-:W-:-:S04]  /*d640*/  @!P3 IMAD.X R5, RZ, RZ, R5, P2 ;  /* 0x000000ffff05b224 */ /* 0x002fc800010e0605 */
        /* <DEDUP_REMOVED lines=40> */
[----:B0-----:R-:W0:Y:S04]  /*d8d0*/  SHFL.IDX PT, R6, R0, 0x6, 0x181f ;  /* 0x00d81f0000067f89 */ /* 0x001e2800000e0000 */
[----:B------:R-:W1:Y:S03]  /*d8e0*/  SHFL.IDX PT, R0, R0, 0x7, 0x181f ;  /* 0x00f81f0000007f89 */ /* 0x000e6600000e0000 */
[----:B0-----:R-:W-:-:S05]  /*d8f0*/  @!P1 LEA R6, P2, R11, R6, 0x1 ;  /* 0x000000060b069211 */ /* 0x001fca00078408ff */
[----:B------:R-:W-:-:S04]  /*d900*/  @!P1 IMAD.X R5, RZ, RZ, R5, P2 ;  /* 0x000000ffff059224 */ /* 0x000fc800010e0605 */
[----:B------:R-:W-:Y:S02]  /*d910*/  @!P1 IMAD.MOV.U32 R7, RZ, RZ, R5 ;  /* 0x000000ffff079224 */ /* 0x000fe400078e0005 */
[----:B------:R0:W2:Y:S04]  /*d920*/  SHFL.IDX PT, R5, R2, 0x7, 0x181f ;  /* 0x00f81f0002057f89 */ /* 0x0000a800000e0000 */
[----:B-1----:R0:W-:Y:S02]  /*d930*/  @!P1 LDGSTS.E.BYPASS.LTC128B.128 [R10+0x1b400], desc[UR46][R6.64], !P0 ;  /* 0x1b400000060a9fae */ /* 0x0021e4000c101d6e */
.L_x_4325:
[----:B0-----:R-:W0:Y:S01]  /*d940*/  S2R R2, SR_TID.X ;  /* 0x0000000000027919 */ /* 0x001e220000002100 */
[----:B------:R-:W-:-:S05]  /*d950*/  VIADD R4, R4, 0x70 ;  /* 0x0000007004047836 */ /* 0x000fca0000000000 */
[----:B------:R-:W-:Y:S01]  /*d960*/  ISETP.GE.AND P1, PT, R4, R3, PT ;  /* 0x000000030400720c */ /* 0x000fe20003f26270 */
[----:B0-----:R-:W-:-:S05]  /*d970*/  IMAD.SHL.U32 R2, R2, 0x8, RZ ;  /* 0x0000000802027824 */ /* 0x001fca00078e00ff */
[----:B------:R-:W-:-:S07]  /*d980*/  LOP3.LUT R2, R2, 0x38, RZ, 0xc0, !PT ;  /* 0x0000003802027812 */ /* 0x000fce00078ec0ff */
[----:B------:R-:W-:-:S05]  /*d990*/  @!P1 LEA R2, P2, R2, R0, 0x1 ;  /* 0x0000000002029211 */ /* 0x000fca00078408ff */
[----:B--2---:R-:W-:-:S05]  /*d9a0*/  @!P1 IMAD.X R3, RZ, RZ, R5, P2 ;  /* 0x000000ffff039224 */ /* 0x004fca00010e0605 */
[----:B------:R-:W-:Y:S01]  /*d9b0*/  @!PT LDS RZ, [RZ] ;  /* 0x00000000fffff984 */ /* 0x000fe20000000800 */
[----:B------:R-:W-:Y:S01]  /*d9c0*/  @!PT LDS RZ, [RZ] ;  /* 0x00000000fffff984 */ /* 0x000fe20000000800 */
[----:B------:R-:W-:Y:S01]  /*d9d0*/  @!PT LDS RZ, [RZ] ;  /* 0x00000000fffff984 */ /* 0x000fe20000000800 */
[----:B------:R0:W-:Y:S01]  /*d9e0*/  @!P1 LDGSTS.E.BYPASS.LTC128B.128 [R10+0x1bc00], desc[UR46][R2.64], !P0 ;  /* 0x1bc00000020a9fae */ /* 0x0001e2000c101d6e */
[----:B------:R-:W-:Y:S01]  /*d9f0*/  PLOP3.LUT P0, PT, PT, PT, PT, 0x80, 0x0 ;  /* 0x000000000000781c */ /* 0x000fe20003f0f070 */
[----:B------:R-:W-:-:S12]  /*da00*/  NOP ;  /* 0x0000000000007918 */ /* 0x000fd80000000000 */
.L_x_4219:
[----:B------:R-:W-:Y:S02]  /*da10*/  PLOP3.LUT P1, PT, P1, P0, PT, 0xa2, 0x0 ;  /* 0x000000000000781c */ /* 0x000fe40000f21472 */
[----:B------:R-:W-:-:S08]  /*da20*/  @P0 R2UR P1, UR4, R17 ;  /* 0x00000000110402ca */ /* 0x000fd00000020000 */
[----:B------:R-:W-:-:S05]  /*da30*/  @P0 PLOP3.LUT P0, PT, P1, PT, PT, 0x80, 0x0 ;  /* 0x000000000000081c */ /* 0x000fca0000f0f070 */
[----:B------:R-:W-:Y:S01]  /*da40*/  @!P1 SYNCS.ARRIVE.TRANS64.RED.A0T1 RZ, [UR4+0x22800], RZ ;  /* 0x022800ffffff99a7 */ /* 0x000fe20008200404 */
[----:B------:R-:W-:Y:S07]  /*da50*/  @!P1 ARRIVES.LDGSTSBAR.64.TRANSCNT [UR4+0x22800] ;  /* 0x02280000ff0099b0 */ /* 0x000fee0008000a84 */
[----:B------:R-:W-:Y:S05]  /*da60*/  @P0 BRA.U.ANY `(.L_x_4219) ;  /* 0xfffffffd00e80947 */ /* 0x000fea000393ffff */
[----:B0-----:R-:W2:Y:S02]  /*da70*/  LDL.LU R2, [R1+0x1c] ;  /* 0x00001c0001027983 */ /* 0x001ea40000300800 */
        /* <DEDUP_REMOVED lines=11> */
.L_x_4326:
[----:B------:R-:W-:Y:S05]  /*db30*/  BSYNC B0 ;  /* 0x0000000000007941 */ /* 0x000fea0003800000 */
.L_x_4220:
[----:B------:R-:W2:Y:S01]  /*db40*/  LDL R2, [R1+0x8] ;  /* 0x0000080001027983 */ /* 0x000ea20000100800 */
[----:B------:R-:W-:Y:S01]  /*db50*/  BSSY B0, `(.L_x_4222) ;  /* 0x0000059000007945 */ /* 0x000fe20003800000 */
[----:B--2---:R-:W-:-:S13]  /*db60*/  ISETP.NE.AND P0, PT, R2, RZ, PT ;  /* 0x000000ff0200720c */ /* 0x004fda0003f05270 */
[----:B------:R-:W-:Y:S05]  /*db70*/  @!P0 BRA `(.L_x_4223) ;  /* 0x0000000400588947 */ /* 0x000fea0003800000 */
[----:B------:R-:W2:Y:S01]  /*db80*/  LDL R3, [R1] ;  /* 0x0000000001037983 */ /* 0x000ea20000100800 */
[----:B------:R-:W1:Y:S02]  /*db90*/  S2R R2, SR_TID.X ;  /* 0x0000000000027919 */ /* 0x000e640000002100 */
[----:B-1----:R-:W-:Y:S01]  /*dba0*/  LOP3.LUT R4, R2, 0x7f, RZ, 0xc0, !PT ;  /* 0x0000007f02047812 */ /* 0x002fe200078ec0ff */
[----:B------:R-:W-:Y:S01]  /*dbb0*/  IMAD R2, R18, 0x8, R17 ;  /* 0x0000000812027824 */ /* 0x000fe200078e0211 */
[----:B------:R-:W-:Y:S02]  /*dbc0*/  BSSY B1, `(.L_x_4224) ;  /* 0x0000005000017945 */ /* 0x000fe40003800000 */
[----:B------:R-:W-:Y:S02]  /*dbd0*/  ISETP.NE.AND P1, PT, R4, RZ, PT ;  /* 0x000000ff0400720c */ /* 0x000fe40003f25270 */
[----:B--2---:R-:W-:-:S04]  /*dbe0*/  SHF.L.U32 R3, R3, 0x1f, RZ ;  /* 0x0000001f03037819 */ /* 0x004fc800000006ff */
[----:B------:R-:W1:Y:S02]  /*dbf0*/  SYNCS.PHASECHK.TRANS64.TRYWAIT P0, [R2+URZ+0x22860], R3 ;  /* 0x02286003020075a7 */ /* 0x000e64000800017f */
[----:B-1----:R-:W-:Y:S05]  /*dc00*/  @!P0 BRA `(.L_x_4225) ;  /* 0x00000038001c8947 */ /* 0x002fea0003800000 */
.L_x_4327:
[----:B------:R-:W-:Y:S05]  /*dc10*/  BSYNC B1 ;  /* 0x0000000000017941 */ /* 0x000fea0003800000 */
.L_x_4224:
[----:B------:R-:W-:Y:S04]  /*dc20*/  BSSY B1, `(.L_x_4226) ;  /* 0x0000009000017945 */ /* 0x000fe80003800000 */
[----:B------:R-:W-:Y:S05]  /*dc30*/  @P1 BRA `(.L_x_4227) ;  /* 0x00000000001c1947 */ /* 0x000fea0003800000 */
[----:B0-----:R-:W0:Y:S01]  /*dc40*/  S2R R0, SR_TID.X ;  /* 0x0000000000007919 */ /* 0x001e220000002100 */
[----:B-1----:R-:W-:-:S04]  /*dc50*/  IMAD.MOV.U32 R3, RZ, RZ, 0xc000 ;  /* 0x0000c000ff037424 */ /* 0x002fc800078e00ff */
[----:B------:R2:W-:Y:S01]  /*dc60*/  SYNCS.ARRIVE.TRANS64 RZ, [R2+URZ+0x22850], R3 ;  /* 0x0228500302ff79a7 */ /* 0x0005e2000800003f */
[----:B0-----:R-:W-:-:S04]  /*dc70*/  LOP3.LUT R0, R0, 0x1f, RZ, 0xc0, !PT ;  /* 0x0000001f00007812 */ /* 0x001fc800078ec0ff */
[----:B------:R-:W-:-:S13]  /*dc80*/  ISETP.NE.AND P0, PT, R0, RZ, PT ;  /* 0x000000ff0000720c */ /* 0x000fda0003f05270 */
[----:B--2---:R-:W-:Y:S05]  /*dc90*/  @!P0 BRA `(.L_x_4227) ;  /* 0x0000000000048947 */ /* 0x004fea0003800000 */
[----:B------:R-:W-:Y:S01]  /*dca0*/  BPT.TRAP 0x1 ;  /* 0x000000040000795c */ /* 0x000fe20000300000 */
.L_x_4227:
[----:B------:R-:W-:Y:S05]  /*dcb0*/  BSYNC B1 ;  /* 0x0000000000017941 */ /* 0x000fea0003800000 */
.L_x_4226:
[----:B-1----:R-:W2:Y:S01]  /*dcc0*/  LDL.LU R3, [R1+0x18] ;  /* 0x0000180001037983 */ /* 0x002ea20000300800 */
        /* <DEDUP_REMOVED lines=10> */
.L_x_4228:
        /* <DEDUP_REMOVED lines=15> */
.L_x_4229:
        /* <DEDUP_REMOVED lines=15> */
.L_x_4230:
        /* <DEDUP_REMOVED lines=15> */
.L_x_4231:
        /* <DEDUP_REMOVED lines=10> */
.L_x_4223:
[----:B------:R-:W-:Y:S05]  /*e0e0*/  BSYNC B0 ;  /* 0x0000000000007941 */ /* 0x000fea0003800000 */
.L_x_4222:
[----:B------:R-:W-:-:S06]  /*e0f0*/  UISETP.GE.AND UP0, UPT, UR38, 0x2, UPT ;  /* 0x000000022600788c */ /* 0x000fcc000bf06270 */
[----:B------:R-:W-:-:S13]  /*e100*/  PLOP3.LUT P0, PT, PT, PT, UP0, 0x80, 0x0 ;  /* 0x000000000000781c */ /* 0x000fda0003f0f008 */
[----:B------:R-:W-:Y:S05]  /*e110*/  @!P0 BRA `(.L_x_4232) ;  /* 0x0000001c00808947 */ /* 0x000fea0003800000 */
[----:B------:R-:W-:Y:S02]  /*e120*/  ULOP3.LUT UR4, UR38, 0x1, URZ, 0xc0, !UPT ;  /* 0x0000000126047892 */ /* 0x000fe4000f8ec03f */
[----:B------:R-:W-:Y:S02]  /*e130*/  IMAD.U32 R6, RZ, RZ, UR38 ;  /* 0x00000026ff067e24 */ /* 0x000fe4000f8e00ff */
[----:B------:R-:W-:Y:S02]  /*e140*/  UISETP.NE.U32.AND UP0, UPT, UR4, 0x1, UPT ;  /* 0x000000010400788c */ /* 0x000fe4000bf05070 */
[----:B------:R-:W-:-:S04]  /*e150*/  VIADD R6, R6, 0xfffffffe ;  /* 0xfffffffe06067836 */ /* 0x000fc80000000000 */
[----:B0-----:R-:W-:Y:S01]  /*e160*/  IMAD.MOV.U32 R0, RZ, RZ, R6 ;  /* 0x000000ffff007224 */ /* 0x001fe200078e0006 */
[----:B------:R-:W-:-:S13]  /*e170*/  PLOP3.LUT P0, PT, PT, PT, UP0, 0x80, 0x0 ;  /* 0x000000000000781c */ /* 0x000fda0003f0f008 */
[----:B------:R-:W-:Y:S05]  /*e180*/  @!P0 BRA `(.L_x_4233) ;  /* 0x0000000800748947 */ /* 0x000fea0003800000 */
[----:B------:R-:W2:Y:S04]  /*e190*/  LDL R4, [R1+0x8] ;  /* 0x0000080001047983 */ /* 0x000ea80000100800 */
[----:B------:R-:W3:Y:S01]  /*e1a0*/  LDL.LU R8, [R1] ;  /* 0x0000000001087983 */ /* 0x000ee20000300800 */
[----:B------:R-:W-:Y:S01]  /*e1b0*/  VIADD R18, R18, 0x1 ;  /* 0x0000000112127836 */ /* 0x000fe20000000000 */
[----:B------:R-:W-:Y:S04]  /*e1c0*/  BSSY B0, `(.L_x_4234) ;  /* 0x0000097000007945 */ /* 0x000fe80003800000 */
[----:B------:R-:W-:-:S04]  /*e1d0*/  ISETP.NE.AND P0, PT, R18, 0x2, PT ;  /* 0x000000021200780c */ /* 0x000fc80003f05270 */
[----:B------:R-:W-:Y:S02]  /*e1e0*/  SEL R0, RZ, 0x1, P0 ;  /* 0x00000001ff007807 */ /* 0x000fe40000000000 */
[----:B------:R-:W-:Y:S02]  /*e1f0*/  SEL R18, R18, RZ, P0 ;  /* 0x000000ff12127207 */ /* 0x000fe40000000000 */
[----:B--2---:R-:W-:Y:S02]  /*e200*/  ISETP.NE.AND P2, PT, R4, RZ, PT ;  /* 0x000000ff0400720c */ /* 0x004fe40003f45270 */
[----:B---3--:R-:W-:-:S05]  /*e210*/  LOP3.LUT R8, R8, R0, RZ, 0x3c, !PT ;  /* 0x0000000008087212 */ /* 0x008fca00078e3cff */
[----:B------:R0:W-:Y:S06]  /*e220*/  STL [R1], R8 ;  /* 0x0000000801007387 */ /* 0x0001ec0000100800 */
[----:B------:R-:W-:Y:S05]  /*e230*/  @!P2 BRA `(.L_x_4235) ;  /* 0x00000008003ca947 */ /* 0x000fea0003800000 */
[----:B------:R-:W2:Y:S01]  /*e240*/  LDL R4, [R1+0xc] ;  /* 0x00000c0001047983 */ /* 0x000ea20000100800 */
[----:B------:R-:W-:Y:S01]  /*e250*/  IMAD.MOV.U32 R0, RZ, RZ, R6 ;  /* 0x000000ffff007224 */ /* 0x000fe200078e0006 */
[----:B--2---:R-:W-:-:S13]  /*e260*/  ISETP.NE.AND P2, PT, R4, RZ, PT ;  /* 0x000000ff0400720c */ /* 0x004fda0003f45270 */
[----:B------:R-:W-:Y:S05]  /*e270*/  @!P2 BRA `(.L_x_4236) ;  /* 0x00000000004ca947 */ /* 0x000fea0003800000 */
[----:B------:R-:W2:Y:S01]  /*e280*/  LDL R5, [R1+0x4] ;  /* 0x0000040001057983 */ /* 0x000ea20000100800 */
[----:B------:R-:W1:Y:S01]  /*e290*/  LDC R0, c[0x0][0x43c] ;  /* 0x00010f00ff007b82 */ /* 0x000e620000000800 */
[----:B------:R-:W-:Y:S01]  /*e2a0*/  IMAD.MOV.U32 R4, RZ, RZ, R6 ;  /* 0x000000ffff047224 */ /* 0x000fe200078e0006 */
[----:B------:R-:W-:Y:S01]  /*e2b0*/  ULDC.64 UR4, c[0x0][0x428] ;  /* 0x00010a0000047ab9 */ /* 0x000fe20000000a00 */
[----:B-1----:R-:W-:-:S13]  /*e2c0*/  ISETP.NE.AND P0, PT, R0, 0x1, PT ;  /* 0x000000010000780c */ /* 0x002fda0003f05270 */
[----:B------:R-:W1:Y:S02]  /*e2d0*/  @P0 LDC.64 R2, c[0x0][0x440] ;  /* 0x00011000ff020b82 */ /* 0x000e640000000a00 */
[----:B-1----:R-:W-:-:S05]  /*e2e0*/  @P0 IMAD.HI.U32 R2, R6, R2, RZ ;  /* 0x0000000206020227 */ /* 0x002fca00078e00ff */
[----:B------:R-:W-:-:S05]  /*e2f0*/  @P0 SHF.R.U32.HI R4, RZ, R3, R2 ;  /* 0x00000003ff040219 */ /* 0x000fca0000011602 */
[----:B------:R-:W-:-:S04]  /*e300*/  IMAD.MOV R3, RZ, RZ, -R4 ;  /* 0x000000ffff037224 */ /* 0x000fc800078e0a04 */
[----:B------:R-:W-:Y:S02]  /*e310*/  IMAD R0, R0, R3, R6 ;  /* 0x0000000300007224 */ /* 0x000fe400078e0206 */
[----:B------:R-:W1:Y:S01]  /*e320*/  LDC.64 R2, c[0x0][0x418] ;  /* 0x00010600ff027b82 */ /* 0x000e620000000a00 */
[----:B--2---:R-:W-:Y:S01]  /*e330*/  IMAD R7, R5, UR4, RZ ;  /* 0x0000000405077c24 */ /* 0x004fe2000f8e02ff */
[----:B------:R-:W-:-:S03]  /*e340*/  SHF.R.S32.HI R5, RZ, 0x1f, R4 ;  /* 0x0000001fff057819 */ /* 0x000fc60000011404 */
[C---:B------:R-:W-:Y:S02]  /*e350*/  IMAD R7, R19.reuse, UR5, R7 ;  /* 0x0000000513077c24 */ /* 0x040fe4000f8e0207 */
[----:B------:R-:W-:-:S04]  /*e360*/  IMAD.WIDE.U32 R4, R19, UR4, R4 ;  /* 0x0000000413047c25 */ /* 0x000fc8000f8e0004 */
[----:B------:R-:W-:Y:S01]  /*e370*/  IMAD.IADD R7, R7, 0x1, R5 ;  /* 0x0000000107077824 */ /* 0x000fe200078e0205 */
[----:B-1----:R-:W-:-:S04]  /*e380*/  LEA R2, P0, R4, R2, 0x2 ;  /* 0x0000000204027211 */ /* 0x002fc800078010ff */
[----:B------:R-:W-:-:S05]  /*e390*/  LEA.HI.X R3, R4, R3, R7, 0x2, P0 ;  /* 0x0000000304037211 */ /* 0x000fca00000f1407 */
[----:B------:R1:W5:Y:S04]  /*e3a0*/  LDG.E R16, desc[UR46][R2.64] ;  /* 0x0000002e02107981 */ /* 0x000368000c1e1900 */
.L_x_4236:
        /* <DEDUP_REMOVED lines=8> */
.L_x_4328:
[----:B------:R-:W-:Y:S05]  /*e430*/  BSYNC B1 ;  /* 0x0000000000017941 */ /* 0x000fea0003800000 */
.L_x_4237:
        /* <DEDUP_REMOVED lines=9> */
.L_x_4240:
[----:B------:R-:W-:Y:S05]  /*e4d0*/  BSYNC B1 ;  /* 0x0000000000017941 */ /* 0x000fea0003800000 */
.L_x_4239:
[----:B------:R-:W-:Y:S01]  /*e4e0*/  IMAD R0, R0, 0x60, RZ ;  /* 0x0000006000007824 */ /* 0x000fe200078e02ff */
[----:B------:R-:W-:Y:S01]  /*e4f0*/  UIADD3 UR4, UP0, UR44, 0x370, URZ ;  /* 0x000003702c047890 */ /* 0x000fe2000ff1e03f */
[----:B------:R-:W-:Y:S01]  /*e500*/  IMAD.MOV.U32 R7, RZ, RZ, RZ ;  /* 0x000000ffff077224 */ /* 0x000fe200078e00ff */
[----:B------:R-:W-:Y:S01]  /*e510*/  PLOP3.LUT P0, PT, PT, PT, PT, 0x80, 0x0 ;  /* 0x000000000000781c */ /* 0x000fe20003f0f070 */
[----:B------:R-:W-:Y:S01]  /*e520*/  IMAD R4, R18, 0x3000, R17 ;  /* 0x0000300012047824 */ /* 0x000fe200078e0211 */
[----:B------:R-:W-:Y:S01]  /*e530*/  R2UR UR11, R0 ;  /* 0x00000000000b72ca */ /* 0x000fe200000e0000 */
[----:B------:R-:W-:Y:S01]  /*e540*/  VIADD R5, R3, 0x22830 ;  /* 0x0002283003057836 */ /* 0x000fe20000000000 */
[----:B------:R-:W-:Y:S01]  /*e550*/  R2UR UR10, R7 ;  /* 0x00000000070a72ca */ /* 0x000fe200000e0000 */
[----:B------:R-:W-:Y:S01]  /*e560*/  VIADD R4, R4, 0x1c400 ;  /* 0x0001c40004047836 */ /* 0x000fe20000000000 */
[----:B------:R-:W-:Y:S01]  /*e570*/  UIADD3.X UR5, URZ, UR45, URZ, UP0, !UPT ;  /* 0x0000002d3f057290 */ /* 0x000fe200087fe43f */
[----:B------:R-:W-:Y:S01]  /*e580*/  UMOV UR6, 0x0 ;  /* 0x0000000000067882 */ /* 0x000fe20000000000 */
[----:B------:R-:W-:-:S11]  /*e590*/  UMOV UR7, 0x14f00000 ;  /* 0x14f0000000077882 */ /* 0x000fd60000000000 */
.L_x_4241:
[----:B------:R-:W-:-:S13]  /*e5a0*/  @P0 ELECT P2, URZ, PT ;  /* 0x00000000003f082f */ /* 0x000fda0003840000 */
[----:B-----5:R-:W-:Y:S01]  /*e5b0*/  @P2 R2UR UR13, R16 ;  /* 0x00000000100d22ca */ /* 0x020fe200000e0000 */
[----:B------:R-:W-:Y:S01]  /*e5c0*/  UMOV UR12, UR36 ;  /* 0x00000024000c7c82 */ /* 0x000fe20008000000 */
        /* <DEDUP_REMOVED lines=9> */
.L_x_4329:
[----:B------:R-:W-:Y:S05]  /*e660*/  BSYNC B1 ;  /* 0x0000000000017941 */ /* 0x000fea0003800000 */
.L_x_4242:
[----:B------:R-:W-:Y:S01]  /*e670*/  BSSY B1, `(.L_x_4244) ;  /* 0x000000b000017945 */ /* 0x000fe20003800000 */
[----:B0-----:R-:W-:Y:S02]  /*e680*/  IMAD.MOV.U32 R8, RZ, RZ, 0x0 ;  /* 0x00000000ff087424 */ /* 0x001fe400078e00ff */
[----:B------:R-:W-:Y:S01]  /*e690*/  IMAD.MOV.U32 R9, RZ, RZ, 0x14f00000 ;  /* 0x14f00000ff097424 */ /* 0x000fe200078e00ff */
        /* <DEDUP_REMOVED lines=8> */
.L_x_4245:
[----:B------:R-:W-:Y:S05]  /*e720*/  BSYNC B1 ;  /* 0x0000000000017941 */ /* 0x000fea0003800000 */
.L_x_4244:
[----:B------:R-:W-:Y:S01]  /*e730*/  R2UR UR10, R7 ;  /* 0x00000000070a72ca */ /* 0x000fe200000e0000 */
[----:B-12---:R-:W-:Y:S01]  /*e740*/  IMAD R2, R18, 0xc000, R17 ;  /* 0x0000c00012027824 */ /* 0x006fe200078e0211 */
[----:B------:R-:W-:Y:S01]  /*e750*/  R2UR UR6, R8 ;  /* 0x00000000080672ca */ /* 0x000fe200000e0000 */
[----:B------:R-:W-:Y:S01]  /*e760*/  UIADD3 UR4, UP0, UR44, 0x470, URZ ;  /* 0x000004702c047890 */ /* 0x000fe2000ff1e03f */
[----:B------:R-:W-:Y:S01]  /*e770*/  R2UR UR7, R9 ;  /* 0x00000000090772ca */ /* 0x000fe200000e0000 */
[----:B------:R-:W-:Y:S01]  /*e780*/  VIADD R3, R3, 0x22850 ;  /* 0x0002285003037836 */ /* 0x000fe20000000000 */
[----:B------:R-:W-:Y:S01]  /*e790*/  R2UR UR11, R0 ;  /* 0x00000000000b72ca */ /* 0x000fe200000e0000 */
[----:B------:R-:W-:Y:S01]  /*e7a0*/  VIADD R4, R2, 0x400 ;  /* 0x0000040002047836 */ /* 0x000fe20000000000 */
[----:B------:R-:W-:Y:S01]  /*e7b0*/  PLOP3.LUT P0, PT, PT, PT, PT, 0x80, 0x0 ;  /* 0x000000000000781c */ /* 0x000fe20003f0f070 */
[----:B------:R-:W-:-:S12]  /*e7c0*/  UIADD3.X UR5, URZ, UR45, URZ, UP0, !UPT ;  /* 0x0000002d3f057290 */ /* 0x000fd800087fe43f */
.L_x_4246:
[----:B------:R-:W-:-:S13]  /*e7d0*/  @P0 ELECT P1, URZ, PT ;  /* 0x00000000003f082f */ /* 0x000fda0003820000 */
[----:B------:R-:W-:Y:S01]  /*e7e0*/  @P1 R2UR UR13, R16 ;  /* 0x00000000100d12ca */ /* 0x000fe200000e0000 */
[----:B------:R-:W-:Y:S01]  /*e7f0*/  UMOV UR12, UR36 ;  /* 0x00000024000c7c82 */ /* 0x000fe20008000000 */
        /* <DEDUP_REMOVED lines=10> */
[----:B------:R-:W-:Y:S02]  /*e8a0*/  R2UR UR11, R0 ;  /* 0x00000000000b72ca */ /* 0x000fe400000e0000 */
[----:B------:R-:W-:-:S13]  /*e8b0*/  PLOP3.LUT P0, PT, PT, PT, PT, 0x80, 0x0 ;  /* 0x000000000000781c */ /* 0x000fda0003f0f070 */
.L_x_4247:
        /* <DEDUP_REMOVED lines=15> */
.L_x_4248:
        /* <DEDUP_REMOVED lines=15> */
.L_x_4249:
        /* <DEDUP_REMOVED lines=8> */
[----:B-1----:R-:W-:Y:S05]  /*eb20*/  @P0 BRA.U.ANY `(.L_x_4249) ;  /* 0xfffffffd00dc0947 */ /* 0x002fea000393ffff */
.L_x_4235:
[----:B------:R-:W-:Y:S05]  /*eb30*/  BSYNC B0 ;  /* 0x0000000000007941 */ /* 0x000fea0003800000 */
.L_x_4234:
[----:B------:R-:W-:-:S06]  /*eb40*/  UIADD3 UR4, UR38, -0x3, URZ ;  /* 0xfffffffd26047890 */ /* 0x000fcc000fffe03f */
[----:B------:R-:W-:-:S07]  /*eb50*/  IMAD.U32 R0, RZ, RZ, UR4 ;  /* 0x00000004ff007e24 */ /* 0x000fce000f8e00ff */
.L_x_4233:
[----:B------:R-:W-:Y:S01]  /*eb60*/  ISETP.NE.AND P0, PT, R6, RZ, PT ;  /* 0x000000ff0600720c */ /* 0x000fe20003f05270 */
[----:B------:R-:W-:-:S12]  /*eb70*/  BSSY B0, `(.L_x_4232) ;  /* 0x000013a000007945 */ /* 0x000fd80003800000 */
[----:B------:R-:W-:Y:S05]  /*eb80*/  @!P0 BRA `(.L_x_4250) ;  /* 0x0000001000e08947 */ /* 0x000fea0003800000 */
.L_x_4283:
[----:B------:R-:W2:Y:S04]  /*eb90*/  LDL R3, [R1+0x8] ;  /* 0x0000080001037983 */ /* 0x000ea80000100800 */
[----:B------:R-:W3:Y:S01]  /*eba0*/  LDL.LU R2, [R1] ;  /* 0x0000000001027983 */ /* 0x000ee20000300800 */
[----:B------:R-:W-:Y:S01]  /*ebb0*/  VIADD R6, R18, 0x1 ;  /* 0x0000000112067836 */ /* 0x000fe20000000000 */
[----:B------:R-:W-:Y:S05]  /*ebc0*/  YIELD ;  /* 0x0000000000007946 */ /* 0x000fea0003800000 */
[----:B------:R-:W-:Y:S01]  /*ebd0*/  ISETP.NE.AND P0, PT, R6, 0x2, PT ;  /* 0x000000020600780c */ /* 0x000fe20003f05270 */
[----:B------:R-:W-:Y:S03]  /*ebe0*/  BSSY B1, `(.L_x_4251) ;  /* 0x0000095000017945 */ /* 0x000fe60003800000 */
[----:B-1----:R-:W-:-:S02]  /*ebf0*/  SEL R7, RZ, 0x1, P0 ;  /* 0x00000001ff077807 */ /* 0x002fc40000000000 */
[----:B------:R-:W-:Y:S02]  /*ec00*/  SEL R6, R6, RZ, P0 ;  /* 0x000000ff06067207 */ /* 0x000fe40000000000 */
[----:B--2---:R-:W-:Y:S02]  /*ec10*/  ISETP.NE.AND P1, PT, R3, RZ, PT ;  /* 0x000000ff0300720c */ /* 0x004fe40003f25270 */
[----:B---3--:R-:W-:-:S11]  /*ec20*/  LOP3.LUT R7, R2, R7, RZ, 0x3c, !PT ;  /* 0x0000000702077212 */ /* 0x008fd600078e3cff */
[----:B------:R-:W-:Y:S05]  /*ec30*/  @!P1 BRA `(.L_x_4252) ;  /* 0x00000008003c9947 */ /* 0x000fea0003800000 */
[----:B------:R-:W2:Y:S01]  /*ec40*/  LDL R2, [R1+0xc] ;  /* 0x00000c0001027983 */ /* 0x000ea20000100800 */
[----:B0-----:R-:W-:Y:S01]  /*ec50*/  IMAD.MOV.U32 R8, RZ, RZ, R0 ;  /* 0x000000ffff087224 */ /* 0x001fe200078e0000 */
[----:B--2---:R-:W-:-:S13]  /*ec60*/  ISETP.NE.AND P1, PT, R2, RZ, PT ;  /* 0x000000ff0200720c */ /* 0x004fda0003f25270 */
[----:B------:R-:W-:Y:S05]  /*ec70*/  @!P1 BRA `(.L_x_4253) ;  /* 0x00000000004c9947 */ /* 0x000fea0003800000 */
[----:B------:R-:W2:Y:S01]  /*ec80*/  LDL R5, [R1+0x4] ;  /* 0x0000040001057983 */ /* 0x000ea20000100800 */
        /* <DEDUP_REMOVED lines=18> */
.L_x_4253:
        /* <DEDUP_REMOVED lines=8> */
.L_x_4330:
[----:B------:R-:W-:Y:S05]  /*ee30*/  BSYNC B2 ;  /* 0x0000000000027941 */ /* 0x000fea0003800000 */
.L_x_4254:
        /* <DEDUP_REMOVED lines=9> */
.L_x_4257:
[----:B------:R-:W-:Y:S05]  /*eed0*/  BSYNC B2 ;  /* 0x0000000000027941 */ /* 0x000fea0003800000 */
.L_x_4256:
        /* <DEDUP_REMOVED lines=11> */
.L_x_4258:
        /* <DEDUP_REMOVED lines=13> */
.L_x_4331:
[----:B------:R-:W-:Y:S05]  /*f060*/  BSYNC B2 ;  /* 0x0000000000027941 */ /* 0x000fea0003800000 */
.L_x_4259:
        /* <DEDUP_REMOVED lines=11> */
.L_x_4262:
[----:B------:R-:W-:Y:S05]  /*f120*/  BSYNC B2 ;  /* 0x0000000000027941 */ /* 0x000fea0003800000 */
.L_x_4261:
        /* <DEDUP_REMOVED lines=9> */
.L_x_4263:
        /* <DEDUP_REMOVED lines=15> */
.L_x_4264:
        /* <DEDUP_REMOVED lines=15> */
.L_x_4265:
        /* <DEDUP_REMOVED lines=15> */
.L_x_4266:
        /* <DEDUP_REMOVED lines=10> */
.L_x_4252:
[----:B------:R-:W-:Y:S05]  /*f530*/  BSYNC B1 ;  /* 0x0000000000017941 */ /* 0x000fea0003800000 */
.L_x_4251:
[----:B------:R-:W2:Y:S01]  /*f540*/  LDL R2, [R1+0x8] ;  /* 0x0000080001027983 */ /* 0x000ea20000100800 */
[----:B------:R-:W-:Y:S01]  /*f550*/  VIADD R6, R6, 0x1 ;  /* 0x0000000106067836 */ /* 0x000fe20000000000 */
[----:B------:R-:W-:Y:S04]  /*f560*/  BSSY B1, `(.L_x_4267) ;  /* 0x0000097000017945 */ /* 0x000fe80003800000 */
[----:B------:R-:W-:-:S04]  /*f570*/  ISETP.NE.AND P0, PT, R6, 0x2, PT ;  /* 0x000000020600780c */ /* 0x000fc80003f05270 */
[----:B------:R-:W-:Y:S02]  /*f580*/  SEL R18, R6, RZ, P0 ;  /* 0x000000ff06127207 */ /* 0x000fe40000000000 */
[----:B--2---:R-:W-:Y:S02]  /*f590*/  ISETP.NE.AND P2, PT, R2, RZ, PT ;  /* 0x000000ff0200720c */ /* 0x004fe40003f45270 */
[----:B------:R-:W-:-:S04]  /*f5a0*/  SEL R2, RZ, 0x1, P0 ;  /* 0x00000001ff027807 */ /* 0x000fc80000000000 */
[----:B------:R-:W-:-:S05]  /*f5b0*/  LOP3.LUT R7, R7, R2, RZ, 0x3c, !PT ;  /* 0x0000000207077212 */ /* 0x000fca00078e3cff */
[----:B------:R1:W-:Y:S02]  /*f5c0*/  STL [R1], R7 ;  /* 0x0000000701007387 */ /* 0x0003e40000100800 */
[----:B------:R-:W-:Y:S05]  /*f5d0*/  @!P2 BRA `(.L_x_4268) ;  /* 0x00000008003ca947 */ /* 0x000fea0003800000 */
[----:B------:R-:W2:Y:S01]  /*f5e0*/  LDL R3, [R1+0xc] ;  /* 0x00000c0001037983 */ /* 0x000ea20000100800 */
[----:B------:R-:W-:Y:S01]  /*f5f0*/  VIADD R6, R0, 0xffffffff ;  /* 0xffffffff00067836 */ /* 0x000fe20000000000 */
[----:B--2---:R-:W-:-:S13]  /*f600*/  ISETP.NE.AND P2, PT, R3, RZ, PT ;  /* 0x000000ff0300720c */ /* 0x004fda0003f45270 */
[----:B------:R-:W-:Y:S05]  /*f610*/  @!P2 BRA `(.L_x_4269) ;  /* 0x00000000004ca947 */ /* 0x000fea0003800000 */
[----:B------:R-:W2:Y:S01]  /*f620*/  LDL R9, [R1+0x4] ;  /* 0x0000040001097983 */ /* 0x000ea20000100800 */
[----:B------:R-:W3:Y:S01]  /*f630*/  LDC R4, c[0x0][0x43c] ;  /* 0x00010f00ff047b82 */ /* 0x000ee20000000800 */
[----:B------:R-:W-:Y:S01]  /*f640*/  ULDC.64 UR4, c[0x0][0x428] ;  /* 0x00010a0000047ab9 */ /* 0x000fe20000000a00 */
[----:B---3--:R-:W-:-:S13]  /*f650*/  ISETP.NE.AND P0, PT, R4, 0x1, PT ;  /* 0x000000010400780c */ /* 0x008fda0003f05270 */
[----:B------:R-:W3:Y:S02]  /*f660*/  @P0 LDC.64 R2, c[0x0][0x440] ;  /* 0x00011000ff020b82 */ /* 0x000ee40000000a00 */
[----:B---3--:R-:W-:-:S04]  /*f670*/  @P0 IMAD.HI.U32 R5, R6, R2, RZ ;  /* 0x0000000206050227 */ /* 0x008fc800078e00ff */
        /* <DEDUP_REMOVED lines=13> */
.L_x_4269:
[----:B------:R-:W3:Y:S01]  /*f750*/  S2R R2, SR_TID.X ;  /* 0x0000000000027919 */ /* 0x000ee20000002100 */
[----:B--2---:R-:W-:Y:S01]  /*f760*/  IMAD R4, R18, 0x8, R17 ;  /* 0x0000000812047824 */ /* 0x004fe200078e0211 */
[----:B------:R-:W-:Y:S01]  /*f770*/  BSSY B2, `(.L_x_4270) ;  /* 0x0000006000027945 */ /* 0x000fe20003800000 */
[----:B---3--:R-:W-:Y:S02]  /*f780*/  LOP3.LUT R3, R2, 0x7f, RZ, 0xc0, !PT ;  /* 0x0000007f02037812 */ /* 0x008fe400078ec0ff */
[----:B------:R-:W-:Y:S02]  /*f790*/  SHF.L.U32 R2, R7, 0x1f, RZ ;  /* 0x0000001f07027819 */ /* 0x000fe400000006ff */
[----:B------:R-:W-:Y:S02]  /*f7a0*/  ISETP.NE.AND P1, PT, R3, RZ, PT ;  /* 0x000000ff0300720c */ /* 0x000fe40003f25270 */
[----:B------:R-:W2:Y:S02]  /*f7b0*/  SYNCS.PHASECHK.TRANS64.TRYWAIT P0, [R4+URZ+0x22840], R2 ;  /* 0x02284002040075a7 */ /* 0x000ea4000800017f */
[----:B--2---:R-:W-:Y:S09]  /*f7c0*/  @!P0 BRA `(.L_x_4271) ;  /* 0x0000001c00908947 */ /* 0x004ff20003800000 */
.L_x_4332:
[----:B------:R-:W-:Y:S05]  /*f7d0*/  BSYNC B2 ;  /* 0x0000000000027941 */ /* 0x000fea0003800000 */
.L_x_4270:
[----:B------:R-:W-:Y:S04]  /*f7e0*/  BSSY B2, `(.L_x_4272) ;  /* 0x0000009000027945 */ /* 0x000fe80003800000 */
[----:B------:R-:W-:Y:S05]  /*f7f0*/  @P1 BRA `(.L_x_4273) ;  /* 0x00000000001c1947 */ /* 0x000fea0003800000 */
[----:B------:R-:W3:Y:S02]  /*f800*/  S2R R3, SR_TID.X ;  /* 0x0000000000037919 */ /* 0x000ee40000002100 */
[----:B---3--:R-:W-:Y:S01]  /*f810*/  LOP3.LUT R5, R3, 0x1f, RZ, 0xc0, !PT ;  /* 0x0000001f03057812 */ /* 0x008fe200078ec0ff */
[----:B------:R-:W-:-:S03]  /*f820*/  IMAD.MOV.U32 R3, RZ, RZ, 0x3000 ;  /* 0x00003000ff037424 */ /* 0x000fc600078e00ff */
[----:B------:R-:W-:Y:S01]  /*f830*/  ISETP.NE.AND P0, PT, R5, RZ, PT ;  /* 0x000000ff0500720c */ /* 0x000fe20003f05270 */
[----:B------:R3:W-:-:S12]  /*f840*/  SYNCS.ARRIVE.TRANS64 RZ, [R4+URZ+0x22830], R3 ;  /* 0x0228300304ff79a7 */ /* 0x0007d8000800003f */
[----:B---3--:R-:W-:Y:S05]  /*f850*/  @!P0 BRA `(.L_x_4273) ;  /* 0x0000000000048947 */ /* 0x008fea0003800000 */
[----:B------:R-:W-:Y:S01]  /*f860*/  BPT.TRAP 0x1 ;  /* 0x000000040000795c */ /* 0x000fe20000300000 */
.L_x_4273:
[----:B------:R-:W-:Y:S05]  /*f870*/  BSYNC B2 ;  /* 0x0000000000027941 */ /* 0x000fea0003800000 */
.L_x_4272:
[----:B------:R-:W-:Y:S01]  /*f880*/  IMAD.MOV.U32 R5, RZ, RZ, RZ ;  /* 0x000000ffff057224 */ /* 0x000fe200078e00ff */
[----:B------:R-:W-:Y:S01]  /*f890*/  UIADD3 UR4, UP0, UR44, 0x370, URZ ;  /* 0x000003702c047890 */ /* 0x000fe2000ff1e03f */
[----:B-1----:R-:W-:Y:S01]  /*f8a0*/  IMAD R7, R18, 0x3000, R17 ;  /* 0x0000300012077824 */ /* 0x002fe200078e0211 */
        /* <DEDUP_REMOVED lines=8> */
.L_x_4274:
        /* <DEDUP_REMOVED lines=13> */
.L_x_4333:
[----:B------:R-:W-:Y:S05]  /*fa00*/  BSYNC B2 ;  /* 0x0000000000027941 */ /* 0x000fea0003800000 */
.L_x_4275:
        /* <DEDUP_REMOVED lines=11> */
.L_x_4278:
[----:B------:R-:W-:Y:S05]  /*fac0*/  BSYNC B2 ;  /* 0x0000000000027941 */ /* 0x000fea0003800000 */
.L_x_4277:
        /* <DEDUP_REMOVED lines=9> */
.L_x_4279:
        /* <DEDUP_REMOVED lines=15> */
.L_x_4280:
        /* <DEDUP_REMOVED lines=15> */
.L_x_4281:
        /* <DEDUP_REMOVED lines=15> */
.L_x_4282:
        /* <DEDUP_REMOVED lines=10> */
.L_x_4268:
[----:B------:R-:W-:Y:S05]  /*fed0*/  BSYNC B1 ;  /* 0x0000000000017941 */ /* 0x000fea0003800000 */
.L_x_4267:
[C---:B------:R-:W-:Y:S01]  /*fee0*/  ISETP.GT.AND P0, PT, R0.reuse, 0x1, PT ;  /* 0x000000010000780c */ /* 0x040fe20003f04270 */
[----:B------:R-:W-:-:S12]  /*fef0*/  VIADD R0, R0, 0xfffffffe ;  /* 0xfffffffe00007836 */ /* 0x000fd80000000000 */
[----:B------:R-:W-:Y:S05]  /*ff00*/  @P0 BRA `(.L_x_4283) ;  /* 0xffffffec00200947 */ /* 0x000fea000383ffff */
.L_x_4250:
[----:B------:R-:W-:Y:S05]  /*ff10*/  BSYNC B0 ;  /* 0x0000000000007941 */ /* 0x000fea0003800000 */
.L_x_4232:
[----:B------:R-:W2:Y:S01]  /*ff20*/  LDL.LU R2, [R1] ;  /* 0x0000000001027983 */ /* 0x000ea20000300800 */
[----:B0-----:R-:W0:Y:S01]  /*ff30*/  S2R R0, SR_TID.X ;  /* 0x0000000000007919 */ /* 0x001e220000002100 */
[----:B------:R-:W-:-:S05]  /*ff40*/  VIADD R18, R18, 0x1 ;  /* 0x0000000112127836 */ /* 0x000fca0000000000 */
[----:B------:R-:W-:Y:S02]  /*ff50*/  ISETP.NE.AND P1, PT, R18, 0x2, PT ;  /* 0x000000021200780c */ /* 0x000fe40003f25270 */
[----:B0-----:R-:W-:-:S04]  /*ff60*/  LOP3.LUT R0, R0, 0x7f, RZ, 0xc0, !PT ;  /* 0x0000007f00007812 */ /* 0x001fc800078ec0ff */
[----:B------:R-:W-:Y:S02]  /*ff70*/  ISETP.NE.AND P0, PT, R0, RZ, PT ;  /* 0x000000ff0000720c */ /* 0x000fe40003f05270 */
[----:B------:R-:W-:Y:S01]  /*ff80*/  SEL R0, RZ, 0x1, P1 ;  /* 0x00000001ff007807 */ /* 0x000fe20000800000 */
[----:B------:R-:W-:Y:S03]  /*ff90*/  BSSY B0, `(.L_x_4284) ;  /* 0x0000011000007945 */ /* 0x000fe60003800000 */
[----:B--2---:R-:W-:-:S05]  /*ffa0*/  LOP3.LUT R2, R2, R0, RZ, 0x3c, !PT ;  /* 0x0000000002027212 */ /* 0x004fca00078e3cff */
[----:B------:R0:W-:Y:S02]  /*ffb0*/  STL [R1], R2 ;  /* 0x0000000201007387 */ /* 0x0001e40000100800 */
[----:B------:R-:W-:Y:S05]  /*ffc0*/  @P0 BRA `(.L_x_4285) ;  /* 0x0000000000340947 */ /* 0x000fea0003800000 */
[----:B------:R-:W2:Y:S01]  /*ffd0*/  S2R R5, SR_LANEID ;  /* 0x0000000000057919 */ /* 0x000ea20000000000 */
[----:B------:R-:W-:Y:S01]  /*ffe0*/  VOTEU.ANY UR4, UPT, PT ;  /* 0x0000000000047886 */ /* 0x000fe200038e0100 */
[----:B0-----:R-:W0:Y:S01]  /*fff0*/  LDC.64 R2, c[0x0][0xc80] ;  /* 0x00032000ff027b82 */ /* 0x001e220000000a00 */
[----:B------:R-:W2:Y:S02]  /*10000*/  FLO.U32 R0, UR4 ;  /* 0x0000000400007d00 */ /* 0x000ea400080e0000 */
[----:B--2---:R-:W-:-:S06]  /*10010*/  ISETP.EQ.U32.AND P2, PT, R0, R5, PT ;  /* 0x000000050000720c */ /* 0x004fcc0003f42070 */
[----:B------:R-:W0:Y:S07]  /*10020*/  POPC R5, UR4 ;  /* 0x0000000400057d09 */ /* 0x000e2e0008000000 */
[----:B0-----:R-:W2:Y:S01]  /*10030*/  @P2 ATOMG.E.ADD.STRONG.GPU PT, R3, desc[UR46][R2.64], R5 ;  /* 0x00000005020329a8 */ /* 0x001ea200081ee1ee */
[----:B------:R-:W0:Y:S02]  /*10040*/  S2R R4, SR_LTMASK ;  /* 0x0000000000047919 */ /* 0x000e240000003900 */
[----:B0-----:R-:W-:-:S04]  /*10050*/  LOP3.LUT R4, R4, UR4, RZ, 0xc0, !PT ;  /* 0x0000000404047c12 */ /* 0x001fc8000f8ec0ff */
[----:B-1----:R-:W0:Y:S01]  /*10060*/  POPC R7, R4 ;  /* 0x0000000400077309 */ /* 0x002e220000000000 */
[----:B--2---:R-:W0:Y:S02]  /*10070*/  SHFL.IDX PT, R0, R3, R0, 0x1f ;  /* 0x00001f0003007589 */ /* 0x004e2400000e0000 */
[----:B0-----:R-:W-:-:S05]  /*10080*/  IADD3 R0, R0, UR41, R7 ;  /* 0x0000002900007c10 */ /* 0x001fca000fffe007 */
[----:B------:R2:W-:Y:S02]  /*10090*/  STL [R1+0x10], R0 ;  /* 0x0000100001007387 */ /* 0x0005e40000100800 */
.L_x_4285:
[----:B------:R-:W-:Y:S05]  /*100a0*/  BSYNC B0 ;  /* 0x0000000000007941 */ /* 0x000fea0003800000 */
.L_x_4284:
[----:B------:R-:W-:-:S07]  /*100b0*/  SEL R18, R18, RZ, P1 ;  /* 0x000000ff12127207 */ /* 0x000fce0000800000 */
.L_x_4204:
[----:B------:R-:W-:Y:S05]  /*100c0*/  BSYNC B7 ;  /* 0x0000000000077941 */ /* 0x000fea0003800000 */
.L_x_4202:
[----:B0-2---:R-:W2:Y:S04]  /*100d0*/  LDL R0, [R1+0x20] ;  /* 0x0000200001007983 */ /* 0x005ea80000100800 */
[----:B------:R0:W5:Y:S01]  /*100e0*/  LDL R2, [R1+0x10] ;  /* 0x0000100001027983 */ /* 0x0001620000100800 */
[----:B--2---:R-:W-:-:S13]  /*100f0*/  ISETP.NE.AND P1, PT, R0, RZ, PT ;  /* 0x000000ff0000720c */ /* 0x004fda0003f25270 */
        /* <DEDUP_REMOVED lines=11> */
.L_x_4286:
[----:B------:R-:W-:-:S03]  /*101b0*/  UMOV UR4, 0xffffffff ;  /* 0xffffffff00047882 */ /* 0x000fc60000000000 */
[----:B------:R-:W-:Y:S05]  /*101c0*/  BRA.DIV UR4, `(.L_x_4288) ;  /* 0x0000001604387947 */ /* 0x000fea000b800000 */
[----:B-----5:R0:W2:Y:S02]  /*101d0*/  SHFL.IDX PT, R14, R2, RZ, 0x1f ;  /* 0x00001fff020e7589 */ /* 0x0200a400000e0000 */
.L_x_4336:
[----:B------:R-:W3:Y:S01]  /*101e0*/  @!P0 S2R R3, SR_CgaCtaId ;  /* 0x0000000000038919 */ /* 0x000ee20000008800 */
[----:B------:R-:W-:Y:S05]  /*101f0*/  WARPSYNC.ALL ;  /* 0x0000000000007948 */ /* 0x000fea0003800000 */
[----:B------:R-:W-:Y:S01]  /*10200*/  BAR.SYNC.DEFER_BLOCKING 0x4, 0x180 ;  /* 0x0106000000007b1d */ /* 0x000fe20000010000 */
[----:B------:R-:W-:-:S05]  /*10210*/  @!P0 MOV R0, 0x400 ;  /* 0x0000040000008802 */ /* 0x000fca0000000f00 */
[----:B--2---:R2:W-:Y:S01]  /*10220*/  STL [R1+0x10], R14 ;  /* 0x0000100e01007387 */ /* 0x0045e20000100800 */
[----:B---3--:R-:W-:-:S05]  /*10230*/  @!P0 LEA R17, R3, R0, 0x18 ;  /* 0x0000000003118211 */ /* 0x008fca00078ec0ff */
[----:B------:R2:W-:Y:S01]  /*10240*/  @!P0 STS [R17+0x228d0], R2 ;  /* 0x0228d00211008388 */ /* 0x0005e20000000800 */
[----:B------:R-:W-:Y:S06]  /*10250*/  BAR.ARV 0x5, 0x180 ;  /* 0x0146000000007b1d */ /* 0x000fec0000002000 */
.L_x_4287:
[----:B------:R-:W3:Y:S01]  /*10260*/  LDL R0, [R1+0x10] ;  /* 0x0000100001007983 */ /* 0x000ee20000100800 */
[----:B------:R-:W-:Y:S02]  /*10270*/  ULDC UR4, c[0x0][0xc38] ;  /* 0x00030e0000047ab9 */ /* 0x000fe40000000800 */
[----:B---3--:R-:W-:-:S13]  /*10280*/  ISETP.GE.AND P0, PT, R0, UR4, PT ;  /* 0x0000000400007c0c */ /* 0x008fda000bf06270 */
[----:B------:R-:W-:Y:S05]  /*10290*/  @!P0 BRA `(.L_x_4289) ;  /* 0xffffffbc009c8947 */ /* 0x000fea000383ffff */
.L_x_4199:
[----:B-1----:R-:W3:Y:S01]  /*102a0*/  LDL.LU R0, [R1+0x1c] ;  /* 0x00001c0001007983 */ /* 0x002ee20000300800 */
[----:B------:R-:W-:Y:S01]  /*102b0*/  BSSY B0, `(.L_x_4290) ;  /* 0x000000b000007945 */ /* 0x000fe20003800000 */
[----:B------:R-:W1:Y:S01]  /*102c0*/  S2R R5, SR_CgaCtaId ;  /* 0x0000000000057919 */ /* 0x000e620000008800 */
[----:B---3--:R-:W-:-:S05]  /*102d0*/  VIADD R0, R0, 0x1 ;  /* 0x0000000100007836 */ /* 0x008fca0000000000 */
[----:B0-2---:R-:W-:-:S04]  /*102e0*/  LEA.HI R2, R0, R0, RZ, 0x1 ;  /* 0x0000000000027211 */ /* 0x005fc800078f08ff */
[----:B------:R-:W-:-:S05]  /*102f0*/  LOP3.LUT R3, R2, 0xfffffffe, RZ, 0xc0, !PT ;  /* 0xfffffffe02037812 */ /* 0x000fca00078ec0ff */
[----:B------:R-:W-:Y:S01]  /*10300*/  IMAD.IADD R3, R0, 0x1, -R3 ;  /* 0x0000000100037824 */ /* 0x000fe200078e0a03 */
[----:B------:R-:W-:-:S04]  /*10310*/  MOV R0, 0x400 ;  /* 0x0000040000007802 */ /* 0x000fc80000000f00 */
[----:B-1----:R-:W-:Y:S02]  /*10320*/  LEA R0, R5, R0, 0x18 ;  /* 0x0000000005007211 */ /* 0x002fe400078ec0ff */
[----:B------:R-:W-:-:S04]  /*10330*/  SHF.L.U32 R3, R3, 0x1f, RZ ;  /* 0x0000001f03037819 */ /* 0x000fc800000006ff */
[----:B------:R-:W0:Y:S02]  /*10340*/  SYNCS.PHASECHK.TRANS64.TRYWAIT P0, [R0+URZ+0x22820], R3 ;  /* 0x02282003000075a7 */ /* 0x000e24000800017f */
[----:B0-----:R-:W-:Y:S05]  /*10350*/  @!P0 BRA `(.L_x_4291) ;  /* 0x0000001000fc8947 */ /* 0x001fea0003800000 */
.L_x_4337:
[----:B------:R-:W-:Y:S05]  /*10360*/  BSYNC B0 ;  /* 0x0000000000007941 */ /* 0x000fea0003800000 */
.L_x_4290:
[----:B------:R-:W-:-:S03]  /*10370*/  UMOV UR4, 0xffffffff ;  /* 0xffffffff00047882 */ /* 0x000fc60000000000 */
[----:B------:R-:W-:Y:S05]  /*10380*/  BRA.DIV UR4, `(.L_x_4292) ;  /* 0x0000001604047947 */ /* 0x000fea000b800000 */
[----:B------:R-:W1:Y:S02]  /*10390*/  S2R R2, SR_TID.X ;  /* 0x0000000000027919 */ /* 0x000e640000002100 */
[----:B-1----:R-:W-:-:S04]  /*103a0*/  SHF.R.U32.HI R2, RZ, 0x5, R2 ;  /* 0x00000005ff027819 */ /* 0x002fc80000011602 */
[----:B------:R-:W-:-:S05]  /*103b0*/  LOP3.LUT R2, R2, 0x3, RZ, 0xc0, !PT ;  /* 0x0000000302027812 */ /* 0x000fca00078ec0ff */
[----:B------:R1:W2:Y:S02]  /*103c0*/  SHFL.IDX PT, R14, R2, RZ, 0x1f ;  /* 0x00001fff020e7589 */ /* 0x0002a400000e0000 */
.L_x_4340:
[----:B--2---:R-:W-:Y:S01]  /*103d0*/  ISETP.NE.AND P0, PT, R14, RZ, PT ;  /* 0x000000ff0e00720c */ /* 0x004fe20003f05270 */
[----:B------:R-:W-:-:S12]  /*103e0*/  BSSY B0, `(.L_x_4293) ;  /* 0x0000025000007945 */ /* 0x000fd80003800000 */
[----:B------:R-:W-:Y:S05]  /*103f0*/  @P0 BRA `(.L_x_4294) ;  /* 0x00000000008c0947 */ /* 0x000fea0003800000 */
[----:B------:R-:W-:-:S03]  /*10400*/  UMOV UR4, 0xffffffff ;  /* 0xffffffff00047882 */ /* 0x000fc60000000000 */
[----:B------:R-:W-:Y:S05]  /*10410*/  BRA.DIV UR4, `(.L_x_4295) ;  /* 0x0000001604147947 */ /* 0x000fea000b800000 */
[----:B------:R-:W-:-:S13]  /*10420*/  ELECT P6, URZ, PT ;  /* 0x00000000003f782f */ /* 0x000fda00038c0000 */
.L_x_4343:
[----:B------:R-:W-:Y:S05]  /*10430*/  @!P6 BRA `(.L_x_4294) ;  /* 0x00000000007ce947 */ /* 0x000fea0003800000 */
[----:B------:R-:W-:-:S06]  /*10440*/  ULOP3.LUT UR4, UR40, 0x2, URZ, 0xfc, !UPT ;  /* 0x0000000228047892 */ /* 0x000fcc000f8efc3f */
[----:B-1----:R-:W-:-:S05]  /*10450*/  IMAD.U32 R2, RZ, RZ, UR4 ;  /* 0x00000004ff027e24 */ /* 0x002fca000f8e00ff */
[----:B------:R-:W-:-:S13]  /*10460*/  ISETP.NE.AND P2, PT, R2, 0x3, PT ;  /* 0x000000030200780c */ /* 0x000fda0003f45270 */
[----:B------:R-:W-:Y:S05]  /*10470*/  @!P2 BRA `(.L_x_4296) ;  /* 0x000000000004a947 */ /* 0x000fea0003800000 */
[----:B------:R-:W-:Y:S01]  /*10480*/  BPT.TRAP 0x1 ;  /* 0x000000040000795c */ /* 0x000fe20000300000 */
.L_x_4296:
[----:B------:R-:W2:Y:S01]  /*10490*/  LDL.LU R7, [R1] ;  /* 0x0000000001077983 */ /* 0x000ea20000300800 */
[----:B0-----:R-:W-:Y:S02]  /*104a0*/  VIADD R3, R0, 0x22840 ;  /* 0x0002284000037836 */ /* 0x001fe40000000000 */
[C---:B------:R-:W-:Y:S02]  /*104b0*/  VIADD R2, R18.reuse, 0x1 ;  /* 0x0000000112027836 */ /* 0x040fe40000000000 */
[----:B------:R-:W-:-:S03]  /*104c0*/  IMAD R6, R18, 0x8, R3 ;  /* 0x0000000812067824 */ /* 0x000fc600078e0203 */
[----:B------:R-:W-:-:S04]  /*104d0*/  ISETP.NE.AND P1, PT, R2, 0x2, PT ;  /* 0x000000020200780c */ /* 0x000fc80003f25270 */
[----:B------:R-:W-:Y:S02]  /*104e0*/  SEL R4, RZ, 0x1, P1 ;  /* 0x00000001ff047807 */ /* 0x000fe40000800000 */
[C---:B--2---:R-:W-:Y:S02]  /*104f0*/  SHF.L.U32 R5, R7.reuse, 0x1f, RZ ;  /* 0x0000001f07057819 */ /* 0x044fe400000006ff */
[----:B------:R-:W-:Y:S02]  /*10500*/  LOP3.LUT R7, R7, R4, RZ, 0x3c, !PT ;  /* 0x0000000407077212 */ /* 0x000fe400078e3cff */
[----:B------:R-:W0:Y:S01]  /*10510*/  SYNCS.PHASECHK.TRANS64.TRYWAIT P0, [R6+URZ], R5 ;  /* 0x00000005060075a7 */ /* 0x000e22000800017f */
[----:B------:R-:W-:Y:S02]  /*10520*/  SEL R4, R2, RZ, P1 ;  /* 0x000000ff02047207 */ /* 0x000fe40000800000 */
[----:B------:R-:W-:-:S03]  /*10530*/  SHF.L.U32 R2, R7, 0x1f, RZ ;  /* 0x0000001f07027819 */ /* 0x000fc600000006ff */
[----:B------:R-:W-:Y:S01]  /*10540*/  IMAD R3, R4, 0x8, R3 ;  /* 0x0000000804037824 */ /* 0x000fe200078e0203 */
[----:B0-----:R-:W-:Y:S06]  /*10550*/  @!P0 BRA `(.L_x_4297) ;  /* 0x0000001000e48947 */ /* 0x001fec0003800000 */
.L_x_4344:
[----:B------:R-:W1:Y:S02]  /*10560*/  SYNCS.PHASECHK.TRANS64.TRYWAIT P0, [R3+URZ], R2 ;  /* 0x00000002030075a7 */ /* 0x000e64000800017f */
[----:B-1----:R-:W-:Y:S05]  /*10570*/  @!P0 BRA `(.L_x_4298) ;  /* 0x0000001000f08947 */ /* 0x002fea0003800000 */
.L_x_4345:
[----:B------:R-:W-:Y:S05]  /*10580*/  @!P2 BRA `(.L_x_4299) ;  /* 0x000000000004a947 */ /* 0x000fea0003800000 */
[----:B------:R-:W-:Y:S01]  /*10590*/  BPT.TRAP 0x1 ;  /* 0x000000040000795c */ /* 0x000fe20000300000 */
.L_x_4299:
[----:B-1----:R-:W-:-:S04]  /*105a0*/  VIADD R3, R0, 0x22860 ;  /* 0x0002286000037836 */ /* 0x002fc80000000000 */
[----:B------:R-:W-:-:S04]  /*105b0*/  IMAD R18, R18, 0x8, R3 ;  /* 0x0000000812127824 */ /* 0x000fc800078e0203 */
[----:B------:R-:W1:Y:S02]  /*105c0*/  SYNCS.PHASECHK.TRANS64.TRYWAIT P0, [R18+URZ], R5 ;  /* 0x00000005120075a7 */ /* 0x000e64000800017f */
[----:B-1----:R-:W-:Y:S05]  /*105d0*/  @!P0 BRA `(.L_x_4300) ;  /* 0x0000001000ec8947 */ /* 0x002fea0003800000 */
.L_x_4346:
[----:B------:R-:W-:-:S07]  /*105e0*/  IMAD R3, R4, 0x8, R3 ;  /* 0x0000000804037824 */ /* 0x000fce00078e0203 */
.L_x_4301:
[----:B--2---:R2:W3:Y:S02]  /*105f0*/  SYNCS.PHASECHK.TRANS64.TRYWAIT P0, [R3+URZ], R2 ;  /* 0x00000002030075a7 */ /* 0x0044e4000800017f */
[----:B---3--:R-:W-:Y:S05]  /*10600*/  @!P0 NANOSLEEP.SYNCS 0x989680 ;  /* 0x009896800000895d */ /* 0x008fea0003900000 */
[----:B------:R-:W3:Y:S02]  /*10610*/  @!P0 SYNCS.PHASECHK.TRANS64 P0, [R3+URZ], R2 ;  /* 0x00000002030085a7 */ /* 0x000ee4000800007f */
[----:B---3--:R-:W-:Y:S05]  /*10620*/  @!P0 BRA `(.L_x_4301) ;  /* 0xfffffffc00f08947 */ /* 0x008fea000383ffff */
.L_x_4294:
[----:B------:R-:W-:Y:S05]  /*10630*/  BSYNC B0 ;  /* 0x0000000000007941 */ /* 0x000fea0003800000 */
.L_x_4293:
[----:B------:R-:W-:Y:S05]  /*10640*/  EXIT ;  /* 0x000000000000794d */ /* 0x000fea0003800000 */
.L_x_4152:
[----:B0-----:R0:W1:Y:S02]  /*10650*/  SYNCS.PHASECHK.TRANS64.TRYWAIT P0, [R7+URZ+0x22800], R0 ;  /* 0x02280000070075a7 */ /* 0x001064000800017f */
[----:B-1----:R-:W-:Y:S05]  /*10660*/  @!P0 NANOSLEEP.SYNCS 0x989680 ;  /* 0x009896800000895d */ /* 0x002fea0003900000 */
[----:B------:R-:W1:Y:S02]  /*10670*/  @!P0 SYNCS.PHASECHK.TRANS64 P0, [R7+URZ+0x22800], R0 ;  /* 0x02280000070085a7 */ /* 0x000e64000800007f */
[----:B-1----:R-:W-:Y:S05]  /*10680*/  @!P0 BRA `(.L_x_4152) ;  /* 0xfffffffc00f08947 */ /* 0x002fea000383ffff */
[----:B------:R-:W-:Y:S05]  /*10690*/  BRA `(.L_x_4302) ;  /* 0xffffff1000b47947 */ /* 0x000fea000383ffff */
.L_x_4156:
[----:B-1----:R1:W2:Y:S02]  /*106a0*/  SYNCS.PHASECHK.TRANS64.TRYWAIT P1, [R6+URZ+0x22830], R11 ;  /* 0x0228300b060075a7 */ /* 0x0022a4000802017f */
[----:B--2---:R-:W-:Y:S05]  /*106b0*/  @!P1 NANOSLEEP.SYNCS 0x989680 ;  /* 0x009896800000995d */ /* 0x004fea0003900000 */
[----:B------:R-:W2:Y:S02]  /*106c0*/  @!P1 SYNCS.PHASECHK.TRANS64 P1, [R6+URZ+0x22830], R11 ;  /* 0x0228300b060095a7 */ /* 0x000ea4000802007f */
[----:B--2---:R-:W-:Y:S05]  /*106d0*/  @!P1 BRA `(.L_x_4156) ;  /* 0xfffffffc00f09947 */ /* 0x004fea000383ffff */
[----:B------:R-:W-:Y:S05]  /*106e0*/  BRA `(.L_x_4155) ;  /* 0xffffff1000e07947 */ /* 0x000fea000383ffff */
.L_x_4160:
[----:B-1----:R1:W2:Y:S02]  /*106f0*/  SYNCS.PHASECHK.TRANS64.TRYWAIT P3, [R6+URZ+0x22850], R11 ;  /* 0x0228500b060075a7 */ /* 0x0022a4000806017f */
[----:B--2---:R-:W-:Y:S05]  /*10700*/  @!P3 NANOSLEEP.SYNCS 0x989680 ;  /* 0x009896800000b95d */ /* 0x004fea0003900000 */
[----:B------:R-:W2:Y:S02]  /*10710*/  @!P3 SYNCS.PHASECHK.TRANS64 P3, [R6+URZ+0x22850], R11 ;  /* 0x0228500b0600b5a7 */ /* 0x000ea4000806007f */
[----:B--2---:R-:W-:Y:S05]  /*10720*/  @!P3 BRA `(.L_x_4160) ;  /* 0xfffffffc00f0b947 */ /* 0x004fea000383ffff */
[----:B------:R-:W-:Y:S05]  /*10730*/  BRA `(.L_x_4159) ;  /* 0xffffff3000747947 */ /* 0x000fea000383ffff */
.L_x_4165:
[----:B-1----:R-:W-:-:S04]  /*10740*/  IMAD.U32 R3, RZ, RZ, UR27 ;  /* 0x0000001bff037e24 */ /* 0x002fc8000f8e00ff */
[----:B------:R1:W2:Y:S03]  /*10750*/  SYNCS.PHASECHK.TRANS64.TRYWAIT P3, [R3+URZ+0x22830], R6 ;  /* 0x02283006030075a7 */ /* 0x0002a6000806017f */
[----:B--2---:R-:W-:Y:S05]  /*10760*/  @!P3 NANOSLEEP.SYNCS 0x989680 ;  /* 0x009896800000b95d */ /* 0x004fea0003900000 */
[----:B------:R-:W2:Y:S02]  /*10770*/  @!P3 SYNCS.PHASECHK.TRANS64 P3, [R3+URZ+0x22830], R6 ;  /* 0x022830060300b5a7 */ /* 0x000ea4000806007f */
[----:B--2---:R-:W-:Y:S05]  /*10780*/  @!P3 BRA `(.L_x_4165) ;  /* 0xfffffffc00ecb947 */ /* 0x004fea000383ffff */
[----:B------:R-:W-:Y:S05]  /*10790*/  BRA `(.L_x_4164) ;  /* 0xffffff3400b07947 */ /* 0x000fea000383ffff */
.L_x_4169:
[----:B-1----:R1:W2:Y:S02]  /*107a0*/  SYNCS.PHASECHK.TRANS64.TRYWAIT P3, [R199+URZ+0x22850], R6 ;  /* 0x02285006c70075a7 */ /* 0x0022a4000806017f */
[----:B--2---:R-:W-:Y:S05]  /*107b0*/  @!P3 NANOSLEEP.SYNCS 0x989680 ;  /* 0x009896800000b95d */ /* 0x004fea0003900000 */
[----:B------:R-:W2:Y:S02]  /*107c0*/  @!P3 SYNCS.PHASECHK.TRANS64 P3, [R199+URZ+0x22850], R6 ;  /* 0x02285006c700b5a7 */ /* 0x000ea4000806007f */
[----:B--2---:R-:W-:Y:S05]  /*107d0*/  @!P3 BRA `(.L_x_4169) ;  /* 0xfffffffc00f0b947 */ /* 0x004fea000383ffff */
[----:B------:R-:W-:Y:S05]  /*107e0*/  BRA `(.L_x_4168) ;  /* 0xffffff5c00247947 */ /* 0x000fea000383ffff */
.L_x_4175:
[----:B-1----:R-:W-:-:S04]  /*107f0*/  IMAD.U32 R3, RZ, RZ, UR24 ;  /* 0x00000018ff037e24 */ /* 0x002fc8000f8e00ff */
[----:B------:R1:W2:Y:S03]  /*10800*/  SYNCS.PHASECHK.TRANS64.TRYWAIT P1, [R3+URZ+0x22830], R6 ;  /* 0x02283006030075a7 */ /* 0x0002a6000802017f */
[----:B--2---:R-:W-:Y:S05]  /*10810*/  @!P1 NANOSLEEP.SYNCS 0x989680 ;  /* 0x009896800000995d */ /* 0x004fea0003900000 */
[----:B------:R-:W2:Y:S02]  /*10820*/  @!P1 SYNCS.PHASECHK.TRANS64 P1, [R3+URZ+0x22830], R6 ;  /* 0x02283006030095a7 */ /* 0x000ea4000802007f */
[----:B--2---:R-:W-:Y:S05]  /*10830*/  @!P1 BRA `(.L_x_4175) ;  /* 0xfffffffc00ec9947 */ /* 0x004fea000383ffff */
[----:B------:R-:W-:Y:S05]  /*10840*/  BRA `(.L_x_4174) ;  /* 0xffffff6000347947 */ /* 0x000fea000383ffff */
.L_x_4179:
[----:B-1----:R1:W2:Y:S02]  /*10850*/  SYNCS.PHASECHK.TRANS64.TRYWAIT P1, [R181+URZ+0x22850], R6 ;  /* 0x02285006b50075a7 */ /* 0x0022a4000802017f */
[----:B--2---:R-:W-:Y:S05]  /*10860*/  @!P1 NANOSLEEP.SYNCS 0x989680 ;  /* 0x009896800000995d */ /* 0x004fea0003900000 */
[----:B------:R-:W2:Y:S02]  /*10870*/  @!P1 SYNCS.PHASECHK.TRANS64 P1, [R181+URZ+0x22850], R6 ;  /* 0x02285006b50095a7 */ /* 0x000ea4000802007f */
[----:B--2---:R-:W-:Y:S05]  /*10880*/  @!P1 BRA `(.L_x_4179) ;  /* 0xfffffffc00f09947 */ /* 0x004fea000383ffff */
[----:B------:R-:W-:Y:S05]  /*10890*/  BRA `(.L_x_4178) ;  /* 0xffffff7c00d47947 */ /* 0x000fea000383ffff */
.L_x_4210:
[----:B------:R-:W-:Y:S02]  /*108a0*/  IMAD.MOV.U32 R13, RZ, RZ, R4 ;  /* 0x000000ffff0d7224 */ /* 0x000fe400078e0004 */
[----:B------:R-:W-:Y:S02]  /*108b0*/  IMAD.MOV.U32 R12, RZ, RZ, RZ ;  /* 0x000000ffff0c7224 */ /* 0x000fe400078e00ff */
[----:B------:R-:W-:Y:S02]  /*108c0*/  IMAD.MOV.U32 R11, RZ, RZ, 0x1f ;  /* 0x0000001fff0b7424 */ /* 0x000fe400078e00ff */
[----:B------:R-:W-:-:S07]  /*108d0*/  IMAD.MOV.U32 R15, RZ, RZ, -0x1 ;  /* 0xffffffffff0f7424 */ /* 0x000fce00078e00ff */
[----:B0-----:R-:W-:Y:S05]  /*108e0*/  WARPSYNC.COLLECTIVE R15, `(.L_x_4303) ;  /* 0x000000000f087348 */ /* 0x001fea0003c00000 */
[----:B------:R1:W2:Y:S02]  /*108f0*/  SHFL.IDX P6, R14, R13, R12, R11 ;  /* 0x0000000c0d0e7389 */ /* 0x0002a400000c000b */
[----:B012---:R-:W-:Y:S01]  /*10900*/  ENDCOLLECTIVE ;  /* 0x000000000000791b */ /* 0x007fe20003800000 */
.L_x_4303:
[----:B------:R-:W-:Y:S05]  /*10910*/  BRA `(.L_x_4304) ;  /* 0xffffffc000bc7947 */ /* 0x000fea000383ffff */
.L_x_4212:
[----:B------:R-:W-:Y:S01]  /*10920*/  BSSY B0, `(.L_x_4305) ;  /* 0x0000006000007945 */ /* 0x000fe20003800000 */
[----:B------:R-:W-:-:S07]  /*10930*/  IMAD.MOV.U32 R15, RZ, RZ, -0x1 ;  /* 0xffffffffff0f7424 */ /* 0x000fce00078e00ff */
[----:B0--3--:R-:W-:Y:S05]  /*10940*/  WARPSYNC.COLLECTIVE R15, `(.L_x_4306) ;  /* 0x000000000f0c7348 */ /* 0x009fea0003c00000 */
[----:B------:R-:W-:Y:S02]  /*10950*/  ELECT P6, UR62, PT ;  /* 0x00000000003e782f */ /* 0x000fe400038c0000 */
[----:B------:R-:W-:Y:S01]  /*10960*/  MOV R14, UR62 ;  /* 0x0000003e000e7c02 */ /* 0x000fe20008000f00 */
[----:B0--3--:R-:W-:Y:S10]  /*10970*/  ENDCOLLECTIVE ;  /* 0x000000000000791b */ /* 0x009ff40003800000 */
.L_x_4306:
[----:B------:R-:W-:Y:S05]  /*10980*/  BSYNC B0 ;  /* 0x0000000000007941 */ /* 0x000fea0003800000 */
.L_x_4305:
[----:B------:R-:W-:Y:S05]  /*10990*/  BRA `(.L_x_4307) ;  /* 0xffffffc000c07947 */ /* 0x000fea000383ffff */
.L_x_4214:
[----:B0-----:R0:W1:Y:S02]  /*109a0*/  SYNCS.PHASECHK.TRANS64.TRYWAIT P0, [R3+URZ+0x22840], R0 ;  /* 0x02284000030075a7 */ /* 0x001064000800017f */
[----:B-1----:R-:W-:Y:S05]  /*109b0*/  @!P0 NANOSLEEP.SYNCS 0x989680 ;  /* 0x009896800000895d */ /* 0x002fea0003900000 */
[----:B------:R-:W1:Y:S02]  /*109c0*/  @!P0 SYNCS.PHASECHK.TRANS64 P0, [R3+URZ+0x22840], R0 ;  /* 0x02284000030085a7 */ /* 0x000e64000800007f */
[----:B-1----:R-:W-:Y:S05]  /*109d0*/  @!P0 BRA `(.L_x_4214) ;  /* 0xfffffffc00f08947 */ /* 0x002fea000383ffff */
[----:B------:R-:W-:Y:S05]  /*109e0*/  BRA `(.L_x_4308) ;  /* 0xffffffc400247947 */ /* 0x000fea000383ffff */
.L_x_4218:
[----:B------:R-:W-:Y:S01]  /*109f0*/  IMAD.MOV.U32 R13, RZ, RZ, R2 ;  /* 0x000000ffff0d7224 */ /* 0x000fe200078e0002 */
[----:B------:R-:W-:Y:S01]  /*10a00*/  LOP3.LUT R9, R9, 0x7f, RZ, 0xc0, !PT ;  /* 0x0000007f09097812 */ /* 0x000fe200078ec0ff */
[----:B------:R-:W-:Y:S02]  /*10a10*/  IMAD.MOV.U32 R12, RZ, RZ, RZ ;  /* 0x000000ffff0c7224 */ /* 0x000fe400078e00ff */
[----:B------:R-:W-:Y:S01]  /*10a20*/  IMAD.MOV.U32 R11, RZ, RZ, 0x181f ;  /* 0x0000181fff0b7424 */ /* 0x000fe200078e00ff */
[----:B------:R-:W-:Y:S01]  /*10a30*/  SHF.R.U32.HI R9, RZ, 0x3, R9 ;  /* 0x00000003ff097819 */ /* 0x000fe20000011609 */
[----:B------:R-:W-:Y:S02]  /*10a40*/  IMAD.MOV.U32 R15, RZ, RZ, -0x1 ;  /* 0xffffffffff0f7424 */ /* 0x000fe400078e00ff */
[----:B------:R-:W-:-:S07]  /*10a50*/  IMAD.U32 R4, RZ, RZ, UR39 ;  /* 0x00000027ff047e24 */ /* 0x000fce000f8e00ff */
[----:B-----5:R-:W-:Y:S05]  /*10a60*/  WARPSYNC.COLLECTIVE R15, `(.L_x_4309) ;  /* 0x000000000f087348 */ /* 0x020fea0003c00000 */
[----:B------:R0:W1:Y:S02]  /*10a70*/  SHFL.IDX P6, R14, R13, R12, R11 ;  /* 0x0000000c0d0e7389 */ /* 0x00006400000c000b */
[----:B01---5:R-:W-:Y:S01]  /*10a80*/  ENDCOLLECTIVE ;  /* 0x000000000000791b */ /* 0x023fe20003800000 */
.L_x_4309:
[----:B------:R-:W-:Y:S02]  /*10a90*/  IMAD R4, R4, 0x80, R9 ;  /* 0x0000008004047824 */ /* 0x000fe400078e0209 */
[----:B------:R-:W-:Y:S02]  /*10aa0*/  IMAD.MOV.U32 R13, RZ, RZ, R0 ;  /* 0x000000ffff0d7224 */ /* 0x000fe400078e0000 */
[----:B------:R-:W-:-:S07]  /*10ab0*/  IMAD.MOV.U32 R5, RZ, RZ, R14 ;  /* 0x000000ffff057224 */ /* 0x000fce00078e000e */
[----:B------:R-:W-:Y:S05]  /*10ac0*/  WARPSYNC.COLLECTIVE R15, `(.L_x_4310) ;  /* 0x000000000f087348 */ /* 0x000fea0003c00000 */
[----:B------:R0:W1:Y:S02]  /*10ad0*/  SHFL.IDX P6, R14, R13, R12, R11 ;  /* 0x0000000c0d0e7389 */ /* 0x00006400000c000b */
[----:B01----:R-:W-:Y:S01]  /*10ae0*/  ENDCOLLECTIVE ;  /* 0x000000000000791b */ /* 0x003fe20003800000 */
.L_x_4310:
        /* <DEDUP_REMOVED lines=9> */
.L_x_4311:
[----:B------:R-:W-:Y:S02]  /*10b80*/  @!P1 LEA R6, P2, R8, R6, 0x1 ;  /* 0x0000000608069211 */ /* 0x000fe400078408ff */
[----:B------:R-:W0:Y:S03]  /*10b90*/  S2R R8, SR_TID.X ;  /* 0x0000000000087919 */ /* 0x000e260000002100 */
        /* <DEDUP_REMOVED lines=11> */
[----:B01----:R-:W-:Y:S05]  /*10c50*/  WARPSYNC.COLLECTIVE R15, `(.L_x_4312) ;  /* 0x000000000f087348 */ /* 0x003fea0003c00000 */
[----:B------:R2:W3:Y:S02]  /*10c60*/  SHFL.IDX P6, R14, R13, R12, R11 ;  /* 0x0000000c0d0e7389 */ /* 0x0004e400000c000b */
[----:B0123--:R-:W-:Y:S01]  /*10c70*/  ENDCOLLECTIVE ;  /* 0x000000000000791b */ /* 0x00ffe20003800000 */
.L_x_4312:
        /* <DEDUP_REMOVED lines=8> */
.L_x_4313:
[----:B------:R-:W-:Y:S02]  /*10d00*/  @!P1 LEA R6, P2, R7, R8, 0x1 ;  /* 0x0000000807069211 */ /* 0x000fe400078408ff */
[----:B------:R-:W0:Y:S03]  /*10d10*/  S2R R8, SR_TID.X ;  /* 0x0000000000087919 */ /* 0x000e260000002100 */
[----:B------:R-:W-:-:S05]  /*10d20*/  @!P1 IMAD.X R7, RZ, RZ, R9, P2 ;  /* 0x000000ffff079224 */ /* 0x000fca00010e0609 */
        /* <DEDUP_REMOVED lines=10> */
.L_x_4314:
[----:B------:R-:W-:Y:S02]  /*10dd0*/  IMAD.SHL.U32 R9, R8, 0x8, RZ ;  /* 0x0000000808097824 */ /* 0x000fe400078e00ff */
[----:B------:R-:W-:Y:S02]  /*10de0*/  VIADD R8, R4, 0x60 ;  /* 0x0000006004087836 */ /* 0x000fe40000000000 */
[----:B------:R-:W-:Y:S01]  /*10df0*/  IMAD.MOV.U32 R13, RZ, RZ, R2 ;  /* 0x000000ffff0d7224 */ /* 0x000fe200078e0002 */
[----:B------:R-:W-:Y:S01]  /*10e00*/  LOP3.LUT R9, R9, 0x38, RZ, 0xc0, !PT ;  /* 0x0000003809097812 */ /* 0x000fe200078ec0ff */
[----:B------:R-:W-:Y:S02]  /*10e10*/  IMAD.MOV.U32 R12, RZ, RZ, 0x3 ;  /* 0x00000003ff0c7424 */ /* 0x000fe400078e00ff */
[----:B------:R-:W-:-:S07]  /*10e20*/  IMAD.MOV.U32 R6, RZ, RZ, R14 ;  /* 0x000000ffff067224 */ /* 0x000fce00078e000e */
[----:B------:R-:W-:Y:S05]  /*10e30*/  WARPSYNC.COLLECTIVE R15, `(.L_x_4315) ;  /* 0x000000000f087348 */ /* 0x000fea0003c00000 */
[----:B------:R0:W1:Y:S02]  /*10e40*/  SHFL.IDX P6, R14, R13, R12, R11 ;  /* 0x0000000c0d0e7389 */ /* 0x00006400000c000b */
[----:B01----:R-:W-:Y:S01]  /*10e50*/  ENDCOLLECTIVE ;  /* 0x000000000000791b */ /* 0x003fe20003800000 */
.L_x_4315:
        /* <DEDUP_REMOVED lines=14> */
.L_x_4316:
[----:B------:R-:W-:Y:S02]  /*10f40*/  IMAD.MOV.U32 R13, RZ, RZ, R2 ;  /* 0x000000ffff0d7224 */ /* 0x000fe400078e0002 */
[----:B------:R-:W-:Y:S02]  /*10f50*/  IMAD.MOV.U32 R12, RZ, RZ, 0x4 ;  /* 0x00000004ff0c7424 */ /* 0x000fe400078e00ff */
[----:B------:R-:W-:-:S07]  /*10f60*/  IMAD.MOV.U32 R6, RZ, RZ, R14 ;  /* 0x000000ffff067224 */ /* 0x000fce00078e000e */
[----:B------:R-:W-:Y:S05]  /*10f70*/  WARPSYNC.COLLECTIVE R15, `(.L_x_4317) ;  /* 0x000000000f087348 */ /* 0x000fea0003c00000 */
[----:B------:R0:W1:Y:S02]  /*10f80*/  SHFL.IDX P6, R14, R13, R12, R11 ;  /* 0x0000000c0d0e7389 */ /* 0x00006400000c000b */
[----:B01----:R-:W-:Y:S01]  /*10f90*/  ENDCOLLECTIVE ;  /* 0x000000000000791b */ /* 0x003fe20003800000 */
.L_x_4317:
        /* <DEDUP_REMOVED lines=14> */
.L_x_4318:
[----:B------:R-:W-:Y:S02]  /*11080*/  IMAD.MOV.U32 R13, RZ, RZ, R2 ;  /* 0x000000ffff0d7224 */ /* 0x000fe400078e0002 */
[----:B------:R-:W-:Y:S02]  /*11090*/  IMAD.MOV.U32 R12, RZ, RZ, 0x5 ;  /* 0x00000005ff0c7424 */ /* 0x000fe400078e00ff */
[----:B------:R-:W-:-:S07]  /*110a0*/  IMAD.MOV.U32 R6, RZ, RZ, R14 ;  /* 0x000000ffff067224 */ /* 0x000fce00078e000e */
[----:B------:R-:W-:Y:S05]  /*110b0*/  WARPSYNC.COLLECTIVE R15, `(.L_x_4319) ;  /* 0x000000000f087348 */ /* 0x000fea0003c00000 */
[----:B------:R0:W1:Y:S02]  /*110c0*/  SHFL.IDX P6, R14, R13, R12, R11 ;  /* 0x0000000c0d0e7389 */ /* 0x00006400000c000b */
[----:B01----:R-:W-:Y:S01]  /*110d0*/  ENDCOLLECTIVE ;  /* 0x000000000000791b */ /* 0x003fe20003800000 */
.L_x_4319:
        /* <DEDUP_REMOVED lines=14> */
.L_x_4320:
[----:B------:R-:W-:Y:S02]  /*111c0*/  IMAD.MOV.U32 R13, RZ, RZ, R2 ;  /* 0x000000ffff0d7224 */ /* 0x000fe400078e0002 */
[----:B------:R-:W-:Y:S02]  /*111d0*/  IMAD.MOV.U32 R12, RZ, RZ, 0x6 ;  /* 0x00000006ff0c7424 */ /* 0x000fe400078e00ff */
[----:B------:R-:W-:-:S07]  /*111e0*/  IMAD.MOV.U32 R6, RZ, RZ, R14 ;  /* 0x000000ffff067224 */ /* 0x000fce00078e000e */
[----:B------:R-:W-:Y:S05]  /*111f0*/  WARPSYNC.COLLECTIVE R15, `(.L_x_4321) ;  /* 0x000000000f087348 */ /* 0x000fea0003c00000 */
[----:B------:R0:W1:Y:S02]  /*11200*/  SHFL.IDX P6, R14, R13, R12, R11 ;  /* 0x0000000c0d0e7389 */ /* 0x00006400000c000b */
[----:B01----:R-:W-:Y:S01]  /*11210*/  ENDCOLLECTIVE ;  /* 0x000000000000791b */ /* 0x003fe20003800000 */
.L_x_4321:
        /* <DEDUP_REMOVED lines=13> */
.L_x_4322:
[----:B------:R-:W-:Y:S02]  /*112f0*/  IMAD.MOV.U32 R13, RZ, RZ, R2 ;  /* 0x000000ffff0d7224 */ /* 0x000fe400078e0002 */
[----:B------:R-:W-:Y:S02]  /*11300*/  IMAD.MOV.U32 R12, RZ, RZ, 0x7 ;  /* 0x00000007ff0c7424 */ /* 0x000fe400078e00ff */
[----:B------:R-:W-:-:S07]  /*11310*/  IMAD.MOV.U32 R6, RZ, RZ, R14 ;  /* 0x000000ffff067224 */ /* 0x000fce00078e000e */
[----:B------:R-:W-:Y:S05]  /*11320*/  WARPSYNC.COLLECTIVE R15, `(.L_x_4323) ;  /* 0x000000000f087348 */ /* 0x000fea0003c00000 */
[----:B------:R0:W1:Y:S02]  /*11330*/  SHFL.IDX P6, R14, R13, R12, R11 ;  /* 0x0000000c0d0e7389 */ /* 0x00006400000c000b */
[----:B01----:R-:W-:Y:S01]  /*11340*/  ENDCOLLECTIVE ;  /* 0x000000000000791b */ /* 0x003fe20003800000 */
.L_x_4323:
        /* <DEDUP_REMOVED lines=12> */
.L_x_4324:
[----:B------:R-:W-:Y:S01]  /*11410*/  IMAD.MOV.U32 R0, RZ, RZ, R14 ;  /* 0x000000ffff007224 */ /* 0x000fe200078e000e */
[----:B------:R-:W-:Y:S06]  /*11420*/  BRA `(.L_x_4325) ;  /* 0xffffffc400447947 */ /* 0x000fec000383ffff */
.L_x_4221:
[----:B0-----:R0:W1:Y:S02]  /*11430*/  SYNCS.PHASECHK.TRANS64.TRYWAIT P0, [R17+URZ+0x22820], R0 ;  /* 0x02282000110075a7 */ /* 0x001064000800017f */
[----:B-1----:R-:W-:Y:S05]  /*11440*/  @!P0 NANOSLEEP.SYNCS 0x989680 ;  /* 0x009896800000895d */ /* 0x002fea0003900000 */
[----:B------:R-:W1:Y:S02]  /*11450*/  @!P0 SYNCS.PHASECHK.TRANS64 P0, [R17+URZ+0x22820], R0 ;  /* 0x02282000110085a7 */ /* 0x000e64000800007f */
[----:B-1----:R-:W-:Y:S05]  /*11460*/  @!P0 BRA `(.L_x_4221) ;  /* 0xfffffffc00f08947 */ /* 0x002fea000383ffff */
[----:B------:R-:W-:Y:S05]  /*11470*/  BRA `(.L_x_4326) ;  /* 0xffffffc400ac7947 */ /* 0x000fea000383ffff */
.L_x_4225:
[----:B-1----:R1:W2:Y:S02]  /*11480*/  SYNCS.PHASECHK.TRANS64.TRYWAIT P0, [R2+URZ+0x22860], R3 ;  /* 0x02286003020075a7 */ /* 0x0022a4000800017f */
[----:B--2---:R-:W-:Y:S05]  /*11490*/  @!P0 NANOSLEEP.SYNCS 0x989680 ;  /* 0x009896800000895d */ /* 0x004fea0003900000 */
[----:B------:R-:W2:Y:S02]  /*114a0*/  @!P0 SYNCS.PHASECHK.TRANS64 P0, [R2+URZ+0x22860], R3 ;  /* 0x02286003020085a7 */ /* 0x000ea4000800007f */
[----:B--2---:R-:W-:Y:S05]  /*114b0*/  @!P0 BRA `(.L_x_4225) ;  /* 0xfffffffc00f08947 */ /* 0x004fea000383ffff */
[----:B------:R-:W-:Y:S05]  /*114c0*/  BRA `(.L_x_4327) ;  /* 0xffffffc400d07947 */ /* 0x000fea000383ffff */
.L_x_4238:
[----:B-1----:R1:W2:Y:S02]  /*114d0*/  SYNCS.PHASECHK.TRANS64.TRYWAIT P0, [R3+URZ+0x22840], R2 ;  /* 0x02284002030075a7 */ /* 0x0022a4000800017f */
[----:B--2---:R-:W-:Y:S05]  /*114e0*/  @!P0 NANOSLEEP.SYNCS 0x989680 ;  /* 0x009896800000895d */ /* 0x004fea0003900000 */
[----:B------:R-:W2:Y:S02]  /*114f0*/  @!P0 SYNCS.PHASECHK.TRANS64 P0, [R3+URZ+0x22840], R2 ;  /* 0x02284002030085a7 */ /* 0x000ea4000800007f */
[----:B--2---:R-:W-:Y:S05]  /*11500*/  @!P0 BRA `(.L_x_4238) ;  /* 0xfffffffc00f08947 */ /* 0x004fea000383ffff */
[----:B------:R-:W-:Y:S05]  /*11510*/  BRA `(.L_x_4328) ;  /* 0xffffffcc00c47947 */ /* 0x000fea000383ffff */
.L_x_4243:
[----:B--2---:R2:W3:Y:S02]  /*11520*/  SYNCS.PHASECHK.TRANS64.TRYWAIT P0, [R3+URZ+0x22860], R2 ;  /* 0x02286002030075a7 */ /* 0x0044e4000800017f */
[----:B---3--:R-:W-:Y:S05]  /*11530*/  @!P0 NANOSLEEP.SYNCS 0x989680 ;  /* 0x009896800000895d */ /* 0x008fea0003900000 */
[----:B------:R-:W3:Y:S02]  /*11540*/  @!P0 SYNCS.PHASECHK.TRANS64 P0, [R3+URZ+0x22860], R2 ;  /* 0x02286002030085a7 */ /* 0x000ee4000800007f */
[----:B---3--:R-:W-:Y:S05]  /*11550*/  @!P0 BRA `(.L_x_4243) ;  /* 0xfffffffc00f08947 */ /* 0x008fea000383ffff */
[----:B------:R-:W-:Y:S05]  /*11560*/  BRA `(.L_x_4329) ;  /* 0xffffffd0003c7947 */ /* 0x000fea000383ffff */
.L_x_4255:
[----:B0-----:R0:W1:Y:S02]  /*11570*/  SYNCS.PHASECHK.TRANS64.TRYWAIT P0, [R4+URZ+0x22840], R2 ;  /* 0x02284002040075a7 */ /* 0x001064000800017f */
[----:B-1----:R-:W-:Y:S05]  /*11580*/  @!P0 NANOSLEEP.SYNCS 0x989680 ;  /* 0x009896800000895d */ /* 0x002fea0003900000 */
[----:B------:R-:W1:Y:S02]  /*11590*/  @!P0 SYNCS.PHASECHK.TRANS64 P0, [R4+URZ+0x22840], R2 ;  /* 0x02284002040085a7 */ /* 0x000e64000800007f */
[----:B-1----:R-:W-:Y:S05]  /*115a0*/  @!P0 BRA `(.L_x_4255) ;  /* 0xfffffffc00f08947 */ /* 0x002fea000383ffff */
[----:B------:R-:W-:Y:S05]  /*115b0*/  BRA `(.L_x_4330) ;  /* 0xffffffd8001c7947 */ /* 0x000fea000383ffff */
.L_x_4260:
[----:B-1----:R1:W2:Y:S02]  /*115c0*/  SYNCS.PHASECHK.TRANS64.TRYWAIT P0, [R4+URZ+0x22860], R2 ;  /* 0x02286002040075a7 */ /* 0x0022a4000800017f */
[----:B--2---:R-:W-:Y:S05]  /*115d0*/  @!P0 NANOSLEEP.SYNCS 0x989680 ;  /* 0x009896800000895d */ /* 0x004fea0003900000 */
[----:B------:R-:W2:Y:S02]  /*115e0*/  @!P0 SYNCS.PHASECHK.TRANS64 P0, [R4+URZ+0x22860], R2 ;  /* 0x02286002040085a7 */ /* 0x000ea4000800007f */
[----:B--2---:R-:W-:Y:S05]  /*115f0*/  @!P0 BRA `(.L_x_4260) ;  /* 0xfffffffc00f08947 */ /* 0x004fea000383ffff */
[----:B------:R-:W-:Y:S05]  /*11600*/  BRA `(.L_x_4331) ;  /* 0xffffffd800947947 */ /* 0x000fea000383ffff */
.L_x_4271:
[----:B--2---:R2:W3:Y:S02]  /*11610*/  SYNCS.PHASECHK.TRANS64.TRYWAIT P0, [R4+URZ+0x22840], R2 ;  /* 0x02284002040075a7 */ /* 0x0044e4000800017f */
[----:B---3--:R-:W-:Y:S05]  /*11620*/  @!P0 NANOSLEEP.SYNCS 0x989680 ;  /* 0x009896800000895d */ /* 0x008fea0003900000 */
[----:B------:R-:W3:Y:S02]  /*11630*/  @!P0 SYNCS.PHASECHK.TRANS64 P0, [R4+URZ+0x22840], R2 ;  /* 0x02284002040085a7 */ /* 0x000ee4000800007f */
[----:B---3--:R-:W-:Y:S05]  /*11640*/  @!P0 BRA `(.L_x_4271) ;  /* 0xfffffffc00f08947 */ /* 0x008fea000383ffff */
[----:B------:R-:W-:Y:S05]  /*11650*/  BRA `(.L_x_4332) ;  /* 0xffffffe0005c7947 */ /* 0x000fea000383ffff */
.L_x_4276:
[----:B-1----:R1:W3:Y:S02]  /*11660*/  SYNCS.PHASECHK.TRANS64.TRYWAIT P0, [R4+URZ+0x22860], R2 ;  /* 0x02286002040075a7 */ /* 0x0022e4000800017f */
[----:B---3--:R-:W-:Y:S05]  /*11670*/  @!P0 NANOSLEEP.SYNCS 0x989680 ;  /* 0x009896800000895d */ /* 0x008fea0003900000 */
[----:B------:R-:W3:Y:S02]  /*11680*/  @!P0 SYNCS.PHASECHK.TRANS64 P0, [R4+URZ+0x22860], R2 ;  /* 0x02286002040085a7 */ /* 0x000ee4000800007f */
[----:B---3--:R-:W-:Y:S05]  /*11690*/  @!P0 BRA `(.L_x_4276) ;  /* 0xfffffffc00f08947 */ /* 0x008fea000383ffff */
[----:B------:R-:W-:Y:S05]  /*116a0*/  BRA `(.L_x_4333) ;  /* 0xffffffe000d47947 */ /* 0x000fea000383ffff */
.L_x_4288:
[----:B------:R-:W-:Y:S01]  /*116b0*/  BSSY B0, `(.L_x_4334) ;  /* 0x0000008000007945 */ /* 0x000fe20003800000 */
[----:B-----5:R-:W-:Y:S02]  /*116c0*/  IMAD.MOV.U32 R13, RZ, RZ, R2 ;  /* 0x000000ffff0d7224 */ /* 0x020fe400078e0002 */
[----:B------:R-:W-:Y:S02]  /*116d0*/  IMAD.MOV.U32 R12, RZ, RZ, RZ ;  /* 0x000000ffff0c7224 */ /* 0x000fe400078e00ff */
[----:B------:R-:W-:Y:S02]  /*116e0*/  IMAD.MOV.U32 R11, RZ, RZ, 0x1f ;  /* 0x0000001fff0b7424 */ /* 0x000fe400078e00ff */
[----:B------:R-:W-:-:S07]  /*116f0*/  IMAD.MOV.U32 R15, RZ, RZ, -0x1 ;  /* 0xffffffffff0f7424 */ /* 0x000fce00078e00ff */
[----:B-1----:R-:W-:Y:S05]  /*11700*/  WARPSYNC.COLLECTIVE R15, `(.L_x_4335) ;  /* 0x000000000f087348 */ /* 0x002fea0003c00000 */
[----:B------:R0:W2:Y:S02]  /*11710*/  SHFL.IDX P6, R14, R13, R12, R11 ;  /* 0x0000000c0d0e7389 */ /* 0x0000a400000c000b */
[----:B012---:R-:W-:Y:S01]  /*11720*/  ENDCOLLECTIVE ;  /* 0x000000000000791b */ /* 0x007fe20003800000 */
.L_x_4335:
[----:B------:R-:W-:Y:S05]  /*11730*/  BSYNC B0 ;  /* 0x0000000000007941 */ /* 0x000fea0003800000 */
.L_x_4334:
[----:B------:R-:W-:Y:S05]  /*11740*/  BRA `(.L_x_4336) ;  /* 0xffffffe800a47947 */ /* 0x000fea000383ffff */
.L_x_4291:
[----:B0-----:R0:W1:Y:S02]  /*11750*/  SYNCS.PHASECHK.TRANS64.TRYWAIT P0, [R0+URZ+0x22820], R3 ;  /* 0x02282003000075a7 */ /* 0x001064000800017f */
[----:B-1----:R-:W-:Y:S05]  /*11760*/  @!P0 NANOSLEEP.SYNCS 0x989680 ;  /* 0x009896800000895d */ /* 0x002fea0003900000 */
[----:B------:R-:W1:Y:S02]  /*11770*/  @!P0 SYNCS.PHASECHK.TRANS64 P0, [R0+URZ+0x22820], R3 ;  /* 0x02282003000085a7 */ /* 0x000e64000800007f */
[----:B-1----:R-:W-:Y:S05]  /*11780*/  @!P0 BRA `(.L_x_4291) ;  /* 0xfffffffc00f08947 */ /* 0x002fea000383ffff */
[----:B------:R-:W-:Y:S05]  /*11790*/  BRA `(.L_x_4337) ;  /* 0xffffffe800f07947 */ /* 0x000fea000383ffff */
.L_x_4292:
        /* <DEDUP_REMOVED lines=11> */
.L_x_4339:
[----:B------:R-:W-:Y:S05]  /*11850*/  BSYNC B0 ;  /* 0x0000000000007941 */ /* 0x000fea0003800000 */
.L_x_4338:
[----:B------:R-:W-:Y:S05]  /*11860*/  BRA `(.L_x_4340) ;  /* 0xffffffe800d87947 */ /* 0x000fea000383ffff */
.L_x_4295:
[----:B------:R-:W-:Y:S01]  /*11870*/  BSSY B1, `(.L_x_4341) ;  /* 0x0000006000017945 */ /* 0x000fe20003800000 */
[----:B------:R-:W-:-:S07]  /*11880*/  IMAD.MOV.U32 R15, RZ, RZ, -0x1 ;  /* 0xffffffffff0f7424 */ /* 0x000fce00078e00ff */
[----:B01----:R-:W-:Y:S05]  /*11890*/  WARPSYNC.COLLECTIVE R15, `(.L_x_4342) ;  /* 0x000000000f0c7348 */ /* 0x003fea0003c00000 */
[----:B------:R-:W-:Y:S02]  /*118a0*/  ELECT P6, UR62, PT ;  /* 0x00000000003e782f */ /* 0x000fe400038c0000 */
[----:B------:R-:W-:Y:S01]  /*118b0*/  MOV R14, UR62 ;  /* 0x0000003e000e7c02 */ /* 0x000fe20008000f00 */
[----:B01----:R-:W-:Y:S10]  /*118c0*/  ENDCOLLECTIVE ;  /* 0x000000000000791b */ /* 0x003ff40003800000 */
.L_x_4342:
[----:B------:R-:W-:Y:S05]  /*118d0*/  BSYNC B1 ;  /* 0x0000000000017941 */ /* 0x000fea0003800000 */
.L_x_4341:
[----:B------:R-:W-:Y:S05]  /*118e0*/  BRA `(.L_x_4343) ;  /* 0xffffffe800d07947 */ /* 0x000fea000383ffff */
.L_x_4297:
[----:B0-----:R0:W1:Y:S02]  /*118f0*/  SYNCS.PHASECHK.TRANS64.TRYWAIT P0, [R6+URZ], R5 ;  /* 0x00000005060075a7 */ /* 0x001064000800017f */
[----:B-1----:R-:W-:Y:S05]  /*11900*/  @!P0 NANOSLEEP.SYNCS 0x989680 ;  /* 0x009896800000895d */ /* 0x002fea0003900000 */
[----:B------:R-:W1:Y:S02]  /*11910*/  @!P0 SYNCS.PHASECHK.TRANS64 P0, [R6+URZ], R5 ;  /* 0x00000005060085a7 */ /* 0x000e64000800007f */
[----:B-1----:R-:W-:Y:S05]  /*11920*/  @!P0 BRA `(.L_x_4297) ;  /* 0xfffffffc00f08947 */ /* 0x002fea000383ffff */
[----:B------:R-:W-:Y:S05]  /*11930*/  BRA `(.L_x_4344) ;  /* 0xffffffec00087947 */ /* 0x000fea000383ffff */
.L_x_4298:
[----:B-1----:R1:W2:Y:S02]  /*11940*/  SYNCS.PHASECHK.TRANS64.TRYWAIT P0, [R3+URZ], R2 ;  /* 0x00000002030075a7 */ /* 0x0022a4000800017f */
[----:B--2---:R-:W-:Y:S05]  /*11950*/  @!P0 NANOSLEEP.SYNCS 0x989680 ;  /* 0x009896800000895d */ /* 0x004fea0003900000 */
[----:B------:R-:W2:Y:S02]  /*11960*/  @!P0 SYNCS.PHASECHK.TRANS64 P0, [R3+URZ], R2 ;  /* 0x00000002030085a7 */ /* 0x000ea4000800007f */
[----:B--2---:R-:W-:Y:S05]  /*11970*/  @!P0 BRA `(.L_x_4298) ;  /* 0xfffffffc00f08947 */ /* 0x004fea000383ffff */
[----:B------:R-:W-:Y:S05]  /*11980*/  BRA `(.L_x_4345) ;  /* 0xffffffe800fc7947 */ /* 0x000fea000383ffff */
.L_x_4300:
[----:B-1----:R1:W2:Y:S02]  /*11990*/  SYNCS.PHASECHK.TRANS64.TRYWAIT P0, [R18+URZ], R5 ;  /* 0x00000005120075a7 */ /* 0x0022a4000800017f */
[----:B--2---:R-:W-:Y:S05]  /*119a0*/  @!P0 NANOSLEEP.SYNCS 0x989680 ;  /* 0x009896800000895d */ /* 0x004fea0003900000 */
[----:B------:R-:W2:Y:S02]  /*119b0*/  @!P0 SYNCS.PHASECHK.TRANS64 P0, [R18+URZ], R5 ;  /* 0x00000005120085a7 */ /* 0x000ea4000800007f */
[----:B--2---:R-:W-:Y:S05]  /*119c0*/  @!P0 BRA `(.L_x_4300) ;  /* 0xfffffffc00f08947 */ /* 0x004fea000383ffff */
[----:B------:R-:W-:Y:S05]  /*119d0*/  BRA `(.L_x_4346) ;  /* 0xffffffec00007947 */ /* 0x000fea000383ffff */
.L_x_4347:
        /* <DEDUP_REMOVED lines=10> */
.L_x_6045:


//--------------------- .text._ZN7cutlass13device_kernelIN5flash11enable_sm90INS1_16FlashAttnFwdSm90INS1_25CollectiveMainloopFwdSm90ILi2EN4cute5tupleIJNS5_1CILi1EEES8_S8_EEENS6_IJNS7_ILi128EEENS7_ILi96EEENS7_ILi64EEEEEELi256ENS_6half_tEfNS_4arch4Sm90ELb1ELb0ELb1ELb0ELb0ELb0ELb1ELb1ELb0ELb1ELb0ELb0EEENS1_21CollectiveEpilogueFwdINS6_IJSA_NS7_ILi256EEESB_EEES9_SE_SG_Li256ELb0ELb1ELb0ELb0EEENS1_30DynamicPersistentTileSchedulerILi256ELi128ELb0ELb1ELb1EEEEEEEEEvNT_6ParamsE --------------------------
	.section	.text._ZN7cutlass13device_kernelIN5flash11enable_sm90INS1_16FlashAttnFwdSm90INS1_25CollectiveMainloopFwdSm90ILi2EN4cute5tupleIJNS5_1CILi1EEES8_S8_EEENS6_IJNS7_ILi128EEENS7_ILi96EEENS7_ILi64EEEEEELi256ENS_6half_tEfNS_4arch4Sm90ELb1ELb0ELb1ELb0ELb0ELb0ELb1ELb1ELb0ELb1ELb0ELb0EEENS1_21CollectiveEpilogueFwdINS6_IJSA_NS7_ILi256EEESB_EEES9_SE_SG_Li256ELb0ELb1ELb0ELb0EEENS1_30DynamicPersistentTileSchedulerILi256ELi128ELb0ELb1ELb1EEEEEEEEEvNT_6ParamsE,"ax",@progbits
	.align	128
.text._ZN7cutlass13device_kernelIN5flash11enable_sm90INS1_16FlashAttnFwdSm90INS1_25CollectiveMainloopFwdSm90ILi2EN4cute5tupleIJNS5_1CILi1EEES8_S8_EEENS6_IJNS7_ILi128EEENS7_ILi96EEENS7_ILi64EEEEEELi256ENS_6half_tEfNS_4arch4Sm90ELb1ELb0ELb1ELb0ELb0ELb0ELb1ELb1ELb0ELb1ELb0ELb0EEENS1_21CollectiveEpilogueFwdINS6_IJSA_NS7_ILi256EEESB_EEES9_SE_SG_Li256ELb0ELb1ELb0ELb0EEENS1_30DynamicPersistentTileSchedulerILi256ELi128ELb0ELb1ELb1EEEEEEEEEvNT_6ParamsE:
        .type           _ZN7cutlass13device_kernelIN5flash11enable_sm90INS1_16FlashAttnFwdSm90INS1_25CollectiveMainloopFwdSm90ILi2EN4cute5tupleIJNS5_1CILi1EEES8_S8_EEENS6_IJNS7_ILi128EEENS7_ILi96EEENS7_ILi64EEEEEELi256ENS_6half_tEfNS_4arch4Sm90ELb1ELb0ELb1ELb0ELb0ELb0ELb1ELb1ELb0ELb1ELb0ELb0EEENS1_21CollectiveEpilogueFwdINS6_IJSA_NS7_ILi256EEESB_EEES9_SE_SG_Li256ELb0ELb1ELb0ELb0EEENS1_30DynamicPersistentTileSchedulerILi256ELi128ELb0ELb1ELb1EEEEEEEEEvNT_6ParamsE,@function
        .size           _ZN7cutlass13device_kernelIN5flash11enable_sm90INS1_16FlashAttnFwdSm90INS1_25CollectiveMainloopFwdSm90ILi2EN4cute5tupleIJNS5_1CILi1EEES8_S8_EEENS6_IJNS7_ILi128EEENS7_ILi96EEENS7_ILi64EEEEEELi256ENS_6half_tEfNS_4arch4Sm90ELb1ELb0ELb1ELb0ELb0ELb0ELb1ELb1ELb0ELb1ELb0ELb0EEENS1_21CollectiveEpilogueFwdINS6_IJSA_NS7_ILi256EEESB_EEES9_SE_SG_Li256ELb0ELb1ELb0ELb0EEENS1_30DynamicPersistentTileSchedulerILi256ELi128ELb0ELb1ELb1EEEEEEEEEvNT_6ParamsE,(.L_x_6046 - _ZN7cutlass13device_kernelIN5flash11enable_sm90INS1_16FlashAttnFwdSm90INS1_25CollectiveMainloopFwdSm90ILi2EN4cute5tupleIJNS5_1CILi1EEES8_S8_EEENS6_IJNS7_ILi128EEENS7_ILi96EEENS7_ILi64EEEEEELi256ENS_6half_tEfNS_4arch4Sm90ELb1ELb0ELb1ELb0ELb0ELb0ELb1ELb1ELb0ELb1ELb0ELb0EEENS1_21CollectiveEpilogueFwdINS6_IJSA_NS7_ILi256EEESB_EEES9_SE_SG_Li256ELb0ELb1ELb0ELb0EEENS1_30DynamicPersistentTileSchedulerILi256ELi128ELb0ELb1ELb1EEEEEEEEEvNT_6ParamsE)
        .other          _ZN7cutlass13device_kernelIN5flash11enable_sm90INS1_16FlashAttnFwdSm90INS1_25CollectiveMainloopFwdSm90ILi2EN4cute5tupleIJNS5_1CILi1EEES8_S8_EEENS6_IJNS7_ILi128EEENS7_ILi96EEENS7_ILi64EEEEEELi256ENS_6half_tEfNS_4arch4Sm90ELb1ELb0ELb1ELb0ELb0ELb0ELb1ELb1ELb0ELb1ELb0ELb0EEENS1_21CollectiveEpilogueFwdINS6_IJSA_NS7_ILi256EEESB_EEES9_SE_SG_Li256ELb0ELb1ELb0ELb0EEENS1_30DynamicPersistentTileSchedulerILi256ELi128ELb0ELb1ELb1EEEEEEEEEvNT_6ParamsE,@"STO_CUDA_ENTRY STV_DEFAULT"
_ZN7cutlass13device_kernelIN5flash11enable_sm90INS1_16FlashAttnFwdSm90INS1_25CollectiveMainloopFwdSm90ILi2EN4cute5tupleIJNS5_1CILi1EEES8_S8_EEENS6_IJNS7_ILi128EEENS7_ILi96EEENS7_ILi64EEEEEELi256ENS_6half_tEfNS_4arch4Sm90ELb1ELb0ELb1ELb0ELb0ELb0ELb1ELb1ELb0ELb1ELb0ELb0EEENS1_21CollectiveEpilogueFwdINS6_IJSA_NS7_ILi256EEESB_EEES9_SE_SG_Li256ELb0ELb1ELb0ELb0EEENS1_30DynamicPersistentTileSchedulerILi256ELi128ELb0ELb1ELb1EEEEEEEEEvNT_6ParamsE:
        /* <DEDUP_REMOVED lines=18> */
.L_x_4349:
[----:B------:R-:W-:Y:S05]  /*0120*/  BSYNC B0 ;  /* 0x0000000000007941 */ /* 0x000fea0003800000 */
.L_x_4348:
        /* <DEDUP_REMOVED lines=43> */
.L_x_4350:
        /* <DEDUP_REMOVED lines=22> */
.L_x_4351:
        /* <DEDUP_REMOVED lines=18> */
.L_x_4352:
        /* <DEDUP_REMOVED lines=22> */
.L_x_4353:
        /* <DEDUP_REMOVED lines=22> */
.L_x_4354:
[----:B0-----:R-:W-:Y:S01]  /*0920*/  UMOV UR4, 0x1 ;  /* 0x0000000100047882 */ /* 0x001fe20000000000 */
[----:B------:R-:W-:Y:S01]  /*0930*/  PLOP3.LUT P0, PT, PT, PT, UP0, 0x80, 0x0 ;  /* 0x000000000000781c */ /* 0x000fe20003f0f008 */
[----:B------:R-:W-:Y:S01]  /*0940*/  USEL UR4, UR4, 0x2, !UP0 ;  /* 0x0000000204047887 */ /* 0x000fe2000c000000 */
[----:B------:R-:W-:-:S05]  /*0950*/  NOP ;  /* 0x0000000000007918 */ /* 0x000fca0000000000 */
[----:B------:R-:W-:-:S05]  /*0960*/  IMAD.U32 R2, RZ, RZ, UR4 ;  /* 0x00000004ff027e24 */ /* 0x000fca000f8e00ff */
[----:B------:R0:W-:Y:S01]  /*0970*/  STL [R1+0x4c], R2 ;  /* 0x00004c0201007387 */ /* 0x0001e20000100800 */
[----:B-123--:R-:W-:Y:S06]  /*0980*/  BAR.SYNC.DEFER_BLOCKING 0x0 ;  /* 0x0000000000007b1d */ /* 0x00efec0000010000 */
[----:B------:R-:W-:Y:S05]  /*0990*/  @!P0 BRA `(.L_x_4355) ;  /* 0x000000c800ec8947 */ /* 0x000fea0003800000 */
.L_x_4356:
[----:B------:R-:W-:-:S08]  /*09a0*/  NOP ;  /* 0x0000000000007918 */ /* 0x000fd00000000000 */
[----:B------:R-:W1:Y:S02]  /*09b0*/  USETMAXREG.TRY_ALLOC.CTAPOOL UP0, 0xf0 ;  /* 0x000000f0000079c8 */ /* 0x000e640008000600 */
[----:B-1----:R-:W-:-:S13]  /*09c0*/  PLOP3.LUT P0, PT, PT, PT, UP0, 0x80, 0x0 ;  /* 0x000000000000781c */ /* 0x002fda0003f0f008 */
[----:B------:R-:W-:Y:S05]  /*09d0*/  @!P0 BRA `(.L_x_4356) ;  /* 0xfffffffc00f08947 */ /* 0x000fea000383ffff */
[----:B------:R-:W1:Y:S01]  /*09e0*/  S2R R0, SR_TID.X ;  /* 0x0000000000007919 */ /* 0x000e620000002100 */
[----:B------:R-:W2:Y:S08]  /*09f0*/  S2UR UR4, SR_CTAID.X ;  /* 0x00000000000479c3 */ /* 0x000eb00000002500 */
[----:B------:R-:W-:Y:S08]  /*0a00*/  BAR.ARV 0x4, 0x180 ;  /* 0x0106000000007b1d */ /* 0x000ff00000002000 */
[----:B------:R-:W-:Y:S06]  /*0a10*/  BAR.ARV 0x8, 0x180 ;  /* 0x0206000000007b1d */ /* 0x000fec0000002000 */
[----:B-1----:R-:W-:-:S04]  /*0a20*/  SHF.R.U32.HI R0, RZ, 0x7, R0 ;  /* 0x00000007ff007819 */ /* 0x002fc80000011600 */
[----:B------:R-:W-:Y:S02]  /*0a30*/  ISETP.NE.AND P0, PT, R0, 0x1, PT ;  /* 0x000000010000780c */ /* 0x000fe40003f05270 */
[----:B------:R-:W2:Y:S11]  /*0a40*/  LDC R0, c[0x0][0xd38] ;  /* 0x00034e00ff007b82 */ /* 0x000eb60000000800 */
[----:B------:R-:W-:Y:S06]  /*0a50*/  @!P0 BAR.ARV 0x9, 0x100 ;  /* 0x0244000000008b1d */ /* 0x000fec0000002000 */
[----:B--2---:R-:W-:-:S13]  /*0a60*/  ISETP.LE.AND P0, PT, R0, UR4, PT ;  /* 0x0000000400007c0c */ /* 0x004fda000bf03270 */
[----:B------:R-:W-:Y:S05]  /*0a70*/  @P0 EXIT ;  /* 0x000000000000094d */ /* 0x000fea0003800000 */
[----:B------:R-:W2:Y:S01]  /*0a80*/  LDL R3, [R1+0x4c] ;  /* 0x00004c0001037983 */ /* 0x000ea20000100800 */
[----:B------:R-:W-:Y:S01]  /*0a90*/  UMOV UR37, URZ ;  /* 0x0000003f00257c82 */ /* 0x000fe20008000000 */
[----:B------:R-:W-:Y:S01]  /*0aa0*/  UMOV UR36, URZ ;  /* 0x0000003f00247c82 */ /* 0x000fe20008000000 */
[----:B0-----:R-:W0:Y:S02]  /*0ab0*/  S2R R2, SR_TID.X ;  /* 0x0000000000027919 */ /* 0x001e240000002100 */
[----:B0-----:R-:W-:Y:S01]  /*0ac0*/  VIADD R234, R2, 0xffffff80 ;  /* 0xffffff8002ea7836 */ /* 0x001fe20000000000 */
[----:B--2---:R-:W-:-:S04]  /*0ad0*/  R2UR UR5, R3 ;  /* 0x00000000030572ca */ /* 0x004fc800000e0000 */
[----:B------:R-:W-:-:S04]  /*0ae0*/  SHF.R.S32.HI R3, RZ, 0x1f, R234 ;  /* 0x0000001fff037819 */ /* 0x000fc800000114ea */
[CC--:B------:R-:W-:Y:S02]  /*0af0*/  LEA.HI R5, R3.reuse, R234.reuse, RZ, 0x7 ;  /* 0x000000ea03057211 */ /* 0x0c0fe400078f38ff */
[-C--:B------:R-:W-:Y:S02]  /*0b00*/  LEA.HI R0, R3, R234.reuse, RZ, 0x4 ;  /* 0x000000ea03007211 */ /* 0x080fe400078f20ff */
[----:B------:R-:W-:Y:S02]  /*0b10*/  LOP3.LUT R225, R5, 0xffffff80, RZ, 0xc0, !PT ;  /* 0xffffff8005e17812 */ /* 0x000fe400078ec0ff */
[----:B------:R-:W-:Y:S01]  /*0b20*/  SHF.R.S32.HI R9, RZ, 0x4, R0 ;  /* 0x00000004ff097819 */ /* 0x000fe20000011400 */
[----:B------:R-:W-:Y:S01]  /*0b30*/  ULOP3.LUT UR5, UR5, 0x1, URZ, 0xfc, !UPT ;  /* 0x0000000105057892 */ /* 0x000fe2000f8efc3f */
[----:B------:R-:W-:Y:S01]  /*0b40*/  LEA.HI R2, R3, R234, RZ, 0x5 ;  /* 0x000000ea03027211 */ /* 0x000fe200078f28ff */
[----:B------:R-:W-:Y:S01]  /*0b50*/  IMAD.IADD R225, R234, 0x1, -R225 ;  /* 0x00000001eae17824 */ /* 0x000fe200078e0ae1 */
[----:B------:R-:W-:-:S02]  /*0b60*/  LOP3.LUT R7, R0, 0x3fffff0, RZ, 0xc0, !PT ;  /* 0x03fffff000077812 */ /* 0x000fc400078ec0ff */
[----:B------:R-:W-:Y:S01]  /*0b70*/  LEA.HI R0, R0, R9, RZ, 0x1 ;  /* 0x0000000900007211 */ /* 0x000fe200078f08ff */
[----:B------:R-:W-:Y:S01]  /*0b80*/  IMAD.SHL.U32 R2, R2, 0x20, RZ ;  /* 0x0000002002027824 */ /* 0x000fe200078e00ff */
[----:B------:R-:W-:Y:S01]  /*0b90*/  SHF.R.S32.HI R4, RZ, 0x1f, R225 ;  /* 0x0000001fff047819 */ /* 0x000fe200000114e1 */
[----:B------:R-:W-:Y:S01]  /*0ba0*/  IMAD.IADD R7, R234, 0x1, -R7 ;  /* 0x00000001ea077824 */ /* 0x000fe200078e0a07 */
[----:B------:R-:W-:Y:S01]  /*0bb0*/  LOP3.LUT R0, R0, 0x1ffffffe, RZ, 0xc0, !PT ;  /* 0x1ffffffe00007812 */ /* 0x000fe200078ec0ff */
[----:B------:R-:W-:Y:S01]  /*0bc0*/  IMAD.U32 R229, RZ, RZ, UR5 ;  /* 0x00000005ffe57e24 */ /* 0x000fe2000f8e00ff */
[----:B------:R-:W-:Y:S01]  /*0bd0*/  LEA.HI R6, R4, R225, RZ, 0x2 ;  /* 0x000000e104067211 */ /* 0x000fe200078f10ff */
[----:B------:R-:W-:Y:S01]  /*0be0*/  UMOV UR5, URZ ;  /* 0x0000003f00057c82 */ /* 0x000fe20008000000 */
[----:B------:R-:W-:Y:S01]  /*0bf0*/  LEA.HI R10, R3, R234, RZ, 0x2 ;  /* 0x000000ea030a7211 */ /* 0x000fe200078f10ff */
[----:B------:R-:W-:Y:S01]  /*0c00*/  IMAD.IADD R0, R9, 0x1, -R0 ;  /* 0x0000000109007824 */ /* 0x000fe200078e0a00 */
[--C-:B------:R-:W-:Y:S01]  /*0c10*/  SHF.R.S32.HI R8, RZ, 0x2, R6.reuse ;  /* 0x00000002ff087819 */ /* 0x100fe20000011406 */
[----:B------:R-:W-:Y:S01]  /*0c20*/  IMAD.U32 R224, RZ, RZ, UR5 ;  /* 0x00000005ffe07e24 */ /* 0x000fe2000f8e00ff */
        /* <DEDUP_REMOVED lines=8> */
[----:B------:R-:W-:Y:S01]  /*0cb0*/  LEA.HI R3, R3, R234, RZ, 0x3 ;  /* 0x000000ea03037211 */ /* 0x000fe200078f18ff */
[----:B------:R-:W-:Y:S01]  /*0cc0*/  IMAD R228, R0, 0x8, R7 ;  /* 0x0000000800e47824 */ /* 0x000fe200078e0207 */
[----:B------:R-:W-:-:S02]  /*0cd0*/  LOP3.LUT R11, R11, 0xfffffff8, RZ, 0xc0, !PT ;  /* 0xfffffff80b0b7812 */ /* 0x000fc400078ec0ff */
[----:B------:R-:W-:Y:S02]  /*0ce0*/  LEA.HI R4, R4, R225, RZ, 0x5 ;  /* 0x000000e104047211 */ /* 0x000fe400078f28ff */
[----:B------:R-:W-:Y:S01]  /*0cf0*/  LOP3.LUT R9, R5, 0x3fffffe, RZ, 0xc0, !PT ;  /* 0x03fffffe05097812 */ /* 0x000fe200078ec0ff */
[----:B------:R-:W-:Y:S01]  /*0d00*/  IMAD.IADD R11, R8, 0x1, -R11 ;  /* 0x00000001080b7824 */ /* 0x000fe200078e0a0b */
[----:B------:R-:W-:Y:S02]  /*0d10*/  LOP3.LUT R5, R3, 0xfffffff8, RZ, 0xc0, !PT ;  /* 0xfffffff803057812 */ /* 0x000fe400078ec0ff */
[----:B------:R-:W-:Y:S01]  /*0d20*/  SHF.R.S32.HI R4, RZ, 0x5, R4 ;  /* 0x00000005ff047819 */ /* 0x000fe20000011404 */
[----:B------:R-:W-:Y:S01]  /*0d30*/  IMAD.IADD R9, R226, 0x1, -R9 ;  /* 0x00000001e2097824 */ /* 0x000fe200078e0a09 */
[----:B------:R-:W-:Y:S01]  /*0d40*/  LEA.HI R8, R2, R2, RZ, 0x1 ;  /* 0x0000000202087211 */ /* 0x000fe200078f08ff */
[----:B------:R-:W-:Y:S01]  /*0d50*/  IMAD.IADD R206, R234, 0x1, -R5 ;  /* 0x00000001eace7824 */ /* 0x000fe200078e0a05 */
[----:B------:R-:W-:Y:S01]  /*0d60*/  LOP3.LUT R202, R6, 0x7ffffffc, RZ, 0xc0, !PT ;  /* 0x7ffffffc06ca7812 */ /* 0x000fe200078ec0ff */
[----:B------:R-:W-:Y:S01]  /*0d70*/  IMAD R4, R4, 0x10, R11 ;  /* 0x0000001004047824 */ /* 0x000fe200078e020b */
[----:B------:R-:W-:Y:S01]  /*0d80*/  LOP3.LUT R11, R8, 0x1ffffffe, RZ, 0xc0, !PT ;  /* 0x1ffffffe080b7812 */ /* 0x000fe200078ec0ff */
[----:B------:R-:W-:Y:S01]  /*0d90*/  IMAD.SHL.U32 R200, R206, 0x8, RZ ;  /* 0x00000008cec87824 */ /* 0x000fe200078e00ff */
[----:B------:R-:W-:Y:S01]  /*0da0*/  SHF.R.S32.HI R219, RZ, 0x3, R3 ;  /* 0x00000003ffdb7819 */ /* 0x000fe20000011403 */
[----:B------:R-:W-:-:S02]  /*0db0*/  IMAD R227, R9, 0x40, R4 ;  /* 0x0000004009e37824 */ /* 0x000fc400078e0204 */
[C---:B------:R-:W-:Y:S01]  /*0dc0*/  VIADD R204, R200.reuse, 0x40 ;  /* 0x00000040c8cc7836 */ /* 0x040fe20000000000 */
[----:B------:R-:W-:Y:S01]  /*0dd0*/  SHF.R.S32.HI R233, RZ, 0x1f, R200 ;  /* 0x0000001fffe97819 */ /* 0x000fe200000114c8 */
[C---:B------:R-:W-:Y:S02]  /*0de0*/  VIADD R203, R200.reuse, 0x80 ;  /* 0x00000080c8cb7836 */ /* 0x040fe40000000000 */
[----:B------:R-:W-:Y:S01]  /*0df0*/  VIADD R205, R200, 0xc0 ;  /* 0x000000c0c8cd7836 */ /* 0x000fe20000000000 */
[----:B------:R-:W-:Y:S01]  /*0e00*/  SHF.R.S32.HI R232, RZ, 0x1f, R204 ;  /* 0x0000001fffe87819 */ /* 0x000fe200000114cc */
[----:B------:R-:W-:Y:S01]  /*0e10*/  IMAD.IADD R2, R2, 0x1, -R11 ;  /* 0x0000000102027824 */ /* 0x000fe200078e0a0b */
[----:B------:R-:W-:Y:S01]  /*0e20*/  SHF.R.S32.HI R231, RZ, 0x1f, R203 ;  /* 0x0000001fffe77819 */ /* 0x000fe200000114cb */
[----:B------:R-:W-:Y:S01]  /*0e30*/  IMAD.IADD R202, R225, 0x1, -R202 ;  /* 0x00000001e1ca7824 */ /* 0x000fe200078e0aca */
[----:B------:R-:W-:Y:S01]  /*0e40*/  SHF.R.S32.HI R230, RZ, 0x1f, R205 ;  /* 0x0000001fffe67819 */ /* 0x000fe200000114cd */
[----:B------:R-:W-:-:S07]  /*0e50*/  IMAD R201, R2, 0x8, R227 ;  /* 0x0000000802c97824 */ /* 0x000fce00078e02e3 */
.L_x_4408:
        /* <DEDUP_REMOVED lines=21> */
.L_x_4357:
[----:B------:R-:W-:Y:S01]  /*0fb0*/  ULDC UR7, c[0x0][0xd54] ;  /* 0x0003550000077ab9 */ /* 0x000fe20000000800 */
[----:B------:R-:W-:Y:S01]  /*0fc0*/  UMOV UR6, UR9 ;  /* 0x0000000900067c82 */ /* 0x000fe20008000000 */
[----:B------:R-:W-:-:S11]  /*0fd0*/  UISETP.NE.AND UP0, UPT, UR7, 0x1, UPT ;  /* 0x000000010700788c */ /* 0x000fd6000bf05270 */
[----:B------:R-:W-:Y:S02]  /*0fe0*/  @UP0 ULDC.64 UR10, c[0x0][0xd58] ;  /* 0x00035600000a0ab9 */ /* 0x000fe40000000a00 */
[----:B------:R-:W-:-:S04]  /*0ff0*/  UIMAD.WIDE.U32 UR4, UR9, UR10, URZ ;  /* 0x0000000a090472a5 */ /* 0x000fc8000f8e003f */
[----:B------:R-:W-:-:S04]  /*1000*/  @UP0 USHF.R.U32.HI UR6, URZ, UR11, UR5 ;  /* 0x0000000b3f060299 */ /* 0x000fc80008011605 */
[----:B------:R-:W-:-:S12]  /*1010*/  UIMAD UR4, UR6, UR7, URZ ;  /* 0x00000007060472a4 */ /* 0x000fd8000f8e023f */
.L_x_4358:
[----:B------:R-:W0:Y:S01]  /*1020*/  LDC R0, c[0x0][0x448] ;  /* 0x00011200ff007b82 */ /* 0x000e220000000800 */
[----:B------:R-:W-:Y:S01]  /*1030*/  ULOP3.LUT UR5, URZ, UR6, URZ, 0x33, !UPT ;  /* 0x000000063f057292 */ /* 0x000fe2000f8e333f */
[----:B------:R-:W-:Y:S01]  /*1040*/  CS2R R170, SRZ ;  /* 0x0000000000aa7805 */ /* 0x000fe2000001ff00 */
[----:B------:R-:W-:Y:S01]  /*1050*/  ULDC.64 UR10, c[0x0][0x418] ;  /* 0x00010600000a7ab9 */ /* 0x000fe20000000a00 */
[----:B------:R-:W-:Y:S01]  /*1060*/  ULDC UR6, c[0x0][0xd3c] ;  /* 0x00034f0000067ab9 */ /* 0x000fe20000000800 */
[----:B------:R-:W-:Y:S01]  /*1070*/  UISETP.NE.U32.AND UP0, UPT, UR10, URZ, UPT ;  /* 0x0000003f0a00728c */ /* 0x000fe2000bf05070 */
[----:B------:R-:W-:Y:S01]  /*1080*/  CS2R R148, SRZ ;  /* 0x0000000000947805 */ /* 0x000fe2000001ff00 */
[----:B------:R-:W-:Y:S01]  /*1090*/  UIADD3 UR5, UR5, UR6, URZ ;  /* 0x0000000605057290 */ /* 0x000fe2000fffe03f */
[----:B------:R-:W-:Y:S01]  /*10a0*/  CS2R R168, SRZ ;  /* 0x0000000000a87805 */ /* 0x000fe2000001ff00 */
[----:B------:R-:W-:Y:S01]  /*10b0*/  UISETP.NE.AND.EX UP0, UPT, UR11, URZ, UPT, UP0 ;  /* 0x0000003f0b00728c */ /* 0x000fe2000bf05300 */
[----:B------:R-:W-:Y:S01]  /*10c0*/  CS2R R144, SRZ ;  /* 0x0000000000907805 */ /* 0x000fe2000001ff00 */
[----:B------:R-:W-:Y:S01]  /*10d0*/  USHF.L.U32 UR38, UR5, 0x7, URZ ;  /* 0x0000000705267899 */ /* 0x000fe2000800063f */
[----:B------:R-:W-:Y:S01]  /*10e0*/  CS2R R166, SRZ ;  /* 0x0000000000a67805 */ /* 0x000fe2000001ff00 */
[----:B------:R-:W-:Y:S01]  /*10f0*/  ULDC UR61, c[0x0][0x424] ;  /* 0x00010900003d7ab9 */ /* 0x000fe20000000800 */
[----:B------:R-:W-:Y:S01]  /*1100*/  ULDC UR5, c[0x0][0x288] ;  /* 0x0000a20000057ab9 */ /* 0x000fe20000000800 */
[----:B------:R-:W-:Y:S01]  /*1110*/  UIADD3 UR7, UR38, 0x7f, URZ ;  /* 0x0000007f26077890 */ /* 0x000fe2000fffe03f */
[----:B------:R-:W-:Y:S01]  /*1120*/  CS2R R140, SRZ ;  /* 0x00000000008c7805 */ /* 0x000fe2000001ff00 */
[----:B------:R-:W-:Y:S01]  /*1130*/  UIADD3 UR5, -UR5, 0x60, URZ ;  /* 0x0000006005057890 */ /* 0x000fe2000fffe13f */
[----:B------:R-:W-:Y:S01]  /*1140*/  CS2R R120, SRZ ;  /* 0x0000000000787805 */ /* 0x000fe2000001ff00 */
[----:B------:R-:W-:Y:S01]  /*1150*/  USEL UR61, UR61, 0x1, UP0 ;  /* 0x000000013d3d7887 */ /* 0x000fe20008000000 */
[----:B------:R-:W-:Y:S01]  /*1160*/  CS2R R136, SRZ ;  /* 0x0000000000887805 */ /* 0x000fe2000001ff00 */
[----:B------:R-:W-:Y:S01]  /*1170*/  ULDC UR6, c[0x0][0x2f0] ;  /* 0x0000bc0000067ab9 */ /* 0x000fe20000000800 */
[----:B------:R-:W-:Y:S01]  /*1180*/  UIADD3 UR4, UR9, -UR4, URZ ;  /* 0x8000000409047290 */ /* 0x000fe2000fffe03f */
[----:B------:R-:W-:-:S02]  /*1190*/  CS2R R116, SRZ ;  /* 0x0000000000747805 */ /* 0x000fc4000001ff00 */
[----:B0-----:R-:W-:Y:S01]  /*11a0*/  ISETP.NE.AND P0, PT, R0, 0x1, PT ;  /* 0x000000010000780c */ /* 0x001fe20003f05270 */
[----:B------:R-:W-:Y:S01]  /*11b0*/  IMAD.U32 R0, RZ, RZ, UR7 ;  /* 0x00000007ff007e24 */ /* 0x000fe2000f8e00ff */
[----:B------:R-:W-:Y:S01]  /*11c0*/  UIMAD UR5, UR61, UR6, UR5 ;  /* 0x000000063d0572a4 */ /* 0x000fe2000f8e0205 */
[----:B------:R-:W-:Y:S01]  /*11d0*/  CS2R R112, SRZ ;  /* 0x0000000000707805 */ /* 0x000fe2000001ff00 */
[----:B------:R-:W-:Y:S01]  /*11e0*/  UIMAD UR6, UR61, UR6, 0x5f ;  /* 0x0000005f3d0674a4 */ /* 0x000fe2000f8e0206 */
[----:B------:R-:W-:Y:S01]  /*11f0*/  CS2R R132, SRZ ;  /* 0x0000000000847805 */ /* 0x000fe2000001ff00 */
[----:B------:R-:W-:Y:S01]  /*1200*/  ULDC UR9, c[0x0][0xd48] ;  /* 0x0003520000097ab9 */ /* 0x000fe20000000800 */
[----:B------:R-:W-:Y:S01]  /*1210*/  CS2R R108, SRZ ;  /* 0x00000000006c7805 */ /* 0x000fe2000001ff00 */
[----:B------:R-:W-:Y:S01]  /*1220*/  UISETP.NE.AND UP0, UPT, UR9, 0x1, UPT ;  /* 0x000000010900788c */ /* 0x000fe2000bf05270 */
[----:B------:R-:W-:Y:S02]  /*1230*/  CS2R R104, SRZ ;  /* 0x0000000000687805 */ /* 0x000fe4000001ff00 */
[----:B------:R-:W-:-:S02]  /*1240*/  CS2R R128, SRZ ;  /* 0x0000000000807805 */ /* 0x000fc4000001ff00 */
[----:B------:R-:W-:Y:S02]  /*1250*/  CS2R R100, SRZ ;  /* 0x0000000000647805 */ /* 0x000fe4000001ff00 */
[----:B------:R-:W-:Y:S01]  /*1260*/  CS2R R96, SRZ ;  /* 0x0000000000607805 */ /* 0x000fe2000001ff00 */
[----:B------:R-:W0:Y:S01]  /*1270*/  @P0 LDC R2, c[0x0][0x44c] ;  /* 0x00011300ff020b82 */ /* 0x000e220000000800 */
[----:B------:R-:W-:Y:S02]  /*1280*/  CS2R R124, SRZ ;  /* 0x00000000007c7805 */ /* 0x000fe4000001ff00 */
[----:B------:R-:W-:Y:S02]  /*1290*/  CS2R R92, SRZ ;  /* 0x00000000005c7805 */ /* 0x000fe4000001ff00 */
[----:B------:R-:W-:Y:S02]  /*12a0*/  CS2R R88, SRZ ;  /* 0x0000000000587805 */ /* 0x000fe4000001ff00 */
[----:B------:R-:W-:-:S02]  /*12b0*/  CS2R R192, SRZ ;  /* 0x0000000000c07805 */ /* 0x000fc4000001ff00 */
[----:B------:R-:W-:Y:S02]  /*12c0*/  CS2R R84, SRZ ;  /* 0x0000000000547805 */ /* 0x000fe4000001ff00 */
[----:B------:R-:W-:Y:S02]  /*12d0*/  CS2R R80, SRZ ;  /* 0x0000000000507805 */ /* 0x000fe4000001ff00 */
[----:B------:R-:W-:Y:S01]  /*12e0*/  CS2R R76, SRZ ;  /* 0x00000000004c7805 */ /* 0x000fe2000001ff00 */
[----:B------:R-:W1:Y:S01]  /*12f0*/  @P0 LDC R3, c[0x0][0x450] ;  /* 0x00011400ff030b82 */ /* 0x000e620000000800 */
        /* <DEDUP_REMOVED lines=15> */
[----:B0-----:R-:W-:Y:S01]  /*13f0*/  @P0 IMAD.HI.U32 R2, R2, UR7, RZ ;  /* 0x0000000702020c27 */ /* 0x001fe2000f8e00ff */
[----:B------:R-:W-:Y:S01]  /*1400*/  UIMAD.WIDE UR6, UR6, 0x2aaaaaab, URZ ;  /* 0x2aaaaaab060678a5 */ /* 0x000fe2000f8e023f */
[----:B------:R-:W-:-:S02]  /*1410*/  CS2R R86, SRZ ;  /* 0x0000000000567805 */ /* 0x000fc4000001ff00 */
[----:B------:R-:W-:Y:S02]  /*1420*/  CS2R R82, SRZ ;  /* 0x0000000000527805 */ /* 0x000fe4000001ff00 */
[----:B------:R-:W-:Y:S01]  /*1430*/  CS2R R182, SRZ ;  /* 0x0000000000b67805 */ /* 0x000fe2000001ff00 */
[----:B------:R-:W-:Y:S01]  /*1440*/  USHF.R.U32.HI UR6, URZ, 0x1f, UR7 ;  /* 0x0000001f3f067899 */ /* 0x000fe20008011607 */
[----:B------:R-:W-:Y:S02]  /*1450*/  CS2R R78, SRZ ;  /* 0x00000000004e7805 */ /* 0x000fe4000001ff00 */
[----:B------:R-:W-:Y:S02]  /*1460*/  CS2R R74, SRZ ;  /* 0x00000000004a7805 */ /* 0x000fe4000001ff00 */
[----:B-1----:R-:W-:Y:S01]  /*1470*/  @P0 SHF.R.U32.HI R0, RZ, R3, R2 ;  /* 0x00000003ff000219 */ /* 0x002fe20000011602 */
[----:B------:R-:W-:Y:S01]  /*1480*/  ULEA.HI.SX32 UR6, UR7, UR6, 0x1c ;  /* 0x0000000607067291 */ /* 0x000fe2000f8fe23f */
[----:B------:R-:W-:-:S02]  /*1490*/  PLOP3.LUT P0, PT, PT, PT, PT, 0x80, 0x0 ;  /* 0x000000000000781c */ /* 0x000fc40003f0f070 */
[----:B------:R-:W-:Y:S01]  /*14a0*/  CS2R R180, SRZ ;  /* 0x0000000000b47805 */ /* 0x000fe2000001ff00 */
[----:B------:R-:W-:Y:S01]  /*14b0*/  @UP0 ULDC UR7, c[0x0][0xd50] ;  /* 0x0003540000070ab9 */ /* 0x000fe20000000800 */
[----:B------:R-:W-:Y:S01]  /*14c0*/  VIADD R0, R0, UR5 ;  /* 0x0000000500007c36 */ /* 0x000fe20008000000 */
[----:B------:R-:W-:Y:S01]  /*14d0*/  ULDC UR5, c[0x0][0xd54] ;  /* 0x0003550000057ab9 */ /* 0x000fe20000000800 */
[----:B------:R-:W-:Y:S01]  /*14e0*/  CS2R R70, SRZ ;  /* 0x0000000000467805 */ /* 0x000fe2000001ff00 */
[----:B------:R-:W-:Y:S01]  /*14f0*/  UIMAD UR8, UR8, UR5, UR4 ;  /* 0x00000005080872a4 */ /* 0x000fe2000f8e0204 */
[----:B------:R-:W-:Y:S01]  /*1500*/  IMAD.HI R0, R0, 0x2aaaaaab, RZ ;  /* 0x2aaaaaab00007827 */ /* 0x000fe200078e02ff */
[----:B------:R-:W-:Y:S01]  /*1510*/  CS2R R66, SRZ ;  /* 0x0000000000427805 */ /* 0x000fe2000001ff00 */
[----:B------:R-:W-:Y:S01]  /*1520*/  @UP0 ULDC UR4, c[0x0][0xd4c] ;  /* 0x0003530000040ab9 */ /* 0x000fe20000000800 */
[----:B------:R-:W-:Y:S01]  /*1530*/  CS2R R178, SRZ ;  /* 0x0000000000b27805 */ /* 0x000fe2000001ff00 */
[----:B------:R-:W-:Y:S01]  /*1540*/  UIMAD.WIDE.U32 UR4, UR8, UR4, URZ ;  /* 0x00000004080472a5 */ /* 0x000fe2000f8e003f */
[----:B------:R-:W-:Y:S01]  /*1550*/  SHF.R.U32.HI R3, RZ, 0x1f, R0 ;  /* 0x0000001fff037819 */ /* 0x000fe20000011600 */
[----:B------:R-:W-:Y:S01]  /*1560*/  UMOV UR12, UR8 ;  /* 0x00000008000c7c82 */ /* 0x000fe20008000000 */
[----:B------:R-:W-:Y:S01]  /*1570*/  CS2R R62, SRZ ;  /* 0x00000000003e7805 */ /* 0x000fe2000001ff00 */
[----:B------:R-:W-:Y:S01]  /*1580*/  @UP0 USHF.R.U32.HI UR12, URZ, UR7, UR5 ;  /* 0x000000073f0c0299 */ /* 0x000fe20008011605 */
[----:B------:R-:W-:-:S02]  /*1590*/  LEA.HI.SX32 R156, R0, R3, 0x1c ;  /* 0x00000003009c7211 */ /* 0x000fc400078fe2ff */
[----:B------:R-:W-:Y:S01]  /*15a0*/  CS2R R2, SRZ ;  /* 0x0000000000027805 */ /* 0x000fe2000001ff00 */
[----:B------:R-:W-:Y:S01]  /*15b0*/  IMAD.MOV.U32 R0, RZ, RZ, RZ ;  /* 0x000000ffff007224 */ /* 0x000fe200078e00ff */
[----:B------:R-:W-:Y:S01]  /*15c0*/  UIADD3 UR4, -UR12, URZ, URZ ;  /* 0x0000003f0c047290 */ /* 0x000fe2000fffe13f */
[----:B------:R-:W-:Y:S01]  /*15d0*/  VIMNMX R156, R156, UR6, PT ;  /* 0x000000069c9c7c48 */ /* 0x000fe2000bfe0100 */
[----:B------:R-:W-:Y:S01]  /*15e0*/  IMAD.U32 R218, RZ, RZ, UR12 ;  /* 0x0000000cffda7e24 */ /* 0x000fe2000f8e00ff */
[----:B------:R-:W-:Y:S01]  /*15f0*/  CS2R R58, SRZ ;  /* 0x00000000003a7805 */ /* 0x000fe2000001ff00 */
[----:B------:R-:W-:Y:S01]  /*1600*/  UIMAD UR4, UR9, UR4, UR8 ;  /* 0x00000004090472a4 */ /* 0x000fe2000f8e0208 */
[----:B------:R-:W-:Y:S02]  /*1610*/  ISETP.GE.AND P1, PT, R156, 0x1, PT ;  /* 0x000000019c00780c */ /* 0x000fe40003f26270 */
[----:B------:R-:W-:Y:S02]  /*1620*/  CS2R R176, SRZ ;  /* 0x0000000000b07805 */ /* 0x000fe4000001ff00 */
[----:B------:R-:W-:-:S02]  /*1630*/  CS2R R54, SRZ ;  /* 0x0000000000367805 */ /* 0x000fc4000001ff00 */
[----:B------:R-:W-:Y:S02]  /*1640*/  CS2R R50, SRZ ;  /* 0x0000000000327805 */ /* 0x000fe4000001ff00 */
[----:B------:R-:W-:Y:S01]  /*1650*/  CS2R R174, SRZ ;  /* 0x0000000000ae7805 */ /* 0x000fe2000001ff00 */
[----:B------:R-:W-:Y:S01]  /*1660*/  IMAD.U32 R207, RZ, RZ, UR4 ;  /* 0x00000004ffcf7e24 */ /* 0x000fe2000f8e00ff */
        /* <DEDUP_REMOVED lines=24> */
[----:B------:R-:W-:Y:S02]  /*17f0*/  USHF.R.U32.HI UR4, URZ, 0x4, UR5 ;  /* 0x000000043f047899 */ /* 0x000fe40008011605 */
[----:B------:R-:W-:Y:S02]  /*1800*/  UIADD3 UR5, UR5, 0xa000, URZ ;  /* 0x0000a00005057890 */ /* 0x000fe4000fffe03f */
[----:B------:R-:W-:Y:S02]  /*1810*/  ULOP3.LUT UR4, UR4, 0x3fff, URZ, 0xc0, !UPT ;  /* 0x00003fff04047892 */ /* 0x000fe4000f8ec03f */
[----:B------:R-:W-:Y:S02]  /*1820*/  USHF.R.U32.HI UR5, URZ, 0x4, UR5 ;  /* 0x000000043f057899 */ /* 0x000fe40008011605 */
[----:B------:R-:W-:Y:S02]  /*1830*/  ULOP3.LUT UR39, UR4, 0x10000, URZ, 0xfc, !UPT ;  /* 0x0001000004277892 */ /* 0x000fe4000f8efc3f */
[----:B------:R-:W-:-:S03]  /*1840*/  ULOP3.LUT UR40, UR5, 0x3fff, URZ, 0xc0, !UPT ;  /* 0x00003fff05287892 */ /* 0x000fc6000f8ec03f */
[----:B------:R-:W-:Y:S02]  /*1850*/  UMOV UR5, 0x40000040 ;  /* 0x4000004000057882 */ /* 0x000fe40000000000 */
[----:B------:R-:W-:Y:S01]  /*1860*/  UMOV UR4, UR39 ;  /* 0x0000002700047c82 */ /* 0x000fe20008000000 */
[----:B------:R-:W-:Y:S02]  /*1870*/  IMAD.U32 R23, RZ, RZ, UR5 ;  /* 0x00000005ff177e24 */ /* 0x000fe4000f8e00ff */
[----:B------:R-:W-:Y:S01]  /*1880*/  IMAD.U32 R22, RZ, RZ, UR4 ;  /* 0x00000004ff167e24 */ /* 0x000fe2000f8e00ff */
        /* <DEDUP_REMOVED lines=17> */
.L_x_4360:
[----:B------:R-:W-:Y:S01]  /*19a0*/  R2UR UR5, R224 ;  /* 0x00000000e00572ca */ /* 0x000fe200000e0000 */
[----:B------:R-:W0:Y:S01]  /*19b0*/  S2R R3, SR_CgaCtaId ;  /* 0x0000000000037919 */ /* 0x000e220000008800 */
[----:B------:R-:W-:Y:S01]  /*19c0*/  MOV R0, 0x400 ;  /* 0x0000040000007802 */ /* 0x000fe20000000f00 */
[----:B------:R-:W1:Y:S10]  /*19d0*/  S2R R16, SR_TID.X ;  /* 0x0000000000107919 */ /* 0x000e740000002100 */
[----:B------:R-:W-:-:S04]  /*19e0*/  ULEA.HI UR4, UR5, UR5, URZ, 0x1 ;  /* 0x0000000505047291 */ /* 0x000fc8000f8f083f */
[----:B------:R-:W-:-:S04]  /*19f0*/  ULOP3.LUT UR4, UR4, 0xfffffffe, URZ, 0xc0, !UPT ;  /* 0xfffffffe04047892 */ /* 0x000fc8000f8ec03f */
[----:B------:R-:W-:-:S06]  /*1a00*/  UIADD3 UR4, UR5, -UR4, URZ ;  /* 0x8000000405047290 */ /* 0x000fcc000fffe03f */
[----:B------:R-:W-:-:S05]  /*1a10*/  IMAD.U32 R2, RZ, RZ, UR4 ;  /* 0x00000004ff027e24 */ /* 0x000fca000f8e00ff */
[----:B------:R-:W-:Y:S02]  /*1a20*/  SHF.L.U32 R2, R2, 0x1f, RZ ;  /* 0x0000001f02027819 */ /* 0x000fe400000006ff */
[----:B0-----:R-:W-:Y:S02]  /*1a30*/  LEA R5, R3, R0, 0x18 ;  /* 0x0000000003057211 */ /* 0x001fe400078ec0ff */
[----:B-1----:R-:W-:Y:S02]  /*1a40*/  SHF.R.U32.HI R16, RZ, 0x7, R16 ;  /* 0x00000007ff107819 */ /* 0x002fe40000011610 */
[----:B------:R-:W0:Y:S03]  /*1a50*/  SYNCS.PHASECHK.TRANS64.TRYWAIT P0, [R5+URZ+0x32400], R2 ;  /* 0x03240002050075a7 */ /* 0x000e26000800017f */
[----:B------:R-:W-:Y:S01]  /*1a60*/  VIADD R178, R16, 0x8 ;  /* 0x0000000810b27836 */ /* 0x000fe20000000000 */
[----:B0-----:R-:W-:Y:S06]  /*1a70*/  @!P0 BRA `(.L_x_4361) ;  /* 0x0000010c00f88947 */ /* 0x001fec0003800000 */
.L_x_4518:
[----:B------:R-:W-:Y:S05]  /*1a80*/  WARPSYNC.ALL ;  /* 0x0000000000007948 */ /* 0x000fea0003800000 */
[----:B------:R-:W-:Y:S01]  /*1a90*/  R2UR UR4, R229 ;  /* 0x00000000e50472ca */ /* 0x000fe200000e0000 */
[----:B------:R1:W-:-:S12]  /*1aa0*/  BAR.SYNC.DEFER_BLOCKING R178, 0x100 ;  /* 0x000400b20000751d */ /* 0x0003d80000010000 */
[----:B------:R-:W-:-:S05]  /*1ab0*/  IMAD.U32 R0, RZ, RZ, UR4 ;  /* 0x00000004ff007e24 */ /* 0x000fca000f8e00ff */
[----:B------:R-:W-:-:S13]  /*1ac0*/  ISETP.NE.AND P0, PT, R0, 0x3, PT ;  /* 0x000000030000780c */ /* 0x000fda0003f05270 */
[----:B-1----:R-:W-:Y:S05]  /*1ad0*/  @!P0 BRA `(.L_x_4362) ;  /* 0x0000000000048947 */ /* 0x002fea0003800000 */
[----:B------:R-:W-:Y:S01]  /*1ae0*/  BPT.TRAP 0x1 ;  /* 0x000000040000795c */ /* 0x000fe20000300000 */
.L_x_4362:
[----:B------:R-:W-:Y:S02]  /*1af0*/  IMAD.U32 R3, RZ, RZ, UR37 ;  /* 0x00000025ff037e24 */ /* 0x000fe4000f8e00ff */
[----:B------:R-:W-:-:S03]  /*1b00*/  IMAD.U32 R0, RZ, RZ, UR36 ;  /* 0x00000024ff007e24 */ /* 0x000fc6000f8e00ff */
[----:B------:R-:W-:Y:S01]  /*1b10*/  SHF.L.U32 R3, R3, 0x1f, RZ ;  /* 0x0000001f03037819 */ /* 0x000fe200000006ff */
[----:B------:R-:W-:-:S04]  /*1b20*/  IMAD R0, R0, 0x8, R5 ;  /* 0x0000000800007824 */ /* 0x000fc800078e0205 */
[----:B------:R1:W2:Y:S01]  /*1b30*/  SYNCS.PHASECHK.TRANS64.TRYWAIT P1, [R0+URZ+0x32430], R3 ;  /* 0x03243003000075a7 */ /* 0x0002a2000802017f */
[----:B------:R-:W-:Y:S05]  /*1b40*/  @!P0 BRA `(.L_x_4363) ;  /* 0x0000000000048947 */ /* 0x000fea0003800000 */
[----:B------:R-:W-:Y:S01]  /*1b50*/  BPT.TRAP 0x1 ;  /* 0x000000040000795c */ /* 0x000fe20000300000 */
.L_x_4363:
[----:B--2---:R-:W-:Y:S05]  /*1b60*/  @P1 BRA `(.L_x_4364) ;  /* 0x0000000000081947 */ /* 0x004fea0003800000 */
[----:B------:R-:W2:Y:S02]  /*1b70*/  SYNCS.PHASECHK.TRANS64.TRYWAIT P1, [R0+URZ+0x32430], R3 ;  /* 0x03243003000075a7 */ /* 0x000ea4000802017f */
[----:B--2---:R-:W-:Y:S05]  /*1b80*/  @!P1 BRA `(.L_x_4365) ;  /* 0x0000010c00c89947 */ /* 0x004fea0003800000 */
.L_x_4364:
[----:B------:R-:W-:Y:S01]  /*1b90*/  R2UR UR4, R5 ;  /* 0x00000000050472ca */ /* 0x000fe200000e0000 */
[----:B------:R-:W-:Y:S01]  /*1ba0*/  WARPGROUP.ARRIVE ;  /* 0x00000000000079c5 */ /* 0x000fe20000000000 */
[----:B------:R-:W-:Y:S01]  /*1bb0*/  UMOV UR8, UR39 ;  /* 0x0000002700087c82 */ /* 0x000fe20008000000 */
[----:B------:R-:W-:Y:S01]  /*1bc0*/  UMOV UR9, 0x40000040 ;  /* 0x4000004000097882 */ /* 0x000fe20000000000 */
[----:B------:R-:W-:Y:S01]  /*1bd0*/  UMOV UR11, 0x40000040 ;  /* 0x40000040000b7882 */ /* 0x000fe20000000000 */
[----:B------:R-:W-:-:S08]  /*1be0*/  UIADD3 UR5, UR39, 0x2, URZ ;  /* 0x0000000227057890 */ /* 0x000fd0000fffe03f */
[----:B------:R-:W-:-:S04]  /*1bf0*/  UIADD3 UR4, UR4, 0x1c400, URZ ;  /* 0x0001c40004047890 */ /* 0x000fc8000fffe03f */
[----:B------:R-:W-:-:S04]  /*1c00*/  USHF.R.U32.HI UR4, URZ, 0x4, UR4 ;  /* 0x000000043f047899 */ /* 0x000fc80008011604 */
[----:B------:R-:W-:-:S04]  /*1c10*/  ULOP3.LUT UR4, UR4, 0x3fff, URZ, 0xc0, !UPT ;  /* 0x00003fff04047892 */ /* 0x000fc8000f8ec03f */
[----:B------:R-:W-:-:S04]  /*1c20*/  ULOP3.LUT UR60, UR4, 0x10000, URZ, 0xfc, !UPT ;  /* 0x00010000043c7892 */ /* 0x000fc8000f8efc3f */
[----:B------:R-:W-:-:S04]  /*1c30*/  UIMAD UR4, UR36, 0x300, UR60 ;  /* 0x00000300240478a4 */ /* 0x000fc8000f8e023c */
[----:B------:R-:W-:-:S03]  /*1c40*/  UIADD3 UR6, UR4, 0x2, URZ ;  /* 0x0000000204067890 */ /* 0x000fc6000fffe03f */
[----:B------:R-:W-:Y:S02]  /*1c50*/  UMOV UR10, UR4 ;  /* 0x00000004000a7c82 */ /* 0x000fe40008000000 */
        /* <DEDUP_REMOVED lines=35> */
.L_x_4519:
[----:B------:R-:W-:Y:S05]  /*1e90*/  @!P0 BRA `(.L_x_4367) ;  /* 0x0000000000048947 */ /* 0x000fea0003800000 */
[----:B------:R-:W-:Y:S01]  /*1ea0*/  BPT.TRAP 0x1 ;  /* 0x000000040000795c */ /* 0x000fe20000300000 */
.L_x_4367:
[----:B------:R4:W0:Y:S01]  /*1eb0*/  SYNCS.PHASECHK.TRANS64.TRYWAIT P1, [R0+URZ+0x32450], R3 ;  /* 0x03245003000075a7 */ /* 0x000822000802017f */
[----:B------:R-:W-:Y:S05]  /*1ec0*/  @!P0 BRA `(.L_x_4368) ;  /* 0x0000000000048947 */ /* 0x000fea0003800000 */
[----:B------:R-:W-:Y:S01]  /*1ed0*/  BPT.TRAP 0x1 ;  /* 0x000000040000795c */ /* 0x000fe20000300000 */
.L_x_4368:
[----:B0-----:R-:W-:Y:S05]  /*1ee0*/  @P1 BRA `(.L_x_4369) ;  /* 0x0000000000081947 */ /* 0x001fea0003800000 */
[----:B------:R-:W0:Y:S02]  /*1ef0*/  SYNCS.PHASECHK.TRANS64.TRYWAIT P1, [R0+URZ+0x32450], R3 ;  /* 0x03245003000075a7 */ /* 0x000e24000802017f */
[----:B0-----:R-:W-:Y:S05]  /*1f00*/  @!P1 BRA `(.L_x_4370) ;  /* 0x0000010c00109947 */ /* 0x001fea0003800000 */
.L_x_4369:
[----:B------:R-:W-:Y:S01]  /*1f10*/  R2UR UR4, R5 ;  /* 0x00000000050472ca */ /* 0x000fe200000e0000 */
[----:B------:R-:W-:Y:S01]  /*1f20*/  WARPGROUP.ARRIVE ;  /* 0x00000000000079c5 */ /* 0x000fe20000000000 */
[----:B------:R-:W-:Y:S01]  /*1f30*/  UMOV UR9, 0x40000040 ;  /* 0x4000004000097882 */ /* 0x000fe20000000000 */
[----:B------:R-:W-:Y:S01]  /*1f40*/  UMOV UR11, 0x40000040 ;  /* 0x40000040000b7882 */ /* 0x000fe20000000000 */
[----:B------:R-:W-:Y:S01]  /*1f50*/  UMOV UR13, 0x40000040 ;  /* 0x40000040000d7882 */ /* 0x000fe20000000000 */
[----:B------:R-:W-:Y:S01]  /*1f60*/  UMOV UR15, 0x40000040 ;  /* 0x40000040000f7882 */ /* 0x000fe20000000000 */
[----:B------:R-:W-:Y:S01]  /*1f70*/  IMAD.U32 R9, RZ, RZ, UR13 ;  /* 0x0000000dff097e24 */ /* 0x000fe2000f8e00ff */
[----:B------:R-:W-:Y:S01]  /*1f80*/  UMOV UR57, 0x40000040 ;  /* 0x4000004000397882 */ /* 0x000fe20000000000 */
[----:B------:R-:W-:Y:S01]  /*1f90*/  UMOV UR59, 0x40000040 ;  /* 0x40000040003b7882 */ /* 0x000fe20000000000 */
[----:B------:R-:W-:Y:S01]  /*1fa0*/  IMAD.U32 R11, RZ, RZ, UR9 ;  /* 0x00000009ff0b7e24 */ /* 0x000fe2000f8e00ff */
[----:B------:R-:W-:Y:S01]  /*1fb0*/  UMOV UR17, 0x40000040 ;  /* 0x4000004000117882 */ /* 0x000fe20000000000 */
[----:B------:R-:W-:Y:S01]  /*1fc0*/  UMOV UR19, 0x40000040 ;  /* 0x4000004000137882 */ /* 0x000fe20000000000 */
[----:B------:R-:W-:Y:S01]  /*1fd0*/  UMOV UR21, 0x40000040 ;  /* 0x4000004000157882 */ /* 0x000fe20000000000 */
[----:B------:R-:W-:Y:S01]  /*1fe0*/  UIADD3 UR4, UR4, 0x400, URZ ;  /* 0x0000040004047890 */ /* 0x000fe2000fffe03f */
[----:B------:R-:W0:Y:S01]  /*1ff0*/  LDC R12, c[0x0][0x448] ;  /* 0x00011200ff0c7b82 */ /* 0x000e220000000800 */
[----:B------:R-:W-:Y:S01]  /*2000*/  UMOV UR23, 0x40000040 ;  /* 0x4000004000177882 */ /* 0x000fe20000000000 */
[----:B------:R-:W-:Y:S01]  /*2010*/  UMOV UR25, 0x40000040 ;  /* 0x4000004000197882 */ /* 0x000fe20000000000 */
[----:B------:R-:W-:Y:S01]  /*2020*/  USHF.R.U32.HI UR4, URZ, 0x4, UR4 ;  /* 0x000000043f047899 */ /* 0x000fe20008011604 */
[----:B------:R-:W-:Y:S01]  /*2030*/  VIADD R13, R201, UR38 ;  /* 0x00000026c90d7c36 */ /* 0x000fe20008000000 */
[----:B------:R-:W-:Y:S01]  /*2040*/  UMOV UR27, 0x40000040 ;  /* 0x40000040001b7882 */ /* 0x000fe20000000000 */
[----:B------:R-:W-:Y:S01]  /*2050*/  UMOV UR29, 0x40000040 ;  /* 0x40000040001d7882 */ /* 0x000fe20000000000 */
[----:B------:R-:W-:Y:S01]  /*2060*/  ULOP3.LUT UR7, UR4, 0x3fff, URZ, 0xc0, !UPT ;  /* 0x00003fff04077892 */ /* 0x000fe2000f8ec03f */
[----:B------:R-:W5:Y:S01]  /*2070*/  S2R R78, SR_TID.X ;  /* 0x00000000004e7919 */ /* 0x000f620000002100 */
[----:B------:R-:W-:-:S02]  /*2080*/  ULOP3.LUT UR4, UR40, 0x10000, URZ, 0xfc, !UPT ;  /* 0x0001000028047892 */ /* 0x000fc4000f8efc3f */
[----:B------:R-:W-:Y:S02]  /*2090*/  ULOP3.LUT UR39, UR7, 0x10000, URZ, 0xfc, !UPT ;  /* 0x0001000007277892 */ /* 0x000fe4000f8efc3f */
[----:B------:R-:W-:Y:S02]  /*20a0*/  UIADD3 UR6, UR4, 0x2, URZ ;  /* 0x0000000204067890 */ /* 0x000fe4000fffe03f */
[----:B------:R-:W-:Y:S01]  /*20b0*/  UIMAD UR5, UR36, 0xc00, UR39 ;  /* 0x00000c00240578a4 */ /* 0x000fe2000f8e0227 */
[----:B------:R-:W-:Y:S01]  /*20c0*/  UMOV UR8, UR4 ;  /* 0x0000000400087c82 */ /* 0x000fe20008000000 */
[----:B------:R-:W-:Y:S01]  /*20d0*/  UIADD3 UR56, UR4, 0x400, URZ ;  /* 0x0000040004387890 */ /* 0x000fe2000fffe03f */
[----:B------:R-:W-:Y:S02]  /*20e0*/  IMAD.U32 R10, RZ, RZ, UR8 ;  /* 0x00000008ff0a7e24 */ /* 0x000fe4000f8e00ff */
[----:B------:R-:W-:Y:S01]  /*20f0*/  UMOV UR12, UR6 ;  /* 0x00000006000c7c82 */ /* 0x000fe20008000000 */
[----:B------:R-:W-:Y:S01]  /*2100*/  UIADD3 UR6, UR4, 0x4, URZ ;  /* 0x0000000404067890 */ /* 0x000fe2000fffe03f */
[----:B------:R-:W-:Y:S01]  /*2110*/  IMAD.U32 R8, RZ, RZ, UR12 ;  /* 0x0000000cff087e24 */ /* 0x000fe2000f8e00ff */
[----:B------:R-:W-:Y:S01]  /*2120*/  UMOV UR10, UR5 ;  /* 0x00000005000a7c82 */ /* 0x000fe20008000000 */
[----:B------:R-:W-:Y:S01]  /*2130*/  UIADD3 UR58, UR5, 0x300, URZ ;  /* 0x00000300053a7890 */ /* 0x000fe2000fffe03f */
[----:B------:R-:W-:Y:S01]  /*2140*/  HGMMA.64x96x16.F32 R24, gdesc[UR8], R24, gsb0 ;  /* 0x01600000081879f0 */ /* 0x000fe20008000818 */
[----:B------:R-:W-:Y:S01]  /*2150*/  UIADD3 UR8, UR5, 0x2, URZ ;  /* 0x0000000205087890 */ /* 0x000fe2000fffe03f */
[----:B0-----:R-:W-:Y:S01]  /*2160*/  ISETP.NE.AND P1, PT, R12, 0x1, PT ;  /* 0x000000010c00780c */ /* 0x001fe20003f25270 */
[----:B------:R-:W-:Y:S01]  /*2170*/  UIADD3 UR10, UR5, 0x302, URZ ;  /* 0x00000302050a7890 */ /* 0x000fe2000fffe03f */
[----:B------:R-:W0:Y:S01]  /*2180*/  LDC R12, c[0x0][0x2f0] ;  /* 0x0000bc00ff0c7b82 */ /* 0x000e220000000800 */
[----:B------:R-:W-:Y:S01]  /*2190*/  UMOV UR9, 0x40000040 ;  /* 0x4000004000097882 */ /* 0x000fe20000000000 */
[----:B------:R-:W-:Y:S01]  /*21a0*/  UMOV UR11, 0x40000040 ;  /* 0x40000040000b7882 */ /* 0x000fe20000000000 */
[----:B------:R-:W-:Y:S01]  /*21b0*/  UIADD3 UR16, UR4, 0x406, URZ ;  /* 0x0000040604107890 */ /* 0x000fe2000fffe03f */
[----:B------:R-:W-:Y:S01]  /*21c0*/  UMOV UR14, UR8 ;  /* 0x00000008000e7c82 */ /* 0x000fe20008000000 */
[----:B------:R-:W-:-:S02]  /*21d0*/  UIADD3 UR8, UR5, 0x4, URZ ;  /* 0x0000000405087890 */ /* 0x000fc4000fffe03f */
[----:B------:R-:W-:Y:S02]  /*21e0*/  UIADD3 UR18, UR5, 0x306, URZ ;  /* 0x0000030605127890 */ /* 0x000fe4000fffe03f */
[----:B------:R-:W-:Y:S02]  /*21f0*/  UIADD3 UR20, UR4, 0x800, URZ ;  /* 0x0000080004147890 */ /* 0x000fe4000fffe03f */
[----:B------:R-:W1:Y:S01]  /*2200*/  @P1 LDC R20, c[0x0][0x44c] ;  /* 0x00011300ff141b82 */ /* 0x000e620000000800 */
[----:B------:R-:W-:Y:S02]  /*2210*/  UIADD3 UR22, UR5, 0x600, URZ ;  /* 0x0000060005167890 */ /* 0x000fe4000fffe03f */
[----:B------:R-:W-:Y:S02]  /*2220*/  UIADD3 UR24, UR4, 0x802, URZ ;  /* 0x0000080204187890 */ /* 0x000fe4000fffe03f */
[----:B------:R-:W-:Y:S02]  /*2230*/  UIADD3 UR26, UR5, 0x602, URZ ;  /* 0x00000602051a7890 */ /* 0x000fe4000fffe03f */
[----:B------:R-:W-:-:S02]  /*2240*/  UIADD3 UR28, UR4, 0x804, URZ ;  /* 0x00000804041c7890 */ /* 0x000fc4000fffe03f */
[----:B------:R-:W-:Y:S01]  /*2250*/  UIADD3 UR30, UR5, 0x604, URZ ;  /* 0x00000604051e7890 */ /* 0x000fe2000fffe03f */
        /* <DEDUP_REMOVED lines=9> */
[----:B------:R-:W-:Y:S01]  /*22f0*/  UIADD3 UR44, UR4, 0xc02, URZ ;  /* 0x00000c02042c7890 */ /* 0x000fe2000fffe03f */
[----:B-1----:R-:W-:Y:S01]  /*2300*/  @P1 IMAD.HI.U32 R21, R13, R20, RZ ;  /* 0x000000140d151227 */ /* 0x002fe200078e00ff */
[----:B------:R-:W-:Y:S01]  /*2310*/  UIADD3 UR46, UR5, 0x902, URZ ;  /* 0x00000902052e7890 */ /* 0x000fe2000fffe03f */
[----:B------:R-:W-:Y:S01]  /*2320*/  UMOV UR45, 0x40000040 ;  /* 0x40000040002d7882 */ /* 0x000fe20000000000 */
[----:B------:R-:W-:Y:S01]  /*2330*/  UMOV UR47, 0x40000040 ;  /* 0x40000040002f7882 */ /* 0x000fe20000000000 */
[----:B------:R-:W-:Y:S01]  /*2340*/  UIADD3 UR48, UR4, 0xc04, URZ ;  /* 0x00000c0404307890 */ /* 0x000fe2000fffe03f */
[----:B------:R-:W-:Y:S01]  /*2350*/  IMAD.MOV.U32 R20, RZ, RZ, R13 ;  /* 0x000000ffff147224 */ /* 0x000fe200078e000d */
[----:B------:R-:W-:Y:S01]  /*2360*/  UIADD3 UR50, UR5, 0x904, URZ ;  /* 0x0000090405327890 */ /* 0x000fe2000fffe03f */
[----:B------:R-:W1:Y:S01]  /*2370*/  LDC R13, c[0x0][0x288] ;  /* 0x0000a200ff0d7b82 */ /* 0x000e620000000800 */
[----:B------:R-:W-:Y:S01]  /*2380*/  UMOV UR49, 0x40000040 ;  /* 0x4000004000317882 */ /* 0x000fe20000000000 */
[----:B------:R-:W-:Y:S01]  /*2390*/  UMOV UR51, 0x40000040 ;  /* 0x4000004000337882 */ /* 0x000fe20000000000 */
[----:B------:R-:W-:Y:S01]  /*23a0*/  UMOV UR53, 0x40000040 ;  /* 0x4000004000357882 */ /* 0x000fe20000000000 */
[----:B------:R-:W-:Y:S01]  /*23b0*/  UMOV UR55, 0x40000040 ;  /* 0x4000004000377882 */ /* 0x000fe20000000000 */
[----:B------:R-:W-:Y:S01]  /*23c0*/  ULOP3.LUT UR7, UR7, 0x3000000, URZ, 0xfc, !UPT ;  /* 0x0300000007077892 */ /* 0x000fe2000f8efc3f */
[----:B--2-4-:R-:W-:Y:S01]  /*23d0*/  IMAD.U32 R3, RZ, RZ, UR53 ;  /* 0x00000035ff037e24 */ /* 0x014fe2000f8e00ff */
        /* <DEDUP_REMOVED lines=20> */
[----:B------:R-:W-:Y:S01]  /*2520*/  ULDC UR6, c[0x0][0xa80] ;  /* 0x0002a00000067ab9 */ /* 0x000fe20000000800 */
[----:B---3--:R-:W-:Y:S01]  /*2530*/  IMAD.U32 R5, RZ, RZ, UR13 ;  /* 0x0000000dff057e24 */ /* 0x008fe2000f8e00ff */
        /* <DEDUP_REMOVED lines=12> */
[----:B------:R-:W-:Y:S01]  /*2600*/  IMAD.U32 R2, RZ, RZ, UR52 ;  /* 0x00000034ff027e24 */ /* 0x000fe2000f8e00ff */
[----:B------:R-:W-:Y:S02]  /*2610*/  WARPGROUP.DEPBAR.LE gsb0, 0x0 ;  /* 0x00008000000079c5 */ /* 0x000fe40000010000 */
[----:B------:R-:W-:-:S06]  /*2620*/  WARPGROUP.ARRIVE ;  /* 0x00000000000079c5 */ /* 0x000fcc0000000000 */
[----:B------:R-:W-:Y:S03]  /*2630*/  HGMMA.64x96x16.F32 R24, gdesc[UR56], R24, gsb0 ;  /* 0x01600000381879f0 */ /* 0x000fe60008000818 */
        /* <DEDUP_REMOVED lines=39> */
[----:B------:R2:W3:Y:S01]  /*28b0*/  MUFU.TANH R72, R24 ;  /* 0x0000001800487308 */ /* 0x0004e20000002400 */
[----:B------:R-:W-:Y:S01]  /*28c0*/  FMUL.FTZ R28, R28, UR4 ;  /* 0x000000041c1c7c20 */ /* 0x000fe20008410000 */
[----:B------:R-:W-:Y:S01]  /*28d0*/  FMUL.FTZ R36, R36, UR4 ;  /* 0x0000000424247c20 */ /* 0x000fe20008410000 */
[----:B------:R-:W-:Y:S01]  /*28e0*/  FMUL.FTZ R41, R41, UR4 ;  /* 0x0000000429297c20 */ /* 0x000fe20008410000 */
[----:B------:R-:W-:Y:S01]  /*28f0*/  FMUL.FTZ R44, R44, UR4 ;  /* 0x000000042c2c7c20 */ /* 0x000fe20008410000 */
[----:B------:R-:W-:Y:S01]  /*2900*/  FMUL.FTZ R37, R37, UR4 ;  /* 0x0000000425257c20 */ /* 0x000fe20008410000 */
[----:B------:R-:W-:Y:S01]  /*2910*/  FMUL.FTZ R29, R29, UR4 ;  /* 0x000000041d1d7c20 */ /* 0x000fe20008410000 */
[----:B------:R-:W-:Y:S01]  /*2920*/  FMUL.FTZ R45, R45, UR4 ;  /* 0x000000042d2d7c20 */ /* 0x000fe20008410000 */
[----:B------:R4:W-:Y:S01]  /*2930*/  MUFU.TANH R73, R25 ;  /* 0x0000001900497308 */ /* 0x0009e20000002400 */
[----:B--2---:R-:W2:Y:S01]  /*2940*/  @P1 LDC R24, c[0x0][0x450] ;  /* 0x00011400ff181b82 */ /* 0x004ea20000000800 */
[----:B------:R-:W-:Y:S01]  /*2950*/  FMUL.FTZ R52, R52, UR4 ;  /* 0x0000000434347c20 */ /* 0x000fe20008410000 */
[----:B------:R-:W-:Y:S01]  /*2960*/  FMUL.FTZ R53, R53, UR4 ;  /* 0x0000000435357c20 */ /* 0x000fe20008410000 */
[----:B------:R-:W-:Y:S01]  /*2970*/  FMUL.FTZ R40, R40, UR4 ;  /* 0x0000000428287c20 */ /* 0x000fe20008410000 */
[----:B------:R-:W-:Y:S01]  /*2980*/  FMUL.FTZ R48, R48, UR4 ;  /* 0x0000000430307c20 */ /* 0x000fe20008410000 */
[----:B------:R-:W-:Y:S01]  /*2990*/  FMUL.FTZ R56, R56, UR4 ;  /* 0x0000000438387c20 */ /* 0x000fe20008410000 */
[----:B------:R-:W-:Y:S01]  /*29a0*/  FMUL.FTZ R61, R61, UR4 ;  /* 0x000000043d3d7c20 */ /* 0x000fe20008410000 */
[----:B------:R-:W5:Y:S01]  /*29b0*/  MUFU.TANH R32, R32 ;  /* 0x0000002000207308 */ /* 0x000f620000002400 */
        /* <DEDUP_REMOVED lines=16> */
[----:B--2---:R-:W-:Y:S01]  /*2ac0*/  @P1 SHF.R.U32.HI R20, RZ, R24, R21 ;  /* 0x00000018ff141219 */ /* 0x004fe20000011615 */
[----:B------:R-:W-:-:S02]  /*2ad0*/  IMAD.MOV.U32 R21, RZ, RZ, -0x60 ;  /* 0xffffffa0ff157424 */ /* 0x000fc400078e00ff */
[----:B------:R-:W-:Y:S01]  /*2ae0*/  FMUL.FTZ R42, R42, UR4 ;  /* 0x000000042a2a7c20 */ /* 0x000fe20008410000 */
[----:B------:R-:W-:Y:S01]  /*2af0*/  FMUL.FTZ R43, R43, UR4 ;  /* 0x000000042b2b7c20 */ /* 0x000fe20008410000 */
[----:B------:R-:W-:Y:S01]  /*2b00*/  FMUL.FTZ R46, R46, UR4 ;  /* 0x000000042e2e7c20 */ /* 0x000fe20008410000 */
[----:B----4-:R-:W2:Y:S01]  /*2b10*/  SHFL.IDX PT, R25, R20, RZ, 0x1c1f ;  /* 0x001c1fff14197589 */ /* 0x010ea200000e0000 */
[----:B------:R-:W-:Y:S01]  /*2b20*/  IMAD R21, R156, R21, 0x60 ;  /* 0x000000609c157424 */ /* 0x000fe200078e0215 */
[----:B------:R-:W-:Y:S01]  /*2b30*/  MUFU.TANH R36, R36 ;  /* 0x0000002400247308 */ /* 0x000fe20000002400 */
[----:B------:R-:W-:Y:S01]  /*2b40*/  FMUL.FTZ R47, R47, UR4 ;  /* 0x000000042f2f7c20 */ /* 0x000fe20008410000 */
[----:B------:R-:W4:Y:S01]  /*2b50*/  SHFL.IDX PT, R20, R20, 0x1, 0x1c1f ;  /* 0x003c1f0014147f89 */ /* 0x000f2200000e0000 */
[----:B0-----:R-:W-:Y:S02]  /*2b60*/  IMAD R21, R12, UR61, R21 ;  /* 0x0000003d0c157c24 */ /* 0x001fe4000f8e0215 */
[----:B------:R-:W-:Y:S01]  /*2b70*/  FMUL.FTZ R50, R50, UR4 ;  /* 0x0000000432327c20 */ /* 0x000fe20008410000 */
[----:B------:R-:W-:Y:S01]  /*2b80*/  FMUL.FTZ R51, R51, UR4 ;  /* 0x0000000433337c20 */ /* 0x000fe20008410000 */
[----:B------:R-:W-:Y:S01]  /*2b90*/  FMUL.FTZ R54, R54, UR4 ;  /* 0x0000000436367c20 */ /* 0x000fe20008410000 */
[----:B------:R-:W-:Y:S01]  /*2ba0*/  IMAD R24, R202, -0x2, R21 ;  /* 0xfffffffeca187824 */ /* 0x000fe200078e0215 */
[----:B------:R-:W0:Y:S01]  /*2bb0*/  MUFU.TANH R41, R41 ;  /* 0x0000002900297308 */ /* 0x000e220000002400 */
[----:B------:R-:W-:Y:S01]  /*2bc0*/  FMUL.FTZ R55, R55, UR4 ;  /* 0x0000000437377c20 */ /* 0x000fe20008410000 */
[----:B------:R-:W-:Y:S01]  /*2bd0*/  FMUL.FTZ R58, R58, UR4 ;  /* 0x000000043a3a7c20 */ /* 0x000fe20008410000 */
[----:B------:R-:W-:Y:S01]  /*2be0*/  FMUL.FTZ R59, R59, UR4 ;  /* 0x000000043b3b7c20 */ /* 0x000fe20008410000 */
[--C-:B-1----:R-:W-:Y:S01]  /*2bf0*/  IADD3 R21, R24, 0x1, -R13.reuse ;  /* 0x0000000118157810 */ /* 0x102fe20007ffe80d */
        /* <DEDUP_REMOVED lines=8> */
[----:B------:R-:W-:Y:S01]  /*2c80*/  UIMAD UR4, UR36, 0xc00, UR7 ;  /* 0x00000c00240478a4 */ /* 0x000fe2000f8e0207 */
[----:B--2---:R-:W-:Y:S01]  /*2c90*/  VIADDMNMX R25, R25, R21, R24, PT ;  /* 0x0000001519197246 */ /* 0x004fe20003800118 */
[----:B------:R-:W-:Y:S01]  /*2ca0*/  IMAD R13, R12, UR61, -R13 ;  /* 0x0000003d0c0d7c24 */ /* 0x000fe2000f8e0a0d */
[----:B------:R2:W-:Y:S02]  /*2cb0*/  MUFU.TANH R76, R29 ;  /* 0x0000001d004c7308 */ /* 0x0005e40000002400 */
[----:B------:R-:W-:-:S02]  /*2cc0*/  ISETP.GT.AND P6, PT, R25, RZ, PT ;  /* 0x000000ff1900720c */ /* 0x000fc40003fc4270 */
[----:B----4-:R-:W-:Y:S01]  /*2cd0*/  VIADDMNMX R20, R20, R21, R24, PT ;  /* 0x0000001514147246 */ /* 0x010fe20003800118 */
[----:B------:R-:W-:Y:S01]  /*2ce0*/  UMOV UR10, UR4 ;  /* 0x00000004000a7c82 */ /* 0x000fe20008000000 */
[C---:B------:R-:W-:Y:S02]  /*2cf0*/  ISETP.GT.AND P5, PT, R25.reuse, 0x1, PT ;  /* 0x000000011900780c */ /* 0x040fe40003fa4270 */
[----:B------:R-:W4:Y:S01]  /*2d00*/  MUFU.TANH R37, R37 ;  /* 0x0000002500257308 */ /* 0x000f220000002400 */
[----:B---3--:R-:W-:Y:S02]  /*2d10*/  FSEL R21, R72, -INF , P6 ;  /* 0xff80000048157808 */ /* 0x008fe40003000000 */
[C---:B------:R-:W-:Y:S02]  /*2d20*/  ISETP.GT.AND P3, PT, R25.reuse, 0x10, PT ;  /* 0x000000101900780c */ /* 0x040fe40003f64270 */
[C---:B------:R-:W-:Y:S02]  /*2d30*/  ISETP.GT.AND P6, PT, R25.reuse, 0x11, PT ;  /* 0x000000111900780c */ /* 0x040fe40003fc4270 */
[----:B------:R-:W-:Y:S01]  /*2d40*/  ISETP.GT.AND P2, PT, R25, 0x8, PT ;  /* 0x000000081900780c */ /* 0x000fe20003f44270 */
[----:B------:R-:W-:Y:S01]  /*2d50*/  MUFU.TANH R45, R45 ;  /* 0x0000002d002d7308 */ /* 0x000fe20000002400 */
[----:B-----5:R-:W-:-:S02]  /*2d60*/  FSEL R183, R32, -INF , P3 ;  /* 0xff80000020b77808 */ /* 0x020fc40001800000 */
[----:B------:R-:W-:Y:S02]  /*2d70*/  FSEL R177, R33, -INF , P6 ;  /* 0xff80000021b17808 */ /* 0x000fe40003000000 */
[C---:B------:R-:W-:Y:S02]  /*2d80*/  ISETP.GT.AND P3, PT, R25.reuse, 0x21, PT ;  /* 0x000000211900780c */ /* 0x040fe40003f64270 */
[C---:B------:R-:W-:Y:S01]  /*2d90*/  ISETP.GT.AND P6, PT, R25.reuse, 0x28, PT ;  /* 0x000000281900780c */ /* 0x040fe20003fc4270 */
[----:B------:R-:W3:Y:S01]  /*2da0*/  MUFU.TANH R52, R52 ;  /* 0x0000003400347308 */ /* 0x000ee20000002400 */
[C---:B------:R-:W-:Y:S02]  /*2db0*/  ISETP.GT.AND P4, PT, R25.reuse, 0x9, PT ;  /* 0x000000091900780c */ /* 0x040fe40003f84270 */
[----:B--2---:R-:W-:Y:S02]  /*2dc0*/  FSEL R29, R28, -INF , P2 ;  /* 0xff8000001c1d7808 */ /* 0x004fe40001000000 */
[----:B------:R-:W-:-:S02]  /*2dd0*/  ISETP.GT.AND P2, PT, R25, 0x19, PT ;  /* 0x000000191900780c */ /* 0x000fc40003f44270 */
[----:B0-----:R-:W-:Y:S01]  /*2de0*/  FSEL R189, R41, -INF , P3 ;  /* 0xff80000029bd7808 */ /* 0x001fe20001800000 */
[----:B------:R-:W0:Y:S01]  /*2df0*/  MUFU.TANH R53, R53 ;  /* 0x0000003500357308 */ /* 0x000e220000002400 */
[----:B-1----:R-:W-:Y:S02]  /*2e00*/  FSEL R187, R44, -INF , P6 ;  /* 0xff8000002cbb7808 */ /* 0x002fe40003000000 */
[C---:B------:R-:W-:Y:S02]  /*2e10*/  ISETP.GT.AND P3, PT, R25.reuse, 0x38, PT ;  /* 0x000000381900780c */ /* 0x040fe40003f64270 */
[----:B------:R-:W-:Y:S02]  /*2e20*/  ISETP.GT.AND P6, PT, R25, 0x39, PT ;  /* 0x000000391900780c */ /* 0x000fe40003fc4270 */
[----:B----4-:R-:W-:Y:S01]  /*2e30*/  FSEL R179, R37, -INF , P2 ;  /* 0xff80000025b37808 */ /* 0x010fe20001000000 */
[----:B------:R-:W-:Y:S01]  /*2e40*/  MUFU.TANH R40, R40 ;  /* 0x0000002800287308 */ /* 0x000fe20000002400 */
[----:B------:R-:W-:-:S02]  /*2e50*/  ISETP.GT.AND P2, PT, R25, 0x30, PT ;  /* 0x000000301900780c */ /* 0x000fc40003f44270 */
[----:B---3--:R-:W-:Y:S02]  /*2e60*/  FSEL R214, R52, -INF , P3 ;  /* 0xff80000034d67808 */ /* 0x008fe40001800000 */
[----:B------:R-:W-:-:S03]  /*2e70*/  ISETP.GT.AND P3, PT, R25, 0x49, PT ;  /* 0x000000491900780c */ /* 0x000fc60003f64270 */
[----:B------:R-:W1:Y:S01]  /*2e80*/  MUFU.TANH R48, R48 ;  /* 0x0000003000307308 */ /* 0x000e620000002400 */
[----:B0-----:R-:W-:Y:S02]  /*2e90*/  FSEL R215, R53, -INF , P6 ;  /* 0xff80000035d77808 */ /* 0x001fe40003000000 */
[----:B------:R-:W-:-:S05]  /*2ea0*/  ISETP.GT.AND P6, PT, R25, 0x50, PT ;  /* 0x000000501900780c */ /* 0x000fca0003fc4270 */
[----:B------:R-:W-:Y:S08]  /*2eb0*/  MUFU.TANH R56, R56 ;  /* 0x0000003800387308 */ /* 0x000ff00000002400 */
[----:B------:R0:W-:Y:S01]  /*2ec0*/  MUFU.TANH R75, R27 ;  /* 0x0000001b004b7308 */ /* 0x0001e20000002400 */
[----:B-1----:R-:W-:Y:S02]  /*2ed0*/  FSEL R212, R48, -INF , P2 ;  /* 0xff80000030d47808 */ /* 0x002fe40001000000 */
[----:B------:R-:W-:-:S05]  /*2ee0*/  ISETP.GT.AND P2, PT, R25, 0x41, PT ;  /* 0x000000411900780c */ /* 0x000fca0003f44270 */
[----:B------:R-:W1:Y:S01]  /*2ef0*/  MUFU.TANH R61, R61 ;  /* 0x0000003d003d7308 */ /* 0x000e620000002400 */
[----:B0-----:R-:W-:Y:S02]  /*2f00*/  FSEL R27, R73, -INF , P5 ;  /* 0xff800000491b7808 */ /* 0x001fe40002800000 */
[----:B------:R-:W-:-:S04]  /*2f10*/  ISETP.GT.AND P5, PT, R25, 0x18, PT ;  /* 0x000000181900780c */ /* 0x000fc80003fa4270 */
[----:B------:R-:W-:Y:S01]  /*2f20*/  FSEL R181, R36, -INF , P5 ;  /* 0xff80000024b57808 */ /* 0x000fe20002800000 */
[----:B------:R-:W0:Y:S01]  /*2f30*/  MUFU.TANH R64, R64 ;  /* 0x0000004000407308 */ /* 0x000e220000002400 */
[----:B------:R-:W-:-:S04]  /*2f40*/  ISETP.GT.AND P5, PT, R25, 0x29, PT ;  /* 0x000000291900780c */ /* 0x000fc80003fa4270 */
[----:B------:R-:W-:Y:S02]  /*2f50*/  FSEL R185, R45, -INF , P5 ;  /* 0xff8000002db97808 */ /* 0x000fe40002800000 */
[----:B------:R-:W-:Y:S01]  /*2f60*/  ISETP.GT.AND P5, PT, R25, 0x40, PT ;  /* 0x000000401900780c */ /* 0x000fe20003fa4270 */
[----:B------:R-:W-:Y:S01]  /*2f70*/  MUFU.TANH R49, R49 ;  /* 0x0000003100317308 */ /* 0x000fe20000002400 */
[----:B-1----:R-:W-:Y:S02]  /*2f80*/  FSEL R195, R61, -INF , P3 ;  /* 0xff8000003dc37808 */ /* 0x002fe40001800000 */
[----:B------:R-:W-:Y:S02]  /*2f90*/  FSEL R198, R56, -INF , P5 ;  /* 0xff80000038c67808 */ /* 0x000fe40002800000 */
[----:B------:R-:W-:Y:S02]  /*2fa0*/  ISETP.GT.AND P5, PT, R25, 0x51, PT ;  /* 0x000000511900780c */ /* 0x000fe40003fa4270 */
[----:B------:R-:W-:Y:S01]  /*2fb0*/  ISETP.GT.AND P3, PT, R20, RZ, PT ;  /* 0x000000ff1400720c */ /* 0x000fe20003f64270 */
[----:B------:R-:W1:Y:S01]  /*2fc0*/  MUFU.TANH R57, R57 ;  /* 0x0000003900397308 */ /* 0x000e620000002400 */
[----:B0-----:R-:W-:-:S02]  /*2fd0*/  FSEL R166, R64, -INF , P6 ;  /* 0xff80000040a67808 */ /* 0x001fc40003000000 */
[----:B------:R-:W-:-:S05]  /*2fe0*/  ISETP.GT.AND P6, PT, R20, 0x1, PT ;  /* 0x000000011400780c */ /* 0x000fca0003fc4270 */
[----:B------:R-:W0:Y:S08]  /*2ff0*/  MUFU.TANH R65, R65 ;  /* 0x0000004100417308 */ /* 0x000e300000002400 */
[----:B------:R2:W3:Y:S01]  /*3000*/  MUFU.TANH R74, R26 ;  /* 0x0000001a004a7308 */ /* 0x0004e20000002400 */
[----:B-1----:R-:W-:Y:S02]  /*3010*/  FSEL R190, R57, -INF , P2 ;  /* 0xff80000039be7808 */ /* 0x002fe40001000000 */
[----:B------:R-:W-:-:S05]  /*3020*/  ISETP.GT.AND P2, PT, R25, 0x58, PT ;  /* 0x000000581900780c */ /* 0x000fca0003f44270 */
[----:B------:R-:W-:Y:S01]  /*3030*/  MUFU.TANH R60, R60 ;  /* 0x0000003c003c7308 */ /* 0x000fe20000002400 */
[----:B--2---:R-:W-:Y:S02]  /*3040*/  FMNMX.FTZ R26, R21, R27, !PT ;  /* 0x0000001b151a7209 */ /* 0x004fe40007810000 */
[----:B0-----:R-:W-:Y:S02]  /*3050*/  FSEL R167, R65, -INF , P5 ;  /* 0xff80000041a77808 */ /* 0x001fe40002800000 */
[----:B------:R-:W-:Y:S02]  /*3060*/  FMNMX.FTZ R28, R29, R26, !PT ;  /* 0x0000001a1d1c7209 */ /* 0x000fe40007810000 */
[----:B------:R-:W-:Y:S01]  /*3070*/  ISETP.GT.AND P5, PT, R20, 0x8, PT ;  /* 0x000000081400780c */ /* 0x000fe20003fa4270 */
[----:B------:R0:W-:Y:S01]  /*3080*/  MUFU.TANH R77, R31 ;  /* 0x0000001f004d7308 */ /* 0x0001e20000002400 */
[----:B---3--:R-:W-:Y:S02]  /*3090*/  FSEL R24, R74, -INF , P3 ;  /* 0xff8000004a187808 */ /* 0x008fe40001800000 */
[----:B------:R-:W-:-:S02]  /*30a0*/  FSEL R26, R75, -INF , P6 ;  /* 0xff8000004b1a7808 */ /* 0x000fc40003000000 */
[C---:B------:R-:W-:Y:S02]  /*30b0*/  ISETP.GT.AND P3, PT, R20.reuse, 0x10, PT ;  /* 0x000000101400780c */ /* 0x040fe40003f64270 */
[----:B------:R-:W-:Y:S01]  /*30c0*/  ISETP.GT.AND P6, PT, R20, 0x11, PT ;  /* 0x000000111400780c */ /* 0x000fe20003fc4270 */
[----:B------:R-:W1:Y:S01]  /*30d0*/  MUFU.TANH R68, R68 ;  /* 0x0000004400447308 */ /* 0x000e620000002400 */
[----:B0-----:R-:W-:Y:S02]  /*30e0*/  FSEL R31, R76, -INF , P4 ;  /* 0xff8000004c1f7808 */ /* 0x001fe40002000000 */
[----:B------:R-:W-:Y:S02]  /*30f0*/  ISETP.GT.AND P4, PT, R25, 0x20, PT ;  /* 0x000000201900780c */ /* 0x000fe40003f84270 */
[----:B------:R-:W-:Y:S02]  /*3100*/  FMNMX.FTZ R32, R31, R28, !PT ;  /* 0x0000001c1f207209 */ /* 0x000fe40007810000 */
[----:B------:R-:W-:Y:S01]  /*3110*/  FSEL R199, R40, -INF , P4 ;  /* 0xff80000028c77808 */ /* 0x000fe20002000000 */
[----:B------:R-:W0:Y:S01]  /*3120*/  MUFU.TANH R30, R30 ;  /* 0x0000001e001e7308 */ /* 0x000e220000002400 */
[----:B------:R-:W-:-:S02]  /*3130*/  ISETP.GT.AND P4, PT, R25, 0x31, PT ;  /* 0x000000311900780c */ /* 0x000fc40003f84270 */
[----:B------:R-:W-:Y:S02]  /*3140*/  FMNMX.FTZ R32, R183, R32, !PT ;  /* 0x00000020b7207209 */ /* 0x000fe40007810000 */
[----:B------:R-:W-:Y:S02]  /*3150*/  FSEL R213, R49, -INF , P4 ;  /* 0xff80000031d57808 */ /* 0x000fe40002000000 */
[C---:B------:R-:W-:Y:S01]  /*3160*/  ISETP.GT.AND P4, PT, R25.reuse, 0x48, PT ;  /* 0x000000481900780c */ /* 0x040fe20003f84270 */
[----:B------:R-:W2:Y:S01]  /*3170*/  MUFU.TANH R34, R34 ;  /* 0x0000002200227308 */ /* 0x000ea20000002400 */
[----:B-1----:R-:W-:Y:S02]  /*3180*/  FSEL R168, R68, -INF , P2 ;  /* 0xff80000044a87808 */ /* 0x002fe40001000000 */
[----:B------:R-:W-:Y:S02]  /*3190*/  FSEL R193, R60, -INF , P4 ;  /* 0xff8000003cc17808 */ /* 0x000fe40002000000 */
[----:B------:R-:W-:-:S02]  /*31a0*/  ISETP.GT.AND P4, PT, R25, 0x59, PT ;  /* 0x000000591900780c */ /* 0x000fc40003f84270 */
[----:B------:R-:W-:Y:S01]  /*31b0*/  ISETP.GT.AND P2, PT, R20, 0x9, PT ;  /* 0x000000091400780c */ /* 0x000fe20003f44270 */
[----:B------:R-:W1:Y:S01]  /*31c0*/  MUFU.TANH R35, R35 ;  /* 0x0000002300237308 */ /* 0x000e620000002400 */
[----:B0-----:R-:W-:Y:S02]  /*31d0*/  FSEL R28, R30, -INF , P5 ;  /* 0xff8000001e1c7808 */ /* 0x001fe40002800000 */
[----:B------:R-:W-:Y:S02]  /*31e0*/  FMNMX.FTZ R32, R177, R32, !PT ;  /* 0x00000020b1207209 */ /* 0x000fe40007810000 */
[----:B------:R-:W-:Y:S02]  /*31f0*/  FMNMX.FTZ R25, R24, R26, !PT ;  /* 0x0000001a18197209 */ /* 0x000fe40007810000 */
[----:B------:R-:W-:Y:S01]  /*3200*/  FSEL R30, R77, -INF , P2 ;  /* 0xff8000004d1e7808 */ /* 0x000fe20001000000 */
[----:B------:R-:W0:Y:S01]  /*3210*/  MUFU.TANH R38, R38 ;  /* 0x0000002600267308 */ /* 0x000e220000002400 */
[----:B------:R-:W-:-:S02]  /*3220*/  FMNMX.FTZ R32, R181, R32, !PT ;  /* 0x00000020b5207209 */ /* 0x000fc40007810000 */
[----:B------:R-:W-:Y:S02]  /*3230*/  FMNMX.FTZ R25, R28, R25, !PT ;  /* 0x000000191c197209 */ /* 0x000fe40007810000 */
[----:B--2---:R-:W-:Y:S02]  /*3240*/  FSEL R180, R34, -INF , P3 ;  /* 0xff80000022b47808 */ /* 0x004fe40001800000 */
[----:B------:R-:W-:Y:S01]  /*3250*/  FMNMX.FTZ R32, R179, R32, !PT ;  /* 0x00000020b3207209 */ /* 0x000fe20007810000 */
[----:B------:R-:W2:Y:S01]  /*3260*/  MUFU.TANH R39, R39 ;  /* 0x0000002700277308 */ /* 0x000ea20000002400 */
[----:B------:R-:W-:Y:S02]  /*3270*/  FMNMX.FTZ R25, R30, R25, !PT ;  /* 0x000000191e197209 */ /* 0x000fe40007810000 */
[----:B------:R-:W-:Y:S02]  /*3280*/  ISETP.GT.AND P5, PT, R20, 0x18, PT ;  /* 0x000000181400780c */ /* 0x000fe40003fa4270 */
[----:B-1----:R-:W-:-:S02]  /*3290*/  FSEL R188, R35, -INF , P6 ;  /* 0xff80000023bc7808 */ /* 0x002fc40003000000 */
[----:B------:R-:W-:Y:S01]  /*32a0*/  FMNMX.FTZ R32, R199, R32, !PT ;  /* 0x00000020c7207209 */ /* 0x000fe20007810000 */
[----:B------:R-:W1:Y:S01]  /*32b0*/  MUFU.TANH R42, R42 ;  /* 0x0000002a002a7308 */ /* 0x000e620000002400 */
[----:B------:R-:W-:Y:S02]  /*32c0*/  FMNMX.FTZ R25, R180, R25, !PT ;  /* 0x00000019b4197209 */ /* 0x000fe40007810000 */
[----:B------:R-:W-:Y:S02]  /*32d0*/  ISETP.GT.AND P2, PT, R20, 0x19, PT ;  /* 0x000000191400780c */ /* 0x000fe40003f44270 */
[----:B0-----:R-:W-:Y:S02]  /*32e0*/  FSEL R182, R38, -INF , P5 ;  /* 0xff80000026b67808 */ /* 0x001fe40002800000 */
[----:B------:R-:W-:Y:S01]  /*32f0*/  FMNMX.FTZ R32, R189, R32, !PT ;  /* 0x00000020bd207209 */ /* 0x000fe20007810000 */
[----:B------:R-:W0:Y:S01]  /*3300*/  MUFU.TANH R43, R43 ;  /* 0x0000002b002b7308 */ /* 0x000e220000002400 */
[----:B------:R-:W-:-:S02]  /*3310*/  FMNMX.FTZ R25, R188, R25, !PT ;  /* 0x00000019bc197209 */ /* 0x000fc40007810000 */
[----:B------:R-:W-:Y:S02]  /*3320*/  ISETP.GT.AND P3, PT, R20, 0x20, PT ;  /* 0x000000201400780c */ /* 0x000fe40003f64270 */
        /* <DEDUP_REMOVED lines=40> */
[----:B------:R-:W-:Y:S02]  /*35b0*/  FMNMX.FTZ R34, R193, R34, !PT ;  /* 0x00000022c1227209 */ /* 0x000fe40007810000 */
[----:B0-----:R-:W-:Y:S01]  /*35c0*/  FSEL R211, R55, -INF , P2 ;  /* 0xff80000037d37808 */ /* 0x001fe20001000000 */
[----:B------:R-:W0:Y:S01]  /*35d0*/  MUFU.TANH R62, R62 ;  /* 0x0000003e003e7308 */ /* 0x000e220000002400 */
[----:B------:R-:W-:-:S02]  /*35e0*/  FMNMX.FTZ R32, R210, R25, !PT ;  /* 0x00000019d2207209 */ /* 0x000fc40007810000 */
[----:B------:R-:W-:Y:S02]  /*35f0*/  ISETP.GT.AND P6, PT, R20, 0x41, PT ;  /* 0x000000411400780c */ /* 0x000fe40003fc4270 */
[----:B------:R-:W-:Y:S02]  /*3600*/  FMNMX.FTZ R25, R195, R34, !PT ;  /* 0x00000022c3197209 */ /* 0x000fe40007810000 */
[----:B--2---:R-:W-:Y:S01]  /*3610*/  FSEL R197, R58, -INF , P3 ;  /* 0xff8000003ac57808 */ /* 0x004fe20001800000 */
[----:B------:R-:W2:Y:S01]  /*3620*/  MUFU.TANH R63, R63 ;  /* 0x0000003f003f7308 */ /* 0x000ea20000002400 */
[----:B------:R-:W-:Y:S02]  /*3630*/  FMNMX.FTZ R32, R211, R32, !PT ;  /* 0x00000020d3207209 */ /* 0x000fe40007810000 */
[----:B------:R-:W-:Y:S02]  /*3640*/  ISETP.GT.AND P5, PT, R20, 0x48, PT ;  /* 0x000000481400780c */ /* 0x000fe40003fa4270 */
[----:B------:R-:W-:-:S02]  /*3650*/  FMNMX.FTZ R34, R166, R25, !PT ;  /* 0x00000019a6227209 */ /* 0x000fc40007810000 */
[----:B-1----:R-:W-:Y:S01]  /*3660*/  FSEL R191, R59, -INF , P6 ;  /* 0xff8000003bbf7808 */ /* 0x002fe20003000000 */
        /* <DEDUP_REMOVED lines=11> */
[----:B-1----:R-:W-:Y:S02]  /*3720*/  FSEL R169, R69, -INF , P4 ;  /* 0xff80000045a97808 */ /* 0x002fe40002000000 */
[----:B------:R-:W-:Y:S02]  /*3730*/  FMNMX.FTZ R25, R194, R25, !PT ;  /* 0x00000019c2197209 */ /* 0x000fe40007810000 */
[----:B------:R-:W-:-:S02]  /*3740*/  FMNMX.FTZ R33, R169, R32, !PT ;  /* 0x00000020a9217209 */ /* 0x000fc40007810000 */
[----:B------:R-:W-:Y:S01]  /*3750*/  ISETP.GT.AND P2, PT, R20, 0x51, PT ;  /* 0x000000511400780c */ /* 0x000fe20003f44270 */
[----:B------:R-:W1:Y:S01]  /*3760*/  MUFU.TANH R70, R70 ;  /* 0x0000004600467308 */ /* 0x000e620000002400 */
[----:B0-----:R-:W-:Y:S01]  /*3770*/  FSEL R170, R66, -INF , P3 ;  /* 0xff80000042aa7808 */ /* 0x001fe20001800000 */
[----:B------:R-:W0:Y:S01]  /*3780*/  SHFL.BFLY PT, R34, R33, 0x2, 0x1f ;  /* 0x0c401f0021227f89 */ /* 0x000e2200000e0000 */
[----:B------:R-:W-:Y:S02]  /*3790*/  FMNMX.FTZ R25, R196, R25, !PT ;  /* 0x00000019c4197209 */ /* 0x000fe40007810000 */
[----:B------:R-:W-:Y:S02]  /*37a0*/  ISETP.GT.AND P3, PT, R20, 0x58, PT ;  /* 0x000000581400780c */ /* 0x000fe40003f64270 */
[----:B------:R-:W-:Y:S01]  /*37b0*/  FMNMX.FTZ R32, R170, R25, !PT ;  /* 0x00000019aa207209 */ /* 0x000fe20007810000 */
[----:B------:R-:W3:Y:S01]  /*37c0*/  MUFU.TANH R71, R71 ;  /* 0x0000004700477308 */ /* 0x000ee20000002400 */
[----:B--2---:R-:W-:-:S02]  /*37d0*/  FSEL R171, R67, -INF , P2 ;  /* 0xff80000043ab7808 */ /* 0x004fc40001000000 */
[----:B------:R-:W-:Y:S02]  /*37e0*/  ISETP.GT.AND P2, PT, R20, 0x59, PT ;  /* 0x000000591400780c */ /* 0x000fe40003f44270 */
[----:B------:R-:W-:Y:S02]  /*37f0*/  FMNMX.FTZ R25, R171, R32, !PT ;  /* 0x00000020ab197209 */ /* 0x000fe40007810000 */
[----:B-1----:R-:W-:-:S04]  /*3800*/  FSEL R172, R70, -INF , P3 ;  /* 0xff80000046ac7808 */ /* 0x002fc80001800000 */
[----:B------:R-:W-:Y:S02]  /*3810*/  FMNMX.FTZ R20, R172, R25, !PT ;  /* 0x00000019ac147209 */ /* 0x000fe40007810000 */
[----:B---3--:R-:W-:Y:S02]  /*3820*/  FSEL R173, R71, -INF , P2 ;  /* 0xff80000047ad7808 */ /* 0x008fe40001000000 */
[----:B0-----:R-:W-:Y:S02]  /*3830*/  FMNMX.FTZ R34, R33, R34, !PT ;  /* 0x0000002221227209 */ /* 0x001fe40007810000 */
[----:B------:R-:W-:-:S03]  /*3840*/  FMNMX.FTZ R25, R173, R20, !PT ;  /* 0x00000014ad197209 */ /* 0x000fc60007810000 */
[----:B------:R-:W-:Y:S04]  /*3850*/  SHFL.BFLY PT, R33, R34, 0x1, 0x1f ;  /* 0x0c201f0022217f89 */ /* 0x000fe800000e0000 */
[----:B------:R-:W0:Y:S02]  /*3860*/  SHFL.BFLY PT, R20, R25, 0x2, 0x1f ;  /* 0x0c401f0019147f89 */ /* 0x000e2400000e0000 */
[----:B0-----:R-:W-:Y:S02]  /*3870*/  FMNMX.FTZ R32, R25, R20, !PT ;  /* 0x0000001419207209 */ /* 0x001fe40007810000 */
[----:B------:R-:W-:-:S03]  /*3880*/  FMNMX.FTZ R20, R34, R33, !PT ;  /* 0x0000002122147209 */ /* 0x000fc60007810000 */
[----:B------:R-:W0:Y:S01]  /*3890*/  SHFL.BFLY PT, R35, R32, 0x1, 0x1f ;  /* 0x0c201f0020237f89 */ /* 0x000e2200000e0000 */
[C---:B------:R-:W-:Y:S01]  /*38a0*/  FSETP.NEU.FTZ.AND P2, PT, R20.reuse, -INF , PT ;  /* 0xff8000001400780b */ /* 0x040fe20003f5d000 */
[----:B------:R-:W-:-:S05]  /*38b0*/  FMUL.FTZ R174, R20, UR6 ;  /* 0x0000000614ae7c20 */ /* 0x000fca0008410000 */
[----:B------:R-:W-:-:S05]  /*38c0*/  FSEL R174, R174, RZ, P2 ;  /* 0x000000ffaeae7208 */ /* 0x000fca0001000000 */
        /* <DEDUP_REMOVED lines=12> */
[----:B0-----:R-:W-:Y:S01]  /*3990*/  FMNMX.FTZ R21, R32, R35, !PT ;  /* 0x0000002320157209 */ /* 0x001fe20007810000 */
[--C-:B------:R-:W-:Y:S01]  /*39a0*/  FFMA.FTZ R215, R215, UR6, -R174.reuse ;  /* 0x00000006d7d77c23 */ /* 0x100fe200080108ae */
[----:B------:R-:W0:Y:S01]  /*39b0*/  MUFU.EX2 R159, R159 ;  /* 0x0000009f009f7308 */ /* 0x000e220000000800 */
[--C-:B------:R-:W-:Y:S01]  /*39c0*/  FFMA.FTZ R217, R190, UR6, -R174.reuse ;  /* 0x00000006bed97c23 */ /* 0x100fe200080108ae */
[C---:B------:R-:W-:Y:S01]  /*39d0*/  FSETP.NEU.FTZ.AND P2, PT, R21.reuse, -INF , PT ;  /* 0xff8000001500780b */ /* 0x040fe20003f5d000 */
[----:B------:R-:W-:Y:S01]  /*39e0*/  FMUL.FTZ R175, R21, UR6 ;  /* 0x0000000615af7c20 */ /* 0x000fe20008410000 */
[--C-:B------:R-:W-:Y:S01]  /*39f0*/  FFMA.FTZ R190, R193, UR6, -R174.reuse ;  /* 0x00000006c1be7c23 */ /* 0x100fe200080108ae */
[--C-:B------:R-:W-:Y:S01]  /*3a00*/  FFMA.FTZ R193, R195, UR6, -R174.reuse ;  /* 0x00000006c3c17c23 */ /* 0x100fe200080108ae */
[----:B------:R-:W-:-:S02]  /*3a10*/  FFMA.FTZ R198, R198, UR6, -R174 ;  /* 0x00000006c6c67c23 */ /* 0x000fc400080108ae */
[----:B------:R-:W-:Y:S01]  /*3a20*/  FSEL R175, R175, RZ, P2 ;  /* 0x000000ffafaf7208 */ /* 0x000fe20001000000 */
[----:B------:R-:W-:Y:S01]  /*3a30*/  MUFU.EX2 R160, R160 ;  /* 0x000000a000a07308 */ /* 0x000fe20000000800 */
[----:B------:R-:W-:Y:S02]  /*3a40*/  LOP3.LUT P2, RZ, R78, 0x7f, RZ, 0xc0, !PT ;  /* 0x0000007f4eff7812 */ /* 0x000fe4000784c0ff */
[----:B------:R-:W-:Y:S01]  /*3a50*/  SHF.R.U32.HI R78, RZ, 0x7, R78 ;  /* 0x00000007ff4e7819 */ /* 0x000fe2000001164e */
[--C-:B------:R-:W-:Y:S01]  /*3a60*/  FFMA.FTZ R162, R24, UR6, -R175.reuse ;  /* 0x0000000618a27c23 */ /* 0x100fe200080108af */
[--C-:B------:R-:W-:Y:S01]  /*3a70*/  FFMA.FTZ R163, R26, UR6, -R175.reuse ;  /* 0x000000061aa37c23 */ /* 0x100fe200080108af */
[--C-:B------:R-:W-:Y:S01]  /*3a80*/  FFMA.FTZ R164, R28, UR6, -R175.reuse ;  /* 0x000000061ca47c23 */ /* 0x100fe200080108af */
[----:B------:R-:W-:Y:S01]  /*3a90*/  IADD3 R157, -R78, 0xb, RZ ;  /* 0x0000000b4e9d7810 */ /* 0x000fe20007ffe1ff */
[--C-:B------:R-:W-:Y:S01]  /*3aa0*/  FFMA.FTZ R165, R30, UR6, -R175.reuse ;  /* 0x000000061ea57c23 */ /* 0x100fe200080108af */
[----:B------:R-:W1:Y:S01]  /*3ab0*/  MUFU.EX2 R161, R161 ;  /* 0x000000a100a17308 */ /* 0x000e620000000800 */
[----:B0-----:R-:W-:Y:S01]  /*3ac0*/  F2FP.F16.F32.PACK_AB R152, R159, R158 ;  /* 0x0000009e9f98723e */ /* 0x001fe200000000ff */
[--C-:B------:R-:W-:Y:S01]  /*3ad0*/  FFMA.FTZ R180, R180, UR6, -R175.reuse ;  /* 0x00000006b4b47c23 */ /* 0x100fe200080108af */
[--C-:B------:R-:W-:Y:S01]  /*3ae0*/  FFMA.FTZ R182, R182, UR6, -R175.reuse ;  /* 0x00000006b6b67c23 */ /* 0x100fe200080108af */
[----:B------:R-:W-:Y:S01]  /*3af0*/  FFMA.FTZ R183, R184, UR6, -R175 ;  /* 0x00000006b8b77c23 */ /* 0x000fe200080108af */
[----:B------:R-:W-:-:S02]  /*3b00*/  @!P2 VIADD R24, R0, 0x32440 ;  /* 0x000324400018a836 */ /* 0x000fc40000000000 */
[--C-:B------:R-:W-:Y:S01]  /*3b10*/  FFMA.FTZ R184, R199, UR6, -R174.reuse ;  /* 0x00000006c7b87c23 */ /* 0x100fe200080108ae */
[----:B------:R-:W-:Y:S01]  /*3b20*/  FFMA.FTZ R199, R189, UR6, -R174 ;  /* 0x00000006bdc77c23 */ /* 0x000fe200080108ae */
[----:B------:R-:W-:Y:S01]  /*3b30*/  MUFU.EX2 R162, R162 ;  /* 0x000000a200a27308 */ /* 0x000fe20000000800 */
[--C-:B------:R-:W-:Y:S01]  /*3b40*/  FFMA.FTZ R186, R186, UR6, -R175.reuse ;  /* 0x00000006baba7c23 */ /* 0x100fe200080108af */
[----:B------:R-:W-:Y:S01]  /*3b50*/  @!P2 PRMT R24, RZ, 0x654, R24 ;  /* 0x00000654ff18a816 */ /* 0x000fe20000000018 */
[----:B------:R0:W-:Y:S06]  /*3b60*/  BAR.ARV R157, 0x100 ;  /* 0x0004009d0000751d */ /* 0x0001ec0000002000 */
[----:B------:R2:W-:Y:S01]  /*3b70*/  @!P2 SYNCS.ARRIVE.TRANS64.RED.A1T0 RZ, [R24+URZ], RZ ;  /* 0x000000ff18ffa9a7 */ /* 0x0005e2000810043f */
[----:B------:R-:W3:Y:S01]  /*3b80*/  MUFU.EX2 R163, R163 ;  /* 0x000000a300a37308 */ /* 0x000ee20000000800 */
[----:B------:R4:W-:Y:S01]  /*3b90*/  BAR.SYNC.DEFER_BLOCKING R178, 0x100 ;  /* 0x000400b20000751d */ /* 0x0009e20000010000 */
[----:B-1----:R-:W-:Y:S01]  /*3ba0*/  F2FP.F16.F32.PACK_AB R154, R161, R160 ;  /* 0x000000a0a19a723e */ /* 0x002fe200000000ff */
[--C-:B------:R-:W-:Y:S01]  /*3bb0*/  FFMA.FTZ R187, R220, UR6, -R175.reuse ;  /* 0x00000006dcbb7c23 */ /* 0x100fe200080108af */
[--C-:B------:R-:W-:Y:S01]  /*3bc0*/  FFMA.FTZ R189, R216, UR6, -R175.reuse ;  /* 0x00000006d8bd7c23 */ /* 0x100fe200080108af */
[--C-:B------:R-:W-:Y:S01]  /*3bd0*/  FFMA.FTZ R208, R208, UR6, -R175.reuse ;  /* 0x00000006d0d07c23 */ /* 0x100fe200080108af */
[--C-:B------:R-:W-:Y:S01]  /*3be0*/  FFMA.FTZ R209, R209, UR6, -R175.reuse ;  /* 0x00000006d1d17c23 */ /* 0x100fe200080108af */
[--C-:B------:R-:W-:Y:S01]  /*3bf0*/  FFMA.FTZ R210, R210, UR6, -R175.reuse ;  /* 0x00000006d2d27c23 */ /* 0x100fe200080108af */
[----:B------:R-:W-:Y:S01]  /*3c00*/  MUFU.EX2 R164, R164 ;  /* 0x000000a400a47308 */ /* 0x000fe20000000800 */
[--C-:B----4-:R-:W-:Y:S01]  /*3c10*/  FFMA.FTZ R178, R181, UR6, -R174.reuse ;  /* 0x00000006b5b27c23 */ /* 0x110fe200080108ae */
[--C-:B------:R-:W-:Y:S01]  /*3c20*/  FFMA.FTZ R181, R188, UR6, -R175.reuse ;  /* 0x00000006bcb57c23 */ /* 0x100fe200080108af */
[--C-:B------:R-:W-:Y:S01]  /*3c30*/  FFMA.FTZ R188, R185, UR6, -R174.reuse ;  /* 0x00000006b9bc7c23 */ /* 0x100fe200080108ae */
[--C-:B------:R-:W-:Y:S01]  /*3c40*/  FFMA.FTZ R185, R222, UR6, -R175.reuse ;  /* 0x00000006deb97c23 */ /* 0x100fe200080108af */
[--C-:B------:R-:W-:Y:S01]  /*3c50*/  FFMA.FTZ R211, R211, UR6, -R175.reuse ;  /* 0x00000006d3d37c23 */ /* 0x100fe200080108af */
[--C-:B------:R-:W-:Y:S01]  /*3c60*/  FFMA.FTZ R216, R191, UR6, -R175.reuse ;  /* 0x00000006bfd87c23 */ /* 0x100fe200080108af */
[--C-:B------:R-:W-:Y:S01]  /*3c70*/  FFMA.FTZ R191, R194, UR6, -R175.reuse ;  /* 0x00000006c2bf7c23 */ /* 0x100fe200080108af */
[----:B------:R-:W1:Y:S01]  /*3c80*/  MUFU.EX2 R165, R165 ;  /* 0x000000a500a57308 */ /* 0x000e620000000800 */
[----:B---3--:R-:W-:Y:S01]  /*3c90*/  F2FP.F16.F32.PACK_AB R153, R163, R162 ;  /* 0x000000a2a399723e */ /* 0x008fe200000000ff */
[--C-:B------:R-:W-:Y:S01]  /*3ca0*/  FFMA.FTZ R195, R197, UR6, -R175.reuse ;  /* 0x00000006c5c37c23 */ /* 0x100fe200080108af */
[--C-:B------:R-:W-:Y:S01]  /*3cb0*/  FFMA.FTZ R194, R196, UR6, -R175.reuse ;  /* 0x00000006c4c27c23 */ /* 0x100fe200080108af */
[--C-:B------:R-:W-:Y:S01]  /*3cc0*/  FFMA.FTZ R197, R166, UR6, -R174.reuse ;  /* 0x00000006a6c57c23 */ /* 0x100fe200080108ae */
[--C-:B------:R-:W-:Y:S01]  /*3cd0*/  FFMA.FTZ R166, R167, UR6, -R174.reuse ;  /* 0x00000006a7a67c23 */ /* 0x100fe200080108ae */
[--C-:B------:R-:W-:Y:S01]  /*3ce0*/  FFMA.FTZ R167, R168, UR6, -R174.reuse ;  /* 0x00000006a8a77c23 */ /* 0x100fe200080108ae */
[----:B------:R-:W-:Y:S01]  /*3cf0*/  FFMA.FTZ R168, R169, UR6, -R174 ;  /* 0x00000006a9a87c23 */ /* 0x000fe200080108ae */
[----:B------:R-:W-:Y:S01]  /*3d00*/  MUFU.EX2 R176, R176 ;  /* 0x000000b000b07308 */ /* 0x000fe20000000800 */
[--C-:B------:R-:W-:Y:S01]  /*3d10*/  FFMA.FTZ R169, R171, UR6, -R175.reuse ;  /* 0x00000006aba97c23 */ /* 0x100fe200080108af */
[--C-:B------:R-:W-:Y:S01]  /*3d20*/  FFMA.FTZ R171, R172, UR6, -R175.reuse ;  /* 0x00000006acab7c23 */ /* 0x100fe200080108af */
[--C-:B------:R-:W-:Y:S01]  /*3d30*/  FFMA.FTZ R170, R170, UR6, -R175.reuse ;  /* 0x00000006aaaa7c23 */ /* 0x100fe200080108af */
[----:B------:R-:W-:Y:S01]  /*3d40*/  FFMA.FTZ R172, R173, UR6, -R175 ;  /* 0x00000006adac7c23 */ /* 0x000fe200080108af */
[----:B------:R-:W-:Y:S01]  /*3d50*/  FADD.FTZ R159, R158, R159 ;  /* 0x0000009f9e9f7221 */ /* 0x000fe20000010000 */
[----:B------:R-:W-:Y:S01]  /*3d60*/  FADD.FTZ R163, R162, R163 ;  /* 0x000000a3a2a37221 */ /* 0x000fe20000010000 */
[----:B------:R-:W-:Y:S01]  /*3d70*/  @!P2 VIADD R0, R0, 0x32460 ;  /* 0x000324600000a836 */ /* 0x000fe20000000000 */
[----:B------:R-:W3:Y:S01]  /*3d80*/  MUFU.EX2 R177, R177 ;  /* 0x000000b100b17308 */ /* 0x000ee20000000800 */
[----:B-1----:R-:W-:Y:S01]  /*3d90*/  F2FP.F16.F32.PACK_AB R155, R165, R164 ;  /* 0x000000a4a59b723e */ /* 0x002fe200000000ff */
[----:B------:R-:W-:Y:S01]  /*3da0*/  FADD.FTZ R160, R160, R159 ;  /* 0x0000009fa0a07221 */ /* 0x000fe20000010000 */
[----:B------:R-:W-:Y:S01]  /*3db0*/  FADD.FTZ R164, R164, R163 ;  /* 0x000000a3a4a47221 */ /* 0x000fe20000010000 */
[----:B------:R-:W-:Y:S01]  /*3dc0*/  @!P2 PRMT R0, RZ, 0x654, R0 ;  /* 0x00000654ff00a816 */ /* 0x000fe20000000000 */
[----:B--2---:R-:W-:Y:S01]  /*3dd0*/  WARPGROUP.ARRIVE ;  /* 0x00000000000079c5 */ /* 0x004fe20000000000 */
[----:B------:R-:W-:Y:S01]  /*3de0*/  FADD.FTZ R161, R161, R160 ;  /* 0x000000a0a1a17221 */ /* 0x000fe20000010000 */
[----:B------:R-:W-:Y:S01]  /*3df0*/  FADD.FTZ R165, R165, R164 ;  /* 0x000000a4a5a57221 */ /* 0x000fe20000010000 */
[----:B------:R-:W-:Y:S03]  /*3e00*/  MUFU.EX2 R178, R178 ;  /* 0x000000b200b27308 */ /* 0x000fe60000000800 */
[----:B------:R-:W-:Y:S01]  /*3e10*/  HGMMA.64x256x16.F32 R24, R152, gdesc[UR8].tnspB, RZ, !UPT, gsb0 ;  /* 0x43e0000898187df0 */ /* 0x000fe2000c0008ff */
[----:B------:R-:W-:Y:S01]  /*3e20*/  UIADD3 UR10, UR4, 0x80, URZ ;  /* 0x00000080040a7890 */ /* 0x000fe2000fffe03f */
[----:B------:R-:W-:-:S03]  /*3e30*/  UMOV UR11, 0x40000040 ;  /* 0x40000040000b7882 */ /* 0x000fc60000000000 */
[----:B------:R-:W-:Y:S08]  /*3e40*/  MUFU.EX2 R179, R179 ;  /* 0x000000b300b37308 */ /* 0x000ff00000000800 */
[----:B------:R-:W-:Y:S08]  /*3e50*/  MUFU.EX2 R180, R180 ;  /* 0x000000b400b47308 */ /* 0x000ff00000000800 */
[----:B------:R-:W1:Y:S08]  /*3e60*/  MUFU.EX2 R181, R181 ;  /* 0x000000b500b57308 */ /* 0x000e700000000800 */
[----:B------:R-:W-:Y:S08]  /*3e70*/  MUFU.EX2 R182, R182 ;  /* 0x000000b600b67308 */ /* 0x000ff00000000800 */
[----:B------:R-:W2:Y:S08]  /*3e80*/  MUFU.EX2 R183, R183 ;  /* 0x000000b700b77308 */ /* 0x000eb00000000800 */
[----:B------:R-:W-:Y:S08]  /*3e90*/  MUFU.EX2 R184, R184 ;  /* 0x000000b800b87308 */ /* 0x000ff00000000800 */
[----:B------:R-:W4:Y:S08]  /*3ea0*/  MUFU.EX2 R199, R199 ;  /* 0x000000c700c77308 */ /* 0x000f300000000800 */
[----:B------:R-:W-:Y:S08]  /*3eb0*/  MUFU.EX2 R192, R192 ;  /* 0x000000c000c07308 */ /* 0x000ff00000000800 */
[----:B------:R-:W-:Y:S08]  /*3ec0*/  MUFU.EX2 R188, R188 ;  /* 0x000000bc00bc7308 */ /* 0x000ff00000000800 */
[----:B------:R-:W-:Y:S08]  /*3ed0*/  MUFU.EX2 R185, R185 ;  /* 0x000000b900b97308 */ /* 0x000ff00000000800 */
[----:B------:R-:W5:Y:S08]  /*3ee0*/  MUFU.EX2 R186, R186 ;  /* 0x000000ba00ba7308 */ /* 0x000f700000000800 */
[----:B------:R-:W-:Y:S08]  /*3ef0*/  MUFU.EX2 R187, R187 ;  /* 0x000000bb00bb7308 */ /* 0x000ff00000000800 */
[----:B------:R-:W0:Y:S08]  /*3f00*/  MUFU.EX2 R189, R189 ;  /* 0x000000bd00bd7308 */ /* 0x000e300000000800 */
[----:B------:R-:W-:Y:S08]  /*3f10*/  MUFU.EX2 R212, R212 ;  /* 0x000000d400d47308 */ /* 0x000ff00000000800 */
[----:B------:R-:W0:Y:S08]  /*3f20*/  MUFU.EX2 R213, R213 ;  /* 0x000000d500d57308 */ /* 0x000e300000000800 */
[----:B------:R-:W-:Y:S08]  /*3f30*/  MUFU.EX2 R214, R214 ;  /* 0x000000d600d67308 */ /* 0x000ff00000000800 */
[----:B------:R-:W-:Y:S08]  /*3f40*/  MUFU.EX2 R215, R215 ;  /* 0x000000d700d77308 */ /* 0x000ff00000000800 */
[----:B------:R-:W-:Y:S08]  /*3f50*/  MUFU.EX2 R208, R208 ;  /* 0x000000d000d07308 */ /* 0x000ff00000000800 */
[----:B------:R-:W0:Y:S08]  /*3f60*/  MUFU.EX2 R209, R209 ;  /* 0x000000d100d17308 */ /* 0x000e300000000800 */
        /* <DEDUP_REMOVED lines=14> */
[----:B------:R-:W-:Y:S01]  /*4050*/  MUFU.EX2 R170, R170 ;  /* 0x000000aa00aa7308 */ /* 0x000fe20000000800 */
[----:B------:R-:W-:-:S02]  /*4060*/  WARPGROUP.DEPBAR.LE gsb0, 0x0 ;  /* 0x00008000000079c5 */ /* 0x000fc40000010000 */
[----:B---3--:R-:W-:Y:S01]  /*4070*/  F2FP.F16.F32.PACK_AB R152, R177, R176 ;  /* 0x000000b0b198723e */ /* 0x008fe200000000ff */
[----:B------:R-:W-:Y:S01]  /*4080*/  FADD.FTZ R176, R176, R161 ;  /* 0x000000a1b0b07221 */ /* 0x000fe20000010000 */
[----:B-1----:R-:W-:Y:S01]  /*4090*/  F2FP.F16.F32.PACK_AB R153, R181, R180 ;  /* 0x000000b4b599723e */ /* 0x002fe200000000ff */
[----:B------:R-:W-:Y:S01]  /*40a0*/  FADD.FTZ R180, R180, R165 ;  /* 0x000000a5b4b47221 */ /* 0x000fe20000010000 */
[----:B------:R-:W-:Y:S01]  /*40b0*/  F2FP.F16.F32.PACK_AB R154, R179, R178 ;  /* 0x000000b2b39a723e */ /* 0x000fe200000000ff */
[----:B------:R-:W1:Y:S01]  /*40c0*/  MUFU.EX2 R169, R169 ;  /* 0x000000a900a97308 */ /* 0x000e620000000800 */
[----:B--2---:R-:W-:Y:S01]  /*40d0*/  F2FP.F16.F32.PACK_AB R155, R183, R182 ;  /* 0x000000b6b79b723e */ /* 0x004fe200000000ff */
        /* <DEDUP_REMOVED lines=19> */
[----:B0-----:R-:W-:Y:S01]  /*4210*/  F2FP.F16.F32.PACK_AB R155, R189, R187 ;  /* 0x000000bbbd9b723e */ /* 0x001fe200000000ff */
        /* <DEDUP_REMOVED lines=46> */
[C---:B-1----:R-:W-:Y:S01]  /*4500*/  F2FP.F16.F32.PACK_AB R153, R169.reuse, R170 ;  /* 0x000000aaa999723e */ /* 0x042fe200000000ff */
[----:B------:R-:W-:Y:S01]  /*4510*/  FADD.FTZ R170, R170, R191 ;  /* 0x000000bfaaaa7221 */ /* 0x000fe20000010000 */
[----:B------:R-:W-:Y:S01]  /*4520*/  F2FP.F16.F32.PACK_AB R154, R168, R167 ;  /* 0x000000a7a89a723e */ /* 0x000fe200000000ff */
[----:B------:R-:W-:Y:S01]  /*4530*/  FADD.FTZ R166, R166, R197 ;  /* 0x000000c5a6a67221 */ /* 0x000fe20000010000 */
[----:B--2---:R-:W-:Y:S01]  /*4540*/  F2FP.F16.F32.PACK_AB R155, R172, R171 ;  /* 0x000000abac9b723e */ /* 0x004fe200000000ff */
[----:B------:R-:W-:-:S02]  /*4550*/  FADD.FTZ R170, R169, R170 ;  /* 0x000000aaa9aa7221 */ /* 0x000fc40000010000 */
[----:B------:R-:W-:Y:S01]  /*4560*/  FADD.FTZ R167, R167, R166 ;  /* 0x000000a6a7a77221 */ /* 0x000fe20000010000 */
[----:B------:R-:W-:Y:S01]  /*4570*/  WARPGROUP.ARRIVE ;  /* 0x00000000000079c5 */ /* 0x000fe20000000000 */
[----:B------:R-:W-:-:S04]  /*4580*/  FADD.FTZ R171, R171, R170 ;  /* 0x000000aaabab7221 */ /* 0x000fc80000010000 */
[----:B------:R-:W-:-:S08]  /*4590*/  FADD.FTZ R12, R172, R171 ;  /* 0x000000abac0c7221 */ /* 0x000fd00000010000 */
[----:B------:R-:W-:Y:S03]  /*45a0*/  HGMMA.64x256x16.F32 R24, R152, gdesc[UR8].tnspB, R24, gsb0 ;  /* 0x43e0000898187df0 */ /* 0x000fe60008000818 */
[----:B------:R-:W-:Y:S02]  /*45b0*/  WARPGROUP.DEPBAR.LE gsb0, 0x0 ;  /* 0x00008000000079c5 */ /* 0x000fe40000010000 */
[----:B------:R-:W0:Y:S01]  /*45c0*/  @P1 LDC R153, c[0x0][0x44c] ;  /* 0x00011300ff991b82 */ /* 0x000e220000000800 */
[----:B------:R-:W-:-:S07]  /*45d0*/  IMAD.U32 R152, RZ, RZ, UR38 ;  /* 0x00000026ff987e24 */ /* 0x000fce000f8e00ff */
[----:B------:R-:W1:Y:S01]  /*45e0*/  @P1 LDC R154, c[0x0][0x450] ;  /* 0x00011400ff9a1b82 */ /* 0x000e620000000800 */
[----:B------:R2:W-:Y:S01]  /*45f0*/  @!P2 SYNCS.ARRIVE.TRANS64.RED.A1T0 RZ, [R0+URZ], RZ ;  /* 0x000000ff00ffa9a7 */ /* 0x0005e2000810043f */
[----:B0-----:R-:W-:-:S05]  /*4600*/  @P1 IMAD.HI.U32 R153, R153, UR38, RZ ;  /* 0x0000002699991c27 */ /* 0x001fca000f8e00ff */
[----:B-1----:R-:W-:-:S05]  /*4610*/  @P1 SHF.R.U32.HI R152, RZ, R154, R153 ;  /* 0x0000009aff981219 */ /* 0x002fca0000011699 */
[----:B------:R-:W-:-:S04]  /*4620*/  IMAD.IADD R13, R13, 0x1, R152 ;  /* 0x000000010d0d7824 */ /* 0x000fc800078e0298 */
[----:B------:R-:W-:-:S05]  /*4630*/  IMAD.HI R13, R13, 0x2aaaaaab, RZ ;  /* 0x2aaaaaab0d0d7827 */ /* 0x000fca00078e02ff */
[----:B--2---:R-:W-:-:S04]  /*4640*/  SHF.R.U32.HI R0, RZ, 0x1f, R13 ;  /* 0x0000001fff007819 */ /* 0x004fc8000001160d */
[----:B------:R-:W-:Y:S01]  /*4650*/  LEA.HI.SX32 R0, R13, R0, 0x1c ;  /* 0x000000000d007211 */ /* 0x000fe200078fe2ff */
[----:B------:R-:W-:-:S03]  /*4660*/  VIADD R13, R156, 0xfffffffe ;  /* 0xfffffffe9c0d7836 */ /* 0x000fc60000000000 */
[----:B------:R-:W-:Y:S01]  /*4670*/  VIMNMX R208, RZ, R0, !PT ;  /* 0x00000000ffd07248 */ /* 0x000fe20007fe0100 */
[----:B------:R-:W-:-:S03]  /*4680*/  FADD.FTZ R0, R168, R167 ;  /* 0x000000a7a8007221 */ /* 0x000fc60000010000 */
[----:B------:R-:W-:-:S13]  /*4690*/  ISETP.GE.AND P3, PT, R13, R208, PT ;  /* 0x000000d00d00720c */ /* 0x000fda0003f66270 */
[----:B------:R-:W-:Y:S05]  /*46a0*/  @!P3 BRA `(.L_x_4371) ;  /* 0x00000030001cb947 */ /* 0x000fea0003800000 */
[----:B------:R-:W-:Y:S02]  /*46b0*/  IMAD.MOV.U32 R210, RZ, RZ, R21 ;  /* 0x000000ffffd27224 */ /* 0x000fe400078e0015 */
[----:B------:R-:W-:-:S07]  /*46c0*/  IMAD.MOV.U32 R209, RZ, RZ, R20 ;  /* 0x000000ffffd17224 */ /* 0x000fce00078e0014 */
.L_x_4380:
[----:B------:R-:W-:-:S04]  /*46d0*/  UIADD3 UR36, UR36, 0x1, URZ ;  /* 0x0000000124247890 */ /* 0x000fc8000fffe03f */
[----:B------:R-:W-:-:S04]  /*46e0*/  UISETP.NE.AND UP0, UPT, UR36, 0x2, UPT ;  /* 0x000000022400788c */ /* 0x000fc8000bf05270 */
[----:B------:R-:W-:Y:S02]  /*46f0*/  USEL UR4, URZ, 0x1, UP0 ;  /* 0x000000013f047887 */ /* 0x000fe40008000000 */
[----:B------:R-:W-:Y:S02]  /*4700*/  USEL UR36, UR36, URZ, UP0 ;  /* 0x0000003f24247287 */ /* 0x000fe40008000000 */
[----:B------:R-:W-:Y:S01]  /*4710*/  ULOP3.LUT UR37, UR37, UR4, URZ, 0x3c, !UPT ;  /* 0x0000000425257292 */ /* 0x000fe2000f8e3c3f */
[----:B0-----:R-:W-:Y:S11]  /*4720*/  @!P0 BRA `(.L_x_4372) ;  /* 0x0000000000048947 */ /* 0x001ff60003800000 */
[----:B------:R-:W-:Y:S01]  /*4730*/  BPT.TRAP 0x1 ;  /* 0x000000040000795c */ /* 0x000fe20000300000 */
.L_x_4372:
        /* <DEDUP_REMOVED lines=9> */
.L_x_4373:
[----:B-1----:R-:W-:Y:S05]  /*47d0*/  @P3 BRA `(.L_x_4374) ;  /* 0x0000000000083947 */ /* 0x002fea0003800000 */
[----:B------:R-:W1:Y:S02]  /*47e0*/  SYNCS.PHASECHK.TRANS64.TRYWAIT P3, [UR4+0x32430], R20 ;  /* 0x03243014ff0075a7 */ /* 0x000e640008060144 */
[----:B-1----:R-:W-:Y:S05]  /*47f0*/  @!P3 BRA `(.L_x_4375) ;  /* 0x000000e000e8b947 */ /* 0x002fea0003800000 */
.L_x_4374:
[----:B------:R-:W-:Y:S01]  /*4800*/  R2UR UR52, R22 ;  /* 0x00000000163472ca */ /* 0x000fe200000e0000 */
[----:B------:R-:W-:Y:S01]  /*4810*/  UIMAD UR5, UR36, 0x300, UR60 ;  /* 0x00000300240578a4 */ /* 0x000fe2000f8e023c */
[----:B------:R-:W-:Y:S01]  /*4820*/  R2UR UR53, R23 ;  /* 0x00000000173572ca */ /* 0x000fe200000e0000 */
[----:B------:R-:W-:Y:S01]  /*4830*/  WARPGROUP.ARRIVE ;  /* 0x00000000000079c5 */ /* 0x000fe20000000000 */
        /* <DEDUP_REMOVED lines=27> */
.L_x_4376:
[----:B------:R2:W3:Y:S01]  /*49f0*/  SYNCS.PHASECHK.TRANS64.TRYWAIT P3, [UR4+0x32450], R20 ;  /* 0x03245014ff0075a7 */ /* 0x0004e20008060144 */
[----:B------:R-:W-:Y:S05]  /*4a00*/  @!P0 BRA `(.L_x_4377) ;  /* 0x0000000000048947 */ /* 0x000fea0003800000 */
[----:B------:R-:W-:Y:S01]  /*4a10*/  BPT.TRAP 0x1 ;  /* 0x000000040000795c */ /* 0x000fe20000300000 */
.L_x_4377:
[----:B---3--:R-:W-:Y:S05]  /*4a20*/  @P3 BRA `(.L_x_4378) ;  /* 0x0000000000083947 */ /* 0x008fea0003800000 */
[----:B------:R-:W3:Y:S02]  /*4a30*/  SYNCS.PHASECHK.TRANS64.TRYWAIT P3, [UR4+0x32450], R20 ;  /* 0x03245014ff0075a7 */ /* 0x000ee40008060144 */
[----:B---3--:R-:W-:Y:S05]  /*4a40*/  @!P3 BRA `(.L_x_4379) ;  /* 0x000000e0006cb947 */ /* 0x008fea0003800000 */
.L_x_4378:
[----:B------:R-:W-:Y:S01]  /*4a50*/  R2UR UR52, R10 ;  /* 0x000000000a3472ca */ /* 0x000fe200000e0000 */
[----:B------:R-:W-:Y:S01]  /*4a60*/  UIMAD UR5, UR36, 0xc00, UR39 ;  /* 0x00000c00240578a4 */ /* 0x000fe2000f8e0227 */
[----:B------:R-:W-:Y:S01]  /*4a70*/  R2UR UR53, R11 ;  /* 0x000000000b3572ca */ /* 0x000fe200000e0000 */
[----:B------:R-:W-:Y:S01]  /*4a80*/  WARPGROUP.ARRIVE ;  /* 0x00000000000079c5 */ /* 0x000fe20000000000 */
[----:B------:R-:W-:Y:S01]  /*4a90*/  UMOV UR55, 0x40000040 ;  /* 0x4000004000377882 */ /* 0x000fe20000000000 */
[----:B------:R-:W-:Y:S01]  /*4aa0*/  UIADD3 UR10, UR5, 0x302, URZ ;  /* 0x00000302050a7890 */ /* 0x000fe2000fffe03f */
[----:B------:R-:W3:Y:S01]  /*4ab0*/  @P1 LDC R211, c[0x0][0x44c] ;  /* 0x00011300ffd31b82 */ /* 0x000ee20000000800 */
[----:B------:R-:W-:Y:S01]  /*4ac0*/  UMOV UR11, 0x40000040 ;  /* 0x40000040000b7882 */ /* 0x000fe20000000000 */
[----:B------:R-:W-:Y:S01]  /*4ad0*/  UMOV UR54, UR5 ;  /* 0x0000000500367c82 */ /* 0x000fe20008000000 */
[----:B------:R-:W-:Y:S01]  /*4ae0*/  UIADD3 UR14, UR5, 0x304, URZ ;  /* 0x00000304050e7890 */ /* 0x000fe2000fffe03f */
[----:B------:R-:W-:Y:S01]  /*4af0*/  VIADD R212, R201, UR38 ;  /* 0x00000026c9d47c36 */ /* 0x000fe20008000000 */
[----:B------:R-:W-:Y:S01]  /*4b00*/  UMOV UR15, 0x40000040 ;  /* 0x40000040000f7882 */ /* 0x000fe20000000000 */
[----:B------:R-:W-:Y:S01]  /*4b10*/  UIADD3 UR18, UR5, 0x306, URZ ;  /* 0x0000030605127890 */ /* 0x000fe2000fffe03f */
[----:B------:R-:W4:Y:S01]  /*4b20*/  S2R R235, SR_TID.X ;  /* 0x0000000000eb7919 */ /* 0x000f220000002100 */
[----:B------:R-:W-:Y:S01]  /*4b30*/  UMOV UR19, 0x40000040 ;  /* 0x4000004000137882 */ /* 0x000fe20000000000 */
[----:B------:R-:W-:Y:S01]  /*4b40*/  HGMMA.64x96x16.F32 R152, gdesc[UR52], R152, gsb0 ;  /* 0x01600000349879f0 */ /* 0x000fe20008000898 */
[----:B------:R-:W-:Y:S01]  /*4b50*/  R2UR UR52, R8 ;  /* 0x00000000083472ca */ /* 0x000fe200000e0000 */
[----:B------:R-:W-:Y:S01]  /*4b60*/  UIADD3 UR54, UR5, 0x2, URZ ;  /* 0x0000000205367890 */ /* 0x000fe2000fffe03f */
[----:B------:R-:W-:Y:S01]  /*4b70*/  R2UR UR53, R9 ;  /* 0x00000000093572ca */ /* 0x000fe200000e0000 */
[----:B------:R-:W-:Y:S01]  /*4b80*/  UMOV UR55, 0x40000040 ;  /* 0x4000004000377882 */ /* 0x000fe20000000000 */
[----:B------:R-:W-:Y:S01]  /*4b90*/  UIADD3 UR22, UR5, 0x600, URZ ;  /* 0x0000060005167890 */ /* 0x000fe2000fffe03f */
[----:B------:R-:W5:Y:S01]  /*4ba0*/  @P1 LDC R214, c[0x0][0x450] ;  /* 0x00011400ffd61b82 */ /* 0x000f620000000800 */
[----:B------:R-:W-:Y:S01]  /*4bb0*/  UMOV UR23, 0x40000040 ;  /* 0x4000004000177882 */ /* 0x000fe20000000000 */
[----:B------:R-:W-:Y:S01]  /*4bc0*/  UIADD3 UR26, UR5, 0x602, URZ ;  /* 0x00000602051a7890 */ /* 0x000fe2000fffe03f */
[----:B------:R-:W-:Y:S01]  /*4bd0*/  UMOV UR27, 0x40000040 ;  /* 0x40000040001b7882 */ /* 0x000fe20000000000 */
[----:B------:R-:W-:Y:S01]  /*4be0*/  UIADD3 UR30, UR5, 0x604, URZ ;  /* 0x00000604051e7890 */ /* 0x000fe2000fffe03f */
[----:B------:R-:W-:Y:S01]  /*4bf0*/  UMOV UR31, 0x40000040 ;  /* 0x40000040001f7882 */ /* 0x000fe20000000000 */
[----:B------:R-:W-:Y:S01]  /*4c00*/  UIADD3 UR34, UR5, 0x606, URZ ;  /* 0x0000060605227890 */ /* 0x000fe2000fffe03f */
[----:B---3--:R-:W-:Y:S01]  /*4c10*/  @P1 IMAD.HI.U32 R211, R212, R211, RZ ;  /* 0x000000d3d4d31227 */ /* 0x008fe200078e00ff */
[----:B------:R-:W-:Y:S01]  /*4c20*/  UMOV UR35, 0x40000040 ;  /* 0x4000004000237882 */ /* 0x000fe20000000000 */
[----:B------:R-:W-:Y:S01]  /*4c30*/  UIADD3 UR42, UR5, 0x900, URZ ;  /* 0x00000900052a7890 */ /* 0x000fe2000fffe03f */
[----:B------:R-:W-:Y:S01]  /*4c40*/  UMOV UR43, 0x40000040 ;  /* 0x40000040002b7882 */ /* 0x000fe20000000000 */
[----:B------:R-:W-:Y:S01]  /*4c50*/  UIADD3 UR46, UR5, 0x902, URZ ;  /* 0x00000902052e7890 */ /* 0x000fe2000fffe03f */
[----:B------:R-:W-:Y:S01]  /*4c60*/  UMOV UR47, 0x40000040 ;  /* 0x40000040002f7882 */ /* 0x000fe20000000000 */
[----:B------:R-:W-:Y:S01]  /*4c70*/  UIADD3 UR50, UR5, 0x904, URZ ;  /* 0x0000090405327890 */ /* 0x000fe2000fffe03f */
[----:B------:R-:W-:Y:S01]  /*4c80*/  UMOV UR51, 0x40000040 ;  /* 0x4000004000337882 */ /* 0x000fe20000000000 */
[----:B------:R-:W-:Y:S01]  /*4c90*/  ULDC UR6, c[0x0][0x288] ;  /* 0x0000a20000067ab9 */ /* 0x000fe20000000800 */
[----:B-----5:R-:W-:Y:S01]  /*4ca0*/  @P1 SHF.R.U32.HI R212, RZ, R214, R211 ;  /* 0x000000d6ffd41219 */ /* 0x020fe200000116d3 */
[----:B------:R-:W-:Y:S01]  /*4cb0*/  IMAD.MOV.U32 R214, RZ, RZ, -0x60 ;  /* 0xffffffa0ffd67424 */ /* 0x000fe200078e00ff */
[----:B------:R-:W3:Y:S01]  /*4cc0*/  LDC R211, c[0x0][0x2f0] ;  /* 0x0000bc00ffd37b82 */ /* 0x000ee20000000800 */
[----:B----4-:R-:W-:Y:S01]  /*4cd0*/  SHF.R.U32.HI R235, RZ, 0x7, R235 ;  /* 0x00000007ffeb7819 */ /* 0x010fe200000116eb */
        /* <DEDUP_REMOVED lines=17> */
[----:B------:R-:W-:Y:S01]  /*4df0*/  UIADD3 UR54, UR5, 0x300, URZ ;  /* 0x0000030005367890 */ /* 0x000fe2000fffe03f */
[----:B------:R-:W-:Y:S01]  /*4e00*/  UMOV UR55, 0x40000040 ;  /* 0x4000004000377882 */ /* 0x000fe20000000000 */
[----:B------:R-:W-:Y:S01]  /*4e10*/  UMOV UR52, UR56 ;  /* 0x0000003800347c82 */ /* 0x000fe20008000000 */
[----:B------:R-:W-:Y:S01]  /*4e20*/  UMOV UR53, UR57 ;  /* 0x0000003900357c82 */ /* 0x000fe20008000000 */
[----:B------:R-:W-:Y:S02]  /*4e30*/  WARPGROUP.DEPBAR.LE gsb0, 0x0 ;  /* 0x00008000000079c5 */ /* 0x000fe40000010000 */
[----:B------:R-:W-:-:S06]  /*4e40*/  WARPGROUP.ARRIVE ;  /* 0x00000000000079c5 */ /* 0x000fcc0000000000 */
        /* <DEDUP_REMOVED lines=41> */
[----:B012---:R-:W-:Y:S01]  /*50e0*/  FMUL.FTZ R20, R152, UR5 ;  /* 0x0000000598147c20 */ /* 0x007fe20008410000 */
        /* <DEDUP_REMOVED lines=13> */
[----:B------:R-:W0:Y:S01]  /*51c0*/  SHFL.IDX PT, R196, R212, RZ, 0x1c1f ;  /* 0x001c1fffd4c47589 */ /* 0x000e2200000e0000 */
        /* <DEDUP_REMOVED lines=10> */
[----:B------:R-:W-:Y:S01]  /*5270*/  IMAD R197, R13, R214, 0x1 ;  /* 0x000000010dc57424 */ /* 0x000fe200078e02d6 */
[----:B------:R-:W1:Y:S01]  /*5280*/  MUFU.TANH R20, R20 ;  /* 0x0000001400147308 */ /* 0x000e620000002400 */
[----:B------:R-:W-:Y:S01]  /*5290*/  FMUL.FTZ R170, R170, UR5 ;  /* 0x00000005aaaa7c20 */ /* 0x000fe20008410000 */
[----:B------:R-:W2:Y:S01]  /*52a0*/  SHFL.IDX PT, R212, R212, 0x1, 0x1c1f ;  /* 0x003c1f00d4d47f89 */ /* 0x000ea200000e0000 */
[----:B------:R-:W-:-:S02]  /*52b0*/  IMAD R214, R202, -0x2, R197 ;  /* 0xfffffffecad67824 */ /* 0x000fc400078e02c5 */
[----:B------:R-:W-:Y:S01]  /*52c0*/  FMUL.FTZ R217, R171, UR5 ;  /* 0x00000005abd97c20 */ /* 0x000fe20008410000 */
[----:B------:R-:W-:Y:S01]  /*52d0*/  FMUL.FTZ R167, R167, UR5 ;  /* 0x00000005a7a77c20 */ /* 0x000fe20008410000 */
[----:B------:R-:W-:Y:S01]  /*52e0*/  FMUL.FTZ R197, R175, UR5 ;  /* 0x00000005afc57c20 */ /* 0x000fe20008410000 */
[----:B---3--:R-:W-:Y:S01]  /*52f0*/  IMAD R211, R211, UR61, R214 ;  /* 0x0000003dd3d37c24 */ /* 0x008fe2000f8e02d6 */
[----:B------:R-:W-:Y:S01]  /*5300*/  MUFU.TANH R21, R21 ;  /* 0x0000001500157308 */ /* 0x000fe20000002400 */
[----:B------:R-:W-:Y:S01]  /*5310*/  FMUL.FTZ R154, R154, UR5 ;  /* 0x000000059a9a7c20 */ /* 0x000fe20008410000 */
[----:B------:R-:W-:Y:S01]  /*5320*/  FMUL.FTZ R158, R158, UR5 ;  /* 0x000000059e9e7c20 */ /* 0x000fe20008410000 */
[----:B------:R-:W-:Y:S01]  /*5330*/  FMUL.FTZ R155, R155, UR5 ;  /* 0x000000059b9b7c20 */ /* 0x000fe20008410000 */
[--C-:B0-----:R-:W-:Y:S01]  /*5340*/  IADD3 R196, R196, -UR6, R211.reuse ;  /* 0x80000006c4c47c10 */ /* 0x101fe2000fffe0d3 */
[----:B------:R-:W-:Y:S01]  /*5350*/  FMUL.FTZ R159, R159, UR5 ;  /* 0x000000059f9f7c20 */ /* 0x000fe20008410000 */
[----:B------:R-:W-:Y:S01]  /*5360*/  FMUL.FTZ R162, R162, UR5 ;  /* 0x00000005a2a27c20 */ /* 0x000fe20008410000 */
[----:B------:R-:W-:Y:S01]  /*5370*/  FMUL.FTZ R220, R174, UR5 ;  /* 0x00000005aedc7c20 */ /* 0x000fe20008410000 */
[----:B------:R-:W0:Y:S01]  /*5380*/  MUFU.TANH R152, R152 ;  /* 0x0000009800987308 */ /* 0x000e220000002400 */
[C---:B------:R-:W-:Y:S01]  /*5390*/  ISETP.GT.AND P6, PT, R196.reuse, RZ, PT ;  /* 0x000000ffc400720c */ /* 0x040fe20003fc4270 */
[----:B------:R-:W-:Y:S01]  /*53a0*/  FMUL.FTZ R163, R163, UR5 ;  /* 0x00000005a3a37c20 */ /* 0x000fe20008410000 */
[----:B------:R-:W-:Y:S01]  /*53b0*/  ISETP.GT.AND P5, PT, R196, 0x1, PT ;  /* 0x00000001c400780c */ /* 0x000fe20003fa4270 */
[----:B------:R-:W-:Y:S01]  /*53c0*/  FMUL.FTZ R166, R166, UR5 ;  /* 0x00000005a6a67c20 */ /* 0x000fe20008410000 */
[----:B------:R-:W-:Y:S01]  /*53d0*/  ISETP.GT.AND P3, PT, R196, 0x8, PT ;  /* 0x00000008c400780c */ /* 0x000fe20003f64270 */
[----:B------:R-:W-:Y:S01]  /*53e0*/  FMUL.FTZ R178, R178, UR5 ;  /* 0x00000005b2b27c20 */ /* 0x000fe20008410000 */
[----:B------:R-:W-:Y:S01]  /*53f0*/  ISETP.GT.AND P4, PT, R196, 0x9, PT ;  /* 0x00000009c400780c */ /* 0x000fe20003f84270 */
[----:B------:R-:W3:Y:S01]  /*5400*/  MUFU.TANH R153, R153 ;  /* 0x0000009900997308 */ /* 0x000ee20000002400 */
[----:B-1----:R-:W-:Y:S01]  /*5410*/  FSEL R171, R20, -INF , P6 ;  /* 0xff80000014ab7808 */ /* 0x002fe20003000000 */
[----:B------:R-:W-:Y:S01]  /*5420*/  FMUL.FTZ R179, R179, UR5 ;  /* 0x00000005b3b37c20 */ /* 0x000fe20008410000 */
[----:B------:R-:W-:Y:S01]  /*5430*/  ISETP.GT.AND P6, PT, R196, 0x10, PT ;  /* 0x00000010c400780c */ /* 0x000fe20003fc4270 */
[----:B------:R-:W-:Y:S01]  /*5440*/  FMUL.FTZ R182, R182, UR5 ;  /* 0x00000005b6b67c20 */ /* 0x000fe20008410000 */
[----:B--2---:R-:W-:Y:S01]  /*5450*/  IADD3 R174, R212, -UR6, R211 ;  /* 0x80000006d4ae7c10 */ /* 0x004fe2000fffe0d3 */
[----:B------:R-:W-:Y:S01]  /*5460*/  FMUL.FTZ R183, R183, UR5 ;  /* 0x00000005b7b77c20 */ /* 0x000fe20008410000 */
[----:B------:R-:W-:Y:S01]  /*5470*/  FMUL.FTZ R186, R186, UR5 ;  /* 0x00000005baba7c20 */ /* 0x000fe20008410000 */
[----:B------:R-:W1:Y:S01]  /*5480*/  MUFU.TANH R156, R156 ;  /* 0x0000009c009c7308 */ /* 0x000e620000002400 */
[----:B0-----:R-:W-:Y:S01]  /*5490*/  FSEL R152, R152, -INF , P3 ;  /* 0xff80000098987808 */ /* 0x001fe20001800000 */
        /* <DEDUP_REMOVED lines=11> */
[----:B------:R-:W-:-:S03]  /*5550*/  ULDC UR6, c[0x0][0xa80] ;  /* 0x0002a00000067ab9 */ /* 0x000fc60000000800 */
[----:B------:R-:W0:Y:S01]  /*5560*/  MUFU.TANH R160, R160 ;  /* 0x000000a000a07308 */ /* 0x000e220000002400 */
[----:B-1----:R-:W-:Y:S02]  /*5570*/  FSEL R156, R156, -INF , P6 ;  /* 0xff8000009c9c7808 */ /* 0x002fe40003000000 */
[----:B------:R-:W-:-:S05]  /*5580*/  ISETP.GT.AND P6, PT, R196, 0x20, PT ;  /* 0x00000020c400780c */ /* 0x000fca0003fc4270 */
[----:B------:R-:W1:Y:S08]  /*5590*/  MUFU.TANH R161, R161 ;  /* 0x000000a100a17308 */ /* 0x000e700000002400 */
[----:B------:R-:W2:Y:S01]  /*55a0*/  MUFU.TANH R164, R164 ;  /* 0x000000a400a47308 */ /* 0x000ea20000002400 */
[----:B0-----:R-:W-:Y:S02]  /*55b0*/  FSEL R160, R160, -INF , P3 ;  /* 0xff800000a0a07808 */ /* 0x001fe40001800000 */
[----:B------:R-:W-:-:S05]  /*55c0*/  ISETP.GT.AND P3, PT, R196, 0x28, PT ;  /* 0x00000028c400780c */ /* 0x000fca0003f64270 */
[----:B------:R-:W-:Y:S01]  /*55d0*/  MUFU.TANH R165, R165 ;  /* 0x000000a500a57308 */ /* 0x000fe20000002400 */
[----:B-1----:R-:W-:Y:S02]  /*55e0*/  FSEL R161, R161, -INF , P4 ;  /* 0xff800000a1a17808 */ /* 0x002fe40002000000 */
[----:B------:R-:W-:-:S05]  /*55f0*/  ISETP.GT.AND P4, PT, R196, 0x29, PT ;  /* 0x00000029c400780c */ /* 0x000fca0003f84270 */
[----:B------:R-:W0:Y:S01]  /*5600*/  MUFU.TANH R168, R168 ;  /* 0x000000a800a87308 */ /* 0x000e220000002400 */
[----:B--2---:R-:W-:Y:S02]  /*5610*/  FSEL R164, R164, -INF , P6 ;  /* 0xff800000a4a47808 */ /* 0x004fe40003000000 */
        /* <DEDUP_REMOVED lines=12> */
[----:B------:R2:W-:Y:S01]  /*56e0*/  MUFU.TANH R20, R170 ;  /* 0x000000aa00147308 */ /* 0x0005e20000002400 */
[----:B0-----:R-:W-:Y:S02]  /*56f0*/  FSEL R176, R176, -INF , P3 ;  /* 0xff800000b0b07808 */ /* 0x001fe40001800000 */
[----:B------:R-:W-:-:S05]  /*5700*/  ISETP.GT.AND P3, PT, R196, 0x48, PT ;  /* 0x00000048c400780c */ /* 0x000fca0003f64270 */
[----:B------:R-:W0:Y:S01]  /*5710*/  MUFU.TANH R180, R180 ;  /* 0x000000b400b47308 */ /* 0x000e220000002400 */
[----:B--2---:R-:W-:Y:S02]  /*5720*/  FSEL R170, R21, -INF , P5 ;  /* 0xff80000015aa7808 */ /* 0x004fe40002800000 */
[C---:B------:R-:W-:Y:S02]  /*5730*/  ISETP.GT.AND P5, PT, R196.reuse, 0x11, PT ;  /* 0x00000011c400780c */ /* 0x040fe40003fa4270 */
[----:B------:R-:W-:Y:S02]  /*5740*/  FMNMX.FTZ R21, R171, R209, !PT ;  /* 0x000000d1ab157209 */ /* 0x000fe40007810000 */
[----:B-1----:R-:W-:Y:S01]  /*5750*/  FSEL R177, R177, -INF , P4 ;  /* 0xff800000b1b17808 */ /* 0x002fe20002000000 */
[----:B------:R-:W-:Y:S01]  /*5760*/  MUFU.TANH R181, R181 ;  /* 0x000000b500b57308 */ /* 0x000fe20000002400 */
[----:B------:R-:W-:Y:S02]  /*5770*/  ISETP.GT.AND P4, PT, R196, 0x49, PT ;  /* 0x00000049c400780c */ /* 0x000fe40003f84270 */
[----:B------:R-:W-:-:S05]  /*5780*/  FMNMX.FTZ R21, R170, R21, !PT ;  /* 0x00000015aa157209 */ /* 0x000fca0007810000 */
[----:B------:R-:W1:Y:S01]  /*5790*/  MUFU.TANH R184, R184 ;  /* 0x000000b800b87308 */ /* 0x000e620000002400 */
[----:B0-----:R-:W-:Y:S02]  /*57a0*/  FSEL R180, R180, -INF , P6 ;  /* 0xff800000b4b47808 */ /* 0x001fe40003000000 */
[----:B------:R-:W-:-:S05]  /*57b0*/  ISETP.GT.AND P6, PT, R196, 0x50, PT ;  /* 0x00000050c400780c */ /* 0x000fca0003fc4270 */
[----:B------:R-:W0:Y:S08]  /*57c0*/  MUFU.TANH R185, R185 ;  /* 0x000000b900b97308 */ /* 0x000e300000002400 */
[----:B------:R2:W-:Y:S01]  /*57d0*/  MUFU.TANH R175, R167 ;  /* 0x000000a700af7308 */ /* 0x0005e20000002400 */
[----:B-1----:R-:W-:Y:S02]  /*57e0*/  FSEL R184, R184, -INF , P3 ;  /* 0xff800000b8b87808 */ /* 0x002fe40001800000 */
[----:B------:R-:W-:-:S05]  /*57f0*/  ISETP.GT.AND P3, PT, R196, 0x58, PT ;  /* 0x00000058c400780c */ /* 0x000fca0003f64270 */
[----:B------:R-:W1:Y:S01]  /*5800*/  MUFU.TANH R188, R188 ;  /* 0x000000bc00bc7308 */ /* 0x000e620000002400 */
[----:B--2---:R-:W-:Y:S02]  /*5810*/  FSEL R167, R157, -INF , P5 ;  /* 0xff8000009da77808 */ /* 0x004fe40002800000 */
[C---:B------:R-:W-:Y:S02]  /*5820*/  ISETP.GT.AND P5, PT, R196.reuse, 0x21, PT ;  /* 0x00000021c400780c */ /* 0x040fe40003fa4270 */
[----:B0-----:R-:W-:Y:S02]  /*5830*/  FSEL R185, R185, -INF , P4 ;  /* 0xff800000b9b97808 */ /* 0x001fe40002000000 */
[----:B------:R-:W-:Y:S01]  /*5840*/  FSEL R165, R165, -INF , P5 ;  /* 0xff800000a5a57808 */ /* 0x000fe20002800000 */
[----:B------:R-:W0:Y:S01]  /*5850*/  MUFU.TANH R192, R192 ;  /* 0x000000c000c07308 */ /* 0x000e220000002400 */
[C---:B------:R-:W-:Y:S02]  /*5860*/  ISETP.GT.AND P5, PT, R196.reuse, 0x31, PT ;  /* 0x00000031c400780c */ /* 0x040fe40003fa4270 */
[----:B------:R-:W-:-:S02]  /*5870*/  ISETP.GT.AND P4, PT, R196, 0x59, PT ;  /* 0x00000059c400780c */ /* 0x000fc40003f84270 */
[----:B------:R-:W-:Y:S02]  /*5880*/  FSEL R173, R173, -INF , P5 ;  /* 0xff800000adad7808 */ /* 0x000fe40002800000 */
[----:B------:R-:W-:Y:S01]  /*5890*/  ISETP.GT.AND P5, PT, R196, 0x41, PT ;  /* 0x00000041c400780c */ /* 0x000fe20003fa4270 */
[----:B------:R-:W2:Y:S01]  /*58a0*/  MUFU.TANH R189, R189 ;  /* 0x000000bd00bd7308 */ /* 0x000ea20000002400 */
[----:B-1----:R-:W-:Y:S02]  /*58b0*/  FSEL R188, R188, -INF , P6 ;  /* 0xff800000bcbc7808 */ /* 0x002fe40003000000 */
[----:B------:R-:W-:Y:S02]  /*58c0*/  FSEL R181, R181, -INF , P5 ;  /* 0xff800000b5b57808 */ /* 0x000fe40002800000 */
[----:B------:R-:W-:Y:S02]  /*58d0*/  ISETP.GT.AND P5, PT, R196, 0x51, PT ;  /* 0x00000051c400780c */ /* 0x000fe40003fa4270 */
[----:B------:R-:W-:Y:S01]  /*58e0*/  FMNMX.FTZ R196, R152, R21, !PT ;  /* 0x0000001598c47209 */ /* 0x000fe20007810000 */
[----:B------:R-:W1:Y:S01]  /*58f0*/  MUFU.TANH R193, R193 ;  /* 0x000000c100c17308 */ /* 0x000e620000002400 */
[----:B------:R-:W-:-:S02]  /*5900*/  ISETP.GT.AND P6, PT, R174, RZ, PT ;  /* 0x000000ffae00720c */ /* 0x000fc40003fc4270 */
[----:B------:R-:W-:Y:S02]  /*5910*/  FMNMX.FTZ R21, R153, R196, !PT ;  /* 0x000000c499157209 */ /* 0x000fe40007810000 */
[----:B0-----:R-:W-:Y:S02]  /*5920*/  FSEL R192, R192, -INF , P3 ;  /* 0xff800000c0c07808 */ /* 0x001fe40001800000 */
[C---:B------:R-:W-:Y:S01]  /*5930*/  ISETP.GT.AND P3, PT, R174.reuse, 0x8, PT ;  /* 0x00000008ae00780c */ /* 0x040fe20003f64270 */
[----:B------:R-:W0:Y:S01]  /*5940*/  MUFU.TANH R154, R154 ;  /* 0x0000009a009a7308 */ /* 0x000e220000002400 */
[----:B--2---:R-:W-:Y:S02]  /*5950*/  FSEL R189, R189, -INF , P5 ;  /* 0xff800000bdbd7808 */ /* 0x004fe40002800000 */
[----:B------:R-:W-:Y:S02]  /*5960*/  ISETP.GT.AND P5, PT, R174, 0x1, PT ;  /* 0x00000001ae00780c */ /* 0x000fe40003fa4270 */
[----:B------:R-:W-:-:S03]  /*5970*/  FMNMX.FTZ R212, R156, R21, !PT ;  /* 0x000000159cd47209 */ /* 0x000fc60007810000 */
[----:B------:R-:W2:Y:S01]  /*5980*/  MUFU.TANH R158, R158 ;  /* 0x0000009e009e7308 */ /* 0x000ea20000002400 */
[----:B-1----:R-:W-:Y:S02]  /*5990*/  FSEL R193, R193, -INF , P4 ;  /* 0xff800000c1c17808 */ /* 0x002fe40002000000 */
[----:B------:R-:W-:-:S05]  /*59a0*/  ISETP.GT.AND P4, PT, R174, 0x9, PT ;  /* 0x00000009ae00780c */ /* 0x000fca0003f84270 */
[----:B------:R-:W1:Y:S01]  /*59b0*/  MUFU.TANH R155, R155 ;  /* 0x0000009b009b7308 */ /* 0x000e620000002400 */
[----:B0-----:R-:W-:Y:S02]  /*59c0*/  FSEL R157, R154, -INF , P6 ;  /* 0xff8000009a9d7808 */ /* 0x001fe40003000000 */
[----:B------:R-:W-:-:S05]  /*59d0*/  ISETP.GT.AND P6, PT, R174, 0x10, PT ;  /* 0x00000010ae00780c */ /* 0x000fca0003fc4270 */
[----:B------:R-:W0:Y:S01]  /*59e0*/  MUFU.TANH R159, R159 ;  /* 0x0000009f009f7308 */ /* 0x000e220000002400 */
[----:B--2---:R-:W-:Y:S02]  /*59f0*/  FSEL R154, R158, -INF , P3 ;  /* 0xff8000009e9a7808 */ /* 0x004fe40001800000 */
[----:B------:R-:W-:Y:S02]  /*5a00*/  FMNMX.FTZ R158, R157, R210, !PT ;  /* 0x000000d29d9e7209 */ /* 0x000fe40007810000 */
[----:B------:R-:W-:-:S03]  /*5a10*/  ISETP.GT.AND P3, PT, R174, 0x18, PT ;  /* 0x00000018ae00780c */ /* 0x000fc60003f64270 */
[----:B------:R-:W2:Y:S01]  /*5a20*/  MUFU.TANH R162, R162 ;  /* 0x000000a200a27308 */ /* 0x000ea20000002400 */
[----:B-1----:R-:W-:Y:S02]  /*5a30*/  FSEL R155, R155, -INF , P5 ;  /* 0xff8000009b9b7808 */ /* 0x002fe40002800000 */
[----:B------:R-:W-:Y:S02]  /*5a40*/  ISETP.GT.AND P5, PT, R174, 0x11, PT ;  /* 0x00000011ae00780c */ /* 0x000fe40003fa4270 */
[----:B------:R-:W-:-:S03]  /*5a50*/  FMNMX.FTZ R21, R155, R158, !PT ;  /* 0x0000009e9b157209 */ /* 0x000fc60007810000 */
[----:B------:R-:W1:Y:S01]  /*5a60*/  MUFU.TANH R163, R163 ;  /* 0x000000a300a37308 */ /* 0x000e620000002400 */
[----:B0-----:R-:W-:Y:S02]  /*5a70*/  FSEL R223, R159, -INF , P4 ;  /* 0xff8000009fdf7808 */ /* 0x001fe40002000000 */
[----:B------:R-:W-:Y:S02]  /*5a80*/  FMNMX.FTZ R159, R167, R212, !PT ;  /* 0x000000d4a79f7209 */ /* 0x000fe40007810000 */
[----:B------:R-:W-:Y:S02]  /*5a90*/  FMNMX.FTZ R158, R154, R21, !PT ;  /* 0x000000159a9e7209 */ /* 0x000fe40007810000 */
[----:B------:R-:W-:Y:S01]  /*5aa0*/  ISETP.GT.AND P4, PT, R174, 0x19, PT ;  /* 0x00000019ae00780c */ /* 0x000fe20003f84270 */
[----:B------:R-:W0:Y:S01]  /*5ab0*/  MUFU.TANH R166, R166 ;  /* 0x000000a600a67308 */ /* 0x000e220000002400 */
[----:B--2---:R-:W-:Y:S02]  /*5ac0*/  FSEL R196, R162, -INF , P6 ;  /* 0xff800000a2c47808 */ /* 0x004fe40003000000 */
[----:B------:R-:W-:-:S02]  /*5ad0*/  FMNMX.FTZ R162, R160, R159, !PT ;  /* 0x0000009fa0a27209 */ /* 0x000fc40007810000 */
[----:B------:R-:W-:Y:S02]  /*5ae0*/  FMNMX.FTZ R21, R223, R158, !PT ;  /* 0x0000009edf157209 */ /* 0x000fe40007810000 */
[----:B------:R-:W-:Y:S01]  /*5af0*/  FMNMX.FTZ R159, R161, R162, !PT ;  /* 0x000000a2a19f7209 */ /* 0x000fe20007810000 */
[----:B------:R-:W2:Y:S01]  /*5b00*/  MUFU.TANH R217, R217 ;  /* 0x000000d900d97308 */ /* 0x000ea20000002400 */
[----:B-1----:R-:W-:Y:S02]  /*5b10*/  FSEL R213, R163, -INF , P5 ;  /* 0xff800000a3d57808 */ /* 0x002fe40002800000 */
[----:B------:R-:W-:Y:S02]  /*5b20*/  FMNMX.FTZ R162, R164, R159, !PT ;  /* 0x0000009fa4a27209 */ /* 0x000fe40007810000 */
[----:B------:R-:W-:Y:S02]  /*5b30*/  FMNMX.FTZ R158, R196, R21, !PT ;  /* 0x00000015c49e7209 */ /* 0x000fe40007810000 */
[----:B------:R-:W-:Y:S01]  /*5b40*/  FMNMX.FTZ R159, R165, R162, !PT ;  /* 0x000000a2a59f7209 */ /* 0x000fe20007810000 */
[----:B------:R-:W1:Y:S01]  /*5b50*/  MUFU.TANH R220, R220 ;  /* 0x000000dc00dc7308 */ /* 0x000e620000002400 */
[----:B0-----:R-:W-:-:S02]  /*5b60*/  FSEL R216, R166, -INF , P3 ;  /* 0xff800000a6d87808 */ /* 0x001fc40001800000 */
[----:B------:R-:W-:Y:S02]  /*5b70*/  FMNMX.FTZ R21, R213, R158, !PT ;  /* 0x0000009ed5157209 */ /* 0x000fe40007810000 */
[----:B------:R-:W-:Y:S02]  /*5b80*/  FMNMX.FTZ R158, R168, R159, !PT ;  /* 0x0000009fa89e7209 */ /* 0x000fe40007810000 */
[----:B------:R-:W-:Y:S01]  /*5b90*/  ISETP.GT.AND P6, PT, R174, 0x20, PT ;  /* 0x00000020ae00780c */ /* 0x000fe20003fc4270 */
[----:B------:R-:W0:Y:S01]  /*5ba0*/  MUFU.TANH R197, R197 ;  /* 0x000000c500c57308 */ /* 0x000e220000002400 */
[----:B------:R-:W-:Y:S02]  /*5bb0*/  FSEL R222, R175, -INF , P4 ;  /* 0xff800000afde7808 */ /* 0x000fe40002000000 */
[----:B------:R-:W-:Y:S02]  /*5bc0*/  FMNMX.FTZ R21, R216, R21, !PT ;  /* 0x00000015d8157209 */ /* 0x000fe40007810000 */
[----:B------:R-:W-:-:S02]  /*5bd0*/  FMNMX.FTZ R159, R169, R158, !PT ;  /* 0x0000009ea99f7209 */ /* 0x000fc40007810000 */
[----:B------:R-:W-:Y:S01]  /*5be0*/  ISETP.GT.AND P5, PT, R174, 0x21, PT ;  /* 0x00000021ae00780c */ /* 0x000fe20003fa4270 */
[----:B------:R-:W3:Y:S01]  /*5bf0*/  MUFU.TANH R178, R178 ;  /* 0x000000b200b27308 */ /* 0x000ee20000002400 */
[----:B------:R-:W-:Y:S02]  /*5c00*/  FSEL R214, R20, -INF , P6 ;  /* 0xff80000014d67808 */ /* 0x000fe40003000000 */
[----:B------:R-:W-:Y:S02]  /*5c10*/  FMNMX.FTZ R21, R222, R21, !PT ;  /* 0x00000015de157209 */ /* 0x000fe40007810000 */
[----:B------:R-:W-:Y:S02]  /*5c20*/  FMNMX.FTZ R162, R172, R159, !PT ;  /* 0x0000009faca27209 */ /* 0x000fe40007810000 */
[----:B------:R-:W-:Y:S01]  /*5c30*/  ISETP.GT.AND P3, PT, R174, 0x28, PT ;  /* 0x00000028ae00780c */ /* 0x000fe20003f64270 */
[----:B------:R-:W4:Y:S01]  /*5c40*/  MUFU.TANH R179, R179 ;  /* 0x000000b300b37308 */ /* 0x000f220000002400 */
[----:B--2---:R-:W-:-:S02]  /*5c50*/  FSEL R217, R217, -INF , P5 ;  /* 0xff800000d9d97808 */ /* 0x004fc40002800000 */
[----:B------:R-:W-:Y:S02]  /*5c60*/  FMNMX.FTZ R158, R214, R21, !PT ;  /* 0x00000015d69e7209 */ /* 0x000fe40007810000 */
[----:B------:R-:W-:Y:S02]  /*5c70*/  FMNMX.FTZ R163, R173, R162, !PT ;  /* 0x000000a2ada37209 */ /* 0x000fe40007810000 */
[----:B------:R-:W-:Y:S01]  /*5c80*/  ISETP.GT.AND P4, PT, R174, 0x29, PT ;  /* 0x00000029ae00780c */ /* 0x000fe20003f84270 */
[----:B------:R-:W2:Y:S01]  /*5c90*/  MUFU.TANH R182, R182 ;  /* 0x000000b600b67308 */ /* 0x000ea20000002400 */
[----:B-1----:R-:W-:Y:S02]  /*5ca0*/  FSEL R220, R220, -INF , P3 ;  /* 0xff800000dcdc7808 */ /* 0x002fe40001800000 */
[----:B------:R-:W-:Y:S02]  /*5cb0*/  FMNMX.FTZ R159, R217, R158, !PT ;  /* 0x0000009ed99f7209 */ /* 0x000fe40007810000 */
[----:B------:R-:W-:-:S02]  /*5cc0*/  FMNMX.FTZ R162, R176, R163, !PT ;  /* 0x000000a3b0a27209 */ /* 0x000fc40007810000 */
[----:B------:R-:W-:Y:S01]  /*5cd0*/  ISETP.GT.AND P6, PT, R174, 0x30, PT ;  /* 0x00000030ae00780c */ /* 0x000fe20003fc4270 */
[----:B------:R-:W1:Y:S01]  /*5ce0*/  MUFU.TANH R183, R183 ;  /* 0x000000b700b77308 */ /* 0x000e620000002400 */
[----:B0-----:R-:W-:Y:S02]  /*5cf0*/  FSEL R221, R197, -INF , P4 ;  /* 0xff800000c5dd7808 */ /* 0x001fe40002000000 */
[----:B------:R-:W-:Y:S02]  /*5d00*/  FMNMX.FTZ R158, R220, R159, !PT ;  /* 0x0000009fdc9e7209 */ /* 0x000fe40007810000 */
[----:B------:R-:W-:Y:S02]  /*5d10*/  FMNMX.FTZ R159, R177, R162, !PT ;  /* 0x000000a2b19f7209 */ /* 0x000fe40007810000 */
[----:B------:R-:W-:Y:S01]  /*5d20*/  ISETP.GT.AND P5, PT, R174, 0x31, PT ;  /* 0x00000031ae00780c */ /* 0x000fe20003fa4270 */
[----:B------:R-:W0:Y:S01]  /*5d30*/  MUFU.TANH R186, R186 ;  /* 0x000000ba00ba7308 */ /* 0x000e220000002400 */
[----:B---3--:R-:W-:-:S02]  /*5d40*/  FSEL R197, R178, -INF , P6 ;  /* 0xff800000b2c57808 */ /* 0x008fc40003000000 */
[----:B------:R-:W-:Y:S02]  /*5d50*/  FMNMX.FTZ R158, R221, R158, !PT ;  /* 0x0000009edd9e7209 */ /* 0x000fe40007810000 */
[----:B------:R-:W-:Y:S02]  /*5d60*/  FMNMX.FTZ R166, R180, R159, !PT ;  /* 0x0000009fb4a67209 */ /* 0x000fe40007810000 */
[----:B------:R-:W-:Y:S01]  /*5d70*/  ISETP.GT.AND P3, PT, R174, 0x38, PT ;  /* 0x00000038ae00780c */ /* 0x000fe20003f64270 */
[----:B------:R-:W3:Y:S01]  /*5d80*/  MUFU.TANH R187, R187 ;  /* 0x000000bb00bb7308 */ /* 0x000ee20000002400 */
[----:B----4-:R-:W-:Y:S02]  /*5d90*/  FSEL R211, R179, -INF , P5 ;  /* 0xff800000b3d37808 */ /* 0x010fe40002800000 */
[----:B------:R-:W-:Y:S02]  /*5da0*/  FMNMX.FTZ R158, R197, R158, !PT ;  /* 0x0000009ec59e7209 */ /* 0x000fe40007810000 */
[----:B------:R-:W-:-:S02]  /*5db0*/  FMNMX.FTZ R163, R181, R166, !PT ;  /* 0x000000a6b5a37209 */ /* 0x000fc40007810000 */
[----:B------:R-:W-:Y:S01]  /*5dc0*/  ISETP.GT.AND P4, PT, R174, 0x39, PT ;  /* 0x00000039ae00780c */ /* 0x000fe20003f84270 */
[----:B------:R3:W4:Y:S01]  /*5dd0*/  MUFU.TANH R20, R190 ;  /* 0x000000be00147308 */ /* 0x0007220000002400 */
[----:B--2---:R-:W-:Y:S02]  /*5de0*/  FSEL R212, R182, -INF , P3 ;  /* 0xff800000b6d47808 */ /* 0x004fe40001800000 */
[----:B------:R-:W-:Y:S02]  /*5df0*/  FMNMX.FTZ R159, R211, R158, !PT ;  /* 0x0000009ed39f7209 */ /* 0x000fe40007810000 */
[----:B------:R-:W-:Y:S02]  /*5e00*/  FMNMX.FTZ R166, R184, R163, !PT ;  /* 0x000000a3b8a67209 */ /* 0x000fe40007810000 */
[----:B------:R-:W-:Y:S01]  /*5e10*/  ISETP.GT.AND P6, PT, R174, 0x40, PT ;  /* 0x00000040ae00780c */ /* 0x000fe20003fc4270 */
[----:B------:R4:W2:Y:S01]  /*5e20*/  MUFU.TANH R21, R191 ;  /* 0x000000bf00157308 */ /* 0x0008a20000002400 */
[----:B-1----:R-:W-:-:S02]  /*5e30*/  FSEL R215, R183, -INF , P4 ;  /* 0xff800000b7d77808 */ /* 0x002fc40002000000 */
[----:B------:R-:W-:Y:S02]  /*5e40*/  FMNMX.FTZ R158, R212, R159, !PT ;  /* 0x0000009fd49e7209 */ /* 0x000fe40007810000 */
[----:B------:R-:W-:Y:S02]  /*5e50*/  FMNMX.FTZ R159, R185, R166, !PT ;  /* 0x000000a6b99f7209 */ /* 0x000fe40007810000 */
[----:B------:R-:W-:Y:S01]  /*5e60*/  ISETP.GT.AND P5, PT, R174, 0x41, PT ;  /* 0x00000041ae00780c */ /* 0x000fe20003fa4270 */
[----:B------:R-:W1:Y:S01]  /*5e70*/  MUFU.TANH R162, R194 ;  /* 0x000000c200a27308 */ /* 0x000e620000002400 */
[----:B0-----:R-:W-:Y:S02]  /*5e80*/  FSEL R183, R186, -INF , P6 ;  /* 0xff800000bab77808 */ /* 0x001fe40003000000 */
[----:B------:R-:W-:Y:S02]  /*5e90*/  FMNMX.FTZ R166, R215, R158, !PT ;  /* 0x0000009ed7a67209 */ /* 0x000fe40007810000 */
[----:B------:R-:W-:-:S02]  /*5ea0*/  FMNMX.FTZ R178, R188, R159, !PT ;  /* 0x0000009fbcb27209 */ /* 0x000fc40007810000 */
[C---:B------:R-:W-:Y:S01]  /*5eb0*/  ISETP.GT.AND P3, PT, R174.reuse, 0x48, PT ;  /* 0x00000048ae00780c */ /* 0x040fe20003f64270 */
[----:B------:R-:W0:Y:S01]  /*5ec0*/  MUFU.TANH R163, R195 ;  /* 0x000000c300a37308 */ /* 0x000e220000002400 */
[----:B---3--:R-:W-:Y:S01]  /*5ed0*/  FSEL R190, R187, -INF , P5 ;  /* 0xff800000bbbe7808 */ /* 0x008fe20002800000 */
[----:B------:R-:W-:Y:S01]  /*5ee0*/  IMAD.U32 R187, RZ, RZ, UR4 ;  /* 0x00000004ffbb7e24 */ /* 0x000fe2000f8e00ff */
[----:B------:R-:W-:Y:S01]  /*5ef0*/  FMNMX.FTZ R159, R183, R166, !PT ;  /* 0x000000a6b79f7209 */ /* 0x000fe20007810000 */
[----:B------:R-:W-:Y:S01]  /*5f00*/  UIMAD UR4, UR36, 0xc00, UR7 ;  /* 0x00000c00240478a4 */ /* 0x000fe2000f8e0207 */
[----:B------:R-:W-:Y:S02]  /*5f10*/  FMNMX.FTZ R175, R189, R178, !PT ;  /* 0x000000b2bdaf7209 */ /* 0x000fe40007810000 */
[----:B------:R-:W-:Y:S01]  /*5f20*/  ISETP.GT.AND P4, PT, R174, 0x49, PT ;  /* 0x00000049ae00780c */ /* 0x000fe20003f84270 */
[----:B------:R2:W3:Y:S01]  /*5f30*/  MUFU.TANH R158, R198 ;  /* 0x000000c6009e7308 */ /* 0x0004e20000002400 */
[----:B----4-:R-:W-:-:S02]  /*5f40*/  FSEL R191, R20, -INF , P3 ;  /* 0xff80000014bf7808 */ /* 0x010fc40001800000 */
[----:B------:R-:W-:Y:S01]  /*5f50*/  FMNMX.FTZ R20, R190, R159, !PT ;  /* 0x0000009fbe147209 */ /* 0x000fe20007810000 */
[----:B------:R-:W-:Y:S01]  /*5f60*/  UMOV UR10, UR4 ;  /* 0x00000004000a7c82 */ /* 0x000fe20008000000 */
[----:B------:R-:W-:Y:S02]  /*5f70*/  FMNMX.FTZ R166, R192, R175, !PT ;  /* 0x000000afc0a67209 */ /* 0x000fe40007810000 */
[C---:B------:R-:W-:Y:S01]  /*5f80*/  ISETP.GT.AND P5, PT, R174.reuse, 0x50, PT ;  /* 0x00000050ae00780c */ /* 0x040fe20003fa4270 */
[----:B------:R-:W4:Y:S01]  /*5f90*/  MUFU.TANH R175, R199 ;  /* 0x000000c700af7308 */ /* 0x000f220000002400 */
[----:B--2---:R-:W-:Y:S02]  /*5fa0*/  FSEL R198, R21, -INF , P4 ;  /* 0xff80000015c67808 */ /* 0x004fe40002000000 */
[----:B------:R-:W-:Y:S02]  /*5fb0*/  FMNMX.FTZ R21, R191, R20, !PT ;  /* 0x00000014bf157209 */ /* 0x000fe40007810000 */
[----:B------:R-:W-:-:S02]  /*5fc0*/  ISETP.GT.AND P3, PT, R174, 0x51, PT ;  /* 0x00000051ae00780c */ /* 0x000fc40003f64270 */
[----:B-1----:R-:W-:Y:S02]  /*5fd0*/  FSEL R162, R162, -INF , P5 ;  /* 0xff800000a2a27808 */ /* 0x002fe40002800000 */
[----:B------:R-:W-:Y:S02]  /*5fe0*/  FMNMX.FTZ R21, R198, R21, !PT ;  /* 0x00000015c6157209 */ /* 0x000fe40007810000 */
[----:B------:R-:W-:Y:S02]  /*5ff0*/  FMNMX.FTZ R20, R193, R166, !PT ;  /* 0x000000a6c1147209 */ /* 0x000fe40007810000 */
[----:B------:R-:W-:Y:S02]  /*6000*/  ISETP.GT.AND P4, PT, R174, 0x58, PT ;  /* 0x00000058ae00780c */ /* 0x000fe40003f84270 */
[----:B0-----:R-:W-:Y:S01]  /*6010*/  FSEL R163, R163, -INF , P3 ;  /* 0xff800000a3a37808 */ /* 0x001fe20001800000 */
[----:B------:R-:W0:Y:S01]  /*6020*/  SHFL.BFLY PT, R159, R20, 0x2, 0x1f ;  /* 0x0c401f00149f7f89 */ /* 0x000e2200000e0000 */
[----:B------:R-:W-:-:S02]  /*6030*/  FMNMX.FTZ R166, R162, R21, !PT ;  /* 0x00000015a2a67209 */ /* 0x000fc40007810000 */
[----:B------:R-:W-:Y:S02]  /*6040*/  ISETP.GT.AND P3, PT, R174, 0x59, PT ;  /* 0x00000059ae00780c */ /* 0x000fe40003f64270 */
[----:B---3--:R-:W-:Y:S02]  /*6050*/  FSEL R174, R158, -INF , P4 ;  /* 0xff8000009eae7808 */ /* 0x008fe40002000000 */
[----:B------:R-:W-:Y:S02]  /*6060*/  FMNMX.FTZ R21, R163, R166, !PT ;  /* 0x000000a6a3157209 */ /* 0x000fe40007810000 */
[----:B----4-:R-:W-:Y:S02]  /*6070*/  FSEL R175, R175, -INF , P3 ;  /* 0xff800000afaf7808 */ /* 0x010fe40001800000 */
[----:B------:R-:W-:-:S04]  /*6080*/  FMNMX.FTZ R158, R174, R21, !PT ;  /* 0x00000015ae9e7209 */ /* 0x000fc80007810000 */
[----:B------:R-:W-:-:S05]  /*6090*/  FMNMX.FTZ R158, R175, R158, !PT ;  /* 0x0000009eaf9e7209 */ /* 0x000fca0007810000 */
[----:B------:R-:W1:Y:S01]  /*60a0*/  SHFL.BFLY PT, R21, R158, 0x2, 0x1f ;  /* 0x0c401f009e157f89 */ /* 0x000e6200000e0000 */
[----:B0-----:R-:W-:-:S05]  /*60b0*/  FMNMX.FTZ R159, R20, R159, !PT ;  /* 0x0000009f149f7209 */ /* 0x001fca0007810000 */
[----:B------:R-:W0:Y:S01]  /*60c0*/  SHFL.BFLY PT, R20, R159, 0x1, 0x1f ;  /* 0x0c201f009f147f89 */ /* 0x000e2200000e0000 */
[----:B-1----:R-:W-:-:S05]  /*60d0*/  FMNMX.FTZ R166, R158, R21, !PT ;  /* 0x000000159ea67209 */ /* 0x002fca0007810000 */
[----:B------:R-:W1:Y:S01]  /*60e0*/  SHFL.BFLY PT, R21, R166, 0x1, 0x1f ;  /* 0x0c201f00a6157f89 */ /* 0x000e6200000e0000 */
[----:B0-----:R-:W-:-:S04]  /*60f0*/  FMNMX.FTZ R20, R159, R20, !PT ;  /* 0x000000149f147209 */ /* 0x001fc80007810000 */
        /* <DEDUP_REMOVED lines=8> */
[----:B-1----:R-:W-:Y:S01]  /*6180*/  FMNMX.FTZ R21, R166, R21, !PT ;  /* 0x00000015a6157209 */ /* 0x002fe20007810000 */
[--C-:B------:R-:W-:Y:S01]  /*6190*/  FFMA.FTZ R166, R152, UR6, -R178.reuse ;  /* 0x0000000698a67c23 */ /* 0x100fe200080108b2 */
[----:B------:R-:W-:Y:S01]  /*61a0*/  FSEL R152, R20, RZ, P3 ;  /* 0x000000ff14987208 */ /* 0x000fe20001800000 */
[----:B------:R0:W-:Y:S01]  /*61b0*/  MUFU.EX2 R158, R171 ;  /* 0x000000ab009e7308 */ /* 0x0001e20000000800 */
[C---:B------:R-:W-:Y:S01]  /*61c0*/  FSETP.NEU.FTZ.AND P4, PT, R21.reuse, -INF , PT ;  /* 0xff8000001500780b */ /* 0x040fe20003f9d000 */
[C---:B------:R-:W-:Y:S01]  /*61d0*/  FMUL.FTZ R199, R21.reuse, UR6 ;  /* 0x0000000615c77c20 */ /* 0x040fe20008410000 */
[----:B------:R-:W-:Y:S01]  /*61e0*/  FFMA.FTZ R160, R160, UR6, -R178 ;  /* 0x00000006a0a07c23 */ /* 0x000fe200080108b2 */
[----:B------:R-:W-:Y:S01]  /*61f0*/  FADD.FTZ R152, -R152, R209 ;  /* 0x000000d198987221 */ /* 0x000fe20000010100 */
[----:B------:R-:W-:Y:S01]  /*6200*/  FSEL R153, R21, RZ, P4 ;  /* 0x000000ff15997208 */ /* 0x000fe20002000000 */
[----:B------:R-:W-:Y:S01]  /*6210*/  VIADD R209, R235, 0x8 ;  /* 0x00000008ebd17836 */ /* 0x000fe20000000000 */
[----:B------:R-:W-:Y:S01]  /*6220*/  FSEL R199, R199, RZ, P4 ;  /* 0x000000ffc7c77208 */ /* 0x000fe20002000000 */
[----:B------:R-:W-:Y:S01]  /*6230*/  FMUL.FTZ R194, R152, UR6 ;  /* 0x0000000698c27c20 */ /* 0x000fe20008410000 */
[----:B------:R-:W-:-:S02]  /*6240*/  @!P2 VIADD R152, R187, 0x32440 ;  /* 0x00032440bb98a836 */ /* 0x000fc40000000000 */
[----:B------:R-:W-:Y:S01]  /*6250*/  FADD.FTZ R153, -R153, R210 ;  /* 0x000000d299997221 */ /* 0x000fe20000010100 */
[----:B------:R-:W1:Y:S01]  /*6260*/  MUFU.EX2 R159, R159 ;  /* 0x0000009f009f7308 */ /* 0x000e620000000800 */
[--C-:B0-----:R-:W-:Y:S01]  /*6270*/  FFMA.FTZ R171, R157, UR6, -R199.reuse ;  /* 0x000000069dab7c23 */ /* 0x101fe200080108c7 */
[----:B------:R-:W-:Y:S01]  /*6280*/  IADD3 R157, -R235, 0xb, RZ ;  /* 0x0000000beb9d7810 */ /* 0x000fe20007ffe1ff */
[----:B------:R-:W-:Y:S01]  /*6290*/  FMUL.FTZ R195, R153, UR6 ;  /* 0x0000000699c37c20 */ /* 0x000fe20008410000 */
[----:B------:R-:W-:Y:S01]  /*62a0*/  @!P2 PRMT R152, RZ, 0x654, R152 ;  /* 0x00000654ff98a816 */ /* 0x000fe20000000098 */
[--C-:B------:R-:W-:Y:S01]  /*62b0*/  FFMA.FTZ R179, R155, UR6, -R199.reuse ;  /* 0x000000069bb37c23 */ /* 0x100fe200080108c7 */
[--C-:B------:R-:W-:Y:S01]  /*62c0*/  FFMA.FTZ R182, R154, UR6, -R199.reuse ;  /* 0x000000069ab67c23 */ /* 0x100fe200080108c7 */
[--C-:B------:R-:W-:Y:S01]  /*62d0*/  FFMA.FTZ R186, R223, UR6, -R199.reuse ;  /* 0x00000006dfba7c23 */ /* 0x100fe200080108c7 */
[----:B------:R0:W-:Y:S06]  /*62e0*/  BAR.ARV R157, 0x100 ;  /* 0x0004009d0000751d */ /* 0x0001ec0000002000 */
[----:B------:R1:W-:Y:S01]  /*62f0*/  @!P2 SYNCS.ARRIVE.TRANS64.RED.A1T0 RZ, [R152+URZ], RZ ;  /* 0x000000ff98ffa9a7 */ /* 0x0003e2000810043f */
[----:B------:R-:W2:Y:S01]  /*6300*/  MUFU.EX2 R194, R194 ;  /* 0x000000c200c27308 */ /* 0x000ea20000000800 */
[----:B------:R3:W-:Y:S01]  /*6310*/  BAR.SYNC.DEFER_BLOCKING R209, 0x100 ;  /* 0x000400d10000751d */ /* 0x0007e20000010000 */
[--C-:B------:R-:W-:Y:S01]  /*6320*/  FFMA.FTZ R161, R161, UR6, -R178.reuse ;  /* 0x00000006a1a17c23 */ /* 0x100fe200080108b2 */
[--C-:B------:R-:W-:Y:S01]  /*6330*/  FFMA.FTZ R196, R196, UR6, -R199.reuse ;  /* 0x00000006c4c47c23 */ /* 0x100fe200080108c7 */
[--C-:B------:R-:W-:Y:S01]  /*6340*/  FFMA.FTZ R210, R216, UR6, -R199.reuse ;  /* 0x00000006d8d27c23 */ /* 0x100fe200080108c7 */
[--C-:B------:R-:W-:Y:S01]  /*6350*/  FFMA.FTZ R216, R217, UR6, -R199.reuse ;  /* 0x00000006d9d87c23 */ /* 0x100fe200080108c7 */
[--C-:B------:R-:W-:Y:S01]  /*6360*/  FFMA.FTZ R217, R220, UR6, -R199.reuse ;  /* 0x00000006dcd97c23 */ /* 0x100fe200080108c7 */
[----:B-1----:R-:W-:Y:S01]  /*6370*/  F2FP.F16.F32.PACK_AB R152, R159, R158 ;  /* 0x0000009e9f98723e */ /* 0x002fe200000000ff */
[----:B------:R-:W1:Y:S01]  /*6380*/  MUFU.EX2 R195, R195 ;  /* 0x000000c300c37308 */ /* 0x000e620000000800 */
[--C-:B---3--:R-:W-:Y:S01]  /*6390*/  FFMA.FTZ R209, R213, UR6, -R199.reuse ;  /* 0x00000006d5d17c23 */ /* 0x108fe200080108c7 */
[--C-:B------:R-:W-:Y:S01]  /*63a0*/  FFMA.FTZ R213, R222, UR6, -R199.reuse ;  /* 0x00000006ded57c23 */ /* 0x100fe200080108c7 */
[--C-:B------:R-:W-:Y:S01]  /*63b0*/  FFMA.FTZ R164, R164, UR6, -R178.reuse ;  /* 0x00000006a4a47c23 */ /* 0x100fe200080108b2 */
[--C-:B------:R-:W-:Y:S01]  /*63c0*/  FFMA.FTZ R165, R165, UR6, -R178.reuse ;  /* 0x00000006a5a57c23 */ /* 0x100fe200080108b2 */
[--C-:B------:R-:W-:Y:S01]  /*63d0*/  FFMA.FTZ R168, R168, UR6, -R178.reuse ;  /* 0x00000006a8a87c23 */ /* 0x100fe200080108b2 */
[--C-:B------:R-:W-:Y:S01]  /*63e0*/  FFMA.FTZ R169, R169, UR6, -R178.reuse ;  /* 0x00000006a9a97c23 */ /* 0x100fe200080108b2 */
[--C-:B------:R-:W-:Y:S01]  /*63f0*/  FFMA.FTZ R214, R214, UR6, -R199.reuse ;  /* 0x00000006d6d67c23 */ /* 0x100fe200080108c7 */
[----:B------:R-:W-:Y:S01]  /*6400*/  MUFU.EX2 R166, R166 ;  /* 0x000000a600a67308 */ /* 0x000fe20000000800 */
        /* <DEDUP_REMOVED lines=134> */
[----:B------:R-:W-:Y:S01]  /*6c70*/  MUFU.EX2 R156, R156 ;  /* 0x0000009c009c7308 */ /* 0x000fe20000000800 */
[----:B---3--:R-:W-:Y:S01]  /*6c80*/  F2FP.F16.F32.PACK_AB R153, R179, R171 ;  /* 0x000000abb399723e */ /* 0x008fe200000000ff */
[--C-:B------:R-:W-:Y:S01]  /*6c90*/  FFMA.FTZ R220, R221, UR6, -R199.reuse ;  /* 0x00000006dddc7c23 */ /* 0x100fe200080108c7 */
[----:B----4-:R-:W-:Y:S01]  /*6ca0*/  F2FP.F16.F32.PACK_AB R155, R186, R182 ;  /* 0x000000b6ba9b723e */ /* 0x010fe200000000ff */
[--C-:B------:R-:W-:Y:S01]  /*6cb0*/  FFMA.FTZ R172, R172, UR6, -R178.reuse ;  /* 0x00000006acac7c23 */ /* 0x100fe200080108b2 */
[--C-:B------:R-:W-:Y:S01]  /*6cc0*/  FFMA.FTZ R173, R173, UR6, -R178.reuse ;  /* 0x00000006adad7c23 */ /* 0x100fe200080108b2 */
[--C-:B------:R-:W-:Y:S01]  /*6cd0*/  FFMA.FTZ R176, R176, UR6, -R178.reuse ;  /* 0x00000006b0b07c23 */ /* 0x100fe200080108b2 */
[----:B------:R-:W-:Y:S01]  /*6ce0*/  WARPGROUP.ARRIVE ;  /* 0x00000000000079c5 */ /* 0x000fe20000000000 */
[----:B------:R-:W1:Y:S01]  /*6cf0*/  MUFU.EX2 R167, R167 ;  /* 0x000000a700a77308 */ /* 0x000e620000000800 */
[--C-:B------:R-:W-:Y:S01]  /*6d00*/  FFMA.FTZ R177, R177, UR6, -R178.reuse ;  /* 0x00000006b1b17c23 */ /* 0x100fe200080108b2 */
[--C-:B------:R-:W-:Y:S01]  /*6d10*/  FFMA.FTZ R197, R197, UR6, -R199.reuse ;  /* 0x00000006c5c57c23 */ /* 0x100fe200080108c7 */
[--C-:B------:R-:W-:Y:S01]  /*6d20*/  FFMA.FTZ R211, R211, UR6, -R199.reuse ;  /* 0x00000006d3d37c23 */ /* 0x100fe200080108c7 */
[--C-:B------:R-:W-:Y:S01]  /*6d30*/  FFMA.FTZ R212, R212, UR6, -R199.reuse ;  /* 0x00000006d4d47c23 */ /* 0x100fe200080108c7 */
[----:B------:R-:W-:Y:S01]  /*6d40*/  HGMMA.64x256x16.F32 R24, R152, gdesc[UR8].tnspB, R24, gsb0 ;  /* 0x43e0000898187df0 */ /* 0x000fe20008000818 */
[----:B------:R-:W-:Y:S01]  /*6d50*/  UIADD3 UR10, UR4, 0x80, URZ ;  /* 0x00000080040a7890 */ /* 0x000fe2000fffe03f */
[--C-:B------:R-:W-:Y:S01]  /*6d60*/  FFMA.FTZ R215, R215, UR6, -R199.reuse ;  /* 0x00000006d7d77c23 */ /* 0x100fe200080108c7 */
[----:B------:R-:W-:Y:S01]  /*6d70*/  MUFU.EX2 R160, R160 ;  /* 0x000000a000a07308 */ /* 0x000fe20000000800 */
[----:B------:R-:W-:Y:S01]  /*6d80*/  UMOV UR11, 0x40000040 ;  /* 0x40000040000b7882 */ /* 0x000fe20000000000 */
        /* <DEDUP_REMOVED lines=20> */
[----:B------:R-:W-:Y:S01]  /*6ed0*/  ISETP.GT.AND P3, PT, R13, R208, PT ;  /* 0x000000d00d00720c */ /* 0x000fe20003f64270 */
[----:B------:R-:W-:Y:S01]  /*6ee0*/  @!P2 VIADD R187, R187, 0x32460 ;  /* 0x00032460bbbba836 */ /* 0x000fe20000000000 */
[----:B------:R-:W2:Y:S01]  /*6ef0*/  MUFU.EX2 R209, R209 ;  /* 0x000000d100d17308 */ /* 0x000ea20000000800 */
[----:B------:R-:W-:Y:S01]  /*6f00*/  FADD.FTZ R159, R159, R0 ;  /* 0x000000009f9f7221 */ /* 0x000fe20000010000 */
[----:B------:R-:W-:Y:S01]  /*6f10*/  FADD.FTZ R179, R179, R12 ;  /* 0x0000000cb3b37221 */ /* 0x000fe20000010000 */
[----:B------:R-:W-:Y:S01]  /*6f20*/  VIADD R13, R13, 0xffffffff ;  /* 0xffffffff0d0d7836 */ /* 0x000fe20000000000 */
[----:B------:R-:W-:Y:S01]  /*6f30*/  @!P2 PRMT R187, RZ, 0x654, R187 ;  /* 0x00000654ffbba816 */ /* 0x000fe200000000bb */
[----:B------:R-:W-:Y:S01]  /*6f40*/  FADD.FTZ R159, R166, R159 ;  /* 0x0000009fa69f7221 */ /* 0x000fe20000010000 */
[----:B------:R-:W-:-:S02]  /*6f50*/  FADD.FTZ R179, R182, R179 ;  /* 0x000000b3b6b37221 */ /* 0x000fc40000010000 */
[----:B------:R-:W-:Y:S01]  /*6f60*/  MUFU.EX2 R210, R210 ;  /* 0x000000d200d27308 */ /* 0x000fe20000000800 */
[----:B------:R-:W-:Y:S01]  /*6f70*/  FADD.FTZ R159, R170, R159 ;  /* 0x0000009faa9f7221 */ /* 0x000fe20000010000 */
[----:B------:R-:W-:-:S06]  /*6f80*/  FADD.FTZ R179, R186, R179 ;  /* 0x000000b3bab37221 */ /* 0x000fcc0000010000 */
[----:B------:R-:W3:Y:S08]  /*6f90*/  MUFU.EX2 R213, R213 ;  /* 0x000000d500d57308 */ /* 0x000ef00000000800 */
[----:B------:R-:W-:Y:S08]  /*6fa0*/  MUFU.EX2 R164, R164 ;  /* 0x000000a400a47308 */ /* 0x000ff00000000800 */
[----:B------:R-:W-:Y:S08]  /*6fb0*/  MUFU.EX2 R165, R165 ;  /* 0x000000a500a57308 */ /* 0x000ff00000000800 */
[----:B------:R-:W-:Y:S08]  /*6fc0*/  MUFU.EX2 R168, R168 ;  /* 0x000000a800a87308 */ /* 0x000ff00000000800 */
[----:B------:R-:W-:Y:S08]  /*6fd0*/  MUFU.EX2 R169, R169 ;  /* 0x000000a900a97308 */ /* 0x000ff00000000800 */
[----:B------:R-:W4:Y:S08]  /*6fe0*/  MUFU.EX2 R214, R214 ;  /* 0x000000d600d67308 */ /* 0x000f300000000800 */
[----:B------:R-:W5:Y:S08]  /*6ff0*/  MUFU.EX2 R216, R216 ;  /* 0x000000d800d87308 */ /* 0x000f700000000800 */
[----:B------:R-:W-:Y:S08]  /*7000*/  MUFU.EX2 R217, R217 ;  /* 0x000000d900d97308 */ /* 0x000ff00000000800 */
[----:B------:R-:W0:Y:S08]  /*7010*/  MUFU.EX2 R220, R220 ;  /* 0x000000dc00dc7308 */ /* 0x000e300000000800 */
[----:B------:R-:W-:Y:S08]  /*7020*/  MUFU.EX2 R172, R172 ;  /* 0x000000ac00ac7308 */ /* 0x000ff00000000800 */
[----:B------:R-:W-:Y:S08]  /*7030*/  MUFU.EX2 R173, R173 ;  /* 0x000000ad00ad7308 */ /* 0x000ff00000000800 */
[----:B------:R-:W-:Y:S08]  /*7040*/  MUFU.EX2 R176, R176 ;  /* 0x000000b000b07308 */ /* 0x000ff00000000800 */
[----:B------:R-:W-:Y:S08]  /*7050*/  MUFU.EX2 R177, R177 ;  /* 0x000000b100b17308 */ /* 0x000ff00000000800 */
[----:B------:R-:W0:Y:S08]  /*7060*/  MUFU.EX2 R197, R197 ;  /* 0x000000c500c57308 */ /* 0x000e300000000800 */
        /* <DEDUP_REMOVED lines=14> */
[----:B------:R-:W-:Y:S01]  /*7150*/  MUFU.EX2 R193, R193 ;  /* 0x000000c100c17308 */ /* 0x000fe20000000800 */
[----:B------:R-:W-:-:S02]  /*7160*/  WARPGROUP.DEPBAR.LE gsb0, 0x0 ;  /* 0x00008000000079c5 */ /* 0x000fc40000010000 */
[----:B-1----:R-:W-:Y:S01]  /*7170*/  F2FP.F16.F32.PACK_AB R152, R167, R156 ;  /* 0x0000009ca798723e */ /* 0x002fe200000000ff */
        /* <DEDUP_REMOVED lines=9> */
[----:B------:R-:W1:Y:S01]  /*7210*/  MUFU.EX2 R163, R163 ;  /* 0x000000a300a37308 */ /* 0x000e620000000800 */
[----:B------:R-:W-:Y:S01]  /*7220*/  FADD.FTZ R160, R160, R167 ;  /* 0x000000a7a0a07221 */ /* 0x000fe20000010000 */
[----:B------:R-:W-:Y:S01]  /*7230*/  FADD.FTZ R210, R210, R209 ;  /* 0x000000d1d2d27221 */ /* 0x000fe20000010000 */
[----:B------:R-:W-:-:S02]  /*7240*/  IMAD.MOV.U32 R209, RZ, RZ, R20 ;  /* 0x000000ffffd17224 */ /* 0x000fc400078e0014 */
[----:B------:R-:W-:Y:S01]  /*7250*/  HGMMA.64x256x16.F32 R24, R152, gdesc[UR8].tnspB, R24, gsb0 ;  /* 0x43e0000898187df0 */ /* 0x000fe20008000818 */
[----:B------:R-:W-:Y:S01]  /*7260*/  UIADD3 UR10, UR4, 0x100, URZ ;  /* 0x00000100040a7890 */ /* 0x000fe2000fffe03f */
[----:B------:R-:W-:Y:S01]  /*7270*/  FADD.FTZ R161, R161, R160 ;  /* 0x000000a0a1a17221 */ /* 0x000fe20000010000 */
[----:B------:R-:W-:Y:S01]  /*7280*/  UMOV UR11, 0x40000040 ;  /* 0x40000040000b7882 */ /* 0x000fe20000000000 */
[----:B------:R-:W-:Y:S01]  /*7290*/  MUFU.EX2 R174, R174 ;  /* 0x000000ae00ae7308 */ /* 0x000fe20000000800 */
[----:B------:R-:W-:Y:S01]  /*72a0*/  FADD.FTZ R213, R213, R210 ;  /* 0x000000d2d5d57221 */ /* 0x000fe20000010000 */
[----:B------:R-:W-:-:S03]  /*72b0*/  IMAD.MOV.U32 R210, RZ, RZ, R21 ;  /* 0x000000ffffd27224 */ /* 0x000fc600078e0015 */
[----:B----4-:R-:W-:-:S03]  /*72c0*/  FADD.FTZ R213, R214, R213 ;  /* 0x000000d5d6d57221 */ /* 0x010fc60000010000 */
[----:B------:R-:W2:Y:S01]  /*72d0*/  MUFU.EX2 R175, R175 ;  /* 0x000000af00af7308 */ /* 0x000ea20000000800 */
[----:B------:R-:W-:Y:S02]  /*72e0*/  WARPGROUP.DEPBAR.LE gsb0, 0x0 ;  /* 0x00008000000079c5 */ /* 0x000fe40000010000 */
[----:B------:R-:W-:Y:S01]  /*72f0*/  F2FP.F16.F32.PACK_AB R152, R165, R164 ;  /* 0x000000a4a598723e */ /* 0x000fe200000000ff */
[----:B------:R-:W-:Y:S01]  /*7300*/  FADD.FTZ R164, R164, R161 ;  /* 0x000000a1a4a47221 */ /* 0x000fe20000010000 */
[C---:B-----5:R-:W-:Y:S01]  /*7310*/  F2FP.F16.F32.PACK_AB R153, R216.reuse, R214 ;  /* 0x000000d6d899723e */ /* 0x060fe200000000ff */
        /* <DEDUP_REMOVED lines=16> */
[C---:B------:R-:W-:Y:S01]  /*7420*/  F2FP.F16.F32.PACK_AB R153, R211.reuse, R197 ;  /* 0x000000c5d399723e */ /* 0x040fe200000000ff */
[----:B------:R-:W-:Y:S01]  /*7430*/  FADD.FTZ R211, R211, R220 ;  /* 0x000000dcd3d37221 */ /* 0x000fe20000010000 */
[----:B------:R-:W-:Y:S01]  /*7440*/  F2FP.F16.F32.PACK_AB R154, R177, R176 ;  /* 0x000000b0b19a723e */ /* 0x000fe200000000ff */
[----:B------:R-:W-:Y:S01]  /*7450*/  FADD.FTZ R173, R173, R172 ;  /* 0x000000acadad7221 */ /* 0x000fe20000010000 */
[C---:B------:R-:W-:Y:S01]  /*7460*/  F2FP.F16.F32.PACK_AB R155, R215.reuse, R212 ;  /* 0x000000d4d79b723e */ /* 0x040fe200000000ff */
[----:B------:R-:W-:Y:S02]  /*7470*/  FADD.FTZ R212, R212, R211 ;  /* 0x000000d3d4d47221 */ /* 0x000fe40000010000 */
[----:B------:R-:W-:Y:S01]  /*7480*/  FADD.FTZ R176, R176, R173 ;  /* 0x000000adb0b07221 */ /* 0x000fe20000010000 */
[----:B------:R-:W-:Y:S01]  /*7490*/  WARPGROUP.ARRIVE ;  /* 0x00000000000079c5 */ /* 0x000fe20000000000 */
[----:B------:R-:W-:-:S02]  /*74a0*/  FADD.FTZ R212, R215, R212 ;  /* 0x000000d4d7d47221 */ /* 0x000fc40000010000 */
[----:B------:R-:W-:-:S10]  /*74b0*/  FADD.FTZ R177, R177, R176 ;  /* 0x000000b0b1b17221 */ /* 0x000fd40000010000 */
        /* <DEDUP_REMOVED lines=23> */
[----:B-1----:R-:W-:Y:S01]  /*7630*/  F2FP.F16.F32.PACK_AB R153, R163, R162 ;  /* 0x000000a2a399723e */ /* 0x002fe200000000ff */
        /* <DEDUP_REMOVED lines=14> */
.L_x_4371:
[----:B------:R-:W-:-:S13]  /*7720*/  ISETP.GE.AND P1, PT, R13, RZ, PT ;  /* 0x000000ff0d00720c */ /* 0x000fda0003f26270 */
[----:B------:R-:W-:Y:S05]  /*7730*/  @!P1 BRA `(.L_x_4381) ;  /* 0x0000002800489947 */ /* 0x000fea0003800000 */
[----:B------:R-:W-:Y:S01]  /*7740*/  IMAD.MOV.U32 R209, RZ, RZ, R21 ;  /* 0x000000ffffd17224 */ /* 0x000fe200078e0015 */
[----:B------:R-:W-:Y:S01]  /*7750*/  ULDC UR4, c[0x0][0xad0] ;  /* 0x0002b40000047ab9 */ /* 0x000fe20000000800 */
[----:B------:R-:W-:-:S07]  /*7760*/  IMAD.MOV.U32 R208, RZ, RZ, R20 ;  /* 0x000000ffffd07224 */ /* 0x000fce00078e0014 */
.L_x_4390:
[----:B------:R-:W-:-:S04]  /*7770*/  UIADD3 UR36, UR36, 0x1, URZ ;  /* 0x0000000124247890 */ /* 0x000fc8000fffe03f */
[----:B------:R-:W-:-:S04]  /*7780*/  UISETP.NE.AND UP0, UPT, UR36, 0x2, UPT ;  /* 0x000000022400788c */ /* 0x000fc8000bf05270 */
[----:B------:R-:W-:Y:S02]  /*7790*/  USEL UR5, URZ, 0x1, UP0 ;  /* 0x000000013f057887 */ /* 0x000fe40008000000 */
[----:B------:R-:W-:Y:S02]  /*77a0*/  USEL UR36, UR36, URZ, UP0 ;  /* 0x0000003f24247287 */ /* 0x000fe40008000000 */
[----:B------:R-:W-:Y:S01]  /*77b0*/  ULOP3.LUT UR37, UR37, UR5, URZ, 0x3c, !UPT ;  /* 0x0000000525257292 */ /* 0x000fe2000f8e3c3f */
[----:B-1----:R-:W-:Y:S11]  /*77c0*/  @!P0 BRA `(.L_x_4382) ;  /* 0x0000000000048947 */ /* 0x002ff60003800000 */
[----:B------:R-:W-:Y:S01]  /*77d0*/  BPT.TRAP 0x1 ;  /* 0x000000040000795c */ /* 0x000fe20000300000 */
.L_x_4382:
        /* <DEDUP_REMOVED lines=9> */
.L_x_4383:
[----:B--2---:R-:W-:Y:S05]  /*7870*/  @P1 BRA `(.L_x_4384) ;  /* 0x0000000000081947 */ /* 0x004fea0003800000 */
[----:B------:R-:W2:Y:S02]  /*7880*/  SYNCS.PHASECHK.TRANS64.TRYWAIT P1, [UR5+0x32430], R20 ;  /* 0x03243014ff0075a7 */ /* 0x000ea40008020145 */
[----:B--2---:R-:W-:Y:S05]  /*7890*/  @!P1 BRA `(.L_x_4385) ;  /* 0x000000b000f09947 */ /* 0x004fea0003800000 */
.L_x_4384:
[----:B------:R-:W-:Y:S01]  /*78a0*/  R2UR UR52, R22 ;  /* 0x00000000163472ca */ /* 0x000fe200000e0000 */
[----:B------:R-:W-:Y:S01]  /*78b0*/  UIMAD UR6, UR36, 0x300, UR60 ;  /* 0x00000300240678a4 */ /* 0x000fe2000f8e023c */
[----:B------:R-:W-:Y:S01]  /*78c0*/  R2UR UR53, R23 ;  /* 0x00000000173572ca */ /* 0x000fe200000e0000 */
[----:B0-----:R-:W-:Y:S01]  /*78d0*/  WARPGROUP.ARRIVE ;  /* 0x00000000000079c5 */ /* 0x001fe20000000000 */
        /* <DEDUP_REMOVED lines=27> */
.L_x_4386:
[----:B------:R0:W3:Y:S01]  /*7a90*/  SYNCS.PHASECHK.TRANS64.TRYWAIT P1, [UR5+0x32450], R20 ;  /* 0x03245014ff0075a7 */ /* 0x0000e20008020145 */
[----:B------:R-:W-:Y:S05]  /*7aa0*/  @!P0 BRA `(.L_x_4387) ;  /* 0x0000000000048947 */ /* 0x000fea0003800000 */
[----:B------:R-:W-:Y:S01]  /*7ab0*/  BPT.TRAP 0x1 ;  /* 0x000000040000795c */ /* 0x000fe20000300000 */
.L_x_4387:
[----:B---3--:R-:W-:Y:S05]  /*7ac0*/  @P1 BRA `(.L_x_4388) ;  /* 0x0000000000081947 */ /* 0x008fea0003800000 */
[----:B------:R-:W3:Y:S02]  /*7ad0*/  SYNCS.PHASECHK.TRANS64.TRYWAIT P1, [UR5+0x32450], R20 ;  /* 0x03245014ff0075a7 */ /* 0x000ee40008020145 */
[----:B---3--:R-:W-:Y:S05]  /*7ae0*/  @!P1 BRA `(.L_x_4389) ;  /* 0x000000b000749947 */ /* 0x008fea0003800000 */
.L_x_4388:
        /* <DEDUP_REMOVED lines=10> */
[C---:B------:R-:W-:Y:S01]  /*7b90*/  ISETP.GT.AND P1, PT, R13.reuse, RZ, PT ;  /* 0x000000ff0d00720c */ /* 0x040fe20003f24270 */
[----:B------:R-:W-:Y:S01]  /*7ba0*/  UMOV UR15, 0x40000040 ;  /* 0x40000040000f7882 */ /* 0x000fe20000000000 */
[----:B------:R-:W-:Y:S01]  /*7bb0*/  UIADD3 UR18, UR6, 0x306, URZ ;  /* 0x0000030606127890 */ /* 0x000fe2000fffe03f */
[----:B------:R-:W-:Y:S01]  /*7bc0*/  VIADD R13, R13, 0xffffffff ;  /* 0xffffffff0d0d7836 */ /* 0x000fe20000000000 */
        /* <DEDUP_REMOVED lines=85> */
[----:B--2---:R-:W-:Y:S01]  /*8120*/  FMUL.FTZ R21, R152, UR4 ;  /* 0x0000000498157c20 */ /* 0x004fe20008410000 */
        /* <DEDUP_REMOVED lines=30> */
[----:B01----:R-:W-:Y:S01]  /*8310*/  FMNMX.FTZ R20, R152, R185, !PT ;  /* 0x000000b998147209 */ /* 0x003fe20007810000 */
[----:B------:R-:W-:Y:S01]  /*8320*/  FMUL.FTZ R185, R188, UR4 ;  /* 0x00000004bcb97c20 */ /* 0x000fe20008410000 */
[----:B------:R-:W-:Y:S01]  /*8330*/  FMUL.FTZ R176, R179, UR4 ;  /* 0x00000004b3b07c20 */ /* 0x000fe20008410000 */
[----:B------:R-:W-:Y:S01]  /*8340*/  FMUL.FTZ R179, R181, UR4 ;  /* 0x00000004b5b37c20 */ /* 0x000fe20008410000 */
[----:B------:R-:W-:Y:S01]  /*8350*/  FMUL.FTZ R173, R174, UR4 ;  /* 0x00000004aead7c20 */ /* 0x000fe20008410000 */
[----:B------:R-:W-:Y:S01]  /*8360*/  FMUL.FTZ R174, R178, UR4 ;  /* 0x00000004b2ae7c20 */ /* 0x000fe20008410000 */
[----:B------:R-:W-:Y:S01]  /*8370*/  FMUL.FTZ R178, R184, UR4 ;  /* 0x00000004b8b27c20 */ /* 0x000fe20008410000 */
[----:B------:R-:W0:Y:S01]  /*8380*/  MUFU.TANH R156, R156 ;  /* 0x0000009c009c7308 */ /* 0x000e220000002400 */
[----:B---3--:R-:W-:Y:S01]  /*8390*/  FMNMX.FTZ R20, R155, R20, !PT ;  /* 0x000000149b147209 */ /* 0x008fe20007810000 */
        /* <DEDUP_REMOVED lines=41> */
[----:B-1----:R-:W-:Y:S01]  /*8630*/  FMNMX.FTZ R213, R171, R188, !PT ;  /* 0x000000bcabd57209 */ /* 0x002fe20007810000 */
[----:B------:R-:W-:-:S06]  /*8640*/  FMUL.FTZ R188, R193, UR4 ;  /* 0x00000004c1bc7c20 */ /* 0x000fcc0008410000 */
        /* <DEDUP_REMOVED lines=56> */
[----:B-1----:R-:W-:-:S05]  /*89d0*/  FMNMX.FTZ R194, R193, R194, !PT ;  /* 0x000000c2c1c27209 */ /* 0x002fca0007810000 */
[----:B------:R-:W1:Y:S02]  /*89e0*/  SHFL.BFLY PT, R197, R194, 0x2, 0x1f ;  /* 0x0c401f00c2c57f89 */ /* 0x000e6400000e0000 */
[----:B------:R-:W3:Y:S01]  /*89f0*/  MUFU.TANH R212, R212 ;  /* 0x000000d400d47308 */ /* 0x000ee20000002400 */
[----:B--2---:R-:W-:-:S04]  /*8a00*/  FMNMX.FTZ R195, R196, R195, !PT ;  /* 0x000000c3c4c37209 */ /* 0x004fc80007810000 */
[----:B0-----:R-:W-:-:S04]  /*8a10*/  FMNMX.FTZ R195, R198, R195, !PT ;  /* 0x000000c3c6c37209 */ /* 0x001fc80007810000 */
[----:B---3--:R-:W-:-:S05]  /*8a20*/  FMNMX.FTZ R195, R212, R195, !PT ;  /* 0x000000c3d4c37209 */ /* 0x008fca0007810000 */
[----:B------:R-:W0:Y:S01]  /*8a30*/  SHFL.BFLY PT, R214, R195, 0x2, 0x1f ;  /* 0x0c401f00c3d67f89 */ /* 0x000e2200000e0000 */
[----:B-1----:R-:W-:-:S05]  /*8a40*/  FMNMX.FTZ R197, R194, R197, !PT ;  /* 0x000000c5c2c57209 */ /* 0x002fca0007810000 */
[----:B------:R-:W1:Y:S01]  /*8a50*/  SHFL.BFLY PT, R20, R197, 0x1, 0x1f ;  /* 0x0c201f00c5147f89 */ /* 0x000e6200000e0000 */
[----:B0-----:R-:W-:-:S05]  /*8a60*/  FMNMX.FTZ R214, R195, R214, !PT ;  /* 0x000000d6c3d67209 */ /* 0x001fca0007810000 */
[----:B------:R-:W0:Y:S01]  /*8a70*/  SHFL.BFLY PT, R199, R214, 0x1, 0x1f ;  /* 0x0c201f00d6c77f89 */ /* 0x000e2200000e0000 */
[----:B-1----:R-:W-:-:S05]  /*8a80*/  FMNMX.FTZ R20, R197, R20, !PT ;  /* 0x00000014c5147209 */ /* 0x002fca0007810000 */
[C---:B------:R-:W-:Y:S01]  /*8a90*/  FADD.FTZ R194, -R20.reuse, R208 ;  /* 0x000000d014c27221 */ /* 0x040fe20000010100 */
[----:B------:R-:W-:-:S03]  /*8aa0*/  FMUL.FTZ R208, R20, UR6 ;  /* 0x0000000614d07c20 */ /* 0x000fc60008410000 */
[----:B------:R-:W-:Y:S01]  /*8ab0*/  FMUL.FTZ R194, R194, UR6 ;  /* 0x00000006c2c27c20 */ /* 0x000fe20008410000 */
[--C-:B------:R-:W-:Y:S01]  /*8ac0*/  FFMA.FTZ R215, R21, UR6, -R208.reuse ;  /* 0x0000000615d77c23 */ /* 0x100fe200080108d0 */
[--C-:B------:R-:W-:Y:S01]  /*8ad0*/  FFMA.FTZ R197, R152, UR6, -R208.reuse ;  /* 0x0000000698c57c23 */ /* 0x100fe200080108d0 */
[--C-:B------:R-:W-:Y:S01]  /*8ae0*/  FFMA.FTZ R213, R157, UR6, -R208.reuse ;  /* 0x000000069dd57c23 */ /* 0x100fe200080108d0 */
[----:B------:R-:W-:Y:S01]  /*8af0*/  IADD3 R157, -R220, 0xb, RZ ;  /* 0x0000000bdc9d7810 */ /* 0x000fe20007ffe1ff */
        /* <DEDUP_REMOVED lines=9> */
[----:B0-----:R-:W-:Y:S01]  /*8b90*/  FMNMX.FTZ R21, R214, R199, !PT ;  /* 0x000000c7d6157209 */ /* 0x001fe20007810000 */
[----:B-1----:R-:W-:Y:S01]  /*8ba0*/  IMAD.U32 R215, RZ, RZ, UR5 ;  /* 0x00000005ffd77e24 */ /* 0x002fe2000f8e00ff */
[----:B------:R-:W-:Y:S01]  /*8bb0*/  UIMAD UR5, UR36, 0xc00, UR7 ;  /* 0x00000c00240578a4 */ /* 0x000fe2000f8e0207 */
[--C-:B------:R-:W-:Y:S01]  /*8bc0*/  FFMA.FTZ R169, R169, UR6, -R208.reuse ;  /* 0x00000006a9a97c23 */ /* 0x100fe200080108d0 */
[--C-:B------:R-:W-:Y:S01]  /*8bd0*/  FFMA.FTZ R171, R171, UR6, -R208.reuse ;  /* 0x00000006abab7c23 */ /* 0x100fe200080108d0 */
[C---:B------:R-:W-:Y:S01]  /*8be0*/  FADD.FTZ R152, -R21.reuse, R209 ;  /* 0x000000d115987221 */ /* 0x040fe20000010100 */
[----:B------:R-:W-:Y:S01]  /*8bf0*/  FMUL.FTZ R217, R21, UR6 ;  /* 0x0000000615d97c20 */ /* 0x000fe20008410000 */
[----:B------:R-:W-:Y:S01]  /*8c00*/  MUFU.EX2 R197, R197 ;  /* 0x000000c500c57308 */ /* 0x000fe20000000800 */
[----:B------:R-:W-:Y:S01]  /*8c10*/  FFMA.FTZ R170, R170, UR6, -R208 ;  /* 0x00000006aaaa7c23 */ /* 0x000fe200080108d0 */
[----:B------:R-:W-:Y:S01]  /*8c20*/  FMUL.FTZ R209, R152, UR6 ;  /* 0x0000000698d17c20 */ /* 0x000fe20008410000 */
[----:B------:R-:W-:-:S02]  /*8c30*/  @!P2 VIADD R152, R215, 0x32440 ;  /* 0x00032440d798a836 */ /* 0x000fc40000000000 */
[--C-:B------:R-:W-:Y:S01]  /*8c40*/  FFMA.FTZ R214, R153, UR6, -R217.reuse ;  /* 0x0000000699d67c23 */ /* 0x100fe200080108d9 */
[----:B------:R-:W-:Y:S02]  /*8c50*/  VIADD R153, R220, 0x8 ;  /* 0x00000008dc997836 */ /* 0x000fe40000000000 */
[--C-:B------:R-:W-:Y:S01]  /*8c60*/  FFMA.FTZ R216, R154, UR6, -R217.reuse ;  /* 0x000000069ad87c23 */ /* 0x100fe200080108d9 */
[--C-:B------:R-:W-:Y:S01]  /*8c70*/  FFMA.FTZ R210, R210, UR6, -R217.reuse ;  /* 0x00000006d2d27c23 */ /* 0x100fe200080108d9 */
[----:B------:R-:W-:Y:S01]  /*8c80*/  @!P2 PRMT R152, RZ, 0x654, R152 ;  /* 0x00000654ff98a816 */ /* 0x000fe20000000098 */
[--C-:B------:R-:W-:Y:S01]  /*8c90*/  FFMA.FTZ R211, R211, UR6, -R217.reuse ;  /* 0x00000006d3d37c23 */ /* 0x100fe200080108d9 */
[----:B------:R1:W-:Y:S06]  /*8ca0*/  BAR.ARV R157, 0x100 ;  /* 0x0004009d0000751d */ /* 0x0003ec0000002000 */
[----:B------:R0:W-:Y:S01]  /*8cb0*/  @!P2 SYNCS.ARRIVE.TRANS64.RED.A1T0 RZ, [R152+URZ], RZ ;  /* 0x000000ff98ffa9a7 */ /* 0x0001e2000810043f */
        /* <DEDUP_REMOVED lines=136> */
[----:B0-----:R-:W-:Y:S01]  /*9540*/  F2FP.F16.F32.PACK_AB R152, R197, R195 ;  /* 0x000000c3c598723e */ /* 0x001fe200000000ff */
[----:B------:R-:W-:Y:S01]  /*9550*/  UMOV UR10, UR5 ;  /* 0x00000005000a7c82 */ /* 0x000fe20008000000 */
[----:B--2---:R-:W-:Y:S01]  /*9560*/  F2FP.F16.F32.PACK_AB R154, R213, R199 ;  /* 0x000000c7d59a723e */ /* 0x004fe200000000ff */
[--C-:B------:R-:W-:Y:S01]  /*9570*/  FFMA.FTZ R159, R159, UR6, -R217.reuse ;  /* 0x000000069f9f7c23 */ /* 0x100fe200080108d9 */
[----:B----4-:R-:W-:Y:S01]  /*9580*/  F2FP.F16.F32.PACK_AB R153, R216, R214 ;  /* 0x000000d6d899723e */ /* 0x010fe200000000ff */
[--C-:B------:R-:W-:Y:S01]  /*9590*/  FFMA.FTZ R160, R160, UR6, -R217.reuse ;  /* 0x00000006a0a07c23 */ /* 0x100fe200080108d9 */
[----:B-----5:R-:W-:Y:S01]  /*95a0*/  F2FP.F16.F32.PACK_AB R155, R211, R210 ;  /* 0x000000d2d39b723e */ /* 0x020fe200000000ff */
[--C-:B------:R-:W-:Y:S01]  /*95b0*/  FFMA.FTZ R165, R165, UR6, -R217.reuse ;  /* 0x00000006a5a57c23 */ /* 0x100fe200080108d9 */
[--C-:B------:R-:W-:Y:S01]  /*95c0*/  FFMA.FTZ R167, R167, UR6, -R217.reuse ;  /* 0x00000006a7a77c23 */ /* 0x100fe200080108d9 */
[----:B------:R-:W0:Y:S01]  /*95d0*/  MUFU.EX2 R156, R156 ;  /* 0x0000009c009c7308 */ /* 0x000e220000000800 */
[----:B------:R-:W-:Y:S01]  /*95e0*/  WARPGROUP.ARRIVE ;  /* 0x00000000000079c5 */ /* 0x000fe20000000000 */
[--C-:B------:R-:W-:Y:S01]  /*95f0*/  FFMA.FTZ R166, R166, UR6, -R217.reuse ;  /* 0x00000006a6a67c23 */ /* 0x100fe200080108d9 */
[--C-:B------:R-:W-:Y:S01]  /*9600*/  FFMA.FTZ R168, R168, UR6, -R217.reuse ;  /* 0x00000006a8a87c23 */ /* 0x100fe200080108d9 */
[--C-:B------:R-:W-:Y:S01]  /*9610*/  FFMA.FTZ R173, R173, UR6, -R217.reuse ;  /* 0x00000006adad7c23 */ /* 0x100fe200080108d9 */
[--C-:B------:R-:W-:Y:S01]  /*9620*/  FFMA.FTZ R175, R175, UR6, -R217.reuse ;  /* 0x00000006afaf7c23 */ /* 0x100fe200080108d9 */
[--C-:B------:R-:W-:Y:S01]  /*9630*/  FFMA.FTZ R172, R172, UR6, -R208.reuse ;  /* 0x00000006acac7c23 */ /* 0x100fe200080108d0 */
[----:B------:R-:W-:Y:S01]  /*9640*/  HGMMA.64x256x16.F32 R24, R152, gdesc[UR8].tnspB, R24, gsb0 ;  /* 0x43e0000898187df0 */ /* 0x000fe20008000818 */
[----:B------:R-:W2:Y:S01]  /*9650*/  MUFU.EX2 R158, R158 ;  /* 0x0000009e009e7308 */ /* 0x000ea20000000800 */
[----:B------:R-:W-:Y:S01]  /*9660*/  UIADD3 UR10, UR5, 0x80, URZ ;  /* 0x00000080050a7890 */ /* 0x000fe2000fffe03f */
[--C-:B------:R-:W-:Y:S01]  /*9670*/  FFMA.FTZ R177, R177, UR6, -R208.reuse ;  /* 0x00000006b1b17c23 */ /* 0x100fe200080108d0 */
[----:B------:R-:W-:Y:S01]  /*9680*/  UMOV UR11, 0x40000040 ;  /* 0x40000040000b7882 */ /* 0x000fe20000000000 */
        /* <DEDUP_REMOVED lines=12> */
[----:B------:R-:W3:Y:S01]  /*9750*/  MUFU.EX2 R163, R163 ;  /* 0x000000a300a37308 */ /* 0x000ee20000000800 */
[--C-:B------:R-:W-:Y:S01]  /*9760*/  FFMA.FTZ R182, R182, UR6, -R217.reuse ;  /* 0x00000006b6b67c23 */ /* 0x100fe200080108d9 */
        /* <DEDUP_REMOVED lines=10> */
[----:B------:R-:W-:Y:S01]  /*9810*/  FFMA.FTZ R0, R194, R0, R195 ;  /* 0x00000000c2007223 */ /* 0x000fe200000100c3 */
[----:B------:R-:W-:Y:S01]  /*9820*/  FFMA.FTZ R209, R209, R12, R214 ;  /* 0x0000000cd1d17223 */ /* 0x000fe200000100d6 */
[----:B------:R-:W-:-:S02]  /*9830*/  @!P2 VIADD R215, R215, 0x32460 ;  /* 0x00032460d7d7a836 */ /* 0x000fc40000000000 */
[----:B------:R-:W4:Y:S01]  /*9840*/  MUFU.EX2 R160, R160 ;  /* 0x000000a000a07308 */ /* 0x000f220000000800 */
[----:B------:R-:W-:Y:S01]  /*9850*/  FADD.FTZ R0, R197, R0 ;  /* 0x00000000c5007221 */ /* 0x000fe20000010000 */
[----:B------:R-:W-:Y:S01]  /*9860*/  FADD.FTZ R209, R216, R209 ;  /* 0x000000d1d8d17221 */ /* 0x000fe20000010000 */
[----:B------:R-:W-:Y:S01]  /*9870*/  @!P2 PRMT R215, RZ, 0x654, R215 ;  /* 0x00000654ffd7a816 */ /* 0x000fe200000000d7 */
[----:B------:R-:W-:Y:S02]  /*9880*/  IMAD.MOV.U32 R208, RZ, RZ, R20 ;  /* 0x000000ffffd07224 */ /* 0x000fe400078e0014 */
[----:B------:R-:W-:Y:S01]  /*9890*/  FADD.FTZ R0, R199, R0 ;  /* 0x00000000c7007221 */ /* 0x000fe20000010000 */
[----:B------:R-:W-:Y:S01]  /*98a0*/  FADD.FTZ R210, R210, R209 ;  /* 0x000000d1d2d27221 */ /* 0x000fe20000010000 */
[----:B------:R-:W-:Y:S01]  /*98b0*/  IMAD.MOV.U32 R209, RZ, RZ, R21 ;  /* 0x000000ffffd17224 */ /* 0x000fe200078e0015 */
[----:B------:R-:W-:Y:S01]  /*98c0*/  MUFU.EX2 R165, R165 ;  /* 0x000000a500a57308 */ /* 0x000fe20000000800 */
[----:B------:R-:W-:Y:S01]  /*98d0*/  FADD.FTZ R213, R213, R0 ;  /* 0x00000000d5d57221 */ /* 0x000fe20000010000 */
[----:B------:R-:W-:-:S03]  /*98e0*/  FADD.FTZ R210, R211, R210 ;  /* 0x000000d2d3d27221 */ /* 0x000fc60000010000 */
[----:B0-----:R-:W-:-:S03]  /*98f0*/  FADD.FTZ R213, R156, R213 ;  /* 0x000000d59cd57221 */ /* 0x001fc60000010000 */
[----:B------:R-:W0:Y:S08]  /*9900*/  MUFU.EX2 R167, R167 ;  /* 0x000000a700a77308 */ /* 0x000e300000000800 */
[----:B------:R-:W5:Y:S08]  /*9910*/  MUFU.EX2 R162, R162 ;  /* 0x000000a200a27308 */ /* 0x000f700000000800 */
        /* <DEDUP_REMOVED lines=27> */
[----:B--2---:R-:W-:-:S05]  /*9ad0*/  F2FP.F16.F32.PACK_AB R152, R158, R156 ;  /* 0x0000009c9e98723e */ /* 0x004fca00000000ff */
[----:B------:R-:W2:Y:S01]  /*9ae0*/  MUFU.EX2 R193, R193 ;  /* 0x000000c100c17308 */ /* 0x000ea20000000800 */
[----:B---3--:R-:W-:Y:S01]  /*9af0*/  F2FP.F16.F32.PACK_AB R154, R163, R161 ;  /* 0x000000a1a39a723e */ /* 0x008fe200000000ff */
[----:B------:R-:W-:Y:S01]  /*9b00*/  FADD.FTZ R158, R158, R213 ;  /* 0x000000d59e9e7221 */ /* 0x000fe20000010000 */
[C---:B----4-:R-:W-:Y:S01]  /*9b10*/  F2FP.F16.F32.PACK_AB R153, R160.reuse, R159 ;  /* 0x0000009fa099723e */ /* 0x050fe200000000ff */
[----:B------:R-:W-:Y:S01]  /*9b20*/  FADD.FTZ R159, R159, R210 ;  /* 0x000000d29f9f7221 */ /* 0x000fe20000010000 */
[----:B0-----:R-:W-:Y:S01]  /*9b30*/  F2FP.F16.F32.PACK_AB R155, R167, R165 ;  /* 0x000000a5a79b723e */ /* 0x001fe200000000ff */
        /* <DEDUP_REMOVED lines=8> */
[----:B------:R-:W0:Y:S01]  /*9bc0*/  MUFU.EX2 R223, R223 ;  /* 0x000000df00df7308 */ /* 0x000e220000000800 */
[----:B------:R-:W-:Y:S01]  /*9bd0*/  UMOV UR11, 0x40000040 ;  /* 0x40000040000b7882 */ /* 0x000fe20000000000 */
[----:B------:R-:W-:Y:S01]  /*9be0*/  FADD.FTZ R167, R167, R160 ;  /* 0x000000a0a7a77221 */ /* 0x000fe20000010000 */
[----:B-----5:R-:W-:-:S03]  /*9bf0*/  FADD.FTZ R163, R162, R163 ;  /* 0x000000a3a2a37221 */ /* 0x020fc60000010000 */
[----:B-1----:R-:W-:Y:S02]  /*9c00*/  FADD.FTZ R167, R166, R167 ;  /* 0x000000a7a6a77221 */ /* 0x002fe40000010000 */
[----:B------:R-:W-:Y:S08]  /*9c10*/  MUFU.EX2 R192, R192 ;  /* 0x000000c000c07308 */ /* 0x000ff00000000800 */
[----:B------:R-:W1:Y:S01]  /*9c20*/  MUFU.EX2 R217, R217 ;  /* 0x000000d900d97308 */ /* 0x000e620000000800 */
[----:B------:R-:W-:-:S02]  /*9c30*/  WARPGROUP.DEPBAR.LE gsb0, 0x0 ;  /* 0x00008000000079c5 */ /* 0x000fc40000010000 */
[C---:B------:R-:W-:Y:S01]  /*9c40*/  F2FP.F16.F32.PACK_AB R152, R164.reuse, R162 ;  /* 0x000000a2a498723e */ /* 0x040fe200000000ff */
[----:B------:R-:W-:Y:S01]  /*9c50*/  FADD.FTZ R164, R164, R163 ;  /* 0x000000a3a4a47221 */ /* 0x000fe20000010000 */
[----:B------:R-:W-:Y:S02]  /*9c60*/  F2FP.F16.F32.PACK_AB R154, R171, R169 ;  /* 0x000000a9ab9a723e */ /* 0x000fe400000000ff */
[C---:B------:R-:W-:Y:S01]  /*9c70*/  F2FP.F16.F32.PACK_AB R153, R168.reuse, R166 ;  /* 0x000000a6a899723e */ /* 0x040fe200000000ff */
[----:B------:R-:W-:Y:S01]  /*9c80*/  FADD.FTZ R168, R168, R167 ;  /* 0x000000a7a8a87221 */ /* 0x000fe20000010000 */
[----:B------:R-:W-:Y:S01]  /*9c90*/  F2FP.F16.F32.PACK_AB R155, R175, R173 ;  /* 0x000000adaf9b723e */ /* 0x000fe200000000ff */
[----:B------:R-:W-:Y:S02]  /*9ca0*/  FADD.FTZ R164, R169, R164 ;  /* 0x000000a4a9a47221 */ /* 0x000fe40000010000 */
[----:B------:R-:W-:Y:S01]  /*9cb0*/  FADD.FTZ R168, R173, R168 ;  /* 0x000000a8ada87221 */ /* 0x000fe20000010000 */
[----:B------:R-:W-:Y:S01]  /*9cc0*/  WARPGROUP.ARRIVE ;  /* 0x00000000000079c5 */ /* 0x000fe20000000000 */
[----:B------:R-:W-:-:S02]  /*9cd0*/  FADD.FTZ R171, R171, R164 ;  /* 0x000000a4abab7221 */ /* 0x000fc40000010000 */
[----:B------:R-:W-:Y:S02]  /*9ce0*/  FADD.FTZ R175, R175, R168 ;  /* 0x000000a8afaf7221 */ /* 0x000fe40000010000 */
[----:B------:R-:W-:Y:S01]  /*9cf0*/  FADD.FTZ R171, R170, R171 ;  /* 0x000000abaaab7221 */ /* 0x000fe20000010000 */
[----:B------:R-:W-:Y:S01]  /*9d00*/  HGMMA.64x256x16.F32 R24, R152, gdesc[UR8].tnspB, R24, gsb0 ;  /* 0x43e0000898187df0 */ /* 0x000fe20008000818 */
[----:B------:R-:W-:Y:S01]  /*9d10*/  UIADD3 UR10, UR5, 0x180, URZ ;  /* 0x00000180050a7890 */ /* 0x000fe2000fffe03f */
[----:B------:R-:W-:Y:S01]  /*9d20*/  FADD.FTZ R175, R174, R175 ;  /* 0x000000afaeaf7221 */ /* 0x000fe20000010000 */
[----:B------:R-:W-:Y:S01]  /*9d30*/  UMOV UR11, 0x40000040 ;  /* 0x40000040000b7882 */ /* 0x000fe20000000000 */
[----:B------:R-:W-:Y:S02]  /*9d40*/  WARPGROUP.DEPBAR.LE gsb0, 0x0 ;  /* 0x00008000000079c5 */ /* 0x000fe40000010000 */
[C---:B------:R-:W-:Y:S01]  /*9d50*/  F2FP.F16.F32.PACK_AB R152, R172.reuse, R170 ;  /* 0x000000aaac98723e */ /* 0x040fe200000000ff */
[----:B------:R-:W-:Y:S01]  /*9d60*/  FADD.FTZ R172, R172, R171 ;  /* 0x000000abacac7221 */ /* 0x000fe20000010000 */
[----:B------:R-:W-:-:S02]  /*9d70*/  F2FP.F16.F32.PACK_AB R154, R179, R177 ;  /* 0x000000b1b39a723e */ /* 0x000fc400000000ff */
[C---:B------:R-:W-:Y:S01]  /*9d80*/  F2FP.F16.F32.PACK_AB R153, R176.reuse, R174 ;  /* 0x000000aeb099723e */ /* 0x040fe200000000ff */
[----:B------:R-:W-:Y:S01]  /*9d90*/  FADD.FTZ R176, R176, R175 ;  /* 0x000000afb0b07221 */ /* 0x000fe20000010000 */
[----:B------:R-:W-:Y:S01]  /*9da0*/  F2FP.F16.F32.PACK_AB R155, R183, R181 ;  /* 0x000000b5b79b723e */ /* 0x000fe200000000ff */
[----:B------:R-:W-:Y:S02]  /*9db0*/  FADD.FTZ R172, R177, R172 ;  /* 0x000000acb1ac7221 */ /* 0x000fe40000010000 */
[----:B------:R-:W-:Y:S01]  /*9dc0*/  FADD.FTZ R176, R181, R176 ;  /* 0x000000b0b5b07221 */ /* 0x000fe20000010000 */
[----:B------:R-:W-:Y:S01]  /*9dd0*/  WARPGROUP.ARRIVE ;  /* 0x00000000000079c5 */ /* 0x000fe20000000000 */
[----:B------:R-:W-:Y:S02]  /*9de0*/  FADD.FTZ R179, R179, R172 ;  /* 0x000000acb3b37221 */ /* 0x000fe40000010000 */
[----:B------:R-:W-:-:S09]  /*9df0*/  FADD.FTZ R183, R183, R176 ;  /* 0x000000b0b7b77221 */ /* 0x000fd20000010000 */
[----:B------:R-:W-:Y:S01]  /*9e00*/  HGMMA.64x256x16.F32 R24, R152, gdesc[UR8].tnspB, R24, gsb0 ;  /* 0x43e0000898187df0 */ /* 0x000fe20008000818 */
[----:B------:R-:W-:Y:S01]  /*9e10*/  UIADD3 UR10, UR5, 0x200, URZ ;  /* 0x00000200050a7890 */ /* 0x000fe2000fffe03f */
[----:B------:R-:W-:Y:S01]  /*9e20*/  UMOV UR11, 0x40000040 ;  /* 0x40000040000b7882 */ /* 0x000fe20000000000 */
[----:B------:R-:W-:Y:S02]  /*9e30*/  WARPGROUP.DEPBAR.LE gsb0, 0x0 ;  /* 0x00008000000079c5 */ /* 0x000fe40000010000 */
[----:B------:R-:W-:Y:S01]  /*9e40*/  F2FP.F16.F32.PACK_AB R152, R221, R178 ;  /* 0x000000b2dd98723e */ /* 0x000fe200000000ff */
        /* <DEDUP_REMOVED lines=13> */
[----:B------:R-:W-:Y:S01]  /*9f20*/  FADD.FTZ R189, R189, R184 ;  /* 0x000000b8bdbd7221 */ /* 0x000fe20000010000 */
[----:B------:R-:W-:Y:S01]  /*9f30*/  UMOV UR11, 0x40000040 ;  /* 0x40000040000b7882 */ /* 0x000fe20000000000 */
[----:B------:R-:W-:Y:S02]  /*9f40*/  WARPGROUP.DEPBAR.LE gsb0, 0x0 ;  /* 0x00008000000079c5 */ /* 0x000fe40000010000 */
[----:B------:R-:W-:Y:S01]  /*9f50*/  F2FP.F16.F32.PACK_AB R152, R191, R186 ;  /* 0x000000babf98723e */ /* 0x000fe200000000ff */
[----:B------:R-:W-:Y:S01]  /*9f60*/  FADD.FTZ R186, R186, R185 ;  /* 0x000000b9baba7221 */ /* 0x000fe20000010000 */
[----:B--2---:R-:W-:Y:S02]  /*9f70*/  F2FP.F16.F32.PACK_AB R154, R193, R188 ;  /* 0x000000bcc19a723e */ /* 0x004fe400000000ff */
[----:B0-----:R-:W-:Y:S01]  /*9f80*/  F2FP.F16.F32.PACK_AB R153, R223, R190 ;  /* 0x000000bedf99723e */ /* 0x001fe200000000ff */
[----:B------:R-:W-:Y:S01]  /*9f90*/  FADD.FTZ R190, R190, R189 ;  /* 0x000000bdbebe7221 */ /* 0x000fe20000010000 */
[----:B-1----:R-:W-:Y:S01]  /*9fa0*/  F2FP.F16.F32.PACK_AB R155, R217, R192 ;  /* 0x000000c0d99b723e */ /* 0x002fe200000000ff */
[----:B------:R-:W-:-:S02]  /*9fb0*/  FADD.FTZ R191, R191, R186 ;  /* 0x000000babfbf7221 */ /* 0x000fc40000010000 */
[----:B------:R-:W-:Y:S01]  /*9fc0*/  FADD.FTZ R223, R223, R190 ;  /* 0x000000bedfdf7221 */ /* 0x000fe20000010000 */
[----:B------:R-:W-:Y:S01]  /*9fd0*/  WARPGROUP.ARRIVE ;  /* 0x00000000000079c5 */ /* 0x000fe20000000000 */
[----:B------:R-:W-:Y:S02]  /*9fe0*/  FADD.FTZ R0, R188, R191 ;  /* 0x000000bfbc007221 */ /* 0x000fe40000010000 */
[----:B------:R-:W-:Y:S02]  /*9ff0*/  FADD.FTZ R12, R192, R223 ;  /* 0x000000dfc00c7221 */ /* 0x000fe40000010000 */
[----:B------:R-:W-:-:S07]  /*a000*/  FADD.FTZ R0, R193, R0 ;  /* 0x00000000c1007221 */ /* 0x000fce0000010000 */
[----:B------:R-:W-:Y:S01]  /*a010*/  HGMMA.64x256x16.F32 R24, R152, gdesc[UR8].tnspB, R24, gsb0 ;  /* 0x43e0000898187df0 */ /* 0x000fe20008000818 */
[----:B------:R-:W-:Y:S02]  /*a020*/  FADD.FTZ R12, R217, R12 ;  /* 0x0000000cd90c7221 */ /* 0x000fe40000010000 */
[----:B------:R-:W-:Y:S02]  /*a030*/  WARPGROUP.DEPBAR.LE gsb0, 0x0 ;  /* 0x00008000000079c5 */ /* 0x000fe40000010000 */
[----:B------:R1:W-:Y:S01]  /*a040*/  @!P2 SYNCS.ARRIVE.TRANS64.RED.A1T0 RZ, [R215+URZ], RZ ;  /* 0x000000ffd7ffa9a7 */ /* 0x0003e2000810043f */
[----:B------:R-:W-:Y:S05]  /*a050*/  @P1 BRA `(.L_x_4390) ;  /* 0xffffffd400c41947 */ /* 0x000fea000383ffff */
.L_x_4381:
[----:B------:R-:W2:Y:S01]  /*a060*/  SHFL.BFLY PT, R3, R0, 0x2, 0x1f ;  /* 0x0c401f0000037f89 */ /* 0x000ea200000e0000 */
[----:B------:R-:W-:Y:S01]  /*a070*/  IMAD.MOV.U32 R4, RZ, RZ, RZ ;  /* 0x000000ffff047224 */ /* 0x000fe200078e00ff */
[----:B------:R-:W-:Y:S01]  /*a080*/  R2UR UR4, R224 ;  /* 0x00000000e00472ca */ /* 0x000fe200000e0000 */
[----:B------:R-:W-:Y:S01]  /*a090*/  UIADD3 UR36, UR36, 0x1, URZ ;  /* 0x0000000124247890 */ /* 0x000fe2000fffe03f */
[----:B------:R-:W3:Y:S01]  /*a0a0*/  SHFL.BFLY PT, R5, R12, 0x2, 0x1f ;  /* 0x0c401f000c057f89 */ /* 0x000ee200000e0000 */
[----:B------:R-:W-:Y:S01]  /*a0b0*/  IMAD.U32 R9, RZ, RZ, UR6 ;  /* 0x00000006ff097e24 */ /* 0x000fe2000f8e00ff */
[----:B------:R4:W-:Y:S06]  /*a0c0*/  BAR.ARV R157, 0x100 ;  /* 0x0004009d0000751d */ /* 0x0009ec0000002000 */
[----:B------:R-:W-:-:S02]  /*a0d0*/  UISETP.NE.AND UP0, UPT, UR36, 0x2, UPT ;  /* 0x000000022400788c */ /* 0x000fc4000bf05270 */
[----:B------:R-:W-:Y:S06]  /*a0e0*/  BAR.ARV 0x8, 0x180 ;  /* 0x0206000000007b1d */ /* 0x000fec0000002000 */
[----:B------:R-:W-:Y:S01]  /*a0f0*/  UIADD3 UR4, UR4, 0x1, URZ ;  /* 0x0000000104047890 */ /* 0x000fe2000fffe03f */
[----:B------:R-:W-:Y:S01]  /*a100*/  PLOP3.LUT P0, PT, PT, PT, PT, 0x8, 0x0 ;  /* 0x000000000000781c */ /* 0x000fe20003f0e170 */
[----:B--2---:R-:W-:Y:S01]  /*a110*/  FADD.FTZ R3, R3, R0 ;  /* 0x0000000003037221 */ /* 0x004fe20000010000 */
[----:B------:R-:W-:Y:S01]  /*a120*/  IMAD.MOV.U32 R0, RZ, RZ, RZ ;  /* 0x000000ffff007224 */ /* 0x000fe200078e00ff */
[----:B------:R-:W-:Y:S01]  /*a130*/  USEL UR36, UR36, URZ, UP0 ;  /* 0x0000003f24247287 */ /* 0x000fe20008000000 */
[----:B---3--:R-:W-:-:S02]  /*a140*/  FADD.FTZ R5, R5, R12 ;  /* 0x0000000c05057221 */ /* 0x008fc40000010000 */
[----:B------:R-:W2:Y:S01]  /*a150*/  SHFL.BFLY PT, R2, R3, 0x1, 0x1f ;  /* 0x0c201f0003027f89 */ /* 0x000ea200000e0000 */
[----:B------:R-:W-:Y:S01]  /*a160*/  IMAD.U32 R224, RZ, RZ, UR4 ;  /* 0x00000004ffe07e24 */ /* 0x000fe2000f8e00ff */
[----:B------:R-:W-:-:S04]  /*a170*/  USEL UR4, URZ, 0x1, UP0 ;  /* 0x000000013f047887 */ /* 0x000fc80008000000 */
[----:B------:R-:W-:Y:S01]  /*a180*/  ULOP3.LUT UR37, UR37, UR4, URZ, 0x3c, !UPT ;  /* 0x0000000425257292 */ /* 0x000fe2000f8e3c3f */
[----:B--2---:R-:W-:Y:S01]  /*a190*/  FADD.FTZ R7, R3, R2 ;  /* 0x0000000203077221 */ /* 0x004fe20000010000 */
[----:B------:R-:W-:Y:S01]  /*a1a0*/  IMAD.MOV.U32 R3, RZ, RZ, -0x800000 ;  /* 0xff800000ff037424 */ /* 0x000fe200078e00ff */
[----:B------:R-:W2:Y:S03]  /*a1b0*/  SHFL.BFLY PT, R2, R5, 0x1, 0x1f ;  /* 0x0c201f0005027f89 */ /* 0x000ea600000e0000 */
[----:B------:R-:W-:-:S13]  /*a1c0*/  FSETP.NE.FTZ.AND P1, PT, R7, RZ, PT ;  /* 0x000000ff0700720b */ /* 0x000fda0003f35000 */
[----:B------:R-:W3:Y:S01]  /*a1d0*/  @P1 MUFU.RCP R4, R7 ;  /* 0x0000000700041308 */ /* 0x000ee20000001000 */
[----:B--2---:R-:W-:Y:S01]  /*a1e0*/  FADD.FTZ R6, R5, R2 ;  /* 0x0000000205067221 */ /* 0x004fe20000010000 */
[----:B------:R-:W-:Y:S02]  /*a1f0*/  IMAD.U32 R5, RZ, RZ, UR6 ;  /* 0x00000006ff057e24 */ /* 0x000fe4000f8e00ff */
[----:B------:R-:W-:Y:S02]  /*a200*/  IMAD.MOV.U32 R2, RZ, RZ, -0x800000 ;  /* 0xff800000ff027424 */ /* 0x000fe400078e00ff */
[----:B------:R-:W-:Y:S01]  /*a210*/  FSETP.NE.FTZ.AND P2, PT, R6, RZ, PT ;  /* 0x000000ff0600720b */ /* 0x000fe20003f55000 */
[----:B------:R-:W-:Y:S01]  /*a220*/  @P1 FMUL.FTZ R5, R5, 0.69314718246459960938 ;  /* 0x3f31721805051820 */ /* 0x000fe20000410000 */
        /* <DEDUP_REMOVED lines=64> */
[----:B------:R-:W0:Y:S01]  /*a630*/  @P2 MUFU.RCP R0, R6 ;  /* 0x0000000600002308 */ /* 0x000e220000001000 */
[----:B------:R-:W-:-:S07]  /*a640*/  @P2 FMUL.FTZ R9, R9, 0.69314718246459960938 ;  /* 0x3f31721809092820 */ /* 0x000fce0000410000 */
[----:B------:R-:W2:Y:S08]  /*a650*/  @P1 MUFU.LG2 R4, R7 ;  /* 0x0000000700041308 */ /* 0x000eb00000000c00 */
[----:B------:R-:W3:Y:S01]  /*a660*/  @P2 MUFU.LG2 R6, R6 ;  /* 0x0000000600062308 */ /* 0x000ee20000000c00 */
        /* <DEDUP_REMOVED lines=67> */
[----:B----4-:R-:W-:-:S07]  /*aaa0*/  @P2 FFMA.FTZ R2, R9, R21, R6 ;  /* 0x0000001509022223 */ /* 0x010fce0000010006 */
.L_x_4359:
        /* <DEDUP_REMOVED lines=10> */
[----:B------:R-:W2:Y:S01]  /*ab50*/  LDC R195, c[0x0][0xce8] ;  /* 0x00033a00ffc37b82 */ /* 0x000ea20000000800 */
[----:B------:R-:W-:Y:S01]  /*ab60*/  F2FP.F16.F32.PACK_AB R24, R25, R24 ;  /* 0x000000181918723e */ /* 0x000fe200000000ff */
[----:B------:R-:W-:Y:S01]  /*ab70*/  ULDC.64 UR8, c[0x0][0xc90] ;  /* 0x0003240000087ab9 */ /* 0x000fe20000000a00 */
[----:B------:R-:W-:Y:S01]  /*ab80*/  F2FP.F16.F32.PACK_AB R25, R40, R26 ;  /* 0x0000001a2819723e */ /* 0x000fe200000000ff */
[----:B------:R-:W-:Y:S01]  /*ab90*/  ULDC.64 UR14, c[0x0][0x208] ;  /* 0x00008200000e7ab9 */ /* 0x000fe20000000a00 */
[----:B------:R-:W-:Y:S02]  /*aba0*/  F2FP.F16.F32.PACK_AB R26, R29, R28 ;  /* 0x0000001c1d1a723e */ /* 0x000fe400000000ff */
[----:B------:R-:W-:Y:S02]  /*abb0*/  F2FP.F16.F32.PACK_AB R27, R27, R30 ;  /* 0x0000001e1b1b723e */ /* 0x000fe400000000ff */
[----:B------:R-:W-:-:S02]  /*abc0*/  R2UR UR11, R207 ;  /* 0x00000000cf0b72ca */ /* 0x000fc400000e0000 */
[----:B------:R-:W-:Y:S02]  /*abd0*/  R2UR UR13, R218 ;  /* 0x00000000da0d72ca */ /* 0x000fe400000e0000 */
[----:B------:R-:W-:Y:S02]  /*abe0*/  F2FP.F16.F32.PACK_AB R32, R33, R32 ;  /* 0x000000202120723e */ /* 0x000fe400000000ff */
[----:B------:R-:W-:Y:S02]  /*abf0*/  F2FP.F16.F32.PACK_AB R33, R35, R34 ;  /* 0x000000222321723e */ /* 0x000fe400000000ff */
[----:B------:R-:W-:Y:S01]  /*ac00*/  F2FP.F16.F32.PACK_AB R34, R37, R172 ;  /* 0x000000ac2522723e */ /* 0x000fe200000000ff */
[----:B------:R-:W-:Y:S01]  /*ac10*/  VIADD R37, R201, UR38 ;  /* 0x00000026c9257c36 */ /* 0x000fe20008000000 */
[----:B------:R-:W-:Y:S02]  /*ac20*/  F2FP.F16.F32.PACK_AB R35, R39, R38 ;  /* 0x000000262723723e */ /* 0x000fe400000000ff */
[----:B------:R-:W-:Y:S01]  /*ac30*/  F2FP.F16.F32.PACK_AB R136, R137, R136 ;  /* 0x000000888988723e */ /* 0x000fe200000000ff */
[----:B------:R-:W-:Y:S01]  /*ac40*/  USHF.R.S32.HI UR10, URZ, 0x1f, UR11 ;  /* 0x0000001f3f0a7899 */ /* 0x000fe2000801140b */
[----:B------:R-:W-:Y:S01]  /*ac50*/  F2FP.F16.F32.PACK_AB R137, R166, R120 ;  /* 0x00000078a689723e */ /* 0x000fe200000000ff */
[----:B------:R-:W-:Y:S01]  /*ac60*/  UIMAD.WIDE.U32 UR6, UR11, UR8, URZ ;  /* 0x000000080b0672a5 */ /* 0x000fe2000f8e003f */
[----:B------:R-:W-:Y:S01]  /*ac70*/  F2FP.F16.F32.PACK_AB R169, R170, R169 ;  /* 0x000000a9aaa9723e */ /* 0x000fe200000000ff */
[----:B------:R-:W-:Y:S01]  /*ac80*/  UIMAD UR5, UR10, UR8, URZ ;  /* 0x000000080a0572a4 */ /* 0x000fe2000f8e023f */
[----:B------:R-:W-:Y:S01]  /*ac90*/  F2FP.F16.F32.PACK_AB R170, R149, R148 ;  /* 0x0000009495aa723e */ /* 0x000fe200000000ff */
[----:B------:R-:W-:Y:S01]  /*aca0*/  USHF.R.S32.HI UR12, URZ, 0x1f, UR13 ;  /* 0x0000001f3f0c7899 */ /* 0x000fe2000801140d */
[----:B------:R-:W-:Y:S01]  /*acb0*/  F2FP.F16.F32.PACK_AB R171, R0, R171 ;  /* 0x000000ab00ab723e */ /* 0x000fe200000000ff */
[----:B------:R-:W-:Y:S01]  /*acc0*/  UIMAD UR5, UR11, UR9, UR5 ;  /* 0x000000090b0572a4 */ /* 0x000fe2000f8e0205 */
[----:B------:R-:W-:-:S02]  /*acd0*/  MOV R162, R194 ;  /* 0x000000c200a27202 */ /* 0x000fc40000000f00 */
[----:B0-----:R-:W-:Y:S01]  /*ace0*/  MOV R163, R5 ;  /* 0x0000000500a37202 */ /* 0x001fe20000000f00 */
[----:B------:R-:W-:Y:S01]  /*acf0*/  IMAD R5, R219, 0x40, R200 ;  /* 0x00000040db057824 */ /* 0x000fe200078e02c8 */
[----:B------:R-:W-:Y:S01]  /*ad00*/  ULDC.64 UR8, c[0x0][0xc98] ;  /* 0x0003260000087ab9 */ /* 0x000fe20000000a00 */
[----:B------:R-:W-:Y:S01]  /*ad10*/  UIADD3 UR7, UR7, UR5, URZ ;  /* 0x0000000507077290 */ /* 0x000fe2000fffe03f */
[--C-:B------:R-:W-:Y:S01]  /*ad20*/  IMAD.WIDE R16, R228, 0x2, R162.reuse ;  /* 0x00000002e4107825 */ /* 0x100fe200078e02a2 */
[----:B------:R-:W-:Y:S02]  /*ad30*/  UIMAD UR5, UR12, UR8, URZ ;  /* 0x000000080c0572a4 */ /* 0x000fe4000f8e023f */
[----:B------:R-:W-:Y:S01]  /*ad40*/  UIMAD.WIDE.U32 UR6, UR13, UR8, UR6 ;  /* 0x000000080d0672a5 */ /* 0x000fe2000f8e0006 */
[----:B------:R-:W-:Y:S01]  /*ad50*/  IMAD.WIDE R162, R5, 0x2, R162 ;  /* 0x0000000205a27825 */ /* 0x000fe200078e02a2 */
[C---:B------:R-:W-:Y:S01]  /*ad60*/  IADD3 R23, P0, R16.reuse, 0x8060, RZ ;  /* 0x0000806010177810 */ /* 0x040fe20007f1e0ff */
[----:B------:R-:W-:Y:S01]  /*ad70*/  UIMAD UR5, UR13, UR9, UR5 ;  /* 0x000000090d0572a4 */ /* 0x000fe2000f8e0205 */
[----:B------:R-:W-:-:S02]  /*ad80*/  IADD3 R7, P3, R16, 0xc060, RZ ;  /* 0x0000c06010077810 */ /* 0x000fc40007f7e0ff */
[----:B------:R-:W-:Y:S01]  /*ad90*/  LOP3.LUT R14, R23, 0x380, RZ, 0xc0, !PT ;  /* 0x00000380170e7812 */ /* 0x000fe200078ec0ff */
[--C-:B------:R-:W-:Y:S01]  /*ada0*/  IMAD.X R15, RZ, RZ, R17.reuse, P0 ;  /* 0x000000ffff0f7224 */ /* 0x100fe200000e0611 */
[----:B------:R-:W-:Y:S01]  /*adb0*/  IADD3 R110, P2, R16, 0x8040, RZ ;  /* 0x00008040106e7810 */ /* 0x000fe20007f5e0ff */
[--C-:B------:R-:W-:Y:S01]  /*adc0*/  IMAD.X R5, RZ, RZ, R17.reuse, P3 ;  /* 0x000000ffff057224 */ /* 0x100fe200018e0611 */
[----:B------:R-:W-:Y:S01]  /*add0*/  SHF.R.U64 R14, R14, 0x3, RZ ;  /* 0x000000030e0e7819 */ /* 0x000fe200000012ff */
[----:B------:R-:W-:Y:S01]  /*ade0*/  ULDC.64 UR8, c[0x0][0xbe8] ;  /* 0x0002fa0000087ab9 */ /* 0x000fe20000000a00 */
[C---:B------:R-:W-:Y:S01]  /*adf0*/  IADD3 R106, P3, R16.reuse, 0x8020, RZ ;  /* 0x00008020106a7810 */ /* 0x040fe20007f7e0ff */
[--C-:B------:R-:W-:Y:S01]  /*ae00*/  IMAD.X R143, RZ, RZ, R17.reuse, P2 ;  /* 0x000000ffff8f7224 */ /* 0x100fe200010e0611 */
[----:B------:R-:W-:Y:S02]  /*ae10*/  LOP3.LUT R4, R7, 0x380, RZ, 0xc0, !PT ;  /* 0x0000038007047812 */ /* 0x000fe400078ec0ff */
[----:B------:R-:W-:Y:S01]  /*ae20*/  IADD3 R12, P2, R16, 0x4000, RZ ;  /* 0x00004000100c7810 */ /* 0x000fe20007f5e0ff */
[----:B------:R-:W-:Y:S01]  /*ae30*/  IMAD.X R147, RZ, RZ, R17, P3 ;  /* 0x000000ffff937224 */ /* 0x000fe200018e0611 */
[----:B------:R-:W-:-:S02]  /*ae40*/  LOP3.LUT R14, R14, R23, RZ, 0x3c, !PT ;  /* 0x000000170e0e7212 */ /* 0x000fc400078e3cff */
[----:B------:R-:W-:Y:S01]  /*ae50*/  LOP3.LUT R23, R106, 0x380, RZ, 0xc0, !PT ;  /* 0x000003806a177812 */ /* 0x000fe200078ec0ff */
[--C-:B------:R-:W-:Y:S01]  /*ae60*/  IMAD.X R13, RZ, RZ, R17.reuse, P2 ;  /* 0x000000ffff0d7224 */ /* 0x100fe200010e0611 */
[----:B------:R-:W-:Y:S02]  /*ae70*/  SHF.R.U64 R4, R4, 0x3, RZ ;  /* 0x0000000304047819 */ /* 0x000fe400000012ff */
[C---:B------:R-:W-:Y:S02]  /*ae80*/  IADD3 R103, P4, R16.reuse, 0xc040, RZ ;  /* 0x0000c04010677810 */ /* 0x040fe40007f9e0ff */
[C---:B------:R-:W-:Y:S02]  /*ae90*/  IADD3 R99, P5, R16.reuse, 0xc020, RZ ;  /* 0x0000c02010637810 */ /* 0x040fe40007fbe0ff */
[C---:B------:R-:W-:Y:S02]  /*aea0*/  IADD3 R31, P6, R16.reuse, 0xc000, RZ ;  /* 0x0000c000101f7810 */ /* 0x040fe40007fde0ff */
[C---:B------:R-:W-:Y:S01]  /*aeb0*/  IADD3 R19, P1, R16.reuse, 0x20, RZ ;  /* 0x0000002010137810 */ /* 0x040fe20007f3e0ff */
[--C-:B------:R-:W-:Y:S01]  /*aec0*/  IMAD.X R9, RZ, RZ, R17.reuse, P5 ;  /* 0x000000ffff097224 */ /* 0x100fe200028e0611 */
[----:B------:R-:W-:Y:S01]  /*aed0*/  SHF.R.U64 R23, R23, 0x3, RZ ;  /* 0x0000000317177819 */ /* 0x000fe200000012ff */
[--C-:B------:R-:W-:Y:S01]  /*aee0*/  IMAD.X R11, RZ, RZ, R17.reuse, P6 ;  /* 0x000000ffff0b7224 */ /* 0x100fe200030e0611 */
[----:B------:R-:W-:Y:S01]  /*aef0*/  LOP3.LUT R165, R16, 0x380, RZ, 0xc0, !PT ;  /* 0x0000038010a57812 */ /* 0x000fe200078ec0ff */
[----:B------:R-:W-:Y:S01]  /*af00*/  IMAD.X R139, RZ, RZ, R17, P1 ;  /* 0x000000ffff8b7224 */ /* 0x000fe200008e0611 */
[----:B------:R-:W-:-:S02]  /*af10*/  IADD3 R107, P2, R162, 0x7000, RZ ;  /* 0x00007000a26b7810 */ /* 0x000fc40007f5e0ff */
[----:B------:R-:W-:Y:S01]  /*af20*/  LOP3.LUT R4, R4, R7, RZ, 0x3c, !PT ;  /* 0x0000000704047212 */ /* 0x000fe200078e3cff */
[--C-:B------:R-:W-:Y:S01]  /*af30*/  IMAD.X R7, RZ, RZ, R17.reuse, P4 ;  /* 0x000000ffff077224 */ /* 0x100fe200020e0611 */
[----:B------:R-:W-:Y:S02]  /*af40*/  LOP3.LUT R146, R23, R106, RZ, 0x3c, !PT ;  /* 0x0000006a17927212 */ /* 0x000fe400078e3cff */
        /* <DEDUP_REMOVED lines=12> */
[----:B------:R-:W-:Y:S01]  /*b010*/  LOP3.LUT R106, R107, 0x380, RZ, 0xc0, !PT ;  /* 0x000003806b6a7812 */ /* 0x000fe200078ec0ff */
[--C-:B------:R-:W-:Y:S01]  /*b020*/  IMAD.X R161, RZ, RZ, R17.reuse, P3 ;  /* 0x000000ffffa17224 */ /* 0x100fe200018e0611 */
[----:B------:R-:W-:Y:S01]  /*b030*/  LOP3.LUT R164, R165, R16, RZ, 0x3c, !PT ;  /* 0x00000010a5a47212 */ /* 0x000fe200078e3cff */
[----:B------:R-:W-:Y:S01]  /*b040*/  IMAD.MOV.U32 R165, RZ, RZ, R17 ;  /* 0x000000ffffa57224 */ /* 0x000fe200078e0011 */
[----:B------:R-:W-:-:S02]  /*b050*/  SHF.R.U64 R106, R106, 0x3, RZ ;  /* 0x000000036a6a7819 */ /* 0x000fc400000012ff */
[----:B------:R-:W-:Y:S02]  /*b060*/  LOP3.LUT R17, R102, 0x380, RZ, 0xc0, !PT ;  /* 0x0000038066117812 */ /* 0x000fe400078ec0ff */
[----:B------:R-:W-:Y:S01]  /*b070*/  LOP3.LUT R106, R106, R107, RZ, 0x3c, !PT ;  /* 0x0000006b6a6a7212 */ /* 0x000fe200078e3cff */
[----:B------:R-:W-:Y:S01]  /*b080*/  IMAD.X R107, RZ, RZ, R163, P2 ;  /* 0x000000ffff6b7224 */ /* 0x000fe200010e06a3 */
[----:B------:R-:W-:Y:S02]  /*b090*/  LOP3.LUT R16, R19, 0x380, RZ, 0xc0, !PT ;  /* 0x0000038013107812 */ /* 0x000fe400078ec0ff */
[----:B------:R-:W-:Y:S02]  /*b0a0*/  SHF.R.U64 R17, R17, 0x3, RZ ;  /* 0x0000000311117819 */ /* 0x000fe400000012ff */
[----:B------:R-:W-:Y:S02]  /*b0b0*/  IADD3 R135, P2, R162, 0xe000, RZ ;  /* 0x0000e000a2877810 */ /* 0x000fe40007f5e0ff */
[----:B------:R-:W-:-:S02]  /*b0c0*/  SHF.R.U64 R16, R16, 0x3, RZ ;  /* 0x0000000310107819 */ /* 0x000fc400000012ff */
[----:B------:R-:W-:Y:S02]  /*b0d0*/  LOP3.LUT R150, R17, R102, RZ, 0x3c, !PT ;  /* 0x0000006611967212 */ /* 0x000fe400078e3cff */
[----:B------:R-:W-:Y:S02]  /*b0e0*/  LOP3.LUT R134, R135, 0x380, RZ, 0xc0, !PT ;  /* 0x0000038087867812 */ /* 0x000fe400078ec0ff */
[----:B------:R-:W-:Y:S02]  /*b0f0*/  LOP3.LUT R17, R20, 0x380, RZ, 0xc0, !PT ;  /* 0x0000038014117812 */ /* 0x000fe400078ec0ff */
[----:B------:R-:W-:Y:S02]  /*b100*/  LOP3.LUT R138, R16, R19, RZ, 0x3c, !PT ;  /* 0x00000013108a7212 */ /* 0x000fe400078e3cff */
[----:B------:R-:W-:Y:S02]  /*b110*/  LOP3.LUT R23, R98, 0x380, RZ, 0xc0, !PT ;  /* 0x0000038062177812 */ /* 0x000fe400078ec0ff */
[----:B------:R-:W-:-:S02]  /*b120*/  LOP3.LUT R16, R21, 0x380, RZ, 0xc0, !PT ;  /* 0x0000038015107812 */ /* 0x000fc400078ec0ff */
[----:B------:R-:W-:Y:S02]  /*b130*/  SHF.R.U64 R134, R134, 0x3, RZ ;  /* 0x0000000386867819 */ /* 0x000fe400000012ff */
[----:B------:R-:W-:Y:S02]  /*b140*/  SHF.R.U64 R17, R17, 0x3, RZ ;  /* 0x0000000311117819 */ /* 0x000fe400000012ff */
[----:B------:R-:W-:Y:S02]  /*b150*/  LOP3.LUT R19, R22, 0x380, RZ, 0xc0, !PT ;  /* 0x0000038016137812 */ /* 0x000fe400078ec0ff */
[----:B------:R-:W-:Y:S02]  /*b160*/  SHF.R.U64 R23, R23, 0x3, RZ ;  /* 0x0000000317177819 */ /* 0x000fe400000012ff */
[----:B------:R-:W-:Y:S02]  /*b170*/  SHF.R.U64 R16, R16, 0x3, RZ ;  /* 0x0000000310107819 */ /* 0x000fe400000012ff */
[----:B------:R-:W-:Y:S01]  /*b180*/  LOP3.LUT R134, R134, R135, RZ, 0x3c, !PT ;  /* 0x0000008786867212 */ /* 0x000fe200078e3cff */
[----:B------:R-:W-:Y:S01]  /*b190*/  IMAD.X R135, RZ, RZ, R163, P2 ;  /* 0x000000ffff877224 */ /* 0x000fe200010e06a3 */
[----:B------:R-:W-:-:S02]  /*b1a0*/  LOP3.LUT R158, R17, R20, RZ, 0x3c, !PT ;  /* 0x00000014119e7212 */ /* 0x000fc400078e3cff */
[----:B------:R-:W-:Y:S02]  /*b1b0*/  LOP3.LUT R10, R31, 0x380, RZ, 0xc0, !PT ;  /* 0x000003801f0a7812 */ /* 0x000fe400078ec0ff */
[----:B------:R-:W-:Y:S02]  /*b1c0*/  IADD3 R17, P3, R162, 0x1000, RZ ;  /* 0x00001000a2117810 */ /* 0x000fe40007f7e0ff */
[----:B--2---:R-:W-:Y:S02]  /*b1d0*/  ISETP.NE.AND P2, PT, R195, 0x1, PT ;  /* 0x00000001c300780c */ /* 0x004fe40003f45270 */
[----:B------:R-:W-:Y:S02]  /*b1e0*/  SHF.R.U64 R19, R19, 0x3, RZ ;  /* 0x0000000313137819 */ /* 0x000fe400000012ff */
[----:B------:R-:W-:Y:S02]  /*b1f0*/  LOP3.LUT R152, R23, R98, RZ, 0x3c, !PT ;  /* 0x0000006217987212 */ /* 0x000fe400078e3cff */
[----:B------:R-:W-:-:S02]  /*b200*/  LOP3.LUT R154, R16, R21, RZ, 0x3c, !PT ;  /* 0x00000015109a7212 */ /* 0x000fc400078e3cff */
[----:B------:R-:W-:Y:S02]  /*b210*/  LOP3.LUT R6, R103, 0x380, RZ, 0xc0, !PT ;  /* 0x0000038067067812 */ /* 0x000fe400078ec0ff */
[----:B------:R-:W-:Y:S02]  /*b220*/  LOP3.LUT R8, R99, 0x380, RZ, 0xc0, !PT ;  /* 0x0000038063087812 */ /* 0x000fe400078ec0ff */
[----:B------:R-:W-:Y:S02]  /*b230*/  IADD3 R20, P4, R162, 0x2000, RZ ;  /* 0x00002000a2147810 */ /* 0x000fe40007f9e0ff */
[----:B------:R-:W-:Y:S02]  /*b240*/  LOP3.LUT R23, R12, 0x380, RZ, 0xc0, !PT ;  /* 0x000003800c177812 */ /* 0x000fe400078ec0ff */
[----:B------:R-:W-:Y:S02]  /*b250*/  LOP3.LUT R21, R18, 0x380, RZ, 0xc0, !PT ;  /* 0x0000038012157812 */ /* 0x000fe400078ec0ff */
[----:B------:R-:W-:-:S02]  /*b260*/  SHF.R.U64 R10, R10, 0x3, RZ ;  /* 0x000000030a0a7819 */ /* 0x000fc400000012ff */
[----:B------:R-:W-:Y:S02]  /*b270*/  LOP3.LUT R16, R17, 0x380, RZ, 0xc0, !PT ;  /* 0x0000038011107812 */ /* 0x000fe400078ec0ff */
[----:B------:R-:W-:Y:S02]  /*b280*/  LOP3.LUT R156, R19, R22, RZ, 0x3c, !PT ;  /* 0x00000016139c7212 */ /* 0x000fe400078e3cff */
[----:B------:R-:W-:Y:S02]  /*b290*/  SHF.R.U64 R6, R6, 0x3, RZ ;  /* 0x0000000306067819 */ /* 0x000fe400000012ff */
[----:B------:R-:W-:Y:S02]  /*b2a0*/  SHF.R.U64 R8, R8, 0x3, RZ ;  /* 0x0000000308087819 */ /* 0x000fe400000012ff */
[----:B------:R-:W-:Y:S02]  /*b2b0*/  LOP3.LUT R19, R20, 0x380, RZ, 0xc0, !PT ;  /* 0x0000038014137812 */ /* 0x000fe400078ec0ff */
[----:B------:R-:W-:-:S02]  /*b2c0*/  SHF.R.U64 R23, R23, 0x3, RZ ;  /* 0x0000000317177819 */ /* 0x000fc400000012ff */
[----:B------:R-:W-:Y:S02]  /*b2d0*/  SHF.R.U64 R21, R21, 0x3, RZ ;  /* 0x0000000315157819 */ /* 0x000fe400000012ff */
[----:B------:R-:W-:Y:S01]  /*b2e0*/  MOV R196, R164 ;  /* 0x000000a400c47202 */ /* 0x000fe20000000f00 */
[----:B------:R-:W-:Y:S01]  /*b2f0*/  BAR.SYNC.DEFER_BLOCKING 0x1, 0x100 ;  /* 0x0044000000007b1d */ /* 0x000fe20000010000 */
[----:B------:R-:W-:Y:S02]  /*b300*/  LOP3.LUT R10, R10, R31, RZ, 0x3c, !PT ;  /* 0x0000001f0a0a7212 */ /* 0x000fe400078e3cff */
[----:B------:R-:W-:Y:S02]  /*b310*/  SHF.R.U64 R16, R16, 0x3, RZ ;  /* 0x0000000310107819 */ /* 0x000fe400000012ff */
[----:B------:R-:W-:Y:S02]  /*b320*/  LOP3.LUT R31, R110, 0x380, RZ, 0xc0, !PT ;  /* 0x000003806e1f7812 */ /* 0x000fe400078ec0ff */
[----:B------:R-:W-:-:S02]  /*b330*/  LOP3.LUT R6, R6, R103, RZ, 0x3c, !PT ;  /* 0x0000006706067212 */ /* 0x000fc400078e3cff */
[----:B------:R-:W-:Y:S02]  /*b340*/  LOP3.LUT R8, R8, R99, RZ, 0x3c, !PT ;  /* 0x0000006308087212 */ /* 0x000fe400078e3cff */
[----:B------:R-:W-:Y:S02]  /*b350*/  SHF.R.U64 R19, R19, 0x3, RZ ;  /* 0x0000000313137819 */ /* 0x000fe400000012ff */
[----:B------:R-:W-:Y:S02]  /*b360*/  LOP3.LUT R12, R23, R12, RZ, 0x3c, !PT ;  /* 0x0000000c170c7212 */ /* 0x000fe400078e3cff */
[----:B------:R-:W-:Y:S02]  /*b370*/  LOP3.LUT R160, R21, R18, RZ, 0x3c, !PT ;  /* 0x0000001215a07212 */ /* 0x000fe400078e3cff */
[----:B------:R-:W-:Y:S01]  /*b380*/  LOP3.LUT R16, R16, R17, RZ, 0x3c, !PT ;  /* 0x0000001110107212 */ /* 0x000fe200078e3cff */
[----:B------:R-:W-:Y:S01]  /*b390*/  IMAD.X R17, RZ, RZ, R163, P3 ;  /* 0x000000ffff117224 */ /* 0x000fe200018e06a3 */
[----:B------:R-:W-:-:S02]  /*b3a0*/  IADD3 R21, P5, R162, 0x3000, RZ ;  /* 0x00003000a2157810 */ /* 0x000fc40007fbe0ff */
[C---:B------:R-:W-:Y:S02]  /*b3b0*/  IADD3 R23, P6, R162.reuse, 0x4000, RZ ;  /* 0x00004000a2177810 */ /* 0x040fe40007fde0ff */
[C---:B------:R-:W-:Y:S01]  /*b3c0*/  IADD3 R99, P0, R162.reuse, 0x5000, RZ ;  /* 0x00005000a2637810 */ /* 0x040fe20007f1e0ff */
[----:B------:R0:W-:Y:S01]  /*b3d0*/  STSM.16.M88.4 [R196], R24 ;  /* 0x00000018c4007844 */ /* 0x0001e20000000200 */
[C---:B------:R-:W-:Y:S02]  /*b3e0*/  IADD3 R103, P1, R162.reuse, 0x6000, RZ ;  /* 0x00006000a2677810 */ /* 0x040fe40007f3e0ff */
[----:B------:R-:W-:Y:S02]  /*b3f0*/  SHF.R.U64 R31, R31, 0x3, RZ ;  /* 0x000000031f1f7819 */ /* 0x000fe400000012ff */
[----:B------:R-:W-:Y:S02]  /*b400*/  IADD3 R111, P3, R162, 0x8000, RZ ;  /* 0x00008000a26f7810 */ /* 0x000fe40007f7e0ff */
[----:B------:R-:W-:Y:S01]  /*b410*/  LOP3.LUT R18, R19, R20, RZ, 0x3c, !PT ;  /* 0x0000001413127212 */ /* 0x000fe200078e3cff */
[----:B------:R-:W-:Y:S01]  /*b420*/  IMAD.X R19, RZ, RZ, R163, P4 ;  /* 0x000000ffff137224 */ /* 0x000fe200020e06a3 */
[----:B------:R-:W-:-:S02]  /*b430*/  LOP3.LUT R20, R21, 0x380, RZ, 0xc0, !PT ;  /* 0x0000038015147812 */ /* 0x000fc400078ec0ff */
[----:B------:R-:W-:Y:S02]  /*b440*/  LOP3.LUT R22, R23, 0x380, RZ, 0xc0, !PT ;  /* 0x0000038017167812 */ /* 0x000fe400078ec0ff */
[----:B------:R-:W-:Y:S02]  /*b450*/  LOP3.LUT R98, R99, 0x380, RZ, 0xc0, !PT ;  /* 0x0000038063627812 */ /* 0x000fe400078ec0ff */
[----:B------:R-:W-:Y:S01]  /*b460*/  LOP3.LUT R102, R103, 0x380, RZ, 0xc0, !PT ;  /* 0x0000038067667812 */ /* 0x000fe200078ec0ff */
[----:B0-----:R-:W0:Y:S01]  /*b470*/  @P2 LDC R24, c[0x0][0xcec] ;  /* 0x00033b00ff182b82 */ /* 0x001e220000000800 */
[----:B------:R-:W-:Y:S02]  /*b480*/  LOP3.LUT R142, R31, R110, RZ, 0x3c, !PT ;  /* 0x0000006e1f8e7212 */ /* 0x000fe400078e3cff */
[----:B------:R-:W-:Y:S02]  /*b490*/  LOP3.LUT R110, R111, 0x380, RZ, 0xc0, !PT ;  /* 0x000003806f6e7812 */ /* 0x000fe400078ec0ff */
[----:B------:R-:W-:-:S02]  /*b4a0*/  SHF.R.U64 R20, R20, 0x3, RZ ;  /* 0x0000000314147819 */ /* 0x000fc400000012ff */
[----:B------:R-:W-:Y:S01]  /*b4b0*/  SHF.R.U64 R22, R22, 0x3, RZ ;  /* 0x0000000316167819 */ /* 0x000fe200000012ff */
[----:B------:R-:W2:Y:S01]  /*b4c0*/  @P2 LDC R27, c[0x0][0xcf0] ;  /* 0x00033c00ff1b2b82 */ /* 0x000ea20000000800 */
        /* <DEDUP_REMOVED lines=11> */
[C---:B------:R-:W-:Y:S01]  /*b580*/  IADD3 R115, P4, R162.reuse, 0x9000, RZ ;  /* 0x00009000a2737810 */ /* 0x040fe20007f9e0ff */
[----:B0-----:R-:W-:Y:S01]  /*b590*/  @P2 IMAD.HI.U32 R24, R37, R24, RZ ;  /* 0x0000001825182227 */ /* 0x001fe200078e00ff */
[----:B------:R-:W-:-:S02]  /*b5a0*/  IADD3 R119, P5, R162, 0xa000, RZ ;  /* 0x0000a000a2777810 */ /* 0x000fc40007fbe0ff */
[----:B------:R-:W-:Y:S01]  /*b5b0*/  LOP3.LUT R110, R110, R111, RZ, 0x3c, !PT ;  /* 0x0000006f6e6e7212 */ /* 0x000fe200078e3cff */
[----:B------:R-:W-:Y:S01]  /*b5c0*/  IMAD.X R111, RZ, RZ, R163, P3 ;  /* 0x000000ffff6f7224 */ /* 0x000fe200018e06a3 */
[C---:B------:R-:W-:Y:S02]  /*b5d0*/  IADD3 R123, P6, R162.reuse, 0xb000, RZ ;  /* 0x0000b000a27b7810 */ /* 0x040fe40007fde0ff */
[C---:B------:R-:W-:Y:S02]  /*b5e0*/  IADD3 R127, P0, R162.reuse, 0xc000, RZ ;  /* 0x0000c000a27f7810 */ /* 0x040fe40007f1e0ff */
[C---:B------:R-:W-:Y:S02]  /*b5f0*/  IADD3 R131, P1, R162.reuse, 0xd000, RZ ;  /* 0x0000d000a2837810 */ /* 0x040fe40007f3e0ff */
[----:B------:R-:W-:Y:S02]  /*b600*/  IADD3 R165, P3, R162, 0xf000, RZ ;  /* 0x0000f000a2a57810 */ /* 0x000fe40007f7e0ff */
[----:B------:R-:W-:-:S02]  /*b610*/  LOP3.LUT R114, R115, 0x380, RZ, 0xc0, !PT ;  /* 0x0000038073727812 */ /* 0x000fc400078ec0ff */
[----:B------:R-:W-:Y:S01]  /*b620*/  LOP3.LUT R118, R119, 0x380, RZ, 0xc0, !PT ;  /* 0x0000038077767812 */ /* 0x000fe200078ec0ff */
[----:B------:R-:W-:Y:S01]  /*b630*/  IMAD.X R31, RZ, RZ, R163, P3 ;  /* 0x000000ffff1f7224 */ /* 0x000fe200018e06a3 */
[----:B------:R-:W-:Y:S02]  /*b640*/  LOP3.LUT R122, R123, 0x380, RZ, 0xc0, !PT ;  /* 0x000003807b7a7812 */ /* 0x000fe400078ec0ff */
[----:B------:R-:W-:Y:S02]  /*b650*/  LOP3.LUT R126, R127, 0x380, RZ, 0xc0, !PT ;  /* 0x000003807f7e7812 */ /* 0x000fe400078ec0ff */
[----:B------:R-:W-:Y:S02]  /*b660*/  LOP3.LUT R130, R131, 0x380, RZ, 0xc0, !PT ;  /* 0x0000038083827812 */ /* 0x000fe400078ec0ff */
[----:B------:R-:W-:Y:S02]  /*b670*/  LOP3.LUT R29, R162, 0x380, RZ, 0xc0, !PT ;  /* 0x00000380a21d7812 */ /* 0x000fe400078ec0ff */
[----:B------:R-:W-:-:S02]  /*b680*/  LOP3.LUT R30, R165, 0x380, RZ, 0xc0, !PT ;  /* 0x00000380a51e7812 */ /* 0x000fc400078ec0ff */
[----:B------:R-:W-:Y:S02]  /*b690*/  SHF.R.U64 R114, R114, 0x3, RZ ;  /* 0x0000000372727819 */ /* 0x000fe400000012ff */
[----:B------:R-:W-:Y:S02]  /*b6a0*/  SHF.R.U64 R118, R118, 0x3, RZ ;  /* 0x0000000376767819 */ /* 0x000fe400000012ff */
[----:B------:R-:W-:Y:S02]  /*b6b0*/  SHF.R.U64 R122, R122, 0x3, RZ ;  /* 0x000000037a7a7819 */ /* 0x000fe400000012ff */
[----:B------:R-:W-:Y:S02]  /*b6c0*/  SHF.R.U64 R126, R126, 0x3, RZ ;  /* 0x000000037e7e7819 */ /* 0x000fe400000012ff */
[----:B------:R-:W-:Y:S02]  /*b6d0*/  SHF.R.U64 R130, R130, 0x3, RZ ;  /* 0x0000000382827819 */ /* 0x000fe400000012ff */
[----:B------:R-:W-:-:S02]  /*b6e0*/  SHF.R.U64 R29, R29, 0x3, RZ ;  /* 0x000000031d1d7819 */ /* 0x000fc400000012ff */
[----:B------:R-:W-:Y:S02]  /*b6f0*/  MOV R138, R138 ;  /* 0x0000008a008a7202 */ /* 0x000fe40000000f00 */
        /* <DEDUP_REMOVED lines=13> */
[----:B------:R-:W-:Y:S01]  /*b7d0*/  MOV R40, R4 ;  /* 0x0000000400287202 */ /* 0x000fe20000000f00 */
[----:B------:R0:W-:Y:S01]  /*b7e0*/  STSM.16.M88.4 [R138], R32 ;  /* 0x000000208a007844 */ /* 0x0001e20000000200 */
[----:B------:R-:W-:-:S02]  /*b7f0*/  MOV R162, R6 ;  /* 0x0000000600a27202 */ /* 0x000fc40000000f00 */
[----:B------:R-:W-:Y:S02]  /*b800*/  LOP3.LUT R30, R30, R165, RZ, 0x3c, !PT ;  /* 0x000000a51e1e7212 */ /* 0x000fe400078e3cff */
        /* <DEDUP_REMOVED lines=21> */
[----:B--2---:R-:W-:Y:S02]  /*b960*/  @P2 SHF.R.U32.HI R32, RZ, R27, R24 ;  /* 0x0000001bff202219 */ /* 0x004fe40000011618 */
        /* <DEDUP_REMOVED lines=9> */
[----:B---3--:R-:W-:Y:S01]  /*ba00*/  F2FP.F16.F32.PACK_AB R8, R73, R181 ;  /* 0x000000b54908723e */ /* 0x008fe200000000ff */
[----:B------:R-:W-:Y:S01]  /*ba10*/  STSM.16.M88.4 [R158], R4 ;  /* 0x000000049e007844 */ /* 0x000fe20000000200 */
[----:B------:R-:W-:Y:S02]  /*ba20*/  F2FP.F16.F32.PACK_AB R9, R75, R74 ;  /* 0x0000004a4b09723e */ /* 0x000fe400000000ff */
[----:B------:R-:W-:Y:S02]  /*ba30*/  F2FP.F16.F32.PACK_AB R10, R77, R182 ;  /* 0x000000b64d0a723e */ /* 0x000fe400000000ff */
[----:B------:R-:W-:Y:S02]  /*ba40*/  F2FP.F16.F32.PACK_AB R11, R79, R78 ;  /* 0x0000004e4f0b723e */ /* 0x000fe400000000ff */
[----:B------:R-:W-:-:S02]  /*ba50*/  MOV R152, R152 ;  /* 0x0000009800987202 */ /* 0x000fc40000000f00 */
[----:B--2---:R-:W-:Y:S01]  /*ba60*/  F2FP.F16.F32.PACK_AB R12, R81, R183 ;  /* 0x000000b7510c723e */ /* 0x004fe200000000ff */
        /* <DEDUP_REMOVED lines=19> */
[----:B--2---:R-:W-:Y:S01]  /*bba0*/  VIADD R14, R227, UR38 ;  /* 0x00000026e30e7c36 */ /* 0x004fe20008000000 */
        /* <DEDUP_REMOVED lines=14> */
[----:B------:R-:W-:Y:S02]  /*bc90*/  F2FP.F16.F32.PACK_AB R10, R109, R190 ;  /* 0x000000be6d0a723e */ /* 0x000fe400000000ff */
[----:B------:R-:W-:Y:S02]  /*bca0*/  F2FP.F16.F32.PACK_AB R11, R68, R64 ;  /* 0x00000040440b723e */ /* 0x000fe400000000ff */
[----:B0-----:R-:W-:Y:S02]  /*bcb0*/  LEA R24, P3, R12, UR6, 0x2 ;  /* 0x000000060c187c11 */ /* 0x001fe4000f8610ff */
[-C--:B------:R-:W-:Y:S01]  /*bcc0*/  ISETP.GE.OR P1, PT, R14, R41.reuse, P0 ;  /* 0x000000290e00720c */ /* 0x080fe20000726670 */
[----:B------:R0:W-:Y:S01]  /*bcd0*/  STSM.16.M88.4 [R142], R8 ;  /* 0x000000088e007844 */ /* 0x0001e20000000200 */
[----:B------:R-:W-:Y:S01]  /*bce0*/  F2FP.F16.F32.PACK_AB R15, R116, R112 ;  /* 0x00000070740f723e */ /* 0x000fe200000000ff */
[----:B--2---:R-:W-:Y:S01]  /*bcf0*/  VIADD R4, R14, 0x8 ;  /* 0x000000080e047836 */ /* 0x004fe20000000000 */
[----:B------:R-:W-:Y:S01]  /*bd00*/  F2FP.F16.F32.PACK_AB R6, R117, R192 ;  /* 0x000000c07506723e */ /* 0x000fe200000000ff */
[----:B------:R-:W-:Y:S01]  /*bd10*/  IMAD.IADD R5, R13, 0x1, R33 ;  /* 0x000000010d057824 */ /* 0x000fe200078e0221 */
[----:B------:R-:W-:Y:S01]  /*bd20*/  F2FP.F16.F32.PACK_AB R7, R84, R80 ;  /* 0x000000505407723e */ /* 0x000fe200000000ff */
[----:B------:R-:W-:Y:S01]  /*bd30*/  SHFL.IDX PT, R42, R24, RZ, 0x1c1f ;  /* 0x001c1fff182a7589 */ /* 0x000fe200000e0000 */
[----:B------:R-:W-:-:S02]  /*bd40*/  ISETP.GE.OR P0, PT, R4, R41, P0 ;  /* 0x000000290400720c */ /* 0x000fc40000706670 */
[----:B------:R-:W-:Y:S01]  /*bd50*/  LEA.HI.X R25, R12, UR7, R5, 0x2, P3 ;  /* 0x000000070c197c11 */ /* 0x000fe200098f1405 */
[----:B------:R-:W-:Y:S01]  /*bd60*/  SHFL.IDX PT, R44, R24, 0x1, 0x1c1f ;  /* 0x003c1f00182c7f89 */ /* 0x000fe200000e0000 */
[----:B------:R-:W-:Y:S02]  /*bd70*/  F2FP.F16.F32.PACK_AB R4, R113, R191 ;  /* 0x000000bf7104723e */ /* 0x000fe400000000ff */
[----:B------:R-:W-:Y:S01]  /*bd80*/  F2FP.F16.F32.PACK_AB R5, R76, R72 ;  /* 0x000000484c05723e */ /* 0x000fe200000000ff */
[----:B------:R-:W2:Y:S01]  /*bd90*/  SHFL.IDX PT, R43, R25, RZ, 0x1c1f ;  /* 0x001c1fff192b7589 */ /* 0x000ea200000e0000 */
[----:B0-----:R-:W-:Y:S02]  /*bda0*/  F2FP.F16.F32.PACK_AB R8, R121, R193 ;  /* 0x000000c17908723e */ /* 0x001fe400000000ff */
[----:B------:R-:W-:Y:S01]  /*bdb0*/  F2FP.F16.F32.PACK_AB R9, R92, R88 ;  /* 0x000000585c09723e */ /* 0x000fe200000000ff */
[----:B------:R-:W-:Y:S01]  /*bdc0*/  STSM.16.M88.4 [R165], R4 ;  /* 0x00000004a5007844 */ /* 0x000fe20000000200 */
[----:B------:R-:W-:-:S02]  /*bdd0*/  F2FP.F16.F32.PACK_AB R10, R125, R124 ;  /* 0x0000007c7d0a723e */ /* 0x000fc400000000ff */
[----:B------:R-:W-:Y:S01]  /*bde0*/  F2FP.F16.F32.PACK_AB R11, R100, R96 ;  /* 0x00000060640b723e */ /* 0x000fe200000000ff */
[----:B------:R-:W0:Y:S01]  /*bdf0*/  SHFL.IDX PT, R45, R25, 0x1, 0x1c1f ;  /* 0x003c1f00192d7f89 */ /* 0x000e2200000e0000 */
[----:B------:R-:W-:Y:S02]  /*be00*/  F2FP.F16.F32.PACK_AB R12, R129, R128 ;  /* 0x00000080810c723e */ /* 0x000fe400000000ff */
[----:B------:R-:W-:Y:S01]  /*be10*/  F2FP.F16.F32.PACK_AB R13, R108, R104 ;  /* 0x000000686c0d723e */ /* 0x000fe200000000ff */
[----:B------:R-:W-:Y:S01]  /*be20*/  STSM.16.M88.4 [R164], R8 ;  /* 0x00000008a4007844 */ /* 0x000fe20000000200 */
[----:B------:R-:W-:Y:S02]  /*be30*/  F2FP.F16.F32.PACK_AB R14, R133, R132 ;  /* 0x00000084850e723e */ /* 0x000fe400000000ff */
[----:B------:R-:W-:Y:S02]  /*be40*/  F2FP.F16.F32.PACK_AB R138, R141, R140 ;  /* 0x0000008c8d8a723e */ /* 0x000fe400000000ff */
[----:B------:R-:W-:Y:S01]  /*be50*/  F2FP.F16.F32.PACK_AB R139, R168, R167 ;  /* 0x000000a7a88b723e */ /* 0x000fe200000000ff */
[----:B------:R3:W-:Y:S01]  /*be60*/  STSM.16.M88.4 [R163], R12 ;  /* 0x0000000ca3007844 */ /* 0x0007e20000000200 */
[----:B------:R-:W-:-:S03]  /*be70*/  F2FP.F16.F32.PACK_AB R168, R145, R144 ;  /* 0x0000009091a8723e */ /* 0x000fc600000000ff */
[----:B------:R-:W-:Y:S04]  /*be80*/  STSM.16.M88.4 [R162], R136 ;  /* 0x00000088a2007844 */ /* 0x000fe80000000200 */
[----:B------:R-:W-:Y:S01]  /*be90*/  STSM.16.M88.4 [R40], R168 ;  /* 0x000000a828007844 */ /* 0x000fe20000000200 */
[----:B------:R-:W-:Y:S08]  /*bea0*/  BAR.SYNC.DEFER_BLOCKING 0x1, 0x100 ;  /* 0x0044000000007b1d */ /* 0x000ff00000010000 */
[----:B---3--:R-:W3:Y:S01]  /*beb0*/  @P2 LDC R15, c[0x0][0xcf0] ;  /* 0x00033c00ff0f2b82 */ /* 0x008ee20000000800 */
[----:B------:R-:W-:Y:S01]  /*bec0*/  IMAD R0, R206, 0x20, R219 ;  /* 0x00000020ce007824 */ /* 0x000fe200078e02db */
[----:B--2---:R2:W-:Y:S01]  /*bed0*/  @!P1 ST.E desc[UR14][R42.64], R3 ;  /* 0x000000032a009985 */ /* 0x0045e2000c10190e */
[----:B------:R-:W-:-:S02]  /*bee0*/  UIMAD UR5, UR10, UR8, URZ ;  /* 0x000000080a0572a4 */ /* 0x000fc4000f8e023f */
[----:B------:R-:W-:Y:S01]  /*bef0*/  VIADD R14, R0, UR38 ;  /* 0x00000026000e7c36 */ /* 0x000fe20008000000 */
[----:B------:R-:W-:Y:S01]  /*bf00*/  UIMAD.WIDE.U32 UR6, UR11, UR8, URZ ;  /* 0x000000080b0672a5 */ /* 0x000fe2000f8e003f */
[----:B0-----:R0:W-:Y:S01]  /*bf10*/  @!P0 ST.E desc[UR14][R44.64], R2 ;  /* 0x000000022c008985 */ /* 0x0011e2000c10190e */
[----:B--2---:R-:W2:Y:S01]  /*bf20*/  @P2 LDC R3, c[0x0][0xcec] ;  /* 0x00033b00ff032b82 */ /* 0x004ea20000000800 */
[----:B------:R-:W-:Y:S01]  /*bf30*/  UIMAD UR5, UR11, UR9, UR5 ;  /* 0x000000090b0572a4 */ /* 0x000fe2000f8e0205 */
[----:B------:R-:W-:Y:S01]  /*bf40*/  IMAD.MOV.U32 R13, RZ, RZ, R14 ;  /* 0x000000ffff0d7224 */ /* 0x000fe200078e000e */
[----:B------:R-:W5:Y:S01]  /*bf50*/  LD.E.128 R24, desc[UR14][R28.64] ;  /* 0x0000000e1c187980 */ /* 0x000f62000c101d00 */
[----:B------:R-:W-:Y:S01]  /*bf60*/  ULDC.64 UR10, c[0x0][0xbf0] ;  /* 0x0002fc00000a7ab9 */ /* 0x000fe20000000a00 */
[----:B------:R-:W-:Y:S02]  /*bf70*/  UIADD3 UR7, UR7, UR5, URZ ;  /* 0x0000000507077290 */ /* 0x000fe4000fffe03f */
[----:B------:R-:W-:Y:S01]  /*bf80*/  UIMAD UR8, UR12, UR10, URZ ;  /* 0x0000000a0c0872a4 */ /* 0x000fe2000f8e023f */
[----:B------:R-:W5:Y:S01]  /*bf90*/  LD.E.128 R32, desc[UR14][R16.64] ;  /* 0x0000000e10207980 */ /* 0x000f62000c101d00 */
[----:B------:R-:W-:-:S02]  /*bfa0*/  UIMAD.WIDE.U32 UR6, UR13, UR10, UR6 ;  /* 0x0000000a0d0672a5 */ /* 0x000fc4000f8e0006 */
[----:B------:R-:W-:Y:S01]  /*bfb0*/  UIMAD UR5, UR13, UR11, UR8 ;  /* 0x0000000b0d0572a4 */ /* 0x000fe2000f8e0208 */
[----:B------:R-:W5:Y:S02]  /*bfc0*/  LD.E.128 R36, desc[UR14][R18.64] ;  /* 0x0000000e12247980 */ /* 0x000f64000c101d00 */
[----:B------:R-:W-:Y:S02]  /*bfd0*/  ULDC.64 UR8, c[0x0][0xbe0] ;  /* 0x0002f80000087ab9 */ /* 0x000fe40000000a00 */
[----:B------:R4:W5:Y:S04]  /*bfe0*/  LD.E.128 R4, desc[UR14][R20.64] ;  /* 0x0000000e14047980 */ /* 0x000968000c101d00 */
[----:B------:R0:W5:Y:S01]  /*bff0*/  LD.E.128 R8, desc[UR14][R22.64] ;  /* 0x0000000e16087980 */ /* 0x000162000c101d00 */
[----:B--2---:R-:W-:-:S03]  /*c000*/  @P2 IMAD.HI.U32 R0, R14, R3, RZ ;  /* 0x000000030e002227 */ /* 0x004fc600078e00ff */
[----:B------:R-:W5:Y:S02]  /*c010*/  LD.E.128 R96, desc[UR14][R98.64] ;  /* 0x0000000e62607980 */ /* 0x000f64000c101d00 */
[----:B---3--:R-:W-:Y:S01]  /*c020*/  @P2 SHF.R.U32.HI R13, RZ, R15, R0 ;  /* 0x0000000fff0d2219 */ /* 0x008fe20000011600 */
[----:B------:R-:W-:Y:S01]  /*c030*/  UIADD3 UR5, UR7, UR5, URZ ;  /* 0x0000000507057290 */ /* 0x000fe2000fffe03f */
        /* <DEDUP_REMOVED lines=8> */
[----:B0-----:R-:W-:Y:S01]  /*c0c0*/  IMAD.U32 R2, RZ, RZ, UR6 ;  /* 0x00000006ff027e24 */ /* 0x001fe2000f8e00ff */
        /* <DEDUP_REMOVED lines=21> */
[----:B----4-:R-:W-:-:S02]  /*c220*/  VIADD R20, R219, UR38 ;  /* 0x00000026db147c36 */ /* 0x010fc40008000000 */
        /* <DEDUP_REMOVED lines=11> */
[----:B0-----:R0:W2:Y:S01]  /*c2e0*/  SHFL.IDX PT, R16, R18, RZ, 0x181f ;  /* 0x00181fff12107589 */ /* 0x0010a200000e0000 */
[----:B------:R-:W-:-:S02]  /*c2f0*/  PRMT R194, RZ, 0x654, R194 ;  /* 0x00000654ffc27816 */ /* 0x000fc400000000c2 */
[----:B------:R-:W-:Y:S02]  /*c300*/  ISETP.GE.AND P0, PT, R0, R41, PT ;  /* 0x000000290000720c */ /* 0x000fe40003f06270 */
[----:B------:R0:W3:Y:S01]  /*c310*/  SHFL.IDX PT, R0, R19, RZ, 0x181f ;  /* 0x00181fff13007589 */ /* 0x0000e200000e0000 */
[----:B------:R0:W-:Y:S01]  /*c320*/  SYNCS.ARRIVE.TRANS64.RED.A1T0 RZ, [R194+URZ], RZ ;  /* 0x000000ffc2ff79a7 */ /* 0x0001e2000810043f */
[----:B------:R-:W-:Y:S09]  /*c330*/  @P2 BRA `(.L_x_4394) ;  /* 0x0000000000482947 */ /* 0x000ff20003800000 */
[----:B------:R-:W-:Y:S01]  /*c340*/  ULDC UR5, c[0x0][0xbc8] ;  /* 0x0002f20000057ab9 */ /* 0x000fe20000000800 */
[----:B------:R-:W-:Y:S01]  /*c350*/  ULDC.64 UR6, c[0x0][0x208] ;  /* 0x0000820000067ab9 */ /* 0x000fe20000000a00 */
[----:B------:R-:W-:Y:S02]  /*c360*/  ISETP.GE.AND P5, PT, R200, UR5, PT ;  /* 0x00000005c8007c0c */ /* 0x000fe4000bfa6270 */
[----:B------:R-:W-:Y:S02]  /*c370*/  ISETP.GE.AND P4, PT, R204, UR5, PT ;  /* 0x00000005cc007c0c */ /* 0x000fe4000bf86270 */
[----:B------:R-:W-:Y:S02]  /*c380*/  ISETP.GE.AND P3, PT, R203, UR5, PT ;  /* 0x00000005cb007c0c */ /* 0x000fe4000bf66270 */
[----:B------:R-:W-:-:S07]  /*c390*/  ISETP.GE.AND P2, PT, R205, UR5, PT ;  /* 0x00000005cd007c0c */ /* 0x000fce000bf46270 */
[----:B--2---:R-:W-:-:S04]  /*c3a0*/  @!P5 LEA R2, P6, R200, R16, 0x1 ;  /* 0x00000010c802d211 */ /* 0x004fc800078c08ff */
[----:B---3--:R-:W-:Y:S02]  /*c3b0*/  @!P5 LEA.HI.X R3, R200, R0, R233, 0x1, P6 ;  /* 0x00000000c803d211 */ /* 0x008fe400030f0ce9 */
        /* <DEDUP_REMOVED lines=10> */
.L_x_4394:
[----:B------:R-:W-:Y:S05]  /*c460*/  BSYNC B1 ;  /* 0x0000000000017941 */ /* 0x000fea0003800000 */
.L_x_4393:
[----:B---3--:R3:W0:Y:S01]  /*c470*/  SHFL.IDX PT, R0, R19, 0x1, 0x181f ;  /* 0x00381f0013007f89 */ /* 0x00862200000e0000 */
[----:B------:R-:W-:Y:S03]  /*c480*/  BSSY B1, `(.L_x_4395) ;  /* 0x0000015000017945 */ /* 0x000fe60003800000 */
[----:B----4-:R3:W4:Y:S01]  /*c490*/  SHFL.IDX PT, R12, R18, 0x1, 0x181f ;  /* 0x00381f00120c7f89 */ /* 0x01072200000e0000 */
[----:B------:R-:W-:Y:S05]  /*c4a0*/  @P1 BRA `(.L_x_4396) ;  /* 0x0000000000481947 */ /* 0x000fea0003800000 */
[----:B------:R-:W-:Y:S01]  /*c4b0*/  ULDC UR5, c[0x0][0xbc8] ;  /* 0x0002f20000057ab9 */ /* 0x000fe20000000800 */
[----:B------:R-:W-:Y:S01]  /*c4c0*/  ULDC.64 UR6, c[0x0][0x208] ;  /* 0x0000820000067ab9 */ /* 0x000fe20000000a00 */
[----:B------:R-:W-:Y:S02]  /*c4d0*/  ISETP.GE.AND P4, PT, R200, UR5, PT ;  /* 0x00000005c8007c0c */ /* 0x000fe4000bf86270 */
[----:B------:R-:W-:Y:S02]  /*c4e0*/  ISETP.GE.AND P3, PT, R204, UR5, PT ;  /* 0x00000005cc007c0c */ /* 0x000fe4000bf66270 */
[----:B------:R-:W-:Y:S02]  /*c4f0*/  ISETP.GE.AND P2, PT, R203, UR5, PT ;  /* 0x00000005cb007c0c */ /* 0x000fe4000bf46270 */
[----:B------:R-:W-:-:S07]  /*c500*/  ISETP.GE.AND P1, PT, R205, UR5, PT ;  /* 0x00000005cd007c0c */ /* 0x000fce000bf26270 */
[-C--:B----4-:R-:W-:Y:S02]  /*c510*/  @!P4 LEA R2, P6, R200, R12.reuse, 0x1 ;  /* 0x0000000cc802c211 */ /* 0x090fe400078c08ff */
[----:B-----5:R-:W-:Y:S02]  /*c520*/  @!P3 LEA R8, P5, R204, R12, 0x1 ;  /* 0x0000000ccc08b211 */ /* 0x020fe400078a08ff */
        /* <DEDUP_REMOVED lines=10> */
.L_x_4396:
[----:B------:R-:W-:Y:S05]  /*c5d0*/  BSYNC B1 ;  /* 0x0000000000017941 */ /* 0x000fea0003800000 */
.L_x_4395:
[----:B0-----:R0:W0:Y:S01]  /*c5e0*/  SHFL.IDX PT, R0, R19, 0x2, 0x181f ;  /* 0x00581f0013007f89 */ /* 0x00102200000e0000 */
[----:B------:R-:W-:Y:S03]  /*c5f0*/  BSSY B1, `(.L_x_4397) ;  /* 0x0000015000017945 */ /* 0x000fe60003800000 */
[----:B----4-:R4:W0:Y:S01]  /*c600*/  SHFL.IDX PT, R12, R18, 0x2, 0x181f ;  /* 0x00581f00120c7f89 */ /* 0x01082200000e0000 */
[----:B------:R-:W-:Y:S05]  /*c610*/  @P0 BRA `(.L_x_4398) ;  /* 0x0000000000480947 */ /* 0x000fea0003800000 */
[----:B------:R-:W-:Y:S01]  /*c620*/  ULDC UR5, c[0x0][0xbc8] ;  /* 0x0002f20000057ab9 */ /* 0x000fe20000000800 */
[----:B------:R-:W-:Y:S01]  /*c630*/  ULDC.64 UR6, c[0x0][0x208] ;  /* 0x0000820000067ab9 */ /* 0x000fe20000000a00 */
[----:B------:R-:W-:Y:S02]  /*c640*/  ISETP.GE.AND P3, PT, R200, UR5, PT ;  /* 0x00000005c8007c0c */ /* 0x000fe4000bf66270 */
[----:B------:R-:W-:Y:S02]  /*c650*/  ISETP.GE.AND P2, PT, R204, UR5, PT ;  /* 0x00000005cc007c0c */ /* 0x000fe4000bf46270 */
[----:B------:R-:W-:Y:S02]  /*c660*/  ISETP.GE.AND P1, PT, R203, UR5, PT ;  /* 0x00000005cb007c0c */ /* 0x000fe4000bf26270 */
[----:B------:R-:W-:-:S07]  /*c670*/  ISETP.GE.AND P0, PT, R205, UR5, PT ;  /* 0x00000005cd007c0c */ /* 0x000fce000bf06270 */
[-C--:B0-----:R-:W-:Y:S02]  /*c680*/  @!P3 LEA R2, P6, R200, R12.reuse, 0x1 ;  /* 0x0000000cc802b211 */ /* 0x081fe400078c08ff */
[-C--:B-----5:R-:W-:Y:S02]  /*c690*/  @!P2 LEA R8, P5, R204, R12.reuse, 0x1 ;  /* 0x0000000ccc08a211 */ /* 0x0a0fe400078a08ff */
        /* <DEDUP_REMOVED lines=10> */
.L_x_4398:
[----:B------:R-:W-:Y:S05]  /*c740*/  BSYNC B1 ;  /* 0x0000000000017941 */ /* 0x000fea0003800000 */
.L_x_4397:
[----:B0-----:R-:W-:Y:S01]  /*c750*/  VIADD R0, R20, 0x60 ;  /* 0x0000006014007836 */ /* 0x001fe20000000000 */
[----:B---3--:R-:W0:Y:S04]  /*c760*/  SHFL.IDX PT, R19, R19, 0x3, 0x181f ;  /* 0x00781f0013137f89 */ /* 0x008e2800000e0000 */
[----:B------:R-:W-:Y:S01]  /*c770*/  ISETP.GE.AND P0, PT, R0, R41, PT ;  /* 0x000000290000720c */ /* 0x000fe20003f06270 */
[----:B----4-:R-:W3:-:S12]  /*c780*/  SHFL.IDX PT, R18, R18, 0x3, 0x181f ;  /* 0x00781f0012127f89 */ /* 0x010ed800000e0000 */
[----:B------:R-:W-:Y:S05]  /*c790*/  @P0 BRA `(.L_x_4399) ;  /* 0x0000000c00540947 */ /* 0x000fea0003800000 */
[----:B------:R-:W-:Y:S01]  /*c7a0*/  ULDC UR5, c[0x0][0xbc8] ;  /* 0x0002f20000057ab9 */ /* 0x000fe20000000800 */
[----:B------:R-:W-:Y:S01]  /*c7b0*/  ULDC.64 UR6, c[0x0][0x208] ;  /* 0x0000820000067ab9 */ /* 0x000fe20000000a00 */
[----:B------:R-:W-:Y:S02]  /*c7c0*/  ISETP.GE.AND P3, PT, R200, UR5, PT ;  /* 0x00000005c8007c0c */ /* 0x000fe4000bf66270 */
[----:B------:R-:W-:Y:S02]  /*c7d0*/  ISETP.GE.AND P4, PT, R204, UR5, PT ;  /* 0x00000005cc007c0c */ /* 0x000fe4000bf86270 */
[----:B------:R-:W-:-:S09]  /*c7e0*/  ISETP.GE.AND P5, PT, R203, UR5, PT ;  /* 0x00000005cb007c0c */ /* 0x000fd2000bfa6270 */
[-C--:B---3--:R-:W-:Y:S02]  /*c7f0*/  @!P3 LEA R2, P0, R200, R18.reuse, 0x1 ;  /* 0x00000012c802b211 */ /* 0x088fe400078008ff */
[-C--:B-----5:R-:W-:Y:S02]  /*c800*/  @!P4 LEA R8, P1, R204, R18.reuse, 0x1 ;  /* 0x00000012cc08c211 */ /* 0x0a0fe400078208ff */
[-C--:B0-----:R-:W-:Y:S02]  /*c810*/  @!P3 LEA.HI.X R3, R200, R19.reuse, R233, 0x1, P0 ;  /* 0x00000013c803b211 */ /* 0x081fe400000f0ce9 */
[----:B------:R-:W-:Y:S02]  /*c820*/  ISETP.GE.AND P0, PT, R205, UR5, PT ;  /* 0x00000005cd007c0c */ /* 0x000fe4000bf06270 */
[----:B------:R-:W-:Y:S01]  /*c830*/  @!P5 LEA R10, P2, R203, R18, 0x1 ;  /* 0x00000012cb0ad211 */ /* 0x000fe200078408ff */
[----:B------:R0:W-:Y:S01]  /*c840*/  @!P3 ST.E.128 desc[UR6][R2.64], R4 ;  /* 0x000000040200b985 */ /* 0x0001e2000c101d06 */
[----:B------:R-:W-:-:S02]  /*c850*/  @!P4 LEA.HI.X R9, R204, R19, R232, 0x1, P1 ;  /* 0x00000013cc09c211 */ /* 0x000fc400008f0ce8 */
[----:B------:R-:W-:-:S03]  /*c860*/  @!P5 LEA.HI.X R11, R203, R19, R231, 0x1, P2 ;  /* 0x00000013cb0bd211 */ /* 0x000fc600010f0ce7 */
[----:B------:R0:W-:Y:S04]  /*c870*/  @!P4 ST.E.128 desc[UR6][R8.64], R104 ;  /* 0x000000680800c985 */ /* 0x0001e8000c101d06 */
[----:B------:R0:W-:Y:S01]  /*c880*/  @!P5 ST.E.128 desc[UR6][R10.64], R120 ;  /* 0x000000780a00d985 */ /* 0x0001e2000c101d06 */
[----:B------:R-:W-:Y:S05]  /*c890*/  @P0 BRA `(.L_x_4399) ;  /* 0x0000000c00140947 */ /* 0x000fea0003800000 */
[----:B0-----:R-:W-:Y:S01]  /*c8a0*/  LEA R2, P0, R205, R18, 0x1 ;  /* 0x00000012cd027211 */ /* 0x001fe200078008ff */
[----:B------:R-:W-:-:S03]  /*c8b0*/  ULDC.64 UR6, c[0x0][0x208] ;  /* 0x0000820000067ab9 */ /* 0x000fc60000000a00 */
[----:B------:R-:W-:-:S05]  /*c8c0*/  LEA.HI.X R3, R205, R19, R230, 0x1, P0 ;  /* 0x00000013cd037211 */ /* 0x000fca00000f0ce6 */
[----:B------:R0:W-:Y:S01]  /*c8d0*/  ST.E.128 desc[UR6][R2.64], R28 ;  /* 0x0000001c02007985 */ /* 0x0001e2000c101d06 */
[----:B------:R-:W-:Y:S05]  /*c8e0*/  BRA `(.L_x_4399) ;  /* 0x0000000c00007947 */ /* 0x000fea0003800000 */
.L_x_4392:
[----:B------:R-:W0:Y:S01]  /*c8f0*/  LDC R8, c[0x0][0xce8] ;  /* 0x00033a00ff087b82 */ /* 0x000e220000000800 */
[----:B------:R-:W-:Y:S01]  /*c900*/  R2UR UR6, R207 ;  /* 0x00000000cf0672ca */ /* 0x000fe200000e0000 */
[----:B------:R-:W-:Y:S01]  /*c910*/  BSSY B1, `(.L_x_4400) ;  /* 0x0000035000017945 */ /* 0x000fe20003800000 */
[----:B------:R-:W-:Y:S01]  /*c920*/  R2UR UR5, R218 ;  /* 0x00000000da0572ca */ /* 0x000fe200000e0000 */
[----:B------:R-:W-:Y:S01]  /*c930*/  IMAD R6, R206, 0x20, R219 ;  /* 0x00000020ce067824 */ /* 0x000fe200078e02db */
[----:B------:R-:W-:-:S09]  /*c940*/  ISETP.GE.AND P0, PT, R234, 0x80, PT ;  /* 0x00000080ea00780c */ /* 0x000fd20003f06270 */
[----:B------:R-:W-:Y:S02]  /*c950*/  USHF.R.S32.HI UR8, URZ, 0x1f, UR6 ;  /* 0x0000001f3f087899 */ /* 0x000fe40008011406 */
[----:B------:R-:W-:Y:S01]  /*c960*/  USHF.R.S32.HI UR9, URZ, 0x1f, UR5 ;  /* 0x0000001f3f097899 */ /* 0x000fe20008011405 */
[----:B0-----:R-:W-:-:S13]  /*c970*/  ISETP.NE.AND P1, PT, R8, 0x1, PT ;  /* 0x000000010800780c */ /* 0x001fda0003f25270 */
[----:B------:R-:W0:Y:S08]  /*c980*/  @P1 LDC R9, c[0x0][0xcec] ;  /* 0x00033b00ff091b82 */ /* 0x000e300000000800 */
[----:B------:R-:W2:Y:S01]  /*c990*/  @P1 LDC R11, c[0x0][0xcf0] ;  /* 0x00033c00ff0b1b82 */ /* 0x000ea20000000800 */
[----:B------:R-:W-:Y:S05]  /*c9a0*/  @P0 BRA `(.L_x_4401) ;  /* 0x0000000000ac0947 */ /* 0x000fea0003800000 */
[----:B------:R-:W3:Y:S01]  /*c9b0*/  S2R R0, SR_TID.X ;  /* 0x0000000000007919 */ /* 0x000ee20000002100 */
[----:B------:R-:W4:Y:S01]  /*c9c0*/  LDC R3, c[0x0][0xce8] ;  /* 0x00033a00ff037b82 */ /* 0x000f220000000800 */
[----:B------:R-:W-:Y:S01]  /*c9d0*/  IMAD.U32 R4, RZ, RZ, UR38 ;  /* 0x00000026ff047e24 */ /* 0x000fe2000f8e00ff */
[----:B------:R-:W-:Y:S02]  /*c9e0*/  ULDC UR5, c[0x0][0xb88] ;  /* 0x0002e20000057ab9 */ /* 0x000fe40000000800 */
[----:B----4-:R-:W-:Y:S02]  /*c9f0*/  IMAD R5, R3, UR5, RZ ;  /* 0x0000000503057c24 */ /* 0x010fe4000f8e02ff */
[----:B---3--:R-:W-:-:S04]  /*ca00*/  IADD3 R4, R4, -0x80, R0 ;  /* 0xffffff8004047810 */ /* 0x008fc80007ffe000 */
[----:B------:R-:W-:-:S13]  /*ca10*/  ISETP.GE.AND P0, PT, R4, R5, PT ;  /* 0x000000050400720c */ /* 0x000fda0003f06270 */
[----:B------:R-:W-:Y:S05]  /*ca20*/  @P0 BRA `(.L_x_4401) ;  /* 0x00000000008c0947 */ /* 0x000fea0003800000 */
[----:B------:R-:W-:Y:S01]  /*ca30*/  ISETP.NE.AND P0, PT, R3, 0x1, PT ;  /* 0x000000010300780c */ /* 0x000fe20003f05270 */
[----:B------:R-:W-:Y:S01]  /*ca40*/  ULDC.64 UR10, c[0x0][0xc90] ;  /* 0x00032400000a7ab9 */ /* 0x000fe20000000a00 */
[----:B------:R-:W-:Y:S01]  /*ca50*/  R2UR UR13, R207 ;  /* 0x00000000cf0d72ca */ /* 0x000fe200000e0000 */
[----:B------:R-:W-:Y:S01]  /*ca60*/  UIMAD UR5, UR8, UR10, URZ ;  /* 0x0000000a080572a4 */ /* 0x000fe2000f8e023f */
[----:B------:R-:W-:Y:S01]  /*ca70*/  R2UR UR12, R218 ;  /* 0x00000000da0c72ca */ /* 0x000fe200000e0000 */
[----:B------:R-:W-:-:S08]  /*ca80*/  IMAD.MOV.U32 R2, RZ, RZ, R4 ;  /* 0x000000ffff027224 */ /* 0x000fd000078e0004 */
[----:B------:R-:W3:Y:S02]  /*ca90*/  @P0 LDC R5, c[0x0][0xcec] ;  /* 0x00033b00ff050b82 */ /* 0x000ee40000000800 */
[----:B------:R-:W-:Y:S02]  /*caa0*/  UIMAD.WIDE.U32 UR6, UR13, UR10, URZ ;  /* 0x0000000a0d0672a5 */ /* 0x000fe4000f8e003f */
[----:B------:R-:W-:-:S03]  /*cab0*/  UIMAD UR5, UR13, UR11, UR5 ;  /* 0x0000000b0d0572a4 */ /* 0x000fc6000f8e0205 */
[----:B------:R-:W-:Y:S01]  /*cac0*/  ULDC.64 UR10, c[0x0][0xc98] ;  /* 0x00032600000a7ab9 */ /* 0x000fe20000000a00 */
[----:B------:R-:W4:Y:S01]  /*cad0*/  @P0 LDC R7, c[0x0][0xcf0] ;  /* 0x00033c00ff070b82 */ /* 0x000f220000000800 */
[----:B------:R-:W-:Y:S02]  /*cae0*/  UIADD3 UR7, UR7, UR5, URZ ;  /* 0x0000000507077290 */ /* 0x000fe4000fffe03f */
[----:B------:R-:W-:Y:S02]  /*caf0*/  UIMAD UR5, UR9, UR10, URZ ;  /* 0x0000000a090572a4 */ /* 0x000fe4000f8e023f */
[----:B------:R-:W-:Y:S02]  /*cb00*/  UIMAD.WIDE.U32 UR6, UR12, UR10, UR6 ;  /* 0x0000000a0c0672a5 */ /* 0x000fe4000f8e0006 */
[----:B------:R-:W-:-:S03]  /*cb10*/  UIMAD UR5, UR12, UR11, UR5 ;  /* 0x0000000b0c0572a4 */ /* 0x000fc6000f8e0205 */
[----:B------:R-:W-:Y:S01]  /*cb20*/  ULDC.64 UR10, c[0x0][0xc88] ;  /* 0x00032200000a7ab9 */ /* 0x000fe20000000a00 */
[----:B------:R-:W-:Y:S01]  /*cb30*/  ULDC.64 UR12, c[0x0][0x208] ;  /* 0x00008200000c7ab9 */ /* 0x000fe20000000a00 */
[----:B---3--:R-:W-:-:S05]  /*cb40*/  @P0 IMAD.HI.U32 R0, R4, R5, RZ ;  /* 0x0000000504000227 */ /* 0x008fca00078e00ff */
[----:B----4-:R-:W-:-:S05]  /*cb50*/  @P0 SHF.R.U32.HI R2, RZ, R7, R0 ;  /* 0x00000007ff020219 */ /* 0x010fca0000011600 */
        /* <DEDUP_REMOVED lines=16> */
.L_x_4401:
[----:B------:R-:W-:Y:S05]  /*cc60*/  BSYNC B1 ;  /* 0x0000000000017941 */ /* 0x000fea0003800000 */
.L_x_4400:
[----:B------:R-:W-:Y:S01]  /*cc70*/  R2UR UR13, R207 ;  /* 0x00000000cf0d72ca */ /* 0x000fe200000e0000 */
[----:B------:R-:W-:Y:S01]  /*cc80*/  ULDC.64 UR10, c[0x0][0xbe8] ;  /* 0x0002fa00000a7ab9 */ /* 0x000fe20000000a00 */
[----:B------:R-:W-:Y:S01]  /*cc90*/  R2UR UR12, R218 ;  /* 0x00000000da0c72ca */ /* 0x000fe200000e0000 */
[----:B------:R-:W-:Y:S01]  /*cca0*/  UIMAD UR5, UR8, UR10, URZ ;  /* 0x0000000a080572a4 */ /* 0x000fe2000f8e023f */
[----:B------:R-:W-:Y:S01]  /*ccb0*/  VIADD R6, R6, UR38 ;  /* 0x0000002606067c36 */ /* 0x000fe20008000000 */
[----:B------:R-:W-:Y:S03]  /*ccc0*/  BSSY B1, `(.L_x_4402) ;  /* 0x000003d000017945 */ /* 0x000fe60003800000 */
[----:B0-----:R-:W-:-:S04]  /*ccd0*/  @P1 IMAD.HI.U32 R0, R6, R9, RZ ;  /* 0x0000000906001227 */ /* 0x001fc800078e00ff */
[----:B---3--:R-:W-:Y:S01]  /*cce0*/  IMAD.MOV.U32 R5, RZ, RZ, R6 ;  /* 0x000000ffff057224 */ /* 0x008fe200078e0006 */
[----:B------:R-:W-:Y:S01]  /*ccf0*/  UIMAD.WIDE.U32 UR6, UR13, UR10, URZ ;  /* 0x0000000a0d0672a5 */ /* 0x000fe2000f8e003f */
[----:B--2---:R-:W-:Y:S01]  /*cd00*/  @P1 SHF.R.U32.HI R5, RZ, R11, R0 ;  /* 0x0000000bff051219 */ /* 0x004fe20000011600 */
[----:B------:R-:W-:-:S03]  /*cd10*/  UIMAD UR5, UR13, UR11, UR5 ;  /* 0x0000000b0d0572a4 */ /* 0x000fc6000f8e0205 */
[----:B------:R-:W-:Y:S01]  /*cd20*/  ULDC.64 UR10, c[0x0][0xbf0] ;  /* 0x0002fc00000a7ab9 */ /* 0x000fe20000000a00 */
[----:B------:R-:W-:Y:S01]  /*cd30*/  UIADD3 UR7, UR7, UR5, URZ ;  /* 0x0000000507077290 */ /* 0x000fe2000fffe03f */
[--C-:B------:R-:W-:Y:S01]  /*cd40*/  SHF.R.S32.HI R0, RZ, 0x1f, R5.reuse ;  /* 0x0000001fff007819 */ /* 0x100fe20000011405 */
[----:B------:R-:W-:Y:S01]  /*cd50*/  UIMAD UR5, UR9, UR10, URZ ;  /* 0x0000000a090572a4 */ /* 0x000fe2000f8e023f */
[----:B------:R-:W-:Y:S01]  /*cd60*/  IMAD.MOV R7, RZ, RZ, -R5 ;  /* 0x000000ffff077224 */ /* 0x000fe200078e0a05 */
[----:B------:R-:W-:Y:S02]  /*cd70*/  UIMAD.WIDE.U32 UR6, UR12, UR10, UR6 ;  /* 0x0000000a0c0672a5 */ /* 0x000fe4000f8e0006 */
[----:B------:R-:W-:Y:S01]  /*cd80*/  UIMAD UR5, UR12, UR11, UR5 ;  /* 0x0000000b0c0572a4 */ /* 0x000fe2000f8e0205 */
[----:B------:R-:W-:Y:S01]  /*cd90*/  IMAD R7, R8, R7, R6 ;  /* 0x0000000708077224 */ /* 0x000fe200078e0206 */
[----:B------:R-:W-:Y:S01]  /*cda0*/  ULDC.64 UR8, c[0x0][0xbe0] ;  /* 0x0002f80000087ab9 */ /* 0x000fe20000000a00 */
[----:B------:R-:W-:Y:S01]  /*cdb0*/  VIADD R6, R219, UR38 ;  /* 0x00000026db067c36 */ /* 0x000fe20008000000 */
[----:B------:R-:W-:Y:S01]  /*cdc0*/  UIADD3 UR5, UR7, UR5, URZ ;  /* 0x0000000507057290 */ /* 0x000fe2000fffe03f */
[----:B------:R-:W-:-:S02]  /*cdd0*/  IMAD R0, R0, UR8, RZ ;  /* 0x0000000800007c24 */ /* 0x000fc4000f8e02ff */
[----:B------:R-:W-:Y:S02]  /*cde0*/  IMAD.U32 R3, RZ, RZ, UR7 ;  /* 0x00000007ff037e24 */ /* 0x000fe4000f8e00ff */
        /* <DEDUP_REMOVED lines=20> */
[----:B------:R0:W2:Y:S02]  /*cf30*/  SHFL.IDX PT, R2, R4, RZ, 0x181f ;  /* 0x00181fff04027589 */ /* 0x0000a400000e0000 */
[----:B------:R-:W-:Y:S02]  /*cf40*/  ISETP.GE.AND P0, PT, R0, R9, PT ;  /* 0x000000090000720c */ /* 0x000fe40003f06270 */
[----:B------:R0:W3:Y:S01]  /*cf50*/  SHFL.IDX PT, R0, R5, RZ, 0x181f ;  /* 0x00181fff05007589 */ /* 0x0000e200000e0000 */
[----:B------:R-:W-:Y:S10]  /*cf60*/  @P2 BRA `(.L_x_4403) ;  /* 0x0000000000482947 */ /* 0x000ff40003800000 */
        /* <DEDUP_REMOVED lines=18> */
.L_x_4403:
[----:B------:R-:W-:Y:S05]  /*d090*/  BSYNC B1 ;  /* 0x0000000000017941 */ /* 0x000fea0003800000 */
.L_x_4402:
[----:B---3--:R3:W0:Y:S01]  /*d0a0*/  SHFL.IDX PT, R0, R5, 0x1, 0x181f ;  /* 0x00381f0005007f89 */ /* 0x00862200000e0000 */
[----:B------:R-:W-:Y:S03]  /*d0b0*/  BSSY B1, `(.L_x_4404) ;  /* 0x0000015000017945 */ /* 0x000fe60003800000 */
[----:B--2-4-:R3:W2:Y:S01]  /*d0c0*/  SHFL.IDX PT, R2, R4, 0x1, 0x181f ;  /* 0x00381f0004027f89 */ /* 0x0146a200000e0000 */
[----:B------:R-:W-:Y:S05]  /*d0d0*/  @P1 BRA `(.L_x_4405) ;  /* 0x0000000000481947 */ /* 0x000fea0003800000 */
[----:B------:R-:W-:Y:S01]  /*d0e0*/  ULDC UR5, c[0x0][0xbc8] ;  /* 0x0002f20000057ab9 */ /* 0x000fe20000000800 */
[----:B------:R-:W-:Y:S01]  /*d0f0*/  ULDC.64 UR6, c[0x0][0x208] ;  /* 0x0000820000067ab9 */ /* 0x000fe20000000a00 */
[----:B------:R-:W-:Y:S02]  /*d100*/  ISETP.GE.AND P4, PT, R200, UR5, PT ;  /* 0x00000005c8007c0c */ /* 0x000fe4000bf86270 */
[----:B------:R-:W-:Y:S02]  /*d110*/  ISETP.GE.AND P3, PT, R204, UR5, PT ;  /* 0x00000005cc007c0c */ /* 0x000fe4000bf66270 */
[----:B------:R-:W-:Y:S02]  /*d120*/  ISETP.GE.AND P2, PT, R203, UR5, PT ;  /* 0x00000005cb007c0c */ /* 0x000fe4000bf46270 */
[----:B------:R-:W-:-:S07]  /*d130*/  ISETP.GE.AND P1, PT, R205, UR5, PT ;  /* 0x00000005cd007c0c */ /* 0x000fce000bf26270 */
[-C--:B--2---:R-:W-:Y:S02]  /*d140*/  @!P4 LEA R10, P6, R200, R2.reuse, 0x1 ;  /* 0x00000002c80ac211 */ /* 0x084fe400078c08ff */
        /* <DEDUP_REMOVED lines=11> */
.L_x_4405:
[----:B------:R-:W-:Y:S05]  /*d200*/  BSYNC B1 ;  /* 0x0000000000017941 */ /* 0x000fea0003800000 */
.L_x_4404:
[----:B0-----:R0:W0:Y:S01]  /*d210*/  SHFL.IDX PT, R0, R5, 0x2, 0x181f ;  /* 0x00581f0005007f89 */ /* 0x00102200000e0000 */
[----:B------:R-:W-:Y:S03]  /*d220*/  BSSY B1, `(.L_x_4406) ;  /* 0x0000015000017945 */ /* 0x000fe60003800000 */
[----:B--2-4-:R2:W4:Y:S01]  /*d230*/  SHFL.IDX PT, R2, R4, 0x2, 0x181f ;  /* 0x00581f0004027f89 */ /* 0x01452200000e0000 */
        /* <DEDUP_REMOVED lines=19> */
.L_x_4407:
[----:B------:R-:W-:Y:S05]  /*d370*/  BSYNC B1 ;  /* 0x0000000000017941 */ /* 0x000fea0003800000 */
.L_x_4406:
[----:B0-----:R-:W-:Y:S01]  /*d380*/  VIADD R3, R6, 0x60 ;  /* 0x0000006006037836 */ /* 0x001fe20000000000 */
[----:B------:R0:W0:Y:S04]  /*d390*/  SHFL.IDX PT, R0, R5, 0x3, 0x181f ;  /* 0x00781f0005007f89 */ /* 0x00002800000e0000 */
[----:B------:R-:W-:Y:S01]  /*d3a0*/  ISETP.GE.AND P0, PT, R3, R9, PT ;  /* 0x000000090300720c */ /* 0x000fe20003f06270 */
[----:B----4-:R4:W0:-:S12]  /*d3b0*/  SHFL.IDX PT, R2, R4, 0x3, 0x181f ;  /* 0x00781f0004027f89 */ /* 0x01081800000e0000 */
[----:B----4-:R-:W-:Y:S05]  /*d3c0*/  @P0 BRA `(.L_x_4399) ;  /* 0x0000000000480947 */ /* 0x010fea0003800000 */
[----:B------:R-:W-:Y:S01]  /*d3d0*/  ULDC UR5, c[0x0][0xbc8] ;  /* 0x0002f20000057ab9 */ /* 0x000fe20000000800 */
[----:B------:R-:W-:Y:S01]  /*d3e0*/  ULDC.64 UR6, c[0x0][0x208] ;  /* 0x0000820000067ab9 */ /* 0x000fe20000000a00 */
[----:B------:R-:W-:Y:S02]  /*d3f0*/  ISETP.GE.AND P3, PT, R200, UR5, PT ;  /* 0x00000005c8007c0c */ /* 0x000fe4000bf66270 */
[----:B------:R-:W-:Y:S02]  /*d400*/  ISETP.GE.AND P2, PT, R204, UR5, PT ;  /* 0x00000005cc007c0c */ /* 0x000fe4000bf46270 */
[----:B------:R-:W-:Y:S02]  /*d410*/  ISETP.GE.AND P1, PT, R203, UR5, PT ;  /* 0x00000005cb007c0c */ /* 0x000fe4000bf26270 */
[----:B------:R-:W-:-:S07]  /*d420*/  ISETP.GE.AND P0, PT, R205, UR5, PT ;  /* 0x00000005cd007c0c */ /* 0x000fce000bf06270 */
[-C--:B0-23--:R-:W-:Y:S02]  /*d430*/  @!P3 LEA R4, P6, R200, R2.reuse, 0x1 ;  /* 0x00000002c804b211 */ /* 0x08dfe400078c08ff */
[-C--:B------:R-:W-:Y:S02]  /*d440*/  @!P2 LEA R6, P5, R204, R2.reuse, 0x1 ;  /* 0x00000002cc06a211 */ /* 0x080fe400078a08ff */
[----:B------:R-:W-:Y:S02]  /*d450*/  @!P1 LEA R8, P4, R203, R2, 0x1 ;  /* 0x00000002cb089211 */ /* 0x000fe400078808ff */
[----:B------:R-:W-:Y:S02]  /*d460*/  @!P3 LEA.HI.X R5, R200, R0, R233, 0x1, P6 ;  /* 0x00000000c805b211 */ /* 0x000fe400030f0ce9 */
        /* <DEDUP_REMOVED lines=8> */
.L_x_4399:
[----:B------:R-:W-:Y:S05]  /*d4f0*/  BSYNC B0 ;  /* 0x0000000000007941 */ /* 0x000fea0003800000 */
.L_x_4391:
[----:B------:R-:W-:Y:S02]  /*d500*/  ULDC UR5, c[0x0][0xd38] ;  /* 0x00034e0000057ab9 */ /* 0x000fe40000000800 */
[----:B------:R-:W-:-:S06]  /*d510*/  UISETP.GE.AND UP0, UPT, UR4, UR5, UPT ;  /* 0x000000050400728c */ /* 0x000fcc000bf06270 */
[----:B------:R-:W-:-:S13]  /*d520*/  PLOP3.LUT P0, PT, PT, PT, UP0, 0x80, 0x0 ;  /* 0x000000000000781c */ /* 0x000fda0003f0f008 */
[----:B------:R-:W-:Y:S05]  /*d530*/  @!P0 BRA `(.L_x_4408) ;  /* 0xffffff3800488947 */ /* 0x000fea000383ffff */
[----:B------:R-:W-:Y:S05]  /*d540*/  EXIT ;  /* 0x000000000000794d */ /* 0x000fea0003800000 */
.L_x_4355:
[----:B------:R-:W-:-:S08]  /*d550*/  NOP ;  /* 0x0000000000007918 */ /* 0x000fd00000000000 */
[----:B0-----:R-:W0:-:S00]  /*d560*/  USETMAXREG.DEALLOC.CTAPOOL 0x18 ;  /* 0x00000018000079c8 */ /* 0x001e0000080e0500 */
        /* <DEDUP_REMOVED lines=37> */
[----:B------:R-:W-:Y:S04]  /*d7c0*/  STL [R1+0x38], RZ ;  /* 0x000038ff01007387 */ /* 0x000fe80000100800 */
[----:B------:R1:W-:Y:S01]  /*d7d0*/  STL [R1+0x8], R2 ;  /* 0x0000080201007387 */ /* 0x0003e20000100800 */
[----:B0-----:R-:W-:-:S02]  /*d7e0*/  LOP3.LUT R3, R0, 0x40, RZ, 0xfc, !PT ;  /* 0x0000004000037812 */ /* 0x001fc400078efcff */
[C---:B-1----:R-:W-:Y:S02]  /*d7f0*/  LOP3.LUT R2, R0.reuse, 0x80, RZ, 0xfc, !PT ;  /* 0x0000008000027812 */ /* 0x042fe400078efcff */
[----:B------:R-:W-:-:S07]  /*d800*/  LOP3.LUT R0, R0, 0xc0, RZ, 0xfc, !PT ;  /* 0x000000c000007812 */ /* 0x000fce00078efcff */
.L_x_4505:
        /* <DEDUP_REMOVED lines=14> */
[----:B01--4-:R-:W-:Y:S05]  /*d8f0*/  @!P0 BRA `(.L_x_4410) ;  /* 0x0000000000208947 */ /* 0x013fea0003800000 */
        /* <DEDUP_REMOVED lines=8> */
.L_x_4410:
[----:B------:R-:W-:Y:S01]  /*d980*/  ULDC UR9, c[0x0][0xd54] ;  /* 0x0003550000097ab9 */ /* 0x000fe20000000800 */
[----:B------:R-:W-:Y:S01]  /*d990*/  UMOV UR5, UR8 ;  /* 0x0000000800057c82 */ /* 0x000fe20008000000 */
[----:B------:R-:W-:-:S11]  /*d9a0*/  UISETP.NE.AND UP0, UPT, UR9, 0x1, UPT ;  /* 0x000000010900788c */ /* 0x000fd6000bf05270 */
[----:B------:R-:W-:Y:S02]  /*d9b0*/  @UP0 ULDC.64 UR10, c[0x0][0xd58] ;  /* 0x00035600000a0ab9 */ /* 0x000fe40000000a00 */
[----:B------:R-:W-:-:S04]  /*d9c0*/  UIMAD.WIDE.U32 UR6, UR8, UR10, URZ ;  /* 0x0000000a080672a5 */ /* 0x000fc8000f8e003f */
[----:B------:R-:W-:-:S04]  /*d9d0*/  @UP0 USHF.R.U32.HI UR5, URZ, UR11, UR7 ;  /* 0x0000000b3f050299 */ /* 0x000fc80008011607 */
[----:B------:R-:W-:-:S12]  /*d9e0*/  UIMAD UR6, UR5, UR9, URZ ;  /* 0x00000009050672a4 */ /* 0x000fd8000f8e023f */
.L_x_4411:
        /* <DEDUP_REMOVED lines=52> */
[----:B------:R-:W0:Y:S01]  /*dd30*/  FLO.U32 R0, UR4 ;  /* 0x0000000400007d00 */ /* 0x000e2200080e0000 */
[----:B------:R-:W-:Y:S01]  /*dd40*/  ULDC.64 UR6, c[0x0][0x208] ;  /* 0x0000820000067ab9 */ /* 0x000fe20000000a00 */
        /* <DEDUP_REMOVED lines=10> */
.L_x_4413:
        /* <DEDUP_REMOVED lines=20> */
.L_x_4416:
[----:B------:R-:W-:Y:S05]  /*df30*/  BSYNC B6 ;  /* 0x0000000000067941 */ /* 0x000fea0003800000 */
.L_x_4415:
        /* <DEDUP_REMOVED lines=20> */
.L_x_4419:
        /* <DEDUP_REMOVED lines=15> */
.L_x_4418:
[----:B------:R-:W-:Y:S05]  /*e170*/  BSYNC B6 ;  /* 0x0000000000067941 */ /* 0x000fea0003800000 */
.L_x_4417:
[----:B------:R-:W-:Y:S01]  /*e180*/  ULDC.64 UR4, c[0x0][0xaf0] ;  /* 0x0002bc0000047ab9 */ /* 0x000fe20000000a00 */
[----:B------:R-:W-:Y:S01]  /*e190*/  IMAD.U32 R7, RZ, RZ, UR40 ;  /* 0x00000028ff077e24 */ /* 0x000fe2000f8e00ff */
[----:B------:R-:W-:Y:S01]  /*e1a0*/  UISETP.NE.U32.AND UP0, UPT, UR4, URZ, UPT ;  /* 0x0000003f0400728c */ /* 0x000fe2000bf05070 */
[----:B------:R-:W-:-:S03]  /*e1b0*/  ULDC.64 UR6, c[0x0][0x208] ;  /* 0x0000820000067ab9 */ /* 0x000fc60000000a00 */
        /* <DEDUP_REMOVED lines=24> */
.L_x_4521:
        /* <DEDUP_REMOVED lines=9> */
.L_x_4524:
[----:B------:R-:W-:Y:S05]  /*e3d0*/  @!P6 BRA `(.L_x_4421) ;  /* 0x0000000000e4e947 */ /* 0x000fea0003800000 */
[----:B------:R-:W-:Y:S01]  /*e3e0*/  IMAD.MOV.U32 R16, RZ, RZ, R7 ;  /* 0x000000ffff107224 */ /* 0x000fe200078e0007 */
[----:B------:R-:W-:Y:S06]  /*e3f0*/  @!P1 BRA `(.L_x_4423) ;  /* 0x0000000000509947 */ /* 0x000fec0003800000 */
[----:B------:R-:W2:Y:S01]  /*e400*/  LDC R6, c[0x0][0x43c] ;  /* 0x00010f00ff067b82 */ /* 0x000ea20000000800 */
[----:B------:R-:W-:Y:S01]  /*e410*/  IMAD.MOV.U32 R9, RZ, RZ, R0 ;  /* 0x000000ffff097224 */ /* 0x000fe200078e0000 */
[----:B------:R-:W-:Y:S01]  /*e420*/  ULDC.64 UR4, c[0x0][0x428] ;  /* 0x00010a0000047ab9 */ /* 0x000fe20000000a00 */
[----:B------:R-:W-:Y:S01]  /*e430*/  ULDC.64 UR6, c[0x0][0x208] ;  /* 0x0000820000067ab9 */ /* 0x000fe20000000a00 */
[----:B--2---:R-:W-:-:S13]  /*e440*/  ISETP.NE.AND P0, PT, R6, 0x1, PT ;  /* 0x000000010600780c */ /* 0x004fda0003f05270 */
[----:B-1----:R-:W1:Y:S02]  /*e450*/  @P0 LDC.64 R4, c[0x0][0x440] ;  /* 0x00011000ff040b82 */ /* 0x002e640000000a00 */
[----:B-1----:R-:W-:-:S04]  /*e460*/  @P0 IMAD.HI.U32 R0, R9, R4, RZ ;  /* 0x0000000409000227 */ /* 0x002fc800078e00ff */
        /* <DEDUP_REMOVED lines=13> */
.L_x_4423:
[----:B--2---:R-:W2:Y:S01]  /*e540*/  LDL R2, [R1+0x8] ;  /* 0x0000080001027983 */ /* 0x004ea20000100800 */
[----:B------:R-:W-:Y:S01]  /*e550*/  IMAD R0, R19, 0x8, R17 ;  /* 0x0000000813007824 */ /* 0x000fe200078e0211 */
[----:B--2---:R-:W-:-:S04]  /*e560*/  SHF.L.U32 R2, R2, 0x1f, RZ ;  /* 0x0000001f02027819 */ /* 0x004fc800000006ff */
[----:B------:R-:W2:Y:S02]  /*e570*/  SYNCS.PHASECHK.TRANS64.TRYWAIT P0, [R0+URZ+0x32440], R2 ;  /* 0x03244002000075a7 */ /* 0x000ea4000800017f */
[----:B--2---:R-:W-:Y:S05]  /*e580*/  @!P0 BRA `(.L_x_4424) ;  /* 0x0000004800248947 */ /* 0x004fea0003800000 */
.L_x_4525:
        /* <DEDUP_REMOVED lines=11> */
.L_x_4425:
[----:B--2---:R-:W2:Y:S01]  /*e640*/  LDL R2, [R1+0x1c] ;  /* 0x00001c0001027983 */ /* 0x004ea20000100800 */
[----:B------:R-:W-:Y:S01]  /*e650*/  R2UR UR33, R0 ;  /* 0x00000000002172ca */ /* 0x000fe200000e0000 */
[----:B------:R-:W-:Y:S01]  /*e660*/  IMAD R0, R19, 0x3000, R17 ;  /* 0x0000300013007824 */ /* 0x000fe200078e0211 */
[----:B------:R-:W-:Y:S01]  /*e670*/  UIADD3 UR4, UP0, UR38, 0x370, URZ ;  /* 0x0000037026047890 */ /* 0x000fe2000ff1e03f */
[----:B-----5:R-:W-:Y:S01]  /*e680*/  R2UR UR37, R16 ;  /* 0x00000000102572ca */ /* 0x020fe200000e0000 */
[----:B------:R-:W-:Y:S01]  /*e690*/  UMOV UR6, 0x0 ;  /* 0x0000000000067882 */ /* 0x000fe20000000000 */
[----:B------:R-:W-:Y:S01]  /*e6a0*/  UMOV UR7, 0x14f00000 ;  /* 0x14f0000000077882 */ /* 0x000fe20000000000 */
[----:B------:R-:W-:Y:S01]  /*e6b0*/  R2UR UR32, R0 ;  /* 0x00000000002072ca */ /* 0x000fe200000e0000 */
[----:B------:R-:W-:Y:S01]  /*e6c0*/  UIADD3.X UR5, URZ, UR39, URZ, UP0, !UPT ;  /* 0x000000273f057290 */ /* 0x000fe200087fe43f */
[----:B------:R-:W-:Y:S01]  /*e6d0*/  PLOP3.LUT P0, PT, PT, PT, PT, 0x80, 0x0 ;  /* 0x000000000000781c */ /* 0x000fe20003f0f070 */
[----:B------:R-:W-:Y:S01]  /*e6e0*/  UMOV UR34, URZ ;  /* 0x0000003f00227c82 */ /* 0x000fe20008000000 */
[----:B------:R-:W-:-:S03]  /*e6f0*/  LOP3.LUT R18, R18, 0xfffffffd, RZ, 0xc0, !PT ;  /* 0xfffffffd12127812 */ /* 0x000fc600078ec0ff */
[----:B------:R-:W-:-:S06]  /*e700*/  UIADD3 UR33, UR33, 0x32430, URZ ;  /* 0x0003243021217890 */ /* 0x000fcc000fffe03f */
[----:B------:R-:W-:Y:S02]  /*e710*/  UIADD3 UR32, UR32, 0x1c400, URZ ;  /* 0x0001c40020207890 */ /* 0x000fe4000fffe03f */
[----:B------:R-:W-:Y:S02]  /*e720*/  @P0 LOP3.LUT R18, R18, 0x2, RZ, 0xfc, !PT ;  /* 0x0000000212120812 */ /* 0x000fe400078efcff */
[----:B--2---:R-:W-:-:S13]  /*e730*/  R2UR UR35, R2 ;  /* 0x00000000022372ca */ /* 0x004fda00000e0000 */
[----:B------:R-:W-:-:S09]  /*e740*/  UIMAD UR35, UR35, 0x60, URZ ;  /* 0x00000060232378a4 */ /* 0x000fd2000f8e023f */
[----:B------:R2:W-:Y:S02]  /*e750*/  UTMALDG.4D [UR32], [UR4], desc[UR6] ;  /* 0x00000620040075b4 */ /* 0x0005e40008019000 */
[----:B--2---:R-:W-:Y:S01]  /*e760*/  NOP ;  /* 0x0000000000007918 */ /* 0x004fe20000000000 */
.L_x_4421:
[----:B------:R-:W-:Y:S05]  /*e770*/  WARPSYNC.ALL ;  /* 0x0000000000007948 */ /* 0x000fea0003800000 */
[----:B------:R-:W-:Y:S01]  /*e780*/  VIADD R0, R17, 0x18400 ;  /* 0x0001840011007836 */ /* 0x000fe20000000000 */
[----:B------:R-:W-:Y:S01]  /*e790*/  BAR.SYNC.DEFER_BLOCKING 0x8, 0x180 ;  /* 0x0206000000007b1d */ /* 0x000fe20000010000 */
[----:B------:R-:W-:Y:S02]  /*e7a0*/  USHF.R.S32.HI UR43, URZ, 0x1f, UR36 ;  /* 0x0000001f3f2b7899 */ /* 0x000fe40008011424 */
[----:B------:R-:W-:Y:S01]  /*e7b0*/  USHF.R.S32.HI UR37, URZ, 0x1f, UR40 ;  /* 0x0000001f3f257899 */ /* 0x000fe20008011428 */
[----:B------:R-:W-:-:S02]  /*e7c0*/  LOP3.LUT P0, RZ, R0, 0x3ff, RZ, 0xc0, !PT ;  /* 0x000003ff00ff7812 */ /* 0x000fc4000780c0ff */
[----:B------:R-:W-:Y:S11]  /*e7d0*/  BSSY B6, `(.L_x_4426) ;  /* 0x0000012000067945 */ /* 0x000ff60003800000 */
        /* <DEDUP_REMOVED lines=17> */
.L_x_4427:
[----:B------:R-:W-:Y:S05]  /*e8f0*/  BSYNC B6 ;  /* 0x0000000000067941 */ /* 0x000fea0003800000 */
.L_x_4426:
[----:B------:R-:W2:Y:S01]  /*e900*/  S2R R2, SR_TID.X ;  /* 0x0000000000027919 */ /* 0x000ea20000002100 */
[----:B------:R-:W3:Y:S01]  /*e910*/  LDC R6, c[0x0][0x448] ;  /* 0x00011200ff067b82 */ /* 0x000ee20000000800 */
[----:B------:R-:W-:Y:S01]  /*e920*/  ULDC.64 UR6, c[0x0][0x2d8] ;  /* 0x0000b60000067ab9 */ /* 0x000fe20000000a00 */
[----:B------:R-:W-:Y:S01]  /*e930*/  ULDC.64 UR8, c[0x0][0x2e0] ;  /* 0x0000b80000087ab9 */ /* 0x000fe20000000a00 */
[----:B-1----:R-:W1:Y:S01]  /*e940*/  S2R R4, SR_TID.X ;  /* 0x0000000000047919 */ /* 0x002e620000002100 */
[----:B------:R-:W-:Y:S02]  /*e950*/  UIMAD.WIDE.U32 UR4, UR36, UR6, URZ ;  /* 0x00000006240472a5 */ /* 0x000fe4000f8e003f */
[----:B------:R-:W-:-:S04]  /*e960*/  UIMAD UR6, UR43, UR6, URZ ;  /* 0x000000062b0672a4 */ /* 0x000fc8000f8e023f */
[----:B------:R-:W-:Y:S02]  /*e970*/  UIMAD UR6, UR36, UR7, UR6 ;  /* 0x00000007240672a4 */ /* 0x000fe4000f8e0206 */
[----:B------:R-:W-:Y:S02]  /*e980*/  UIMAD UR7, UR37, UR8, URZ ;  /* 0x00000008250772a4 */ /* 0x000fe4000f8e023f */
[----:B------:R-:W-:Y:S02]  /*e990*/  UIADD3 UR5, UR5, UR6, URZ ;  /* 0x0000000605057290 */ /* 0x000fe4000fffe03f */
[----:B------:R-:W-:Y:S02]  /*e9a0*/  UIMAD UR6, UR40, UR9, UR7 ;  /* 0x00000009280672a4 */ /* 0x000fe4000f8e0207 */
[----:B------:R-:W-:-:S04]  /*e9b0*/  UIMAD.WIDE.U32 UR4, UR40, UR8, UR4 ;  /* 0x00000008280472a5 */ /* 0x000fc8000f8e0004 */
[----:B------:R-:W-:Y:S01]  /*e9c0*/  UIADD3 UR6, UR5, UR6, URZ ;  /* 0x0000000605067290 */ /* 0x000fe2000fffe03f */
[----:B---3--:R-:W-:Y:S01]  /*e9d0*/  ISETP.NE.AND P0, PT, R6, 0x1, PT ;  /* 0x000000010600780c */ /* 0x008fe20003f05270 */
[----:B------:R-:W-:Y:S01]  /*e9e0*/  IMAD.U32 R5, RZ, RZ, UR5 ;  /* 0x00000005ff057e24 */ /* 0x000fe2000f8e00ff */
[----:B--2---:R-:W-:Y:S01]  /*e9f0*/  LOP3.LUT R0, R2, 0x7f, RZ, 0xc0, !PT ;  /* 0x0000007f02007812 */ /* 0x004fe200078ec0ff */
[----:B-1----:R-:W-:-:S03]  /*ea00*/  IMAD.SHL.U32 R4, R4, 0x10, RZ ;  /* 0x0000001004047824 */ /* 0x002fc600078e00ff */
[----:B------:R-:W-:-:S07]  /*ea10*/  SHF.R.U32.HI R0, RZ, 0x3, R0 ;  /* 0x00000003ff007819 */ /* 0x000fce0000011600 */
[----:B------:R-:W1:Y:S01]  /*ea20*/  @P0 LDC R3, c[0x0][0x44c] ;  /* 0x00011300ff030b82 */ /* 0x000e620000000800 */
[----:B------:R-:W-:Y:S01]  /*ea30*/  LOP3.LUT R4, R0, 0x70, R4, 0xf8, !PT ;  /* 0x0000007000047812 */ /* 0x000fe200078ef804 */
[----:B------:R-:W-:-:S04]  /*ea40*/  IMAD.U32 R0, RZ, RZ, UR42 ;  /* 0x0000002aff007e24 */ /* 0x000fc8000f8e00ff */
[----:B0-----:R-:W-:Y:S02]  /*ea50*/  IMAD R7, R0, 0x80, R4 ;  /* 0x0000008000077824 */ /* 0x001fe400078e0204 */
[----:B------:R-:W0:Y:S01]  /*ea60*/  @P0 LDC R2, c[0x0][0x450] ;  /* 0x00011400ff020b82 */ /* 0x000e220000000800 */
[----:B------:R-:W-:Y:S01]  /*ea70*/  IMAD.U32 R4, RZ, RZ, UR4 ;  /* 0x00000004ff047e24 */ /* 0x000fe2000f8e00ff */
[----:B------:R-:W-:Y:S01]  /*ea80*/  ULDC.64 UR4, c[0x0][0x2d0] ;  /* 0x0000b40000047ab9 */ /* 0x000fe20000000a00 */
[----:B------:R-:W-:Y:S01]  /*ea90*/  IMAD.MOV.U32 R0, RZ, RZ, R7 ;  /* 0x000000ffff007224 */ /* 0x000fe200078e0007 */
[----:B------:R2:W-:Y:S04]  /*eaa0*/  STL [R1+0x18], R7 ;  /* 0x0000180701007387 */ /* 0x0005e80000100800 */
[----:B------:R3:W5:Y:S01]  /*eab0*/  LDL R8, [R1+0x4] ;  /* 0x0000040001087983 */ /* 0x0007620000100800 */
[----:B-1----:R-:W-:-:S05]  /*eac0*/  @P0 IMAD.HI.U32 R3, R7, R3, RZ ;  /* 0x0000000307030227 */ /* 0x002fca00078e00ff */
[----:B0-----:R-:W-:Y:S01]  /*ead0*/  @P0 SHF.R.U32.HI R0, RZ, R2, R3 ;  /* 0x00000002ff000219 */ /* 0x001fe20000011603 */
        /* <DEDUP_REMOVED lines=11> */
[----:B--2---:R-:W0:Y:S03]  /*eb90*/  S2R R7, SR_TID.X ;  /* 0x0000000000077919 */ /* 0x004e260000002100 */
[----:B------:R-:W-:Y:S01]  /*eba0*/  SHF.R.S32.HI R4, RZ, 0x1f, R0 ;  /* 0x0000001fff047819 */ /* 0x000fe20000011400 */
[----:B------:R-:W-:-:S04]  /*ebb0*/  IMAD.WIDE.U32 R2, R0, UR4, R2 ;  /* 0x0000000400027c25 */ /* 0x000fc8000f8e0002 */
[----:B------:R-:W-:Y:S01]  /*ebc0*/  IMAD R4, R4, UR4, RZ ;  /* 0x0000000404047c24 */ /* 0x000fe2000f8e02ff */
[----:B------:R-:W-:-:S03]  /*ebd0*/  ULDC UR4, c[0x0][0x2b8] ;  /* 0x0000ae0000047ab9 */ /* 0x000fc60000000800 */
[----:B------:R-:W-:Y:S01]  /*ebe0*/  IMAD R4, R0, UR5, R4 ;  /* 0x0000000500047c24 */ /* 0x000fe2000f8e0204 */
[----:B------:R-:W-:-:S03]  /*ebf0*/  LEA R0, P1, R2, UR6, 0x1 ;  /* 0x0000000602007c11 */ /* 0x000fc6000f8208ff */
[----:B------:R-:W-:Y:S02]  /*ec00*/  IMAD.IADD R3, R3, 0x1, R4 ;  /* 0x0000000103037824 */ /* 0x000fe400078e0204 */
[----:B0-----:R-:W-:-:S05]  /*ec10*/  IMAD.SHL.U32 R9, R7, 0x8, RZ ;  /* 0x0000000807097824 */ /* 0x001fca00078e00ff */
[----:B------:R-:W-:Y:S02]  /*ec20*/  LOP3.LUT R9, R9, 0x38, RZ, 0xc0, !PT ;  /* 0x0000003809097812 */ /* 0x000fe400078ec0ff */
[----:B------:R-:W-:Y:S02]  /*ec30*/  LOP3.LUT R7, R7, 0x7f, RZ, 0xc0, !PT ;  /* 0x0000007f07077812 */ /* 0x000fe400078ec0ff */
[----:B------:R-:W-:Y:S01]  /*ec40*/  ISETP.GE.AND P0, PT, R9, UR4, PT ;  /* 0x0000000409007c0c */ /* 0x000fe2000bf06270 */
[----:B------:R-:W-:Y:S01]  /*ec50*/  UMOV UR4, 0xffffffff ;  /* 0xffffffff00047882 */ /* 0x000fe20000000000 */
[----:B------:R-:W-:Y:S02]  /*ec60*/  LEA.HI.X R3, R2, UR7, R3, 0x1, P1 ;  /* 0x0000000702037c11 */ /* 0x000fe400088f0c03 */
[----:B------:R-:W-:Y:S01]  /*ec70*/  SHF.R.U32.HI R10, RZ, 0x3, R7 ;  /* 0x00000003ff0a7819 */ /* 0x000fe20000011607 */
[----:B---3--:R-:W-:Y:S08]  /*ec80*/  BRA.DIV UR4, `(.L_x_4428) ;  /* 0x0000004204787947 */ /* 0x008ff0000b800000 */
[----:B------:R-:W-:Y:S01]  /*ec90*/  ULDC UR4, c[0x0][0x288] ;  /* 0x0000a20000047ab9 */ /* 0x000fe20000000800 */
[----:B------:R-:W0:Y:S01]  /*eca0*/  SHFL.IDX PT, R5, R0, RZ, 0x181f ;  /* 0x00181fff00057589 */ /* 0x000e2200000e0000 */
[----:B------:R-:W-:Y:S01]  /*ecb0*/  IMAD R2, R6, UR4, RZ ;  /* 0x0000000406027c24 */ /* 0x000fe2000f8e02ff */
[----:B------:R-:W-:Y:S01]  /*ecc0*/  ULDC.64 UR6, c[0x0][0x208] ;  /* 0x0000820000067ab9 */ /* 0x000fe20000000a00 */
[----:B------:R-:W-:Y:S01]  /*ecd0*/  IMAD.U32 R6, RZ, RZ, UR42 ;  /* 0x0000002aff067e24 */ /* 0x000fe2000f8e00ff */
[----:B------:R-:W1:Y:S03]  /*ece0*/  SHFL.IDX PT, R4, R3, RZ, 0x181f ;  /* 0x00181fff03047589 */ /* 0x000e6600000e0000 */
[----:B------:R-:W-:Y:S01]  /*ecf0*/  IMAD R10, R6, 0x80, R10 ;  /* 0x00000080060a7824 */ /* 0x000fe200078e020a */
[----:B------:R-:W-:Y:S03]  /*ed00*/  SHFL.IDX PT, R7, R3, 0x1, 0x181f ;  /* 0x00381f0003077f89 */ /* 0x000fe600000e0000 */
[C---:B------:R-:W-:Y:S01]  /*ed10*/  VIADD R11, R10.reuse, 0x10 ;  /* 0x000000100a0b7836 */ /* 0x040fe20000000000 */
[-C--:B------:R-:W-:Y:S01]  /*ed20*/  ISETP.GE.AND P3, PT, R10, R2.reuse, PT ;  /* 0x000000020a00720c */ /* 0x080fe20003f66270 */
[----:B------:R-:W2:Y:S03]  /*ed30*/  SHFL.IDX PT, R6, R0, 0x1, 0x181f ;  /* 0x00381f0000067f89 */ /* 0x000ea600000e0000 */
[----:B------:R-:W-:Y:S01]  /*ed40*/  ISETP.GE.AND P1, PT, R11, R2, PT ;  /* 0x000000020b00720c */ /* 0x000fe20003f26270 */
[----:B------:R-:W-:Y:S04]  /*ed50*/  STL [R1+0x10], R10 ;  /* 0x0000100a01007387 */ /* 0x000fe80000100800 */
[----:B------:R3:W-:Y:S04]  /*ed60*/  STL [R1+0x20], R11 ;  /* 0x0000200b01007387 */ /* 0x0007e80000100800 */
[----:B0-----:R-:W-:-:S05]  /*ed70*/  @!P3 LEA R5, P2, R9, R5, 0x1 ;  /* 0x000000050905b211 */ /* 0x001fca00078408ff */
[----:B-1----:R-:W-:Y:S02]  /*ed80*/  @!P3 IMAD.X R4, RZ, RZ, R4, P2 ;  /* 0x000000ffff04b224 */ /* 0x002fe400010e0604 */
[----:B---3--:R-:W-:-:S03]  /*ed90*/  VIADD R11, R10, 0x20 ;  /* 0x000000200a0b7836 */ /* 0x008fc60000000000 */
[-C--:B------:R-:W-:Y:S02]  /*eda0*/  @!P3 LOP3.LUT R5, R5, R4.reuse, RZ, 0x3c, !PT ;  /* 0x000000040505b212 */ /* 0x080fe400078e3cff */
[----:B------:R-:W-:Y:S02]  /*edb0*/  STL [R1+0x24], R11 ;  /* 0x0000240b01007387 */ /* 0x000fe40000100800 */
[----:B------:R-:W-:-:S04]  /*edc0*/  @!P3 LOP3.LUT R4, R5, R4, RZ, 0x3c, !PT ;  /* 0x000000040504b212 */ /* 0x000fc800078e3cff */
[----:B------:R-:W-:-:S05]  /*edd0*/  @!P3 LOP3.LUT R5, R5, R4, RZ, 0x3c, !PT ;  /* 0x000000040505b212 */ /* 0x000fca00078e3cff */
[----:B-----5:R2:W-:Y:S02]  /*ede0*/  @!P3 LDGSTS.E.BYPASS.LTC128B.128 [R8+0x18400], desc[UR6][R4.64], !P0 ;  /* 0x184000000408bfae */ /* 0x0205e4000c101d46 */
[----:B--2---:R-:W-:Y:S02]  /*edf0*/  @!P1 LEA R4, P2, R9, R6, 0x1 ;  /* 0x0000000609049211 */ /* 0x004fe400078408ff */
[----:B------:R-:W-:Y:S03]  /*ee00*/  SHFL.IDX PT, R6, R3, 0x3, 0x181f ;  /* 0x00781f0003067f89 */ /* 0x000fe600000e0000 */
[----:B------:R-:W-:Y:S02]  /*ee10*/  @!P1 IMAD.X R5, RZ, RZ, R7, P2 ;  /* 0x000000ffff059224 */ /* 0x000fe400010e0607 */
        /* <DEDUP_REMOVED lines=55> */
.L_x_4542:
[----:B0-----:R-:W2:Y:S01]  /*f190*/  LDL R4, [R1+0x10] ;  /* 0x0000100001047983 */ /* 0x001ea20000100800 */
[----:B------:R-:W-:Y:S01]  /*f1a0*/  ULDC.64 UR4, c[0x0][0x208] ;  /* 0x0000820000047ab9 */ /* 0x000fe20000000a00 */
        /* <DEDUP_REMOVED lines=11> */
.L_x_4429:
        /* <DEDUP_REMOVED lines=35> */
.L_x_4431:
[----:B------:R-:W-:Y:S05]  /*f490*/  BSYNC B6 ;  /* 0x0000000000067941 */ /* 0x000fea0003800000 */
.L_x_4430:
        /* <DEDUP_REMOVED lines=60> */
[----:B------:R-:W-:Y:S01]  /*f860*/  SHFL.IDX PT, R2, R4, RZ, 0x181f ;  /* 0x00181fff04027589 */ /* 0x000fe200000e0000 */
[----:B------:R-:W-:-:S03]  /*f870*/  ULDC.64 UR6, c[0x0][0x208] ;  /* 0x0000820000067ab9 */ /* 0x000fc60000000a00 */
[----:B------:R-:W-:Y:S01]  /*f880*/  SHFL.IDX PT, R6, R4, 0x1, 0x181f ;  /* 0x00381f0004067f89 */ /* 0x000fe200000e0000 */
[----:B--2---:R-:W-:-:S03]  /*f890*/  ISETP.GE.AND P5, PT, R10, R0, PT ;  /* 0x000000000a00720c */ /* 0x004fc60003fa6270 */
[----:B------:R-:W2:Y:S01]  /*f8a0*/  LDL.LU R10, [R1+0x28] ;  /* 0x00002800010a7983 */ /* 0x000ea20000300800 */
[----:B---3--:R-:W-:-:S03]  /*f8b0*/  ISETP.GE.AND P4, PT, R3, R0, PT ;  /* 0x000000000300720c */ /* 0x008fc60003f86270 */
[----:B------:R-:W0:Y:S04]  /*f8c0*/  SHFL.IDX PT, R3, R5, RZ, 0x181f ;  /* 0x00181fff05037589 */ /* 0x000e2800000e0000 */
[----:B------:R-:W3:Y:S02]  /*f8d0*/  LDL.LU R12, [R1+0x2c] ;  /* 0x00002c00010c7983 */ /* 0x000ee40000300800 */
        /* <DEDUP_REMOVED lines=65> */
.L_x_4560:
[----:B------:R-:W3:Y:S01]  /*fcf0*/  LDL.LU R3, [R1+0x3c] ;  /* 0x00003c0001037983 */ /* 0x000ee20000300800 */
[----:B------:R-:W-:Y:S01]  /*fd00*/  BSSY B0, `(.L_x_4433) ;  /* 0x000000e000007945 */ /* 0x000fe20003800000 */
[----:B---3--:R-:W-:-:S13]  /*fd10*/  ISETP.GE.AND P4, PT, R3, R0, PT ;  /* 0x000000000300720c */ /* 0x008fda0003f86270 */
[----:B------:R-:W-:Y:S05]  /*fd20*/  @P4 BRA `(.L_x_4434) ;  /* 0x00000000002c4947 */ /* 0x000fea0003800000 */
[----:B-1----:R-:W3:Y:S01]  /*fd30*/  LDL R4, [R1+0x4] ;  /* 0x0000040001047983 */ /* 0x002ee20000100800 */
[----:B0-----:R-:W-:Y:S01]  /*fd40*/  LEA R2, P4, R9, R2, 0x1 ;  /* 0x0000000209027211 */ /* 0x001fe200078808ff */
[----:B------:R-:W-:-:S04]  /*fd50*/  ULDC.64 UR4, c[0x0][0x208] ;  /* 0x0000820000047ab9 */ /* 0x000fc80000000a00 */
        /* <DEDUP_REMOVED lines=8> */
.L_x_4434:
[----:B------:R-:W-:Y:S05]  /*fde0*/  BSYNC B0 ;  /* 0x0000000000007941 */ /* 0x000fea0003800000 */
.L_x_4433:
[----:B------:R-:W-:Y:S01]  /*fdf0*/  NOP ;  /* 0x0000000000007918 */ /* 0x000fe20000000000 */
[----:B------:R-:W-:-:S13]  /*fe00*/  PLOP3.LUT P0, PT, PT, PT, PT, 0x80, 0x0 ;  /* 0x000000000000781c */ /* 0x000fda0003f0f070 */
.L_x_4435:
        /* <DEDUP_REMOVED lines=18> */
.L_x_4561:
[----:B------:R-:W-:Y:S05]  /*ff30*/  BSYNC B0 ;  /* 0x0000000000007941 */ /* 0x000fea0003800000 */
.L_x_4436:
[----:B------:R-:W-:Y:S01]  /*ff40*/  LOP3.LUT P0, RZ, R18, 0x2, RZ, 0xc0, !PT ;  /* 0x0000000212ff7812 */ /* 0x000fe2000780c0ff */
[----:B------:R-:W-:-:S12]  /*ff50*/  BSSY B0, `(.L_x_4438) ;  /* 0x0000058000007945 */ /* 0x000fd80003800000 */
        /* <DEDUP_REMOVED lines=10> */
.L_x_4562:
[----:B------:R-:W-:Y:S05]  /*10000*/  BSYNC B1 ;  /* 0x0000000000017941 */ /* 0x000fea0003800000 */
.L_x_4440:
        /* <DEDUP_REMOVED lines=9> */
.L_x_4443:
[----:B------:R-:W-:Y:S05]  /*100a0*/  BSYNC B1 ;  /* 0x0000000000017941 */ /* 0x000fea0003800000 */
.L_x_4442:
        /* <DEDUP_REMOVED lines=11> */
.L_x_4444:
        /* <DEDUP_REMOVED lines=15> */
.L_x_4445:
        /* <DEDUP_REMOVED lines=15> */
.L_x_4446:
        /* <DEDUP_REMOVED lines=15> */
.L_x_4447:
        /* <DEDUP_REMOVED lines=10> */
.L_x_4439:
[----:B------:R-:W-:Y:S05]  /*104d0*/  BSYNC B0 ;  /* 0x0000000000007941 */ /* 0x000fea0003800000 */
.L_x_4438:
[----:B------:R-:W-:-:S06]  /*104e0*/  UISETP.GE.AND UP0, UPT, UR41, 0x2, UPT ;  /* 0x000000022900788c */ /* 0x000fcc000bf06270 */
[----:B------:R-:W-:-:S13]  /*104f0*/  PLOP3.LUT P0, PT, PT, PT, UP0, 0x80, 0x0 ;  /* 0x000000000000781c */ /* 0x000fda0003f0f008 */
[----:B------:R-:W-:Y:S05]  /*10500*/  @!P0 BRA `(.L_x_4448) ;  /* 0x0000001c00808947 */ /* 0x000fea0003800000 */
[----:B------:R-:W-:Y:S02]  /*10510*/  ULOP3.LUT UR4, UR41, 0x1, URZ, 0xc0, !UPT ;  /* 0x0000000129047892 */ /* 0x000fe4000f8ec03f */
[----:B--2---:R-:W-:Y:S02]  /*10520*/  IMAD.U32 R6, RZ, RZ, UR41 ;  /* 0x00000029ff067e24 */ /* 0x004fe4000f8e00ff */
[----:B------:R-:W-:Y:S02]  /*10530*/  UISETP.NE.U32.AND UP0, UPT, UR4, 0x1, UPT ;  /* 0x000000010400788c */ /* 0x000fe4000bf05070 */
[----:B------:R-:W-:-:S04]  /*10540*/  VIADD R6, R6, 0xfffffffe ;  /* 0xfffffffe06067836 */ /* 0x000fc80000000000 */
[----:B0-----:R-:W-:Y:S01]  /*10550*/  IMAD.MOV.U32 R0, RZ, RZ, R6 ;  /* 0x000000ffff007224 */ /* 0x001fe200078e0006 */
[----:B------:R-:W-:-:S13]  /*10560*/  PLOP3.LUT P0, PT, PT, PT, UP0, 0x80, 0x0 ;  /* 0x000000000000781c */ /* 0x000fda0003f0f008 */
[----:B------:R-:W-:Y:S05]  /*10570*/  @!P0 BRA `(.L_x_4449) ;  /* 0x0000000800748947 */ /* 0x000fea0003800000 */
        /* <DEDUP_REMOVED lines=10> */
[----:B------:R-:W-:Y:S01]  /*10620*/  LOP3.LUT P2, RZ, R18, 0x1, RZ, 0xc0, !PT ;  /* 0x0000000112ff7812 */ /* 0x000fe2000784c0ff */
[----:B------:R-:W-:-:S12]  /*10630*/  IMAD.MOV.U32 R0, RZ, RZ, R6 ;  /* 0x000000ffff007224 */ /* 0x000fd800078e0006 */
[----:B------:R-:W-:Y:S05]  /*10640*/  @!P2 BRA `(.L_x_4452) ;  /* 0x000000000054a947 */ /* 0x000fea0003800000 */
[----:B-1----:R-:W2:Y:S01]  /*10650*/  LDL R5, [R1+0xc] ;  /* 0x00000c0001057983 */ /* 0x002ea20000100800 */
[----:B------:R-:W1:Y:S03]  /*10660*/  LDC R0, c[0x0][0x43c] ;  /* 0x00010f00ff007b82 */ /* 0x000e660000000800 */
[----:B------:R-:W3:Y:S01]  /*10670*/  LDL R9, [R1] ;  /* 0x0000000001097983 */ /* 0x000ee20000100800 */
[----:B------:R-:W-:Y:S01]  /*10680*/  IMAD.MOV.U32 R4, RZ, RZ, R6 ;  /* 0x000000ffff047224 */ /* 0x000fe200078e0006 */
[----:B------:R-:W-:Y:S01]  /*10690*/  ULDC.64 UR4, c[0x0][0x428] ;  /* 0x00010a0000047ab9 */ /* 0x000fe20000000a00 */
        /* <DEDUP_REMOVED lines=10> */
[C---:B---3--:R-:W-:Y:S02]  /*10740*/  IMAD R7, R9.reuse, UR5, R7 ;  /* 0x0000000509077c24 */ /* 0x048fe4000f8e0207 */
[----:B------:R-:W-:-:S04]  /*10750*/  IMAD.WIDE.U32 R4, R9, UR4, R4 ;  /* 0x0000000409047c25 */ /* 0x000fc8000f8e0004 */
[----:B------:R-:W-:Y:S01]  /*10760*/  IMAD.IADD R7, R7, 0x1, R5 ;  /* 0x0000000107077824 */ /* 0x000fe200078e0205 */
[----:B-1----:R-:W-:-:S04]  /*10770*/  LEA R2, P0, R4, R2, 0x2 ;  /* 0x0000000204027211 */ /* 0x002fc800078010ff */
[----:B------:R-:W-:-:S05]  /*10780*/  LEA.HI.X R3, R4, R3, R7, 0x2, P0 ;  /* 0x0000000304037211 */ /* 0x000fca00000f1407 */
[----:B------:R2:W5:Y:S04]  /*10790*/  LDG.E R16, desc[UR6][R2.64] ;  /* 0x0000000602107981 */ /* 0x000568000c1e1900 */
.L_x_4452:
[----:B--2---:R-:W1:Y:S01]  /*107a0*/  S2R R2, SR_TID.X ;  /* 0x0000000000027919 */ /* 0x004e620000002100 */
[----:B------:R-:W-:Y:S01]  /*107b0*/  IMAD R3, R19, 0x8, R17 ;  /* 0x0000000813037824 */ /* 0x000fe200078e0211 */
[----:B------:R-:W-:Y:S01]  /*107c0*/  BSSY B1, `(.L_x_4453) ;  /* 0x0000006000017945 */ /* 0x000fe20003800000 */
[----:B-1----:R-:W-:Y:S02]  /*107d0*/  LOP3.LUT R4, R2, 0x7f, RZ, 0xc0, !PT ;  /* 0x0000007f02047812 */ /* 0x002fe400078ec0ff */
[----:B------:R-:W-:Y:S02]  /*107e0*/  SHF.L.U32 R2, R8, 0x1f, RZ ;  /* 0x0000001f08027819 */ /* 0x000fe400000006ff */
[----:B------:R-:W-:Y:S02]  /*107f0*/  ISETP.NE.AND P1, PT, R4, RZ, PT ;  /* 0x000000ff0400720c */ /* 0x000fe40003f25270 */
[----:B------:R-:W1:Y:S02]  /*10800*/  SYNCS.PHASECHK.TRANS64.TRYWAIT P0, [R3+URZ+0x32440], R2 ;  /* 0x03244002030075a7 */ /* 0x000e64000800017f */
[----:B-1----:R-:W-:Y:S09]  /*10810*/  @!P0 BRA `(.L_x_4454) ;  /* 0x0000003c00d08947 */ /* 0x002ff20003800000 */
.L_x_4563:
[----:B------:R-:W-:Y:S05]  /*10820*/  BSYNC B1 ;  /* 0x0000000000017941 */ /* 0x000fea0003800000 */
.L_x_4453:
        /* <DEDUP_REMOVED lines=9> */
.L_x_4456:
[----:B------:R-:W-:Y:S05]  /*108c0*/  BSYNC B1 ;  /* 0x0000000000017941 */ /* 0x000fea0003800000 */
.L_x_4455:
        /* <DEDUP_REMOVED lines=12> */
.L_x_4457:
        /* <DEDUP_REMOVED lines=12> */
.L_x_4564:
[----:B------:R-:W-:Y:S05]  /*10a50*/  BSYNC B1 ;  /* 0x0000000000017941 */ /* 0x000fea0003800000 */
.L_x_4458:
        /* <DEDUP_REMOVED lines=11> */
.L_x_4461:
[----:B------:R-:W-:Y:S05]  /*10b10*/  BSYNC B1 ;  /* 0x0000000000017941 */ /* 0x000fea0003800000 */
.L_x_4460:
        /* <DEDUP_REMOVED lines=10> */
.L_x_4462:
        /* <DEDUP_REMOVED lines=15> */
.L_x_4463:
        /* <DEDUP_REMOVED lines=15> */
.L_x_4464:
        /* <DEDUP_REMOVED lines=15> */
.L_x_4465:
        /* <DEDUP_REMOVED lines=8> */
[----:B--2---:R-:W-:Y:S05]  /*10f10*/  @P0 BRA.U.ANY `(.L_x_4465) ;  /* 0xfffffffd00dc0947 */ /* 0x004fea000393ffff */
.L_x_4451:
[----:B------:R-:W-:Y:S05]  /*10f20*/  BSYNC B0 ;  /* 0x0000000000007941 */ /* 0x000fea0003800000 */
.L_x_4450:
[----:B------:R-:W-:-:S06]  /*10f30*/  UIADD3 UR4, UR41, -0x3, URZ ;  /* 0xfffffffd29047890 */ /* 0x000fcc000fffe03f */
[----:B------:R-:W-:-:S07]  /*10f40*/  IMAD.U32 R0, RZ, RZ, UR4 ;  /* 0x00000004ff007e24 */ /* 0x000fce000f8e00ff */
.L_x_4449:
[----:B------:R-:W-:Y:S01]  /*10f50*/  ISETP.NE.AND P0, PT, R6, RZ, PT ;  /* 0x000000ff0600720c */ /* 0x000fe20003f05270 */
[----:B------:R-:W-:-:S12]  /*10f60*/  BSSY B0, `(.L_x_4448) ;  /* 0x000013a000007945 */ /* 0x000fd80003800000 */
[----:B------:R-:W-:Y:S05]  /*10f70*/  @!P0 BRA `(.L_x_4466) ;  /* 0x0000001000e08947 */ /* 0x000fea0003800000 */
.L_x_4499:
[----:B--2---:R-:W2:Y:S01]  /*10f80*/  LDL.LU R2, [R1+0x8] ;  /* 0x0000080001027983 */ /* 0x004ea20000300800 */
        /* <DEDUP_REMOVED lines=15> */
[----:B-1----:R-:W3:Y:S01]  /*11080*/  LDL R5, [R1] ;  /* 0x0000000001057983 */ /* 0x002ee20000100800 */
        /* <DEDUP_REMOVED lines=17> */
.L_x_4469:
        /* <DEDUP_REMOVED lines=8> */
.L_x_4565:
[----:B------:R-:W-:Y:S05]  /*11220*/  BSYNC B2 ;  /* 0x0000000000027941 */ /* 0x000fea0003800000 */
.L_x_4470:
        /* <DEDUP_REMOVED lines=9> */
.L_x_4473:
[----:B------:R-:W-:Y:S05]  /*112c0*/  BSYNC B2 ;  /* 0x0000000000027941 */ /* 0x000fea0003800000 */
.L_x_4472:
        /* <DEDUP_REMOVED lines=11> */
.L_x_4474:
        /* <DEDUP_REMOVED lines=13> */
.L_x_4566:
[----:B------:R-:W-:Y:S05]  /*11450*/  BSYNC B2 ;  /* 0x0000000000027941 */ /* 0x000fea0003800000 */
.L_x_4475:
        /* <DEDUP_REMOVED lines=11> */
.L_x_4478:
[----:B------:R-:W-:Y:S05]  /*11510*/  BSYNC B2 ;  /* 0x0000000000027941 */ /* 0x000fea0003800000 */
.L_x_4477:
        /* <DEDUP_REMOVED lines=9> */
.L_x_4479:
        /* <DEDUP_REMOVED lines=15> */
.L_x_4480:
        /* <DEDUP_REMOVED lines=15> */
.L_x_4481:
        /* <DEDUP_REMOVED lines=15> */
.L_x_4482:
        /* <DEDUP_REMOVED lines=10> */
.L_x_4468:
[----:B------:R-:W-:Y:S05]  /*11920*/  BSYNC B1 ;  /* 0x0000000000017941 */ /* 0x000fea0003800000 */
.L_x_4467:
[----:B------:R-:W-:Y:S01]  /*11930*/  VIADD R6, R6, 0x1 ;  /* 0x0000000106067836 */ /* 0x000fe20000000000 */
[----:B------:R-:W-:Y:S01]  /*11940*/  LOP3.LUT P2, RZ, R18, 0x2, RZ, 0xc0, !PT ;  /* 0x0000000212ff7812 */ /* 0x000fe2000784c0ff */
[----:B------:R-:W-:Y:S03]  /*11950*/  BSSY B1, `(.L_x_4483) ;  /* 0x0000097000017945 */ /* 0x000fe60003800000 */
[----:B------:R-:W-:-:S04]  /*11960*/  ISETP.NE.AND P0, PT, R6, 0x2, PT ;  /* 0x000000020600780c */ /* 0x000fc80003f05270 */
[----:B------:R-:W-:Y:S02]  /*11970*/  SEL R2, RZ, 0x1, P0 ;  /* 0x00000001ff027807 */ /* 0x000fe40000000000 */
[----:B------:R-:W-:Y:S02]  /*11980*/  SEL R19, R6, RZ, P0 ;  /* 0x000000ff06137207 */ /* 0x000fe40000000000 */
[----:B------:R-:W-:-:S05]  /*11990*/  LOP3.LUT R7, R7, R2, RZ, 0x3c, !PT ;  /* 0x0000000207077212 */ /* 0x000fca00078e3cff */
[----:B------:R2:W-:Y:S01]  /*119a0*/  STL [R1+0x8], R7 ;  /* 0x0000080701007387 */ /* 0x0005e20000100800 */
[----:B------:R-:W-:Y:S05]  /*119b0*/  @!P2 BRA `(.L_x_4484) ;  /* 0x000000080040a947 */ /* 0x000fea0003800000 */
[----:B------:R-:W-:Y:S01]  /*119c0*/  LOP3.LUT P2, RZ, R18, 0x1, RZ, 0xc0, !PT ;  /* 0x0000000112ff7812 */ /* 0x000fe2000784c0ff */
[----:B------:R-:W-:-:S12]  /*119d0*/  VIADD R6, R0, 0xffffffff ;  /* 0xffffffff00067836 */ /* 0x000fd80000000000 */
[----:B------:R-:W-:Y:S05]  /*119e0*/  @!P2 BRA `(.L_x_4485) ;  /* 0x000000000054a947 */ /* 0x000fea0003800000 */
[----:B------:R-:W3:Y:S01]  /*119f0*/  LDL R10, [R1+0xc] ;  /* 0x00000c00010a7983 */ /* 0x000ee20000100800 */
[----:B-1----:R-:W1:Y:S01]  /*11a00*/  LDC R4, c[0x0][0x43c] ;  /* 0x00010f00ff047b82 */ /* 0x002e620000000800 */
[----:B------:R-:W-:Y:S02]  /*11a10*/  ULDC.64 UR4, c[0x0][0x428] ;  /* 0x00010a0000047ab9 */ /* 0x000fe40000000a00 */
[----:B------:R-:W4:Y:S01]  /*11a20*/  LDL R9, [R1] ;  /* 0x0000000001097983 */ /* 0x000f220000100800 */
        /* <DEDUP_REMOVED lines=9> */
[----:B---3--:R-:W-:-:S04]  /*11ac0*/  IMAD R4, R10, UR4, RZ ;  /* 0x000000040a047c24 */ /* 0x008fc8000f8e02ff */
[C---:B----4-:R-:W-:Y:S02]  /*11ad0*/  IMAD R4, R9.reuse, UR5, R4 ;  /* 0x0000000509047c24 */ /* 0x050fe4000f8e0204 */
[----:B------:R-:W-:Y:S01]  /*11ae0*/  IMAD.WIDE.U32 R2, R9, UR4, R2 ;  /* 0x0000000409027c25 */ /* 0x000fe2000f8e0002 */
[----:B------:R-:W-:-:S03]  /*11af0*/  ULDC.64 UR4, c[0x0][0x418] ;  /* 0x0001060000047ab9 */ /* 0x000fc60000000a00 */
[----:B------:R-:W-:Y:S01]  /*11b00*/  IMAD.IADD R3, R4, 0x1, R3 ;  /* 0x0000000104037824 */ /* 0x000fe200078e0203 */
[----:B------:R-:W-:-:S04]  /*11b10*/  LEA R4, P0, R2, UR4, 0x2 ;  /* 0x0000000402047c11 */ /* 0x000fc8000f8010ff */
[----:B------:R-:W-:-:S05]  /*11b20*/  LEA.HI.X R5, R2, UR5, R3, 0x2, P0 ;  /* 0x0000000502057c11 */ /* 0x000fca00080f1403 */
[----:B------:R3:W5:Y:S04]  /*11b30*/  LDG.E R16, desc[UR6][R4.64] ;  /* 0x0000000604107981 */ /* 0x000768000c1e1900 */
.L_x_4485:
[----:B------:R-:W4:Y:S01]  /*11b40*/  S2R R2, SR_TID.X ;  /* 0x0000000000027919 */ /* 0x000f220000002100 */
[----:B-1-3--:R-:W-:Y:S01]  /*11b50*/  IMAD R4, R19, 0x8, R17 ;  /* 0x0000000813047824 */ /* 0x00afe200078e0211 */
[----:B------:R-:W-:Y:S01]  /*11b60*/  BSSY B2, `(.L_x_4486) ;  /* 0x0000006000027945 */ /* 0x000fe20003800000 */
[----:B----4-:R-:W-:Y:S02]  /*11b70*/  LOP3.LUT R3, R2, 0x7f, RZ, 0xc0, !PT ;  /* 0x0000007f02037812 */ /* 0x010fe400078ec0ff */
[----:B------:R-:W-:Y:S02]  /*11b80*/  SHF.L.U32 R2, R7, 0x1f, RZ ;  /* 0x0000001f07027819 */ /* 0x000fe400000006ff */
[----:B------:R-:W-:Y:S02]  /*11b90*/  ISETP.NE.AND P1, PT, R3, RZ, PT ;  /* 0x000000ff0300720c */ /* 0x000fe40003f25270 */
[----:B------:R-:W1:Y:S02]  /*11ba0*/  SYNCS.PHASECHK.TRANS64.TRYWAIT P0, [R4+URZ+0x32440], R2 ;  /* 0x03244002040075a7 */ /* 0x000e64000800017f */
[----:B-1----:R-:W-:Y:S09]  /*11bb0*/  @!P0 BRA `(.L_x_4487) ;  /* 0x0000002c00388947 */ /* 0x002ff20003800000 */
.L_x_4567:
[----:B------:R-:W-:Y:S05]  /*11bc0*/  BSYNC B2 ;  /* 0x0000000000027941 */ /* 0x000fea0003800000 */
.L_x_4486:
        /* <DEDUP_REMOVED lines=9> */
.L_x_4489:
[----:B------:R-:W-:Y:S05]  /*11c60*/  BSYNC B2 ;  /* 0x0000000000027941 */ /* 0x000fea0003800000 */
.L_x_4488:
[----:B--2---:R-:W-:Y:S01]  /*11c70*/  IMAD.MOV.U32 R7, RZ, RZ, RZ ;  /* 0x000000ffff077224 */ /* 0x004fe200078e00ff */
        /* <DEDUP_REMOVED lines=10> */
.L_x_4490:
        /* <DEDUP_REMOVED lines=13> */
.L_x_4568:
[----:B------:R-:W-:Y:S05]  /*11df0*/  BSYNC B2 ;  /* 0x0000000000027941 */ /* 0x000fea0003800000 */
.L_x_4491:
        /* <DEDUP_REMOVED lines=11> */
.L_x_4494:
[----:B------:R-:W-:Y:S05]  /*11eb0*/  BSYNC B2 ;  /* 0x0000000000027941 */ /* 0x000fea0003800000 */
.L_x_4493:
        /* <DEDUP_REMOVED lines=9> */
.L_x_4495:
        /* <DEDUP_REMOVED lines=15> */
.L_x_4496:
        /* <DEDUP_REMOVED lines=15> */
.L_x_4497:
        /* <DEDUP_REMOVED lines=15> */
.L_x_4498:
        /* <DEDUP_REMOVED lines=10> */
.L_x_4484:
[----:B------:R-:W-:Y:S05]  /*122c0*/  BSYNC B1 ;  /* 0x0000000000017941 */ /* 0x000fea0003800000 */
.L_x_4483:
[C---:B------:R-:W-:Y:S01]  /*122d0*/  ISETP.GT.AND P0, PT, R0.reuse, 0x1, PT ;  /* 0x000000010000780c */ /* 0x040fe20003f04270 */
[----:B------:R-:W-:-:S12]  /*122e0*/  VIADD R0, R0, 0xfffffffe ;  /* 0xfffffffe00007836 */ /* 0x000fd80000000000 */
[----:B------:R-:W-:Y:S05]  /*122f0*/  @P0 BRA `(.L_x_4499) ;  /* 0xffffffec00200947 */ /* 0x000fea000383ffff */
.L_x_4466:
[----:B------:R-:W-:Y:S05]  /*12300*/  BSYNC B0 ;  /* 0x0000000000007941 */ /* 0x000fea0003800000 */
.L_x_4448:
        /* <DEDUP_REMOVED lines=14> */
[----:B------:R-:W1:Y:S01]  /*123f0*/  FLO.U32 R0, UR4 ;  /* 0x0000000400007d00 */ /* 0x000e6200080e0000 */
[----:B------:R-:W-:Y:S01]  /*12400*/  ULDC.64 UR6, c[0x0][0x208] ;  /* 0x0000820000067ab9 */ /* 0x000fe20000000a00 */
[----:B-1----:R-:W-:-:S06]  /*12410*/  ISETP.EQ.U32.AND P2, PT, R0, R5, PT ;  /* 0x000000050000720c */ /* 0x002fcc0003f42070 */
[----:B------:R-:W0:Y:S07]  /*12420*/  POPC R5, UR4 ;  /* 0x0000000400057d09 */ /* 0x000e2e0008000000 */
[----:B0-----:R-:W3:Y:S01]  /*12430*/  @P2 ATOMG.E.ADD.STRONG.GPU PT, R3, desc[UR6][R2.64], R5 ;  /* 0x00000005020329a8 */ /* 0x001ee200081ee1c6 */
[----:B------:R-:W0:Y:S02]  /*12440*/  S2R R4, SR_LTMASK ;  /* 0x0000000000047919 */ /* 0x000e240000003900 */
[----:B0-----:R-:W-:-:S04]  /*12450*/  LOP3.LUT R4, R4, UR4, RZ, 0xc0, !PT ;  /* 0x0000000404047c12 */ /* 0x001fc8000f8ec0ff */
[----:B--2---:R-:W0:Y:S01]  /*12460*/  POPC R7, R4 ;  /* 0x0000000400077309 */ /* 0x004e220000000000 */
[----:B---3--:R-:W0:Y:S02]  /*12470*/  SHFL.IDX PT, R0, R3, R0, 0x1f ;  /* 0x00001f0003007589 */ /* 0x008e2400000e0000 */
[----:B0-----:R-:W-:-:S05]  /*12480*/  IADD3 R0, R0, UR44, R7 ;  /* 0x0000002c00007c10 */ /* 0x001fca000fffe007 */
[----:B------:R3:W-:Y:S02]  /*12490*/  STL [R1+0x14], R0 ;  /* 0x0000140001007387 */ /* 0x0007e40000100800 */
.L_x_4501:
[----:B------:R-:W-:Y:S05]  /*124a0*/  BSYNC B0 ;  /* 0x0000000000007941 */ /* 0x000fea0003800000 */
.L_x_4500:
[----:B------:R-:W-:-:S07]  /*124b0*/  SEL R19, R19, RZ, P1 ;  /* 0x000000ff13137207 */ /* 0x000fce0000800000 */
.L_x_4414:
[----:B------:R-:W-:Y:S05]  /*124c0*/  BSYNC B7 ;  /* 0x0000000000077941 */ /* 0x000fea0003800000 */
.L_x_4412:
[----:B0-----:R0:W5:Y:S01]  /*124d0*/  LDL R2, [R1+0x14] ;  /* 0x0000140001027983 */ /* 0x0011620000100800 */
[----:B------:R-:W-:-:S13]  /*124e0*/  LOP3.LUT P1, RZ, R18, 0x80, RZ, 0xc0, !PT ;  /* 0x0000008012ff7812 */ /* 0x000fda000782c0ff */
        /* <DEDUP_REMOVED lines=11> */
.L_x_4502:
[----:B------:R-:W-:-:S03]  /*125a0*/  UMOV UR4, 0xffffffff ;  /* 0xffffffff00047882 */ /* 0x000fc60000000000 */
[----:B------:R-:W-:Y:S05]  /*125b0*/  BRA.DIV UR4, `(.L_x_4504) ;  /* 0x0000002204e07947 */ /* 0x000fea000b800000 */
[----:B-----5:R0:W4:Y:S02]  /*125c0*/  SHFL.IDX PT, R14, R2, RZ, 0x1f ;  /* 0x00001fff020e7589 */ /* 0x02012400000e0000 */
.L_x_4571:
[----:B------:R-:W5:Y:S01]  /*125d0*/  @!P0 S2R R3, SR_CgaCtaId ;  /* 0x0000000000038919 */ /* 0x000f620000008800 */
[----:B------:R-:W-:Y:S05]  /*125e0*/  WARPSYNC.ALL ;  /* 0x0000000000007948 */ /* 0x000fea0003800000 */
[----:B------:R-:W-:Y:S01]  /*125f0*/  BAR.SYNC.DEFER_BLOCKING 0x4, 0x180 ;  /* 0x0106000000007b1d */ /* 0x000fe20000010000 */
[----:B---3--:R-:W-:-:S05]  /*12600*/  @!P0 MOV R0, 0x400 ;  /* 0x0000040000008802 */ /* 0x008fca0000000f00 */
[----:B----4-:R3:W-:Y:S01]  /*12610*/  STL [R1+0x14], R14 ;  /* 0x0000140e01007387 */ /* 0x0107e20000100800 */
[----:B-----5:R-:W-:-:S05]  /*12620*/  @!P0 LEA R17, R3, R0, 0x18 ;  /* 0x0000000003118211 */ /* 0x020fca00078ec0ff */
[----:B------:R3:W-:Y:S01]  /*12630*/  @!P0 STS [R17+0x324d0], R2 ;  /* 0x0324d00211008388 */ /* 0x0007e20000000800 */
[----:B------:R-:W-:Y:S06]  /*12640*/  BAR.ARV 0x5, 0x180 ;  /* 0x0146000000007b1d */ /* 0x000fec0000002000 */
.L_x_4503:
[----:B---3--:R-:W3:Y:S01]  /*12650*/  LDL R0, [R1+0x14] ;  /* 0x0000140001007983 */ /* 0x008ee20000100800 */
[----:B------:R-:W-:Y:S02]  /*12660*/  ULDC UR4, c[0x0][0xd38] ;  /* 0x00034e0000047ab9 */ /* 0x000fe40000000800 */
[----:B---3--:R-:W-:-:S13]  /*12670*/  ISETP.GE.AND P0, PT, R0, UR4, PT ;  /* 0x0000000400007c0c */ /* 0x008fda000bf06270 */
[----:B------:R-:W-:Y:S05]  /*12680*/  @!P0 BRA `(.L_x_4505) ;  /* 0xffffffb000608947 */ /* 0x000fea000383ffff */
.L_x_4409:
[----:B0-----:R-:W3:Y:S01]  /*12690*/  LDL.LU R0, [R1+0x38] ;  /* 0x0000380001007983 */ /* 0x001ee20000300800 */
[----:B------:R-:W-:Y:S01]  /*126a0*/  BSSY B0, `(.L_x_4506) ;  /* 0x000000b000007945 */ /* 0x000fe20003800000 */
[----:B-1----:R-:W0:Y:S01]  /*126b0*/  S2R R5, SR_CgaCtaId ;  /* 0x0000000000057919 */ /* 0x002e220000008800 */
[----:B---3--:R-:W-:-:S05]  /*126c0*/  VIADD R0, R0, 0x1 ;  /* 0x0000000100007836 */ /* 0x008fca0000000000 */
[----:B----4-:R-:W-:-:S04]  /*126d0*/  LEA.HI R2, R0, R0, RZ, 0x1 ;  /* 0x0000000000027211 */ /* 0x010fc800078f08ff */
[----:B------:R-:W-:-:S05]  /*126e0*/  LOP3.LUT R3, R2, 0xfffffffe, RZ, 0xc0, !PT ;  /* 0xfffffffe02037812 */ /* 0x000fca00078ec0ff */
[----:B------:R-:W-:Y:S01]  /*126f0*/  IMAD.IADD R3, R0, 0x1, -R3 ;  /* 0x0000000100037824 */ /* 0x000fe200078e0a03 */
[----:B------:R-:W-:-:S04]  /*12700*/  MOV R0, 0x400 ;  /* 0x0000040000007802 */ /* 0x000fc80000000f00 */
[----:B0-----:R-:W-:Y:S02]  /*12710*/  LEA R0, R5, R0, 0x18 ;  /* 0x0000000005007211 */ /* 0x001fe400078ec0ff */
[----:B------:R-:W-:-:S04]  /*12720*/  SHF.L.U32 R3, R3, 0x1f, RZ ;  /* 0x0000001f03037819 */ /* 0x000fc800000006ff */
[----:B------:R-:W0:Y:S02]  /*12730*/  SYNCS.PHASECHK.TRANS64.TRYWAIT P0, [R0+URZ+0x32420], R3 ;  /* 0x03242003000075a7 */ /* 0x000e24000800017f */
[----:B0-----:R-:W-:Y:S05]  /*12740*/  @!P0 BRA `(.L_x_4507) ;  /* 0x0000002000a48947 */ /* 0x001fea0003800000 */
.L_x_4572:
[----:B------:R-:W-:Y:S05]  /*12750*/  BSYNC B0 ;  /* 0x0000000000007941 */ /* 0x000fea0003800000 */
.L_x_4506:
[----:B------:R-:W-:-:S03]  /*12760*/  UMOV UR4, 0xffffffff ;  /* 0xffffffff00047882 */ /* 0x000fc60000000000 */
[----:B------:R-:W-:Y:S05]  /*12770*/  BRA.DIV UR4, `(.L_x_4508) ;  /* 0x0000002204ac7947 */ /* 0x000fea000b800000 */
[----:B------:R-:W1:Y:S02]  /*12780*/  S2R R2, SR_TID.X ;  /* 0x0000000000027919 */ /* 0x000e640000002100 */
[----:B-1----:R-:W-:-:S04]  /*12790*/  SHF.R.U32.HI R2, RZ, 0x5, R2 ;  /* 0x00000005ff027819 */ /* 0x002fc80000011602 */
[----:B------:R-:W-:-:S05]  /*127a0*/  LOP3.LUT R2, R2, 0x3, RZ, 0xc0, !PT ;  /* 0x0000000302027812 */ /* 0x000fca00078ec0ff */
[----:B------:R1:W3:Y:S02]  /*127b0*/  SHFL.IDX PT, R14, R2, RZ, 0x1f ;  /* 0x00001fff020e7589 */ /* 0x0002e400000e0000 */
.L_x_4575:
[----:B---3--:R-:W-:Y:S01]  /*127c0*/  ISETP.NE.AND P0, PT, R14, RZ, PT ;  /* 0x000000ff0e00720c */ /* 0x008fe20003f05270 */
[----:B------:R-:W-:-:S12]  /*127d0*/  BSSY B0, `(.L_x_4509) ;  /* 0x0000027000007945 */ /* 0x000fd80003800000 */
[----:B------:R-:W-:Y:S05]  /*127e0*/  @P0 BRA `(.L_x_4510) ;  /* 0x0000000000940947 */ /* 0x000fea0003800000 */
[----:B------:R-:W-:-:S03]  /*127f0*/  UMOV UR4, 0xffffffff ;  /* 0xffffffff00047882 */ /* 0x000fc60000000000 */
[----:B------:R-:W-:Y:S05]  /*12800*/  BRA.DIV UR4, `(.L_x_4511) ;  /* 0x0000002204bc7947 */ /* 0x000fea000b800000 */
[----:B------:R-:W-:-:S13]  /*12810*/  ELECT P6, URZ, PT ;  /* 0x00000000003f782f */ /* 0x000fda00038c0000 */
.L_x_4578:
[----:B------:R-:W-:Y:S05]  /*12820*/  @!P6 BRA `(.L_x_4510) ;  /* 0x000000000084e947 */ /* 0x000fea0003800000 */
[----:B-1----:R-:W3:Y:S02]  /*12830*/  LDL R2, [R1+0x4c] ;  /* 0x00004c0001027983 */ /* 0x002ee40000100800 */
[----:B---3--:R-:W-:-:S13]  /*12840*/  R2UR UR4, R2 ;  /* 0x00000000020472ca */ /* 0x008fda00000e0000 */
[----:B------:R-:W-:-:S06]  /*12850*/  ULOP3.LUT UR4, UR4, 0x2, URZ, 0xfc, !UPT ;  /* 0x0000000204047892 */ /* 0x000fcc000f8efc3f */
[----:B------:R-:W-:-:S05]  /*12860*/  IMAD.U32 R2, RZ, RZ, UR4 ;  /* 0x00000004ff027e24 */ /* 0x000fca000f8e00ff */
[----:B------:R-:W-:-:S13]  /*12870*/  ISETP.NE.AND P2, PT, R2, 0x3, PT ;  /* 0x000000030200780c */ /* 0x000fda0003f45270 */
[----:B------:R-:W-:Y:S05]  /*12880*/  @!P2 BRA `(.L_x_4512) ;  /* 0x000000000004a947 */ /* 0x000fea0003800000 */
[----:B------:R-:W-:Y:S01]  /*12890*/  BPT.TRAP 0x1 ;  /* 0x000000040000795c */ /* 0x000fe20000300000 */
.L_x_4512:
[----:B--2---:R-:W2:Y:S01]  /*128a0*/  LDL.LU R7, [R1+0x8] ;  /* 0x0000080001077983 */ /* 0x004ea20000300800 */
        /* <DEDUP_REMOVED lines=12> */
.L_x_4579:
[----:B------:R-:W1:Y:S02]  /*12970*/  SYNCS.PHASECHK.TRANS64.TRYWAIT P0, [R7+URZ], R2 ;  /* 0x00000002070075a7 */ /* 0x000e64000800017f */
[----:B-1----:R-:W-:Y:S05]  /*12980*/  @!P0 BRA `(.L_x_4514) ;  /* 0x0000002000908947 */ /* 0x002fea0003800000 */
.L_x_4580:
[----:B------:R-:W-:Y:S05]  /*12990*/  @!P2 BRA `(.L_x_4515) ;  /* 0x000000000004a947 */ /* 0x000fea0003800000 */
[----:B------:R-:W-:Y:S01]  /*129a0*/  BPT.TRAP 0x1 ;  /* 0x000000040000795c */ /* 0x000fe20000300000 */
.L_x_4515:
[----:B------:R-:W-:-:S04]  /*129b0*/  VIADD R0, R0, 0x32460 ;  /* 0x0003246000007836 */ /* 0x000fc80000000000 */
[----:B------:R-:W-:-:S04]  /*129c0*/  IMAD R4, R19, 0x8, R0 ;  /* 0x0000000813047824 */ /* 0x000fc800078e0200 */
[----:B------:R-:W2:Y:S02]  /*129d0*/  SYNCS.PHASECHK.TRANS64.TRYWAIT P0, [R4+URZ], R5 ;  /* 0x00000005040075a7 */ /* 0x000ea4000800017f */
[----:B--2---:R-:W-:Y:S05]  /*129e0*/  @!P0 BRA `(.L_x_4516) ;  /* 0x00000020008c8947 */ /* 0x004fea0003800000 */
.L_x_4581:
[----:B------:R-:W-:-:S07]  /*129f0*/  IMAD R3, R3, 0x8, R0 ;  /* 0x0000000803037824 */ /* 0x000fce00078e0200 */
.L_x_4517:
[----:B---3--:R3:W4:Y:S02]  /*12a00*/  SYNCS.PHASECHK.TRANS64.TRYWAIT P0, [R3+URZ], R2 ;  /* 0x00000002030075a7 */ /* 0x008724000800017f */
[----:B----4-:R-:W-:Y:S05]  /*12a10*/  @!P0 NANOSLEEP.SYNCS 0x989680 ;  /* 0x009896800000895d */ /* 0x010fea0003900000 */
[----:B------:R-:W4:Y:S02]  /*12a20*/  @!P0 SYNCS.PHASECHK.TRANS64 P0, [R3+URZ], R2 ;  /* 0x00000002030085a7 */ /* 0x000f24000800007f */
[----:B----4-:R-:W-:Y:S05]  /*12a30*/  @!P0 BRA `(.L_x_4517) ;  /* 0xfffffffc00f08947 */ /* 0x010fea000383ffff */
.L_x_4510:
[----:B------:R-:W-:Y:S05]  /*12a40*/  BSYNC B0 ;  /* 0x0000000000007941 */ /* 0x000fea0003800000 */
.L_x_4509:
[----:B------:R-:W-:Y:S05]  /*12a50*/  EXIT ;  /* 0x000000000000794d */ /* 0x000fea0003800000 */
.L_x_4361:
[----:B0-----:R0:W1:Y:S02]  /*12a60*/  SYNCS.PHASECHK.TRANS64.TRYWAIT P0, [R5+URZ+0x32400], R2 ;  /* 0x03240002050075a7 */ /* 0x001064000800017f */
[----:B-1----:R-:W-:Y:S05]  /*12a70*/  @!P0 NANOSLEEP.SYNCS 0x989680 ;  /* 0x009896800000895d */ /* 0x002fea0003900000 */
[----:B------:R-:W1:Y:S02]  /*12a80*/  @!P0 SYNCS.PHASECHK.TRANS64 P0, [R5+URZ+0x32400], R2 ;  /* 0x03240002050085a7 */ /* 0x000e64000800007f */
[----:B-1----:R-:W-:Y:S05]  /*12a90*/  @!P0 BRA `(.L_x_4361) ;  /* 0xfffffffc00f08947 */ /* 0x002fea000383ffff */
[----:B------:R-:W-:Y:S05]  /*12aa0*/  BRA `(.L_x_4518) ;  /* 0xfffffeec00f47947 */ /* 0x000fea000383ffff */
.L_x_4365:
[----:B--2---:R2:W3:Y:S02]  /*12ab0*/  SYNCS.PHASECHK.TRANS64.TRYWAIT P1, [R0+URZ+0x32430], R3 ;  /* 0x03243003000075a7 */ /* 0x0044e4000802017f */
[----:B---3--:R-:W-:Y:S05]  /*12ac0*/  @!P1 NANOSLEEP.SYNCS 0x989680 ;  /* 0x009896800000995d */ /* 0x008fea0003900000 */
[----:B------:R-:W3:Y:S02]  /*12ad0*/  @!P1 SYNCS.PHASECHK.TRANS64 P1, [R0+URZ+0x32430], R3 ;  /* 0x03243003000095a7 */ /* 0x000ee4000802007f */
[----:B---3--:R-:W-:Y:S05]  /*12ae0*/  @!P1 BRA `(.L_x_4365) ;  /* 0xfffffffc00f09947 */ /* 0x008fea000383ffff */
[----:B------:R-:W-:Y:S05]  /*12af0*/  BRA `(.L_x_4364) ;  /* 0xfffffef000247947 */ /* 0x000fea000383ffff */
.L_x_4366:
[----:B---3--:R3:W4:Y:S02]  /*12b00*/  SYNCS.PHASECHK.TRANS64.TRYWAIT P1, [R5+URZ+0x32410], R2 ;  /* 0x03241002050075a7 */ /* 0x008724000802017f */
[----:B----4-:R-:W-:Y:S05]  /*12b10*/  @!P1 NANOSLEEP.SYNCS 0x989680 ;  /* 0x009896800000995d */ /* 0x010fea0003900000 */
[----:B------:R-:W4:Y:S02]  /*12b20*/  @!P1 SYNCS.PHASECHK.TRANS64 P1, [R5+URZ+0x32410], R2 ;  /* 0x03241002050095a7 */ /* 0x000f24000802007f */
[----:B----4-:R-:W-:Y:S05]  /*12b30*/  @!P1 BRA `(.L_x_4366) ;  /* 0xfffffffc00f09947 */ /* 0x010fea000383ffff */
[----:B------:R-:W-:Y:S05]  /*12b40*/  BRA `(.L_x_4519) ;  /* 0xfffffef000d07947 */ /* 0x000fea000383ffff */
.L_x_4370:
[----:B------:R0:W0:Y:S02]  /*12b50*/  SYNCS.PHASECHK.TRANS64.TRYWAIT P1, [R0+URZ+0x32450], R3 ;  /* 0x03245003000075a7 */ /* 0x000024000802017f */
[----:B0-----:R-:W-:Y:S05]  /*12b60*/  @!P1 NANOSLEEP.SYNCS 0x989680 ;  /* 0x009896800000995d */ /* 0x001fea0003900000 */
[----:B------:R-:W0:Y:S02]  /*12b70*/  @!P1 SYNCS.PHASECHK.TRANS64 P1, [R0+URZ+0x32450], R3 ;  /* 0x03245003000095a7 */ /* 0x000e24000802007f */
[----:B0-----:R-:W-:Y:S05]  /*12b80*/  @!P1 BRA `(.L_x_4370) ;  /* 0xfffffffc00f09947 */ /* 0x001fea000383ffff */
[----:B------:R-:W-:Y:S05]  /*12b90*/  BRA `(.L_x_4369) ;  /* 0xfffffef000dc7947 */ /* 0x000fea000383ffff */
.L_x_4375:
[----:B-1----:R-:W-:-:S04]  /*12ba0*/  IMAD.U32 R21, RZ, RZ, UR4 ;  /* 0x00000004ff157e24 */ /* 0x002fc8000f8e00ff */
[----:B------:R1:W2:Y:S03]  /*12bb0*/  SYNCS.PHASECHK.TRANS64.TRYWAIT P3, [R21+URZ+0x32430], R20 ;  /* 0x03243014150075a7 */ /* 0x0002a6000806017f */
[----:B--2---:R-:W-:Y:S05]  /*12bc0*/  @!P3 NANOSLEEP.SYNCS 0x989680 ;  /* 0x009896800000b95d */ /* 0x004fea0003900000 */
[----:B------:R-:W2:Y:S02]  /*12bd0*/  @!P3 SYNCS.PHASECHK.TRANS64 P3, [R21+URZ+0x32430], R20 ;  /* 0x032430141500b5a7 */ /* 0x000ea4000806007f */
[----:B--2---:R-:W-:Y:S05]  /*12be0*/  @!P3 BRA `(.L_x_4375) ;  /* 0xfffffffc00ecb947 */ /* 0x004fea000383ffff */
[----:B------:R-:W-:Y:S05]  /*12bf0*/  BRA `(.L_x_4374) ;  /* 0xffffff1c00007947 */ /* 0x000fea000383ffff */
.L_x_4379:
[----:B-1----:R-:W-:-:S04]  /*12c00*/  IMAD.U32 R21, RZ, RZ, UR4 ;  /* 0x00000004ff157e24 */ /* 0x002fc8000f8e00ff */
[----:B------:R1:W3:Y:S03]  /*12c10*/  SYNCS.PHASECHK.TRANS64.TRYWAIT P3, [R21+URZ+0x32450], R20 ;  /* 0x03245014150075a7 */ /* 0x0002e6000806017f */
[----:B---3--:R-:W-:Y:S05]  /*12c20*/  @!P3 NANOSLEEP.SYNCS 0x989680 ;  /* 0x009896800000b95d */ /* 0x008fea0003900000 */
[----:B------:R-:W3:Y:S02]  /*12c30*/  @!P3 SYNCS.PHASECHK.TRANS64 P3, [R21+URZ+0x32450], R20 ;  /* 0x032450141500b5a7 */ /* 0x000ee4000806007f */
[----:B---3--:R-:W-:Y:S05]  /*12c40*/  @!P3 BRA `(.L_x_4379) ;  /* 0xfffffffc00ecb947 */ /* 0x008fea000383ffff */
[----:B------:R-:W-:Y:S05]  /*12c50*/  BRA `(.L_x_4378) ;  /* 0xffffff1c007c7947 */ /* 0x000fea000383ffff */
.L_x_4385:
[----:B--2---:R-:W-:-:S04]  /*12c60*/  IMAD.U32 R21, RZ, RZ, UR5 ;  /* 0x00000005ff157e24 */ /* 0x004fc8000f8e00ff */
[----:B------:R2:W3:Y:S03]  /*12c70*/  SYNCS.PHASECHK.TRANS64.TRYWAIT P1, [R21+URZ+0x32430], R20 ;  /* 0x03243014150075a7 */ /* 0x0004e6000802017f */
[----:B---3--:R-:W-:Y:S05]  /*12c80*/  @!P1 NANOSLEEP.SYNCS 0x989680 ;  /* 0x009896800000995d */ /* 0x008fea0003900000 */
[----:B------:R-:W3:Y:S02]  /*12c90*/  @!P1 SYNCS.PHASECHK.TRANS64 P1, [R21+URZ+0x32430], R20 ;  /* 0x03243014150095a7 */ /* 0x000ee4000802007f */
[----:B---3--:R-:W-:Y:S05]  /*12ca0*/  @!P1 BRA `(.L_x_4385) ;  /* 0xfffffffc00ec9947 */ /* 0x008fea000383ffff */
[----:B------:R-:W-:Y:S05]  /*12cb0*/  BRA `(.L_x_4384) ;  /* 0xffffff4800f87947 */ /* 0x000fea000383ffff */
.L_x_4389:
[----:B--2---:R-:W-:-:S04]  /*12cc0*/  IMAD.U32 R21, RZ, RZ, UR5 ;  /* 0x00000005ff157e24 */ /* 0x004fc8000f8e00ff */
[----:B------:R2:W3:Y:S03]  /*12cd0*/  SYNCS.PHASECHK.TRANS64.TRYWAIT P1, [R21+URZ+0x32450], R20 ;  /* 0x03245014150075a7 */ /* 0x0004e6000802017f */
[----:B---3--:R-:W-:Y:S05]  /*12ce0*/  @!P1 NANOSLEEP.SYNCS 0x989680 ;  /* 0x009896800000995d */ /* 0x008fea0003900000 */
[----:B------:R-:W3:Y:S02]  /*12cf0*/  @!P1 SYNCS.PHASECHK.TRANS64 P1, [R21+URZ+0x32450], R20 ;  /* 0x03245014150095a7 */ /* 0x000ee4000802007f */
[----:B---3--:R-:W-:Y:S05]  /*12d00*/  @!P1 BRA `(.L_x_4389) ;  /* 0xfffffffc00ec9947 */ /* 0x008fea000383ffff */
[----:B------:R-:W-:Y:S05]  /*12d10*/  BRA `(.L_x_4388) ;  /* 0xffffff4c00747947 */ /* 0x000fea000383ffff */
.L_x_4420:
[----:B------:R-:W-:Y:S02]  /*12d20*/  IMAD.MOV.U32 R13, RZ, RZ, R4 ;  /* 0x000000ffff0d7224 */ /* 0x000fe400078e0004 */
[----:B------:R-:W-:Y:S02]  /*12d30*/  IMAD.MOV.U32 R12, RZ, RZ, RZ ;  /* 0x000000ffff0c7224 */ /* 0x000fe400078e00ff */
[----:B------:R-:W-:Y:S02]  /*12d40*/  IMAD.MOV.U32 R11, RZ, RZ, 0x1f ;  /* 0x0000001fff0b7424 */ /* 0x000fe400078e00ff */
[----:B------:R-:W-:-:S07]  /*12d50*/  IMAD.MOV.U32 R15, RZ, RZ, -0x1 ;  /* 0xffffffffff0f7424 */ /* 0x000fce00078e00ff */
[----:B0-----:R-:W-:Y:S05]  /*12d60*/  WARPSYNC.COLLECTIVE R15, `(.L_x_4520) ;  /* 0x000000000f087348 */ /* 0x001fea0003c00000 */
[----:B------:R1:W2:Y:S02]  /*12d70*/  SHFL.IDX P6, R14, R13, R12, R11 ;  /* 0x0000000c0d0e7389 */ /* 0x0002a400000c000b */
[----:B012---:R-:W-:Y:S01]  /*12d80*/  ENDCOLLECTIVE ;  /* 0x000000000000791b */ /* 0x007fe20003800000 */
.L_x_4520:
[----:B------:R-:W-:Y:S05]  /*12d90*/  BRA `(.L_x_4521) ;  /* 0xffffffb400687947 */ /* 0x000fea000383ffff */
.L_x_4422:
[----:B------:R-:W-:Y:S01]  /*12da0*/  BSSY B0, `(.L_x_4522) ;  /* 0x0000006000007945 */ /* 0x000fe20003800000 */
[----:B------:R-:W-:-:S07]  /*12db0*/  IMAD.MOV.U32 R15, RZ, RZ, -0x1 ;  /* 0xffffffffff0f7424 */ /* 0x000fce00078e00ff */
[----:B01----:R-:W-:Y:S05]  /*12dc0*/  WARPSYNC.COLLECTIVE R15, `(.L_x_4523) ;  /* 0x000000000f0c7348 */ /* 0x003fea0003c00000 */
[----:B------:R-:W-:Y:S02]  /*12dd0*/  ELECT P6, UR62, PT ;  /* 0x00000000003e782f */ /* 0x000fe400038c0000 */
[----:B------:R-:W-:Y:S01]  /*12de0*/  MOV R14, UR62 ;  /* 0x0000003e000e7c02 */ /* 0x000fe20008000f00 */
[----:B01----:R-:W-:Y:S10]  /*12df0*/  ENDCOLLECTIVE ;  /* 0x000000000000791b */ /* 0x003ff40003800000 */
.L_x_4523:
[----:B------:R-:W-:Y:S05]  /*12e00*/  BSYNC B0 ;  /* 0x0000000000007941 */ /* 0x000fea0003800000 */
.L_x_4522:
[----:B------:R-:W-:Y:S05]  /*12e10*/  BRA `(.L_x_4524) ;  /* 0xffffffb4006c7947 */ /* 0x000fea000383ffff */
.L_x_4424:
[----:B--2---:R2:W3:Y:S02]  /*12e20*/  SYNCS.PHASECHK.TRANS64.TRYWAIT P0, [R0+URZ+0x32440], R2 ;  /* 0x03244002000075a7 */ /* 0x0044e4000800017f */
[----:B---3--:R-:W-:Y:S05]  /*12e30*/  @!P0 NANOSLEEP.SYNCS 0x989680 ;  /* 0x009896800000895d */ /* 0x008fea0003900000 */
[----:B------:R-:W3:Y:S02]  /*12e40*/  @!P0 SYNCS.PHASECHK.TRANS64 P0, [R0+URZ+0x32440], R2 ;  /* 0x03244002000085a7 */ /* 0x000ee4000800007f */
[----:B---3--:R-:W-:Y:S05]  /*12e50*/  @!P0 BRA `(.L_x_4424) ;  /* 0xfffffffc00f08947 */ /* 0x008fea000383ffff */
[----:B------:R-:W-:Y:S05]  /*12e60*/  BRA `(.L_x_4525) ;  /* 0xffffffb400c87947 */ /* 0x000fea000383ffff */
.L_x_4428:
[----:B------:R-:W-:Y:S02]  /*12e70*/  IMAD.MOV.U32 R13, RZ, RZ, R3 ;  /* 0x000000ffff0d7224 */ /* 0x000fe400078e0003 */
[----:B------:R-:W-:Y:S02]  /*12e80*/  IMAD.MOV.U32 R12, RZ, RZ, RZ ;  /* 0x000000ffff0c7224 */ /* 0x000fe400078e00ff */
[----:B------:R-:W-:Y:S02]  /*12e90*/  IMAD.MOV.U32 R11, RZ, RZ, 0x181f ;  /* 0x0000181fff0b7424 */ /* 0x000fe400078e00ff */
[----:B------:R-:W-:Y:S02]  /*12ea0*/  IMAD.MOV.U32 R15, RZ, RZ, -0x1 ;  /* 0xffffffffff0f7424 */ /* 0x000fe400078e00ff */
[----:B------:R-:W-:-:S07]  /*12eb0*/  IMAD.U32 R7, RZ, RZ, UR42 ;  /* 0x0000002aff077e24 */ /* 0x000fce000f8e00ff */
[----:B-----5:R-:W-:Y:S05]  /*12ec0*/  WARPSYNC.COLLECTIVE R15, `(.L_x_4526) ;  /* 0x000000000f087348 */ /* 0x020fea0003c00000 */
[----:B------:R0:W1:Y:S02]  /*12ed0*/  SHFL.IDX P6, R14, R13, R12, R11 ;  /* 0x0000000c0d0e7389 */ /* 0x00006400000c000b */
[----:B01---5:R-:W-:Y:S01]  /*12ee0*/  ENDCOLLECTIVE ;  /* 0x000000000000791b */ /* 0x023fe20003800000 */
.L_x_4526:
[----:B------:R-:W-:-:S05]  /*12ef0*/  IMAD R10, R7, 0x80, R10 ;  /* 0x00000080070a7824 */ /* 0x000fca00078e020a */
[----:B------:R0:W-:Y:S01]  /*12f00*/  STL [R1+0x10], R10 ;  /* 0x0000100a01007387 */ /* 0x0001e20000100800 */
[----:B------:R-:W-:Y:S02]  /*12f10*/  IMAD.MOV.U32 R13, RZ, RZ, R0 ;  /* 0x000000ffff0d7224 */ /* 0x000fe400078e0000 */
[----:B------:R-:W-:-:S07]  /*12f20*/  IMAD.MOV.U32 R4, RZ, RZ, R14 ;  /* 0x000000ffff047224 */ /* 0x000fce00078e000e */
[----:B0-----:R-:W-:Y:S05]  /*12f30*/  WARPSYNC.COLLECTIVE R15, `(.L_x_4527) ;  /* 0x000000000f087348 */ /* 0x001fea0003c00000 */
[----:B------:R1:W2:Y:S02]  /*12f40*/  SHFL.IDX P6, R14, R13, R12, R11 ;  /* 0x0000000c0d0e7389 */ /* 0x0002a400000c000b */
[----:B012---:R-:W-:Y:S01]  /*12f50*/  ENDCOLLECTIVE ;  /* 0x000000000000791b */ /* 0x007fe20003800000 */
.L_x_4527:
[----:B------:R-:W-:Y:S01]  /*12f60*/  ULDC UR4, c[0x0][0x288] ;  /* 0x0000a20000047ab9 */ /* 0x000fe20000000800 */
[----:B------:R-:W-:Y:S01]  /*12f70*/  ULDC.64 UR6, c[0x0][0x208] ;  /* 0x0000820000067ab9 */ /* 0x000fe20000000a00 */
[----:B------:R-:W-:-:S05]  /*12f80*/  IMAD R2, R6, UR4, RZ ;  /* 0x0000000406027c24 */ /* 0x000fca000f8e02ff */
[----:B------:R-:W-:Y:S01]  /*12f90*/  ISETP.GE.AND P1, PT, R10, R2, PT ;  /* 0x000000020a00720c */ /* 0x000fe20003f26270 */
[----:B------:R-:W-:Y:S02]  /*12fa0*/  IMAD.MOV.U32 R13, RZ, RZ, R3 ;  /* 0x000000ffff0d7224 */ /* 0x000fe400078e0003 */
[----:B------:R-:W-:Y:S02]  /*12fb0*/  IMAD.MOV.U32 R12, RZ, RZ, 0x1 ;  /* 0x00000001ff0c7424 */ /* 0x000fe400078e00ff */
[----:B------:R-:W-:-:S08]  /*12fc0*/  IMAD.MOV.U32 R5, RZ, RZ, R14 ;  /* 0x000000ffff057224 */ /* 0x000fd000078e000e */
        /* <DEDUP_REMOVED lines=8> */
[----:B------:R0:W-:Y:S02]  /*13050*/  @!P1 LDGSTS.E.BYPASS.LTC128B.128 [R8+0x18400], desc[UR6][R4.64], !P0 ;  /* 0x1840000004089fae */ /* 0x0001e4000c101d46 */
[----:B0-----:R-:W-:Y:S05]  /*13060*/  WARPSYNC.COLLECTIVE R15, `(.L_x_4528) ;  /* 0x000000000f087348 */ /* 0x001fea0003c00000 */
[----:B------:R1:W2:Y:S02]  /*13070*/  SHFL.IDX P6, R14, R13, R12, R11 ;  /* 0x0000000c0d0e7389 */ /* 0x0002a400000c000b */
[----:B012---:R-:W-:Y:S01]  /*13080*/  ENDCOLLECTIVE ;  /* 0x000000000000791b */ /* 0x007fe20003800000 */
.L_x_4528:
[----:B------:R-:W-:-:S05]  /*13090*/  VIADD R5, R10, 0x10 ;  /* 0x000000100a057836 */ /* 0x000fca0000000000 */
[----:B------:R-:W-:Y:S01]  /*130a0*/  ISETP.GE.AND P1, PT, R5, R2, PT ;  /* 0x000000020500720c */ /* 0x000fe20003f26270 */
[----:B------:R-:W-:Y:S01]  /*130b0*/  IMAD.MOV.U32 R13, RZ, RZ, R0 ;  /* 0x000000ffff0d7224 */ /* 0x000fe200078e0000 */
[----:B------:R0:W-:Y:S01]  /*130c0*/  STL [R1+0x20], R5 ;  /* 0x0000200501007387 */ /* 0x0001e20000100800 */
[----:B------:R-:W-:-:S10]  /*130d0*/  IMAD.MOV.U32 R7, RZ, RZ, R14 ;  /* 0x000000ffff077224 */ /* 0x000fd400078e000e */
[----:B0-----:R-:W-:Y:S05]  /*130e0*/  WARPSYNC.COLLECTIVE R15, `(.L_x_4529) ;  /* 0x000000000f087348 */ /* 0x001fea0003c00000 */
[----:B------:R1:W2:Y:S02]  /*130f0*/  SHFL.IDX P6, R14, R13, R12, R11 ;  /* 0x0000000c0d0e7389 */ /* 0x0002a400000c000b */
[----:B012---:R-:W-:Y:S01]  /*13100*/  ENDCOLLECTIVE ;  /* 0x000000000000791b */ /* 0x007fe20003800000 */
.L_x_4529:
[----:B------:R-:W-:Y:S01]  /*13110*/  ULDC.64 UR4, c[0x0][0x208] ;  /* 0x0000820000047ab9 */ /* 0x000fe20000000a00 */
[----:B------:R-:W-:Y:S02]  /*13120*/  IMAD.MOV.U32 R13, RZ, RZ, R3 ;  /* 0x000000ffff0d7224 */ /* 0x000fe400078e0003 */
[----:B------:R-:W-:Y:S02]  /*13130*/  IMAD.MOV.U32 R12, RZ, RZ, 0x2 ;  /* 0x00000002ff0c7424 */ /* 0x000fe400078e00ff */
[----:B------:R-:W-:-:S05]  /*13140*/  IMAD.MOV.U32 R6, RZ, RZ, R14 ;  /* 0x000000ffff067224 */ /* 0x000fca00078e000e */
[----:B------:R-:W-:Y:S01]  /*13150*/  @!P1 LEA R4, P2, R9, R6, 0x1 ;  /* 0x0000000609049211 */ /* 0x000fe200078408ff */
[----:B------:R-:W-:-:S04]  /*13160*/  VIADD R6, R10, 0x20 ;  /* 0x000000200a067836 */ /* 0x000fc80000000000 */
[----:B------:R-:W-:Y:S01]  /*13170*/  @!P1 IMAD.X R5, RZ, RZ, R7, P2 ;  /* 0x000000ffff059224 */ /* 0x000fe200010e0607 */
[----:B------:R0:W-:Y:S01]  /*13180*/  STL [R1+0x24], R6 ;  /* 0x0000240601007387 */ /* 0x0001e20000100800 */
[----:B------:R-:W-:-:S03]  /*13190*/  VIADD R7, R10, 0x30 ;  /* 0x000000300a077836 */ /* 0x000fc60000000000 */
[----:B------:R-:W-:Y:S01]  /*131a0*/  @!PT LDS RZ, [RZ] ;  /* 0x00000000fffff984 */ /* 0x000fe20000000800 */
[----:B------:R-:W-:Y:S01]  /*131b0*/  @!PT LDS RZ, [RZ] ;  /* 0x00000000fffff984 */ /* 0x000fe20000000800 */
[----:B------:R-:W-:Y:S01]  /*131c0*/  @!PT LDS RZ, [RZ] ;  /* 0x00000000fffff984 */ /* 0x000fe20000000800 */
[----:B------:R0:W-:Y:S01]  /*131d0*/  @!P1 LDGSTS.E.BYPASS.LTC128B.128 [R8+0x18c00], desc[UR4][R4.64], !P0 ;  /* 0x18c0000004089fae */ /* 0x0001e2000c101d44 */
[----:B------:R-:W-:-:S13]  /*131e0*/  ISETP.GE.AND P1, PT, R6, R2, PT ;  /* 0x000000020600720c */ /* 0x000fda0003f26270 */
[----:B0-----:R-:W-:Y:S05]  /*131f0*/  WARPSYNC.COLLECTIVE R15, `(.L_x_4530) ;  /* 0x000000000f087348 */ /* 0x001fea0003c00000 */
[----:B------:R1:W2:Y:S02]  /*13200*/  SHFL.IDX P6, R14, R13, R12, R11 ;  /* 0x0000000c0d0e7389 */ /* 0x0002a400000c000b */
[----:B012---:R-:W-:Y:S01]  /*13210*/  ENDCOLLECTIVE ;  /* 0x000000000000791b */ /* 0x007fe20003800000 */
.L_x_4530:
[----:B------:R0:W-:Y:S01]  /*13220*/  STL [R1+0x28], R7 ;  /* 0x0000280701007387 */ /* 0x0001e20000100800 */
[----:B------:R-:W-:Y:S02]  /*13230*/  IMAD.MOV.U32 R13, RZ, RZ, R0 ;  /* 0x000000ffff0d7224 */ /* 0x000fe400078e0000 */
[----:B------:R-:W-:-:S07]  /*13240*/  IMAD.MOV.U32 R4, RZ, RZ, R14 ;  /* 0x000000ffff047224 */ /* 0x000fce00078e000e */
[----:B0-----:R-:W-:Y:S05]  /*13250*/  WARPSYNC.COLLECTIVE R15, `(.L_x_4531) ;  /* 0x000000000f087348 */ /* 0x001fea0003c00000 */
[----:B------:R1:W2:Y:S02]  /*13260*/  SHFL.IDX P6, R14, R13, R12, R11 ;  /* 0x0000000c0d0e7389 */ /* 0x0002a400000c000b */
[----:B012---:R-:W-:Y:S01]  /*13270*/  ENDCOLLECTIVE ;  /* 0x000000000000791b */ /* 0x007fe20003800000 */
.L_x_4531:
[----:B------:R-:W-:Y:S01]  /*13280*/  ULDC.64 UR4, c[0x0][0x208] ;  /* 0x0000820000047ab9 */ /* 0x000fe20000000a00 */
[----:B------:R-:W-:Y:S02]  /*13290*/  IMAD.MOV.U32 R13, RZ, RZ, R3 ;  /* 0x000000ffff0d7224 */ /* 0x000fe400078e0003 */
[----:B------:R-:W-:Y:S02]  /*132a0*/  IMAD.MOV.U32 R12, RZ, RZ, 0x3 ;  /* 0x00000003ff0c7424 */ /* 0x000fe400078e00ff */
[----:B------:R-:W-:-:S05]  /*132b0*/  IMAD.MOV.U32 R5, RZ, RZ, R14 ;  /* 0x000000ffff057224 */ /* 0x000fca00078e000e */
        /* <DEDUP_REMOVED lines=14> */
.L_x_4532:
[----:B------:R0:W-:Y:S01]  /*133a0*/  STL [R1+0x2c], R7 ;  /* 0x00002c0701007387 */ /* 0x0001e20000100800 */
[----:B------:R-:W-:Y:S02]  /*133b0*/  IMAD.MOV.U32 R13, RZ, RZ, R0 ;  /* 0x000000ffff0d7224 */ /* 0x000fe400078e0000 */
[----:B------:R-:W-:-:S07]  /*133c0*/  IMAD.MOV.U32 R6, RZ, RZ, R14 ;  /* 0x000000ffff067224 */ /* 0x000fce00078e000e */
[----:B0-----:R-:W-:Y:S05]  /*133d0*/  WARPSYNC.COLLECTIVE R15, `(.L_x_4533) ;  /* 0x000000000f087348 */ /* 0x001fea0003c00000 */
[----:B------:R1:W2:Y:S02]  /*133e0*/  SHFL.IDX P6, R14, R13, R12, R11 ;  /* 0x0000000c0d0e7389 */ /* 0x0002a400000c000b */
[----:B012---:R-:W-:Y:S01]  /*133f0*/  ENDCOLLECTIVE ;  /* 0x000000000000791b */ /* 0x007fe20003800000 */
.L_x_4533:
        /* <DEDUP_REMOVED lines=18> */
.L_x_4534:
[----:B------:R0:W-:Y:S01]  /*13520*/  STL [R1+0x30], R7 ;  /* 0x0000300701007387 */ /* 0x0001e20000100800 */
[----:B------:R-:W-:Y:S02]  /*13530*/  IMAD.MOV.U32 R13, RZ, RZ, R0 ;  /* 0x000000ffff0d7224 */ /* 0x000fe400078e0000 */
[----:B------:R-:W-:-:S07]  /*13540*/  IMAD.MOV.U32 R6, RZ, RZ, R14 ;  /* 0x000000ffff067224 */ /* 0x000fce00078e000e */
[----:B0-----:R-:W-:Y:S05]  /*13550*/  WARPSYNC.COLLECTIVE R15, `(.L_x_4535) ;  /* 0x000000000f087348 */ /* 0x001fea0003c00000 */
[----:B------:R1:W2:Y:S02]  /*13560*/  SHFL.IDX P6, R14, R13, R12, R11 ;  /* 0x0000000c0d0e7389 */ /* 0x0002a400000c000b */
[----:B012---:R-:W-:Y:S01]  /*13570*/  ENDCOLLECTIVE ;  /* 0x000000000000791b */ /* 0x007fe20003800000 */
.L_x_4535:
        /* <DEDUP_REMOVED lines=18> */
.L_x_4536:
[----:B------:R0:W-:Y:S01]  /*136a0*/  STL [R1+0x34], R7 ;  /* 0x0000340701007387 */ /* 0x0001e20000100800 */
[----:B------:R-:W-:Y:S02]  /*136b0*/  IMAD.MOV.U32 R13, RZ, RZ, R0 ;  /* 0x000000ffff0d7224 */ /* 0x000fe400078e0000 */
[----:B------:R-:W-:-:S07]  /*136c0*/  IMAD.MOV.U32 R6, RZ, RZ, R14 ;  /* 0x000000ffff067224 */ /* 0x000fce00078e000e */
[----:B0-----:R-:W-:Y:S05]  /*136d0*/  WARPSYNC.COLLECTIVE R15, `(.L_x_4537) ;  /* 0x000000000f087348 */ /* 0x001fea0003c00000 */
[----:B------:R1:W2:Y:S02]  /*136e0*/  SHFL.IDX P6, R14, R13, R12, R11 ;  /* 0x0000000c0d0e7389 */ /* 0x0002a400000c000b */
[----:B012---:R-:W-:Y:S01]  /*136f0*/  ENDCOLLECTIVE ;  /* 0x000000000000791b */ /* 0x007fe20003800000 */
.L_x_4537:
        /* <DEDUP_REMOVED lines=17> */
.L_x_4538:
[----:B------:R-:W-:Y:S02]  /*13810*/  IMAD.MOV.U32 R13, RZ, RZ, R0 ;  /* 0x000000ffff0d7224 */ /* 0x000fe400078e0000 */
[----:B------:R-:W-:-:S07]  /*13820*/  IMAD.MOV.U32 R6, RZ, RZ, R14 ;  /* 0x000000ffff067224 */ /* 0x000fce00078e000e */
[----:B------:R-:W-:Y:S05]  /*13830*/  WARPSYNC.COLLECTIVE R15, `(.L_x_4539) ;  /* 0x000000000f087348 */ /* 0x000fea0003c00000 */
[----:B------:R0:W1:Y:S02]  /*13840*/  SHFL.IDX P6, R14, R13, R12, R11 ;  /* 0x0000000c0d0e7389 */ /* 0x00006400000c000b */
[----:B01----:R-:W-:Y:S01]  /*13850*/  ENDCOLLECTIVE ;  /* 0x000000000000791b */ /* 0x003fe20003800000 */
.L_x_4539:
        /* <DEDUP_REMOVED lines=16> */
.L_x_4540:
[----:B------:R-:W-:Y:S02]  /*13960*/  IMAD.MOV.U32 R13, RZ, RZ, R0 ;  /* 0x000000ffff0d7224 */ /* 0x000fe400078e0000 */
[----:B------:R-:W-:-:S07]  /*13970*/  IMAD.MOV.U32 R3, RZ, RZ, R14 ;  /* 0x000000ffff037224 */ /* 0x000fce00078e000e */
[----:B------:R-:W-:Y:S05]  /*13980*/  WARPSYNC.COLLECTIVE R15, `(.L_x_4541) ;  /* 0x000000000f087348 */ /* 0x000fea0003c00000 */
[----:B------:R0:W1:Y:S02]  /*13990*/  SHFL.IDX P6, R14, R13, R12, R11 ;  /* 0x0000000c0d0e7389 */ /* 0x00006400000c000b */
[----:B01----:R-:W-:Y:S01]  /*139a0*/  ENDCOLLECTIVE ;  /* 0x000000000000791b */ /* 0x003fe20003800000 */
.L_x_4541:
[----:B------:R-:W-:Y:S01]  /*139b0*/  IMAD.MOV.U32 R0, RZ, RZ, R14 ;  /* 0x000000ffff007224 */ /* 0x000fe200078e000e */
[----:B------:R-:W-:Y:S06]  /*139c0*/  BRA `(.L_x_4542) ;  /* 0xffffffb400f07947 */ /* 0x000fec000383ffff */
.L_x_4432:
        /* <DEDUP_REMOVED lines=8> */
.L_x_4544:
[----:B------:R-:W-:Y:S05]  /*13a50*/  BSYNC B0 ;  /* 0x0000000000007941 */ /* 0x000fea0003800000 */
.L_x_4543:
        /* <DEDUP_REMOVED lines=11> */
.L_x_4545:
[----:B------:R-:W-:Y:S01]  /*13b10*/  ULDC UR4, c[0x0][0x288] ;  /* 0x0000a20000047ab9 */ /* 0x000fe20000000800 */
[----:B------:R-:W2:Y:S04]  /*13b20*/  LDL.LU R13, [R1+0x10] ;  /* 0x00001000010d7983 */ /* 0x000ea80000300800 */
[----:B------:R-:W3:Y:S04]  /*13b30*/  LDL.LU R12, [R1+0x20] ;  /* 0x00002000010c7983 */ /* 0x000ee80000300800 */
[----:B------:R-:W4:Y:S04]  /*13b40*/  LDL.LU R11, [R1+0x24] ;  /* 0x00002400010b7983 */ /* 0x000f280000300800 */
[----:B------:R-:W5:Y:S01]  /*13b50*/  LDL.LU R15, [R1+0x28] ;  /* 0x00002800010f7983 */ /* 0x000f620000300800 */
[----:B------:R-:W-:Y:S01]  /*13b60*/  IMAD R0, R8, UR4, RZ ;  /* 0x0000000408007c24 */ /* 0x000fe2000f8e02ff */
[----:B------:R-:W-:Y:S01]  /*13b70*/  LOP3.LUT R18, R18, 0xffffffbf, RZ, 0xc0, !PT ;  /* 0xffffffbf12127812 */ /* 0x000fe200078ec0ff */
[----:B------:R-:W-:Y:S01]  /*13b80*/  IMAD.MOV.U32 R3, RZ, RZ, R14 ;  /* 0x000000ffff037224 */ /* 0x000fe200078e000e */
[----:B------:R-:W-:-:S02]  /*13b90*/  ULDC.64 UR6, c[0x0][0x208] ;  /* 0x0000820000067ab9 */ /* 0x000fc40000000a00 */
[-C--:B--2---:R-:W-:Y:S02]  /*13ba0*/  ISETP.GE.AND P4, PT, R13, R0.reuse, PT ;  /* 0x000000000d00720c */ /* 0x084fe40003f86270 */
[-C--:B---3--:R-:W-:Y:S02]  /*13bb0*/  ISETP.GE.AND P6, PT, R12, R0.reuse, PT ;  /* 0x000000000c00720c */ /* 0x088fe40003fc6270 */
[----:B----4-:R-:W-:-:S11]  /*13bc0*/  ISETP.GE.AND P5, PT, R11, R0, PT ;  /* 0x000000000b00720c */ /* 0x010fd60003fa6270 */
[----:B------:R-:W-:Y:S02]  /*13bd0*/  @P6 LOP3.LUT R18, R18, 0x40, RZ, 0xfc, !PT ;  /* 0x0000004012126812 */ /* 0x000fe400078efcff */
[----:B-----5:R-:W-:Y:S02]  /*13be0*/  ISETP.GE.AND P6, PT, R15, R0, PT ;  /* 0x000000000f00720c */ /* 0x020fe40003fc6270 */
[----:B------:R-:W-:-:S04]  /*13bf0*/  LOP3.LUT R18, R18, 0xffffffdf, RZ, 0xc0, !PT ;  /* 0xffffffdf12127812 */ /* 0x000fc800078ec0ff */
[----:B------:R-:W-:Y:S02]  /*13c00*/  @P5 LOP3.LUT R18, R18, 0x20, RZ, 0xfc, !PT ;  /* 0x0000002012125812 */ /* 0x000fe400078efcff */
[-C--:B------:R-:W-:Y:S02]  /*13c10*/  ISETP.GE.AND P5, PT, R7, R0.reuse, PT ;  /* 0x000000000700720c */ /* 0x080fe40003fa6270 */
[----:B------:R-:W2:Y:S01]  /*13c20*/  LDL R7, [R1+0x4] ;  /* 0x0000040001077983 */ /* 0x000ea20000100800 */
[----:B------:R-:W-:Y:S01]  /*13c30*/  LOP3.LUT R18, R18, 0xffffffef, RZ, 0xc0, !PT ;  /* 0xffffffef12127812 */ /* 0x000fe200078ec0ff */
[----:B------:R-:W-:Y:S02]  /*13c40*/  IMAD.MOV.U32 R13, RZ, RZ, R4 ;  /* 0x000000ffff0d7224 */ /* 0x000fe400078e0004 */
[----:B------:R-:W-:Y:S01]  /*13c50*/  IMAD.MOV.U32 R12, RZ, RZ, 0x1 ;  /* 0x00000001ff0c7424 */ /* 0x000fe200078e00ff */
[----:B------:R-:W-:Y:S01]  /*13c60*/  @P6 LOP3.LUT R18, R18, 0x10, RZ, 0xfc, !PT ;  /* 0x0000001012126812 */ /* 0x000fe200078efcff */
[----:B------:R-:W-:Y:S01]  /*13c70*/  IMAD.MOV.U32 R11, RZ, RZ, 0x181f ;  /* 0x0000181fff0b7424 */ /* 0x000fe200078e00ff */
[----:B------:R-:W-:Y:S01]  /*13c80*/  ISETP.GE.AND P6, PT, R10, R0, PT ;  /* 0x000000000a00720c */ /* 0x000fe20003fc6270 */
[----:B------:R-:W-:Y:S01]  /*13c90*/  IMAD.MOV.U32 R15, RZ, RZ, -0x1 ;  /* 0xffffffffff0f7424 */ /* 0x000fe200078e00ff */
        /* <DEDUP_REMOVED lines=10> */
[----:B------:R-:W-:-:S04]  /*13d40*/  @!P4 LOP3.LUT R3, R3, R2, RZ, 0x3c, !PT ;  /* 0x000000020303c212 */ /* 0x000fc800078e3cff */
[----:B------:R-:W-:-:S04]  /*13d50*/  @!P4 LOP3.LUT R2, R3, R2, RZ, 0x3c, !PT ;  /* 0x000000020302c212 */ /* 0x000fc800078e3cff */
[----:B------:R-:W-:-:S05]  /*13d60*/  @!P4 LOP3.LUT R3, R3, R2, RZ, 0x3c, !PT ;  /* 0x000000020303c212 */ /* 0x000fca00078e3cff */
[----:B------:R-:W-:Y:S01]  /*13d70*/  @!PT LDS RZ, [RZ] ;  /* 0x00000000fffff984 */ /* 0x000fe20000000800 */
[----:B------:R-:W-:Y:S01]  /*13d80*/  @!PT LDS RZ, [RZ] ;  /* 0x00000000fffff984 */ /* 0x000fe20000000800 */
[----:B------:R-:W-:Y:S01]  /*13d90*/  @!PT LDS RZ, [RZ] ;  /* 0x00000000fffff984 */ /* 0x000fe20000000800 */
[----:B--2---:R0:W-:Y:S04]  /*13da0*/  @!P4 LDGSTS.E.BYPASS.LTC128B.128 [R7+0x22400], desc[UR6][R2.64], !P0 ;  /* 0x224000000207cfae */ /* 0x0041e8000c101d46 */
[----:B------:R0:W-:Y:S04]  /*13db0*/  @!P4 LDGSTS.E.BYPASS.LTC128B.128 [R7+0x26400], desc[UR6][R2.64+0x80], !P1 ;  /* 0x264000800207cfae */ /* 0x0001e8000c901d46 */
[----:B------:R0:W-:Y:S04]  /*13dc0*/  @!P4 LDGSTS.E.BYPASS.LTC128B.128 [R7+0x2a400], desc[UR6][R2.64+0x100], !P2 ;  /* 0x2a4001000207cfae */ /* 0x0001e8000d101d46 */
[----:B------:R0:W-:Y:S01]  /*13dd0*/  @!P4 LDGSTS.E.BYPASS.LTC128B.128 [R7+0x2e400], desc[UR6][R2.64+0x180], !P3 ;  /* 0x2e4001800207cfae */ /* 0x0001e2000d901d46 */
[----:B------:R-:W-:-:S13]  /*13de0*/  LOP3.LUT P4, RZ, R18, 0x40, RZ, 0xc0, !PT ;  /* 0x0000004012ff7812 */ /* 0x000fda000788c0ff */
[----:B0-----:R-:W-:Y:S05]  /*13df0*/  WARPSYNC.COLLECTIVE R15, `(.L_x_4546) ;  /* 0x000000000f087348 */ /* 0x001fea0003c00000 */
[----:B------:R1:W2:Y:S02]  /*13e00*/  SHFL.IDX P6, R14, R13, R12, R11 ;  /* 0x0000000c0d0e7389 */ /* 0x0002a400000c000b */
[----:B012---:R-:W-:Y:S01]  /*13e10*/  ENDCOLLECTIVE ;  /* 0x000000000000791b */ /* 0x007fe20003800000 */
.L_x_4546:
[----:B------:R-:W-:Y:S02]  /*13e20*/  IMAD.MOV.U32 R13, RZ, RZ, R5 ;  /* 0x000000ffff0d7224 */ /* 0x000fe400078e0005 */
[----:B------:R-:W-:-:S07]  /*13e30*/  IMAD.MOV.U32 R6, RZ, RZ, R14 ;  /* 0x000000ffff067224 */ /* 0x000fce00078e000e */
[----:B------:R-:W-:Y:S05]  /*13e40*/  WARPSYNC.COLLECTIVE R15, `(.L_x_4547) ;  /* 0x000000000f087348 */ /* 0x000fea0003c00000 */
[----:B------:R0:W1:Y:S02]  /*13e50*/  SHFL.IDX P6, R14, R13, R12, R11 ;  /* 0x0000000c0d0e7389 */ /* 0x00006400000c000b */
[----:B01----:R-:W-:Y:S01]  /*13e60*/  ENDCOLLECTIVE ;  /* 0x000000000000791b */ /* 0x003fe20003800000 */
.L_x_4547:
[----:B------:R-:W-:Y:S01]  /*13e70*/  ULDC.64 UR4, c[0x0][0x208] ;  /* 0x0000820000047ab9 */ /* 0x000fe20000000a00 */
        /* <DEDUP_REMOVED lines=11> */
[----:B------:R0:W-:Y:S01]  /*13f30*/  @!P4 LDGSTS.E.BYPASS.LTC128B.128 [R7+0x2ec00], desc[UR4][R2.64+0x180], !P3 ;  /* 0x2ec001800207cfae */ /* 0x0001e2000d901d44 */
[----:B------:R-:W-:-:S13]  /*13f40*/  LOP3.LUT P4, RZ, R18, 0x10, RZ, 0xc0, !PT ;  /* 0x0000001012ff7812 */ /* 0x000fda000788c0ff */
[----:B0-----:R-:W-:Y:S05]  /*13f50*/  WARPSYNC.COLLECTIVE R15, `(.L_x_4548) ;  /* 0x000000000f087348 */ /* 0x001fea0003c00000 */
[----:B------:R1:W2:Y:S02]  /*13f60*/  SHFL.IDX P6, R14, R13, R12, R11 ;  /* 0x0000000c0d0e7389 */ /* 0x0002a400000c000b */
[----:B012---:R-:W-:Y:S01]  /*13f70*/  ENDCOLLECTIVE ;  /* 0x000000000000791b */ /* 0x007fe20003800000 */
.L_x_4548:
[----:B------:R-:W-:Y:S02]  /*13f80*/  IMAD.MOV.U32 R13, RZ, RZ, R5 ;  /* 0x000000ffff0d7224 */ /* 0x000fe400078e0005 */
[----:B------:R-:W-:-:S07]  /*13f90*/  IMAD.MOV.U32 R6, RZ, RZ, R14 ;  /* 0x000000ffff067224 */ /* 0x000fce00078e000e */
[----:B------:R-:W-:Y:S05]  /*13fa0*/  WARPSYNC.COLLECTIVE R15, `(.L_x_4549) ;  /* 0x000000000f087348 */ /* 0x000fea0003c00000 */
[----:B------:R0:W1:Y:S02]  /*13fb0*/  SHFL.IDX P6, R14, R13, R12, R11 ;  /* 0x0000000c0d0e7389 */ /* 0x00006400000c000b */
[----:B01----:R-:W-:Y:S01]  /*13fc0*/  ENDCOLLECTIVE ;  /* 0x000000000000791b */ /* 0x003fe20003800000 */
.L_x_4549:
        /* <DEDUP_REMOVED lines=17> */
.L_x_4550:
[----:B------:R-:W-:Y:S02]  /*140e0*/  IMAD.MOV.U32 R13, RZ, RZ, R5 ;  /* 0x000000ffff0d7224 */ /* 0x000fe400078e0005 */
[----:B------:R-:W-:-:S07]  /*140f0*/  IMAD.MOV.U32 R6, RZ, RZ, R14 ;  /* 0x000000ffff067224 */ /* 0x000fce00078e000e */
[----:B------:R-:W-:Y:S05]  /*14100*/  WARPSYNC.COLLECTIVE R15, `(.L_x_4551) ;  /* 0x000000000f087348 */ /* 0x000fea0003c00000 */
[----:B------:R0:W1:Y:S02]  /*14110*/  SHFL.IDX P6, R14, R13, R12, R11 ;  /* 0x0000000c0d0e7389 */ /* 0x00006400000c000b */
[----:B01----:R-:W-:Y:S01]  /*14120*/  ENDCOLLECTIVE ;  /* 0x000000000000791b */ /* 0x003fe20003800000 */
.L_x_4551:
        /* <DEDUP_REMOVED lines=17> */
.L_x_4552:
[----:B------:R-:W-:Y:S02]  /*14240*/  IMAD.MOV.U32 R13, RZ, RZ, R5 ;  /* 0x000000ffff0d7224 */ /* 0x000fe400078e0005 */
[----:B------:R-:W-:-:S07]  /*14250*/  IMAD.MOV.U32 R6, RZ, RZ, R14 ;  /* 0x000000ffff067224 */ /* 0x000fce00078e000e */
[----:B------:R-:W-:Y:S05]  /*14260*/  WARPSYNC.COLLECTIVE R15, `(.L_x_4553) ;  /* 0x000000000f087348 */ /* 0x000fea0003c00000 */
[----:B------:R0:W1:Y:S02]  /*14270*/  SHFL.IDX P6, R14, R13, R12, R11 ;  /* 0x0000000c0d0e7389 */ /* 0x00006400000c000b */
[----:B01----:R-:W-:Y:S01]  /*14280*/  ENDCOLLECTIVE ;  /* 0x000000000000791b */ /* 0x003fe20003800000 */
.L_x_4553:
[----:B------:R-:W-:Y:S01]  /*14290*/  ULDC.64 UR4, c[0x0][0x208] ;  /* 0x0000820000047ab9 */ /* 0x000fe20000000a00 */
        /* <DEDUP_REMOVED lines=17> */
.L_x_4554:
[----:B------:R-:W-:Y:S02]  /*143b0*/  IMAD.MOV.U32 R13, RZ, RZ, R5 ;  /* 0x000000ffff0d7224 */ /* 0x000fe400078e0005 */
[----:B------:R-:W-:-:S07]  /*143c0*/  IMAD.MOV.U32 R6, RZ, RZ, R14 ;  /* 0x000000ffff067224 */ /* 0x000fce00078e000e */
[----:B------:R-:W-:Y:S05]  /*143d0*/  WARPSYNC.COLLECTIVE R15, `(.L_x_4555) ;  /* 0x000000000f087348 */ /* 0x000fea0003c00000 */
[----:B------:R0:W1:Y:S02]  /*143e0*/  SHFL.IDX P6, R14, R13, R12, R11 ;  /* 0x0000000c0d0e7389 */ /* 0x00006400000c000b */
[----:B01----:R-:W-:Y:S01]  /*143f0*/  ENDCOLLECTIVE ;  /* 0x000000000000791b */ /* 0x003fe20003800000 */
.L_x_4555:
        /* <DEDUP_REMOVED lines=16> */
.L_x_4556:
[----:B------:R-:W-:Y:S02]  /*14500*/  IMAD.MOV.U32 R13, RZ, RZ, R5 ;  /* 0x000000ffff0d7224 */ /* 0x000fe400078e0005 */
[----:B------:R-:W-:-:S07]  /*14510*/  IMAD.MOV.U32 R6, RZ, RZ, R14 ;  /* 0x000000ffff067224 */ /* 0x000fce00078e000e */
[----:B------:R-:W-:Y:S05]  /*14520*/  WARPSYNC.COLLECTIVE R15, `(.L_x_4557) ;  /* 0x000000000f087348 */ /* 0x000fea0003c00000 */
[----:B------:R0:W1:Y:S02]  /*14530*/  SHFL.IDX P6, R14, R13, R12, R11 ;  /* 0x0000000c0d0e7389 */ /* 0x00006400000c000b */
[----:B01----:R-:W-:Y:S01]  /*14540*/  ENDCOLLECTIVE ;  /* 0x000000000000791b */ /* 0x003fe20003800000 */
.L_x_4557:
        /* <DEDUP_REMOVED lines=16> */
.L_x_4558:
[----:B------:R-:W-:Y:S02]  /*14650*/  IMAD.MOV.U32 R13, RZ, RZ, R5 ;  /* 0x000000ffff0d7224 */ /* 0x000fe400078e0005 */
[----:B------:R-:W-:-:S07]  /*14660*/  IMAD.MOV.U32 R6, RZ, RZ, R14 ;  /* 0x000000ffff067224 */ /* 0x000fce00078e000e */
[----:B------:R-:W-:Y:S05]  /*14670*/  WARPSYNC.COLLECTIVE R15, `(.L_x_4559) ;  /* 0x000000000f087348 */ /* 0x000fea0003c00000 */
[----:B------:R0:W1:Y:S02]  /*14680*/  SHFL.IDX P6, R14, R13, R12, R11 ;  /* 0x0000000c0d0e7389 */ /* 0x00006400000c000b */
[----:B01----:R-:W-:Y:S01]  /*14690*/  ENDCOLLECTIVE ;  /* 0x000000000000791b */ /* 0x003fe20003800000 */
.L_x_4559:
[----:B------:R-:W-:Y:S01]  /*146a0*/  IMAD.MOV.U32 R2, RZ, RZ, R14 ;  /* 0x000000ffff027224 */ /* 0x000fe200078e000e */
[----:B------:R-:W-:Y:S06]  /*146b0*/  BRA `(.L_x_4560) ;  /* 0xffffffb4008c7947 */ /* 0x000fec000383ffff */
.L_x_4437:
[----:B0-----:R0:W3:Y:S02]  /*146c0*/  SYNCS.PHASECHK.TRANS64.TRYWAIT P0, [R17+URZ+0x32420], R0 ;  /* 0x03242000110075a7 */ /* 0x0010e4000800017f */
[----:B---3--:R-:W-:Y:S05]  /*146d0*/  @!P0 NANOSLEEP.SYNCS 0x989680 ;  /* 0x009896800000895d */ /* 0x008fea0003900000 */
[----:B------:R-:W3:Y:S02]  /*146e0*/  @!P0 SYNCS.PHASECHK.TRANS64 P0, [R17+URZ+0x32420], R0 ;  /* 0x03242000110085a7 */ /* 0x000ee4000800007f */
[----:B---3--:R-:W-:Y:S05]  /*146f0*/  @!P0 BRA `(.L_x_4437) ;  /* 0xfffffffc00f08947 */ /* 0x008fea000383ffff */
[----:B------:R-:W-:Y:S05]  /*14700*/  BRA `(.L_x_4561) ;  /* 0xffffffb800087947 */ /* 0x000fea000383ffff */
.L_x_4441:
[----:B0-----:R0:W1:Y:S02]  /*14710*/  SYNCS.PHASECHK.TRANS64.TRYWAIT P0, [R2+URZ+0x32460], R0 ;  /* 0x03246000020075a7 */ /* 0x001064000800017f */
[----:B-1----:R-:W-:Y:S05]  /*14720*/  @!P0 NANOSLEEP.SYNCS 0x989680 ;  /* 0x009896800000895d */ /* 0x002fea0003900000 */
[----:B------:R-:W1:Y:S02]  /*14730*/  @!P0 SYNCS.PHASECHK.TRANS64 P0, [R2+URZ+0x32460], R0 ;  /* 0x03246000020085a7 */ /* 0x000e64000800007f */
[----:B-1----:R-:W-:Y:S05]  /*14740*/  @!P0 BRA `(.L_x_4441) ;  /* 0xfffffffc00f08947 */ /* 0x002fea000383ffff */
[----:B------:R-:W-:Y:S05]  /*14750*/  BRA `(.L_x_4562) ;  /* 0xffffffb800287947 */ /* 0x000fea000383ffff */
.L_x_4454:
[----:B-1----:R1:W2:Y:S02]  /*14760*/  SYNCS.PHASECHK.TRANS64.TRYWAIT P0, [R3+URZ+0x32440], R2 ;  /* 0x03244002030075a7 */ /* 0x0022a4000800017f */
[----:B--2---:R-:W-:Y:S05]  /*14770*/  @!P0 NANOSLEEP.SYNCS 0x989680 ;  /* 0x009896800000895d */ /* 0x004fea0003900000 */
[----:B------:R-:W2:Y:S02]  /*14780*/  @!P0 SYNCS.PHASECHK.TRANS64 P0, [R3+URZ+0x32440], R2 ;  /* 0x03244002030085a7 */ /* 0x000ea4000800007f */
[----:B--2---:R-:W-:Y:S05]  /*14790*/  @!P0 BRA `(.L_x_4454) ;  /* 0xfffffffc00f08947 */ /* 0x004fea000383ffff */
[----:B------:R-:W-:Y:S05]  /*147a0*/  BRA `(.L_x_4563) ;  /* 0xffffffc0001c7947 */ /* 0x000fea000383ffff */
.L_x_4459:
[----:B--2---:R2:W3:Y:S02]  /*147b0*/  SYNCS.PHASECHK.TRANS64.TRYWAIT P0, [R3+URZ+0x32460], R2 ;  /* 0x03246002030075a7 */ /* 0x0044e4000800017f */
[----:B---3--:R-:W-:Y:S05]  /*147c0*/  @!P0 NANOSLEEP.SYNCS 0x989680 ;  /* 0x009896800000895d */ /* 0x008fea0003900000 */
[----:B------:R-:W3:Y:S02]  /*147d0*/  @!P0 SYNCS.PHASECHK.TRANS64 P0, [R3+URZ+0x32460], R2 ;  /* 0x03246002030085a7 */ /* 0x000ee4000800007f */
[----:B---3--:R-:W-:Y:S05]  /*147e0*/  @!P0 BRA `(.L_x_4459) ;  /* 0xfffffffc00f08947 */ /* 0x008fea000383ffff */
[----:B------:R-:W-:Y:S05]  /*147f0*/  BRA `(.L_x_4564) ;  /* 0xffffffc000947947 */ /* 0x000fea000383ffff */
.L_x_4471:
[----:B0-----:R0:W1:Y:S02]  /*14800*/  SYNCS.PHASECHK.TRANS64.TRYWAIT P0, [R4+URZ+0x32440], R2 ;  /* 0x03244002040075a7 */ /* 0x001064000800017f */
[----:B-1----:R-:W-:Y:S05]  /*14810*/  @!P0 NANOSLEEP.SYNCS 0x989680 ;  /* 0x009896800000895d */ /* 0x002fea0003900000 */
[----:B------:R-:W1:Y:S02]  /*14820*/  @!P0 SYNCS.PHASECHK.TRANS64 P0, [R4+URZ+0x32440], R2 ;  /* 0x03244002040085a7 */ /* 0x000e64000800007f */
[----:B-1----:R-:W-:Y:S05]  /*14830*/  @!P0 BRA `(.L_x_4471) ;  /* 0xfffffffc00f08947 */ /* 0x002fea000383ffff */
[----:B------:R-:W-:Y:S05]  /*14840*/  BRA `(.L_x_4565) ;  /* 0xffffffc800747947 */ /* 0x000fea000383ffff */
.L_x_4476:
[----:B-1----:R1:W2:Y:S02]  /*14850*/  SYNCS.PHASECHK.TRANS64.TRYWAIT P0, [R4+URZ+0x32460], R2 ;  /* 0x03246002040075a7 */ /* 0x0022a4000800017f */
[----:B--2---:R-:W-:Y:S05]  /*14860*/  @!P0 NANOSLEEP.SYNCS 0x989680 ;  /* 0x009896800000895d */ /* 0x004fea0003900000 */
[----:B------:R-:W2:Y:S02]  /*14870*/  @!P0 SYNCS.PHASECHK.TRANS64 P0, [R4+URZ+0x32460], R2 ;  /* 0x03246002040085a7 */ /* 0x000ea4000800007f */
[----:B--2---:R-:W-:Y:S05]  /*14880*/  @!P0 BRA `(.L_x_4476) ;  /* 0xfffffffc00f08947 */ /* 0x004fea000383ffff */
[----:B------:R-:W-:Y:S05]  /*14890*/  BRA `(.L_x_4566) ;  /* 0xffffffc800ec7947 */ /* 0x000fea000383ffff */
.L_x_4487:
[----:B-1----:R1:W3:Y:S02]  /*148a0*/  SYNCS.PHASECHK.TRANS64.TRYWAIT P0, [R4+URZ+0x32440], R2 ;  /* 0x03244002040075a7 */ /* 0x0022e4000800017f */
[----:B---3--:R-:W-:Y:S05]  /*148b0*/  @!P0 NANOSLEEP.SYNCS 0x989680 ;  /* 0x009896800000895d */ /* 0x008fea0003900000 */
[----:B------:R-:W3:Y:S02]  /*148c0*/  @!P0 SYNCS.PHASECHK.TRANS64 P0, [R4+URZ+0x32440], R2 ;  /* 0x03244002040085a7 */ /* 0x000ee4000800007f */
[----:B---3--:R-:W-:Y:S05]  /*148d0*/  @!P0 BRA `(.L_x_4487) ;  /* 0xfffffffc00f08947 */ /* 0x008fea000383ffff */
[----:B------:R-:W-:Y:S05]  /*148e0*/  BRA `(.L_x_4567) ;  /* 0xffffffd000b47947 */ /* 0x000fea000383ffff */
.L_x_4492:
[----:B--2---:R2:W3:Y:S02]  /*148f0*/  SYNCS.PHASECHK.TRANS64.TRYWAIT P0, [R4+URZ+0x32460], R2 ;  /* 0x03246002040075a7 */ /* 0x0044e4000800017f */
[----:B---3--:R-:W-:Y:S05]  /*14900*/  @!P0 NANOSLEEP.SYNCS 0x989680 ;  /* 0x009896800000895d */ /* 0x008fea0003900000 */
[----:B------:R-:W3:Y:S02]  /*14910*/  @!P0 SYNCS.PHASECHK.TRANS64 P0, [R4+URZ+0x32460], R2 ;  /* 0x03246002040085a7 */ /* 0x000ee4000800007f */
[----:B---3--:R-:W-:Y:S05]  /*14920*/  @!P0 BRA `(.L_x_4492) ;  /* 0xfffffffc00f08947 */ /* 0x008fea000383ffff */
[----:B------:R-:W-:Y:S05]  /*14930*/  BRA `(.L_x_4568) ;  /* 0xffffffd4002c7947 */ /* 0x000fea000383ffff */
.L_x_4504:
[----:B------:R-:W-:Y:S01]  /*14940*/  BSSY B0, `(.L_x_4569) ;  /* 0x0000008000007945 */ /* 0x000fe20003800000 */
[----:B-----5:R-:W-:Y:S02]  /*14950*/  IMAD.MOV.U32 R13, RZ, RZ, R2 ;  /* 0x000000ffff0d7224 */ /* 0x020fe400078e0002 */
[----:B------:R-:W-:Y:S02]  /*14960*/  IMAD.MOV.U32 R12, RZ, RZ, RZ ;  /* 0x000000ffff0c7224 */ /* 0x000fe400078e00ff */
[----:B------:R-:W-:Y:S02]  /*14970*/  IMAD.MOV.U32 R11, RZ, RZ, 0x1f ;  /* 0x0000001fff0b7424 */ /* 0x000fe400078e00ff */
[----:B------:R-:W-:-:S07]  /*14980*/  IMAD.MOV.U32 R15, RZ, RZ, -0x1 ;  /* 0xffffffffff0f7424 */ /* 0x000fce00078e00ff */
[----:B-123--:R-:W-:Y:S05]  /*14990*/  WARPSYNC.COLLECTIVE R15, `(.L_x_4570) ;  /* 0x000000000f087348 */ /* 0x00efea0003c00000 */
[----:B------:R0:W4:Y:S02]  /*149a0*/  SHFL.IDX P6, R14, R13, R12, R11 ;  /* 0x0000000c0d0e7389 */ /* 0x00012400000c000b */
[----:B01234-:R-:W-:Y:S01]  /*149b0*/  ENDCOLLECTIVE ;  /* 0x000000000000791b */ /* 0x01ffe20003800000 */
.L_x_4570:
[----:B------:R-:W-:Y:S05]  /*149c0*/  BSYNC B0 ;  /* 0x0000000000007941 */ /* 0x000fea0003800000 */
.L_x_4569:
[----:B------:R-:W-:Y:S05]  /*149d0*/  BRA `(.L_x_4571) ;  /* 0xffffffd800fc7947 */ /* 0x000fea000383ffff */
.L_x_4507:
[----:B0-----:R0:W1:Y:S02]  /*149e0*/  SYNCS.PHASECHK.TRANS64.TRYWAIT P0, [R0+URZ+0x32420], R3 ;  /* 0x03242003000075a7 */ /* 0x001064000800017f */
[----:B-1----:R-:W-:Y:S05]  /*149f0*/  @!P0 NANOSLEEP.SYNCS 0x989680 ;  /* 0x009896800000895d */ /* 0x002fea0003900000 */
[----:B------:R-:W1:Y:S02]  /*14a00*/  @!P0 SYNCS.PHASECHK.TRANS64 P0, [R0+URZ+0x32420], R3 ;  /* 0x03242003000085a7 */ /* 0x000e64000800007f */
[----:B-1----:R-:W-:Y:S05]  /*14a10*/  @!P0 BRA `(.L_x_4507) ;  /* 0xfffffffc00f08947 */ /* 0x002fea000383ffff */
[----:B------:R-:W-:Y:S05]  /*14a20*/  BRA `(.L_x_4572) ;  /* 0xffffffdc00487947 */ /* 0x000fea000383ffff */
.L_x_4508:
        /* <DEDUP_REMOVED lines=11> */
.L_x_4574:
[----:B------:R-:W-:Y:S05]  /*14ae0*/  BSYNC B0 ;  /* 0x0000000000007941 */ /* 0x000fea0003800000 */
.L_x_4573:
[----:B------:R-:W-:Y:S05]  /*14af0*/  BRA `(.L_x_4575) ;  /* 0xffffffdc00307947 */ /* 0x000fea000383ffff */
.L_x_4511:
[----:B------:R-:W-:Y:S01]  /*14b00*/  BSSY B1, `(.L_x_4576) ;  /* 0x0000006000017945 */ /* 0x000fe20003800000 */
[----:B------:R-:W-:-:S07]  /*14b10*/  IMAD.MOV.U32 R15, RZ, RZ, -0x1 ;  /* 0xffffffffff0f7424 */ /* 0x000fce00078e00ff */
[----:B012---:R-:W-:Y:S05]  /*14b20*/  WARPSYNC.COLLECTIVE R15, `(.L_x_4577) ;  /* 0x000000000f0c7348 */ /* 0x007fea0003c00000 */
[----:B------:R-:W-:Y:S02]  /*14b30*/  ELECT P6, UR62, PT ;  /* 0x00000000003e782f */ /* 0x000fe400038c0000 */
[----:B------:R-:W-:Y:S01]  /*14b40*/  MOV R14, UR62 ;  /* 0x0000003e000e7c02 */ /* 0x000fe20008000f00 */
[----:B012---:R-:W-:Y:S10]  /*14b50*/  ENDCOLLECTIVE ;  /* 0x000000000000791b */ /* 0x007ff40003800000 */
.L_x_4577:
[----:B------:R-:W-:Y:S05]  /*14b60*/  BSYNC B1 ;  /* 0x0000000000017941 */ /* 0x000fea0003800000 */
.L_x_4576:
[----:B------:R-:W-:Y:S05]  /*14b70*/  BRA `(.L_x_4578) ;  /* 0xffffffdc00287947 */ /* 0x000fea000383ffff */
.L_x_4513:
[----:B0-----:R0:W1:Y:S02]  /*14b80*/  SYNCS.PHASECHK.TRANS64.TRYWAIT P0, [R6+URZ], R5 ;  /* 0x00000005060075a7 */ /* 0x001064000800017f */
[----:B-1----:R-:W-:Y:S05]  /*14b90*/  @!P0 NANOSLEEP.SYNCS 0x989680 ;  /* 0x009896800000895d */ /* 0x002fea0003900000 */
[----:B------:R-:W1:Y:S02]  /*14ba0*/  @!P0 SYNCS.PHASECHK.TRANS64 P0, [R6+URZ], R5 ;  /* 0x00000005060085a7 */ /* 0x000e64000800007f */
[----:B-1----:R-:W-:Y:S05]  /*14bb0*/  @!P0 BRA `(.L_x_4513) ;  /* 0xfffffffc00f08947 */ /* 0x002fea000383ffff */
[----:B------:R-:W-:Y:S05]  /*14bc0*/  BRA `(.L_x_4579) ;  /* 0xffffffdc00687947 */ /* 0x000fea000383ffff */
.L_x_4514:
[----:B-1----:R1:W2:Y:S02]  /*14bd0*/  SYNCS.PHASECHK.TRANS64.TRYWAIT P0, [R7+URZ], R2 ;  /* 0x00000002070075a7 */ /* 0x0022a4000800017f */
[----:B--2---:R-:W-:Y:S05]  /*14be0*/  @!P0 NANOSLEEP.SYNCS 0x989680 ;  /* 0x009896800000895d */ /* 0x004fea0003900000 */
[----:B------:R-:W2:Y:S02]  /*14bf0*/  @!P0 SYNCS.PHASECHK.TRANS64 P0, [R7+URZ], R2 ;  /* 0x00000002070085a7 */ /* 0x000ea4000800007f */
[----:B--2---:R-:W-:Y:S05]  /*14c00*/  @!P0 BRA `(.L_x_4514) ;  /* 0xfffffffc00f08947 */ /* 0x004fea000383ffff */
[----:B------:R-:W-:Y:S05]  /*14c10*/  BRA `(.L_x_4580) ;  /* 0xffffffdc005c7947 */ /* 0x000fea000383ffff */
.L_x_4516:
[----:B--2---:R2:W3:Y:S02]  /*14c20*/  SYNCS.PHASECHK.TRANS64.TRYWAIT P0, [R4+URZ], R5 ;  /* 0x00000005040075a7 */ /* 0x0044e4000800017f */
[----:B---3--:R-:W-:Y:S05]  /*14c30*/  @!P0 NANOSLEEP.SYNCS 0x989680 ;  /* 0x009896800000895d */ /* 0x008fea0003900000 */
[----:B------:R-:W3:Y:S02]  /*14c40*/  @!P0 SYNCS.PHASECHK.TRANS64 P0, [R4+URZ], R5 ;  /* 0x00000005040085a7 */ /* 0x000ee4000800007f */
[----:B---3--:R-:W-:Y:S05]  /*14c50*/  @!P0 BRA `(.L_x_4516) ;  /* 0xfffffffc00f08947 */ /* 0x008fea000383ffff */
[----:B------:R-:W-:Y:S05]  /*14c60*/  BRA `(.L_x_4581) ;  /* 0xffffffdc00607947 */ /* 0x000fea000383ffff */
.L_x_4582:
        /* <DEDUP_REMOVED lines=9> */
.L_x_6046:


//--------------------- .text._ZN7cutlass13device_kernelIN5flash11enable_sm90INS1_16FlashAttnFwdSm90INS1_25CollectiveMainloopFwdSm90ILi2EN4cute5tupleIJNS5_1CILi1EEES8_S8_EEENS6_IJNS7_ILi128EEENS7_ILi96EEENS7_ILi64EEEEEELi256ENS_6half_tEfNS_4arch4Sm90ELb1ELb0ELb1ELb1ELb0ELb0ELb0ELb1ELb0ELb1ELb0ELb0EEENS1_21CollectiveEpilogueFwdINS6_IJSA_NS7_ILi256EEESB_EEES9_SE_SG_Li256ELb1ELb1ELb0ELb0EEENS1_36VarlenDynamicPersistentTileSchedulerILi128ELi96ELi256ELi128ELb0ELb1ELb1ELb1ELb1ELb1EEEEEEEEEvNT_6ParamsE --------------------------
	.section	.text._ZN7cutlass13device_kernelIN5flash11enable_sm90INS1_16FlashAttnFwdSm90INS1_25CollectiveMainloopFwdSm90ILi2EN4cute5tupleIJNS5_1CILi1EEES8_S8_EEENS6_IJNS7_ILi128EEENS7_ILi96EEENS7_ILi64EEEEEELi256ENS_6half_tEfNS_4arch4Sm90ELb1ELb0ELb1ELb1ELb0ELb0ELb0ELb1ELb0ELb1ELb0ELb0EEENS1_21CollectiveEpilogueFwdINS6_IJSA_NS7_ILi256EEESB_EEES9_SE_SG_Li256ELb1ELb1ELb0ELb0EEENS1_36VarlenDynamicPersistentTileSchedulerILi128ELi96ELi256ELi128ELb0ELb1ELb1ELb1ELb1ELb1EEEEEEEEEvNT_6ParamsE,"ax",@progbits
	.align	128
.text._ZN7cutlass13device_kernelIN5flash11enable_sm90INS1_16FlashAttnFwdSm90INS1_25CollectiveMainloopFwdSm90ILi2EN4cute5tupleIJNS5_1CILi1EEES8_S8_EEENS6_IJNS7_ILi128EEENS7_ILi96EEENS7_ILi64EEEEEELi256ENS_6half_tEfNS_4arch4Sm90ELb1ELb0ELb1ELb1ELb0ELb0ELb0ELb1ELb0ELb1ELb0ELb0EEENS1_21CollectiveEpilogueFwdINS6_IJSA_NS7_ILi256EEESB_EEES9_SE_SG_Li256ELb1ELb1ELb0ELb0EEENS1_36VarlenDynamicPersistentTileSchedulerILi128ELi96ELi256ELi128ELb0ELb1ELb1ELb1ELb1ELb1EEEEEEEEEvNT_6ParamsE:
        .type           _ZN7cutlass13device_kernelIN5flash11enable_sm90INS1_16FlashAttnFwdSm90INS1_25CollectiveMainloopFwdSm90ILi2EN4cute5tupleIJNS5_1CILi1EEES8_S8_EEENS6_IJNS7_ILi128EEENS7_ILi96EEENS7_ILi64EEEEEELi256ENS_6half_tEfNS_4arch4Sm90ELb1ELb0ELb1ELb1ELb0ELb0ELb0ELb1ELb0ELb1ELb0ELb0EEENS1_21CollectiveEpilogueFwdINS6_IJSA_NS7_ILi256EEESB_EEES9_SE_SG_Li256ELb1ELb1ELb0ELb0EEENS1_36VarlenDynamicPersistentTileSchedulerILi128ELi96ELi256ELi128ELb0ELb1ELb1ELb1ELb1ELb1EEEEEEEEEvNT_6ParamsE,@function
        .size           _ZN7cutlass13device_kernelIN5flash11enable_sm90INS1_16FlashAttnFwdSm90INS1_25CollectiveMainloopFwdSm90ILi2EN4cute5tupleIJNS5_1CILi1EEES8_S8_EEENS6_IJNS7_ILi128EEENS7_ILi96EEENS7_ILi64EEEEEELi256ENS_6half_tEfNS_4arch4Sm90ELb1ELb0ELb1ELb1ELb0ELb0ELb0ELb1ELb0ELb1ELb0ELb0EEENS1_21CollectiveEpilogueFwdINS6_IJSA_NS7_ILi256EEESB_EEES9_SE_SG_Li256ELb1ELb1ELb0ELb0EEENS1_36VarlenDynamicPersistentTileSchedulerILi128ELi96ELi256ELi128ELb0ELb1ELb1ELb1ELb1ELb1EEEEEEEEEvNT_6ParamsE,(.L_x_6047 - _ZN7cutlass13device_kernelIN5flash11enable_sm90INS1_16FlashAttnFwdSm90INS1_25CollectiveMainloopFwdSm90ILi2EN4cute5tupleIJNS5_1CILi1EEES8_S8_EEENS6_IJNS7_ILi128EEENS7_ILi96EEENS7_ILi64EEEEEELi256ENS_6half_tEfNS_4arch4Sm90ELb1ELb0ELb1ELb1ELb0ELb0ELb0ELb1ELb0ELb1ELb0ELb0EEENS1_21CollectiveEpilogueFwdINS6_IJSA_NS7_ILi256EEESB_EEES9_SE_SG_Li256ELb1ELb1ELb0ELb0EEENS1_36VarlenDynamicPersistentTileSchedulerILi128ELi96ELi256ELi128ELb0ELb1ELb1ELb1ELb1ELb1EEEEEEEEEvNT_6ParamsE)
        .other          _ZN7cutlass13device_kernelIN5flash11enable_sm90INS1_16FlashAttnFwdSm90INS1_25CollectiveMainloopFwdSm90ILi2EN4cute5tupleIJNS5_1CILi1EEES8_S8_EEENS6_IJNS7_ILi128EEENS7_ILi96EEENS7_ILi64EEEEEELi256ENS_6half_tEfNS_4arch4Sm90ELb1ELb0ELb1ELb1ELb0ELb0ELb0ELb1ELb0ELb1ELb0ELb0EEENS1_21CollectiveEpilogueFwdINS6_IJSA_NS7_ILi256EEESB_EEES9_SE_SG_Li256ELb1ELb1ELb0ELb0EEENS1_36VarlenDynamicPersistentTileSchedulerILi128ELi96ELi256ELi128ELb0ELb1ELb1ELb1ELb1ELb1EEEEEEEEEvNT_6ParamsE,@"STO_CUDA_ENTRY STV_DEFAULT"
_ZN7cutlass13device_kernelIN5flash11enable_sm90INS1_16FlashAttnFwdSm90INS1_25CollectiveMainloopFwdSm90ILi2EN4cute5tupleIJNS5_1CILi1EEES8_S8_EEENS6_IJNS7_ILi128EEENS7_ILi96EEENS7_ILi64EEEEEELi256ENS_6half_tEfNS_4arch4Sm90ELb1ELb0ELb1ELb1ELb0ELb0ELb0ELb1ELb0ELb1ELb0ELb0EEENS1_21CollectiveEpilogueFwdINS6_IJSA_NS7_ILi256EEESB_EEES9_SE_SG_Li256ELb1ELb1ELb0ELb0EEENS1_36VarlenDynamicPersistentTileSchedulerILi128ELi96ELi256ELi128ELb0ELb1ELb1ELb1ELb1ELb1EEEEEEEEEvNT_6ParamsE:
        /* <DEDUP_REMOVED lines=18> */
.L_x_4584:
[----:B------:R-:W-:Y:S05]  /*0120*/  BSYNC B0 ;  /* 0x0000000000007941 */ /* 0x000fea0003800000 */
.L_x_4583:
        /* <DEDUP_REMOVED lines=41> */
.L_x_4585:
        /* <DEDUP_REMOVED lines=22> */
.L_x_4586:
        /* <DEDUP_REMOVED lines=18> */
.L_x_4587:
        /* <DEDUP_REMOVED lines=22> */
.L_x_4588:
        /* <DEDUP_REMOVED lines=22> */
.L_x_4589:
[----:B------:R-:W-:Y:S01]  /*0900*/  PLOP3.LUT P0, PT, PT, PT, UP0, 0x80, 0x0 ;  /* 0x000000000000781c */ /* 0x000fe20003f0f008 */
[----:B------:R-:W-:Y:S01]  /*0910*/  UMOV UR36, 0x1 ;  /* 0x0000000100247882 */ /* 0x000fe20000000000 */
[----:B------:R-:W-:Y:S01]  /*0920*/  NOP ;  /* 0x0000000000007918 */ /* 0x000fe20000000000 */
[----:B------:R-:W-:Y:S01]  /*0930*/  USEL UR36, UR36, 0x2, !UP0 ;  /* 0x0000000224247887 */ /* 0x000fe2000c000000 */
[----:B------:R-:W-:Y:S01]  /*0940*/  ULDC.64 UR40, c[0x0][0x208] ;  /* 0x0000820000287ab9 */ /* 0x000fe20000000a00 */
[----:B012-4-:R-:W-:Y:S08]  /*0950*/  BAR.SYNC.DEFER_BLOCKING 0x0 ;  /* 0x0000000000007b1d */ /* 0x017ff00000010000 */
[----:B------:R-:W-:Y:S05]  /*0960*/  @!P0 BRA `(.L_x_4590) ;  /* 0x000000b800c08947 */ /* 0x000fea0003800000 */
.L_x_4591:
        /* <DEDUP_REMOVED lines=79> */
.L_x_4645:
[----:B0-23--:R-:W0:Y:S01]  /*0e60*/  LDC.64 R4, c[0x0][0xc88] ;  /* 0x00032200ff047b82 */ /* 0x00de220000000a00 */
[----:B------:R-:W-:Y:S01]  /*0e70*/  ULDC.64 UR8, c[0x0][0xa28] ;  /* 0x00028a0000087ab9 */ /* 0x000fe20000000a00 */
[----:B------:R-:W-:Y:S01]  /*0e80*/  ULDC.64 UR10, c[0x0][0xa18] ;  /* 0x00028600000a7ab9 */ /* 0x000fe20000000a00 */
[----:B------:R-:W-:Y:S01]  /*0e90*/  ULDC UR4, c[0x0][0x424] ;  /* 0x0001090000047ab9 */ /* 0x000fe20000000800 */
        /* <DEDUP_REMOVED lines=11> */
[----:B------:R-:W-:-:S04]  /*0f50*/  @UP0 ULEA UR8, UP2, UR46, UR8, 0x2 ;  /* 0x000000082e080291 */ /* 0x000fc8000f84103f */
[----:B------:R-:W-:Y:S02]  /*0f60*/  @UP0 ULEA.HI.X UR9, UR46, UR9, UR45, 0x2, UP2 ;  /* 0x000000092e090291 */ /* 0x000fe400090f142d */
[----:B------:R-:W-:Y:S01]  /*0f70*/  @UP1 ULEA UR10, UP0, UR46, UR10, 0x2 ;  /* 0x0000000a2e0a1291 */ /* 0x000fe2000f80103f */
[----:B------:R-:W-:-:S03]  /*0f80*/  IMAD.U32 R4, RZ, RZ, UR8 ;  /* 0x00000008ff047e24 */ /* 0x000fc6000f8e00ff */
[----:B------:R-:W-:Y:S01]  /*0f90*/  @UP1 ULEA.HI.X UR11, UR46, UR11, UR45, 0x2, UP0 ;  /* 0x0000000b2e0b1291 */ /* 0x000fe200080f142d */
[----:B------:R-:W-:Y:S01]  /*0fa0*/  IMAD.U32 R5, RZ, RZ, UR9 ;  /* 0x00000009ff057e24 */ /* 0x000fe2000f8e00ff */
[----:B------:R-:W-:Y:S01]  /*0fb0*/  ULDC.64 UR8, c[0x0][0x418] ;  /* 0x0001060000087ab9 */ /* 0x000fe20000000a00 */
[----:B------:R-:W-:-:S03]  /*0fc0*/  IMAD.U32 R6, RZ, RZ, UR10 ;  /* 0x0000000aff067e24 */ /* 0x000fc6000f8e00ff */
[----:B------:R-:W-:Y:S01]  /*0fd0*/  IMAD.U32 R7, RZ, RZ, UR11 ;  /* 0x0000000bff077e24 */ /* 0x000fe2000f8e00ff */
[----:B------:R-:W2:Y:S04]  /*0fe0*/  @P0 LDG.E R4, desc[UR40][R4.64] ;  /* 0x0000002804040981 */ /* 0x000ea8000c1e1900 */
[----:B------:R-:W3:Y:S01]  /*0ff0*/  @P2 LDG.E R6, desc[UR40][R6.64] ;  /* 0x0000002806062981 */ /* 0x000ee2000c1e1900 */
[----:B------:R-:W-:Y:S01]  /*1000*/  UISETP.NE.U32.AND UP0, UPT, UR8, URZ, UPT ;  /* 0x0000003f0800728c */ /* 0x000fe2000bf05070 */
[----:B------:R-:W-:Y:S01]  /*1010*/  UMOV UR42, URZ ;  /* 0x0000003f002a7c82 */ /* 0x000fe20008000000 */
[----:B------:R-:W-:Y:S02]  /*1020*/  ULDC UR44, c[0x0][0x288] ;  /* 0x0000a200002c7ab9 */ /* 0x000fe40000000800 */
[----:B------:R-:W-:Y:S01]  /*1030*/  UISETP.NE.AND.EX UP0, UPT, UR9, URZ, UPT, UP0 ;  /* 0x0000003f0900728c */ /* 0x000fe2000bf05300 */
[----:B------:R-:W-:-:S02]  /*1040*/  UMOV UR43, UR6 ;  /* 0x00000006002b7c82 */ /* 0x000fc40008000000 */
[----:B------:R-:W-:Y:S01]  /*1050*/  ULDC.64 UR8, c[0x0][0xa20] ;  /* 0x0002880000087ab9 */ /* 0x000fe20000000a00 */
[----:B------:R-:W-:Y:S01]  /*1060*/  USEL UR4, UR4, 0x1, UP0 ;  /* 0x0000000104047887 */ /* 0x000fe20008000000 */
[----:B------:R-:W-:-:S03]  /*1070*/  ISETP.NE.U32.AND P1, PT, RZ, UR8, PT ;  /* 0x00000008ff007c0c */ /* 0x000fc6000bf25070 */
[----:B------:R-:W-:Y:S01]  /*1080*/  UIMAD UR4, UR4, UR7, URZ ;  /* 0x00000007040472a4 */ /* 0x000fe2000f8e023f */
[----:B------:R-:W-:Y:S02]  /*1090*/  ISETP.NE.AND.EX P1, PT, RZ, UR9, PT, P1 ;  /* 0x00000009ff007c0c */ /* 0x000fe4000bf25310 */
[----:B--2---:R-:W-:Y:S02]  /*10a0*/  @P0 R2UR UR42, R4 ;  /* 0x00000000042a02ca */ /* 0x004fe400000e0000 */
[----:B---3--:R-:W-:Y:S01]  /*10b0*/  @P2 R2UR UR44, R6 ;  /* 0x00000000062c22ca */ /* 0x008fe200000e0000 */
[----:B-1--4-:R-:W-:-:S14]  /*10c0*/  @P2 BRA `(.L_x_4592) ;  /* 0x0000000000342947 */ /* 0x012fdc0003800000 */
        /* <DEDUP_REMOVED lines=13> */
.L_x_4592:
[----:B------:R-:W-:Y:S05]  /*11a0*/  @!P1 BRA `(.L_x_4593) ;  /* 0x00000000001c9947 */ /* 0x000fea0003800000 */
[----:B------:R-:W-:-:S04]  /*11b0*/  ULEA UR4, UP0, UR46, UR8, 0x2 ;  /* 0x000000082e047291 */ /* 0x000fc8000f80103f */
[----:B------:R-:W-:Y:S02]  /*11c0*/  ULEA.HI.X UR6, UR46, UR9, UR45, 0x2, UP0 ;  /* 0x000000092e067291 */ /* 0x000fe400080f142d */
[----:B------:R-:W-:-:S04]  /*11d0*/  IMAD.U32 R4, RZ, RZ, UR4 ;  /* 0x00000004ff047e24 */ /* 0x000fc8000f8e00ff */
[----:B------:R-:W-:-:S05]  /*11e0*/  IMAD.U32 R5, RZ, RZ, UR6 ;  /* 0x00000006ff057e24 */ /* 0x000fca000f8e00ff */
[----:B------:R-:W2:Y:S02]  /*11f0*/  LDG.E R4, desc[UR40][R4.64] ;  /* 0x0000002804047981 */ /* 0x000ea4000c1e1900 */
[----:B--2---:R-:W-:Y:S01]  /*1200*/  R2UR UR4, R4 ;  /* 0x00000000040472ca */ /* 0x004fe200000e0000 */
[----:B------:R-:W-:-:S14]  /*1210*/  BRA `(.L_x_4594) ;  /* 0x0000000000347947 */ /* 0x000fdc0003800000 */
.L_x_4593:
        /* <DEDUP_REMOVED lines=13> */
.L_x_4594:
[----:B------:R-:W-:Y:S01]  /*12f0*/  UIADD3 UR42, -UR42, UR4, URZ ;  /* 0x000000042a2a7290 */ /* 0x000fe2000fffe13f */
[----:B------:R-:W-:Y:S01]  /*1300*/  PLOP3.LUT P0, PT, PT, PT, PT, 0x80, 0x0 ;  /* 0x000000000000781c */ /* 0x000fe20003f0f070 */
[----:B------:R-:W-:Y:S01]  /*1310*/  USHF.L.U32 UR39, UR5, 0x7, URZ ;  /* 0x0000000705277899 */ /* 0x000fe2000800063f */
[----:B------:R-:W-:Y:S01]  /*1320*/  IMAD.MOV.U32 R3, RZ, RZ, RZ ;  /* 0x000000ffff037224 */ /* 0x000fe200078e00ff */
[----:B------:R-:W-:Y:S01]  /*1330*/  ULDC UR4, c[0x0][0x448] ;  /* 0x0001120000047ab9 */ /* 0x000fe20000000800 */
[----:B------:R-:W-:Y:S01]  /*1340*/  UIADD3 UR7, UR42, 0x60, -UR44 ;  /* 0x000000602a077890 */ /* 0x000fe2000fffe82c */
[----:B------:R-:W-:Y:S01]  /*1350*/  CS2R R8, SRZ ;  /* 0x0000000000087805 */ /* 0x000fe2000001ff00 */
[----:B------:R-:W-:Y:S01]  /*1360*/  UISETP.NE.AND UP0, UPT, UR4, 0x1, UPT ;  /* 0x000000010400788c */ /* 0x000fe2000bf05270 */
[----:B------:R-:W-:Y:S01]  /*1370*/  IMAD.MOV.U32 R0, RZ, RZ, RZ ;  /* 0x000000ffff007224 */ /* 0x000fe200078e00ff */
[----:B------:R-:W-:Y:S01]  /*1380*/  UIADD3 UR6, UR39, 0x7f, URZ ;  /* 0x0000007f27067890 */ /* 0x000fe2000fffe03f */
[----:B------:R-:W-:Y:S01]  /*1390*/  IMAD.MOV.U32 R150, RZ, RZ, RZ ;  /* 0x000000ffff967224 */ /* 0x000fe200078e00ff */
[----:B------:R-:W-:-:S02]  /*13a0*/  CS2R R148, SRZ ;  /* 0x0000000000947805 */ /* 0x000fc4000001ff00 */
[----:B------:R-:W-:Y:S02]  /*13b0*/  CS2R R146, SRZ ;  /* 0x0000000000927805 */ /* 0x000fe4000001ff00 */
[----:B------:R-:W-:Y:S02]  /*13c0*/  CS2R R144, SRZ ;  /* 0x0000000000907805 */ /* 0x000fe4000001ff00 */
[----:B------:R-:W-:Y:S02]  /*13d0*/  CS2R R142, SRZ ;  /* 0x00000000008e7805 */ /* 0x000fe4000001ff00 */
[----:B------:R-:W-:Y:S02]  /*13e0*/  CS2R R140, SRZ ;  /* 0x00000000008c7805 */ /* 0x000fe4000001ff00 */
[----:B------:R-:W-:Y:S02]  /*13f0*/  CS2R R138, SRZ ;  /* 0x00000000008a7805 */ /* 0x000fe4000001ff00 */
[----:B------:R-:W-:Y:S01]  /*1400*/  CS2R R136, SRZ ;  /* 0x0000000000887805 */ /* 0x000fe2000001ff00 */
[----:B------:R-:W-:Y:S01]  /*1410*/  @UP0 ULDC UR4, c[0x0][0x44c] ;  /* 0x0001130000040ab9 */ /* 0x000fe20000000800 */
[----:B------:R-:W-:Y:S01]  /*1420*/  @UP0 ULDC UR8, c[0x0][0x450] ;  /* 0x0001140000080ab9 */ /* 0x000fe20000000800 */
[----:B------:R-:W-:Y:S01]  /*1430*/  UIMAD.WIDE.U32 UR4, UR6, UR4, URZ ;  /* 0x00000004060472a5 */ /* 0x000fe2000f8e003f */
[----:B------:R-:W-:Y:S01]  /*1440*/  CS2R R134, SRZ ;  /* 0x0000000000867805 */ /* 0x000fe2000001ff00 */
[----:B------:R-:W-:Y:S01]  /*1450*/  UIADD3 UR4, UR42, 0x5f, URZ ;  /* 0x0000005f2a047890 */ /* 0x000fe2000fffe03f */
[----:B------:R-:W-:Y:S01]  /*1460*/  CS2R R132, SRZ ;  /* 0x0000000000847805 */ /* 0x000fe2000001ff00 */
[----:B------:R-:W-:Y:S01]  /*1470*/  @UP0 USHF.R.U32.HI UR6, URZ, UR8, UR5 ;  /* 0x000000083f060299 */ /* 0x000fe20008011605 */
[----:B------:R-:W-:Y:S01]  /*1480*/  CS2R R130, SRZ ;  /* 0x0000000000827805 */ /* 0x000fe2000001ff00 */
[----:B------:R-:W-:Y:S01]  /*1490*/  UIMAD.WIDE UR4, UR4, 0x2aaaaaab, URZ ;  /* 0x2aaaaaab040478a5 */ /* 0x000fe2000f8e023f */
[----:B------:R-:W-:Y:S01]  /*14a0*/  CS2R R128, SRZ ;  /* 0x0000000000807805 */ /* 0x000fe2000001ff00 */
[----:B------:R-:W-:Y:S01]  /*14b0*/  UIADD3 UR6, UR7, UR6, URZ ;  /* 0x0000000607067290 */ /* 0x000fe2000fffe03f */
[----:B------:R-:W-:Y:S01]  /*14c0*/  CS2R R126, SRZ ;  /* 0x00000000007e7805 */ /* 0x000fe2000001ff00 */
[----:B------:R-:W-:Y:S01]  /*14d0*/  USHF.R.U32.HI UR4, URZ, 0x1f, UR5 ;  /* 0x0000001f3f047899 */ /* 0x000fe20008011605 */
[----:B------:R-:W-:Y:S01]  /*14e0*/  CS2R R124, SRZ ;  /* 0x00000000007c7805 */ /* 0x000fe2000001ff00 */
[----:B------:R-:W-:Y:S01]  /*14f0*/  UIMAD.WIDE UR6, UR6, 0x2aaaaaab, URZ ;  /* 0x2aaaaaab060678a5 */ /* 0x000fe2000f8e023f */
[----:B------:R-:W-:Y:S01]  /*1500*/  CS2R R122, SRZ ;  /* 0x00000000007a7805 */ /* 0x000fe2000001ff00 */
[----:B------:R-:W-:Y:S01]  /*1510*/  ULEA.HI.SX32 UR4, UR5, UR4, 0x1c ;  /* 0x0000000405047291 */ /* 0x000fe2000f8fe23f */
[----:B------:R-:W-:Y:S01]  /*1520*/  CS2R R120, SRZ ;  /* 0x0000000000787805 */ /* 0x000fe2000001ff00 */
[----:B------:R-:W-:Y:S01]  /*1530*/  USHF.R.U32.HI UR6, URZ, 0x1f, UR7 ;  /* 0x0000001f3f067899 */ /* 0x000fe20008011607 */
[----:B------:R-:W-:-:S02]  /*1540*/  CS2R R118, SRZ ;  /* 0x0000000000767805 */ /* 0x000fc4000001ff00 */
[----:B------:R-:W-:Y:S02]  /*1550*/  CS2R R116, SRZ ;  /* 0x0000000000747805 */ /* 0x000fe4000001ff00 */
[----:B------:R-:W-:Y:S01]  /*1560*/  CS2R R114, SRZ ;  /* 0x0000000000727805 */ /* 0x000fe2000001ff00 */
[----:B------:R-:W-:Y:S01]  /*1570*/  ULEA.HI.SX32 UR6, UR7, UR6, 0x1c ;  /* 0x0000000607067291 */ /* 0x000fe2000f8fe23f */
[----:B------:R-:W-:Y:S02]  /*1580*/  CS2R R112, SRZ ;  /* 0x0000000000707805 */ /* 0x000fe4000001ff00 */
[----:B------:R-:W-:Y:S02]  /*1590*/  CS2R R172, SRZ ;  /* 0x0000000000ac7805 */ /* 0x000fe4000001ff00 */
[----:B------:R-:W-:Y:S01]  /*15a0*/  CS2R R108, SRZ ;  /* 0x00000000006c7805 */ /* 0x000fe2000001ff00 */
[----:B------:R-:W-:Y:S01]  /*15b0*/  UISETP.LT.AND UP0, UPT, UR4, UR6, UPT ;  /* 0x000000060400728c */ /* 0x000fe2000bf01270 */
[----:B------:R-:W-:-:S02]  /*15c0*/  CS2R R170, SRZ ;  /* 0x0000000000aa7805 */ /* 0x000fc4000001ff00 */
[----:B------:R-:W-:Y:S02]  /*15d0*/  CS2R R104, SRZ ;  /* 0x0000000000687805 */ /* 0x000fe4000001ff00 */
[----:B------:R-:W-:Y:S01]  /*15e0*/  CS2R R168, SRZ ;  /* 0x0000000000a87805 */ /* 0x000fe2000001ff00 */
[----:B------:R-:W-:Y:S01]  /*15f0*/  USEL UR49, UR4, UR6, UP0 ;  /* 0x0000000604317287 */ /* 0x000fe20008000000 */
[----:B------:R-:W-:Y:S02]  /*1600*/  CS2R R100, SRZ ;  /* 0x0000000000647805 */ /* 0x000fe4000001ff00 */
[----:B------:R-:W-:Y:S02]  /*1610*/  CS2R R166, SRZ ;  /* 0x0000000000a67805 */ /* 0x000fe4000001ff00 */
[----:B------:R-:W-:Y:S01]  /*1620*/  CS2R R86, SRZ ;  /* 0x0000000000567805 */ /* 0x000fe2000001ff00 */
[----:B------:R-:W-:Y:S01]  /*1630*/  UISETP.GE.AND UP0, UPT, UR49, 0x1, UPT ;  /* 0x000000013100788c */ /* 0x000fe2000bf06270 */
[----:B------:R-:W-:-:S02]  /*1640*/  CS2R R96, SRZ ;  /* 0x0000000000607805 */ /* 0x000fc4000001ff00 */
[----:B------:R-:W-:Y:S02]  /*1650*/  CS2R R90, SRZ ;  /* 0x00000000005a7805 */ /* 0x000fe4000001ff00 */
[----:B------:R-:W-:Y:S02]  /*1660*/  CS2R R92, SRZ ;  /* 0x00000000005c7805 */ /* 0x000fe4000001ff00 */
[----:B------:R-:W-:Y:S02]  /*1670*/  CS2R R152, SRZ ;  /* 0x0000000000987805 */ /* 0x000fe4000001ff00 */
[----:B------:R-:W-:Y:S02]  /*1680*/  CS2R R88, SRZ ;  /* 0x0000000000587805 */ /* 0x000fe4000001ff00 */
[----:B------:R-:W-:Y:S02]  /*1690*/  PLOP3.LUT P1, PT, PT, PT, UP0, 0x80, 0x0 ;  /* 0x000000000000781c */ /* 0x000fe40003f2f008 */
        /* <DEDUP_REMOVED lines=63> */
.L_x_4596:
        /* <DEDUP_REMOVED lines=13> */
.L_x_4770:
[----:B0-----:R-:W-:Y:S01]  /*1b60*/  IMAD.U32 R0, RZ, RZ, UR48 ;  /* 0x00000030ff007e24 */ /* 0x001fe2000f8e00ff */
[----:B------:R-:W-:Y:S05]  /*1b70*/  WARPSYNC.ALL ;  /* 0x0000000000007948 */ /* 0x000fea0003800000 */
[----:B------:R0:W-:Y:S01]  /*1b80*/  BAR.SYNC.DEFER_BLOCKING R8, 0x100 ;  /* 0x000400080000751d */ /* 0x0001e20000010000 */
[----:B------:R-:W-:-:S13]  /*1b90*/  ISETP.NE.AND P0, PT, R0, 0x3, PT ;  /* 0x000000030000780c */ /* 0x000fda0003f05270 */
[----:B0-----:R-:W-:Y:S05]  /*1ba0*/  @!P0 BRA `(.L_x_4598) ;  /* 0x0000000000048947 */ /* 0x001fea0003800000 */
[----:B------:R-:W-:Y:S01]  /*1bb0*/  BPT.TRAP 0x1 ;  /* 0x000000040000795c */ /* 0x000fe20000300000 */
.L_x_4598:
[----:B------:R-:W-:Y:S02]  /*1bc0*/  IMAD.U32 R11, RZ, RZ, UR38 ;  /* 0x00000026ff0b7e24 */ /* 0x000fe4000f8e00ff */
[----:B------:R-:W-:-:S03]  /*1bd0*/  IMAD.U32 R6, RZ, RZ, UR37 ;  /* 0x00000025ff067e24 */ /* 0x000fc6000f8e00ff */
[----:B------:R-:W-:Y:S01]  /*1be0*/  SHF.L.U32 R11, R11, 0x1f, RZ ;  /* 0x0000001f0b0b7819 */ /* 0x000fe200000006ff */
[----:B------:R-:W-:-:S04]  /*1bf0*/  IMAD R6, R6, 0x8, R7 ;  /* 0x0000000806067824 */ /* 0x000fc800078e0207 */
[----:B------:R0:W1:Y:S01]  /*1c00*/  SYNCS.PHASECHK.TRANS64.TRYWAIT P1, [R6+URZ+0x22830], R11 ;  /* 0x0228300b060075a7 */ /* 0x000062000802017f */
[----:B------:R-:W-:Y:S05]  /*1c10*/  @!P0 BRA `(.L_x_4599) ;  /* 0x0000000000048947 */ /* 0x000fea0003800000 */
[----:B------:R-:W-:Y:S01]  /*1c20*/  BPT.TRAP 0x1 ;  /* 0x000000040000795c */ /* 0x000fe20000300000 */
.L_x_4599:
[----:B-1----:R-:W-:Y:S05]  /*1c30*/  @P1 BRA `(.L_x_4600) ;  /* 0x0000000000081947 */ /* 0x002fea0003800000 */
[----:B------:R-:W1:Y:S02]  /*1c40*/  SYNCS.PHASECHK.TRANS64.TRYWAIT P1, [R6+URZ+0x22830], R11 ;  /* 0x0228300b060075a7 */ /* 0x000e64000802017f */
[----:B-1----:R-:W-:Y:S05]  /*1c50*/  @!P1 BRA `(.L_x_4601) ;  /* 0x0000010c00209947 */ /* 0x002fea0003800000 */
.L_x_4600:
        /* <DEDUP_REMOVED lines=8> */
[----:B------:R-:W-:Y:S01]  /*1ce0*/  VIADD R0, R16, UR39 ;  /* 0x0000002710007c36 */ /* 0x000fe20008000000 */
[----:B------:R-:W-:Y:S01]  /*1cf0*/  UMOV UR9, 0x40000040 ;  /* 0x4000004000097882 */ /* 0x000fe20000000000 */
[----:B------:R-:W-:Y:S01]  /*1d00*/  UMOV UR11, 0x40000040 ;  /* 0x40000040000b7882 */ /* 0x000fe20000000000 */
[----:B------:R-:W-:Y:S01]  /*1d10*/  UIADD3 UR12, UR16, 0x6, URZ ;  /* 0x00000006100c7890 */ /* 0x000fe2000fffe03f */
[----:B------:R-:W2:Y:S01]  /*1d20*/  S2R R76, SR_TID.X ;  /* 0x00000000004c7919 */ /* 0x000ea20000002100 */
[----:B------:R-:W-:Y:S01]  /*1d30*/  UIADD3 UR4, UR4, 0x1c400, URZ ;  /* 0x0001c40004047890 */ /* 0x000fe2000fffe03f */
[----:B------:R-:W-:Y:S01]  /*1d40*/  UMOV UR13, 0x40000040 ;  /* 0x40000040000d7882 */ /* 0x000fe20000000000 */
[----:B------:R-:W-:-:S02]  /*1d50*/  UMOV UR15, 0x40000040 ;  /* 0x40000040000f7882 */ /* 0x000fc40000000000 */
[----:B------:R-:W-:-:S04]  /*1d60*/  USHF.R.U32.HI UR4, URZ, 0x4, UR4 ;  /* 0x000000043f047899 */ /* 0x000fc80008011604 */
[----:B------:R-:W-:-:S04]  /*1d70*/  ULOP3.LUT UR4, UR4, 0x3fff, URZ, 0xc0, !UPT ;  /* 0x00003fff04047892 */ /* 0x000fc8000f8ec03f */
[----:B------:R-:W-:Y:S02]  /*1d80*/  ULOP3.LUT UR20, UR4, 0x10000, URZ, 0xfc, !UPT ;  /* 0x0001000004147892 */ /* 0x000fe4000f8efc3f */
[----:B------:R-:W-:Y:S02]  /*1d90*/  UIADD3 UR4, UR16, 0x2, URZ ;  /* 0x0000000210047890 */ /* 0x000fe4000fffe03f */
[----:B------:R-:W-:-:S04]  /*1da0*/  UIMAD UR18, UR37, 0x300, UR20 ;  /* 0x00000300251278a4 */ /* 0x000fc8000f8e0214 */
[----:B------:R-:W-:Y:S02]  /*1db0*/  UIADD3 UR6, UR18, 0x2, URZ ;  /* 0x0000000212067890 */ /* 0x000fe4000fffe03f */
[----:B------:R-:W-:Y:S02]  /*1dc0*/  UIADD3 UR10, UR18, 0x4, URZ ;  /* 0x00000004120a7890 */ /* 0x000fe4000fffe03f */
[----:B------:R-:W-:Y:S02]  /*1dd0*/  UIADD3 UR14, UR18, 0x6, URZ ;  /* 0x00000006120e7890 */ /* 0x000fe4000fffe03f */
[----:B------:R-:W-:Y:S03]  /*1de0*/  HGMMA.64x96x16.F32 R24, gdesc[UR16], RZ, !UPT, gsb0 ;  /* 0x01600000101879f0 */ /* 0x000fe6000c0008ff */
[----:B------:R-:W-:Y:S02]  /*1df0*/  WARPGROUP.DEPBAR.LE gsb0, 0x0 ;  /* 0x00008000000079c5 */ /* 0x000fe40000010000 */
[----:B------:R-:W-:-:S06]  /*1e00*/  WARPGROUP.ARRIVE ;  /* 0x00000000000079c5 */ /* 0x000fcc0000000000 */
[----:B------:R-:W-:Y:S01]  /*1e10*/  HGMMA.64x96x16.F32 R24, gdesc[UR4], R24, gsb0 ;  /* 0x01600000041879f0 */ /* 0x000fe20008000818 */
[----:B------:R-:W-:Y:S01]  /*1e20*/  ULDC UR6, c[0x0][0x448] ;  /* 0x0001120000067ab9 */ /* 0x000fe20000000800 */
[----:B------:R-:W-:Y:S01]  /*1e30*/  ULDC UR7, c[0x0][0x9d8] ;  /* 0x0002760000077ab9 */ /* 0x000fe20000000800 */
[----:B------:R-:W-:-:S06]  /*1e40*/  UISETP.NE.AND UP0, UPT, UR6, 0x1, UPT ;  /* 0x000000010600788c */ /* 0x000fcc000bf05270 */
[----:B------:R-:W-:-:S05]  /*1e50*/  PLOP3.LUT P1, PT, PT, PT, UP0, 0x80, 0x0 ;  /* 0x000000000000781c */ /* 0x000fca0003f2f008 */
[----:B------:R-:W-:-:S08]  /*1e60*/  @UP0 ULDC UR6, c[0x0][0x44c] ;  /* 0x0001130000060ab9 */ /* 0x000fd00000000800 */
[----:B------:R-:W-:Y:S01]  /*1e70*/  @P1 IMAD.HI.U32 R3, R0, UR6, RZ ;  /* 0x0000000600031c27 */ /* 0x000fe2000f8e00ff */
[----:B------:R-:W-:-:S04]  /*1e80*/  @UP0 ULDC UR6, c[0x0][0x450] ;  /* 0x0001140000060ab9 */ /* 0x000fc80000000800 */
[----:B------:R-:W-:Y:S01]  /*1e90*/  @P1 SHF.R.U32.HI R0, RZ, UR6, R3 ;  /* 0x00000006ff001c19 */ /* 0x000fe20008011603 */
[----:B------:R-:W-:-:S04]  /*1ea0*/  UIMAD UR6, UR49, -0x60, UR42 ;  /* 0xffffffa0310678a4 */ /* 0x000fc8000f8e022a */
[----:B------:R-:W3:Y:S01]  /*1eb0*/  SHFL.IDX PT, R5, R0, 0x1, 0x1c1f ;  /* 0x003c1f0000057f89 */ /* 0x000ee200000e0000 */
[----:B------:R-:W-:-:S03]  /*1ec0*/  UIADD3 UR6, UR6, 0x60, URZ ;  /* 0x0000006006067890 */ /* 0x000fc6000fffe03f */
[----:B------:R-:W4:Y:S03]  /*1ed0*/  SHFL.IDX PT, R0, R0, RZ, 0x1c1f ;  /* 0x001c1fff00007589 */ /* 0x000f2600000e0000 */
[----:B------:R-:W-:-:S04]  /*1ee0*/  IMAD.U32 R4, RZ, RZ, UR6 ;  /* 0x00000006ff047e24 */ /* 0x000fc8000f8e00ff */
[----:B------:R-:W-:Y:S02]  /*1ef0*/  IMAD R3, R17, -0x2, R4 ;  /* 0xfffffffe11037824 */ /* 0x000fe400078e0204 */
[----:B------:R-:W-:-:S05]  /*1f00*/  IMAD.U32 R4, RZ, RZ, UR44 ;  /* 0x0000002cff047e24 */ /* 0x000fca000f8e00ff */
[----:B------:R-:W-:-:S04]  /*1f10*/  IADD3 R4, -R4, 0x1, R3 ;  /* 0x0000000104047810 */ /* 0x000fc80007ffe103 */
[----:B---3--:R-:W-:-:S04]  /*1f20*/  VIADDMNMX R5, R5, R4, R3, PT ;  /* 0x0000000405057246 */ /* 0x008fc80003800103 */
[C---:B------:R-:W-:Y:S02]  /*1f30*/  ISETP.GT.AND P2, PT, R5.reuse, RZ, PT ;  /* 0x000000ff0500720c */ /* 0x040fe40003f44270 */
[C---:B------:R-:W-:Y:S02]  /*1f40*/  ISETP.GT.AND P3, PT, R5.reuse, 0x1, PT ;  /* 0x000000010500780c */ /* 0x040fe40003f64270 */
[----:B------:R-:W-:Y:S02]  /*1f50*/  ISETP.GT.AND P4, PT, R5, 0x8, PT ;  /* 0x000000080500780c */ /* 0x000fe40003f84270 */
[----:B----4-:R-:W-:-:S04]  /*1f60*/  VIADDMNMX R3, R0, R4, R3, PT ;  /* 0x0000000400037246 */ /* 0x010fc80003800103 */
[C---:B------:R-:W-:Y:S02]  /*1f70*/  ISETP.GT.AND P5, PT, R3.reuse, RZ, PT ;  /* 0x000000ff0300720c */ /* 0x040fe40003fa4270 */
[----:B------:R-:W-:Y:S01]  /*1f80*/  ISETP.GT.AND P6, PT, R3, 0x1, PT ;  /* 0x000000010300780c */ /* 0x000fe20003fc4270 */
        /* <DEDUP_REMOVED lines=59> */
[----:B------:R-:W-:Y:S01]  /*2340*/  FSEL R0, R12, -INF , P5 ;  /* 0xff8000000c007808 */ /* 0x000fe20002800000 */
        /* <DEDUP_REMOVED lines=17> */
[----:B---3--:R-:W-:-:S02]  /*2460*/  FSEL R28, R28, -INF , P3 ;  /* 0xff8000001c1c7808 */ /* 0x008fc40001800000 */
        /* <DEDUP_REMOVED lines=25> */
[----:B------:R-:W-:Y:S01]  /*2600*/  MUFU.TANH R74, R40 ;  /* 0x00000028004a7308 */ /* 0x000fe20000002400 */
[----:B---3--:R-:W-:Y:S02]  /*2610*/  FSEL R38, R38, -INF , P3 ;  /* 0xff80000026267808 */ /* 0x008fe40001800000 */
        /* <DEDUP_REMOVED lines=59> */
[----:B------:R0:W-:Y:S08]  /*29d0*/  MUFU.TANH R35, R45 ;  /* 0x0000002d00237308 */ /* 0x0001f00000002400 */
[----:B------:R1:W2:Y:S08]  /*29e0*/  MUFU.TANH R31, R44 ;  /* 0x0000002c001f7308 */ /* 0x0002b00000002400 */
[----:B------:R-:W2:Y:S01]  /*29f0*/  MUFU.TANH R62, R48 ;  /* 0x00000030003e7308 */ /* 0x000ea20000002400 */
[----:B-----5:R-:W-:-:S05]  /*2a00*/  FMNMX.FTZ R5, R10, R5, !PT ;  /* 0x000000050a057209 */ /* 0x020fca0007810000 */
[----:B------:R-:W5:Y:S02]  /*2a10*/  SHFL.BFLY PT, R10, R5, 0x1, 0x1f ;  /* 0x0c201f00050a7f89 */ /* 0x000f6400000e0000 */
[----:B------:R-:W2:Y:S08]  /*2a20*/  MUFU.TANH R49, R49 ;  /* 0x0000003100317308 */ /* 0x000eb00000002400 */
[----:B------:R-:W2:Y:S08]  /*2a30*/  MUFU.TANH R63, R52 ;  /* 0x00000034003f7308 */ /* 0x000eb00000002400 */
[----:B------:R-:W2:Y:S01]  /*2a40*/  MUFU.TANH R53, R53 ;  /* 0x0000003500357308 */ /* 0x000ea20000002400 */
[----:B-----5:R-:W-:-:S07]  /*2a50*/  FMNMX.FTZ R4, R5, R10, !PT ;  /* 0x0000000a05047209 */ /* 0x020fce0007810000 */
[----:B------:R-:W5:Y:S01]  /*2a60*/  MUFU.TANH R66, R56 ;  /* 0x0000003800427308 */ /* 0x000f620000002400 */
[----:B------:R-:W-:Y:S02]  /*2a70*/  FSEL R10, R13, -INF , P4 ;  /* 0xff8000000d0a7808 */ /* 0x000fe40002000000 */
[C---:B------:R-:W-:Y:S01]  /*2a80*/  FSETP.NEU.FTZ.AND P5, PT, R4.reuse, -INF , PT ;  /* 0xff8000000400780b */ /* 0x040fe20003fbd000 */
[----:B------:R-:W-:Y:S01]  /*2a90*/  FMUL.FTZ R12, R4, UR10 ;  /* 0x0000000a040c7c20 */ /* 0x000fe20008410000 */
[----:B------:R-:W-:Y:S02]  /*2aa0*/  FMNMX.FTZ R5, R0, R9, !PT ;  /* 0x0000000900057209 */ /* 0x000fe40007810000 */
[----:B------:R-:W-:Y:S01]  /*2ab0*/  FSEL R13, R15, -INF , P2 ;  /* 0xff8000000f0d7808 */ /* 0x000fe20001000000 */
[----:B------:R-:W5:Y:S01]  /*2ac0*/  MUFU.TANH R57, R57 ;  /* 0x0000003900397308 */ /* 0x000f620000002400 */
[----:B0-----:R-:W-:Y:S02]  /*2ad0*/  FSEL R45, R12, RZ, P5 ;  /* 0x000000ff0c2d7208 */ /* 0x001fe40002800000 */
[----:B----4-:R-:W-:-:S02]  /*2ae0*/  FSEL R12, R29, -INF , P3 ;  /* 0xff8000001d0c7808 */ /* 0x010fc40001800000 */
[----:B------:R-:W-:Y:S01]  /*2af0*/  FMNMX.FTZ R5, R10, R5, !PT ;  /* 0x000000050a057209 */ /* 0x000fe20007810000 */
[--C-:B------:R-:W-:Y:S01]  /*2b00*/  FFMA.FTZ R153, R14, UR10, -R45.reuse ;  /* 0x0000000a0e997c23 */ /* 0x100fe2000801082d */
[----:B------:R-:W-:Y:S01]  /*2b10*/  ISETP.GT.AND P3, PT, R3, 0x11, PT ;  /* 0x000000110300780c */ /* 0x000fe20003f64270 */
[--C-:B------:R-:W-:Y:S01]  /*2b20*/  FFMA.FTZ R25, R21, UR10, -R45.reuse ;  /* 0x0000000a15197c23 */ /* 0x100fe2000801082d */
[----:B------:R-:W-:Y:S01]  /*2b30*/  FMNMX.FTZ R20, R12, R5, !PT ;  /* 0x000000050c147209 */ /* 0x000fe20007810000 */
[--C-:B------:R-:W-:Y:S01]  /*2b40*/  FFMA.FTZ R27, R24, UR10, -R45.reuse ;  /* 0x0000000a181b7c23 */ /* 0x100fe2000801082d */
[----:B------:R-:W-:Y:S01]  /*2b50*/  ISETP.GT.AND P2, PT, R3, 0x18, PT ;  /* 0x000000180300780c */ /* 0x000fe20003f44270 */
[----:B------:R2:W-:Y:S01]  /*2b60*/  MUFU.EX2 R48, R25 ;  /* 0x0000001900307308 */ /* 0x0005e20000000800 */
[----:B---3--:R-:W-:Y:S01]  /*2b70*/  FSEL R14, R33, -INF , P3 ;  /* 0xff800000210e7808 */ /* 0x008fe20001800000 */
[--C-:B------:R-:W-:Y:S01]  /*2b80*/  FFMA.FTZ R29, R26, UR10, -R45.reuse ;  /* 0x0000000a1a1d7c23 */ /* 0x100fe2000801082d */
[----:B------:R-:W-:Y:S01]  /*2b90*/  FMNMX.FTZ R5, R13, R20, !PT ;  /* 0x000000140d057209 */ /* 0x000fe20007810000 */
[--C-:B------:R-:W-:Y:S01]  /*2ba0*/  FFMA.FTZ R33, R30, UR10, -R45.reuse ;  /* 0x0000000a1e217c23 */ /* 0x100fe2000801082d */
[----:B------:R-:W-:Y:S01]  /*2bb0*/  ISETP.GT.AND P3, PT, R3, 0x19, PT ;  /* 0x000000190300780c */ /* 0x000fe20003f64270 */
[--C-:B------:R-:W-:Y:S01]  /*2bc0*/  FFMA.FTZ R38, R38, UR10, -R45.reuse ;  /* 0x0000000a26267c23 */ /* 0x100fe2000801082d */
[----:B------:R-:W-:Y:S01]  /*2bd0*/  FSEL R15, R72, -INF , P2 ;  /* 0xff800000480f7808 */ /* 0x000fe20001000000 */
[----:B------:R0:W-:Y:S01]  /*2be0*/  MUFU.EX2 R155, R27 ;  /* 0x0000001b009b7308 */ /* 0x0001e20000000800 */
[----:B-1----:R-:W-:Y:S01]  /*2bf0*/  FMNMX.FTZ R44, R14, R5, !PT ;  /* 0x000000050e2c7209 */ /* 0x002fe20007810000 */
[--C-:B------:R-:W-:Y:S01]  /*2c00*/  FFMA.FTZ R39, R39, UR10, -R45.reuse ;  /* 0x0000000a27277c23 */ /* 0x100fe2000801082d */
[----:B------:R-:W-:Y:S01]  /*2c10*/  ISETP.GT.AND P2, PT, R3, 0x20, PT ;  /* 0x000000200300780c */ /* 0x000fe20003f44270 */
[--C-:B------:R-:W-:Y:S01]  /*2c20*/  FFMA.FTZ R41, R41, UR10, -R45.reuse ;  /* 0x0000000a29297c23 */ /* 0x100fe2000801082d */
[----:B------:R-:W-:Y:S01]  /*2c30*/  FSEL R20, R73, -INF , P3 ;  /* 0xff80000049147808 */ /* 0x000fe20001800000 */
[--C-:B------:R-:W-:Y:S01]  /*2c40*/  FFMA.FTZ R40, R40, UR10, -R45.reuse ;  /* 0x0000000a28287c23 */ /* 0x100fe2000801082d */
[----:B------:R-:W-:Y:S01]  /*2c50*/  FMNMX.FTZ R5, R15, R44, !PT ;  /* 0x0000002c0f057209 */ /* 0x000fe20007810000 */
[----:B------:R-:W-:Y:S01]  /*2c60*/  MUFU.TANH R60, R60 ;  /* 0x0000003c003c7308 */ /* 0x000fe20000002400 */
[----:B------:R-:W-:Y:S01]  /*2c70*/  ISETP.GT.AND P3, PT, R3, 0x21, PT ;  /* 0x000000210300780c */ /* 0x000fe20003f64270 */
[--C-:B------:R-:W-:Y:S01]  /*2c80*/  FFMA.FTZ R42, R42, UR10, -R45.reuse ;  /* 0x0000000a2a2a7c23 */ /* 0x100fe2000801082d */
[----:B------:R-:W-:Y:S01]  /*2c90*/  FSEL R21, R74, -INF , P2 ;  /* 0xff8000004a157808 */ /* 0x000fe20001000000 */
[--C-:B------:R-:W-:Y:S01]  /*2ca0*/  FFMA.FTZ R43, R43, UR10, -R45.reuse ;  /* 0x0000000a2b2b7c23 */ /* 0x100fe2000801082d */
[----:B------:R-:W-:Y:S01]  /*2cb0*/  FMNMX.FTZ R44, R20, R5, !PT ;  /* 0x00000005142c7209 */ /* 0x000fe20007810000 */
[--C-:B------:R-:W-:Y:S01]  /*2cc0*/  FFMA.FTZ R46, R46, UR10, -R45.reuse ;  /* 0x0000000a2e2e7c23 */ /* 0x100fe2000801082d */
[----:B------:R-:W-:Y:S01]  /*2cd0*/  ISETP.GT.AND P2, PT, R3, 0x28, PT ;  /* 0x000000280300780c */ /* 0x000fe20003f44270 */
[----:B------:R1:W-:Y:S01]  /*2ce0*/  MUFU.EX2 R52, R29 ;  /* 0x0000001d00347308 */ /* 0x0003e20000000800 */
[----:B------:R-:W-:Y:S01]  /*2cf0*/  FSEL R24, R75, -INF , P3 ;  /* 0xff8000004b187808 */ /* 0x000fe20001800000 */
[--C-:B------:R-:W-:Y:S01]  /*2d00*/  FFMA.FTZ R47, R47, UR10, -R45.reuse ;  /* 0x0000000a2f2f7c23 */ /* 0x100fe2000801082d */
[----:B------:R-:W-:Y:S01]  /*2d10*/  FMNMX.FTZ R5, R21, R44, !PT ;  /* 0x0000002c15057209 */ /* 0x000fe20007810000 */
[--C-:B------:R-:W-:Y:S01]  /*2d20*/  FFMA.FTZ R50, R50, UR10, -R45.reuse ;  /* 0x0000000a32327c23 */ /* 0x100fe2000801082d */
[----:B------:R-:W-:Y:S01]  /*2d30*/  ISETP.GT.AND P3, PT, R3, 0x29, PT ;  /* 0x000000290300780c */ /* 0x000fe20003f64270 */
[--C-:B------:R-:W-:Y:S01]  /*2d40*/  FFMA.FTZ R51, R51, UR10, -R45.reuse ;  /* 0x0000000a33337c23 */ /* 0x100fe2000801082d */
[----:B--2---:R-:W-:Y:S01]  /*2d50*/  FSEL R25, R31, -INF , P2 ;  /* 0xff8000001f197808 */ /* 0x004fe20001000000 */
        /* <DEDUP_REMOVED lines=10> */
[----:B------:R-:W-:Y:S01]  /*2e00*/  MUFU.TANH R64, R64 ;  /* 0x0000004000407308 */ /* 0x000fe20000002400 */
[----:B0-----:R-:W-:Y:S01]  /*2e10*/  FSEL R27, R62, -INF , P2 ;  /* 0xff8000003e1b7808 */ /* 0x001fe20001000000 */
[----:B------:R-:W-:Y:S01]  /*2e20*/  FFMA.FTZ R58, R58, UR10, -R45 ;  /* 0x0000000a3a3a7c23 */ /* 0x000fe2000801082d */
[----:B------:R-:W-:-:S02]  /*2e30*/  FMNMX.FTZ R44, R26, R5, !PT ;  /* 0x000000051a2c7209 */ /* 0x000fc40007810000 */
[----:B------:R-:W-:Y:S02]  /*2e40*/  ISETP.GT.AND P2, PT, R3, 0x38, PT ;  /* 0x000000380300780c */ /* 0x000fe40003f44270 */
[----:B------:R-:W-:Y:S01]  /*2e50*/  FSEL R28, R49, -INF , P3 ;  /* 0xff800000311c7808 */ /* 0x000fe20001800000 */
[----:B------:R5:W-:Y:S01]  /*2e60*/  MUFU.EX2 R157, R31 ;  /* 0x0000001f009d7308 */ /* 0x000be20000000800 */
[----:B------:R-:W-:Y:S01]  /*2e70*/  FMNMX.FTZ R5, R27, R44, !PT ;  /* 0x0000002c1b057209 */ /* 0x000fe20007810000 */
[----:B------:R-:W-:Y:S01]  /*2e80*/  FFMA.FTZ R49, R34, UR10, -R45 ;  /* 0x0000000a22317c23 */ /* 0x000fe2000801082d */
[----:B------:R-:W-:Y:S02]  /*2e90*/  ISETP.GT.AND P3, PT, R3, 0x39, PT ;  /* 0x000000390300780c */ /* 0x000fe40003f64270 */
[----:B-1----:R-:W-:Y:S02]  /*2ea0*/  FSEL R29, R63, -INF , P2 ;  /* 0xff8000003f1d7808 */ /* 0x002fe40001000000 */
[----:B------:R-:W-:Y:S01]  /*2eb0*/  FMNMX.FTZ R44, R28, R5, !PT ;  /* 0x000000051c2c7209 */ /* 0x000fe20007810000 */
[----:B------:R-:W0:Y:S01]  /*2ec0*/  MUFU.TANH R65, R65 ;  /* 0x0000004100417308 */ /* 0x000e220000002400 */
[----:B------:R-:W-:-:S02]  /*2ed0*/  ISETP.GT.AND P2, PT, R3, 0x40, PT ;  /* 0x000000400300780c */ /* 0x000fc40003f44270 */
[----:B------:R-:W-:Y:S01]  /*2ee0*/  FSEL R30, R53, -INF , P3 ;  /* 0xff800000351e7808 */ /* 0x000fe20001800000 */
[----:B------:R-:W-:Y:S01]  /*2ef0*/  FFMA.FTZ R53, R36, UR10, -R45 ;  /* 0x0000000a24357c23 */ /* 0x000fe2000801082d */
[----:B------:R-:W-:Y:S02]  /*2f00*/  FMNMX.FTZ R5, R29, R44, !PT ;  /* 0x0000002c1d057209 */ /* 0x000fe40007810000 */
[C---:B------:R-:W-:Y:S01]  /*2f10*/  ISETP.GT.AND P3, PT, R3.reuse, 0x41, PT ;  /* 0x000000410300780c */ /* 0x040fe20003f64270 */
[----:B------:R-:W1:Y:S01]  /*2f20*/  MUFU.TANH R68, R68 ;  /* 0x0000004400447308 */ /* 0x000e620000002400 */
[----:B-----5:R-:W-:Y:S02]  /*2f30*/  FSEL R31, R66, -INF , P2 ;  /* 0xff800000421f7808 */ /* 0x020fe40001000000 */
[----:B------:R-:W-:Y:S02]  /*2f40*/  FMNMX.FTZ R44, R30, R5, !PT ;  /* 0x000000051e2c7209 */ /* 0x000fe40007810000 */
[----:B------:R-:W-:-:S02]  /*2f50*/  ISETP.GT.AND P2, PT, R3, 0x48, PT ;  /* 0x000000480300780c */ /* 0x000fc40003f44270 */
[----:B------:R-:W-:Y:S01]  /*2f60*/  FSEL R32, R57, -INF , P3 ;  /* 0xff80000039207808 */ /* 0x000fe20001800000 */
[----:B------:R3:W-:Y:S01]  /*2f70*/  MUFU.EX2 R56, R33 ;  /* 0x0000002100387308 */ /* 0x0007e20000000800 */
[----:B------:R-:W-:Y:S02]  /*2f80*/  FMNMX.FTZ R5, R31, R44, !PT ;  /* 0x0000002c1f057209 */ /* 0x000fe40007810000 */
[----:B------:R-:W-:Y:S02]  /*2f90*/  ISETP.GT.AND P3, PT, R3, 0x49, PT ;  /* 0x000000490300780c */ /* 0x000fe40003f64270 */
[----:B------:R-:W-:Y:S02]  /*2fa0*/  FMNMX.FTZ R44, R32, R5, !PT ;  /* 0x00000005202c7209 */ /* 0x000fe40007810000 */
[----:B--2---:R-:W-:Y:S01]  /*2fb0*/  FSEL R34, R61, -INF , P3 ;  /* 0xff8000003d227808 */ /* 0x004fe20001800000 */
[----:B------:R-:W2:Y:S01]  /*2fc0*/  MUFU.TANH R69, R69 ;  /* 0x0000004500457308 */ /* 0x000ea20000002400 */
[----:B---3--:R-:W-:-:S02]  /*2fd0*/  FSEL R33, R60, -INF , P2 ;  /* 0xff8000003c217808 */ /* 0x008fc40001000000 */
[----:B------:R-:W-:Y:S02]  /*2fe0*/  ISETP.GT.AND P2, PT, R3, 0x50, PT ;  /* 0x000000500300780c */ /* 0x000fe40003f44270 */
[----:B------:R-:W-:Y:S02]  /*2ff0*/  FMNMX.FTZ R5, R33, R44, !PT ;  /* 0x0000002c21057209 */ /* 0x000fe40007810000 */
[----:B------:R-:W-:Y:S01]  /*3000*/  ISETP.GT.AND P3, PT, R3, 0x51, PT ;  /* 0x000000510300780c */ /* 0x000fe20003f64270 */
[----:B------:R3:W-:Y:S01]  /*3010*/  MUFU.EX2 R159, R35 ;  /* 0x00000023009f7308 */ /* 0x0007e20000000800 */
[----:B------:R-:W-:Y:S02]  /*3020*/  FMNMX.FTZ R44, R34, R5, !PT ;  /* 0x00000005222c7209 */ /* 0x000fe40007810000 */
[----:B0-----:R-:W-:Y:S02]  /*3030*/  FSEL R36, R65, -INF , P3 ;  /* 0xff80000041247808 */ /* 0x001fe40001800000 */
[----:B------:R-:W-:-:S03]  /*3040*/  ISETP.GT.AND P3, PT, R3, 0x59, PT ;  /* 0x000000590300780c */ /* 0x000fc60003f64270 */
[----:B------:R0:W-:Y:S01]  /*3050*/  MUFU.EX2 R60, R49 ;  /* 0x00000031003c7308 */ /* 0x0001e20000000800 */
[----:B---3--:R-:W-:Y:S02]  /*3060*/  FSEL R35, R64, -INF , P2 ;  /* 0xff80000040237808 */ /* 0x008fe40001000000 */
[----:B------:R-:W-:Y:S02]  /*3070*/  ISETP.GT.AND P2, PT, R3, 0x58, PT ;  /* 0x000000580300780c */ /* 0x000fe40003f44270 */
[----:B------:R-:W-:Y:S02]  /*3080*/  FMNMX.FTZ R5, R35, R44, !PT ;  /* 0x0000002c23057209 */ /* 0x000fe40007810000 */
[----:B-1----:R-:W-:Y:S01]  /*3090*/  FSEL R3, R68, -INF , P2 ;  /* 0xff80000044037808 */ /* 0x002fe20001000000 */
[----:B------:R1:W-:Y:S01]  /*30a0*/  MUFU.EX2 R163, R38 ;  /* 0x0000002600a37308 */ /* 0x0003e20000000800 */
[----:B------:R-:W-:Y:S01]  /*30b0*/  FMNMX.FTZ R44, R36, R5, !PT ;  /* 0x00000005242c7209 */ /* 0x000fe20007810000 */
[--C-:B0-----:R-:W-:Y:S01]  /*30c0*/  FFMA.FTZ R49, R37, UR10, -R45.reuse ;  /* 0x0000000a25317c23 */ /* 0x101fe2000801082d */
[----:B--2---:R-:W-:Y:S01]  /*30d0*/  FSEL R37, R69, -INF , P3 ;  /* 0xff80000045257808 */ /* 0x004fe20001800000 */
[----:B------:R-:W-:Y:S01]  /*30e0*/  FFMA.FTZ R45, R59, UR10, -R45 ;  /* 0x0000000a3b2d7c23 */ /* 0x000fe2000801082d */
[----:B------:R-:W-:-:S03]  /*30f0*/  FMNMX.FTZ R44, R3, R44, !PT ;  /* 0x0000002c032c7209 */ /* 0x000fc60007810000 */
[----:B------:R-:W-:Y:S01]  /*3100*/  MUFU.EX2 R153, R153 ;  /* 0x0000009900997308 */ /* 0x000fe20000000800 */
[----:B------:R-:W-:-:S05]  /*3110*/  FMNMX.FTZ R44, R37, R44, !PT ;  /* 0x0000002c252c7209 */ /* 0x000fca0007810000 */
[----:B------:R-:W1:Y:S02]  /*3120*/  SHFL.BFLY PT, R5, R44, 0x2, 0x1f ;  /* 0x0c401f002c057f89 */ /* 0x000e6400000e0000 */
[----:B------:R-:W-:Y:S08]  /*3130*/  MUFU.EX2 R64, R39 ;  /* 0x0000002700407308 */ /* 0x000ff00000000800 */
[----:B------:R-:W-:Y:S08]  /*3140*/  MUFU.EX2 R165, R41 ;  /* 0x0000002900a57308 */ /* 0x000ff00000000800 */
[----:B------:R-:W-:Y:S01]  /*3150*/  MUFU.EX2 R62, R49 ;  /* 0x00000031003e7308 */ /* 0x000fe20000000800 */
[----:B-1----:R-:W-:-:S07]  /*3160*/  FMNMX.FTZ R38, R44, R5, !PT ;  /* 0x000000052c267209 */ /* 0x002fce0007810000 */
[----:B------:R-:W0:Y:S01]  /*3170*/  MUFU.EX2 R53, R53 ;  /* 0x0000003500357308 */ /* 0x000e220000000800 */
[----:B------:R-:W1:Y:S07]  /*3180*/  SHFL.BFLY PT, R5, R38, 0x1, 0x1f ;  /* 0x0c201f0026057f89 */ /* 0x000e6e00000e0000 */
[----:B------:R-:W-:Y:S08]  /*3190*/  MUFU.EX2 R40, R40 ;  /* 0x0000002800287308 */ /* 0x000ff00000000800 */
[----:B------:R-:W-:Y:S01]  /*31a0*/  MUFU.EX2 R42, R42 ;  /* 0x0000002a002a7308 */ /* 0x000fe20000000800 */
[----:B0-----:R-:W-:-:S07]  /*31b0*/  F2FP.F16.F32.PACK_AB R161, R62, R53 ;  /* 0x000000353ea1723e */ /* 0x001fce00000000ff */
[----:B------:R-:W-:Y:S01]  /*31c0*/  MUFU.EX2 R43, R43 ;  /* 0x0000002b002b7308 */ /* 0x000fe20000000800 */
[----:B-1----:R-:W-:-:S04]  /*31d0*/  FMNMX.FTZ R5, R38, R5, !PT ;  /* 0x0000000526057209 */ /* 0x002fc80007810000 */
[C---:B------:R-:W-:Y:S01]  /*31e0*/  FSETP.NEU.FTZ.AND P2, PT, R5.reuse, -INF , PT ;  /* 0xff8000000500780b */ /* 0x040fe20003f5d000 */
[----:B------:R-:W-:Y:S02]  /*31f0*/  FMUL.FTZ R38, R5, UR10 ;  /* 0x0000000a05267c20 */ /* 0x000fe40008410000 */
[----:B------:R-:W-:Y:S03]  /*3200*/  MUFU.EX2 R46, R46 ;  /* 0x0000002e002e7308 */ /* 0x000fe60000000800 */
[----:B------:R-:W-:Y:S02]  /*3210*/  FSEL R38, R38, RZ, P2 ;  /* 0x000000ff26267208 */ /* 0x000fe40001000000 */
[----:B------:R-:W-:Y:S02]  /*3220*/  LOP3.LUT P2, RZ, R76, 0x7f, RZ, 0xc0, !PT ;  /* 0x0000007f4cff7812 */ /* 0x000fe4000784c0ff */
[----:B------:R-:W-:Y:S01]  /*3230*/  SHF.R.U32.HI R76, RZ, 0x7, R76 ;  /* 0x00000007ff4c7819 */ /* 0x000fe2000001164c */
        /* <DEDUP_REMOVED lines=12> */
[----:B------:R1:W2:Y:S01]  /*3300*/  MUFU.EX2 R39, R9 ;  /* 0x0000000900277308 */ /* 0x0002a20000000800 */
[----:B0-----:R-:W-:Y:S01]  /*3310*/  FADD.FTZ R0, R153, R48 ;  /* 0x0000003099007221 */ /* 0x001fe20000010000 */
[--C-:B------:R-:W-:Y:S01]  /*3320*/  FFMA.FTZ R26, R26, UR10, -R38.reuse ;  /* 0x0000000a1a1a7c23 */ /* 0x100fe20008010826 */
[--C-:B------:R-:W-:Y:S01]  /*3330*/  FFMA.FTZ R27, R27, UR10, -R38.reuse ;  /* 0x0000000a1b1b7c23 */ /* 0x100fe20008010826 */
[--C-:B------:R-:W-:Y:S01]  /*3340*/  FFMA.FTZ R28, R28, UR10, -R38.reuse ;  /* 0x0000000a1c1c7c23 */ /* 0x100fe20008010826 */
[--C-:B------:R-:W-:Y:S01]  /*3350*/  FFMA.FTZ R29, R29, UR10, -R38.reuse ;  /* 0x0000000a1d1d7c23 */ /* 0x100fe20008010826 */
[--C-:B------:R-:W-:Y:S01]  /*3360*/  FFMA.FTZ R30, R30, UR10, -R38.reuse ;  /* 0x0000000a1e1e7c23 */ /* 0x100fe20008010826 */
[----:B------:R-:W-:Y:S01]  /*3370*/  FFMA.FTZ R31, R31, UR10, -R38 ;  /* 0x0000000a1f1f7c23 */ /* 0x000fe20008010826 */
[----:B------:R-:W0:Y:S01]  /*3380*/  MUFU.EX2 R10, R10 ;  /* 0x0000000a000a7308 */ /* 0x000e220000000800 */
[----:B-1----:R-:W-:Y:S01]  /*3390*/  FADD.FTZ R9, R155, R0 ;  /* 0x000000009b097221 */ /* 0x002fe20000010000 */
[--C-:B------:R-:W-:Y:S01]  /*33a0*/  FFMA.FTZ R32, R32, UR10, -R38.reuse ;  /* 0x0000000a20207c23 */ /* 0x100fe20008010826 */
[--C-:B------:R-:W-:Y:S01]  /*33b0*/  FFMA.FTZ R33, R33, UR10, -R38.reuse ;  /* 0x0000000a21217c23 */ /* 0x100fe20008010826 */
[--C-:B------:R-:W-:Y:S01]  /*33c0*/  FFMA.FTZ R34, R34, UR10, -R38.reuse ;  /* 0x0000000a22227c23 */ /* 0x100fe20008010826 */
[----:B------:R-:W-:Y:S01]  /*33d0*/  FADD.FTZ R0, R52, R9 ;  /* 0x0000000934007221 */ /* 0x000fe20000010000 */
[--C-:B------:R-:W-:Y:S01]  /*33e0*/  FFMA.FTZ R35, R35, UR10, -R38.reuse ;  /* 0x0000000a23237c23 */ /* 0x100fe20008010826 */
[----:B------:R-:W-:Y:S01]  /*33f0*/  FFMA.FTZ R36, R36, UR10, -R38 ;  /* 0x0000000a24247c23 */ /* 0x000fe20008010826 */
[----:B------:R1:W3:Y:S01]  /*3400*/  MUFU.EX2 R41, R12 ;  /* 0x0000000c00297308 */ /* 0x0002e20000000800 */
[----:B------:R-:W-:Y:S01]  /*3410*/  FADD.FTZ R49, R157, R0 ;  /* 0x000000009d317221 */ /* 0x000fe20000010000 */
[----:B--2---:R-:W-:Y:S01]  /*3420*/  FADD.FTZ R9, R152, R39 ;  /* 0x0000002798097221 */ /* 0x004fe20000010000 */
[--C-:B------:R-:W-:Y:S01]  /*3430*/  FFMA.FTZ R3, R3, UR10, -R38.reuse ;  /* 0x0000000a03037c23 */ /* 0x100fe20008010826 */
[----:B------:R-:W-:Y:S01]  /*3440*/  FFMA.FTZ R37, R37, UR10, -R38 ;  /* 0x0000000a25257c23 */ /* 0x000fe20008010826 */
[----:B------:R-:W-:-:S02]  /*3450*/  F2FP.F16.F32.PACK_AB R167, R43, R42 ;  /* 0x0000002a2ba7723e */ /* 0x000fc400000000ff */
[----:B------:R-:W-:Y:S01]  /*3460*/  F2FP.F16.F32.PACK_AB R153, R48, R153 ;  /* 0x000000993099723e */ /* 0x000fe200000000ff */
[----:B------:R-:W2:Y:S01]  /*3470*/  MUFU.EX2 R13, R13 ;  /* 0x0000000d000d7308 */ /* 0x000ea20000000800 */
[----:B-1----:R-:W-:Y:S01]  /*3480*/  FADD.FTZ R12, R56, R49 ;  /* 0x00000031380c7221 */ /* 0x002fe20000010000 */
[----:B0-----:R-:W-:Y:S01]  /*3490*/  FADD.FTZ R0, R10, R9 ;  /* 0x000000090a007221 */ /* 0x001fe20000010000 */
[----:B------:R-:W-:Y:S02]  /*34a0*/  IADD3 R9, -R76, 0xb, RZ ;  /* 0x0000000b4c097810 */ /* 0x000fe40007ffe1ff */
[----:B------:R-:W-:Y:S01]  /*34b0*/  FADD.FTZ R49, R159, R12 ;  /* 0x0000000c9f317221 */ /* 0x000fe20000010000 */
[----:B------:R-:W-:Y:S02]  /*34c0*/  F2FP.F16.F32.PACK_AB R155, R52, R155 ;  /* 0x0000009b349b723e */ /* 0x000fe400000000ff */
[----:B------:R-:W0:Y:S01]  /*34d0*/  MUFU.EX2 R14, R14 ;  /* 0x0000000e000e7308 */ /* 0x000e220000000800 */
[C---:B---3--:R-:W-:Y:S01]  /*34e0*/  FADD.FTZ R12, R41.reuse, R0 ;  /* 0x00000000290c7221 */ /* 0x048fe20000010000 */
[----:B------:R-:W-:Y:S01]  /*34f0*/  FADD.FTZ R44, R60, R49 ;  /* 0x000000313c2c7221 */ /* 0x000fe20000010000 */
[----:B------:R-:W-:Y:S01]  /*3500*/  @!P2 VIADD R0, R6, 0x22840 ;  /* 0x000228400600a836 */ /* 0x000fe20000000000 */
[----:B------:R-:W-:-:S02]  /*3510*/  F2FP.F16.F32.PACK_AB R154, R41, R10 ;  /* 0x0000000a299a723e */ /* 0x000fc400000000ff */
[----:B------:R-:W-:Y:S01]  /*3520*/  FADD.FTZ R57, R53, R44 ;  /* 0x0000002c35397221 */ /* 0x000fe20000010000 */
[----:B------:R-:W-:Y:S01]  /*3530*/  F2FP.F16.F32.PACK_AB R157, R56, R157 ;  /* 0x0000009d389d723e */ /* 0x000fe200000000ff */
[----:B------:R-:W1:Y:S01]  /*3540*/  MUFU.EX2 R15, R15 ;  /* 0x0000000f000f7308 */ /* 0x000e620000000800 */
[----:B--2---:R-:W-:Y:S01]  /*3550*/  FADD.FTZ R49, R13, R12 ;  /* 0x0000000c0d317221 */ /* 0x004fe20000010000 */
[----:B------:R-:W-:Y:S01]  /*3560*/  FADD.FTZ R44, R62, R57 ;  /* 0x000000393e2c7221 */ /* 0x000fe20000010000 */
[----:B------:R-:W-:Y:S01]  /*3570*/  @!P2 PRMT R0, RZ, 0x654, R0 ;  /* 0x00000654ff00a816 */ /* 0x000fe20000000000 */
[----:B------:R2:W-:Y:S06]  /*3580*/  BAR.ARV R9, 0x100 ;  /* 0x000400090000751d */ /* 0x0005ec0000002000 */
[----:B------:R-:W3:Y:S01]  /*3590*/  MUFU.EX2 R20, R20 ;  /* 0x0000001400147308 */ /* 0x000ee20000000800 */
[----:B0-----:R-:W-:Y:S01]  /*35a0*/  FADD.FTZ R12, R14, R49 ;  /* 0x000000310e0c7221 */ /* 0x001fe20000010000 */
[----:B------:R-:W-:Y:S01]  /*35b0*/  FADD.FTZ R57, R163, R44 ;  /* 0x0000002ca3397221 */ /* 0x000fe20000010000 */
[----:B------:R0:W-:Y:S01]  /*35c0*/  @!P2 SYNCS.ARRIVE.TRANS64.RED.A1T0 RZ, [R0+URZ], RZ ;  /* 0x000000ff00ffa9a7 */ /* 0x0001e2000810043f */
[----:B------:R-:W-:-:S02]  /*35d0*/  F2FP.F16.F32.PACK_AB R159, R60, R159 ;  /* 0x0000009f3c9f723e */ /* 0x000fc400000000ff */
[C---:B------:R-:W-:Y:S01]  /*35e0*/  FADD.FTZ R57, R64.reuse, R57 ;  /* 0x0000003940397221 */ /* 0x040fe20000010000 */
[----:B-1----:R-:W-:Y:S01]  /*35f0*/  FADD.FTZ R49, R15, R12 ;  /* 0x0000000c0f317221 */ /* 0x002fe20000010000 */
[----:B------:R-:W1:Y:S01]  /*3600*/  MUFU.EX2 R21, R21 ;  /* 0x0000001500157308 */ /* 0x000e620000000800 */
[----:B------:R-:W-:Y:S02]  /*3610*/  F2FP.F16.F32.PACK_AB R163, R64, R163 ;  /* 0x000000a340a3723e */ /* 0x000fe400000000ff */
[----:B------:R-:W-:Y:S02]  /*3620*/  F2FP.F16.F32.PACK_AB R152, R39, R152 ;  /* 0x000000982798723e */ /* 0x000fe400000000ff */
[----:B------:R-:W-:-:S03]  /*3630*/  F2FP.F16.F32.PACK_AB R156, R14, R13 ;  /* 0x0000000d0e9c723e */ /* 0x000fc600000000ff */
[----:B------:R-:W0:Y:S01]  /*3640*/  MUFU.EX2 R24, R24 ;  /* 0x0000001800187308 */ /* 0x000e220000000800 */
[C---:B---3--:R-:W-:Y:S01]  /*3650*/  FADD.FTZ R12, R20.reuse, R49 ;  /* 0x00000031140c7221 */ /* 0x048fe20000010000 */
[----:B------:R-:W-:-:S06]  /*3660*/  F2FP.F16.F32.PACK_AB R158, R20, R15 ;  /* 0x0000000f149e723e */ /* 0x000fcc00000000ff */
[----:B------:R-:W3:Y:S01]  /*3670*/  MUFU.EX2 R25, R25 ;  /* 0x0000001900197308 */ /* 0x000ee20000000800 */
[----:B-1----:R-:W-:Y:S01]  /*3680*/  FADD.FTZ R49, R21, R12 ;  /* 0x0000000c15317221 */ /* 0x002fe20000010000 */
[----:B------:R-:W-:-:S04]  /*3690*/  FADD.FTZ R12, R40, R57 ;  /* 0x00000039280c7221 */ /* 0x000fc80000010000 */
[C---:B------:R-:W-:Y:S01]  /*36a0*/  FADD.FTZ R57, R165.reuse, R12 ;  /* 0x0000000ca5397221 */ /* 0x040fe20000010000 */
[----:B------:R-:W-:Y:S01]  /*36b0*/  F2FP.F16.F32.PACK_AB R165, R165, R40 ;  /* 0x00000028a5a5723e */ /* 0x000fe200000000ff */
[----:B------:R-:W1:Y:S01]  /*36c0*/  MUFU.EX2 R26, R26 ;  /* 0x0000001a001a7308 */ /* 0x000e620000000800 */
[----:B0-----:R-:W-:Y:S01]  /*36d0*/  FADD.FTZ R0, R24, R49 ;  /* 0x0000003118007221 */ /* 0x001fe20000010000 */
[----:B------:R-:W-:Y:S01]  /*36e0*/  FADD.FTZ R12, R42, R57 ;  /* 0x000000392a0c7221 */ /* 0x000fe20000010000 */
[----:B------:R-:W-:-:S03]  /*36f0*/  F2FP.F16.F32.PACK_AB R160, R24, R21 ;  /* 0x0000001518a0723e */ /* 0x000fc600000000ff */
[----:B------:R-:W-:Y:S02]  /*3700*/  FADD.FTZ R57, R43, R12 ;  /* 0x0000000c2b397221 */ /* 0x000fe40000010000 */
[----:B------:R-:W0:Y:S01]  /*3710*/  MUFU.EX2 R27, R27 ;  /* 0x0000001b001b7308 */ /* 0x000e220000000800 */
[----:B---3--:R-:W-:Y:S01]  /*3720*/  FADD.FTZ R49, R25, R0 ;  /* 0x0000000019317221 */ /* 0x008fe20000010000 */
[----:B------:R-:W-:-:S06]  /*3730*/  FADD.FTZ R12, R46, R57 ;  /* 0x000000392e0c7221 */ /* 0x000fcc0000010000 */
[----:B------:R-:W3:Y:S01]  /*3740*/  MUFU.EX2 R28, R28 ;  /* 0x0000001c001c7308 */ /* 0x000ee20000000800 */
[C---:B-1----:R-:W-:Y:S01]  /*3750*/  FADD.FTZ R0, R26.reuse, R49 ;  /* 0x000000311a007221 */ /* 0x042fe20000010000 */
[----:B------:R-:W-:-:S06]  /*3760*/  F2FP.F16.F32.PACK_AB R162, R26, R25 ;  /* 0x000000191aa2723e */ /* 0x000fcc00000000ff */
[----:B------:R-:W1:Y:S01]  /*3770*/  MUFU.EX2 R29, R29 ;  /* 0x0000001d001d7308 */ /* 0x000e620000000800 */
[----:B0-----:R-:W-:-:S07]  /*3780*/  FADD.FTZ R49, R27, R0 ;  /* 0x000000001b317221 */ /* 0x001fce0000010000 */
[----:B------:R-:W0:Y:S01]  /*3790*/  MUFU.EX2 R47, R47 ;  /* 0x0000002f002f7308 */ /* 0x000e220000000800 */
[C---:B---3--:R-:W-:Y:S01]  /*37a0*/  FADD.FTZ R0, R28.reuse, R49 ;  /* 0x000000311c007221 */ /* 0x048fe20000010000 */
[----:B------:R-:W-:-:S06]  /*37b0*/  F2FP.F16.F32.PACK_AB R164, R28, R27 ;  /* 0x0000001b1ca4723e */ /* 0x000fcc00000000ff */
[----:B------:R-:W3:Y:S01]  /*37c0*/  MUFU.EX2 R30, R30 ;  /* 0x0000001e001e7308 */ /* 0x000ee20000000800 */
[----:B-1----:R-:W-:-:S07]  /*37d0*/  FADD.FTZ R49, R29, R0 ;  /* 0x000000001d317221 */ /* 0x002fce0000010000 */
[----:B------:R-:W1:Y:S01]  /*37e0*/  MUFU.EX2 R50, R50 ;  /* 0x0000003200327308 */ /* 0x000e620000000800 */
[C---:B0-----:R-:W-:Y:S01]  /*37f0*/  FADD.FTZ R57, R47.reuse, R12 ;  /* 0x0000000c2f397221 */ /* 0x041fe20000010000 */
[----:B------:R-:W-:-:S06]  /*3800*/  F2FP.F16.F32.PACK_AB R169, R47, R46 ;  /* 0x0000002e2fa9723e */ /* 0x000fcc00000000ff */
[----:B------:R-:W0:Y:S01]  /*3810*/  MUFU.EX2 R31, R31 ;  /* 0x0000001f001f7308 */ /* 0x000e220000000800 */
[C---:B---3--:R-:W-:Y:S01]  /*3820*/  FADD.FTZ R0, R30.reuse, R49 ;  /* 0x000000311e007221 */ /* 0x048fe20000010000 */
[----:B------:R-:W-:-:S06]  /*3830*/  F2FP.F16.F32.PACK_AB R166, R30, R29 ;  /* 0x0000001d1ea6723e */ /* 0x000fcc00000000ff */
[----:B------:R-:W3:Y:S01]  /*3840*/  MUFU.EX2 R51, R51 ;  /* 0x0000003300337308 */ /* 0x000ee20000000800 */
[----:B-1----:R-:W-:-:S07]  /*3850*/  FADD.FTZ R12, R50, R57 ;  /* 0x00000039320c7221 */ /* 0x002fce0000010000 */
[----:B------:R-:W1:Y:S01]  /*3860*/  MUFU.EX2 R32, R32 ;  /* 0x0000002000207308 */ /* 0x000e620000000800 */
[----:B0-----:R-:W-:-:S07]  /*3870*/  FADD.FTZ R49, R31, R0 ;  /* 0x000000001f317221 */ /* 0x001fce0000010000 */
[----:B------:R-:W0:Y:S01]  /*3880*/  MUFU.EX2 R54, R54 ;  /* 0x0000003600367308 */ /* 0x000e220000000800 */
[C---:B---3--:R-:W-:Y:S01]  /*3890*/  FADD.FTZ R53, R51.reuse, R12 ;  /* 0x0000000c33357221 */ /* 0x048fe20000010000 */
[----:B------:R-:W-:-:S06]  /*38a0*/  F2FP.F16.F32.PACK_AB R171, R51, R50 ;  /* 0x0000003233ab723e */ /* 0x000fcc00000000ff */
[----:B------:R-:W3:Y:S01]  /*38b0*/  MUFU.EX2 R33, R33 ;  /* 0x0000002100217308 */ /* 0x000ee20000000800 */
[C---:B-1----:R-:W-:Y:S01]  /*38c0*/  FADD.FTZ R0, R32.reuse, R49 ;  /* 0x0000003120007221 */ /* 0x042fe20000010000 */
[----:B------:R-:W-:-:S06]  /*38d0*/  F2FP.F16.F32.PACK_AB R168, R32, R31 ;  /* 0x0000001f20a8723e */ /* 0x000fcc00000000ff */
[----:B------:R-:W1:Y:S01]  /*38e0*/  MUFU.EX2 R55, R55 ;  /* 0x0000003700377308 */ /* 0x000e620000000800 */
[----:B0-----:R-:W-:-:S07]  /*38f0*/  FADD.FTZ R12, R54, R53 ;  /* 0x00000035360c7221 */ /* 0x001fce0000010000 */
[----:B------:R-:W0:Y:S01]  /*3900*/  MUFU.EX2 R34, R34 ;  /* 0x0000002200227308 */ /* 0x000e220000000800 */
[----:B---3--:R-:W-:-:S07]  /*3910*/  FADD.FTZ R43, R33, R0 ;  /* 0x00000000212b7221 */ /* 0x008fce0000010000 */
[----:B------:R-:W-:Y:S01]  /*3920*/  MUFU.EX2 R35, R35 ;  /* 0x0000002300237308 */ /* 0x000fe20000000800 */
[C---:B-1----:R-:W-:Y:S01]  /*3930*/  FADD.FTZ R49, R55.reuse, R12 ;  /* 0x0000000c37317221 */ /* 0x042fe20000010000 */
[----:B------:R-:W-:-:S06]  /*3940*/  F2FP.F16.F32.PACK_AB R173, R55, R54 ;  /* 0x0000003637ad723e */ /* 0x000fcc00000000ff */
[----:B------:R-:W1:Y:S01]  /*3950*/  MUFU.EX2 R36, R36 ;  /* 0x0000002400247308 */ /* 0x000e620000000800 */
[C---:B0-----:R-:W-:Y:S01]  /*3960*/  FADD.FTZ R12, R34.reuse, R43 ;  /* 0x0000002b220c7221 */ /* 0x041fe20000010000 */
[----:B------:R-:W-:-:S06]  /*3970*/  F2FP.F16.F32.PACK_AB R170, R34, R33 ;  /* 0x0000002122aa723e */ /* 0x000fcc00000000ff */
[----:B------:R-:W0:Y:S08]  /*3980*/  MUFU.EX2 R58, R58 ;  /* 0x0000003a003a7308 */ /* 0x000e300000000800 */
[----:B------:R3:W4:Y:S01]  /*3990*/  MUFU.EX2 R174, R3 ;  /* 0x0000000300ae7308 */ /* 0x0007220000000800 */
[----:B-1----:R-:W-:-:S07]  /*39a0*/  F2FP.F16.F32.PACK_AB R172, R36, R35 ;  /* 0x0000002324ac723e */ /* 0x002fce00000000ff */
[----:B------:R-:W1:Y:S01]  /*39b0*/  MUFU.EX2 R45, R45 ;  /* 0x0000002d002d7308 */ /* 0x000e620000000800 */
[----:B---3--:R-:W-:Y:S01]  /*39c0*/  FADD.FTZ R3, R35, R12 ;  /* 0x0000000c23037221 */ /* 0x008fe20000010000 */
[----:B0-----:R-:W-:-:S03]  /*39d0*/  FADD.FTZ R0, R58, R49 ;  /* 0x000000313a007221 */ /* 0x001fc60000010000 */
[----:B------:R-:W-:-:S03]  /*39e0*/  FADD.FTZ R3, R36, R3 ;  /* 0x0000000324037221 */ /* 0x000fc60000010000 */
[----:B------:R-:W0:Y:S01]  /*39f0*/  MUFU.EX2 R37, R37 ;  /* 0x0000002500257308 */ /* 0x000e220000000800 */
[----:B----4-:R-:W-:Y:S01]  /*3a00*/  FADD.FTZ R10, R174, R3 ;  /* 0x00000003ae0a7221 */ /* 0x010fe20000010000 */
[C---:B-1----:R-:W-:Y:S01]  /*3a10*/  FADD.FTZ R0, R45.reuse, R0 ;  /* 0x000000002d007221 */ /* 0x042fe20000010000 */
[----:B------:R-:W-:Y:S02]  /*3a20*/  F2FP.F16.F32.PACK_AB R175, R45, R58 ;  /* 0x0000003a2daf723e */ /* 0x000fe400000000ff */
[C---:B0-----:R-:W-:Y:S01]  /*3a30*/  FADD.FTZ R3, R37.reuse, R10 ;  /* 0x0000000a25037221 */ /* 0x041fe20000010000 */
[----:B------:R-:W-:Y:S01]  /*3a40*/  F2FP.F16.F32.PACK_AB R174, R37, R174 ;  /* 0x000000ae25ae723e */ /* 0x000fe200000000ff */
[----:B--2---:R-:W-:Y:S06]  /*3a50*/  @!P0 BRA `(.L_x_4602) ;  /* 0x0000000000048947 */ /* 0x004fec0003800000 */
[----:B------:R-:W-:Y:S01]  /*3a60*/  BPT.TRAP 0x1 ;  /* 0x000000040000795c */ /* 0x000fe20000300000 */
.L_x_4602:
[----:B------:R0:W1:Y:S01]  /*3a70*/  SYNCS.PHASECHK.TRANS64.TRYWAIT P3, [R6+URZ+0x22850], R11 ;  /* 0x0228500b060075a7 */ /* 0x000062000806017f */
[----:B------:R-:W-:Y:S05]  /*3a80*/  @!P0 BRA `(.L_x_4603) ;  /* 0x0000000000048947 */ /* 0x000fea0003800000 */
[----:B------:R-:W-:Y:S01]  /*3a90*/  BPT.TRAP 0x1 ;  /* 0x000000040000795c */ /* 0x000fe20000300000 */
.L_x_4603:
[----:B-1----:R-:W-:Y:S05]  /*3aa0*/  @P3 BRA `(.L_x_4604) ;  /* 0x0000000000083947 */ /* 0x002fea0003800000 */
[----:B------:R-:W1:Y:S02]  /*3ab0*/  SYNCS.PHASECHK.TRANS64.TRYWAIT P3, [R6+URZ+0x22850], R11 ;  /* 0x0228500b060075a7 */ /* 0x000e64000806017f */
[----:B-1----:R-:W-:Y:S05]  /*3ac0*/  @!P3 BRA `(.L_x_4605) ;  /* 0x000000ec0098b947 */ /* 0x002fea0003800000 */
.L_x_4604:
[----:B------:R-:W-:Y:S01]  /*3ad0*/  R2UR UR6, R7 ;  /* 0x00000000070672ca */ /* 0x000fe200000e0000 */
[----:B------:R2:W-:Y:S01]  /*3ae0*/  BAR.SYNC.DEFER_BLOCKING R8, 0x100 ;  /* 0x000400080000751d */ /* 0x0005e20000010000 */
[----:B------:R-:W-:Y:S01]  /*3af0*/  UIADD3 UR23, UR49, -0x2, URZ ;  /* 0xfffffffe31177890 */ /* 0x000fe2000fffe03f */
[----:B01----:R-:W-:-:S04]  /*3b00*/  @!P2 VIADD R6, R6, 0x22860 ;  /* 0x000228600606a836 */ /* 0x003fc80000000000 */
        /* <DEDUP_REMOVED lines=45> */
[----:B------:R-:W-:-:S04]  /*3de0*/  UIADD3 UR6, UR11, UR42, -UR44 ;  /* 0x0000002a0b067290 */ /* 0x000fc8000fffe82c */
        /* <DEDUP_REMOVED lines=13> */
[----:B------:R-:W-:-:S06]  /*3ec0*/  ULDC UR24, c[0x0][0x988] ;  /* 0x0002620000187ab9 */ /* 0x000fcc0000000800 */
.L_x_4615:
[----:B------:R-:W-:-:S04]  /*3ed0*/  UIADD3 UR37, UR37, 0x1, URZ ;  /* 0x0000000125257890 */ /* 0x000fc8000fffe03f */
[----:B------:R-:W-:-:S04]  /*3ee0*/  UISETP.NE.AND UP1, UPT, UR37, 0x2, UPT ;  /* 0x000000022500788c */ /* 0x000fc8000bf25270 */
[----:B------:R-:W-:Y:S02]  /*3ef0*/  USEL UR6, URZ, 0x1, UP1 ;  /* 0x000000013f067887 */ /* 0x000fe40008800000 */
[----:B------:R-:W-:Y:S02]  /*3f00*/  USEL UR37, UR37, URZ, UP1 ;  /* 0x0000003f25257287 */ /* 0x000fe40008800000 */
[----:B------:R-:W-:Y:S01]  /*3f10*/  ULOP3.LUT UR38, UR38, UR6, URZ, 0x3c, !UPT ;  /* 0x0000000626267292 */ /* 0x000fe2000f8e3c3f */
[----:B0-----:R-:W-:Y:S11]  /*3f20*/  @!P0 BRA `(.L_x_4607) ;  /* 0x0000000000048947 */ /* 0x001ff60003800000 */
[----:B------:R-:W-:Y:S01]  /*3f30*/  BPT.TRAP 0x1 ;  /* 0x000000040000795c */ /* 0x000fe20000300000 */
.L_x_4607:
        /* <DEDUP_REMOVED lines=9> */
.L_x_4608:
[----:B-1----:R-:W-:Y:S05]  /*3fd0*/  @P3 BRA `(.L_x_4609) ;  /* 0x0000000000083947 */ /* 0x002fea0003800000 */
[----:B------:R-:W1:Y:S02]  /*3fe0*/  SYNCS.PHASECHK.TRANS64.TRYWAIT P3, [UR26+0x22830], R6 ;  /* 0x02283006ff0075a7 */ /* 0x000e64000806015a */
[----:B-1----:R-:W-:Y:S05]  /*3ff0*/  @!P3 BRA `(.L_x_4610) ;  /* 0x000000e80060b947 */ /* 0x002fea0003800000 */
.L_x_4609:
        /* <DEDUP_REMOVED lines=11> */
[----:B------:R-:W-:Y:S01]  /*40b0*/  UMOV UR15, 0x40000040 ;  /* 0x40000040000f7882 */ /* 0x000fe20000000000 */
[----:B--2---:R-:W-:Y:S01]  /*40c0*/  SHF.R.U32.HI R216, RZ, 0x7, R216 ;  /* 0x00000007ffd87819 */ /* 0x004fe200000116d8 */
[----:B------:R-:W-:-:S02]  /*40d0*/  WARPGROUP.DEPBAR.LE gsb0, 0x0 ;  /* 0x00008000000079c5 */ /* 0x000fc40000010000 */
[----:B------:R-:W-:-:S06]  /*40e0*/  WARPGROUP.ARRIVE ;  /* 0x00000000000079c5 */ /* 0x000fcc0000000000 */
[----:B------:R-:W-:Y:S01]  /*40f0*/  HGMMA.64x96x16.F32 R152, gdesc[UR4], R152, gsb0 ;  /* 0x01600000049879f0 */ /* 0x000fe20008000898 */
[----:B------:R-:W-:Y:S02]  /*4100*/  @UP0 ULDC UR6, c[0x0][0x44c] ;  /* 0x0001130000060ab9 */ /* 0x000fe40000000800 */
[----:B-1----:R-:W-:Y:S01]  /*4110*/  @P1 IMAD.HI.U32 R5, R4, UR6, RZ ;  /* 0x0000000604051c27 */ /* 0x002fe2000f8e00ff */
[----:B------:R-:W-:-:S04]  /*4120*/  @UP0 ULDC UR6, c[0x0][0x450] ;  /* 0x0001140000060ab9 */ /* 0x000fc80000000800 */
[----:B------:R-:W-:Y:S01]  /*4130*/  @P1 SHF.R.U32.HI R4, RZ, UR6, R5 ;  /* 0x00000006ff041c19 */ /* 0x000fe20008011605 */
[----:B------:R-:W-:Y:S01]  /*4140*/  UMOV UR6, 0x1 ;  /* 0x0000000100067882 */ /* 0x000fe20000000000 */
[----:B------:R-:W-:Y:S01]  /*4150*/  IMAD.U32 R5, RZ, RZ, UR44 ;  /* 0x0000002cff057e24 */ /* 0x000fe2000f8e00ff */
[----:B------:R-:W-:Y:S02]  /*4160*/  UIMAD UR6, UR23, -0x60, UR6 ;  /* 0xffffffa0170678a4 */ /* 0x000fe4000f8e0206 */
[----:B------:R-:W1:Y:S01]  /*4170*/  SHFL.IDX PT, R9, R4, 0x1, 0x1c1f ;  /* 0x003c1f0004097f89 */ /* 0x000e6200000e0000 */
        /* <DEDUP_REMOVED lines=14> */
[----:B------:R-:W-:Y:S01]  /*4260*/  IMAD R162, R17, R162, UR6 ;  /* 0x0000000611a27e24 */ /* 0x000fe2000f8e02a2 */
[----:B------:R-:W2:Y:S01]  /*4270*/  MUFU.TANH R154, R154 ;  /* 0x0000009a009a7308 */ /* 0x000ea20000002400 */
[----:B------:R-:W-:Y:S01]  /*4280*/  FMUL.FTZ R213, R152, UR25 ;  /* 0x0000001998d57c20 */ /* 0x000fe20008410000 */
[----:B------:R-:W-:Y:S01]  /*4290*/  FMUL.FTZ R211, R160, UR25 ;  /* 0x00000019a0d37c20 */ /* 0x000fe20008410000 */
[----:B------:R-:W-:Y:S01]  /*42a0*/  FMUL.FTZ R160, R169, UR25 ;  /* 0x00000019a9a07c20 */ /* 0x000fe20008410000 */
[----:B------:R-:W-:Y:S01]  /*42b0*/  IADD3 R162, -R5, UR42, R162 ;  /* 0x0000002a05a27c10 */ /* 0x000fe2000fffe1a2 */
[----:B------:R-:W-:Y:S01]  /*42c0*/  FMUL.FTZ R169, R163, UR25 ;  /* 0x00000019a3a97c20 */ /* 0x000fe20008410000 */
[----:B------:R-:W-:Y:S01]  /*42d0*/  FMUL.FTZ R210, R161, UR25 ;  /* 0x00000019a1d27c20 */ /* 0x000fe20008410000 */
[----:B------:R-:W-:Y:S01]  /*42e0*/  FMUL.FTZ R161, R165, UR25 ;  /* 0x00000019a5a17c20 */ /* 0x000fe20008410000 */
[----:B------:R3:W4:Y:S01]  /*42f0*/  MUFU.TANH R11, R155 ;  /* 0x0000009b000b7308 */ /* 0x0007220000002400 */
[----:B-1----:R-:W-:-:S02]  /*4300*/  IMAD.IADD R152, R162, 0x1, R9 ;  /* 0x00000001a2987824 */ /* 0x002fc400078e0209 */
[----:B------:R-:W-:Y:S01]  /*4310*/  FMUL.FTZ R165, R166, UR25 ;  /* 0x00000019a6a57c20 */ /* 0x000fe20008410000 */
[----:B------:R-:W-:Y:S01]  /*4320*/  FMUL.FTZ R163, R167, UR25 ;  /* 0x00000019a7a37c20 */ /* 0x000fe20008410000 */
[----:B------:R-:W-:Y:S01]  /*4330*/  FMUL.FTZ R5, R179, UR25 ;  /* 0x00000019b3057c20 */ /* 0x000fe20008410000 */
[----:B------:R-:W-:Y:S01]  /*4340*/  FMUL.FTZ R214, R156, UR25 ;  /* 0x000000199cd67c20 */ /* 0x000fe20008410000 */
[C---:B------:R-:W-:Y:S01]  /*4350*/  ISETP.GT.AND P3, PT, R152.reuse, RZ, PT ;  /* 0x000000ff9800720c */ /* 0x040fe20003f64270 */
[----:B------:R-:W-:Y:S01]  /*4360*/  FMUL.FTZ R156, R171, UR25 ;  /* 0x00000019ab9c7c20 */ /* 0x000fe20008410000 */
[----:B------:R1:W5:Y:S01]  /*4370*/  MUFU.TANH R15, R158 ;  /* 0x0000009e000f7308 */ /* 0x0003620000002400 */
[----:B------:R-:W-:Y:S01]  /*4380*/  ISETP.GT.AND P4, PT, R152, 0x1, PT ;  /* 0x000000019800780c */ /* 0x000fe20003f84270 */
[----:B------:R-:W-:Y:S01]  /*4390*/  FMUL.FTZ R12, R175, UR25 ;  /* 0x00000019af0c7c20 */ /* 0x000fe20008410000 */
[----:B--2---:R-:W-:Y:S01]  /*43a0*/  FSEL R159, R154, -INF , P3 ;  /* 0xff8000009a9f7808 */ /* 0x004fe20001800000 */
[----:B---3--:R-:W-:Y:S01]  /*43b0*/  FMUL.FTZ R155, R174, UR25 ;  /* 0x00000019ae9b7c20 */ /* 0x008fe20008410000 */
[----:B------:R-:W-:Y:S01]  /*43c0*/  ISETP.GT.AND P3, PT, R152, 0x8, PT ;  /* 0x000000089800780c */ /* 0x000fe20003f64270 */
[----:B------:R-:W-:Y:S01]  /*43d0*/  FMUL.FTZ R10, R178, UR25 ;  /* 0x00000019b20a7c20 */ /* 0x000fe20008410000 */
[----:B------:R-:W-:Y:S01]  /*43e0*/  FMNMX.FTZ R20, R159, R7, !PT ;  /* 0x000000079f147209 */ /* 0x000fe20007810000 */
[----:B------:R-:W2:Y:S01]  /*43f0*/  MUFU.TANH R14, R14 ;  /* 0x0000000e000e7308 */ /* 0x000ea20000002400 */
[----:B----4-:R-:W-:Y:S01]  /*4400*/  FSEL R167, R11, -INF , P4 ;  /* 0xff8000000ba77808 */ /* 0x010fe20002000000 */
[----:B-1----:R-:W-:Y:S01]  /*4410*/  FMUL.FTZ R158, R170, UR25 ;  /* 0x00000019aa9e7c20 */ /* 0x002fe20008410000 */
[----:B------:R-:W-:Y:S01]  /*4420*/  ISETP.GT.AND P4, PT, R152, 0x9, PT ;  /* 0x000000099800780c */ /* 0x000fe20003f84270 */
[----:B------:R-:W-:Y:S01]  /*4430*/  FMUL.FTZ R9, R182, UR25 ;  /* 0x00000019b6097c20 */ /* 0x000fe20008410000 */
[----:B------:R-:W-:Y:S01]  /*4440*/  FMNMX.FTZ R20, R167, R20, !PT ;  /* 0x00000014a7147209 */ /* 0x000fe20007810000 */
[----:B------:R-:W-:Y:S01]  /*4450*/  FMUL.FTZ R11, R183, UR25 ;  /* 0x00000019b70b7c20 */ /* 0x000fe20008410000 */
[----:B------:R-:W-:Y:S01]  /*4460*/  FMUL.FTZ R186, R186, UR25 ;  /* 0x00000019baba7c20 */ /* 0x000fe20008410000 */
[----:B------:R-:W1:Y:S01]  /*4470*/  MUFU.TANH R13, R13 ;  /* 0x0000000d000d7308 */ /* 0x000e620000002400 */
        /* <DEDUP_REMOVED lines=40> */
[----:B-1----:R-:W-:-:S02]  /*4700*/  FSEL R163, R163, -INF , P4 ;  /* 0xff800000a3a37808 */ /* 0x002fc40002000000 */
[----:B------:R-:W-:Y:S02]  /*4710*/  ISETP.GT.AND P4, PT, R152, 0x21, PT ;  /* 0x000000219800780c */ /* 0x000fe40003f84270 */
[----:B------:R-:W-:-:S03]  /*4720*/  FMNMX.FTZ R13, R163, R20, !PT ;  /* 0x00000014a30d7209 */ /* 0x000fc60007810000 */
[----:B------:R-:W1:Y:S01]  /*4730*/  MUFU.TANH R155, R155 ;  /* 0x0000009b009b7308 */ /* 0x000e620000002400 */
[----:B---3--:R-:W-:Y:S02]  /*4740*/  FSEL R158, R158, -INF , P3 ;  /* 0xff8000009e9e7808 */ /* 0x008fe40001800000 */
[----:B------:R-:W-:Y:S02]  /*4750*/  ISETP.GT.AND P3, PT, R152, 0x28, PT ;  /* 0x000000289800780c */ /* 0x000fe40003f64270 */
[----:B------:R-:W-:-:S03]  /*4760*/  FMNMX.FTZ R13, R158, R13, !PT ;  /* 0x0000000d9e0d7209 */ /* 0x000fc60007810000 */
[----:B------:R-:W3:Y:S01]  /*4770*/  MUFU.TANH R12, R12 ;  /* 0x0000000c000c7308 */ /* 0x000ee20000002400 */
[----:B--2---:R-:W-:Y:S02]  /*4780*/  FSEL R156, R156, -INF , P4 ;  /* 0xff8000009c9c7808 */ /* 0x004fe40002000000 */
[----:B------:R-:W-:Y:S02]  /*4790*/  ISETP.GT.AND P4, PT, R152, 0x29, PT ;  /* 0x000000299800780c */ /* 0x000fe40003f84270 */
[----:B------:R-:W-:-:S03]  /*47a0*/  FMNMX.FTZ R14, R156, R13, !PT ;  /* 0x0000000d9c0e7209 */ /* 0x000fc60007810000 */
[----:B------:R-:W2:Y:S01]  /*47b0*/  MUFU.TANH R10, R10 ;  /* 0x0000000a000a7308 */ /* 0x000ea20000002400 */
[----:B-1----:R-:W-:Y:S02]  /*47c0*/  FSEL R155, R155, -INF , P3 ;  /* 0xff8000009b9b7808 */ /* 0x002fe40001800000 */
        /* <DEDUP_REMOVED lines=23> */
[----:B-1----:R-:W-:Y:S01]  /*4940*/  FSEL R14, R186, -INF , P3 ;  /* 0xff800000ba0e7808 */ /* 0x002fe20001800000 */
[----:B------:R-:W-:Y:S01]  /*4950*/  FMUL.FTZ R186, R196, UR25 ;  /* 0x00000019c4ba7c20 */ /* 0x000fe20008410000 */
[----:B------:R-:W-:Y:S02]  /*4960*/  ISETP.GT.AND P3, PT, R152, 0x48, PT ;  /* 0x000000489800780c */ /* 0x000fe40003f64270 */
[----:B------:R-:W-:-:S03]  /*4970*/  FMNMX.FTZ R20, R14, R15, !PT ;  /* 0x0000000f0e147209 */ /* 0x000fc60007810000 */
[----:B------:R-:W1:Y:S01]  /*4980*/  MUFU.TANH R191, R191 ;  /* 0x000000bf00bf7308 */ /* 0x000e620000002400 */
[----:B---3--:R-:W-:Y:S01]  /*4990*/  FSEL R13, R187, -INF , P4 ;  /* 0xff800000bb0d7808 */ /* 0x008fe20002000000 */
[----:B------:R-:W-:Y:S01]  /*49a0*/  FMUL.FTZ R187, R197, UR25 ;  /* 0x00000019c5bb7c20 */ /* 0x000fe20008410000 */
        /* <DEDUP_REMOVED lines=19> */
[----:B-1----:R-:W-:-:S04]  /*4ae0*/  FSEL R152, R198, -INF , P3 ;  /* 0xff800000c6987808 */ /* 0x002fc80001800000 */
[----:B------:R-:W-:Y:S01]  /*4af0*/  FMNMX.FTZ R166, R152, R173, !PT ;  /* 0x000000ad98a67209 */ /* 0x000fe20007810000 */
[----:B------:R-:W-:Y:S01]  /*4b00*/  FMUL.FTZ R173, R176, UR25 ;  /* 0x00000019b0ad7c20 */ /* 0x000fe20008410000 */
[----:B------:R-:W-:Y:S01]  /*4b10*/  FMUL.FTZ R176, R180, UR25 ;  /* 0x00000019b4b07c20 */ /* 0x000fe20008410000 */
[----:B------:R-:W1:Y:S01]  /*4b20*/  MUFU.TANH R215, R215 ;  /* 0x000000d700d77308 */ /* 0x000e620000002400 */
[----:B---3--:R-:W-:Y:S01]  /*4b30*/  FSEL R153, R199, -INF , P4 ;  /* 0xff800000c7997808 */ /* 0x008fe20002000000 */
[----:B------:R-:W-:Y:S01]  /*4b40*/  FMUL.FTZ R180, R188, UR25 ;  /* 0x00000019bcb47c20 */ /* 0x000fe20008410000 */
[----:B------:R-:W-:Y:S02]  /*4b50*/  IMAD.U32 R199, RZ, RZ, UR26 ;  /* 0x0000001affc77e24 */ /* 0x000fe4000f8e00ff */
[----:B------:R-:W-:-:S03]  /*4b60*/  FMNMX.FTZ R166, R153, R166, !PT ;  /* 0x000000a699a67209 */ /* 0x000fc60007810000 */
[----:B------:R-:W3:Y:S02]  /*4b70*/  MUFU.TANH R214, R214 ;  /* 0x000000d600d67308 */ /* 0x000ee40000002400 */
[----:B------:R-:W4:Y:S06]  /*4b80*/  SHFL.BFLY PT, R183, R166, 0x2, 0x1f ;  /* 0x0c401f00a6b77f89 */ /* 0x000f2c00000e0000 */
[----:B------:R-:W5:Y:S08]  /*4b90*/  MUFU.TANH R212, R212 ;  /* 0x000000d400d47308 */ /* 0x000f700000002400 */
[----:B------:R-:W0:Y:S08]  /*4ba0*/  MUFU.TANH R211, R211 ;  /* 0x000000d300d37308 */ /* 0x000e300000002400 */
[----:B------:R-:W0:Y:S01]  /*4bb0*/  MUFU.TANH R210, R210 ;  /* 0x000000d200d27308 */ /* 0x000e220000002400 */
[----:B----4-:R-:W-:-:S02]  /*4bc0*/  FMNMX.FTZ R168, R166, R183, !PT ;  /* 0x000000b7a6a87209 */ /* 0x010fc40007810000 */
[----:B------:R-:W4:Y:S04]  /*4bd0*/  SHFL.IDX PT, R183, R4, RZ, 0x1c1f ;  /* 0x001c1fff04b77589 */ /* 0x000f2800000e0000 */
[----:B------:R-:W2:Y:S01]  /*4be0*/  SHFL.BFLY PT, R191, R168, 0x1, 0x1f ;  /* 0x0c201f00a8bf7f89 */ /* 0x000ea200000e0000 */
[----:B------:R-:W0:Y:S08]  /*4bf0*/  MUFU.TANH R164, R164 ;  /* 0x000000a400a47308 */ /* 0x000e300000002400 */
[----:B------:R-:W0:Y:S08]  /*4c00*/  MUFU.TANH R161, R161 ;  /* 0x000000a100a17308 */ /* 0x000e300000002400 */
[----:B------:R-:W0:Y:S01]  /*4c10*/  MUFU.TANH R157, R157 ;  /* 0x0000009d009d7308 */ /* 0x000e220000002400 */
[----:B----4-:R-:W-:Y:S01]  /*4c20*/  IMAD.IADD R183, R162, 0x1, R183 ;  /* 0x00000001a2b77824 */ /* 0x010fe200078e02b7 */
[----:B--2---:R-:W-:-:S06]  /*4c30*/  FMNMX.FTZ R4, R168, R191, !PT ;  /* 0x000000bfa8047209 */ /* 0x004fcc0007810000 */
[----:B------:R-:W2:Y:S01]  /*4c40*/  MUFU.TANH R160, R160 ;  /* 0x000000a000a07308 */ /* 0x000ea20000002400 */
[C---:B------:R-:W-:Y:S02]  /*4c50*/  ISETP.GT.AND P3, PT, R183.reuse, RZ, PT ;  /* 0x000000ffb700720c */ /* 0x040fe40003f64270 */
[----:B------:R-:W-:Y:S01]  /*4c60*/  ISETP.GT.AND P6, PT, R183, 0x1, PT ;  /* 0x00000001b700780c */ /* 0x000fe20003fc4270 */
[----:B------:R-:W-:Y:S01]  /*4c70*/  FMUL.FTZ R166, R4, UR10 ;  /* 0x0000000a04a67c20 */ /* 0x000fe20008410000 */
[----:B------:R-:W-:Y:S02]  /*4c80*/  FSEL R213, R213, -INF , P3 ;  /* 0xff800000d5d57808 */ /* 0x000fe40001800000 */
[----:B------:R-:W-:Y:S01]  /*4c90*/  ISETP.GT.AND P5, PT, R183, 0x8, PT ;  /* 0x00000008b700780c */ /* 0x000fe20003fa4270 */
[----:B------:R-:W4:Y:S01]  /*4ca0*/  MUFU.TANH R170, R170 ;  /* 0x000000aa00aa7308 */ /* 0x000f220000002400 */
[----:B-1----:R-:W-:Y:S02]  /*4cb0*/  FSEL R215, R215, -INF , P6 ;  /* 0xff800000d7d77808 */ /* 0x002fe40003000000 */
[----:B------:R-:W-:-:S02]  /*4cc0*/  FMNMX.FTZ R162, R213, R8, !PT ;  /* 0x00000008d5a27209 */ /* 0x000fc40007810000 */
[----:B------:R-:W-:Y:S02]  /*4cd0*/  ISETP.GT.AND P4, PT, R183, 0x9, PT ;  /* 0x00000009b700780c */ /* 0x000fe40003f84270 */
[----:B---3--:R-:W-:Y:S01]  /*4ce0*/  FSEL R214, R214, -INF , P5 ;  /* 0xff800000d6d67808 */ /* 0x008fe20002800000 */
[----:B------:R-:W1:Y:S01]  /*4cf0*/  MUFU.TANH R172, R172 ;  /* 0x000000ac00ac7308 */ /* 0x000e620000002400 */
[----:B------:R-:W-:Y:S02]  /*4d00*/  FMNMX.FTZ R189, R215, R162, !PT ;  /* 0x000000a2d7bd7209 */ /* 0x000fe40007810000 */
[C---:B------:R-:W-:Y:S02]  /*4d10*/  ISETP.GT.AND P3, PT, R183.reuse, 0x10, PT ;  /* 0x00000010b700780c */ /* 0x040fe40003f64270 */
[----:B-----5:R-:W-:Y:S02]  /*4d20*/  FSEL R212, R212, -INF , P4 ;  /* 0xff800000d4d47808 */ /* 0x020fe40002000000 */
[----:B------:R-:W-:Y:S01]  /*4d30*/  FMNMX.FTZ R189, R214, R189, !PT ;  /* 0x000000bdd6bd7209 */ /* 0x000fe20007810000 */
[----:B------:R-:W3:Y:S01]  /*4d40*/  MUFU.TANH R173, R173 ;  /* 0x000000ad00ad7308 */ /* 0x000ee20000002400 */
[----:B------:R-:W-:-:S02]  /*4d50*/  ISETP.GT.AND P4, PT, R183, 0x11, PT ;  /* 0x00000011b700780c */ /* 0x000fc40003f84270 */
[----:B0-----:R-:W-:Y:S02]  /*4d60*/  FSEL R211, R211, -INF , P3 ;  /* 0xff800000d3d37808 */ /* 0x001fe40001800000 */
[----:B------:R-:W-:Y:S02]  /*4d70*/  FMNMX.FTZ R162, R212, R189, !PT ;  /* 0x000000bdd4a27209 */ /* 0x000fe40007810000 */
[----:B------:R-:W-:Y:S01]  /*4d80*/  ISETP.GT.AND P3, PT, R183, 0x18, PT ;  /* 0x00000018b700780c */ /* 0x000fe20003f64270 */
[----:B------:R-:W0:Y:S01]  /*4d90*/  MUFU.TANH R174, R174 ;  /* 0x000000ae00ae7308 */ /* 0x000e220000002400 */
[----:B------:R-:W-:Y:S02]  /*4da0*/  FSEL R210, R210, -INF , P4 ;  /* 0xff800000d2d27808 */ /* 0x000fe40002000000 */
[----:B------:R-:W-:Y:S02]  /*4db0*/  FMNMX.FTZ R189, R211, R162, !PT ;  /* 0x000000a2d3bd7209 */ /* 0x000fe40007810000 */
[----:B------:R-:W-:-:S02]  /*4dc0*/  FSETP.NEU.FTZ.AND P6, PT, R4, -INF , PT ;  /* 0xff8000000400780b */ /* 0x000fc40003fdd000 */
[C---:B------:R-:W-:Y:S01]  /*4dd0*/  ISETP.GT.AND P4, PT, R183.reuse, 0x19, PT ;  /* 0x00000019b700780c */ /* 0x040fe20003f84270 */
[----:B------:R-:W5:Y:S01]  /*4de0*/  MUFU.TANH R176, R176 ;  /* 0x000000b000b07308 */ /* 0x000f620000002400 */
[----:B------:R-:W-:Y:S02]  /*4df0*/  FSEL R164, R164, -INF , P3 ;  /* 0xff800000a4a47808 */ /* 0x000fe40001800000 */
[----:B------:R-:W-:Y:S02]  /*4e00*/  FMNMX.FTZ R189, R210, R189, !PT ;  /* 0x000000bdd2bd7209 */ /* 0x000fe40007810000 */
[----:B------:R-:W-:Y:S02]  /*4e10*/  FSEL R166, R166, RZ, P6 ;  /* 0x000000ffa6a67208 */ /* 0x000fe40003000000 */
[----:B------:R-:W-:Y:S01]  /*4e20*/  ISETP.GT.AND P3, PT, R183, 0x20, PT ;  /* 0x00000020b700780c */ /* 0x000fe20003f64270 */
[----:B------:R-:W5:Y:S01]  /*4e30*/  MUFU.TANH R177, R177 ;  /* 0x000000b100b17308 */ /* 0x000f620000002400 */
[----:B------:R-:W-:Y:S01]  /*4e40*/  FSEL R161, R161, -INF , P4 ;  /* 0xff800000a1a17808 */ /* 0x000fe20002000000 */
[--C-:B------:R-:W-:Y:S01]  /*4e50*/  FFMA.FTZ R162, R167, UR10, -R166.reuse ;  /* 0x0000000aa7a27c23 */ /* 0x100fe200080108a6 */
[----:B------:R-:W-:Y:S01]  /*4e60*/  FMNMX.FTZ R168, R164, R189, !PT ;  /* 0x000000bda4a87209 */ /* 0x000fe20007810000 */
[--C-:B------:R-:W-:Y:S01]  /*4e70*/  FFMA.FTZ R189, R175, UR10, -R166.reuse ;  /* 0x0000000aafbd7c23 */ /* 0x100fe200080108a6 */
[----:B------:R-:W-:Y:S01]  /*4e80*/  ISETP.GT.AND P4, PT, R183, 0x21, PT ;  /* 0x00000021b700780c */ /* 0x000fe20003f84270 */
[--C-:B------:R-:W-:Y:S01]  /*4e90*/  FFMA.FTZ R159, R159, UR10, -R166.reuse ;  /* 0x0000000a9f9f7c23 */ /* 0x100fe200080108a6 */
[----:B------:R-:W-:Y:S01]  /*4ea0*/  FSEL R167, R157, -INF , P3 ;  /* 0xff8000009da77808 */ /* 0x000fe20001800000 */
[--C-:B------:R-:W-:Y:S01]  /*4eb0*/  FFMA.FTZ R157, R179, UR10, -R166.reuse ;  /* 0x0000000ab39d7c23 */ /* 0x100fe200080108a6 */
[----:B------:R-:W-:Y:S01]  /*4ec0*/  FMNMX.FTZ R188, R161, R168, !PT ;  /* 0x000000a8a1bc7209 */ /* 0x000fe20007810000 */
[----:B------:R-:W5:Y:S01]  /*4ed0*/  MUFU.TANH R178, R178 ;  /* 0x000000b200b27308 */ /* 0x000f620000002400 */
[----:B------:R-:W-:Y:S01]  /*4ee0*/  ISETP.GT.AND P3, PT, R183, 0x28, PT ;  /* 0x00000028b700780c */ /* 0x000fe20003f64270 */
[--C-:B------:R-:W-:Y:S01]  /*4ef0*/  FFMA.FTZ R169, R169, UR10, -R166.reuse ;  /* 0x0000000aa9a97c23 */ /* 0x100fe200080108a6 */
[----:B--2---:R-:W-:Y:S01]  /*4f00*/  FSEL R168, R160, -INF , P4 ;  /* 0xff800000a0a87808 */ /* 0x004fe20002000000 */
[--C-:B------:R-:W-:Y:S01]  /*4f10*/  FFMA.FTZ R160, R171, UR10, -R166.reuse ;  /* 0x0000000aaba07c23 */ /* 0x100fe200080108a6 */
[----:B------:R-:W-:Y:S01]  /*4f20*/  FMNMX.FTZ R179, R167, R188, !PT ;  /* 0x000000bca7b37209 */ /* 0x000fe20007810000 */
[--C-:B------:R-:W-:Y:S01]  /*4f30*/  FFMA.FTZ R165, R165, UR10, -R166.reuse ;  /* 0x0000000aa5a57c23 */ /* 0x100fe200080108a6 */
[----:B------:R-:W-:Y:S01]  /*4f40*/  ISETP.GT.AND P4, PT, R183, 0x29, PT ;  /* 0x00000029b700780c */ /* 0x000fe20003f84270 */
[----:B------:R-:W2:Y:S01]  /*4f50*/  MUFU.TANH R181, R181 ;  /* 0x000000b500b57308 */ /* 0x000ea20000002400 */
[----:B----4-:R-:W-:Y:S01]  /*4f60*/  FSEL R170, R170, -INF , P3 ;  /* 0xff800000aaaa7808 */ /* 0x010fe20001800000 */
[--C-:B------:R-:W-:Y:S01]  /*4f70*/  FFMA.FTZ R158, R158, UR10, -R166.reuse ;  /* 0x0000000a9e9e7c23 */ /* 0x100fe200080108a6 */
[----:B------:R-:W-:Y:S01]  /*4f80*/  FMNMX.FTZ R179, R168, R179, !PT ;  /* 0x000000b3a8b37209 */ /* 0x000fe20007810000 */
[--C-:B------:R-:W-:Y:S01]  /*4f90*/  FFMA.FTZ R10, R10, UR10, -R166.reuse ;  /* 0x0000000a0a0a7c23 */ /* 0x100fe200080108a6 */
[----:B-1----:R-:W-:Y:S01]  /*4fa0*/  FSEL R171, R172, -INF , P4 ;  /* 0xff800000acab7808 */ /* 0x002fe20002000000 */
[--C-:B------:R-:W-:Y:S01]  /*4fb0*/  FFMA.FTZ R11, R11, UR10, -R166.reuse ;  /* 0x0000000a0b0b7c23 */ /* 0x100fe200080108a6 */
[C---:B------:R-:W-:Y:S01]  /*4fc0*/  ISETP.GT.AND P3, PT, R183.reuse, 0x30, PT ;  /* 0x00000030b700780c */ /* 0x040fe20003f64270 */
[----:B------:R-:W1:Y:S01]  /*4fd0*/  MUFU.TANH R180, R180 ;  /* 0x000000b400b47308 */ /* 0x000e620000002400 */
        /* <DEDUP_REMOVED lines=10> */
[----:B0-----:R-:W-:Y:S01]  /*5080*/  FSEL R174, R174, -INF , P4 ;  /* 0xff800000aeae7808 */ /* 0x001fe20002000000 */
[--C-:B------:R-:W-:Y:S01]  /*5090*/  FFMA.FTZ R21, R21, UR10, -R166.reuse ;  /* 0x0000000a15157c23 */ /* 0x100fe200080108a6 */
[----:B------:R-:W-:Y:S01]  /*50a0*/  FMNMX.FTZ R179, R173, R188, !PT ;  /* 0x000000bcadb37209 */ /* 0x000fe20007810000 */
[--C-:B------:R-:W-:Y:S01]  /*50b0*/  FFMA.FTZ R154, R154, UR10, -R166.reuse ;  /* 0x0000000a9a9a7c23 */ /* 0x100fe200080108a6 */
[----:B------:R-:W-:Y:S01]  /*50c0*/  ISETP.GT.AND P4, PT, R183, 0x39, PT ;  /* 0x00000039b700780c */ /* 0x000fe20003f84270 */
[----:B------:R-:W0:Y:S01]  /*50d0*/  MUFU.TANH R182, R182 ;  /* 0x000000b600b67308 */ /* 0x000e220000002400 */
[----:B-----5:R-:W-:Y:S01]  /*50e0*/  FSEL R175, R176, -INF , P3 ;  /* 0xff800000b0af7808 */ /* 0x020fe20001800000 */
[----:B------:R-:W-:Y:S01]  /*50f0*/  FFMA.FTZ R152, R152, UR10, -R166 ;  /* 0x0000000a98987c23 */ /* 0x000fe200080108a6 */
[----:B------:R-:W-:-:S02]  /*5100*/  FMNMX.FTZ R188, R174, R179, !PT ;  /* 0x000000b3aebc7209 */ /* 0x000fc40007810000 */
[----:B------:R-:W-:Y:S02]  /*5110*/  ISETP.GT.AND P3, PT, R183, 0x40, PT ;  /* 0x00000040b700780c */ /* 0x000fe40003f64270 */
[----:B------:R-:W-:Y:S01]  /*5120*/  FSEL R176, R177, -INF , P4 ;  /* 0xff800000b1b07808 */ /* 0x000fe20002000000 */
[----:B------:R-:W4:Y:S01]  /*5130*/  MUFU.TANH R185, R185 ;  /* 0x000000b900b97308 */ /* 0x000f220000002400 */
[----:B------:R-:W-:Y:S01]  /*5140*/  FMNMX.FTZ R179, R175, R188, !PT ;  /* 0x000000bcafb37209 */ /* 0x000fe20007810000 */
[----:B------:R-:W-:Y:S01]  /*5150*/  FFMA.FTZ R188, R163, UR10, -R166 ;  /* 0x0000000aa3bc7c23 */ /* 0x000fe200080108a6 */
[----:B------:R-:W-:Y:S02]  /*5160*/  FSEL R177, R178, -INF , P3 ;  /* 0xff800000b2b17808 */ /* 0x000fe40001800000 */
[C---:B------:R-:W-:Y:S02]  /*5170*/  ISETP.GT.AND P4, PT, R183.reuse, 0x41, PT ;  /* 0x00000041b700780c */ /* 0x040fe40003f84270 */
[----:B------:R-:W-:Y:S01]  /*5180*/  FMNMX.FTZ R178, R176, R179, !PT ;  /* 0x000000b3b0b27209 */ /* 0x000fe20007810000 */
[----:B------:R-:W5:Y:S01]  /*5190*/  MUFU.TANH R186, R186 ;  /* 0x000000ba00ba7308 */ /* 0x000f620000002400 */
[----:B------:R-:W-:-:S02]  /*51a0*/  ISETP.GT.AND P3, PT, R183, 0x48, PT ;  /* 0x00000048b700780c */ /* 0x000fc40003f64270 */
[----:B--2---:R-:W-:Y:S02]  /*51b0*/  FSEL R179, R181, -INF , P4 ;  /* 0xff800000b5b37808 */ /* 0x004fe40002000000 */
[----:B------:R-:W-:Y:S02]  /*51c0*/  FMNMX.FTZ R178, R177, R178, !PT ;  /* 0x000000b2b1b27209 */ /* 0x000fe40007810000 */
[----:B------:R-:W-:Y:S01]  /*51d0*/  ISETP.GT.AND P4, PT, R183, 0x49, PT ;  /* 0x00000049b700780c */ /* 0x000fe20003f84270 */
[----:B------:R-:W2:Y:S01]  /*51e0*/  MUFU.TANH R187, R187 ;  /* 0x000000bb00bb7308 */ /* 0x000ea20000002400 */
[----:B-1----:R-:W-:Y:S02]  /*51f0*/  FSEL R180, R180, -INF , P3 ;  /* 0xff800000b4b47808 */ /* 0x002fe40001800000 */
[----:B------:R-:W-:Y:S02]  /*5200*/  FMNMX.FTZ R181, R179, R178, !PT ;  /* 0x000000b2b3b57209 */ /* 0x000fe40007810000 */
[----:B---3--:R-:W-:-:S02]  /*5210*/  FSEL R163, R184, -INF , P4 ;  /* 0xff800000b8a37808 */ /* 0x008fc40002000000 */
[C---:B------:R-:W-:Y:S01]  /*5220*/  ISETP.GT.AND P3, PT, R183.reuse, 0x50, PT ;  /* 0x00000050b700780c */ /* 0x040fe20003f64270 */
[----:B------:R-:W-:Y:S01]  /*5230*/  MUFU.EX2 R178, R188 ;  /* 0x000000bc00b27308 */ /* 0x000fe20000000800 */
[----:B------:R-:W-:Y:S02]  /*5240*/  FMNMX.FTZ R184, R180, R181, !PT ;  /* 0x000000b5b4b87209 */ /* 0x000fe40007810000 */
[----:B------:R-:W-:Y:S02]  /*5250*/  ISETP.GT.AND P4, PT, R183, 0x51, PT ;  /* 0x00000051b700780c */ /* 0x000fe40003f84270 */
[----:B0-----:R-:W-:Y:S02]  /*5260*/  FSEL R181, R182, -INF , P3 ;  /* 0xff800000b6b57808 */ /* 0x001fe40001800000 */
[----:B------:R-:W-:Y:S01]  /*5270*/  FMNMX.FTZ R184, R163, R184, !PT ;  /* 0x000000b8a3b87209 */ /* 0x000fe20007810000 */
[----:B------:R0:W-:Y:S01]  /*5280*/  MUFU.EX2 R172, R189 ;  /* 0x000000bd00ac7308 */ /* 0x0001e20000000800 */
[----:B----4-:R-:W-:-:S02]  /*5290*/  FSEL R182, R185, -INF , P4 ;  /* 0xff800000b9b67808 */ /* 0x010fc40002000000 */
[----:B------:R-:W-:Y:S02]  /*52a0*/  ISETP.GT.AND P3, PT, R183, 0x58, PT ;  /* 0x00000058b700780c */ /* 0x000fe40003f64270 */
[----:B------:R-:W-:Y:S02]  /*52b0*/  FMNMX.FTZ R185, R181, R184, !PT ;  /* 0x000000b8b5b97209 */ /* 0x000fe40007810000 */
[----:B------:R-:W-:Y:S01]  /*52c0*/  ISETP.GT.AND P4, PT, R183, 0x59, PT ;  /* 0x00000059b700780c */ /* 0x000fe20003f84270 */
[--C-:B------:R-:W-:Y:S01]  /*52d0*/  FFMA.FTZ R183, R156, UR10, -R166.reuse ;  /* 0x0000000a9cb77c23 */ /* 0x100fe200080108a6 */
[----:B-----5:R-:W-:Y:S01]  /*52e0*/  FSEL R184, R186, -INF , P3 ;  /* 0xff800000bab87808 */ /* 0x020fe20001800000 */
[--C-:B------:R-:W-:Y:S01]  /*52f0*/  FFMA.FTZ R156, R155, UR10, -R166.reuse ;  /* 0x0000000a9b9c7c23 */ /* 0x100fe200080108a6 */
[----:B------:R-:W-:Y:S01]  /*5300*/  FMNMX.FTZ R185, R182, R185, !PT ;  /* 0x000000b9b6b97209 */ /* 0x000fe20007810000 */
[--C-:B0-----:R-:W-:Y:S01]  /*5310*/  FFMA.FTZ R189, R153, UR10, -R166.reuse ;  /* 0x0000000a99bd7c23 */ /* 0x101fe200080108a6 */
[----:B--2---:R-:W-:Y:S01]  /*5320*/  FSEL R186, R187, -INF , P4 ;  /* 0xff800000bbba7808 */ /* 0x004fe20002000000 */
[--C-:B------:R-:W-:Y:S01]  /*5330*/  FFMA.FTZ R187, R5, UR10, -R166.reuse ;  /* 0x0000000a05bb7c23 */ /* 0x100fe200080108a6 */
[----:B------:R-:W-:Y:S01]  /*5340*/  FMNMX.FTZ R185, R184, R185, !PT ;  /* 0x000000b9b8b97209 */ /* 0x000fe20007810000 */
[----:B------:R-:W-:Y:S03]  /*5350*/  MUFU.EX2 R159, R159 ;  /* 0x0000009f009f7308 */ /* 0x000fe60000000800 */
[----:B------:R-:W-:Y:S01]  /*5360*/  FMNMX.FTZ R155, R186, R185, !PT ;  /* 0x000000b9ba9b7209 */ /* 0x000fe20007810000 */
[--C-:B------:R-:W-:Y:S01]  /*5370*/  FFMA.FTZ R185, R12, UR10, -R166.reuse ;  /* 0x0000000a0cb97c23 */ /* 0x100fe200080108a6 */
[----:B------:R-:W-:-:S03]  /*5380*/  FFMA.FTZ R12, R9, UR10, -R166 ;  /* 0x0000000a090c7c23 */ /* 0x000fc600080108a6 */
[----:B------:R-:W0:Y:S01]  /*5390*/  SHFL.BFLY PT, R188, R155, 0x2, 0x1f ;  /* 0x0c401f009bbc7f89 */ /* 0x000e2200000e0000 */
        /* <DEDUP_REMOVED lines=9> */
[----:B0-----:R-:W-:-:S02]  /*5430*/  FMNMX.FTZ R5, R188, R5, !PT ;  /* 0x00000005bc057209 */ /* 0x001fc40007810000 */
[----:B------:R-:W-:Y:S02]  /*5440*/  FSEL R188, R4, RZ, P6 ;  /* 0x000000ff04bc7208 */ /* 0x000fe40003000000 */
[C---:B------:R-:W-:Y:S01]  /*5450*/  FSETP.NEU.FTZ.AND P3, PT, R5.reuse, -INF , PT ;  /* 0xff8000000500780b */ /* 0x040fe20003f7d000 */
[----:B------:R-:W-:Y:S02]  /*5460*/  FMUL.FTZ R9, R5, UR10 ;  /* 0x0000000a05097c20 */ /* 0x000fe40008410000 */
[----:B------:R-:W-:Y:S01]  /*5470*/  MUFU.EX2 R156, R156 ;  /* 0x0000009c009c7308 */ /* 0x000fe20000000800 */
[----:B------:R-:W-:Y:S02]  /*5480*/  FADD.FTZ R188, -R188, R7 ;  /* 0x00000007bcbc7221 */ /* 0x000fe40000010100 */
[----:B------:R-:W-:Y:S02]  /*5490*/  FSEL R153, R9, RZ, P3 ;  /* 0x000000ff09997208 */ /* 0x000fe40001800000 */
[----:B------:R-:W-:Y:S01]  /*54a0*/  FMUL.FTZ R188, R188, UR10 ;  /* 0x0000000abcbc7c20 */ /* 0x000fe20008410000 */
[----:B------:R-:W-:-:S02]  /*54b0*/  FSEL R9, R5, RZ, P3 ;  /* 0x000000ff05097208 */ /* 0x000fc40001800000 */
[----:B------:R-:W-:Y:S01]  /*54c0*/  MUFU.EX2 R185, R185 ;  /* 0x000000b900b97308 */ /* 0x000fe20000000800 */
[--C-:B------:R-:W-:Y:S01]  /*54d0*/  FFMA.FTZ R191, R213, UR10, -R153.reuse ;  /* 0x0000000ad5bf7c23 */ /* 0x100fe20008010899 */
[--C-:B------:R-:W-:Y:S01]  /*54e0*/  FFMA.FTZ R166, R215, UR10, -R153.reuse ;  /* 0x0000000ad7a67c23 */ /* 0x100fe20008010899 */
[----:B------:R-:W-:Y:S01]  /*54f0*/  FADD.FTZ R9, -R9, R8 ;  /* 0x0000000809097221 */ /* 0x000fe20000010100 */
[--C-:B------:R-:W-:Y:S01]  /*5500*/  FFMA.FTZ R190, R214, UR10, -R153.reuse ;  /* 0x0000000ad6be7c23 */ /* 0x100fe20008010899 */
[--C-:B------:R-:W-:Y:S01]  /*5510*/  FFMA.FTZ R193, R212, UR10, -R153.reuse ;  /* 0x0000000ad4c17c23 */ /* 0x100fe20008010899 */
[--C-:B------:R-:W-:Y:S01]  /*5520*/  FFMA.FTZ R155, R168, UR10, -R153.reuse ;  /* 0x0000000aa89b7c23 */ /* 0x100fe20008010899 */
[----:B------:R-:W-:Y:S01]  /*5530*/  FMUL.FTZ R8, R9, UR10 ;  /* 0x0000000a09087c20 */ /* 0x000fe20008410000 */
        /* <DEDUP_REMOVED lines=14> */
[----:B------:R-:W-:-:S02]  /*5620*/  FFMA.FTZ R186, R186, UR10, -R153 ;  /* 0x0000000ababa7c23 */ /* 0x000fc40008010899 */
[----:B------:R-:W1:Y:S01]  /*5630*/  MUFU.EX2 R8, R8 ;  /* 0x0000000800087308 */ /* 0x000e620000000800 */
        /* <DEDUP_REMOVED lines=66> */
[----:B------:R-:W-:Y:S01]  /*5a60*/  FFMA.FTZ R176, R177, UR10, -R153 ;  /* 0x0000000ab1b07c23 */ /* 0x000fe20008010899 */
[----:B-1----:R-:W-:Y:S01]  /*5a70*/  FADD.FTZ R196, R164, R155 ;  /* 0x0000009ba4c47221 */ /* 0x002fe20000010000 */
[----:B------:R-:W-:Y:S01]  /*5a80*/  FADD.FTZ R198, R156, R161 ;  /* 0x000000a19cc67221 */ /* 0x000fe20000010000 */
[--C-:B------:R-:W-:Y:S01]  /*5a90*/  FFMA.FTZ R177, R179, UR10, -R153.reuse ;  /* 0x0000000ab3b17c23 */ /* 0x100fe20008010899 */
[----:B------:R-:W0:Y:S01]  /*5aa0*/  MUFU.EX2 R194, R194 ;  /* 0x000000c200c27308 */ /* 0x000e220000000800 */
[--C-:B------:R-:W-:Y:S01]  /*5ab0*/  FFMA.FTZ R179, R180, UR10, -R153.reuse ;  /* 0x0000000ab4b37c23 */ /* 0x100fe20008010899 */
[----:B------:R-:W-:Y:S01]  /*5ac0*/  FADD.FTZ R161, R185, R198 ;  /* 0x000000c6b9a17221 */ /* 0x000fe20000010000 */
[----:B------:R-:W-:Y:S01]  /*5ad0*/  FFMA.FTZ R180, R163, UR10, -R153 ;  /* 0x0000000aa3b47c23 */ /* 0x000fe20008010899 */
[----:B------:R-:W-:Y:S01]  /*5ae0*/  F2FP.F16.F32.PACK_AB R153, R162, R159 ;  /* 0x0000009fa299723e */ /* 0x000fe200000000ff */
[-C--:B------:R-:W-:Y:S01]  /*5af0*/  FMUL.FTZ R95, R95, R188.reuse ;  /* 0x000000bc5f5f7220 */ /* 0x080fe20000410000 */
[----:B------:R-:W-:Y:S01]  /*5b00*/  F2FP.F16.F32.PACK_AB R159, R178, R165 ;  /* 0x000000a5b29f723e */ /* 0x000fe200000000ff */
        /* <DEDUP_REMOVED lines=38> */
[----:B------:R-:W-:Y:S01]  /*5d70*/  FMUL.FTZ R151, R151, R188 ;  /* 0x000000bc97977220 */ /* 0x000fe20000410000 */
        /* <DEDUP_REMOVED lines=28> */
[----:B------:R-:W-:Y:S01]  /*5f40*/  F2FP.F16.F32.PACK_AB R155, R160, R157 ;  /* 0x0000009da09b723e */ /* 0x000fe200000000ff */
[----:B------:R-:W-:Y:S01]  /*5f50*/  FMUL.FTZ R64, R64, R8 ;  /* 0x0000000840407220 */ /* 0x000fe20000410000 */
[----:B------:R-:W-:Y:S01]  /*5f60*/  F2FP.F16.F32.PACK_AB R157, R169, R172 ;  /* 0x000000aca99d723e */ /* 0x000fe200000000ff */
[----:B------:R-:W-:Y:S01]  /*5f70*/  FMUL.FTZ R65, R65, R8 ;  /* 0x0000000841417220 */ /* 0x000fe20000410000 */
[----:B------:R-:W-:Y:S01]  /*5f80*/  F2FP.F16.F32.PACK_AB R160, R7, R194 ;  /* 0x000000c207a0723e */ /* 0x000fe200000000ff */
        /* <DEDUP_REMOVED lines=36> */
[-C--:B------:R-:W-:Y:S01]  /*61d0*/  FMUL.FTZ R116, R116, R8.reuse ;  /* 0x0000000874747220 */ /* 0x080fe20000410000 */
[-C--:B------:R-:W-:Y:S01]  /*61e0*/  FMUL.FTZ R117, R117, R8.reuse ;  /* 0x0000000875757220 */ /* 0x080fe20000410000 */
[-C--:B------:R-:W-:Y:S01]  /*61f0*/  FMUL.FTZ R120, R120, R8.reuse ;  /* 0x0000000878787220 */ /* 0x080fe20000410000 */
[-C--:B------:R-:W-:Y:S01]  /*6200*/  FMUL.FTZ R121, R121, R8.reuse ;  /* 0x0000000879797220 */ /* 0x080fe20000410000 */
[----:B------:R-:W-:Y:S01]  /*6210*/  FMUL.FTZ R124, R124, R8 ;  /* 0x000000087c7c7220 */ /* 0x000fe20000410000 */
[----:B------:R-:W0:Y:S01]  /*6220*/  MUFU.EX2 R176, R176 ;  /* 0x000000b000b07308 */ /* 0x000e220000000800 */
[----:B-1----:R-:W-:Y:S01]  /*6230*/  FADD.FTZ R167, R174, R163 ;  /* 0x000000a3aea77221 */ /* 0x002fe20000010000 */
[----:B------:R-:W-:Y:S01]  /*6240*/  F2FP.F16.F32.PACK_AB R163, R185, R156 ;  /* 0x0000009cb9a3723e */ /* 0x000fe200000000ff */
[----:B------:R-:W-:Y:S01]  /*6250*/  FMUL.FTZ R125, R125, R8 ;  /* 0x000000087d7d7220 */ /* 0x000fe20000410000 */
[----:B------:R-:W-:Y:S01]  /*6260*/  F2FP.F16.F32.PACK_AB R156, R195, R192 ;  /* 0x000000c0c39c723e */ /* 0x000fe200000000ff */
[-C--:B------:R-:W-:Y:S01]  /*6270*/  FMUL.FTZ R128, R128, R8.reuse ;  /* 0x0000000880807220 */ /* 0x080fe20000410000 */
[-C--:B------:R-:W-:Y:S01]  /*6280*/  FMUL.FTZ R129, R129, R8.reuse ;  /* 0x0000000881817220 */ /* 0x080fe20000410000 */
[----:B------:R-:W-:Y:S01]  /*6290*/  FMUL.FTZ R132, R132, R8 ;  /* 0x0000000884847220 */ /* 0x000fe20000410000 */
[----:B------:R-:W1:Y:S01]  /*62a0*/  MUFU.EX2 R21, R21 ;  /* 0x0000001500157308 */ /* 0x000e620000000800 */
[C---:B---3--:R-:W-:Y:S01]  /*62b0*/  FADD.FTZ R158, R20.reuse, R165 ;  /* 0x000000a5149e7221 */ /* 0x048fe20000010000 */
[----:B------:R-:W-:Y:S01]  /*62c0*/  F2FP.F16.F32.PACK_AB R165, R187, R10 ;  /* 0x0000000abba5723e */ /* 0x000fe200000000ff */
[-C--:B------:R-:W-:Y:S01]  /*62d0*/  FMUL.FTZ R133, R133, R8.reuse ;  /* 0x0000000885857220 */ /* 0x080fe20000410000 */
[----:B------:R-:W-:Y:S01]  /*62e0*/  F2FP.F16.F32.PACK_AB R171, R20, R15 ;  /* 0x0000000f14ab723e */ /* 0x000fe200000000ff */
        /* <DEDUP_REMOVED lines=13> */
[----:B------:R-:W-:-:S02]  /*63c0*/  F2FP.F16.F32.PACK_AB R158, R197, R164 ;  /* 0x000000a4c59e723e */ /* 0x000fc400000000ff */
[----:B------:R-:W-:-:S04]  /*63d0*/  F2FP.F16.F32.PACK_AB R164, R213, R170 ;  /* 0x000000aad5a4723e */ /* 0x000fc800000000ff */
[----:B------:R-:W1:Y:S01]  /*63e0*/  MUFU.EX2 R179, R179 ;  /* 0x000000b300b37308 */ /* 0x000e620000000800 */
[C---:B---3--:R-:W-:Y:S01]  /*63f0*/  FADD.FTZ R0, R177.reuse, R0 ;  /* 0x00000000b1007221 */ /* 0x048fe20000010000 */
[----:B------:R-:W-:-:S06]  /*6400*/  F2FP.F16.F32.PACK_AB R168, R177, R176 ;  /* 0x000000b0b1a8723e */ /* 0x000fcc00000000ff */
[----:B------:R-:W3:Y:S01]  /*6410*/  MUFU.EX2 R152, R152 ;  /* 0x0000009800987308 */ /* 0x000ee20000000800 */
[C---:B0-----:R-:W-:Y:S01]  /*6420*/  FADD.FTZ R11, R154.reuse, R169 ;  /* 0x000000a99a0b7221 */ /* 0x041fe20000010000 */
[----:B------:R-:W-:Y:S02]  /*6430*/  F2FP.F16.F32.PACK_AB R169, R13, R14 ;  /* 0x0000000e0da9723e */ /* 0x000fe400000000ff */
[----:B------:R-:W-:Y:S02]  /*6440*/  F2FP.F16.F32.PACK_AB R173, R154, R21 ;  /* 0x000000159aad723e */ /* 0x000fe400000000ff */
[----:B------:R-:W-:Y:S02]  /*6450*/  F2FP.F16.F32.PACK_AB R154, R193, R190 ;  /* 0x000000bec19a723e */ /* 0x000fe400000000ff */
        /* <DEDUP_REMOVED lines=13> */
[----:B0-----:R-:W-:Y:S01]  /*6530*/  FADD.FTZ R10, R184, R13 ;  /* 0x0000000db80a7221 */ /* 0x001fe20000010000 */
[C---:B-1----:R-:W-:Y:S01]  /*6540*/  F2FP.F16.F32.PACK_AB R175, R189.reuse, R152 ;  /* 0x00000098bdaf723e */ /* 0x042fe200000000ff */
[----:B------:R-:W-:Y:S01]  /*6550*/  FADD.FTZ R0, R189, R0 ;  /* 0x00000000bd007221 */ /* 0x000fe20000010000 */
[----:B------:R-:W-:Y:S02]  /*6560*/  F2FP.F16.F32.PACK_AB R152, R166, R191 ;  /* 0x000000bfa698723e */ /* 0x000fe400000000ff */
[----:B------:R-:W-:Y:S01]  /*6570*/  F2FP.F16.F32.PACK_AB R166, R174, R3 ;  /* 0x00000003aea6723e */ /* 0x000fe200000000ff */
[C---:B---3--:R-:W-:Y:S01]  /*6580*/  FADD.FTZ R3, R11.reuse, R10 ;  /* 0x0000000a0b037221 */ /* 0x048fe20000010000 */
[----:B------:R-:W-:Y:S01]  /*6590*/  F2FP.F16.F32.PACK_AB R174, R11, R184 ;  /* 0x000000b80bae723e */ /* 0x000fe200000000ff */
[----:B--2---:R-:W-:Y:S06]  /*65a0*/  @!P0 BRA `(.L_x_4611) ;  /* 0x0000000000048947 */ /* 0x004fec0003800000 */
[----:B------:R-:W-:Y:S01]  /*65b0*/  BPT.TRAP 0x1 ;  /* 0x000000040000795c */ /* 0x000fe20000300000 */
.L_x_4611:
[----:B------:R0:W1:Y:S01]  /*65c0*/  SYNCS.PHASECHK.TRANS64.TRYWAIT P3, [UR26+0x22850], R6 ;  /* 0x02285006ff0075a7 */ /* 0x000062000806015a */
[----:B------:R-:W-:Y:S05]  /*65d0*/  @!P0 BRA `(.L_x_4612) ;  /* 0x0000000000048947 */ /* 0x000fea0003800000 */
[----:B------:R-:W-:Y:S01]  /*65e0*/  BPT.TRAP 0x1 ;  /* 0x000000040000795c */ /* 0x000fe20000300000 */
.L_x_4612:
[----:B-1----:R-:W-:Y:S05]  /*65f0*/  @P3 BRA `(.L_x_4613) ;  /* 0x0000000000083947 */ /* 0x002fea0003800000 */
[----:B------:R-:W1:Y:S02]  /*6600*/  SYNCS.PHASECHK.TRANS64.TRYWAIT P3, [UR26+0x22850], R6 ;  /* 0x02285006ff0075a7 */ /* 0x000e64000806015a */
[----:B-1----:R-:W-:Y:S05]  /*6610*/  @!P3 BRA `(.L_x_4614) ;  /* 0x000000c000f0b947 */ /* 0x002fea0003800000 */
.L_x_4613:
        /* <DEDUP_REMOVED lines=49> */
.L_x_4606:
[----:B------:R-:W-:-:S13]  /*6930*/  ISETP.LE.AND P1, PT, RZ, UR23, PT ;  /* 0x00000017ff007c0c */ /* 0x000fda000bf23270 */
[----:B------:R-:W-:Y:S05]  /*6940*/  @!P1 BRA `(.L_x_4616) ;  /* 0x0000002000d09947 */ /* 0x000fea0003800000 */
[----:B------:R-:W-:Y:S01]  /*6950*/  IMAD.MOV.U32 R7, RZ, RZ, R4 ;  /* 0x000000ffff077224 */ /* 0x000fe200078e0004 */
[----:B------:R-:W-:Y:S01]  /*6960*/  ULDC UR24, c[0x0][0x9d8] ;  /* 0x0002760000187ab9 */ /* 0x000fe20000000800 */
[----:B------:R-:W-:Y:S01]  /*6970*/  IMAD.MOV.U32 R8, RZ, RZ, R5 ;  /* 0x000000ffff087224 */ /* 0x000fe200078e0005 */
[----:B------:R-:W-:-:S06]  /*6980*/  ULDC UR22, c[0x0][0x988] ;  /* 0x0002620000167ab9 */ /* 0x000fcc0000000800 */
.L_x_4625:
[----:B------:R-:W-:-:S04]  /*6990*/  UIADD3 UR37, UR37, 0x1, URZ ;  /* 0x0000000125257890 */ /* 0x000fc8000fffe03f */
[----:B------:R-:W-:-:S04]  /*69a0*/  UISETP.NE.AND UP0, UPT, UR37, 0x2, UPT ;  /* 0x000000022500788c */ /* 0x000fc8000bf05270 */
[----:B------:R-:W-:Y:S02]  /*69b0*/  USEL UR6, URZ, 0x1, UP0 ;  /* 0x000000013f067887 */ /* 0x000fe40008000000 */
[----:B------:R-:W-:Y:S02]  /*69c0*/  USEL UR37, UR37, URZ, UP0 ;  /* 0x0000003f25257287 */ /* 0x000fe40008000000 */
[----:B------:R-:W-:Y:S01]  /*69d0*/  ULOP3.LUT UR38, UR38, UR6, URZ, 0x3c, !UPT ;  /* 0x0000000626267292 */ /* 0x000fe2000f8e3c3f */
[----:B-1----:R-:W-:Y:S11]  /*69e0*/  @!P0 BRA `(.L_x_4617) ;  /* 0x0000000000048947 */ /* 0x002ff60003800000 */
[----:B------:R-:W-:Y:S01]  /*69f0*/  BPT.TRAP 0x1 ;  /* 0x000000040000795c */ /* 0x000fe20000300000 */
.L_x_4617:
        /* <DEDUP_REMOVED lines=9> */
.L_x_4618:
[----:B-1----:R-:W-:Y:S05]  /*6a90*/  @P1 BRA `(.L_x_4619) ;  /* 0x0000000000081947 */ /* 0x002fea0003800000 */
[----:B------:R-:W1:Y:S02]  /*6aa0*/  SYNCS.PHASECHK.TRANS64.TRYWAIT P1, [UR25+0x22830], R6 ;  /* 0x02283006ff0075a7 */ /* 0x000e640008020159 */
[----:B-1----:R-:W-:Y:S05]  /*6ab0*/  @!P1 BRA `(.L_x_4620) ;  /* 0x000000bc00dc9947 */ /* 0x002fea0003800000 */
.L_x_4619:
        /* <DEDUP_REMOVED lines=487> */
.L_x_4621:
[----:B------:R0:W1:Y:S01]  /*8930*/  SYNCS.PHASECHK.TRANS64.TRYWAIT P1, [UR25+0x22850], R6 ;  /* 0x02285006ff0075a7 */ /* 0x0000620008020159 */
[----:B------:R-:W-:Y:S05]  /*8940*/  @!P0 BRA `(.L_x_4622) ;  /* 0x0000000000048947 */ /* 0x000fea0003800000 */
[----:B------:R-:W-:Y:S01]  /*8950*/  BPT.TRAP 0x1 ;  /* 0x000000040000795c */ /* 0x000fe20000300000 */
.L_x_4622:
[----:B-1----:R-:W-:Y:S05]  /*8960*/  @P1 BRA `(.L_x_4623) ;  /* 0x0000000000081947 */ /* 0x002fea0003800000 */
[----:B------:R-:W1:Y:S02]  /*8970*/  SYNCS.PHASECHK.TRANS64.TRYWAIT P1, [UR25+0x22850], R6 ;  /* 0x02285006ff0075a7 */ /* 0x000e640008020159 */
[----:B-1----:R-:W-:Y:S05]  /*8980*/  @!P1 BRA `(.L_x_4624) ;  /* 0x000000a000409947 */ /* 0x002fea0003800000 */
.L_x_4623:
        /* <DEDUP_REMOVED lines=48> */
.L_x_4616:
[----:B01----:R-:W0:Y:S01]  /*8c90*/  SHFL.BFLY PT, R6, R3, 0x2, 0x1f ;  /* 0x0c401f0003067f89 */ /* 0x003e2200000e0000 */
[----:B------:R-:W-:Y:S01]  /*8ca0*/  UIADD3 UR37, UR37, 0x1, URZ ;  /* 0x0000000125257890 */ /* 0x000fe2000fffe03f */
[----:B------:R-:W-:Y:S01]  /*8cb0*/  IMAD.U32 R14, RZ, RZ, UR10 ;  /* 0x0000000aff0e7e24 */ /* 0x000fe2000f8e00ff */
[----:B------:R1:W-:Y:S06]  /*8cc0*/  BAR.ARV R9, 0x100 ;  /* 0x000400090000751d */ /* 0x0003ec0000002000 */
[----:B------:R-:W-:Y:S02]  /*8cd0*/  UISETP.NE.AND UP0, UPT, UR37, 0x2, UPT ;  /* 0x000000022500788c */ /* 0x000fe4000bf05270 */
[----:B------:R-:W-:Y:S06]  /*8ce0*/  BAR.ARV 0x8, 0x180 ;  /* 0x0206000000007b1d */ /* 0x000fec0000002000 */
[----:B------:R-:W-:Y:S01]  /*8cf0*/  USEL UR4, URZ, 0x1, UP0 ;  /* 0x000000013f047887 */ /* 0x000fe20008000000 */
[----:B------:R-:W-:Y:S01]  /*8d00*/  PLOP3.LUT P0, PT, PT, PT, PT, 0x8, 0x0 ;  /* 0x000000000000781c */ /* 0x000fe20003f0e170 */
[----:B------:R-:W2:Y:S01]  /*8d10*/  SHFL.BFLY PT, R11, R0, 0x2, 0x1f ;  /* 0x0c401f00000b7f89 */ /* 0x000ea200000e0000 */
[----:B------:R-:W-:-:S02]  /*8d20*/  UIADD3 UR47, UR47, 0x1, URZ ;  /* 0x000000012f2f7890 */ /* 0x000fc4000fffe03f */
[----:B------:R-:W-:Y:S01]  /*8d30*/  USEL UR37, UR37, URZ, UP0 ;  /* 0x0000003f25257287 */ /* 0x000fe20008000000 */
[----:B0-----:R-:W-:Y:S01]  /*8d40*/  FADD.FTZ R6, R6, R3 ;  /* 0x0000000306067221 */ /* 0x001fe20000010000 */
[----:B------:R-:W-:Y:S01]  /*8d50*/  IMAD.MOV.U32 R3, RZ, RZ, -0x800000 ;  /* 0xff800000ff037424 */ /* 0x000fe200078e00ff */
[----:B------:R-:W-:-:S03]  /*8d60*/  ULOP3.LUT UR38, UR38, UR4, URZ, 0x3c, !UPT ;  /* 0x0000000426267292 */ /* 0x000fc6000f8e3c3f */
[----:B------:R-:W0:Y:S01]  /*8d70*/  SHFL.BFLY PT, R7, R6, 0x1, 0x1f ;  /* 0x0c201f0006077f89 */ /* 0x000e2200000e0000 */
[----:B--2---:R-:W-:Y:S01]  /*8d80*/  FADD.FTZ R11, R11, R0 ;  /* 0x000000000b0b7221 */ /* 0x004fe20000010000 */
[----:B------:R-:W-:-:S04]  /*8d90*/  IMAD.MOV.U32 R0, RZ, RZ, RZ ;  /* 0x000000ffff007224 */ /* 0x000fc800078e00ff */
[----:B------:R-:W2:Y:S01]  /*8da0*/  SHFL.BFLY PT, R8, R11, 0x1, 0x1f ;  /* 0x0c201f000b087f89 */ /* 0x000ea200000e0000 */
[----:B0-----:R-:W-:Y:S01]  /*8db0*/  FADD.FTZ R12, R6, R7 ;  /* 0x00000007060c7221 */ /* 0x001fe20000010000 */
[----:B------:R-:W-:Y:S02]  /*8dc0*/  IMAD.MOV.U32 R7, RZ, RZ, RZ ;  /* 0x000000ffff077224 */ /* 0x000fe400078e00ff */
[----:B------:R-:W-:Y:S02]  /*8dd0*/  IMAD.U32 R6, RZ, RZ, UR10 ;  /* 0x0000000aff067e24 */ /* 0x000fe4000f8e00ff */
[----:B------:R-:W-:-:S13]  /*8de0*/  FSETP.NE.FTZ.AND P1, PT, R12, RZ, PT ;  /* 0x000000ff0c00720b */ /* 0x000fda0003f35000 */
[----:B------:R-:W0:Y:S01]  /*8df0*/  @P1 MUFU.RCP R7, R12 ;  /* 0x0000000c00071308 */ /* 0x000e220000001000 */
[----:B------:R-:W-:Y:S01]  /*8e00*/  @P1 FMUL.FTZ R6, R6, 0.69314718246459960938 ;  /* 0x3f31721806061820 */ /* 0x000fe20000410000 */
[----:B--2---:R-:W-:Y:S01]  /*8e10*/  FADD.FTZ R13, R11, R8 ;  /* 0x000000080b0d7221 */ /* 0x004fe20000010000 */
[----:B------:R-:W-:-:S04]  /*8e20*/  IMAD.MOV.U32 R8, RZ, RZ, -0x800000 ;  /* 0xff800000ff087424 */ /* 0x000fc800078e00ff */
[----:B------:R-:W-:Y:S01]  /*8e30*/  FSETP.NE.FTZ.AND P2, PT, R13, RZ, PT ;  /* 0x000000ff0d00720b */ /* 0x000fe20003f55000 */
        /* <DEDUP_REMOVED lines=64> */
[----:B------:R-:W0:Y:S01]  /*9240*/  @P2 MUFU.LG2 R11, R13 ;  /* 0x0000000d000b2308 */ /* 0x000e220000000c00 */
[----:B------:R-:W-:-:S07]  /*9250*/  @P2 FMUL.FTZ R14, R14, 0.69314718246459960938 ;  /* 0x3f3172180e0e2820 */ /* 0x000fce0000410000 */
[----:B------:R-:W2:Y:S08]  /*9260*/  @P1 MUFU.LG2 R7, R12 ;  /* 0x0000000c00071308 */ /* 0x000eb00000000c00 */
[----:B------:R-:W3:Y:S01]  /*9270*/  @P2 MUFU.RCP R0, R13 ;  /* 0x0000000d00002308 */ /* 0x000ee20000001000 */
[----:B0-----:R-:W-:-:S04]  /*9280*/  @P2 FMUL.FTZ R11, R11, 0.69314718246459960938 ;  /* 0x3f3172180b0b2820 */ /* 0x001fc80000410000 */
[----:B------:R-:W-:Y:S01]  /*9290*/  @P2 FFMA.FTZ R3, R14, R4, R11 ;  /* 0x000000040e032223 */ /* 0x000fe2000001000b */
[----:B--2---:R-:W-:-:S04]  /*92a0*/  @P1 FMUL.FTZ R7, R7, 0.69314718246459960938 ;  /* 0x3f31721807071820 */ /* 0x004fc80000410000 */
[----:B------:R-:W-:Y:S01]  /*92b0*/  @P1 FFMA.FTZ R8, R6, R5, R7 ;  /* 0x0000000506081223 */ /* 0x000fe20000010007 */
        /* <DEDUP_REMOVED lines=63> */
[----:B------:R-:W-:-:S07]  /*96b0*/  FMUL.FTZ R0, R151, R0 ;  /* 0x0000000097007220 */ /* 0x000fce0000410000 */
.L_x_4595:
        /* <DEDUP_REMOVED lines=43> */
[C---:B------:R-:W-:Y:S02]  /*9970*/  LOP3.LUT R11, R110.reuse, 0x380, RZ, 0xc0, !PT ;  /* 0x000003806e0b7812 */ /* 0x040fe400078ec0ff */
[C---:B------:R-:W-:Y:S01]  /*9980*/  IADD3 R177, P0, R110.reuse, 0x40, RZ ;  /* 0x000000406eb17810 */ /* 0x040fe20007f1e0ff */
[----:B------:R-:W-:Y:S01]  /*9990*/  IMAD.X R13, RZ, RZ, R111, P1 ;  /* 0x000000ffff0d7224 */ /* 0x000fe200008e066f */
[----:B------:R-:W-:-:S02]  /*99a0*/  IADD3 R179, P4, R110, 0x60, RZ ;  /* 0x000000606eb37810 */ /* 0x000fc40007f9e0ff */
        /* <DEDUP_REMOVED lines=13> */
[----:B------:R-:W-:Y:S01]  /*9a80*/  IMAD.X R63, RZ, RZ, R111, P1 ;  /* 0x000000ffff3f7224 */ /* 0x000fe200008e066f */
[----:B------:R-:W-:-:S02]  /*9a90*/  LOP3.LUT R14, R177, 0x380, RZ, 0xc0, !PT ;  /* 0x00000380b10e7812 */ /* 0x000fc400078ec0ff */
        /* <DEDUP_REMOVED lines=17> */
[----:B------:R-:W-:Y:S02]  /*9bb0*/  SHF.R.U64 R12, R12, 0x3, RZ ;  /* 0x000000030c0c7819 */ /* 0x000fe400000012ff */
[----:B------:R-:W-:Y:S02]  /*9bc0*/  LOP3.LUT R38, R183, 0x380, RZ, 0xc0, !PT ;  /* 0x00000380b7267812 */ /* 0x000fe400078ec0ff */
[----:B------:R-:W-:Y:S02]  /*9bd0*/  SHF.R.U64 R14, R14, 0x3, RZ ;  /* 0x000000030e0e7819 */ /* 0x000fe400000012ff */
[----:B------:R-:W-:Y:S02]  /*9be0*/  LOP3.LUT R46, R185, 0x380, RZ, 0xc0, !PT ;  /* 0x00000380b92e7812 */ /* 0x000fe400078ec0ff */
[----:B------:R-:W-:Y:S02]  /*9bf0*/  SHF.R.U64 R20, R20, 0x3, RZ ;  /* 0x0000000314147819 */ /* 0x000fe400000012ff */
[----:B------:R-:W-:-:S02]  /*9c00*/  LOP3.LUT R54, R187, 0x380, RZ, 0xc0, !PT ;  /* 0x00000380bb367812 */ /* 0x000fc400078ec0ff */
[----:B------:R-:W-:Y:S02]  /*9c10*/  SHF.R.U64 R30, R30, 0x3, RZ ;  /* 0x000000031e1e7819 */ /* 0x000fe400000012ff */
[----:B------:R-:W-:Y:S02]  /*9c20*/  LOP3.LUT R62, R189, 0x380, RZ, 0xc0, !PT ;  /* 0x00000380bd3e7812 */ /* 0x000fe400078ec0ff */
[----:B------:R-:W-:Y:S02]  /*9c30*/  LOP3.LUT R98, R197, 0x380, RZ, 0xc0, !PT ;  /* 0x00000380c5627812 */ /* 0x000fe400078ec0ff */
[----:B------:R-:W-:Y:S01]  /*9c40*/  MOV R110, R110 ;  /* 0x0000006e006e7202 */ /* 0x000fe20000000f00 */
[----:B------:R-:W-:Y:S01]  /*9c50*/  BAR.SYNC.DEFER_BLOCKING 0x1, 0x100 ;  /* 0x0044000000007b1d */ /* 0x000fe20000010000 */
[----:B------:R-:W-:Y:S02]  /*9c60*/  LOP3.LUT R12, R12, R175, RZ, 0x3c, !PT ;  /* 0x000000af0c0c7212 */ /* 0x000fe400078e3cff */
[----:B------:R-:W-:-:S02]  /*9c70*/  SHF.R.U64 R38, R38, 0x3, RZ ;  /* 0x0000000326267819 */ /* 0x000fc400000012ff */
[----:B------:R-:W-:Y:S02]  /*9c80*/  LOP3.LUT R70, R191, 0x380, RZ, 0xc0, !PT ;  /* 0x00000380bf467812 */ /* 0x000fe400078ec0ff */
        /* <DEDUP_REMOVED lines=8> */
[----:B------:R-:W-:Y:S01]  /*9d10*/  SHF.R.U64 R62, R62, 0x3, RZ ;  /* 0x000000033e3e7819 */ /* 0x000fe200000012ff */
[----:B------:R-:W-:Y:S01]  /*9d20*/  STSM.16.M88.4 [R110], R24 ;  /* 0x000000186e007844 */ /* 0x000fe20000000200 */
[----:B------:R-:W-:Y:S02]  /*9d30*/  SHF.R.U64 R98, R98, 0x3, RZ ;  /* 0x0000000362627819 */ /* 0x000fe400000012ff */
[----:B------:R-:W-:-:S02]  /*9d40*/  LOP3.LUT R38, R38, R183, RZ, 0x3c, !PT ;  /* 0x000000b726267212 */ /* 0x000fc400078e3cff */
[----:B------:R-:W-:Y:S02]  /*9d50*/  SHF.R.U64 R70, R70, 0x3, RZ ;  /* 0x0000000346467819 */ /* 0x000fe400000012ff */
[----:B------:R-:W-:Y:S02]  /*9d60*/  LOP3.LUT R102, R6, 0x380, RZ, 0xc0, !PT ;  /* 0x0000038006667812 */ /* 0x000fe400078ec0ff */
[----:B------:R-:W-:Y:S02]  /*9d70*/  SHF.R.U64 R111, R111, 0x3, RZ ;  /* 0x000000036f6f7819 */ /* 0x000fe400000012ff */
[----:B------:R-:W-:Y:S02]  /*9d80*/  MOV R28, R12 ;  /* 0x0000000c001c7202 */ /* 0x000fe40000000f00 */
[----:B------:R-:W-:Y:S02]  /*9d90*/  LOP3.LUT R46, R46, R185, RZ, 0x3c, !PT ;  /* 0x000000b92e2e7212 */ /* 0x000fe400078e3cff */
[----:B------:R-:W-:Y:S01]  /*9da0*/  SHF.R.U64 R78, R78, 0x3, RZ ;  /* 0x000000034e4e7819 */ /* 0x000fe200000012ff */
[----:B------:R-:W-:Y:S01]  /*9db0*/  STSM.16.M88.4 [R28], R32 ;  /* 0x000000201c007844 */ /* 0x000fe20000000200 */
[----:B------:R-:W-:-:S02]  /*9dc0*/  MOV R14, R14 ;  /* 0x0000000e000e7202 */ /* 0x000fc40000000f00 */
[----:B------:R-:W-:Y:S02]  /*9dd0*/  LOP3.LUT R54, R54, R187, RZ, 0x3c, !PT ;  /* 0x000000bb36367212 */ /* 0x000fe400078e3cff */
[----:B------:R-:W-:Y:S01]  /*9de0*/  SHF.R.U64 R94, R94, 0x3, RZ ;  /* 0x000000035e5e7819 */ /* 0x000fe200000012ff */
[----:B------:R-:W-:Y:S01]  /*9df0*/  STSM.16.M88.4 [R14], R40 ;  /* 0x000000280e007844 */ /* 0x000fe20000000200 */
[----:B------:R-:W-:Y:S02]  /*9e00*/  LOP3.LUT R175, R174, 0x380, RZ, 0xc0, !PT ;  /* 0x00000380aeaf7812 */ /* 0x000fe400078ec0ff */
[----:B------:R-:W-:Y:S02]  /*9e10*/  MOV R20, R20 ;  /* 0x0000001400147202 */ /* 0x000fe40000000f00 */
[----:B------:R-:W-:Y:S02]  /*9e20*/  LOP3.LUT R62, R62, R189, RZ, 0x3c, !PT ;  /* 0x000000bd3e3e7212 */ /* 0x000fe400078e3cff */
[----:B------:R-:W-:Y:S01]  /*9e30*/  LOP3.LUT R98, R98, R197, RZ, 0x3c, !PT ;  /* 0x000000c562627212 */ /* 0x000fe200078e3cff */
[----:B------:R-:W-:Y:S01]  /*9e40*/  STSM.16.M88.4 [R20], R48 ;  /* 0x0000003014007844 */ /* 0x000fe20000000200 */
[----:B------:R-:W-:-:S02]  /*9e50*/  MOV R30, R30 ;  /* 0x0000001e001e7202 */ /* 0x000fc40000000f00 */
[----:B------:R-:W-:Y:S02]  /*9e60*/  F2FP.F16.F32.PACK_AB R59, R158, R59 ;  /* 0x0000003b9e3b723e */ /* 0x000fe400000000ff */
[----:B------:R-:W-:Y:S02]  /*9e70*/  F2FP.F16.F32.PACK_AB R65, R157, R66 ;  /* 0x000000429d41723e */ /* 0x000fe400000000ff */
[----:B------:R-:W-:Y:S01]  /*9e80*/  F2FP.F16.F32.PACK_AB R72, R73, R72 ;  /* 0x000000484948723e */ /* 0x000fe200000000ff */
[----:B------:R-:W-:Y:S01]  /*9e90*/  STSM.16.M88.4 [R30], R56 ;  /* 0x000000381e007844 */ /* 0x000fe20000000200 */
[----:B------:R-:W-:Y:S02]  /*9ea0*/  LOP3.LUT R70, R70, R191, RZ, 0x3c, !PT ;  /* 0x000000bf46467212 */ /* 0x000fe400078e3cff */
[----:B------:R-:W-:Y:S02]  /*9eb0*/  SHF.R.U64 R29, R102, 0x3, RZ ;  /* 0x00000003661d7819 */ /* 0x000fe400000012ff */
[----:B------:R-:W-:-:S02]  /*9ec0*/  LOP3.LUT R106, R111, R106, RZ, 0x3c, !PT ;  /* 0x0000006a6f6a7212 */ /* 0x000fc400078e3cff */
[----:B------:R-:W-:Y:S02]  /*9ed0*/  MOV R38, R38 ;  /* 0x0000002600267202 */ /* 0x000fe40000000f00 */
[----:B------:R-:W-:Y:S02]  /*9ee0*/  F2FP.F16.F32.PACK_AB R66, R69, R68 ;  /* 0x000000444542723e */ /* 0x000fe400000000ff */
[----:B------:R-:W-:Y:S02]  /*9ef0*/  F2FP.F16.F32.PACK_AB R67, R156, R67 ;  /* 0x000000439c43723e */ /* 0x000fe400000000ff */
[----:B------:R-:W-:Y:S02]  /*9f00*/  F2FP.F16.F32.PACK_AB R73, R155, R74 ;  /* 0x0000004a9b49723e */ /* 0x000fe400000000ff */
[----:B------:R-:W-:Y:S01]  /*9f10*/  F2FP.F16.F32.PACK_AB R80, R81, R80 ;  /* 0x000000505150723e */ /* 0x000fe200000000ff */
[----:B------:R-:W-:Y:S01]  /*9f20*/  STSM.16.M88.4 [R38], R64 ;  /* 0x0000004026007844 */ /* 0x000fe20000000200 */
        /* <DEDUP_REMOVED lines=11> */
[----:B------:R-:W-:Y:S02]  /*9fe0*/  F2FP.F16.F32.PACK_AB R83, R83, R86 ;  /* 0x000000565353723e */ /* 0x000fe400000000ff */
[----:B------:R-:W-:Y:S02]  /*9ff0*/  F2FP.F16.F32.PACK_AB R89, R152, R90 ;  /* 0x0000005a9859723e */ /* 0x000fe400000000ff */
[----:B------:R-:W-:Y:S01]  /*a000*/  MOV R62, R62 ;  /* 0x0000003e003e7202 */ /* 0x000fe20000000f00 */
[----:B------:R0:W-:Y:S01]  /*a010*/  STSM.16.M88.4 [R54], R80 ;  /* 0x0000005036007844 */ /* 0x0001e20000000200 */
[----:B------:R-:W-:-:S02]  /*a020*/  MOV R13, R98 ;  /* 0x00000062000d7202 */ /* 0x000fc40000000f00 */
[----:B------:R-:W-:Y:S02]  /*a030*/  F2FP.F16.F32.PACK_AB R90, R93, R92 ;  /* 0x0000005c5d5a723e */ /* 0x000fe400000000ff */
[----:B------:R-:W-:Y:S02]  /*a040*/  F2FP.F16.F32.PACK_AB R91, R91, R9 ;  /* 0x000000095b5b723e */ /* 0x000fe400000000ff */
[----:B------:R-:W-:Y:S02]  /*a050*/  F2FP.F16.F32.PACK_AB R96, R97, R96 ;  /* 0x000000606160723e */ /* 0x000fe400000000ff */
[----:B------:R-:W-:Y:S01]  /*a060*/  LOP3.LUT R102, R29, R6, RZ, 0x3c, !PT ;  /* 0x000000061d667212 */ /* 0x000fe200078e3cff */
[----:B------:R-:W-:Y:S01]  /*a070*/  STSM.16.M88.4 [R62], R88 ;  /* 0x000000583e007844 */ /* 0x000fe20000000200 */
[----:B------:R-:W-:Y:S02]  /*a080*/  MOV R70, R70 ;  /* 0x0000004600467202 */ /* 0x000fe40000000f00 */
[----:B------:R-:W-:-:S02]  /*a090*/  MOV R12, R106 ;  /* 0x0000006a000c7202 */ /* 0x000fc40000000f00 */
[----:B------:R-:W-:Y:S02]  /*a0a0*/  F2FP.F16.F32.PACK_AB R97, R167, R87 ;  /* 0x00000057a761723e */ /* 0x000fe400000000ff */
[----:B------:R-:W-:Y:S02]  /*a0b0*/  F2FP.F16.F32.PACK_AB R104, R105, R104 ;  /* 0x000000686968723e */ /* 0x000fe400000000ff */
[----:B------:R-:W-:Y:S02]  /*a0c0*/  F2FP.F16.F32.PACK_AB R112, R113, R112 ;  /* 0x000000707170723e */ /* 0x000fe400000000ff */
[----:B------:R-:W-:Y:S02]  /*a0d0*/  F2FP.F16.F32.PACK_AB R120, R121, R120 ;  /* 0x000000787978723e */ /* 0x000fe400000000ff */
[----:B------:R-:W-:Y:S02]  /*a0e0*/  F2FP.F16.F32.PACK_AB R128, R129, R128 ;  /* 0x000000808180723e */ /* 0x000fe400000000ff */
[----:B------:R-:W-:-:S02]  /*a0f0*/  F2FP.F16.F32.PACK_AB R136, R137, R136 ;  /* 0x000000888988723e */ /* 0x000fc400000000ff */
[----:B------:R-:W-:Y:S01]  /*a100*/  F2FP.F16.F32.PACK_AB R144, R145, R144 ;  /* 0x000000909190723e */ /* 0x000fe200000000ff */
[----:B------:R-:W-:Y:S01]  /*a110*/  UISETP.NE.U32.AND UP1, UPT, UR8, URZ, UPT ;  /* 0x0000003f0800728c */ /* 0x000fe2000bf25070 */
[----:B------:R-:W-:Y:S01]  /*a120*/  F2FP.F16.F32.PACK_AB R98, R101, R100 ;  /* 0x000000646562723e */ /* 0x000fe200000000ff */
[----:B0-----:R-:W0:Y:S01]  /*a130*/  LDC R81, c[0x0][0xbe8] ;  /* 0x0002fa00ff517b82 */ /* 0x001e220000000800 */
[----:B------:R-:W-:Y:S02]  /*a140*/  F2FP.F16.F32.PACK_AB R99, R169, R168 ;  /* 0x000000a8a963723e */ /* 0x000fe400000000ff */
[----:B------:R-:W-:Y:S02]  /*a150*/  MOV R78, R78 ;  /* 0x0000004e004e7202 */ /* 0x000fe40000000f00 */
[----:B------:R-:W-:Y:S01]  /*a160*/  F2FP.F16.F32.PACK_AB R105, R171, R170 ;  /* 0x000000aaab69723e */ /* 0x000fe200000000ff */
[----:B------:R-:W-:Y:S01]  /*a170*/  STSM.16.M88.4 [R70], R96 ;  /* 0x0000006046007844 */ /* 0x000fe20000000200 */
[----:B------:R-:W-:-:S02]  /*a180*/  F2FP.F16.F32.PACK_AB R106, R109, R108 ;  /* 0x0000006c6d6a723e */ /* 0x000fc400000000ff */
[----:B------:R-:W-:Y:S02]  /*a190*/  F2FP.F16.F32.PACK_AB R107, R173, R172 ;  /* 0x000000acad6b723e */ /* 0x000fe400000000ff */
[----:B------:R-:W-:Y:S02]  /*a1a0*/  F2FP.F16.F32.PACK_AB R113, R115, R114 ;  /* 0x000000727371723e */ /* 0x000fe400000000ff */
[----:B------:R-:W-:Y:S01]  /*a1b0*/  LOP3.LUT R10, R175, R174, RZ, 0x3c, !PT ;  /* 0x000000aeaf0a7212 */ /* 0x000fe200078e3cff */
[----:B------:R-:W-:Y:S01]  /*a1c0*/  STSM.16.M88.4 [R78], R104 ;  /* 0x000000684e007844 */ /* 0x000fe20000000200 */
[----:B------:R-:W-:Y:S02]  /*a1d0*/  MOV R94, R94 ;  /* 0x0000005e005e7202 */ /* 0x000fe40000000f00 */
[----:B------:R-:W-:Y:S02]  /*a1e0*/  F2FP.F16.F32.PACK_AB R114, R117, R116 ;  /* 0x000000747572723e */ /* 0x000fe400000000ff */
[----:B------:R-:W-:-:S02]  /*a1f0*/  F2FP.F16.F32.PACK_AB R115, R119, R118 ;  /* 0x000000767773723e */ /* 0x000fc400000000ff */
[----:B------:R-:W-:Y:S02]  /*a200*/  F2FP.F16.F32.PACK_AB R121, R123, R122 ;  /* 0x0000007a7b79723e */ /* 0x000fe400000000ff */
[----:B------:R-:W-:Y:S01]  /*a210*/  F2FP.F16.F32.PACK_AB R122, R125, R124 ;  /* 0x0000007c7d7a723e */ /* 0x000fe200000000ff */
[----:B------:R-:W-:Y:S01]  /*a220*/  STSM.16.M88.4 [R94], R112 ;  /* 0x000000705e007844 */ /* 0x000fe20000000200 */
[----:B------:R-:W-:Y:S02]  /*a230*/  F2FP.F16.F32.PACK_AB R123, R127, R126 ;  /* 0x0000007e7f7b723e */ /* 0x000fe400000000ff */
[----:B------:R-:W-:Y:S02]  /*a240*/  F2FP.F16.F32.PACK_AB R129, R131, R130 ;  /* 0x000000828381723e */ /* 0x000fe400000000ff */
[----:B------:R-:W-:Y:S01]  /*a250*/  MOV R102, R102 ;  /* 0x0000006600667202 */ /* 0x000fe20000000f00 */
[----:B------:R1:W-:Y:S01]  /*a260*/  STSM.16.M88.4 [R13], R120 ;  /* 0x000000780d007844 */ /* 0x0003e20000000200 */
[----:B------:R-:W-:-:S02]  /*a270*/  F2FP.F16.F32.PACK_AB R130, R133, R132 ;  /* 0x000000848582723e */ /* 0x000fc400000000ff */
[----:B------:R-:W-:Y:S02]  /*a280*/  F2FP.F16.F32.PACK_AB R131, R135, R134 ;  /* 0x000000868783723e */ /* 0x000fe400000000ff */
[----:B------:R-:W-:Y:S02]  /*a290*/  F2FP.F16.F32.PACK_AB R137, R139, R138 ;  /* 0x0000008a8b89723e */ /* 0x000fe400000000ff */
[----:B------:R-:W-:Y:S01]  /*a2a0*/  F2FP.F16.F32.PACK_AB R138, R141, R140 ;  /* 0x0000008c8d8a723e */ /* 0x000fe200000000ff */
[----:B------:R2:W-:Y:S01]  /*a2b0*/  STSM.16.M88.4 [R102], R128 ;  /* 0x0000008066007844 */ /* 0x0005e20000000200 */
[----:B------:R-:W-:Y:S02]  /*a2c0*/  F2FP.F16.F32.PACK_AB R139, R143, R142 ;  /* 0x0000008e8f8b723e */ /* 0x000fe400000000ff */
[----:B------:R-:W-:Y:S02]  /*a2d0*/  F2FP.F16.F32.PACK_AB R145, R147, R146 ;  /* 0x000000929391723e */ /* 0x000fe400000000ff */
[----:B------:R-:W-:Y:S01]  /*a2e0*/  MOV R6, R10 ;  /* 0x0000000a00067202 */ /* 0x000fe20000000f00 */
[----:B------:R2:W-:Y:S01]  /*a2f0*/  STSM.16.M88.4 [R12], R136 ;  /* 0x000000880c007844 */ /* 0x0005e20000000200 */
[----:B------:R-:W-:Y:S01]  /*a300*/  F2FP.F16.F32.PACK_AB R146, R149, R148 ;  /* 0x000000949592723e */ /* 0x000fe200000000ff */
[----:B------:R-:W-:Y:S01]  /*a310*/  IMAD.U32 R10, RZ, RZ, UR4 ;  /* 0x00000004ff0a7e24 */ /* 0x000fe2000f8e00ff */
[----:B------:R-:W-:Y:S01]  /*a320*/  F2FP.F16.F32.PACK_AB R147, R0, R150 ;  /* 0x000000960093723e */ /* 0x000fe200000000ff */
[----:B------:R-:W-:Y:S01]  /*a330*/  IMAD.U32 R11, RZ, RZ, UR7 ;  /* 0x00000007ff0b7e24 */ /* 0x000fe2000f8e00ff */
[----:B------:R-:W-:-:S03]  /*a340*/  PLOP3.LUT P0, PT, PT, PT, UP0, 0x80, 0x0 ;  /* 0x000000000000781c */ /* 0x000fc60003f0f008 */
[----:B------:R2:W-:Y:S01]  /*a350*/  STSM.16.M88.4 [R6], R144 ;  /* 0x0000009006007844 */ /* 0x0005e20000000200 */
[----:B------:R-:W-:Y:S09]  /*a360*/  BAR.SYNC.DEFER_BLOCKING 0x1, 0x100 ;  /* 0x0044000000007b1d */ /* 0x000ff20000010000 */
[----:B------:R-:W3:Y:S01]  /*a370*/  @P0 LDG.E R0, desc[UR40][R10.64] ;  /* 0x000000280a000981 */ /* 0x000ee2000c1e1900 */
[----:B------:R-:W-:Y:S01]  /*a380*/  UISETP.NE.AND.EX UP1, UPT, UR9, URZ, UPT, UP1 ;  /* 0x0000003f0900728c */ /* 0x000fe2000bf25310 */
[----:B0-----:R-:W-:Y:S01]  /*a390*/  ISETP.NE.AND P1, PT, R81, 0x1, PT ;  /* 0x000000015100780c */ /* 0x001fe20003f25270 */
[----:B------:R-:W-:Y:S01]  /*a3a0*/  ULDC UR7, c[0x0][0xa88] ;  /* 0x0002a20000077ab9 */ /* 0x000fe20000000800 */
[----:B------:R-:W-:-:S03]  /*a3b0*/  UMOV UR4, URZ ;  /* 0x0000003f00047c82 */ /* 0x000fc60008000000 */
[----:B------:R-:W-:-:S05]  /*a3c0*/  PLOP3.LUT P2, PT, PT, PT, UP1, 0x80, 0x0 ;  /* 0x000000000000781c */ /* 0x000fca0003f4f018 */
[----:B------:R-:W-:-:S03]  /*a3d0*/  @UP1 UIADD3 UR8, UP2, UR10, UR8, URZ ;  /* 0x000000080a081290 */ /* 0x000fc6000ff5e03f */
[----:B------:R-:W0:Y:S01]  /*a3e0*/  @P1 LDC R9, c[0x0][0xbec] ;  /* 0x0002fb00ff091b82 */ /* 0x000e220000000800 */
[----:B------:R-:W-:Y:S02]  /*a3f0*/  @UP1 UIADD3.X UR9, UR11, UR9, URZ, UP2, !UPT ;  /* 0x000000090b091290 */ /* 0x000fe400097fe43f */
[----:B------:R-:W-:-:S04]  /*a400*/  IMAD.U32 R14, RZ, RZ, UR8 ;  /* 0x00000008ff0e7e24 */ /* 0x000fc8000f8e00ff */
[----:B------:R-:W-:Y:S01]  /*a410*/  IMAD.U32 R15, RZ, RZ, UR9 ;  /* 0x00000009ff0f7e24 */ /* 0x000fe2000f8e00ff */
[----:B-1----:R-:W1:Y:S01]  /*a420*/  @P1 LDC R13, c[0x0][0xbf0] ;  /* 0x0002fc00ff0d1b82 */ /* 0x002e620000000800 */
        /* <DEDUP_REMOVED lines=8> */
.L_x_4628:
[----:B------:R-:W-:Y:S01]  /*a4b0*/  USHF.R.S32.HI UR14, URZ, 0x1f, UR43 ;  /* 0x0000001f3f0e7899 */ /* 0x000fe2000801142b */
[----:B--2---:R-:W-:Y:S01]  /*a4c0*/  VIADD R12, R16, UR39 ;  /* 0x00000027100c7c36 */ /* 0x004fe20008000000 */
[----:B------:R-:W-:Y:S01]  /*a4d0*/  ULDC.64 UR12, c[0x0][0xb90] ;  /* 0x0002e400000c7ab9 */ /* 0x000fe20000000a00 */
[----:B------:R-:W-:Y:S01]  /*a4e0*/  USHF.R.S32.HI UR11, URZ, 0x1f, UR4 ;  /* 0x0000001f3f0b7899 */ /* 0x000fe20008011404 */
[----:B------:R-:W-:Y:S01]  /*a4f0*/  VIADD R26, R203, UR39 ;  /* 0x00000027cb1a7c36 */ /* 0x000fe20008000000 */
        /* <DEDUP_REMOVED lines=9> */
[----:B------:R-:W-:Y:S01]  /*a590*/  IMAD R9, R200, 0x40, R2 ;  /* 0x00000040c8097824 */ /* 0x000fe200078e0202 */
[----:B------:R-:W-:Y:S01]  /*a5a0*/  ULDC.64 UR12, c[0x0][0xb98] ;  /* 0x0002e600000c7ab9 */ /* 0x000fe20000000a00 */
[----:B------:R-:W-:Y:S01]  /*a5b0*/  UIADD3 UR9, UR9, UR7, URZ ;  /* 0x0000000709097290 */ /* 0x000fe2000fffe03f */
[----:B------:R-:W-:Y:S01]  /*a5c0*/  IMAD.MOV R6, RZ, RZ, -R10 ;  /* 0x000000ffff067224 */ /* 0x000fe200078e0a0a */
[----:B------:R-:W-:Y:S01]  /*a5d0*/  UIMAD UR7, UR45, UR12, URZ ;  /* 0x0000000c2d0772a4 */ /* 0x000fe2000f8e023f */
[----:B------:R-:W-:Y:S01]  /*a5e0*/  IMAD.WIDE R4, R9, 0x2, R4 ;  /* 0x0000000209047825 */ /* 0x000fe200078e0204 */
[----:B------:R-:W-:Y:S01]  /*a5f0*/  UIMAD.WIDE.U32 UR8, UR46, UR12, UR8 ;  /* 0x0000000c2e0872a5 */ /* 0x000fe2000f8e0008 */
[----:B------:R-:W-:Y:S01]  /*a600*/  SHF.R.S32.HI R11, RZ, 0x1f, R10 ;  /* 0x0000001fff0b7819 */ /* 0x000fe2000001140a */
[----:B------:R-:W-:Y:S01]  /*a610*/  UIMAD UR7, UR46, UR13, UR7 ;  /* 0x0000000d2e0772a4 */ /* 0x000fe2000f8e0207 */
[----:B------:R-:W-:Y:S01]  /*a620*/  IMAD R9, R81, R6, R12 ;  /* 0x0000000651097224 */ /* 0x000fe200078e020c */
[----:B------:R-:W-:Y:S01]  /*a630*/  IADD3 R37, P2, R4, 0x5000, RZ ;  /* 0x0000500004257810 */ /* 0x000fe20007f5e0ff */
[----:B-----5:R-:W-:Y:S01]  /*a640*/  IMAD R85, R0, R81, RZ ;  /* 0x0000005100557224 */ /* 0x020fe200078e02ff */
[----:B------:R-:W-:Y:S01]  /*a650*/  IADD3 R10, P0, R10, UR8, RZ ;  /* 0x000000080a0a7c10 */ /* 0x000fe2000ff1e0ff */
[----:B------:R-:W-:Y:S01]  /*a660*/  ULDC.64 UR12, c[0x0][0xaa0] ;  /* 0x0002a800000c7ab9 */ /* 0x000fe20000000a00 */
[----:B------:R-:W-:Y:S01]  /*a670*/  IMAD.U32 R12, RZ, RZ, UR7 ;  /* 0x00000007ff0c7e24 */ /* 0x000fe2000f8e00ff */
[----:B------:R-:W-:-:S02]  /*a680*/  SHF.R.S32.HI R6, RZ, 0x1f, R9 ;  /* 0x0000001fff067819 */ /* 0x000fc40000011409 */
[C---:B------:R-:W-:Y:S02]  /*a690*/  IADD3 R25, P5, R4.reuse, 0x1000, RZ ;  /* 0x0000100004197810 */ /* 0x040fe40007fbe0ff */
[----:B------:R-:W-:Y:S01]  /*a6a0*/  IADD3.X R11, R11, UR9, R12, P0, !PT ;  /* 0x000000090b0b7c10 */ /* 0x000fe200087fe40c */
[----:B------:R-:W-:Y:S01]  /*a6b0*/  ULDC.64 UR8, c[0x0][0xb88] ;  /* 0x0002e20000087ab9 */ /* 0x000fe20000000a00 */
[----:B------:R-:W-:Y:S01]  /*a6c0*/  IADD3 R29, P4, R4, 0x2000, RZ ;  /* 0x00002000041d7810 */ /* 0x000fe20007f9e0ff */
[----:B------:R-:W-:Y:S01]  /*a6d0*/  IMAD R6, R6, UR8, RZ ;  /* 0x0000000806067c24 */ /* 0x000fe2000f8e02ff */
[----:B------:R-:W-:Y:S01]  /*a6e0*/  LOP3.LUT R36, R37, 0x380, RZ, 0xc0, !PT ;  /* 0x0000038025247812 */ /* 0x000fe200078ec0ff */
[----:B------:R-:W-:Y:S01]  /*a6f0*/  IMAD.WIDE.U32 R10, R9, UR8, R10 ;  /* 0x00000008090a7c25 */ /* 0x000fe2000f8e000a */
[----:B------:R-:W-:Y:S02]  /*a700*/  LOP3.LUT R24, R25, 0x380, RZ, 0xc0, !PT ;  /* 0x0000038019187812 */ /* 0x000fe400078ec0ff */
[----:B------:R-:W-:Y:S01]  /*a710*/  LOP3.LUT R28, R29, 0x380, RZ, 0xc0, !PT ;  /* 0x000003801d1c7812 */ /* 0x000fe200078ec0ff */
[----:B------:R-:W-:Y:S01]  /*a720*/  IMAD R13, R9, UR9, R6 ;  /* 0x00000009090d7c24 */ /* 0x000fe2000f8e0206 */
[----:B------:R-:W-:Y:S01]  /*a730*/  ULDC.64 UR8, c[0x0][0xb50] ;  /* 0x0002d40000087ab9 */ /* 0x000fe20000000a00 */
[----:B------:R-:W-:Y:S01]  /*a740*/  SHF.R.U64 R36, R36, 0x3, RZ ;  /* 0x0000000324247819 */ /* 0x000fe200000012ff */
[----:B------:R-:W-:Y:S01]  /*a750*/  VIADD R6, R26, 0x8 ;  /* 0x000000081a067836 */ /* 0x000fe20000000000 */
[----:B------:R-:W-:Y:S01]  /*a760*/  LEA R12, P0, R10, UR8, 0x2 ;  /* 0x000000080a0c7c11 */ /* 0x000fe2000f8010ff */
[----:B------:R-:W-:Y:S01]  /*a770*/  IMAD.IADD R9, R11, 0x1, R13 ;  /* 0x000000010b097824 */ /* 0x000fe200078e020d */
[----:B------:R-:W-:-:S02]  /*a780*/  IADD3 R57, P3, R4, 0x4000, RZ ;  /* 0x0000400004397810 */ /* 0x000fc40007f7e0ff */
[----:B------:R-:W-:Y:S01]  /*a790*/  SHF.R.U64 R24, R24, 0x3, RZ ;  /* 0x0000000318187819 */ /* 0x000fe200000012ff */
[----:B------:R-:W-:Y:S01]  /*a7a0*/  SHFL.IDX PT, R20, R12, RZ, 0x1c1f ;  /* 0x001c1fff0c147589 */ /* 0x000fe200000e0000 */
[----:B------:R-:W-:Y:S02]  /*a7b0*/  LEA.HI.X R14, R10, UR9, R9, 0x2, P0 ;  /* 0x000000090a0e7c11 */ /* 0x000fe400080f1409 */
[----:B------:R-:W-:Y:S01]  /*a7c0*/  IADD3 R33, P0, R4, 0x3000, RZ ;  /* 0x0000300004217810 */ /* 0x000fe20007f1e0ff */
[----:B------:R-:W-:Y:S01]  /*a7d0*/  SHFL.IDX PT, R50, R12, 0x1, 0x1c1f ;  /* 0x003c1f000c327f89 */ /* 0x000fe200000e0000 */
[----:B------:R-:W-:Y:S02]  /*a7e0*/  SHF.R.U64 R28, R28, 0x3, RZ ;  /* 0x000000031c1c7819 */ /* 0x000fe400000012ff */
[----:B------:R-:W-:Y:S01]  /*a7f0*/  LOP3.LUT R32, R33, 0x380, RZ, 0xc0, !PT ;  /* 0x0000038021207812 */ /* 0x000fe200078ec0ff */
[----:B------:R-:W0:Y:S01]  /*a800*/  SHFL.IDX PT, R21, R14, RZ, 0x1c1f ;  /* 0x001c1fff0e157589 */ /* 0x000e2200000e0000 */
[----:B------:R-:W-:Y:S01]  /*a810*/  LOP3.LUT R36, R36, R37, RZ, 0x3c, !PT ;  /* 0x0000002524247212 */ /* 0x000fe200078e3cff */
[----:B------:R-:W-:Y:S01]  /*a820*/  IMAD.X R37, RZ, RZ, R5, P2 ;  /* 0x000000ffff257224 */ /* 0x000fe200010e0605 */
[----:B------:R-:W-:Y:S01]  /*a830*/  SHF.R.U64 R32, R32, 0x3, RZ ;  /* 0x0000000320207819 */ /* 0x000fe200000012ff */
[----:B------:R-:W1:Y:S01]  /*a840*/  SHFL.IDX PT, R51, R14, 0x1, 0x1c1f ;  /* 0x003c1f000e337f89 */ /* 0x000e6200000e0000 */
[----:B------:R-:W-:-:S02]  /*a850*/  LOP3.LUT R56, R57, 0x380, RZ, 0xc0, !PT ;  /* 0x0000038039387812 */ /* 0x000fc400078ec0ff */
[----:B------:R-:W-:Y:S01]  /*a860*/  LOP3.LUT R32, R32, R33, RZ, 0x3c, !PT ;  /* 0x0000002120207212 */ /* 0x000fe200078e3cff */
[--C-:B------:R-:W-:Y:S01]  /*a870*/  IMAD.X R33, RZ, RZ, R5.reuse, P0 ;  /* 0x000000ffff217224 */ /* 0x100fe200000e0605 */
[----:B------:R-:W-:Y:S02]  /*a880*/  IADD3 R61, P0, R4, 0x9000, RZ ;  /* 0x00009000043d7810 */ /* 0x000fe40007f1e0ff */
[----:B------:R-:W-:Y:S01]  /*a890*/  LOP3.LUT R24, R24, R25, RZ, 0x3c, !PT ;  /* 0x0000001918187212 */ /* 0x000fe200078e3cff */
[--C-:B------:R-:W-:Y:S01]  /*a8a0*/  IMAD.X R25, RZ, RZ, R5.reuse, P5 ;  /* 0x000000ffff197224 */ /* 0x100fe200028e0605 */
[----:B------:R-:W-:Y:S01]  /*a8b0*/  LOP3.LUT R28, R28, R29, RZ, 0x3c, !PT ;  /* 0x0000001d1c1c7212 */ /* 0x000fe200078e3cff */
[----:B------:R-:W-:Y:S01]  /*a8c0*/  IMAD.X R29, RZ, RZ, R5, P4 ;  /* 0x000000ffff1d7224 */ /* 0x000fe200020e0605 */
[----:B------:R-:W-:Y:S02]  /*a8d0*/  LOP3.LUT R60, R61, 0x380, RZ, 0xc0, !PT ;  /* 0x000003803d3c7812 */ /* 0x000fe400078ec0ff */
[----:B------:R-:W-:-:S02]  /*a8e0*/  IADD3 R11, P2, R4, 0xb000, RZ ;  /* 0x0000b000040b7810 */ /* 0x000fc40007f5e0ff */
[C---:B------:R-:W-:Y:S02]  /*a8f0*/  IADD3 R41, P6, R4.reuse, 0x6000, RZ ;  /* 0x0000600004297810 */ /* 0x040fe40007fde0ff */
[C---:B------:R-:W-:Y:S02]  /*a900*/  IADD3 R45, P5, R4.reuse, 0x7000, RZ ;  /* 0x00007000042d7810 */ /* 0x040fe40007fbe0ff */
[----:B------:R-:W-:Y:S02]  /*a910*/  IADD3 R69, P4, R4, 0x8000, RZ ;  /* 0x0000800004457810 */ /* 0x000fe40007f9e0ff */
[----:B------:R-:W-:Y:S02]  /*a920*/  SHF.R.U64 R56, R56, 0x3, RZ ;  /* 0x0000000338387819 */ /* 0x000fe400000012ff */
[----:B------:R-:W-:Y:S02]  /*a930*/  SHF.R.U64 R60, R60, 0x3, RZ ;  /* 0x000000033c3c7819 */ /* 0x000fe400000012ff */
[----:B------:R-:W-:-:S02]  /*a940*/  LOP3.LUT R10, R11, 0x380, RZ, 0xc0, !PT ;  /* 0x000003800b0a7812 */ /* 0x000fc400078ec0ff */
[----:B------:R-:W-:Y:S02]  /*a950*/  LOP3.LUT R40, R41, 0x380, RZ, 0xc0, !PT ;  /* 0x0000038029287812 */ /* 0x000fe400078ec0ff */
[----:B------:R-:W-:Y:S02]  /*a960*/  LOP3.LUT R44, R45, 0x380, RZ, 0xc0, !PT ;  /* 0x000003802d2c7812 */ /* 0x000fe400078ec0ff */
[----:B------:R-:W-:Y:S02]  /*a970*/  LOP3.LUT R68, R69, 0x380, RZ, 0xc0, !PT ;  /* 0x0000038045447812 */ /* 0x000fe400078ec0ff */
[----:B------:R-:W-:Y:S01]  /*a980*/  LOP3.LUT R56, R56, R57, RZ, 0x3c, !PT ;  /* 0x0000003938387212 */ /* 0x000fe200078e3cff */
[--C-:B------:R-:W-:Y:S01]  /*a990*/  IMAD.X R57, RZ, RZ, R5.reuse, P3 ;  /* 0x000000ffff397224 */ /* 0x100fe200018e0605 */
[----:B------:R-:W-:Y:S01]  /*a9a0*/  LOP3.LUT R60, R60, R61, RZ, 0x3c, !PT ;  /* 0x0000003d3c3c7212 */ /* 0x000fe200078e3cff */
[----:B------:R-:W-:Y:S01]  /*a9b0*/  IMAD.X R61, RZ, RZ, R5, P0 ;  /* 0x000000ffff3d7224 */ /* 0x000fe200000e0605 */
[----:B------:R-:W-:-:S02]  /*a9c0*/  SHF.R.U64 R10, R10, 0x3, RZ ;  /* 0x000000030a0a7819 */ /* 0x000fc400000012ff */
[----:B------:R-:W-:Y:S02]  /*a9d0*/  IADD3 R49, P3, R4, 0xa000, RZ ;  /* 0x0000a00004317810 */ /* 0x000fe40007f7e0ff */
        /* <DEDUP_REMOVED lines=36> */
[----:B------:R-:W-:Y:S01]  /*ac20*/  UIMAD UR7, UR4, UR13, UR7 ;  /* 0x0000000d040772a4 */ /* 0x000fe2000f8e0207 */
[----:B------:R-:W-:Y:S01]  /*ac30*/  LOP3.LUT R4, R13, R4, RZ, 0x3c, !PT ;  /* 0x000000040d047212 */ /* 0x000fe200078e3cff */
[----:B------:R-:W-:Y:S01]  /*ac40*/  ULDC.64 UR10, c[0x0][0xae8] ;  /* 0x0002ba00000a7ab9 */ /* 0x000fe20000000a00 */
        /* <DEDUP_REMOVED lines=8> */
[----:B------:R-:W-:-:S02]  /*acd0*/  UIADD3 UR9, UR9, UR7, URZ ;  /* 0x0000000709097290 */ /* 0x000fc4000fffe03f */
[----:B------:R-:W-:Y:S01]  /*ace0*/  UIMAD UR4, UR14, UR10, URZ ;  /* 0x0000000a0e0472a4 */ /* 0x000fe2000f8e023f */
[----:B------:R-:W-:Y:S01]  /*acf0*/  SHF.R.U64 R0, R0, 0x3, RZ ;  /* 0x0000000300007819 */ /* 0x000fe200000012ff */
[----:B------:R-:W5:Y:S03]  /*ad00*/  LD.E.128 R24, desc[UR40][R24.64] ;  /* 0x0000002818187980 */ /* 0x000f66000c101d00 */
[----:B------:R-:W-:Y:S01]  /*ad10*/  LOP3.LUT R52, R0, R9, RZ, 0x3c, !PT ;  /* 0x0000000900347212 */ /* 0x000fe200078e3cff */
[----:B--2---:R-:W2:Y:S01]  /*ad20*/  @P1 LDC R5, c[0x0][0xbec] ;  /* 0x0002fb00ff051b82 */ /* 0x004ea20000000800 */
[----:B------:R-:W-:Y:S01]  /*ad30*/  IMAD R0, R23, 0x20, R200 ;  /* 0x0000002017007824 */ /* 0x000fe200078e02c8 */
[----:B------:R-:W-:Y:S01]  /*ad40*/  UIMAD UR4, UR43, UR11, UR4 ;  /* 0x0000000b2b0472a4 */ /* 0x000fe2000f8e0204 */
[----:B------:R-:W5:Y:S01]  /*ad50*/  LD.E.128 R28, desc[UR40][R28.64] ;  /* 0x000000281c1c7980 */ /* 0x000f62000c101d00 */
[----:B------:R-:W-:Y:S01]  /*ad60*/  UIMAD.WIDE.U32 UR8, UR43, UR10, UR8 ;  /* 0x0000000a2b0872a5 */ /* 0x000fe2000f8e0008 */
[----:B------:R-:W-:-:S02]  /*ad70*/  VIADD R20, R0, UR39 ;  /* 0x0000002700147c36 */ /* 0x000fc40008000000 */
[----:B------:R-:W-:Y:S01]  /*ad80*/  ULDC.64 UR10, c[0x0][0xaf0] ;  /* 0x0002bc00000a7ab9 */ /* 0x000fe20000000a00 */
[----:B------:R-:W-:Y:S01]  /*ad90*/  UIADD3 UR9, UR9, UR4, URZ ;  /* 0x0000000409097290 */ /* 0x000fe2000fffe03f */
[----:B------:R-:W5:Y:S01]  /*ada0*/  LD.E.128 R32, desc[UR40][R32.64] ;  /* 0x0000002820207980 */ /* 0x000f62000c101d00 */
[----:B------:R-:W-:Y:S01]  /*adb0*/  UIMAD UR4, UR45, UR10, URZ ;  /* 0x0000000a2d0472a4 */ /* 0x000fe2000f8e023f */
[----:B-1----:R-:W-:Y:S01]  /*adc0*/  IMAD.MOV.U32 R3, RZ, RZ, R20 ;  /* 0x000000ffff037224 */ /* 0x002fe200078e0014 */
[----:B------:R-:W-:Y:S01]  /*add0*/  UIMAD.WIDE.U32 UR8, UR46, UR10, UR8 ;  /* 0x0000000a2e0872a5 */ /* 0x000fe2000f8e0008 */
[----:B------:R-:W5:Y:S01]  /*ade0*/  LD.E.128 R56, desc[UR40][R56.64] ;  /* 0x0000002838387980 */ /* 0x000f62000c101d00 */
[----:B------:R-:W-:-:S03]  /*adf0*/  UIMAD UR4, UR46, UR11, UR4 ;  /* 0x0000000b2e0472a4 */ /* 0x000fc6000f8e0204 */
[----:B------:R-:W-:Y:S01]  /*ae00*/  ULDC.64 UR10, c[0x0][0xae0] ;  /* 0x0002b800000a7ab9 */ /* 0x000fe20000000a00 */
[----:B------:R-:W5:Y:S04]  /*ae10*/  LD.E.128 R36, desc[UR40][R36.64] ;  /* 0x0000002824247980 */ /* 0x000f68000c101d00 */
[----:B------:R-:W5:Y:S01]  /*ae20*/  LD.E.128 R40, desc[UR40][R40.64] ;  /* 0x0000002828287980 */ /* 0x000f62000c101d00 */
[----:B--2---:R-:W-:-:S03]  /*ae30*/  @P1 IMAD.HI.U32 R0, R20, R5, RZ ;  /* 0x0000000514001227 */ /* 0x004fc600078e00ff */
[----:B------:R-:W5:Y:S02]  /*ae40*/  LD.E.128 R44, desc[UR40][R44.64] ;  /* 0x000000282c2c7980 */ /* 0x000f64000c101d00 */
[----:B0-----:R-:W-:Y:S01]  /*ae50*/  @P1 SHF.R.U32.HI R3, RZ, R21, R0 ;  /* 0x00000015ff031219 */ /* 0x001fe20000011600 */
        /* <DEDUP_REMOVED lines=64> */
.L_x_4630:
[----:B------:R-:W-:Y:S05]  /*b260*/  BSYNC B1 ;  /* 0x0000000000017941 */ /* 0x000fea0003800000 */
.L_x_4629:
        /* <DEDUP_REMOVED lines=21> */
.L_x_4632:
[----:B------:R-:W-:Y:S05]  /*b3c0*/  BSYNC B1 ;  /* 0x0000000000017941 */ /* 0x000fea0003800000 */
.L_x_4631:
        /* <DEDUP_REMOVED lines=21> */
.L_x_4634:
[----:B------:R-:W-:Y:S05]  /*b520*/  BSYNC B1 ;  /* 0x0000000000017941 */ /* 0x000fea0003800000 */
.L_x_4633:
[----:B------:R-:W-:Y:S01]  /*b530*/  VIADD R0, R84, 0x60 ;  /* 0x0000006054007836 */ /* 0x000fe20000000000 */
[----:B0--3--:R-:W0:Y:S04]  /*b540*/  SHFL.IDX PT, R3, R3, 0x3, 0x181f ;  /* 0x00781f0003037f89 */ /* 0x009e2800000e0000 */
[----:B------:R-:W-:Y:S01]  /*b550*/  ISETP.GE.AND P0, PT, R0, R85, PT ;  /* 0x000000550000720c */ /* 0x000fe20003f06270 */
[----:B----4-:R3:W4:-:S12]  /*b560*/  SHFL.IDX PT, R21, R6, 0x3, 0x181f ;  /* 0x00781f0006157f89 */ /* 0x01071800000e0000 */
[----:B---3--:R-:W-:Y:S05]  /*b570*/  @P0 BRA `(.L_x_4635) ;  /* 0x0000000c00a80947 */ /* 0x008fea0003800000 */
[----:B------:R-:W-:Y:S02]  /*b580*/  ULDC UR4, c[0x0][0xac8] ;  /* 0x0002b20000047ab9 */ /* 0x000fe40000000800 */
[----:B------:R-:W-:Y:S02]  /*b590*/  ISETP.GE.AND P3, PT, R2, UR4, PT ;  /* 0x0000000402007c0c */ /* 0x000fe4000bf66270 */
[----:B------:R-:W-:Y:S02]  /*b5a0*/  ISETP.GE.AND P4, PT, R19, UR4, PT ;  /* 0x0000000413007c0c */ /* 0x000fe4000bf86270 */
[----:B------:R-:W-:-:S09]  /*b5b0*/  ISETP.GE.AND P5, PT, R18, UR4, PT ;  /* 0x0000000412007c0c */ /* 0x000fd2000bfa6270 */
[-C--:B----4-:R-:W-:Y:S02]  /*b5c0*/  @!P3 LEA R4, P0, R2, R21.reuse, 0x1 ;  /* 0x000000150204b211 */ /* 0x090fe400078008ff */
        /* <DEDUP_REMOVED lines=14> */
.L_x_4627:
        /* <DEDUP_REMOVED lines=33> */
.L_x_4636:
[----:B------:R-:W-:Y:S01]  /*b8c0*/  USEL UR46, UR46, URZ, !UP0 ;  /* 0x0000003f2e2e7287 */ /* 0x000fe2000c000000 */
[----:B------:R-:W-:Y:S01]  /*b8d0*/  BSSY B1, `(.L_x_4637) ;  /* 0x000002c000017945 */ /* 0x000fe20003800000 */
[----:B------:R-:W-:-:S03]  /*b8e0*/  USEL UR45, UR45, URZ, !UP0 ;  /* 0x0000003f2d2d7287 */ /* 0x000fc6000c000000 */
[----:B------:R-:W-:Y:S09]  /*b8f0*/  @P1 BRA `(.L_x_4638) ;  /* 0x0000000000a41947 */ /* 0x000ff20003800000 */
        /* <DEDUP_REMOVED lines=41> */
.L_x_4638:
[----:B------:R-:W-:Y:S05]  /*bb90*/  BSYNC B1 ;  /* 0x0000000000017941 */ /* 0x000fea0003800000 */
.L_x_4637:
[----:B------:R-:W1:Y:S01]  /*bba0*/  @P0 LDC R5, c[0x0][0xbf0] ;  /* 0x0002fc00ff050b82 */ /* 0x000e620000000800 */
[----:B------:R-:W-:Y:S01]  /*bbb0*/  ULDC.64 UR12, c[0x0][0xaa0] ;  /* 0x0002a800000c7ab9 */ /* 0x000fe20000000a00 */
[----:B0-----:R-:W-:Y:S01]  /*bbc0*/  IMAD R3, R23, 0x20, R200 ;  /* 0x0000002017037824 */ /* 0x001fe200078e02c8 */
[----:B------:R-:W-:Y:S01]  /*bbd0*/  UIMAD UR7, UR10, UR12, URZ ;  /* 0x0000000c0a0772a4 */ /* 0x000fe2000f8e023f */
[----:B------:R-:W-:Y:S01]  /*bbe0*/  BSSY B1, `(.L_x_4639) ;  /* 0x0000041000017945 */ /* 0x000fe20003800000 */
[----:B------:R-:W-:Y:S01]  /*bbf0*/  UIMAD.WIDE.U32 UR8, UR4, UR12, URZ ;  /* 0x0000000c040872a5 */ /* 0x000fe2000f8e003f */
[----:B------:R-:W-:Y:S01]  /*bc00*/  VIADD R8, R3, UR39 ;  /* 0x0000002703087c36 */ /* 0x000fe20008000000 */
[----:B------:R-:W-:-:S03]  /*bc10*/  UIMAD UR7, UR4, UR13, UR7 ;  /* 0x0000000d040772a4 */ /* 0x000fc6000f8e0207 */
[----:B------:R-:W-:Y:S01]  /*bc20*/  ULDC.64 UR12, c[0x0][0xae8] ;  /* 0x0002ba00000c7ab9 */ /* 0x000fe20000000a00 */
[----:B------:R-:W-:Y:S01]  /*bc30*/  UIADD3 UR9, UR9, UR7, URZ ;  /* 0x0000000709097290 */ /* 0x000fe2000fffe03f */
[----:B------:R-:W-:Y:S01]  /*bc40*/  @P0 IMAD.HI.U32 R4, R8, R11, RZ ;  /* 0x0000000b08040227 */ /* 0x000fe200078e00ff */
[----:B------:R-:W-:Y:S02]  /*bc50*/  UIMAD UR4, UR11, UR12, URZ ;  /* 0x0000000c0b0472a4 */ /* 0x000fe4000f8e023f */
        /* <DEDUP_REMOVED lines=57> */
.L_x_4640:
[----:B------:R-:W-:Y:S05]  /*bff0*/  BSYNC B1 ;  /* 0x0000000000017941 */ /* 0x000fea0003800000 */
.L_x_4639:
        /* <DEDUP_REMOVED lines=21> */
.L_x_4642:
[----:B------:R-:W-:Y:S05]  /*c150*/  BSYNC B1 ;  /* 0x0000000000017941 */ /* 0x000fea0003800000 */
.L_x_4641:
        /* <DEDUP_REMOVED lines=21> */
.L_x_4644:
[----:B------:R-:W-:Y:S05]  /*c2b0*/  BSYNC B1 ;  /* 0x0000000000017941 */ /* 0x000fea0003800000 */
.L_x_4643:
        /* <DEDUP_REMOVED lines=22> */
.L_x_4635:
[----:B------:R-:W-:Y:S05]  /*c420*/  BSYNC B0 ;  /* 0x0000000000007941 */ /* 0x000fea0003800000 */
.L_x_4626:
[----:B------:R-:W-:Y:S02]  /*c430*/  ULDC UR4, c[0x0][0xc3c] ;  /* 0x00030f0000047ab9 */ /* 0x000fe40000000800 */
[----:B------:R-:W-:-:S13]  /*c440*/  ISETP.GE.AND P0, PT, R7, UR4, PT ;  /* 0x0000000407007c0c */ /* 0x000fda000bf06270 */
[----:B------:R-:W-:Y:S05]  /*c450*/  @!P0 BRA `(.L_x_4645) ;  /* 0xffffff4800808947 */ /* 0x000fea000383ffff */
[----:B------:R-:W-:Y:S05]  /*c460*/  EXIT ;  /* 0x000000000000794d */ /* 0x000fea0003800000 */
.L_x_4590:
[----:B------:R-:W-:-:S08]  /*c470*/  NOP ;  /* 0x0000000000007918 */ /* 0x000fd00000000000 */
[----:B------:R-:W0:-:S00]  /*c480*/  USETMAXREG.DEALLOC.CTAPOOL 0x18 ;  /* 0x00000018000079c8 */ /* 0x000e0000080e0500 */
[----:B0-----:R-:W-:Y:S01]  /*c490*/  LOP3.LUT R0, R0, 0x3, RZ, 0xc0, !PT ;  /* 0x0000000300007812 */ /* 0x001fe200078ec0ff */
[----:B------:R-:W-:-:S05]  /*c4a0*/  IMAD.MOV.U32 R4, RZ, RZ, RZ ;  /* 0x000000ffff047224 */ /* 0x000fca00078e00ff */
[----:B------:R-:W0:Y:S02]  /*c4b0*/  SHFL.IDX PT, R0, R0, RZ, 0x1f ;  /* 0x00001fff00007589 */ /* 0x000e2400000e0000 */
[----:B0-----:R-:W-:-:S04]  /*c4c0*/  ISETP.NE.AND P0, PT, R0, RZ, PT ;  /* 0x000000ff0000720c */ /* 0x001fc80003f05270 */
[----:B------:R-:W-:-:S05]  /*c4d0*/  P2R R0, PR, RZ, 0x1 ;  /* 0x00000001ff007803 */ /* 0x000fca0000000000 */
[----:B------:R0:W-:Y:S04]  /*c4e0*/  STL [R1+0x50], R0 ;  /* 0x0000500001007387 */ /* 0x0001e80000100800 */
        /* <DEDUP_REMOVED lines=8> */
.L_x_4646:
        /* <DEDUP_REMOVED lines=42> */
.L_x_4652:
        /* <DEDUP_REMOVED lines=12> */
.L_x_4651:
[----:B------:R-:W-:Y:S05]  /*c8d0*/  BSYNC B0 ;  /* 0x0000000000007941 */ /* 0x000fea0003800000 */
.L_x_4650:
        /* <DEDUP_REMOVED lines=21> */
.L_x_4648:
        /* <DEDUP_REMOVED lines=20> */
.L_x_4653:
        /* <DEDUP_REMOVED lines=56> */
.L_x_4649:
[----:B------:R-:W-:Y:S02]  /*cef0*/  IMAD.MOV.U32 R17, RZ, RZ, RZ ;  /* 0x000000ffff117224 */ /* 0x000fe400078e00ff */
[----:B------:R-:W-:Y:S02]  /*cf00*/  IMAD.U32 R16, RZ, RZ, UR6 ;  /* 0x00000006ff107e24 */ /* 0x000fe4000f8e00ff */
[----:B------:R-:W-:-:S07]  /*cf10*/  IMAD.MOV.U32 R18, RZ, RZ, RZ ;  /* 0x000000ffff127224 */ /* 0x000fce00078e00ff */
.L_x_4654:
[----:B------:R-:W-:-:S13]  /*cf20*/  ISETP.NE.AND P0, PT, R0, RZ, PT ;  /* 0x000000ff0000720c */ /* 0x000fda0003f05270 */
[----:B------:R-:W1:Y:S01]  /*cf30*/  @!P0 S2R R3, SR_CgaCtaId ;  /* 0x0000000000038919 */ /* 0x000e620000008800 */
[----:B------:R-:W-:-:S04]  /*cf40*/  @!P0 MOV R0, 0x400 ;  /* 0x0000040000008802 */ /* 0x000fc80000000f00 */
[----:B-1----:R-:W-:-:S05]  /*cf50*/  @!P0 LEA R0, R3, R0, 0x18 ;  /* 0x0000000003008211 */ /* 0x002fca00078ec0ff */
[----:B------:R1:W-:Y:S01]  /*cf60*/  @!P0 STS.128 [R0+0x228d0], R16 ;  /* 0x0228d01000008388 */ /* 0x0003e20000000c00 */
[----:B------:R-:W-:Y:S06]  /*cf70*/  BAR.ARV 0x5, 0x180 ;  /* 0x0146000000007b1d */ /* 0x000fec0000002000 */
.L_x_4647:
[----:B01----:R-:W-:Y:S01]  /*cf80*/  IMAD.MOV.U32 R0, RZ, RZ, 0x1 ;  /* 0x00000001ff007424 */ /* 0x003fe200078e00ff */
[----:B------:R0:W-:Y:S01]  /*cf90*/  STL [R1+0x3c], RZ ;  /* 0x00003cff01007387 */ /* 0x0001e20000100800 */
[----:B------:R-:W-:Y:S02]  /*cfa0*/  ULDC UR4, c[0x0][0xc3c] ;  /* 0x00030f0000047ab9 */ /* 0x000fe40000000800 */
[----:B--2---:R-:W-:Y:S01]  /*cfb0*/  ISETP.GE.AND P0, PT, R19, UR4, PT ;  /* 0x0000000413007c0c */ /* 0x004fe2000bf06270 */
        /* <DEDUP_REMOVED lines=12> */
[----:B------:R-:W-:-:S04]  /*d080*/  LOP3.LUT R2, R0, 0x1f8, RZ, 0xc0, !PT ;  /* 0x000001f800027812 */ /* 0x000fc800078ec0ff */
        /* <DEDUP_REMOVED lines=14> */
.L_x_4757:
[----:B01--4-:R-:W0:Y:S02]  /*d170*/  LDC.64 R2, c[0x0][0xc88] ;  /* 0x00032200ff027b82 */ /* 0x013e240000000a00 */
[----:B0-----:R-:W-:-:S05]  /*d180*/  IMAD.WIDE R2, R19, 0x4, R2 ;  /* 0x0000000413027825 */ /* 0x001fca00078e0202 */
        /* <DEDUP_REMOVED lines=54> */
.L_x_4656:
[----:B------:R-:W-:Y:S01]  /*d4f0*/  IMAD.MOV.U32 R2, RZ, RZ, R12 ;  /* 0x000000ffff027224 */ /* 0x000fe200078e000c */
        /* <DEDUP_REMOVED lines=11> */
.L_x_4657:
[----:B------:R-:W-:Y:S05]  /*d5b0*/  @!P0 BRA `(.L_x_4658) ;  /* 0x00000000000c8947 */ /* 0x000fea0003800000 */
[----:B------:R-:W2:Y:S04]  /*d5c0*/  LDG.E R6, desc[UR40][R4.64] ;  /* 0x0000002804067981 */ /* 0x000ea8000c1e1900 */
[----:B------:R-:W2:Y:S02]  /*d5d0*/  LDG.E R4, desc[UR40][R4.64+0x4] ;  /* 0x0000042804047981 */ /* 0x000ea4000c1e1900 */
[----:B--2---:R-:W-:-:S07]  /*d5e0*/  IMAD.IADD R6, R4, 0x1, -R6 ;  /* 0x0000000104067824 */ /* 0x004fce00078e0a06 */
.L_x_4658:
[----:B-----5:R-:W-:Y:S01]  /*d5f0*/  IMAD.IADD R6, R6, 0x1, -R0 ;  /* 0x0000000106067824 */ /* 0x020fe200078e0a00 */
[----:B------:R-:W-:Y:S01]  /*d600*/  BSSY B7, `(.L_x_4659) ;  /* 0x0000425000077945 */ /* 0x000fe20003800000 */
[----:B------:R-:W3:Y:S02]  /*d610*/  LDC R0, c[0x0][0x448] ;  /* 0x00011200ff007b82 */ /* 0x000ee40000000800 */
[----:B---3--:R-:W-:Y:S01]  /*d620*/  ISETP.NE.AND P0, PT, R0, 0x1, PT ;  /* 0x000000010000780c */ /* 0x008fe20003f05270 */
[----:B------:R-:W-:-:S04]  /*d630*/  IMAD.SHL.U32 R0, R17, 0x80, RZ ;  /* 0x0000008011007824 */ /* 0x000fc800078e00ff */
[----:B------:R-:W-:-:S08]  /*d640*/  VIADD R0, R0, 0x7f ;  /* 0x0000007f00007836 */ /* 0x000fd00000000000 */
[----:B------:R-:W3:Y:S08]  /*d650*/  @P0 LDC R2, c[0x0][0x44c] ;  /* 0x00011300ff020b82 */ /* 0x000ef00000000800 */
[----:B------:R-:W4:Y:S01]  /*d660*/  @P0 LDC R3, c[0x0][0x450] ;  /* 0x00011400ff030b82 */ /* 0x000f220000000800 */
[----:B---3--:R-:W-:-:S05]  /*d670*/  @P0 IMAD.HI.U32 R2, R0, R2, RZ ;  /* 0x0000000200020227 */ /* 0x008fca00078e00ff */
[----:B----4-:R-:W-:Y:S01]  /*d680*/  @P0 SHF.R.U32.HI R0, RZ, R3, R2 ;  /* 0x00000003ff000219 */ /* 0x010fe20000011602 */
[C---:B------:R-:W-:Y:S01]  /*d690*/  VIADD R2, R6.reuse, 0x5f ;  /* 0x0000005f06027836 */ /* 0x040fe20000000000 */
[----:B------:R-:W-:-:S03]  /*d6a0*/  IADD3 R6, R6, 0x60, -R9 ;  /* 0x0000006006067810 */ /* 0x000fc60007ffe809 */
[----:B------:R-:W-:-:S04]  /*d6b0*/  IMAD.HI R2, R2, 0x2aaaaaab, RZ ;  /* 0x2aaaaaab02027827 */ /* 0x000fc800078e02ff */
[----:B------:R-:W-:Y:S01]  /*d6c0*/  IMAD.IADD R0, R6, 0x1, R0 ;  /* 0x0000000106007824 */ /* 0x000fe200078e0200 */
[----:B------:R-:W-:-:S03]  /*d6d0*/  SHF.R.U32.HI R3, RZ, 0x1f, R2 ;  /* 0x0000001fff037819 */ /* 0x000fc60000011602 */
[----:B------:R-:W-:Y:S01]  /*d6e0*/  IMAD.HI R0, R0, 0x2aaaaaab, RZ ;  /* 0x2aaaaaab00007827 */ /* 0x000fe200078e02ff */
[----:B------:R-:W-:-:S04]  /*d6f0*/  LEA.HI.SX32 R3, R2, R3, 0x1c ;  /* 0x0000000302037211 */ /* 0x000fc800078fe2ff */
[----:B------:R-:W-:-:S04]  /*d700*/  SHF.R.U32.HI R2, RZ, 0x1f, R0 ;  /* 0x0000001fff027819 */ /* 0x000fc80000011600 */
[----:B------:R-:W-:-:S04]  /*d710*/  LEA.HI.SX32 R2, R0, R2, 0x1c ;  /* 0x0000000200027211 */ /* 0x000fc800078fe2ff */
[----:B------:R-:W-:-:S04]  /*d720*/  VIMNMX R4, R3, R2, PT ;  /* 0x0000000203047248 */ /* 0x000fc80003fe0100 */
[----:B------:R-:W-:Y:S01]  /*d730*/  ISETP.GT.AND P0, PT, R4, RZ, PT ;  /* 0x000000ff0400720c */ /* 0x000fe20003f04270 */
        /* <DEDUP_REMOVED lines=19> */
.L_x_4660:
        /* <DEDUP_REMOVED lines=21> */
.L_x_4663:
[----:B------:R-:W-:Y:S05]  /*d9c0*/  BSYNC B6 ;  /* 0x0000000000067941 */ /* 0x000fea0003800000 */
.L_x_4662:
        /* <DEDUP_REMOVED lines=21> */
.L_x_4666:
        /* <DEDUP_REMOVED lines=16> */
.L_x_4665:
[----:B------:R-:W-:Y:S05]  /*dc20*/  BSYNC B6 ;  /* 0x0000000000067941 */ /* 0x000fea0003800000 */
.L_x_4664:
        /* <DEDUP_REMOVED lines=10> */
[----:B--2---:R2:W3:Y:S02]  /*dcd0*/  @P0 LDG.E R7, desc[UR40][R2.64] ;  /* 0x0000002802070981 */ /* 0x0044e4000c1e1900 */
[----:B--2---:R-:W2:Y:S01]  /*dce0*/  LDC.64 R2, c[0x0][0x418] ;  /* 0x00010600ff027b82 */ /* 0x004ea20000000a00 */
[----:B-----5:R-:W-:Y:S01]  /*dcf0*/  VIADD R4, R0, 0xffffffff ;  /* 0xffffffff00047836 */ /* 0x020fe20000000000 */
[----:B---3--:R-:W-:Y:S01]  /*dd00*/  SHF.R.S32.HI R8, RZ, 0x1f, R7 ;  /* 0x0000001fff087819 */ /* 0x008fe20000011407 */
[----:B------:R3:W-:Y:S04]  /*dd10*/  @P0 STL [R1+0xc], R7 ;  /* 0x00000c0701000387 */ /* 0x0007e80000100800 */
        /* <DEDUP_REMOVED lines=10> */
.L_x_4773:
[----:B------:R-:W-:Y:S01]  /*ddc0*/  PLOP3.LUT P1, PT, PT, PT, PT, 0x8, 0x0 ;  /* 0x000000000000781c */ /* 0x000fe20003f2e170 */
[----:B------:R4:W-:Y:S01]  /*ddd0*/  STL [R1], R0 ;  /* 0x0000000001007387 */ /* 0x0009e20000100800 */
[----:B---3--:R-:W-:-:S03]  /*dde0*/  ISETP.NE.AND P0, PT, R14, RZ, PT ;  /* 0x000000ff0e00720c */ /* 0x008fc60003f05270 */
[----:B------:R3:W-:Y:S01]  /*ddf0*/  STL [R1+0x28], R4 ;  /* 0x0000280401007387 */ /* 0x0007e20000100800 */
[----:B----4-:R-:W-:-:S05]  /*de00*/  P2R R0, PR, RZ, 0x2 ;  /* 0x00000002ff007803 */ /* 0x010fca0000000000 */
[----:B------:R3:W-:Y:S04]  /*de10*/  STL [R1+0x18], R0 ;  /* 0x0000180001007387 */ /* 0x0007e80000100800 */
[----:B------:R-:W-:Y:S05]  /*de20*/  @P0 BRA `(.L_x_4668) ;  /* 0x00000004001c0947 */ /* 0x000fea0003800000 */
[----:B------:R-:W-:-:S03]  /*de30*/  UMOV UR4, 0xffffffff ;  /* 0xffffffff00047882 */ /* 0x000fc60000000000 */
[----:B------:R-:W-:Y:S05]  /*de40*/  BRA.DIV UR4, `(.L_x_4669) ;  /* 0x0000004e04587947 */ /* 0x000fea000b800000 */
[----:B------:R-:W-:-:S13]  /*de50*/  ELECT P6, URZ, PT ;  /* 0x00000000003f782f */ /* 0x000fda00038c0000 */
.L_x_4776:
[----:B------:R-:W-:Y:S05]  /*de60*/  @!P6 BRA `(.L_x_4668) ;  /* 0x00000004000ce947 */ /* 0x000fea0003800000 */
[----:B------:R-:W-:-:S04]  /*de70*/  ISETP.NE.U32.AND P0, PT, R2, RZ, PT ;  /* 0x000000ff0200720c */ /* 0x000fc80003f05070 */
[----:B------:R-:W-:-:S13]  /*de80*/  ISETP.NE.AND.EX P0, PT, R3, RZ, PT, P0 ;  /* 0x000000ff0300720c */ /* 0x000fda0003f05300 */
[----:B------:R-:W-:Y:S05]  /*de90*/  @!P0 BRA `(.L_x_4670) ;  /* 0x0000000000548947 */ /* 0x000fea0003800000 */
[----:B------:R-:W4:Y:S01]  /*dea0*/  LDC R6, c[0x0][0x43c] ;  /* 0x00010f00ff067b82 */ /* 0x000f220000000800 */
[----:B01----:R-:W-:Y:S01]  /*deb0*/  IMAD.MOV.U32 R9, RZ, RZ, R4 ;  /* 0x000000ffff097224 */ /* 0x003fe200078e0004 */
[----:B------:R-:W-:-:S03]  /*dec0*/  ULDC.64 UR4, c[0x0][0x428] ;  /* 0x00010a0000047ab9 */ /* 0x000fc60000000a00 */
[----:B---3--:R-:W-:Y:S01]  /*ded0*/  IMAD.MOV.U32 R0, RZ, RZ, R9 ;  /* 0x000000ffff007224 */ /* 0x008fe200078e0009 */
[----:B----4-:R-:W-:-:S13]  /*dee0*/  ISETP.NE.AND P0, PT, R6, 0x1, PT ;  /* 0x000000010600780c */ /* 0x010fda0003f05270 */
[----:B--2---:R-:W0:Y:S02]  /*def0*/  @P0 LDC.64 R4, c[0x0][0x440] ;  /* 0x00011000ff040b82 */ /* 0x004e240000000a00 */
        /* <DEDUP_REMOVED lines=13> */
[----:B------:R-:W2:Y:S04]  /*dfd0*/  LDG.E R0, desc[UR40][R2.64] ;  /* 0x0000002802007981 */ /* 0x000ea8000c1e1900 */
[----:B--2---:R4:W-:Y:S02]  /*dfe0*/  STL [R1], R0 ;  /* 0x0000000001007387 */ /* 0x0049e40000100800 */
.L_x_4670:
[----:B------:R-:W5:Y:S04]  /*dff0*/  LDL R7, [R1+0x4] ;  /* 0x0000040001077983 */ /* 0x000f680000100800 */
[----:B---34-:R-:W5:Y:S04]  /*e000*/  LDL R0, [R1+0x8] ;  /* 0x0000080001007983 */ /* 0x018f680000100800 */
[----:B------:R-:W3:Y:S01]  /*e010*/  LDL R2, [R1+0x10] ;  /* 0x0000100001027983 */ /* 0x000ee20000100800 */
[----:B-----5:R-:W-:Y:S01]  /*e020*/  IMAD R0, R0, 0x8, R7 ;  /* 0x0000000800007824 */ /* 0x020fe200078e0207 */
[----:B---3--:R-:W-:-:S04]  /*e030*/  SHF.L.U32 R2, R2, 0x1f, RZ ;  /* 0x0000001f02027819 */ /* 0x008fc800000006ff */
[----:B------:R-:W3:Y:S02]  /*e040*/  SYNCS.PHASECHK.TRANS64.TRYWAIT P0, [R0+URZ+0x22840], R2 ;  /* 0x02284002000075a7 */ /* 0x000ee4000800017f */
[----:B---3--:R-:W-:Y:S05]  /*e050*/  @!P0 BRA `(.L_x_4671) ;  /* 0x0000004800f48947 */ /* 0x008fea0003800000 */
.L_x_4777:
[----:B------:R-:W4:Y:S02]  /*e060*/  S2R R3, SR_TID.X ;  /* 0x0000000000037919 */ /* 0x000f240000002100 */
[----:B----4-:R-:W-:-:S04]  /*e070*/  LOP3.LUT R3, R3, 0x7f, RZ, 0xc0, !PT ;  /* 0x0000007f03037812 */ /* 0x010fc800078ec0ff */
[----:B------:R-:W-:-:S13]  /*e080*/  ISETP.NE.AND P0, PT, R3, RZ, PT ;  /* 0x000000ff0300720c */ /* 0x000fda0003f05270 */
[----:B------:R-:W-:Y:S05]  /*e090*/  @P0 BRA `(.L_x_4672) ;  /* 0x00000000001c0947 */ /* 0x000fea0003800000 */
[----:B------:R-:W4:Y:S01]  /*e0a0*/  S2R R3, SR_TID.X ;  /* 0x0000000000037919 */ /* 0x000f220000002100 */
[----:B---3--:R-:W-:-:S04]  /*e0b0*/  IMAD.MOV.U32 R2, RZ, RZ, 0x3000 ;  /* 0x00003000ff027424 */ /* 0x008fc800078e00ff */
[----:B------:R3:W-:Y:S01]  /*e0c0*/  SYNCS.ARRIVE.TRANS64 RZ, [R0+URZ+0x22830], R2 ;  /* 0x0228300200ff79a7 */ /* 0x0007e2000800003f */
[----:B----4-:R-:W-:-:S04]  /*e0d0*/  LOP3.LUT R3, R3, 0x1f, RZ, 0xc0, !PT ;  /* 0x0000001f03037812 */ /* 0x010fc800078ec0ff */
[----:B------:R-:W-:-:S13]  /*e0e0*/  ISETP.NE.AND P0, PT, R3, RZ, PT ;  /* 0x000000ff0300720c */ /* 0x000fda0003f05270 */
[----:B---3--:R-:W-:Y:S05]  /*e0f0*/  @!P0 BRA `(.L_x_4672) ;  /* 0x0000000000048947 */ /* 0x008fea0003800000 */
[----:B------:R-:W-:Y:S01]  /*e100*/  BPT.TRAP 0x1 ;  /* 0x000000040000795c */ /* 0x000fe20000300000 */
.L_x_4672:
[----:B------:R-:W4:Y:S04]  /*e110*/  LDL R6, [R1+0x4] ;  /* 0x0000040001067983 */ /* 0x000f280000100800 */
[----:B--2---:R-:W4:Y:S04]  /*e120*/  LDL R5, [R1+0x8] ;  /* 0x0000080001057983 */ /* 0x004f280000100800 */
[----:B------:R-:W2:Y:S04]  /*e130*/  LDL R4, [R1+0x28] ;  /* 0x0000280001047983 */ /* 0x000ea80000100800 */
[----:B------:R-:W5:Y:S04]  /*e140*/  LDL R3, [R1+0x1c] ;  /* 0x00001c0001037983 */ /* 0x000f680000100800 */
[----:B---3--:R-:W3:Y:S01]  /*e150*/  LDL R2, [R1] ;  /* 0x0000000001027983 */ /* 0x008ee20000100800 */
        /* <DEDUP_REMOVED lines=8> */
[----:B----4-:R-:W-:Y:S01]  /*e1e0*/  IMAD R0, R5, 0x3000, R6 ;  /* 0x0000300005007824 */ /* 0x010fe200078e0206 */
[----:B--2---:R-:W-:-:S04]  /*e1f0*/  R2UR UR11, R4 ;  /* 0x00000000040b72ca */ /* 0x004fc800000e0000 */
[----:B------:R-:W-:Y:S02]  /*e200*/  R2UR UR8, R0 ;  /* 0x00000000000872ca */ /* 0x000fe400000e0000 */
[----:B-----5:R-:W-:Y:S02]  /*e210*/  R2UR UR4, R3 ;  /* 0x00000000030472ca */ /* 0x020fe400000e0000 */
[----:B------:R-:W-:Y:S02]  /*e220*/  P2R R0, PR, RZ, 0x1 ;  /* 0x00000001ff007803 */ /* 0x000fe40000000000 */
[----:B---3--:R-:W-:-:S03]  /*e230*/  R2UR UR13, R2 ;  /* 0x00000000020d72ca */ /* 0x008fc600000e0000 */
[----:B------:R4:W-:Y:S04]  /*e240*/  STL [R1+0x18], R0 ;  /* 0x0000180001007387 */ /* 0x0009e80000100800 */
[----:B------:R-:W-:Y:S02]  /*e250*/  UIADD3 UR8, UR8, 0x1c400, URZ ;  /* 0x0001c40008087890 */ /* 0x000fe4000fffe03f */
[----:B------:R-:W-:-:S03]  /*e260*/  UIMAD UR11, UR11, 0x60, UR4 ;  /* 0x000000600b0b78a4 */ /* 0x000fc6000f8e0204 */
[----:B------:R-:W-:-:S06]  /*e270*/  UMOV UR4, 0x0 ;  /* 0x0000000000047882 */ /* 0x000fcc0000000000 */
[----:B------:R4:W-:Y:S02]  /*e280*/  UTMALDG.4D [UR8], [UR6], desc[UR4] ;  /* 0x00000408060075b4 */ /* 0x0009e40008019000 */
[----:B----4-:R-:W-:Y:S01]  /*e290*/  NOP ;  /* 0x0000000000007918 */ /* 0x010fe20000000000 */
.L_x_4668:
[----:B------:R-:W4:Y:S04]  /*e2a0*/  LDL R2, [R1+0x4] ;  /* 0x0000040001027983 */ /* 0x000f280000100800 */
[----:B------:R-:W5:Y:S04]  /*e2b0*/  LDL.LU R3, [R1+0x30] ;  /* 0x0000300001037983 */ /* 0x000f680000300800 */
[----:B--2---:R-:W2:Y:S04]  /*e2c0*/  LDL.LU R5, [R1+0x20] ;  /* 0x0000200001057983 */ /* 0x004ea80000300800 */
[----:B---3--:R-:W3:Y:S01]  /*e2d0*/  LDL.LU R4, [R1+0x38] ;  /* 0x0000380001047983 */ /* 0x008ee20000300800 */
[----:B------:R-:W-:Y:S05]  /*e2e0*/  WARPSYNC.ALL ;  /* 0x0000000000007948 */ /* 0x000fea0003800000 */
[----:B------:R-:W-:Y:S01]  /*e2f0*/  ULDC.64 UR4, c[0x0][0x298] ;  /* 0x0000a60000047ab9 */ /* 0x000fe20000000a00 */
[----:B------:R-:W-:Y:S01]  /*e300*/  ULDC.64 UR6, c[0x0][0xa00] ;  /* 0x0002800000067ab9 */ /* 0x000fe20000000a00 */
[----:B------:R-:W-:Y:S01]  /*e310*/  BSSY B6, `(.L_x_4673) ;  /* 0x0000024000067945 */ /* 0x000fe20003800000 */
[----:B------:R-:W-:Y:S01]  /*e320*/  BAR.SYNC.DEFER_BLOCKING 0x8, 0x180 ;  /* 0x0206000000007b1d */ /* 0x000fe20000010000 */
[----:B------:R-:W-:-:S04]  /*e330*/  ISETP.NE.U32.AND P0, PT, RZ, UR6, PT ;  /* 0x00000006ff007c0c */ /* 0x000fc8000bf05070 */
[----:B------:R-:W-:Y:S01]  /*e340*/  ISETP.NE.AND.EX P0, PT, RZ, UR7, PT, P0 ;  /* 0x00000007ff007c0c */ /* 0x000fe2000bf05300 */
[----:B----4-:R-:W-:Y:S01]  /*e350*/  VIADD R2, R2, 0x18400 ;  /* 0x0001840002027836 */ /* 0x010fe20000000000 */
[----:B-----5:R-:W-:-:S04]  /*e360*/  SHF.R.S32.HI R0, RZ, 0x1f, R3 ;  /* 0x0000001fff007819 */ /* 0x020fc80000011403 */
[----:B------:R-:W-:Y:S02]  /*e370*/  LOP3.LUT P1, RZ, R2, 0x3ff, RZ, 0xc0, !PT ;  /* 0x000003ff02ff7812 */ /* 0x000fe4000782c0ff */
[----:B--2---:R-:W-:Y:S01]  /*e380*/  SEL R5, R5, RZ, !P0 ;  /* 0x000000ff05057207 */ /* 0x004fe20004000000 */
[----:B------:R-:W-:Y:S01]  /*e390*/  IMAD R0, R0, UR4, RZ ;  /* 0x0000000400007c24 */ /* 0x000fe2000f8e02ff */
[----:B---3--:R-:W-:-:S03]  /*e3a0*/  SEL R4, R4, RZ, !P0 ;  /* 0x000000ff04047207 */ /* 0x008fc60004000000 */
[C---:B------:R-:W-:Y:S02]  /*e3b0*/  IMAD R0, R3.reuse, UR5, R0 ;  /* 0x0000000503007c24 */ /* 0x040fe4000f8e0200 */
[----:B------:R-:W-:-:S05]  /*e3c0*/  IMAD.WIDE.U32 R2, R3, UR4, RZ ;  /* 0x0000000403027c25 */ /* 0x000fca000f8e00ff */
[----:B------:R2:W-:Y:S04]  /*e3d0*/  STL.64 [R1+0x48], R2 ;  /* 0x0000480201007387 */ /* 0x0005e80000100a00 */
[----:B------:R3:W-:Y:S04]  /*e3e0*/  STL [R1+0x20], R5 ;  /* 0x0000200501007387 */ /* 0x0007e80000100800 */
[----:B------:R3:W-:Y:S01]  /*e3f0*/  STL [R1+0x40], R4 ;  /* 0x0000400401007387 */ /* 0x0007e20000100800 */
[----:B--2---:R-:W-:Y:S01]  /*e400*/  IMAD.IADD R2, R3, 0x1, R0 ;  /* 0x0000000103027824 */ /* 0x004fe200078e0200 */
[----:B------:R-:W-:-:S05]  /*e410*/  SHF.R.S32.HI R0, RZ, 0x1f, R18 ;  /* 0x0000001fff007819 */ /* 0x000fca0000011412 */
[----:B------:R3:W-:Y:S04]  /*e420*/  STL [R1+0x38], R0 ;  /* 0x0000380001007387 */ /* 0x0007e80000100800 */
[----:B------:R3:W-:Y:S01]  /*e430*/  STL [R1+0x30], R2 ;  /* 0x0000300201007387 */ /* 0x0007e20000100800 */
[----:B------:R-:W-:Y:S05]  /*e440*/  @!P1 BRA `(.L_x_4674) ;  /* 0x0000000000409947 */ /* 0x000fea0003800000 */
[----:B---3--:R-:W-:Y:S01]  /*e450*/  MOV R2, 0x0 ;  /* 0x0000000000027802 */ /* 0x008fe20000000f00 */
        /* <DEDUP_REMOVED lines=15> */
.L_x_4674:
[----:B------:R-:W-:Y:S05]  /*e550*/  BSYNC B6 ;  /* 0x0000000000067941 */ /* 0x000fea0003800000 */
.L_x_4673:
[----:B---3--:R-:W2:Y:S01]  /*e560*/  LDL.LU R5, [R1+0x30] ;  /* 0x0000300001057983 */ /* 0x008ea20000300800 */
[----:B------:R-:W-:Y:S01]  /*e570*/  ULDC.64 UR4, c[0x0][0x2d8] ;  /* 0x0000b60000047ab9 */ /* 0x000fe20000000a00 */
[----:B------:R-:W3:Y:S01]  /*e580*/  LDC R7, c[0x0][0x448] ;  /* 0x00011200ff077b82 */ /* 0x000ee20000000800 */
[----:B------:R-:W-:Y:S01]  /*e590*/  ULDC UR6, c[0x0][0x2b8] ;  /* 0x0000ae0000067ab9 */ /* 0x000fe20000000800 */
[----:B------:R-:W2:Y:S04]  /*e5a0*/  LDL.LU.64 R2, [R1+0x48] ;  /* 0x0000480001027983 */ /* 0x000ea80000300a00 */
[----:B------:R-:W4:Y:S04]  /*e5b0*/  LDL.LU R0, [R1+0x38] ;  /* 0x0000380001007983 */ /* 0x000f280000300800 */
[----:B------:R-:W4:Y:S04]  /*e5c0*/  LDL.LU R6, [R1+0x40] ;  /* 0x0000400001067983 */ /* 0x000f280000300800 */
[----:B------:R-:W4:Y:S04]  /*e5d0*/  LDL.LU R4, [R1+0x20] ;  /* 0x0000200001047983 */ /* 0x000f280000300800 */
[----:B01----:R0:W5:Y:S01]  /*e5e0*/  LDL R9, [R1+0x24] ;  /* 0x0000240001097983 */ /* 0x0031620000100800 */
[----:B---3--:R-:W-:Y:S01]  /*e5f0*/  ISETP.NE.AND P0, PT, R7, 0x1, PT ;  /* 0x000000010700780c */ /* 0x008fe20003f05270 */
[----:B------:R-:W1:Y:S02]  /*e600*/  S2R R8, SR_TID.X ;  /* 0x0000000000087919 */ /* 0x000e640000002100 */
[C---:B-1----:R-:W-:Y:S01]  /*e610*/  IMAD.SHL.U32 R10, R8.reuse, 0x8, RZ ;  /* 0x00000008080a7824 */ /* 0x042fe200078e00ff */
[----:B------:R-:W-:-:S04]  /*e620*/  LOP3.LUT R8, R8, 0x7f, RZ, 0xc0, !PT ;  /* 0x0000007f08087812 */ /* 0x000fc800078ec0ff */
[----:B------:R-:W-:Y:S02]  /*e630*/  LOP3.LUT R10, R10, 0x38, RZ, 0xc0, !PT ;  /* 0x000000380a0a7812 */ /* 0x000fe400078ec0ff */
[----:B------:R-:W-:Y:S01]  /*e640*/  SHF.R.U32.HI R8, RZ, 0x3, R8 ;  /* 0x00000003ff087819 */ /* 0x000fe20000011608 */
[----:B--2---:R-:W-:Y:S02]  /*e650*/  IMAD.MOV.U32 R3, RZ, RZ, R5 ;  /* 0x000000ffff037224 */ /* 0x004fe400078e0005 */
[----:B------:R-:W1:Y:S01]  /*e660*/  S2R R5, SR_TID.X ;  /* 0x0000000000057919 */ /* 0x000e620000002100 */
[----:B----4-:R-:W-:Y:S02]  /*e670*/  IMAD R0, R0, UR4, RZ ;  /* 0x0000000400007c24 */ /* 0x010fe4000f8e02ff */
[----:B------:R-:W-:-:S04]  /*e680*/  IMAD.WIDE.U32 R2, R18, UR4, R2 ;  /* 0x0000000412027c25 */ /* 0x000fc8000f8e0002 */
[----:B------:R-:W-:Y:S01]  /*e690*/  IMAD R0, R18, UR5, R0 ;  /* 0x0000000512007c24 */ /* 0x000fe2000f8e0200 */
[----:B------:R-:W-:-:S03]  /*e6a0*/  ULDC.64 UR4, c[0x0][0x2e0] ;  /* 0x0000b80000047ab9 */ /* 0x000fc60000000a00 */
[----:B------:R-:W-:Y:S02]  /*e6b0*/  IMAD.IADD R3, R3, 0x1, R0 ;  /* 0x0000000103037824 */ /* 0x000fe400078e0200 */
[----:B------:R-:W-:Y:S02]  /*e6c0*/  IMAD R0, R6, UR4, RZ ;  /* 0x0000000406007c24 */ /* 0x000fe4000f8e02ff */
[C---:B------:R-:W-:Y:S01]  /*e6d0*/  IMAD.WIDE.U32 R2, R4.reuse, UR4, R2 ;  /* 0x0000000404027c25 */ /* 0x040fe2000f8e0002 */
[----:B------:R-:W2:Y:S03]  /*e6e0*/  @P0 LDC R6, c[0x0][0x450] ;  /* 0x00011400ff060b82 */ /* 0x000ea60000000800 */
[----:B------:R-:W-:Y:S01]  /*e6f0*/  IMAD R0, R4, UR5, R0 ;  /* 0x0000000504007c24 */ /* 0x000fe2000f8e0200 */
[----:B------:R-:W-:Y:S01]  /*e700*/  ULDC.64 UR4, c[0x0][0x2d0] ;  /* 0x0000b40000047ab9 */ /* 0x000fe20000000a00 */
[----:B------:R-:W3:Y:S02]  /*e710*/  S2R R4, SR_TID.X ;  /* 0x0000000000047919 */ /* 0x000ee40000002100 */
[----:B------:R-:W-:Y:S01]  /*e720*/  IMAD.IADD R3, R3, 0x1, R0 ;  /* 0x0000000103037824 */ /* 0x000fe200078e0200 */
[----:B-1----:R-:W-:-:S04]  /*e730*/  LOP3.LUT R5, R5, 0x7f, RZ, 0xc0, !PT ;  /* 0x0000007f05057812 */ /* 0x002fc800078ec0ff */
[----:B------:R-:W-:Y:S01]  /*e740*/  SHF.R.U32.HI R5, RZ, 0x3, R5 ;  /* 0x00000003ff057819 */ /* 0x000fe20000011605 */
[----:B---3--:R-:W-:-:S05]  /*e750*/  IMAD.SHL.U32 R4, R4, 0x10, RZ ;  /* 0x0000001004047824 */ /* 0x008fca00078e00ff */
[----:B------:R-:W-:Y:S02]  /*e760*/  LOP3.LUT R4, R5, 0x70, R4, 0xf8, !PT ;  /* 0x0000007005047812 */ /* 0x000fe400078ef804 */
[----:B------:R-:W1:Y:S03]  /*e770*/  @P0 LDC R5, c[0x0][0x44c] ;  /* 0x00011300ff050b82 */ /* 0x000e660000000800 */
[----:B------:R-:W-:-:S04]  /*e780*/  IMAD R0, R17, 0x80, R4 ;  /* 0x0000008011007824 */ /* 0x000fc800078e0204 */
        /* <DEDUP_REMOVED lines=23> */
[----:B------:R-:W-:-:S03]  /*e900*/  IMAD R17, R17, 0x80, R8 ;  /* 0x0000008011117824 */ /* 0x000fc600078e0208 */
[----:B------:R-:W0:Y:S01]  /*e910*/  SHFL.IDX PT, R5, R2, RZ, 0x181f ;  /* 0x00181fff02057589 */ /* 0x000e2200000e0000 */
[----:B--2---:R-:W-:-:S03]  /*e920*/  IMAD R3, R4, R7, RZ ;  /* 0x0000000704037224 */ /* 0x004fc600078e02ff */
[----:B------:R-:W1:Y:S02]  /*e930*/  SHFL.IDX PT, R4, R0, RZ, 0x181f ;  /* 0x00181fff00047589 */ /* 0x000e6400000e0000 */
[----:B------:R-:W-:-:S13]  /*e940*/  ISETP.GE.AND P1, PT, R17, R3, PT ;  /* 0x000000031100720c */ /* 0x000fda0003f26270 */
[----:B0-----:R-:W-:-:S05]  /*e950*/  @!P1 LEA R5, P2, R10, R5, 0x1 ;  /* 0x000000050a059211 */ /* 0x001fca00078408ff */
[----:B-1----:R-:W-:-:S05]  /*e960*/  @!P1 IMAD.X R4, RZ, RZ, R4, P2 ;  /* 0x000000ffff049224 */ /* 0x002fca00010e0604 */
[----:B------:R-:W-:-:S04]  /*e970*/  @!P1 LOP3.LUT R5, R5, R4, RZ, 0x3c, !PT ;  /* 0x0000000405059212 */ /* 0x000fc800078e3cff */
[----:B------:R-:W-:-:S04]  /*e980*/  @!P1 LOP3.LUT R4, R5, R4, RZ, 0x3c, !PT ;  /* 0x0000000405049212 */ /* 0x000fc800078e3cff */
[----:B------:R-:W-:-:S05]  /*e990*/  @!P1 LOP3.LUT R5, R5, R4, RZ, 0x3c, !PT ;  /* 0x0000000405059212 */ /* 0x000fca00078e3cff */
[----:B------:R-:W-:Y:S01]  /*e9a0*/  @!PT LDS RZ, [RZ] ;  /* 0x00000000fffff984 */ /* 0x000fe20000000800 */
[----:B-----5:R0:W-:Y:S02]  /*e9b0*/  @!P1 LDGSTS.E.BYPASS.LTC128B.128 [R9+0x18400], desc[UR40][R4.64], !P0 ;  /* 0x1840000004099fae */ /* 0x0201e4000c101d68 */
[----:B0-----:R-:W-:Y:S02]  /*e9c0*/  VIADD R4, R17, 0x10 ;  /* 0x0000001011047836 */ /* 0x001fe40000000000 */
[----:B------:R-:W0:Y:S03]  /*e9d0*/  SHFL.IDX PT, R5, R2, 0x1, 0x181f ;  /* 0x00381f0002057f89 */ /* 0x000e2600000e0000 */
[----:B------:R-:W-:Y:S02]  /*e9e0*/  ISETP.GE.AND P1, PT, R4, R3, PT ;  /* 0x000000030400720c */ /* 0x000fe40003f26270 */
[----:B------:R-:W1:Y:S11]  /*e9f0*/  SHFL.IDX PT, R4, R0, 0x1, 0x181f ;  /* 0x00381f0000047f89 */ /* 0x000e7600000e0000 */
[----:B0-----:R-:W-:-:S05]  /*ea00*/  @!P1 LEA R5, P2, R10, R5, 0x1 ;  /* 0x000000050a059211 */ /* 0x001fca00078408ff */
[----:B-1----:R-:W-:-:S05]  /*ea10*/  @!P1 IMAD.X R4, RZ, RZ, R4, P2 ;  /* 0x000000ffff049224 */ /* 0x002fca00010e0604 */
[----:B------:R-:W-:-:S04]  /*ea20*/  @!P1 LOP3.LUT R5, R5, R4, RZ, 0x3c, !PT ;  /* 0x0000000405059212 */ /* 0x000fc800078e3cff */
[----:B------:R-:W-:-:S04]  /*ea30*/  @!P1 LOP3.LUT R4, R5, R4, RZ, 0x3c, !PT ;  /* 0x0000000405049212 */ /* 0x000fc800078e3cff */
[----:B------:R-:W-:-:S05]  /*ea40*/  @!P1 LOP3.LUT R5, R5, R4, RZ, 0x3c, !PT ;  /* 0x0000000405059212 */ /* 0x000fca00078e3cff */
[----:B------:R0:W-:Y:S02]  /*ea50*/  @!P1 LDGSTS.E.BYPASS.LTC128B.128 [R9+0x18c00], desc[UR40][R4.64], !P0 ;  /* 0x18c0000004099fae */ /* 0x0001e4000c101d68 */
        /* <DEDUP_REMOVED lines=42> */
[----:B------:R-:W-:Y:S01]  /*ed00*/  ISETP.GE.AND P1, PT, R4, R3, PT ;  /* 0x000000030400720c */ /* 0x000fe20003f26270 */
[----:B------:R-:W-:Y:S04]  /*ed10*/  SHFL.IDX PT, R2, R2, 0x7, 0x181f ;  /* 0x00f81f0002027f89 */ /* 0x000fe800000e0000 */
[----:B------:R-:W1:Y:S04]  /*ed20*/  SHFL.IDX PT, R4, R0, 0x6, 0x181f ;  /* 0x00d81f0000047f89 */ /* 0x000e6800000e0000 */
[----:B------:R-:W2:Y:S04]  /*ed30*/  SHFL.IDX PT, R0, R0, 0x7, 0x181f ;  /* 0x00f81f0000007f89 */ /* 0x000ea800000e0000 */
[----:B0-----:R-:W-:-:S05]  /*ed40*/  @!P1 LEA R5, P2, R10, R5, 0x1 ;  /* 0x000000050a059211 */ /* 0x001fca00078408ff */
[----:B-1----:R-:W-:-:S05]  /*ed50*/  @!P1 IMAD.X R4, RZ, RZ, R4, P2 ;  /* 0x000000ffff049224 */ /* 0x002fca00010e0604 */
[----:B------:R-:W-:-:S04]  /*ed60*/  @!P1 LOP3.LUT R5, R5, R4, RZ, 0x3c, !PT ;  /* 0x0000000405059212 */ /* 0x000fc800078e3cff */
[----:B------:R-:W-:-:S04]  /*ed70*/  @!P1 LOP3.LUT R4, R5, R4, RZ, 0x3c, !PT ;  /* 0x0000000405049212 */ /* 0x000fc800078e3cff */
[----:B------:R-:W-:-:S05]  /*ed80*/  @!P1 LOP3.LUT R5, R5, R4, RZ, 0x3c, !PT ;  /* 0x0000000405059212 */ /* 0x000fca00078e3cff */
[----:B--2---:R1:W-:Y:S02]  /*ed90*/  @!P1 LDGSTS.E.BYPASS.LTC128B.128 [R9+0x1b400], desc[UR40][R4.64], !P0 ;  /* 0x1b40000004099fae */ /* 0x0043e4000c101d68 */
.L_x_4794:
[----:B------:R2:W5:Y:S01]  /*eda0*/  LDL R8, [R1+0x4] ;  /* 0x0000040001087983 */ /* 0x0005620000100800 */
        /* <DEDUP_REMOVED lines=10> */
.L_x_4676:
        /* <DEDUP_REMOVED lines=18> */
[----:B--23--:R-:W-:Y:S05]  /*ef70*/  @!P0 BRA `(.L_x_4678) ;  /* 0x0000004400e88947 */ /* 0x00cfea0003800000 */
.L_x_4795:
[----:B------:R-:W-:Y:S05]  /*ef80*/  BSYNC B0 ;  /* 0x0000000000007941 */ /* 0x000fea0003800000 */
.L_x_4677:
[----:B--2---:R-:W2:Y:S01]  /*ef90*/  LDL R2, [R1+0x18] ;  /* 0x0000180001027983 */ /* 0x004ea20000100800 */
[----:B------:R-:W-:Y:S01]  /*efa0*/  BSSY B0, `(.L_x_4679) ;  /* 0x0000063000007945 */ /* 0x000fe20003800000 */
[----:B--2---:R-:W-:-:S13]  /*efb0*/  ISETP.NE.AND P0, PT, R2, RZ, PT ;  /* 0x000000ff0200720c */ /* 0x004fda0003f05270 */
[----:B------:R-:W-:Y:S05]  /*efc0*/  @!P0 BRA `(.L_x_4680) ;  /* 0x0000000400808947 */ /* 0x000fea0003800000 */
[----:B------:R-:W2:Y:S04]  /*efd0*/  LDL R2, [R1+0x4] ;  /* 0x0000040001027983 */ /* 0x000ea80000100800 */
[----:B01----:R-:W3:Y:S01]  /*efe0*/  LDL R4, [R1+0x10] ;  /* 0x0000100001047983 */ /* 0x003ee20000100800 */
        /* <DEDUP_REMOVED lines=10> */
.L_x_4796:
[----:B------:R-:W-:Y:S05]  /*f090*/  BSYNC B1 ;  /* 0x0000000000017941 */ /* 0x000fea0003800000 */
.L_x_4681:
        /* <DEDUP_REMOVED lines=9> */
.L_x_4684:
[----:B------:R-:W-:Y:S05]  /*f130*/  BSYNC B1 ;  /* 0x0000000000017941 */ /* 0x000fea0003800000 */
.L_x_4683:
        /* <DEDUP_REMOVED lines=14> */
.L_x_4685:
        /* <DEDUP_REMOVED lines=16> */
.L_x_4686:
        /* <DEDUP_REMOVED lines=16> */
.L_x_4687:
        /* <DEDUP_REMOVED lines=16> */
.L_x_4688:
        /* <DEDUP_REMOVED lines=10> */
[----:B--2---:R-:W-:Y:S05]  /*f5c0*/  @P0 BRA.U.ANY `(.L_x_4688) ;  /* 0xfffffffd00d40947 */ /* 0x004fea000393ffff */
.L_x_4680:
[----:B------:R-:W-:Y:S05]  /*f5d0*/  BSYNC B0 ;  /* 0x0000000000007941 */ /* 0x000fea0003800000 */
.L_x_4679:
[----:B01----:R-:W2:Y:S01]  /*f5e0*/  LDL R4, [R1+0x2c] ;  /* 0x00002c0001047983 */ /* 0x003ea20000100800 */
[----:B------:R-:W-:Y:S01]  /*f5f0*/  BSSY B0, `(.L_x_4689) ;  /* 0x000020a000007945 */ /* 0x000fe20003800000 */
[----:B--2---:R-:W-:-:S13]  /*f600*/  ISETP.GE.AND P0, PT, R4, 0x2, PT ;  /* 0x000000020400780c */ /* 0x004fda0003f06270 */
[----:B------:R-:W-:Y:S05]  /*f610*/  @!P0 BRA `(.L_x_4690) ;  /* 0x00000020001c8947 */ /* 0x000fea0003800000 */
[C---:B------:R-:W-:Y:S01]  /*f620*/  LOP3.LUT R0, R4.reuse, 0x1, RZ, 0xc0, !PT ;  /* 0x0000000104007812 */ /* 0x040fe200078ec0ff */
[----:B------:R-:W-:Y:S01]  /*f630*/  VIADD R4, R4, 0xfffffffe ;  /* 0xfffffffe04047836 */ /* 0x000fe20000000000 */
[----:B------:R-:W-:Y:S02]  /*f640*/  BSSY B2, `(.L_x_4691) ;  /* 0x00000b0000027945 */ /* 0x000fe40003800000 */
[----:B------:R-:W-:Y:S01]  /*f650*/  ISETP.NE.U32.AND P0, PT, R0, 0x1, PT ;  /* 0x000000010000780c */ /* 0x000fe20003f05070 */
[----:B------:R-:W-:-:S12]  /*f660*/  IMAD.MOV.U32 R0, RZ, RZ, R4 ;  /* 0x000000ffff007224 */ /* 0x000fd800078e0004 */
[----:B------:R-:W-:Y:S05]  /*f670*/  @!P0 BRA `(.L_x_4692) ;  /* 0x0000000800b08947 */ /* 0x000fea0003800000 */
[----:B------:R-:W2:Y:S04]  /*f680*/  LDL R6, [R1+0x18] ;  /* 0x0000180001067983 */ /* 0x000ea80000100800 */
[----:B------:R-:W3:Y:S04]  /*f690*/  LDL.LU R5, [R1+0x8] ;  /* 0x0000080001057983 */ /* 0x000ee80000300800 */
[----:B-----5:R-:W4:Y:S01]  /*f6a0*/  LDL.LU R8, [R1+0x10] ;  /* 0x0000100001087983 */ /* 0x020f220000300800 */
[----:B------:R-:W-:Y:S01]  /*f6b0*/  BSSY B1, `(.L_x_4693) ;  /* 0x00000a6000017945 */ /* 0x000fe20003800000 */
[----:B--2---:R-:W-:Y:S01]  /*f6c0*/  ISETP.NE.AND P2, PT, R6, RZ, PT ;  /* 0x000000ff0600720c */ /* 0x004fe20003f45270 */
        /* <DEDUP_REMOVED lines=8> */
[----:B------:R-:W-:Y:S01]  /*f750*/  ULDC.64 UR4, c[0x0][0x418] ;  /* 0x0001060000047ab9 */ /* 0x000fe20000000a00 */
[----:B------:R-:W-:Y:S01]  /*f760*/  IMAD.MOV.U32 R0, RZ, RZ, R4 ;  /* 0x000000ffff007224 */ /* 0x000fe200078e0004 */
        /* <DEDUP_REMOVED lines=23> */
.L_x_4695:
        /* <DEDUP_REMOVED lines=9> */
.L_x_4797:
[----:B------:R-:W-:Y:S05]  /*f970*/  BSYNC B3 ;  /* 0x0000000000037941 */ /* 0x000fea0003800000 */
.L_x_4696:
        /* <DEDUP_REMOVED lines=9> */
.L_x_4699:
[----:B------:R-:W-:Y:S05]  /*fa10*/  BSYNC B3 ;  /* 0x0000000000037941 */ /* 0x000fea0003800000 */
.L_x_4698:
[----:B------:R-:W2:Y:S04]  /*fa20*/  LDL R7, [R1+0x4] ;  /* 0x0000040001077983 */ /* 0x000ea80000100800 */
[----:B------:R-:W2:Y:S04]  /*fa30*/  LDL R5, [R1+0x8] ;  /* 0x0000080001057983 */ /* 0x000ea80000100800 */
[----:B------:R-:W3:Y:S01]  /*fa40*/  LDL R6, [R1+0x1c] ;  /* 0x00001c0001067983 */ /* 0x000ee20000100800 */
[----:B0-----:R-:W-:Y:S01]  /*fa50*/  IMAD.MOV.U32 R8, RZ, RZ, RZ ;  /* 0x000000ffff087224 */ /* 0x001fe200078e00ff */
        /* <DEDUP_REMOVED lines=10> */
.L_x_4700:
        /* <DEDUP_REMOVED lines=14> */
.L_x_4798:
[----:B------:R-:W-:Y:S05]  /*fbe0*/  BSYNC B3 ;  /* 0x0000000000037941 */ /* 0x000fea0003800000 */
.L_x_4701:
        /* <DEDUP_REMOVED lines=11> */
.L_x_4704:
[----:B------:R-:W-:Y:S05]  /*fca0*/  BSYNC B3 ;  /* 0x0000000000037941 */ /* 0x000fea0003800000 */
.L_x_4703:
        /* <DEDUP_REMOVED lines=11> */
.L_x_4705:
        /* <DEDUP_REMOVED lines=16> */
.L_x_4706:
        /* <DEDUP_REMOVED lines=16> */
.L_x_4707:
        /* <DEDUP_REMOVED lines=16> */
.L_x_4708:
        /* <DEDUP_REMOVED lines=11> */
.L_x_4694:
[----:B------:R-:W-:Y:S05]  /*10110*/  BSYNC B1 ;  /* 0x0000000000017941 */ /* 0x000fea0003800000 */
.L_x_4693:
[----:B------:R-:W2:Y:S02]  /*10120*/  LDL.LU R5, [R1+0x2c] ;  /* 0x00002c0001057983 */ /* 0x000ea40000300800 */
[----:B--2---:R-:W-:-:S07]  /*10130*/  VIADD R0, R5, 0xfffffffd ;  /* 0xfffffffd05007836 */ /* 0x004fce0000000000 */
.L_x_4692:
[----:B------:R-:W-:Y:S05]  /*10140*/  BSYNC B2 ;  /* 0x0000000000027941 */ /* 0x000fea0003800000 */
.L_x_4691:
[----:B------:R-:W-:-:S13]  /*10150*/  ISETP.NE.AND P0, PT, R4, RZ, PT ;  /* 0x000000ff0400720c */ /* 0x000fda0003f05270 */
[----:B------:R-:W-:Y:S05]  /*10160*/  @!P0 BRA `(.L_x_4690) ;  /* 0x0000001400488947 */ /* 0x000fea0003800000 */
.L_x_4741:
[----:B------:R-:W2:Y:S04]  /*10170*/  LDL R4, [R1+0x18] ;  /* 0x0000180001047983 */ /* 0x000ea80000100800 */
[----:B------:R-:W3:Y:S04]  /*10180*/  LDL.LU R3, [R1+0x8] ;  /* 0x0000080001037983 */ /* 0x000ee80000300800 */
[----:B------:R-:W4:Y:S01]  /*10190*/  LDL.LU R2, [R1+0x10] ;  /* 0x0000100001027983 */ /* 0x000f220000300800 */
[----:B------:R-:W-:Y:S05]  /*101a0*/  YIELD ;  /* 0x0000000000007946 */ /* 0x000fea0003800000 */
[----:B------:R-:W-:Y:S01]  /*101b0*/  BSSY B1, `(.L_x_4709) ;  /* 0x00000a2000017945 */ /* 0x000fe20003800000 */
[----:B--2---:R-:W-:Y:S01]  /*101c0*/  ISETP.NE.AND P1, PT, R4, RZ, PT ;  /* 0x000000ff0400720c */ /* 0x004fe20003f25270 */
[----:B---3--:R-:W-:-:S05]  /*101d0*/  VIADD R7, R3, 0x1 ;  /* 0x0000000103077836 */ /* 0x008fca0000000000 */
[----:B------:R-:W-:-:S04]  /*101e0*/  ISETP.NE.AND P0, PT, R7, 0x2, PT ;  /* 0x000000020700780c */ /* 0x000fc80003f05270 */
[----:B------:R-:W-:Y:S02]  /*101f0*/  SEL R6, RZ, 0x1, P0 ;  /* 0x00000001ff067807 */ /* 0x000fe40000000000 */
[----:B------:R-:W-:Y:S02]  /*10200*/  SEL R7, R7, RZ, P0 ;  /* 0x000000ff07077207 */ /* 0x000fe40000000000 */
[----:B----4-:R-:W-:Y:S01]  /*10210*/  LOP3.LUT R6, R2, R6, RZ, 0x3c, !PT ;  /* 0x0000000602067212 */ /* 0x010fe200078e3cff */
[----:B------:R-:W-:Y:S06]  /*10220*/  @!P1 BRA `(.L_x_4710) ;  /* 0x0000000800689947 */ /* 0x000fec0003800000 */
[----:B------:R-:W-:Y:S01]  /*10230*/  ULDC.64 UR4, c[0x0][0x418] ;  /* 0x0001060000047ab9 */ /* 0x000fe20000000a00 */
[----:B0----5:R-:W-:Y:S01]  /*10240*/  IMAD.MOV.U32 R8, RZ, RZ, R0 ;  /* 0x000000ffff087224 */ /* 0x021fe200078e0000 */
        /* <DEDUP_REMOVED lines=23> */
.L_x_4711:
        /* <DEDUP_REMOVED lines=9> */
.L_x_4799:
[----:B------:R-:W-:Y:S05]  /*10450*/  BSYNC B2 ;  /* 0x0000000000027941 */ /* 0x000fea0003800000 */
.L_x_4712:
        /* <DEDUP_REMOVED lines=9> */
.L_x_4715:
[----:B------:R-:W-:Y:S05]  /*104f0*/  BSYNC B2 ;  /* 0x0000000000027941 */ /* 0x000fea0003800000 */
.L_x_4714:
        /* <DEDUP_REMOVED lines=13> */
.L_x_4716:
        /* <DEDUP_REMOVED lines=14> */
.L_x_4800:
[----:B------:R-:W-:Y:S05]  /*106b0*/  BSYNC B2 ;  /* 0x0000000000027941 */ /* 0x000fea0003800000 */
.L_x_4717:
        /* <DEDUP_REMOVED lines=11> */
.L_x_4720:
[----:B------:R-:W-:Y:S05]  /*10770*/  BSYNC B2 ;  /* 0x0000000000027941 */ /* 0x000fea0003800000 */
.L_x_4719:
        /* <DEDUP_REMOVED lines=10> */
.L_x_4721:
        /* <DEDUP_REMOVED lines=16> */
.L_x_4722:
        /* <DEDUP_REMOVED lines=16> */
.L_x_4723:
        /* <DEDUP_REMOVED lines=16> */
.L_x_4724:
        /* <DEDUP_REMOVED lines=11> */
.L_x_4710:
[----:B------:R-:W-:Y:S05]  /*10bd0*/  BSYNC B1 ;  /* 0x0000000000017941 */ /* 0x000fea0003800000 */
.L_x_4709:
[----:B------:R-:W2:Y:S01]  /*10be0*/  LDL R2, [R1+0x18] ;  /* 0x0000180001027983 */ /* 0x000ea20000100800 */
[----:B------:R-:W-:Y:S01]  /*10bf0*/  VIADD R7, R7, 0x1 ;  /* 0x0000000107077836 */ /* 0x000fe20000000000 */
[----:B------:R-:W-:Y:S04]  /*10c00*/  BSSY B1, `(.L_x_4725) ;  /* 0x00000a5000017945 */ /* 0x000fe80003800000 */
[----:B------:R-:W-:-:S04]  /*10c10*/  ISETP.NE.AND P0, PT, R7, 0x2, PT ;  /* 0x000000020700780c */ /* 0x000fc80003f05270 */
[----:B0-----:R-:W-:Y:S02]  /*10c20*/  SEL R9, R7, RZ, P0 ;  /* 0x000000ff07097207 */ /* 0x001fe40000000000 */
[----:B--2---:R-:W-:Y:S02]  /*10c30*/  ISETP.NE.AND P2, PT, R2, RZ, PT ;  /* 0x000000ff0200720c */ /* 0x004fe40003f45270 */
[----:B------:R-:W-:-:S04]  /*10c40*/  SEL R2, RZ, 0x1, P0 ;  /* 0x00000001ff027807 */ /* 0x000fc80000000000 */
[----:B-----5:R-:W-:-:S05]  /*10c50*/  LOP3.LUT R8, R6, R2, RZ, 0x3c, !PT ;  /* 0x0000000206087212 */ /* 0x020fca00078e3cff */
        /* <DEDUP_REMOVED lines=28> */
.L_x_4727:
        /* <DEDUP_REMOVED lines=9> */
.L_x_4801:
[----:B------:R-:W-:Y:S05]  /*10eb0*/  BSYNC B2 ;  /* 0x0000000000027941 */ /* 0x000fea0003800000 */
.L_x_4728:
        /* <DEDUP_REMOVED lines=9> */
.L_x_4731:
[----:B------:R-:W-:Y:S05]  /*10f50*/  BSYNC B2 ;  /* 0x0000000000027941 */ /* 0x000fea0003800000 */
.L_x_4730:
        /* <DEDUP_REMOVED lines=14> */
.L_x_4732:
        /* <DEDUP_REMOVED lines=14> */
.L_x_4802:
[----:B------:R-:W-:Y:S05]  /*11120*/  BSYNC B2 ;  /* 0x0000000000027941 */ /* 0x000fea0003800000 */
.L_x_4733:
        /* <DEDUP_REMOVED lines=11> */
.L_x_4736:
[----:B------:R-:W-:Y:S05]  /*111e0*/  BSYNC B2 ;  /* 0x0000000000027941 */ /* 0x000fea0003800000 */
.L_x_4735:
        /* <DEDUP_REMOVED lines=11> */
.L_x_4737:
        /* <DEDUP_REMOVED lines=16> */
.L_x_4738:
        /* <DEDUP_REMOVED lines=16> */
.L_x_4739:
        /* <DEDUP_REMOVED lines=16> */
.L_x_4740:
        /* <DEDUP_REMOVED lines=11> */
.L_x_4726:
[----:B------:R-:W-:Y:S05]  /*11650*/  BSYNC B1 ;  /* 0x0000000000017941 */ /* 0x000fea0003800000 */
.L_x_4725:
[C---:B------:R-:W-:Y:S01]  /*11660*/  ISETP.GT.AND P0, PT, R0.reuse, 0x1, PT ;  /* 0x000000010000780c */ /* 0x040fe20003f04270 */
[----:B------:R-:W-:-:S12]  /*11670*/  VIADD R0, R0, 0xfffffffe ;  /* 0xfffffffe00007836 */ /* 0x000fd80000000000 */
[----:B------:R-:W-:Y:S05]  /*11680*/  @P0 BRA `(.L_x_4741) ;  /* 0xffffffe800b80947 */ /* 0x000fea000383ffff */
.L_x_4690:
[----:B------:R-:W-:Y:S05]  /*11690*/  BSYNC B0 ;  /* 0x0000000000007941 */ /* 0x000fea0003800000 */
.L_x_4689:
        /* <DEDUP_REMOVED lines=21> */
[----:B------:R-:W1:Y:S01]  /*117f0*/  POPC R7, R6 ;  /* 0x0000000600077309 */ /* 0x000e620000000000 */
[----:B--2---:R-:W1:Y:S02]  /*11800*/  SHFL.IDX PT, R4, R3, R4, 0x1f ;  /* 0x00001f0403047589 */ /* 0x004e6400000e0000 */
[----:B-1----:R-:W-:-:S07]  /*11810*/  IADD3 R16, R4, UR37, R7 ;  /* 0x0000002504107c10 */ /* 0x002fce000fffe007 */
.L_x_4743:
[----:B------:R-:W-:Y:S05]  /*11820*/  BSYNC B0 ;  /* 0x0000000000007941 */ /* 0x000fea0003800000 */
.L_x_4742:
[----:B------:R-:W-:-:S05]  /*11830*/  SEL R0, R0, RZ, P0 ;  /* 0x000000ff00007207 */ /* 0x000fca0000000000 */
[----:B------:R2:W-:Y:S02]  /*11840*/  STL [R1+0x8], R0 ;  /* 0x0000080001007387 */ /* 0x0005e40000100800 */
.L_x_4661:
[----:B------:R-:W-:Y:S05]  /*11850*/  BSYNC B7 ;  /* 0x0000000000077941 */ /* 0x000fea0003800000 */
.L_x_4659:
        /* <DEDUP_REMOVED lines=13> */
.L_x_4744:
        /* <DEDUP_REMOVED lines=36> */
.L_x_4812:
[----:B------:R-:W-:Y:S02]  /*11b70*/  ULDC UR4, c[0x0][0xc38] ;  /* 0x00030e0000047ab9 */ /* 0x000fe40000000800 */
[----:B------:R-:W-:-:S04]  /*11b80*/  IMAD.U32 R4, RZ, RZ, UR4 ;  /* 0x00000004ff047e24 */ /* 0x000fc8000f8e00ff */
[----:B--2---:R-:W-:-:S04]  /*11b90*/  IMAD R14, R14, R4, RZ ;  /* 0x000000040e0e7224 */ /* 0x004fc800078e02ff */
[----:B------:R-:W-:-:S05]  /*11ba0*/  IMAD.IADD R5, R5, 0x1, R14 ;  /* 0x0000000105057824 */ /* 0x000fca00078e020e */
[----:B------:R-:W-:-:S13]  /*11bb0*/  ISETP.GT.AND P6, PT, R5, R0, PT ;  /* 0x000000000500720c */ /* 0x000fda0003fc4270 */
[----:B------:R-:W-:Y:S05]  /*11bc0*/  @P6 BRA `(.L_x_4747) ;  /* 0x00000000009c6947 */ /* 0x000fea0003800000 */
.L_x_4752:
        /* <DEDUP_REMOVED lines=14> */
.L_x_4750:
[----:B------:R-:W-:Y:S05]  /*11cb0*/  BSYNC B0 ;  /* 0x0000000000007941 */ /* 0x000fea0003800000 */
.L_x_4749:
[----:B------:R-:W-:-:S03]  /*11cc0*/  UMOV UR4, 0xffffffff ;  /* 0xffffffff00047882 */ /* 0x000fc60000000000 */
[----:B------:R-:W-:Y:S05]  /*11cd0*/  BRA.DIV UR4, `(.L_x_4751) ;  /* 0x0000002204587947 */ /* 0x000fea000b800000 */
[----:B-----5:R-:W3:Y:S02]  /*11ce0*/  SHFL.UP PT, R14, R2, 0x1, RZ ;  /* 0x04200000020e7989 */ /* 0x020ee400000e00ff */
[----:B---3--:R-:W-:-:S05]  /*11cf0*/  SEL R13, R14, RZ, P1 ;  /* 0x000000ff0e0d7207 */ /* 0x008fca0000800000 */
[----:B------:R-:W-:-:S05]  /*11d00*/  IMAD.IADD R13, R2, 0x1, R13 ;  /* 0x00000001020d7824 */ /* 0x000fca00078e020d */
[----:B------:R-:W3:Y:S02]  /*11d10*/  SHFL.UP PT, R14, R13, 0x2, RZ ;  /* 0x044000000d0e7989 */ /* 0x000ee400000e00ff */
[----:B---3--:R-:W-:-:S05]  /*11d20*/  SEL R4, R14, RZ, P2 ;  /* 0x000000ff0e047207 */ /* 0x008fca0001000000 */
[----:B------:R-:W-:-:S05]  /*11d30*/  IMAD.IADD R4, R13, 0x1, R4 ;  /* 0x000000010d047824 */ /* 0x000fca00078e0204 */
[----:B------:R-:W1:Y:S02]  /*11d40*/  SHFL.UP PT, R14, R4, 0x4, RZ ;  /* 0x04800000040e7989 */ /* 0x000e6400000e00ff */
        /* <DEDUP_REMOVED lines=9> */
.L_x_4820:
[----:B------:R-:W-:Y:S02]  /*11de0*/  ULDC UR4, c[0x0][0xc38] ;  /* 0x00030e0000047ab9 */ /* 0x000fe40000000800 */
[----:B------:R-:W-:-:S04]  /*11df0*/  IMAD.U32 R4, RZ, RZ, UR4 ;  /* 0x00000004ff047e24 */ /* 0x000fc8000f8e00ff */
[----:B--2---:R-:W-:-:S04]  /*11e00*/  IMAD R14, R14, R4, RZ ;  /* 0x000000040e0e7224 */ /* 0x004fc800078e02ff */
[----:B------:R-:W-:-:S05]  /*11e10*/  IMAD.IADD R5, R14, 0x1, R5 ;  /* 0x000000010e057824 */ /* 0x000fca00078e0205 */
[----:B------:R-:W-:-:S13]  /*11e20*/  ISETP.GT.AND P6, PT, R5, R0, PT ;  /* 0x000000000500720c */ /* 0x000fda0003fc4270 */
[----:B------:R-:W-:Y:S05]  /*11e30*/  @!P6 BRA `(.L_x_4752) ;  /* 0xfffffffc0064e947 */ /* 0x000fea000383ffff */
.L_x_4747:
        /* <DEDUP_REMOVED lines=8> */
.L_x_4824:
[----:B------:R-:W-:Y:S01]  /*11ec0*/  ISETP.NE.AND P0, PT, R5, RZ, PT ;  /* 0x000000ff0500720c */ /* 0x000fe20003f05270 */
[----:B------:R-:W-:-:S12]  /*11ed0*/  IMAD.MOV.U32 R5, RZ, RZ, RZ ;  /* 0x000000ffff057224 */ /* 0x000fd800078e00ff */
[----:B------:R-:W-:Y:S05]  /*11ee0*/  @!P0 BRA `(.L_x_4754) ;  /* 0x0000000000108947 */ /* 0x000fea0003800000 */
[----:B------:R-:W-:Y:S01]  /*11ef0*/  UMOV UR4, 0xffffffff ;  /* 0xffffffff00047882 */ /* 0x000fe20000000000 */
[----:B------:R-:W-:Y:S02]  /*11f00*/  VIADD R12, R6, 0xffffffff ;  /* 0xffffffff060c7836 */ /* 0x000fe40000000000 */
[----:B------:R-:W-:Y:S05]  /*11f10*/  BRA.DIV UR4, `(.L_x_4755) ;  /* 0x0000002204cc7947 */ /* 0x000fea000b800000 */
[----:B------:R4:W0:Y:S02]  /*11f20*/  SHFL.IDX PT, R5, R3, R12, 0x1f ;  /* 0x00001f0c03057589 */ /* 0x00082400000e0000 */
.L_x_4754:
[----:B-12-4-:R-:W1:Y:S01]  /*11f30*/  LDC.64 R2, c[0x0][0xc90] ;  /* 0x00032400ff027b82 */ /* 0x016e620000000a00 */
[----:B------:R-:W-:-:S04]  /*11f40*/  IMAD.IADD R19, R6, 0x1, R19 ;  /* 0x0000000106137824 */ /* 0x000fc800078e0213 */
[----:B-1----:R-:W-:-:S05]  /*11f50*/  IMAD.WIDE R2, R19, 0x4, R2 ;  /* 0x0000000413027825 */ /* 0x002fca00078e0202 */
[----:B------:R-:W3:Y:S01]  /*11f60*/  LDG.E R7, desc[UR40][R2.64] ;  /* 0x0000002802077981 */ /* 0x000ee2000c1e1900 */
[----:B0-----:R-:W-:-:S04]  /*11f70*/  IMAD R16, R5, R4, R16 ;  /* 0x0000000405107224 */ /* 0x001fc800078e0210 */
        /* <DEDUP_REMOVED lines=61> */
.L_x_4748:
[----:B------:R-:W-:Y:S01]  /*12350*/  UMOV UR4, URZ ;  /* 0x0000003f00047c82 */ /* 0x000fe20008000000 */
[----:B------:R-:W-:Y:S01]  /*12360*/  UMOV UR5, URZ ;  /* 0x0000003f00057c82 */ /* 0x000fe20008000000 */
[----:B------:R-:W-:Y:S01]  /*12370*/  ULDC UR6, c[0x0][0xc3c] ;  /* 0x00030f0000067ab9 */ /* 0x000fe20000000800 */
[----:B------:R-:W-:Y:S02]  /*12380*/  IMAD.MOV.U32 R16, RZ, RZ, R0 ;  /* 0x000000ffff107224 */ /* 0x000fe400078e0000 */
[----:B------:R-:W-:Y:S02]  /*12390*/  IMAD.U32 R17, RZ, RZ, UR4 ;  /* 0x00000004ff117e24 */ /* 0x000fe4000f8e00ff */
[----:B------:R-:W-:Y:S02]  /*123a0*/  IMAD.U32 R18, RZ, RZ, UR5 ;  /* 0x00000005ff127e24 */ /* 0x000fe4000f8e00ff */
[----:B------:R-:W-:-:S07]  /*123b0*/  IMAD.U32 R19, RZ, RZ, UR6 ;  /* 0x00000006ff137e24 */ /* 0x000fce000f8e00ff */
.L_x_4756:
[----:B------:R4:W2:Y:S01]  /*123c0*/  LDL R2, [R1+0x4] ;  /* 0x0000040001027983 */ /* 0x0008a20000100800 */
[----:B------:R-:W3:Y:S01]  /*123d0*/  S2R R0, SR_TID.X ;  /* 0x0000000000007919 */ /* 0x000ee20000002100 */
[----:B------:R-:W-:Y:S05]  /*123e0*/  WARPSYNC.ALL ;  /* 0x0000000000007948 */ /* 0x000fea0003800000 */
[----:B---3--:R-:W-:Y:S01]  /*123f0*/  LOP3.LUT R0, R0, 0x1f, RZ, 0xc0, !PT ;  /* 0x0000001f00007812 */ /* 0x008fe200078ec0ff */
[----:B------:R-:W-:Y:S03]  /*12400*/  BAR.SYNC.DEFER_BLOCKING 0x4, 0x180 ;  /* 0x0106000000007b1d */ /* 0x000fe60000010000 */
[----:B------:R-:W-:-:S13]  /*12410*/  ISETP.NE.AND P0, PT, R0, RZ, PT ;  /* 0x000000ff0000720c */ /* 0x000fda0003f05270 */
[----:B-1----:R-:W2:Y:S01]  /*12420*/  @!P0 S2R R3, SR_CgaCtaId ;  /* 0x0000000000038919 */ /* 0x002ea20000008800 */
[----:B------:R-:W-:-:S04]  /*12430*/  @!P0 MOV R0, 0x400 ;  /* 0x0000040000008802 */ /* 0x000fc80000000f00 */
[----:B--2---:R-:W-:-:S05]  /*12440*/  @!P0 LEA R2, R3, R0, 0x18 ;  /* 0x0000000003028211 */ /* 0x004fca00078ec0ff */
[----:B------:R4:W-:Y:S04]  /*12450*/  @!P0 STS.128 [R2+0x228d0], R16 ;  /* 0x0228d01002008388 */ /* 0x0009e80000000c00 */
[----:B------:R4:W-:Y:S01]  /*12460*/  @!P0 STL [R1+0x4], R2 ;  /* 0x0000040201008387 */ /* 0x0009e20000100800 */
[----:B------:R-:W-:Y:S06]  /*12470*/  BAR.ARV 0x5, 0x180 ;  /* 0x0146000000007b1d */ /* 0x000fec0000002000 */
.L_x_4745:
[----:B------:R-:W-:Y:S02]  /*12480*/  ULDC UR4, c[0x0][0xc3c] ;  /* 0x00030f0000047ab9 */ /* 0x000fe40000000800 */
[----:B---3--:R-:W-:-:S13]  /*12490*/  ISETP.GE.AND P0, PT, R19, UR4, PT ;  /* 0x0000000413007c0c */ /* 0x008fda000bf06270 */
[----:B------:R-:W-:Y:S05]  /*124a0*/  @!P0 BRA `(.L_x_4757) ;  /* 0xffffffac00308947 */ /* 0x000fea000383ffff */
[----:B------:R-:W-:Y:S05]  /*124b0*/  BSYNC B8 ;  /* 0x0000000000087941 */ /* 0x000fea0003800000 */
.L_x_4655:
[----:B--2---:R-:W2:Y:S01]  /*124c0*/  LDL.LU R0, [R1+0x3c] ;  /* 0x00003c0001007983 */ /* 0x004ea20000300800 */
[----:B------:R-:W-:Y:S01]  /*124d0*/  BSSY B0, `(.L_x_4758) ;  /* 0x000000b000007945 */ /* 0x000fe20003800000 */
[----:B------:R-:W3:Y:S01]  /*124e0*/  S2R R5, SR_CgaCtaId ;  /* 0x0000000000057919 */ /* 0x000ee20000008800 */
[----:B--2---:R-:W-:-:S05]  /*124f0*/  VIADD R0, R0, 0x1 ;  /* 0x0000000100007836 */ /* 0x004fca0000000000 */
[----:B----4-:R-:W-:-:S04]  /*12500*/  LEA.HI R2, R0, R0, RZ, 0x1 ;  /* 0x0000000000027211 */ /* 0x010fc800078f08ff */
[----:B-1----:R-:W-:-:S05]  /*12510*/  LOP3.LUT R3, R2, 0xfffffffe, RZ, 0xc0, !PT ;  /* 0xfffffffe02037812 */ /* 0x002fca00078ec0ff */
[----:B------:R-:W-:Y:S01]  /*12520*/  IMAD.IADD R3, R0, 0x1, -R3 ;  /* 0x0000000100037824 */ /* 0x000fe200078e0a03 */
[----:B------:R-:W-:-:S04]  /*12530*/  MOV R0, 0x400 ;  /* 0x0000040000007802 */ /* 0x000fc80000000f00 */
[----:B---3--:R-:W-:Y:S02]  /*12540*/  LEA R0, R5, R0, 0x18 ;  /* 0x0000000005007211 */ /* 0x008fe400078ec0ff */
[----:B------:R-:W-:-:S04]  /*12550*/  SHF.L.U32 R3, R3, 0x1f, RZ ;  /* 0x0000001f03037819 */ /* 0x000fc800000006ff */
[----:B------:R-:W1:Y:S02]  /*12560*/  SYNCS.PHASECHK.TRANS64.TRYWAIT P0, [R0+URZ+0x22820], R3 ;  /* 0x02282003000075a7 */ /* 0x000e64000800017f */
[----:B-1----:R-:W-:Y:S05]  /*12570*/  @!P0 BRA `(.L_x_4759) ;  /* 0x0000001c005c8947 */ /* 0x002fea0003800000 */
.L_x_4827:
[----:B------:R-:W-:Y:S05]  /*12580*/  BSYNC B0 ;  /* 0x0000000000007941 */ /* 0x000fea0003800000 */
.L_x_4758:
[----:B------:R-:W-:-:S03]  /*12590*/  UMOV UR4, 0xffffffff ;  /* 0xffffffff00047882 */ /* 0x000fc60000000000 */
[----:B------:R-:W-:Y:S05]  /*125a0*/  BRA.DIV UR4, `(.L_x_4760) ;  /* 0x0000001e04647947 */ /* 0x000fea000b800000 */
[----:B------:R-:W2:Y:S02]  /*125b0*/  S2R R2, SR_TID.X ;  /* 0x0000000000027919 */ /* 0x000ea40000002100 */
[----:B--2---:R-:W-:-:S04]  /*125c0*/  SHF.R.U32.HI R2, RZ, 0x5, R2 ;  /* 0x00000005ff027819 */ /* 0x004fc80000011602 */
[----:B------:R-:W-:-:S05]  /*125d0*/  LOP3.LUT R2, R2, 0x3, RZ, 0xc0, !PT ;  /* 0x0000000302027812 */ /* 0x000fca00078ec0ff */
[----:B------:R2:W3:Y:S02]  /*125e0*/  SHFL.IDX PT, R14, R2, RZ, 0x1f ;  /* 0x00001fff020e7589 */ /* 0x0004e400000e0000 */
.L_x_4830:
[----:B---3--:R-:W-:Y:S01]  /*125f0*/  ISETP.NE.AND P0, PT, R14, RZ, PT ;  /* 0x000000ff0e00720c */ /* 0x008fe20003f05270 */
[----:B------:R-:W-:-:S12]  /*12600*/  BSSY B0, `(.L_x_4761) ;  /* 0x0000027000007945 */ /* 0x000fd80003800000 */
[----:B------:R-:W-:Y:S05]  /*12610*/  @P0 BRA `(.L_x_4762) ;  /* 0x0000000000940947 */ /* 0x000fea0003800000 */
[----:B------:R-:W-:-:S03]  /*12620*/  UMOV UR4, 0xffffffff ;  /* 0xffffffff00047882 */ /* 0x000fc60000000000 */
[----:B------:R-:W-:Y:S05]  /*12630*/  BRA.DIV UR4, `(.L_x_4763) ;  /* 0x0000001e04747947 */ /* 0x000fea000b800000 */
[----:B------:R-:W-:-:S13]  /*12640*/  ELECT P6, URZ, PT ;  /* 0x00000000003f782f */ /* 0x000fda00038c0000 */
.L_x_4833:
[----:B------:R-:W-:Y:S05]  /*12650*/  @!P6 BRA `(.L_x_4762) ;  /* 0x000000000084e947 */ /* 0x000fea0003800000 */
[----:B------:R-:W-:-:S06]  /*12660*/  ULOP3.LUT UR4, UR36, 0x2, URZ, 0xfc, !UPT ;  /* 0x0000000224047892 */ /* 0x000fcc000f8efc3f */
[----:B--2---:R-:W-:-:S05]  /*12670*/  IMAD.U32 R2, RZ, RZ, UR4 ;  /* 0x00000004ff027e24 */ /* 0x004fca000f8e00ff */
[----:B------:R-:W-:-:S13]  /*12680*/  ISETP.NE.AND P2, PT, R2, 0x3, PT ;  /* 0x000000030200780c */ /* 0x000fda0003f45270 */
[----:B------:R-:W-:Y:S05]  /*12690*/  @!P2 BRA `(.L_x_4764) ;  /* 0x000000000004a947 */ /* 0x000fea0003800000 */
[----:B------:R-:W-:Y:S01]  /*126a0*/  BPT.TRAP 0x1 ;  /* 0x000000040000795c */ /* 0x000fe20000300000 */
.L_x_4764:
[----:B-1----:R-:W2:Y:S04]  /*126b0*/  LDL R3, [R1+0x8] ;  /* 0x0000080001037983 */ /* 0x002ea80000100800 */
[----:B------:R-:W3:Y:S01]  /*126c0*/  LDL.LU R7, [R1+0x10] ;  /* 0x0000100001077983 */ /* 0x000ee20000300800 */
[----:B------:R-:W-:-:S04]  /*126d0*/  VIADD R2, R0, 0x22840 ;  /* 0x0002284000027836 */ /* 0x000fc80000000000 */
[C---:B--2---:R-:W-:Y:S02]  /*126e0*/  IMAD R6, R3.reuse, 0x8, R2 ;  /* 0x0000000803067824 */ /* 0x044fe400078e0202 */
[----:B------:R-:W-:Y:S01]  /*126f0*/  VIADD R3, R3, 0x1 ;  /* 0x0000000103037836 */ /* 0x000fe20000000000 */
[----:B---3--:R-:W-:-:S04]  /*12700*/  SHF.L.U32 R5, R7, 0x1f, RZ ;  /* 0x0000001f07057819 */ /* 0x008fc800000006ff */
[C---:B------:R-:W-:Y:S01]  /*12710*/  ISETP.NE.AND P1, PT, R3.reuse, 0x2, PT ;  /* 0x000000020300780c */ /* 0x040fe20003f25270 */
[----:B------:R-:W1:Y:S03]  /*12720*/  SYNCS.PHASECHK.TRANS64.TRYWAIT P0, [R6+URZ], R5 ;  /* 0x00000005060075a7 */ /* 0x000e66000800017f */
[----:B------:R-:W-:Y:S02]  /*12730*/  SEL R4, RZ, 0x1, P1 ;  /* 0x00000001ff047807 */ /* 0x000fe40000800000 */
[----:B------:R-:W-:Y:S02]  /*12740*/  SEL R3, R3, RZ, P1 ;  /* 0x000000ff03037207 */ /* 0x000fe40000800000 */
[----:B------:R-:W-:-:S03]  /*12750*/  LOP3.LUT R4, R7, R4, RZ, 0x3c, !PT ;  /* 0x0000000407047212 */ /* 0x000fc600078e3cff */
[----:B------:R-:W-:Y:S01]  /*12760*/  IMAD R7, R3, 0x8, R2 ;  /* 0x0000000803077824 */ /* 0x000fe200078e0202 */
[----:B------:R-:W-:Y:S01]  /*12770*/  SHF.L.U32 R2, R4, 0x1f, RZ ;  /* 0x0000001f04027819 */ /* 0x000fe200000006ff */
[----:B-1----:R-:W-:Y:S06]  /*12780*/  @!P0 BRA `(.L_x_4765) ;  /* 0x0000001c00408947 */ /* 0x002fec0003800000 */
.L_x_4834:
[----:B------:R-:W2:Y:S02]  /*12790*/  SYNCS.PHASECHK.TRANS64.TRYWAIT P0, [R7+URZ], R2 ;  /* 0x00000002070075a7 */ /* 0x000ea4000800017f */
[----:B--2---:R-:W-:Y:S05]  /*127a0*/  @!P0 BRA `(.L_x_4766) ;  /* 0x0000001c004c8947 */ /* 0x004fea0003800000 */
.L_x_4835:
[----:B------:R-:W-:Y:S05]  /*127b0*/  @!P2 BRA `(.L_x_4767) ;  /* 0x000000000004a947 */ /* 0x000fea0003800000 */
[----:B------:R-:W-:Y:S01]  /*127c0*/  BPT.TRAP 0x1 ;  /* 0x000000040000795c */ /* 0x000fe20000300000 */
.L_x_4767:
[----:B------:R-:W3:Y:S01]  /*127d0*/  LDL.LU R4, [R1+0x8] ;  /* 0x0000080001047983 */ /* 0x000ee20000300800 */
[----:B------:R-:W-:-:S04]  /*127e0*/  VIADD R0, R0, 0x22860 ;  /* 0x0002286000007836 */ /* 0x000fc80000000000 */
[----:B---3--:R-:W-:-:S04]  /*127f0*/  IMAD R4, R4, 0x8, R0 ;  /* 0x0000000804047824 */ /* 0x008fc800078e0200 */
[----:B------:R-:W3:Y:S02]  /*12800*/  SYNCS.PHASECHK.TRANS64.TRYWAIT P0, [R4+URZ], R5 ;  /* 0x00000005040075a7 */ /* 0x000ee4000800017f */
[----:B---3--:R-:W-:Y:S05]  /*12810*/  @!P0 BRA `(.L_x_4768) ;  /* 0x0000001c00448947 */ /* 0x008fea0003800000 */
.L_x_4836:
[----:B------:R-:W-:-:S07]  /*12820*/  IMAD R3, R3, 0x8, R0 ;  /* 0x0000000803037824 */ /* 0x000fce00078e0200 */
.L_x_4769:
[----:B----4-:R4:W0:Y:S02]  /*12830*/  SYNCS.PHASECHK.TRANS64.TRYWAIT P0, [R3+URZ], R2 ;  /* 0x00000002030075a7 */ /* 0x010824000800017f */
[----:B0-----:R-:W-:Y:S05]  /*12840*/  @!P0 NANOSLEEP.SYNCS 0x989680 ;  /* 0x009896800000895d */ /* 0x001fea0003900000 */
[----:B------:R-:W0:Y:S02]  /*12850*/  @!P0 SYNCS.PHASECHK.TRANS64 P0, [R3+URZ], R2 ;  /* 0x00000002030085a7 */ /* 0x000e24000800007f */
[----:B0-----:R-:W-:Y:S05]  /*12860*/  @!P0 BRA `(.L_x_4769) ;  /* 0xfffffffc00f08947 */ /* 0x001fea000383ffff */
.L_x_4762:
[----:B------:R-:W-:Y:S05]  /*12870*/  BSYNC B0 ;  /* 0x0000000000007941 */ /* 0x000fea0003800000 */
.L_x_4761:
[----:B------:R-:W-:Y:S05]  /*12880*/  EXIT ;  /* 0x000000000000794d */ /* 0x000fea0003800000 */
.L_x_4597:
[----:B0-----:R0:W1:Y:S02]  /*12890*/  SYNCS.PHASECHK.TRANS64.TRYWAIT P0, [R7+URZ+0x22800], R0 ;  /* 0x02280000070075a7 */ /* 0x001064000800017f */
[----:B-1----:R-:W-:Y:S05]  /*128a0*/  @!P0 NANOSLEEP.SYNCS 0x989680 ;  /* 0x009896800000895d */ /* 0x002fea0003900000 */
[----:B------:R-:W1:Y:S02]  /*128b0*/  @!P0 SYNCS.PHASECHK.TRANS64 P0, [R7+URZ+0x22800], R0 ;  /* 0x02280000070085a7 */ /* 0x000e64000800007f */
[----:B-1----:R-:W-:Y:S05]  /*128c0*/  @!P0 BRA `(.L_x_4597) ;  /* 0xfffffffc00f08947 */ /* 0x002fea000383ffff */
[----:B------:R-:W-:Y:S05]  /*128d0*/  BRA `(.L_x_4770) ;  /* 0xfffffef000a07947 */ /* 0x000fea000383ffff */
.L_x_4601:
[----:B-1----:R1:W2:Y:S02]  /*128e0*/  SYNCS.PHASECHK.TRANS64.TRYWAIT P1, [R6+URZ+0x22830], R11 ;  /* 0x0228300b060075a7 */ /* 0x0022a4000802017f */
[----:B--2---:R-:W-:Y:S05]  /*128f0*/  @!P1 NANOSLEEP.SYNCS 0x989680 ;  /* 0x009896800000995d */ /* 0x004fea0003900000 */
[----:B------:R-:W2:Y:S02]  /*12900*/  @!P1 SYNCS.PHASECHK.TRANS64 P1, [R6+URZ+0x22830], R11 ;  /* 0x0228300b060095a7 */ /* 0x000ea4000802007f */
[----:B--2---:R-:W-:Y:S05]  /*12910*/  @!P1 BRA `(.L_x_4601) ;  /* 0xfffffffc00f09947 */ /* 0x004fea000383ffff */
[----:B------:R-:W-:Y:S05]  /*12920*/  BRA `(.L_x_4600) ;  /* 0xfffffef000cc7947 */ /* 0x000fea000383ffff */
.L_x_4605:
[----:B-1----:R1:W2:Y:S02]  /*12930*/  SYNCS.PHASECHK.TRANS64.TRYWAIT P3, [R6+URZ+0x22850], R11 ;  /* 0x0228500b060075a7 */ /* 0x0022a4000806017f */
[----:B--2---:R-:W-:Y:S05]  /*12940*/  @!P3 NANOSLEEP.SYNCS 0x989680 ;  /* 0x009896800000b95d */ /* 0x004fea0003900000 */
[----:B------:R-:W2:Y:S02]  /*12950*/  @!P3 SYNCS.PHASECHK.TRANS64 P3, [R6+URZ+0x22850], R11 ;  /* 0x0228500b0600b5a7 */ /* 0x000ea4000806007f */
[----:B--2---:R-:W-:Y:S05]  /*12960*/  @!P3 BRA `(.L_x_4605) ;  /* 0xfffffffc00f0b947 */ /* 0x004fea000383ffff */
[----:B------:R-:W-:Y:S05]  /*12970*/  BRA `(.L_x_4604) ;  /* 0xffffff1000547947 */ /* 0x000fea000383ffff */
.L_x_4610:
[----:B-1----:R-:W-:-:S04]  /*12980*/  IMAD.U32 R5, RZ, RZ, UR26 ;  /* 0x0000001aff057e24 */ /* 0x002fc8000f8e00ff */
[----:B------:R1:W2:Y:S03]  /*12990*/  SYNCS.PHASECHK.TRANS64.TRYWAIT P3, [R5+URZ+0x22830], R6 ;  /* 0x02283006050075a7 */ /* 0x0002a6000806017f */
[----:B--2---:R-:W-:Y:S05]  /*129a0*/  @!P3 NANOSLEEP.SYNCS 0x989680 ;  /* 0x009896800000b95d */ /* 0x004fea0003900000 */
[----:B------:R-:W2:Y:S02]  /*129b0*/  @!P3 SYNCS.PHASECHK.TRANS64 P3, [R5+URZ+0x22830], R6 ;  /* 0x022830060500b5a7 */ /* 0x000ea4000806007f */
[----:B--2---:R-:W-:Y:S05]  /*129c0*/  @!P3 BRA `(.L_x_4610) ;  /* 0xfffffffc00ecb947 */ /* 0x004fea000383ffff */
[----:B------:R-:W-:Y:S05]  /*129d0*/  BRA `(.L_x_4609) ;  /* 0xffffff1400887947 */ /* 0x000fea000383ffff */
.L_x_4614:
[----:B-1----:R1:W2:Y:S02]  /*129e0*/  SYNCS.PHASECHK.TRANS64.TRYWAIT P3, [R199+URZ+0x22850], R6 ;  /* 0x02285006c70075a7 */ /* 0x0022a4000806017f */
[----:B--2---:R-:W-:Y:S05]  /*129f0*/  @!P3 NANOSLEEP.SYNCS 0x989680 ;  /* 0x009896800000b95d */ /* 0x004fea0003900000 */
[----:B------:R-:W2:Y:S02]  /*12a00*/  @!P3 SYNCS.PHASECHK.TRANS64 P3, [R199+URZ+0x22850], R6 ;  /* 0x02285006c700b5a7 */ /* 0x000ea4000806007f */
[----:B--2---:R-:W-:Y:S05]  /*12a10*/  @!P3 BRA `(.L_x_4614) ;  /* 0xfffffffc00f0b947 */ /* 0x004fea000383ffff */
[----:B------:R-:W-:Y:S05]  /*12a20*/  BRA `(.L_x_4613) ;  /* 0xffffff3800fc7947 */ /* 0x000fea000383ffff */
.L_x_4620:
[----:B-1----:R-:W-:-:S04]  /*12a30*/  IMAD.U32 R5, RZ, RZ, UR25 ;  /* 0x00000019ff057e24 */ /* 0x002fc8000f8e00ff */
[----:B------:R1:W2:Y:S03]  /*12a40*/  SYNCS.PHASECHK.TRANS64.TRYWAIT P1, [R5+URZ+0x22830], R6 ;  /* 0x02283006050075a7 */ /* 0x0002a6000802017f */
[----:B--2---:R-:W-:Y:S05]  /*12a50*/  @!P1 NANOSLEEP.SYNCS 0x989680 ;  /* 0x009896800000995d */ /* 0x004fea0003900000 */
[----:B------:R-:W2:Y:S02]  /*12a60*/  @!P1 SYNCS.PHASECHK.TRANS64 P1, [R5+URZ+0x22830], R6 ;  /* 0x02283006050095a7 */ /* 0x000ea4000802007f */
[----:B--2---:R-:W-:Y:S05]  /*12a70*/  @!P1 BRA `(.L_x_4620) ;  /* 0xfffffffc00ec9947 */ /* 0x004fea000383ffff */
[----:B------:R-:W-:Y:S05]  /*12a80*/  BRA `(.L_x_4619) ;  /* 0xffffff40000c7947 */ /* 0x000fea000383ffff */
.L_x_4624:
[----:B-1----:R1:W2:Y:S02]  /*12a90*/  SYNCS.PHASECHK.TRANS64.TRYWAIT P1, [R181+URZ+0x22850], R6 ;  /* 0x02285006b50075a7 */ /* 0x0022a4000802017f */
[----:B--2---:R-:W-:Y:S05]  /*12aa0*/  @!P1 NANOSLEEP.SYNCS 0x989680 ;  /* 0x009896800000995d */ /* 0x004fea0003900000 */
[----:B------:R-:W2:Y:S02]  /*12ab0*/  @!P1 SYNCS.PHASECHK.TRANS64 P1, [R181+URZ+0x22850], R6 ;  /* 0x02285006b50095a7 */ /* 0x000ea4000802007f */
[----:B--2---:R-:W-:Y:S05]  /*12ac0*/  @!P1 BRA `(.L_x_4624) ;  /* 0xfffffffc00f09947 */ /* 0x004fea000383ffff */
[----:B------:R-:W-:Y:S05]  /*12ad0*/  BRA `(.L_x_4623) ;  /* 0xffffff5c00ac7947 */ /* 0x000fea000383ffff */
.L_x_4667:
        /* <DEDUP_REMOVED lines=11> */
.L_x_4772:
[----:B------:R-:W-:Y:S05]  /*12b90*/  BSYNC B0 ;  /* 0x0000000000007941 */ /* 0x000fea0003800000 */
.L_x_4771:
[----:B------:R-:W-:Y:S05]  /*12ba0*/  BRA `(.L_x_4773) ;  /* 0xffffffb000847947 */ /* 0x000fea000383ffff */
.L_x_4669:
[----:B------:R-:W-:Y:S01]  /*12bb0*/  BSSY B0, `(.L_x_4774) ;  /* 0x0000006000007945 */ /* 0x000fe20003800000 */
[----:B------:R-:W-:-:S07]  /*12bc0*/  IMAD.MOV.U32 R15, RZ, RZ, -0x1 ;  /* 0xffffffffff0f7424 */ /* 0x000fce00078e00ff */
[----:B0123--:R-:W-:Y:S05]  /*12bd0*/  WARPSYNC.COLLECTIVE R15, `(.L_x_4775) ;  /* 0x000000000f0c7348 */ /* 0x00ffea0003c00000 */
[----:B------:R-:W-:Y:S02]  /*12be0*/  ELECT P6, UR62, PT ;  /* 0x00000000003e782f */ /* 0x000fe400038c0000 */
[----:B------:R-:W-:Y:S01]  /*12bf0*/  MOV R14, UR62 ;  /* 0x0000003e000e7c02 */ /* 0x000fe20008000f00 */
[----:B0123--:R-:W-:Y:S10]  /*12c00*/  ENDCOLLECTIVE ;  /* 0x000000000000791b */ /* 0x00fff40003800000 */
.L_x_4775:
[----:B------:R-:W-:Y:S05]  /*12c10*/  BSYNC B0 ;  /* 0x0000000000007941 */ /* 0x000fea0003800000 */
.L_x_4774:
[----:B------:R-:W-:Y:S05]  /*12c20*/  BRA `(.L_x_4776) ;  /* 0xffffffb0008c7947 */ /* 0x000fea000383ffff */
.L_x_4671:
[----:B---3--:R3:W4:Y:S02]  /*12c30*/  SYNCS.PHASECHK.TRANS64.TRYWAIT P0, [R0+URZ+0x22840], R2 ;  /* 0x02284002000075a7 */ /* 0x008724000800017f */
[----:B----4-:R-:W-:Y:S05]  /*12c40*/  @!P0 NANOSLEEP.SYNCS 0x989680 ;  /* 0x009896800000895d */ /* 0x010fea0003900000 */
[----:B------:R-:W4:Y:S02]  /*12c50*/  @!P0 SYNCS.PHASECHK.TRANS64 P0, [R0+URZ+0x22840], R2 ;  /* 0x02284002000085a7 */ /* 0x000f24000800007f */
[----:B----4-:R-:W-:Y:S05]  /*12c60*/  @!P0 BRA `(.L_x_4671) ;  /* 0xfffffffc00f08947 */ /* 0x010fea000383ffff */
[----:B------:R-:W-:Y:S05]  /*12c70*/  BRA `(.L_x_4777) ;  /* 0xffffffb000f87947 */ /* 0x000fea000383ffff */
.L_x_4675:
[----:B------:R-:W2:Y:S01]  /*12c80*/  LDL.LU R11, [R1+0x34] ;  /* 0x00003400010b7983 */ /* 0x000ea20000300800 */
[----:B------:R-:W-:Y:S02]  /*12c90*/  IMAD.MOV.U32 R13, RZ, RZ, R0 ;  /* 0x000000ffff0d7224 */ /* 0x000fe400078e0000 */
[----:B------:R-:W-:Y:S02]  /*12ca0*/  IMAD.MOV.U32 R12, RZ, RZ, RZ ;  /* 0x000000ffff0c7224 */ /* 0x000fe400078e00ff */
[----:B------:R-:W-:Y:S02]  /*12cb0*/  IMAD.MOV.U32 R15, RZ, RZ, -0x1 ;  /* 0xffffffffff0f7424 */ /* 0x000fe400078e00ff */
[----:B------:R-:W-:-:S04]  /*12cc0*/  IMAD R17, R17, 0x80, R8 ;  /* 0x0000008011117824 */ /* 0x000fc800078e0208 */
[----:B------:R-:W-:Y:S02]  /*12cd0*/  VIADD R6, R17, 0x60 ;  /* 0x0000006011067836 */ /* 0x000fe40000000000 */
[----:B--2---:R-:W-:Y:S02]  /*12ce0*/  IMAD R3, R11, R7, RZ ;  /* 0x000000070b037224 */ /* 0x004fe400078e02ff */
[----:B------:R-:W-:-:S03]  /*12cf0*/  IMAD.MOV.U32 R11, RZ, RZ, 0x181f ;  /* 0x0000181fff0b7424 */ /* 0x000fc600078e00ff */
[----:B------:R-:W-:-:S13]  /*12d00*/  ISETP.GE.AND P1, PT, R17, R3, PT ;  /* 0x000000031100720c */ /* 0x000fda0003f26270 */
[----:B-----5:R-:W-:Y:S05]  /*12d10*/  WARPSYNC.COLLECTIVE R15, `(.L_x_4778) ;  /* 0x000000000f087348 */ /* 0x020fea0003c00000 */
[----:B------:R0:W1:Y:S02]  /*12d20*/  SHFL.IDX P6, R14, R13, R12, R11 ;  /* 0x0000000c0d0e7389 */ /* 0x00006400000c000b */
[----:B01---5:R-:W-:Y:S01]  /*12d30*/  ENDCOLLECTIVE ;  /* 0x000000000000791b */ /* 0x023fe20003800000 */
.L_x_4778:
[----:B------:R-:W-:Y:S02]  /*12d40*/  IMAD.MOV.U32 R13, RZ, RZ, R2 ;  /* 0x000000ffff0d7224 */ /* 0x000fe400078e0002 */
[----:B------:R-:W-:-:S07]  /*12d50*/  IMAD.MOV.U32 R4, RZ, RZ, R14 ;  /* 0x000000ffff047224 */ /* 0x000fce00078e000e */
[----:B------:R-:W-:Y:S05]  /*12d60*/  WARPSYNC.COLLECTIVE R15, `(.L_x_4779) ;  /* 0x000000000f087348 */ /* 0x000fea0003c00000 */
[----:B------:R0:W1:Y:S02]  /*12d70*/  SHFL.IDX P6, R14, R13, R12, R11 ;  /* 0x0000000c0d0e7389 */ /* 0x00006400000c000b */
[----:B01----:R-:W-:Y:S01]  /*12d80*/  ENDCOLLECTIVE ;  /* 0x000000000000791b */ /* 0x003fe20003800000 */
.L_x_4779:
[----:B------:R-:W-:Y:S02]  /*12d90*/  IMAD.MOV.U32 R13, RZ, RZ, R0 ;  /* 0x000000ffff0d7224 */ /* 0x000fe400078e0000 */
[----:B------:R-:W-:Y:S02]  /*12da0*/  IMAD.MOV.U32 R12, RZ, RZ, 0x1 ;  /* 0x00000001ff0c7424 */ /* 0x000fe400078e00ff */
[----:B------:R-:W-:-:S07]  /*12db0*/  IMAD.MOV.U32 R5, RZ, RZ, R14 ;  /* 0x000000ffff057224 */ /* 0x000fce00078e000e */
[----:B------:R-:W-:Y:S05]  /*12dc0*/  WARPSYNC.COLLECTIVE R15, `(.L_x_4780) ;  /* 0x000000000f087348 */ /* 0x000fea0003c00000 */
[----:B------:R0:W1:Y:S02]  /*12dd0*/  SHFL.IDX P6, R14, R13, R12, R11 ;  /* 0x0000000c0d0e7389 */ /* 0x00006400000c000b */
[----:B01----:R-:W-:Y:S01]  /*12de0*/  ENDCOLLECTIVE ;  /* 0x000000000000791b */ /* 0x003fe20003800000 */
.L_x_4780:
        /* <DEDUP_REMOVED lines=10> */
[----:B0-----:R-:W-:-:S05]  /*12e90*/  VIADD R4, R17, 0x10 ;  /* 0x0000001011047836 */ /* 0x001fca0000000000 */
[----:B------:R-:W-:Y:S01]  /*12ea0*/  ISETP.GE.AND P1, PT, R4, R3, PT ;  /* 0x000000030400720c */ /* 0x000fe20003f26270 */
[----:B------:R-:W-:-:S12]  /*12eb0*/  IMAD.MOV.U32 R4, RZ, RZ, R14 ;  /* 0x000000ffff047224 */ /* 0x000fd800078e000e */
[----:B------:R-:W-:Y:S05]  /*12ec0*/  WARPSYNC.COLLECTIVE R15, `(.L_x_4781) ;  /* 0x000000000f087348 */ /* 0x000fea0003c00000 */
[----:B------:R0:W1:Y:S02]  /*12ed0*/  SHFL.IDX P6, R14, R13, R12, R11 ;  /* 0x0000000c0d0e7389 */ /* 0x00006400000c000b */
[----:B01----:R-:W-:Y:S01]  /*12ee0*/  ENDCOLLECTIVE ;  /* 0x000000000000791b */ /* 0x003fe20003800000 */
.L_x_4781:
[----:B------:R-:W-:Y:S02]  /*12ef0*/  IMAD.MOV.U32 R13, RZ, RZ, R0 ;  /* 0x000000ffff0d7224 */ /* 0x000fe400078e0000 */
[----:B------:R-:W-:Y:S02]  /*12f00*/  IMAD.MOV.U32 R12, RZ, RZ, 0x2 ;  /* 0x00000002ff0c7424 */ /* 0x000fe400078e00ff */
[----:B------:R-:W-:-:S07]  /*12f10*/  IMAD.MOV.U32 R5, RZ, RZ, R14 ;  /* 0x000000ffff057224 */ /* 0x000fce00078e000e */
[----:B------:R-:W-:Y:S05]  /*12f20*/  WARPSYNC.COLLECTIVE R15, `(.L_x_4782) ;  /* 0x000000000f087348 */ /* 0x000fea0003c00000 */
[----:B------:R0:W1:Y:S02]  /*12f30*/  SHFL.IDX P6, R14, R13, R12, R11 ;  /* 0x0000000c0d0e7389 */ /* 0x00006400000c000b */
[----:B01----:R-:W-:Y:S01]  /*12f40*/  ENDCOLLECTIVE ;  /* 0x000000000000791b */ /* 0x003fe20003800000 */
.L_x_4782:
        /* <DEDUP_REMOVED lines=16> */
.L_x_4783:
[----:B------:R-:W-:Y:S02]  /*13050*/  IMAD.MOV.U32 R13, RZ, RZ, R0 ;  /* 0x000000ffff0d7224 */ /* 0x000fe400078e0000 */
[----:B------:R-:W-:Y:S02]  /*13060*/  IMAD.MOV.U32 R12, RZ, RZ, 0x3 ;  /* 0x00000003ff0c7424 */ /* 0x000fe400078e00ff */
[----:B------:R-:W-:-:S07]  /*13070*/  IMAD.MOV.U32 R5, RZ, RZ, R14 ;  /* 0x000000ffff057224 */ /* 0x000fce00078e000e */
[----:B------:R-:W-:Y:S05]  /*13080*/  WARPSYNC.COLLECTIVE R15, `(.L_x_4784) ;  /* 0x000000000f087348 */ /* 0x000fea0003c00000 */
[----:B------:R0:W1:Y:S02]  /*13090*/  SHFL.IDX P6, R14, R13, R12, R11 ;  /* 0x0000000c0d0e7389 */ /* 0x00006400000c000b */
[----:B01----:R-:W-:Y:S01]  /*130a0*/  ENDCOLLECTIVE ;  /* 0x000000000000791b */ /* 0x003fe20003800000 */
.L_x_4784:
        /* <DEDUP_REMOVED lines=16> */
.L_x_4785:
[----:B------:R-:W-:Y:S02]  /*131b0*/  IMAD.MOV.U32 R13, RZ, RZ, R0 ;  /* 0x000000ffff0d7224 */ /* 0x000fe400078e0000 */
[----:B------:R-:W-:Y:S02]  /*131c0*/  IMAD.MOV.U32 R12, RZ, RZ, 0x4 ;  /* 0x00000004ff0c7424 */ /* 0x000fe400078e00ff */
[----:B------:R-:W-:-:S07]  /*131d0*/  IMAD.MOV.U32 R5, RZ, RZ, R14 ;  /* 0x000000ffff057224 */ /* 0x000fce00078e000e */
[----:B------:R-:W-:Y:S05]  /*131e0*/  WARPSYNC.COLLECTIVE R15, `(.L_x_4786) ;  /* 0x000000000f087348 */ /* 0x000fea0003c00000 */
[----:B------:R0:W1:Y:S02]  /*131f0*/  SHFL.IDX P6, R14, R13, R12, R11 ;  /* 0x0000000c0d0e7389 */ /* 0x00006400000c000b */
[----:B01----:R-:W-:Y:S01]  /*13200*/  ENDCOLLECTIVE ;  /* 0x000000000000791b */ /* 0x003fe20003800000 */
.L_x_4786:
        /* <DEDUP_REMOVED lines=16> */
.L_x_4787:
[----:B------:R-:W-:Y:S02]  /*13310*/  IMAD.MOV.U32 R13, RZ, RZ, R0 ;  /* 0x000000ffff0d7224 */ /* 0x000fe400078e0000 */
[----:B------:R-:W-:Y:S02]  /*13320*/  IMAD.MOV.U32 R12, RZ, RZ, 0x5 ;  /* 0x00000005ff0c7424 */ /* 0x000fe400078e00ff */
[----:B------:R-:W-:-:S07]  /*13330*/  IMAD.MOV.U32 R5, RZ, RZ, R14 ;  /* 0x000000ffff057224 */ /* 0x000fce00078e000e */
[----:B------:R-:W-:Y:S05]  /*13340*/  WARPSYNC.COLLECTIVE R15, `(.L_x_4788) ;  /* 0x000000000f087348 */ /* 0x000fea0003c00000 */
[----:B------:R0:W1:Y:S02]  /*13350*/  SHFL.IDX P6, R14, R13, R12, R11 ;  /* 0x0000000c0d0e7389 */ /* 0x00006400000c000b */
[----:B01----:R-:W-:Y:S01]  /*13360*/  ENDCOLLECTIVE ;  /* 0x000000000000791b */ /* 0x003fe20003800000 */
.L_x_4788:
        /* <DEDUP_REMOVED lines=16> */
.L_x_4789:
[----:B------:R-:W-:Y:S02]  /*13470*/  IMAD.MOV.U32 R13, RZ, RZ, R0 ;  /* 0x000000ffff0d7224 */ /* 0x000fe400078e0000 */
[----:B------:R-:W-:Y:S02]  /*13480*/  IMAD.MOV.U32 R12, RZ, RZ, 0x6 ;  /* 0x00000006ff0c7424 */ /* 0x000fe400078e00ff */
[----:B------:R-:W-:-:S07]  /*13490*/  IMAD.MOV.U32 R5, RZ, RZ, R14 ;  /* 0x000000ffff057224 */ /* 0x000fce00078e000e */
[----:B------:R-:W-:Y:S05]  /*134a0*/  WARPSYNC.COLLECTIVE R15, `(.L_x_4790) ;  /* 0x000000000f087348 */ /* 0x000fea0003c00000 */
[----:B------:R0:W1:Y:S02]  /*134b0*/  SHFL.IDX P6, R14, R13, R12, R11 ;  /* 0x0000000c0d0e7389 */ /* 0x00006400000c000b */
[----:B01----:R-:W-:Y:S01]  /*134c0*/  ENDCOLLECTIVE ;  /* 0x000000000000791b */ /* 0x003fe20003800000 */
.L_x_4790:
        /* <DEDUP_REMOVED lines=15> */
.L_x_4791:
[----:B------:R-:W-:Y:S02]  /*135c0*/  IMAD.MOV.U32 R13, RZ, RZ, R0 ;  /* 0x000000ffff0d7224 */ /* 0x000fe400078e0000 */
[----:B------:R-:W-:Y:S02]  /*135d0*/  IMAD.MOV.U32 R12, RZ, RZ, 0x7 ;  /* 0x00000007ff0c7424 */ /* 0x000fe400078e00ff */
[----:B------:R-:W-:-:S07]  /*135e0*/  IMAD.MOV.U32 R5, RZ, RZ, R14 ;  /* 0x000000ffff057224 */ /* 0x000fce00078e000e */
[----:B------:R-:W-:Y:S05]  /*135f0*/  WARPSYNC.COLLECTIVE R15, `(.L_x_4792) ;  /* 0x000000000f087348 */ /* 0x000fea0003c00000 */
[----:B------:R0:W1:Y:S02]  /*13600*/  SHFL.IDX P6, R14, R13, R12, R11 ;  /* 0x0000000c0d0e7389 */ /* 0x00006400000c000b */
[----:B01----:R-:W-:Y:S01]  /*13610*/  ENDCOLLECTIVE ;  /* 0x000000000000791b */ /* 0x003fe20003800000 */
.L_x_4792:
        /* <DEDUP_REMOVED lines=10> */
.L_x_4793:
[----:B------:R-:W-:Y:S01]  /*136c0*/  @!PT LDS RZ, [RZ] ;  /* 0x00000000fffff984 */ /* 0x000fe20000000800 */
[----:B------:R-:W-:Y:S01]  /*136d0*/  @!PT LDS RZ, [RZ] ;  /* 0x00000000fffff984 */ /* 0x000fe20000000800 */
[----:B------:R-:W-:Y:S01]  /*136e0*/  @!PT LDS RZ, [RZ] ;  /* 0x00000000fffff984 */ /* 0x000fe20000000800 */
[----:B------:R0:W-:Y:S01]  /*136f0*/  @!P1 LDGSTS.E.BYPASS.LTC128B.128 [R9+0x1b400], desc[UR40][R4.64], !P0 ;  /* 0x1b40000004099fae */ /* 0x0001e2000c101d68 */
[----:B------:R-:W-:Y:S01]  /*13700*/  IMAD.MOV.U32 R2, RZ, RZ, R14 ;  /* 0x000000ffff027224 */ /* 0x000fe200078e000e */
[----:B------:R-:W-:Y:S06]  /*13710*/  BRA `(.L_x_4794) ;  /* 0xffffffb400a07947 */ /* 0x000fec000383ffff */
.L_x_4678:
[----:B--2---:R-:W2:Y:S02]  /*13720*/  LDL R2, [R1+0x4] ;  /* 0x0000040001027983 */ /* 0x004ea40000100800 */
[----:B--2---:R2:W3:Y:S02]  /*13730*/  SYNCS.PHASECHK.TRANS64.TRYWAIT P0, [R2+URZ+0x22820], R0 ;  /* 0x02282000020075a7 */ /* 0x0044e4000800017f */
[----:B---3--:R-:W-:Y:S05]  /*13740*/  @!P0 NANOSLEEP.SYNCS 0x989680 ;  /* 0x009896800000895d */ /* 0x008fea0003900000 */
[----:B------:R-:W3:Y:S02]  /*13750*/  @!P0 SYNCS.PHASECHK.TRANS64 P0, [R2+URZ+0x22820], R0 ;  /* 0x02282000020085a7 */ /* 0x000ee4000800007f */
[----:B---3--:R-:W-:Y:S05]  /*13760*/  @!P0 BRA `(.L_x_4678) ;  /* 0xfffffffc00ec8947 */ /* 0x008fea000383ffff */
[----:B------:R-:W-:Y:S05]  /*13770*/  BRA `(.L_x_4795) ;  /* 0xffffffb800007947 */ /* 0x000fea000383ffff */
.L_x_4682:
[----:B0-----:R0:W1:Y:S02]  /*13780*/  SYNCS.PHASECHK.TRANS64.TRYWAIT P0, [R2+URZ+0x22860], R0 ;  /* 0x02286000020075a7 */ /* 0x001064000800017f */
[----:B-1----:R-:W-:Y:S05]  /*13790*/  @!P0 NANOSLEEP.SYNCS 0x989680 ;  /* 0x009896800000895d */ /* 0x002fea0003900000 */
[----:B------:R-:W1:Y:S02]  /*137a0*/  @!P0 SYNCS.PHASECHK.TRANS64 P0, [R2+URZ+0x22860], R0 ;  /* 0x02286000020085a7 */ /* 0x000e64000800007f */
[----:B-1----:R-:W-:Y:S05]  /*137b0*/  @!P0 BRA `(.L_x_4682) ;  /* 0xfffffffc00f08947 */ /* 0x002fea000383ffff */
[----:B------:R-:W-:Y:S05]  /*137c0*/  BRA `(.L_x_4796) ;  /* 0xffffffb800307947 */ /* 0x000fea000383ffff */
.L_x_4697:
[----:B-1----:R1:W2:Y:S02]  /*137d0*/  SYNCS.PHASECHK.TRANS64.TRYWAIT P0, [R3+URZ+0x22840], R2 ;  /* 0x02284002030075a7 */ /* 0x0022a4000800017f */
[----:B--2---:R-:W-:Y:S05]  /*137e0*/  @!P0 NANOSLEEP.SYNCS 0x989680 ;  /* 0x009896800000895d */ /* 0x004fea0003900000 */
[----:B------:R-:W2:Y:S02]  /*137f0*/  @!P0 SYNCS.PHASECHK.TRANS64 P0, [R3+URZ+0x22840], R2 ;  /* 0x02284002030085a7 */ /* 0x000ea4000800007f */
[----:B--2---:R-:W-:Y:S05]  /*13800*/  @!P0 BRA `(.L_x_4697) ;  /* 0xfffffffc00f08947 */ /* 0x004fea000383ffff */
[----:B------:R-:W-:Y:S05]  /*13810*/  BRA `(.L_x_4797) ;  /* 0xffffffc000547947 */ /* 0x000fea000383ffff */
.L_x_4702:
[----:B0-----:R0:W2:Y:S02]  /*13820*/  SYNCS.PHASECHK.TRANS64.TRYWAIT P0, [R3+URZ+0x22860], R2 ;  /* 0x02286002030075a7 */ /* 0x0010a4000800017f */
[----:B--2---:R-:W-:Y:S05]  /*13830*/  @!P0 NANOSLEEP.SYNCS 0x989680 ;  /* 0x009896800000895d */ /* 0x004fea0003900000 */
[----:B------:R-:W2:Y:S02]  /*13840*/  @!P0 SYNCS.PHASECHK.TRANS64 P0, [R3+URZ+0x22860], R2 ;  /* 0x02286002030085a7 */ /* 0x000ea4000800007f */
[----:B--2---:R-:W-:Y:S05]  /*13850*/  @!P0 BRA `(.L_x_4702) ;  /* 0xfffffffc00f08947 */ /* 0x004fea000383ffff */
[----:B------:R-:W-:Y:S05]  /*13860*/  BRA `(.L_x_4798) ;  /* 0xffffffc000dc7947 */ /* 0x000fea000383ffff */
.L_x_4713:
[----:B0-----:R0:W1:Y:S02]  /*13870*/  SYNCS.PHASECHK.TRANS64.TRYWAIT P0, [R4+URZ+0x22840], R2 ;  /* 0x02284002040075a7 */ /* 0x001064000800017f */
[----:B-1----:R-:W-:Y:S05]  /*13880*/  @!P0 NANOSLEEP.SYNCS 0x989680 ;  /* 0x009896800000895d */ /* 0x002fea0003900000 */
[----:B------:R-:W1:Y:S02]  /*13890*/  @!P0 SYNCS.PHASECHK.TRANS64 P0, [R4+URZ+0x22840], R2 ;  /* 0x02284002040085a7 */ /* 0x000e64000800007f */
[----:B-1----:R-:W-:Y:S05]  /*138a0*/  @!P0 BRA `(.L_x_4713) ;  /* 0xfffffffc00f08947 */ /* 0x002fea000383ffff */
[----:B------:R-:W-:Y:S05]  /*138b0*/  BRA `(.L_x_4799) ;  /* 0xffffffc800e47947 */ /* 0x000fea000383ffff */
.L_x_4718:
[----:B-1----:R1:W2:Y:S02]  /*138c0*/  SYNCS.PHASECHK.TRANS64.TRYWAIT P0, [R4+URZ+0x22860], R2 ;  /* 0x02286002040075a7 */ /* 0x0022a4000800017f */
[----:B--2---:R-:W-:Y:S05]  /*138d0*/  @!P0 NANOSLEEP.SYNCS 0x989680 ;  /* 0x009896800000895d */ /* 0x004fea0003900000 */
[----:B------:R-:W2:Y:S02]  /*138e0*/  @!P0 SYNCS.PHASECHK.TRANS64 P0, [R4+URZ+0x22860], R2 ;  /* 0x02286002040085a7 */ /* 0x000ea4000800007f */
[----:B--2---:R-:W-:Y:S05]  /*138f0*/  @!P0 BRA `(.L_x_4718) ;  /* 0xfffffffc00f08947 */ /* 0x004fea000383ffff */
[----:B------:R-:W-:Y:S05]  /*13900*/  BRA `(.L_x_4800) ;  /* 0xffffffcc00687947 */ /* 0x000fea000383ffff */
.L_x_4729:
[----:B-1----:R1:W2:Y:S02]  /*13910*/  SYNCS.PHASECHK.TRANS64.TRYWAIT P0, [R4+URZ+0x22840], R2 ;  /* 0x02284002040075a7 */ /* 0x0022a4000800017f */
[----:B--2---:R-:W-:Y:S05]  /*13920*/  @!P0 NANOSLEEP.SYNCS 0x989680 ;  /* 0x009896800000895d */ /* 0x004fea0003900000 */
[----:B------:R-:W2:Y:S02]  /*13930*/  @!P0 SYNCS.PHASECHK.TRANS64 P0, [R4+URZ+0x22840], R2 ;  /* 0x02284002040085a7 */ /* 0x000ea4000800007f */
[----:B--2---:R-:W-:Y:S05]  /*13940*/  @!P0 BRA `(.L_x_4729) ;  /* 0xfffffffc00f08947 */ /* 0x004fea000383ffff */
[----:B------:R-:W-:Y:S05]  /*13950*/  BRA `(.L_x_4801) ;  /* 0xffffffd400547947 */ /* 0x000fea000383ffff */
.L_x_4734:
[----:B0-----:R0:W2:Y:S02]  /*13960*/  SYNCS.PHASECHK.TRANS64.TRYWAIT P0, [R4+URZ+0x22860], R2 ;  /* 0x02286002040075a7 */ /* 0x0010a4000800017f */
[----:B--2---:R-:W-:Y:S05]  /*13970*/  @!P0 NANOSLEEP.SYNCS 0x989680 ;  /* 0x009896800000895d */ /* 0x004fea0003900000 */
[----:B------:R-:W2:Y:S02]  /*13980*/  @!P0 SYNCS.PHASECHK.TRANS64 P0, [R4+URZ+0x22860], R2 ;  /* 0x02286002040085a7 */ /* 0x000ea4000800007f */
[----:B--2---:R-:W-:Y:S05]  /*13990*/  @!P0 BRA `(.L_x_4734) ;  /* 0xfffffffc00f08947 */ /* 0x004fea000383ffff */
[----:B------:R-:W-:Y:S05]  /*139a0*/  BRA `(.L_x_4802) ;  /* 0xffffffd400dc7947 */ /* 0x000fea000383ffff */
.L_x_4746:
        /* <DEDUP_REMOVED lines=8> */
.L_x_4804:
[----:B------:R-:W-:Y:S05]  /*13a30*/  BSYNC B0 ;  /* 0x0000000000007941 */ /* 0x000fea0003800000 */
.L_x_4803:
        /* <DEDUP_REMOVED lines=9> */
.L_x_4805:
        /* <DEDUP_REMOVED lines=18> */
.L_x_4806:
[----:B------:R-:W-:Y:S01]  /*13bf0*/  IMAD.MOV.U32 R12, RZ, RZ, 0x2 ;  /* 0x00000002ff0c7424 */ /* 0x000fe200078e00ff */
[----:B------:R-:W-:-:S05]  /*13c00*/  SEL R7, R14, RZ, P1 ;  /* 0x000000ff0e077207 */ /* 0x000fca0000800000 */
[----:B------:R-:W-:-:S04]  /*13c10*/  IMAD.IADD R3, R2, 0x1, R7 ;  /* 0x0000000102037824 */ /* 0x000fc800078e0207 */
[----:B------:R-:W-:-:S07]  /*13c20*/  IMAD.MOV.U32 R13, RZ, RZ, R3 ;  /* 0x000000ffff0d7224 */ /* 0x000fce00078e0003 */
[----:B------:R-:W-:Y:S05]  /*13c30*/  WARPSYNC.COLLECTIVE R15, `(.L_x_4807) ;  /* 0x000000000f087348 */ /* 0x000fea0003c00000 */
[----:B------:R0:W1:Y:S02]  /*13c40*/  SHFL.UP P6, R14, R13, R12, R11 ;  /* 0x0400000c0d0e7389 */ /* 0x00006400000c000b */
[----:B01----:R-:W-:Y:S01]  /*13c50*/  ENDCOLLECTIVE ;  /* 0x000000000000791b */ /* 0x003fe20003800000 */
.L_x_4807:
[----:B------:R-:W-:Y:S01]  /*13c60*/  IMAD.MOV.U32 R12, RZ, RZ, 0x4 ;  /* 0x00000004ff0c7424 */ /* 0x000fe200078e00ff */
[----:B------:R-:W-:-:S05]  /*13c70*/  SEL R14, R14, RZ, P2 ;  /* 0x000000ff0e0e7207 */ /* 0x000fca0001000000 */
[----:B------:R-:W-:-:S04]  /*13c80*/  IMAD.IADD R3, R3, 0x1, R14 ;  /* 0x0000000103037824 */ /* 0x000fc800078e020e */
[----:B------:R-:W-:-:S07]  /*13c90*/  IMAD.MOV.U32 R13, RZ, RZ, R3 ;  /* 0x000000ffff0d7224 */ /* 0x000fce00078e0003 */
[----:B------:R-:W-:Y:S05]  /*13ca0*/  WARPSYNC.COLLECTIVE R15, `(.L_x_4808) ;  /* 0x000000000f087348 */ /* 0x000fea0003c00000 */
[----:B------:R0:W1:Y:S02]  /*13cb0*/  SHFL.UP P6, R14, R13, R12, R11 ;  /* 0x0400000c0d0e7389 */ /* 0x00006400000c000b */
[----:B01----:R-:W-:Y:S01]  /*13cc0*/  ENDCOLLECTIVE ;  /* 0x000000000000791b */ /* 0x003fe20003800000 */
.L_x_4808:
[----:B------:R-:W-:Y:S01]  /*13cd0*/  IMAD.MOV.U32 R12, RZ, RZ, 0x8 ;  /* 0x00000008ff0c7424 */ /* 0x000fe200078e00ff */
[----:B------:R-:W-:-:S05]  /*13ce0*/  SEL R14, R14, RZ, P3 ;  /* 0x000000ff0e0e7207 */ /* 0x000fca0001800000 */
[----:B------:R-:W-:-:S04]  /*13cf0*/  IMAD.IADD R3, R3, 0x1, R14 ;  /* 0x0000000103037824 */ /* 0x000fc800078e020e */
[----:B------:R-:W-:-:S07]  /*13d00*/  IMAD.MOV.U32 R13, RZ, RZ, R3 ;  /* 0x000000ffff0d7224 */ /* 0x000fce00078e0003 */
[----:B------:R-:W-:Y:S05]  /*13d10*/  WARPSYNC.COLLECTIVE R15, `(.L_x_4809) ;  /* 0x000000000f087348 */ /* 0x000fea0003c00000 */
[----:B------:R0:W1:Y:S02]  /*13d20*/  SHFL.UP P6, R14, R13, R12, R11 ;  /* 0x0400000c0d0e7389 */ /* 0x00006400000c000b */
[----:B01----:R-:W-:Y:S01]  /*13d30*/  ENDCOLLECTIVE ;  /* 0x000000000000791b */ /* 0x003fe20003800000 */
.L_x_4809:
[----:B------:R-:W-:Y:S01]  /*13d40*/  IMAD.MOV.U32 R12, RZ, RZ, 0x10 ;  /* 0x00000010ff0c7424 */ /* 0x000fe200078e00ff */
[----:B------:R-:W-:-:S05]  /*13d50*/  SEL R14, R14, RZ, P4 ;  /* 0x000000ff0e0e7207 */ /* 0x000fca0002000000 */
[----:B------:R-:W-:-:S04]  /*13d60*/  IMAD.IADD R3, R3, 0x1, R14 ;  /* 0x0000000103037824 */ /* 0x000fc800078e020e */
[----:B------:R-:W-:-:S07]  /*13d70*/  IMAD.MOV.U32 R13, RZ, RZ, R3 ;  /* 0x000000ffff0d7224 */ /* 0x000fce00078e0003 */
[----:B------:R-:W-:Y:S05]  /*13d80*/  WARPSYNC.COLLECTIVE R15, `(.L_x_4810) ;  /* 0x000000000f087348 */ /* 0x000fea0003c00000 */
[----:B------:R0:W1:Y:S02]  /*13d90*/  SHFL.UP P6, R14, R13, R12, R11 ;  /* 0x0400000c0d0e7389 */ /* 0x00006400000c000b */
[----:B01----:R-:W-:Y:S01]  /*13da0*/  ENDCOLLECTIVE ;  /* 0x000000000000791b */ /* 0x003fe20003800000 */
.L_x_4810:
        /* <DEDUP_REMOVED lines=8> */
.L_x_4811:
[----:B------:R-:W-:Y:S05]  /*13e30*/  BRA `(.L_x_4812) ;  /* 0xffffffdc004c7947 */ /* 0x000fea000383ffff */
.L_x_4751:
[----:B------:R-:W-:Y:S01]  /*13e40*/  BSSY B0, `(.L_x_4813) ;  /* 0x0000008000007945 */ /* 0x000fe20003800000 */
[----:B-----5:R-:W-:Y:S02]  /*13e50*/  IMAD.MOV.U32 R13, RZ, RZ, R2 ;  /* 0x000000ffff0d7224 */ /* 0x020fe400078e0002 */
[----:B------:R-:W-:Y:S02]  /*13e60*/  IMAD.MOV.U32 R12, RZ, RZ, 0x1 ;  /* 0x00000001ff0c7424 */ /* 0x000fe400078e00ff */
[----:B------:R-:W-:Y:S02]  /*13e70*/  IMAD.MOV.U32 R11, RZ, RZ, RZ ;  /* 0x000000ffff0b7224 */ /* 0x000fe400078e00ff */
[----:B------:R-:W-:-:S07]  /*13e80*/  IMAD.MOV.U32 R15, RZ, RZ, -0x1 ;  /* 0xffffffffff0f7424 */ /* 0x000fce00078e00ff */
[----:B012---:R-:W-:Y:S05]  /*13e90*/  WARPSYNC.COLLECTIVE R15, `(.L_x_4814) ;  /* 0x000000000f087348 */ /* 0x007fea0003c00000 */
[----:B------:R3:W4:Y:S02]  /*13ea0*/  SHFL.UP P6, R14, R13, R12, R11 ;  /* 0x0400000c0d0e7389 */ /* 0x00072400000c000b */
[----:B01234-:R-:W-:Y:S01]  /*13eb0*/  ENDCOLLECTIVE ;  /* 0x000000000000791b */ /* 0x01ffe20003800000 */
.L_x_4814:
[----:B------:R-:W-:Y:S05]  /*13ec0*/  BSYNC B0 ;  /* 0x0000000000007941 */ /* 0x000fea0003800000 */
.L_x_4813:
        /* <DEDUP_REMOVED lines=8> */
.L_x_4815:
[----:B------:R-:W-:Y:S01]  /*13f50*/  IMAD.MOV.U32 R12, RZ, RZ, 0x4 ;  /* 0x00000004ff0c7424 */ /* 0x000fe200078e00ff */
[----:B------:R-:W-:-:S05]  /*13f60*/  SEL R4, R14, RZ, P2 ;  /* 0x000000ff0e047207 */ /* 0x000fca0001000000 */
[----:B------:R-:W-:-:S04]  /*13f70*/  IMAD.IADD R4, R13, 0x1, R4 ;  /* 0x000000010d047824 */ /* 0x000fc800078e0204 */
[----:B------:R-:W-:-:S07]  /*13f80*/  IMAD.MOV.U32 R13, RZ, RZ, R4 ;  /* 0x000000ffff0d7224 */ /* 0x000fce00078e0004 */
[----:B------:R-:W-:Y:S05]  /*13f90*/  WARPSYNC.COLLECTIVE R15, `(.L_x_4816) ;  /* 0x000000000f087348 */ /* 0x000fea0003c00000 */
[----:B------:R0:W1:Y:S02]  /*13fa0*/  SHFL.UP P6, R14, R13, R12, R11 ;  /* 0x0400000c0d0e7389 */ /* 0x00006400000c000b */
[----:B01----:R-:W-:Y:S01]  /*13fb0*/  ENDCOLLECTIVE ;  /* 0x000000000000791b */ /* 0x003fe20003800000 */
.L_x_4816:
[----:B------:R-:W-:Y:S01]  /*13fc0*/  IMAD.MOV.U32 R12, RZ, RZ, 0x8 ;  /* 0x00000008ff0c7424 */ /* 0x000fe200078e00ff */
[----:B------:R-:W-:-:S05]  /*13fd0*/  SEL R3, R14, RZ, P3 ;  /* 0x000000ff0e037207 */ /* 0x000fca0001800000 */
[----:B------:R-:W-:-:S04]  /*13fe0*/  IMAD.IADD R6, R4, 0x1, R3 ;  /* 0x0000000104067824 */ /* 0x000fc800078e0203 */
[----:B------:R-:W-:-:S07]  /*13ff0*/  IMAD.MOV.U32 R13, RZ, RZ, R6 ;  /* 0x000000ffff0d7224 */ /* 0x000fce00078e0006 */
[----:B------:R-:W-:Y:S05]  /*14000*/  WARPSYNC.COLLECTIVE R15, `(.L_x_4817) ;  /* 0x000000000f087348 */ /* 0x000fea0003c00000 */
[----:B------:R0:W1:Y:S02]  /*14010*/  SHFL.UP P6, R14, R13, R12, R11 ;  /* 0x0400000c0d0e7389 */ /* 0x00006400000c000b */
[----:B01----:R-:W-:Y:S01]  /*14020*/  ENDCOLLECTIVE ;  /* 0x000000000000791b */ /* 0x003fe20003800000 */
.L_x_4817:
[----:B------:R-:W-:Y:S01]  /*14030*/  IMAD.MOV.U32 R12, RZ, RZ, 0x10 ;  /* 0x00000010ff0c7424 */ /* 0x000fe200078e00ff */
[----:B------:R-:W-:-:S05]  /*14040*/  SEL R7, R14, RZ, P4 ;  /* 0x000000ff0e077207 */ /* 0x000fca0002000000 */
[----:B------:R-:W-:-:S04]  /*14050*/  IMAD.IADD R7, R6, 0x1, R7 ;  /* 0x0000000106077824 */ /* 0x000fc800078e0207 */
[----:B------:R-:W-:-:S07]  /*14060*/  IMAD.MOV.U32 R13, RZ, RZ, R7 ;  /* 0x000000ffff0d7224 */ /* 0x000fce00078e0007 */
[----:B------:R-:W-:Y:S05]  /*14070*/  WARPSYNC.COLLECTIVE R15, `(.L_x_4818) ;  /* 0x000000000f087348 */ /* 0x000fea0003c00000 */
[----:B------:R0:W1:Y:S02]  /*14080*/  SHFL.UP P6, R14, R13, R12, R11 ;  /* 0x0400000c0d0e7389 */ /* 0x00006400000c000b */
[----:B01----:R-:W-:Y:S01]  /*14090*/  ENDCOLLECTIVE ;  /* 0x000000000000791b */ /* 0x003fe20003800000 */
.L_x_4818:
        /* <DEDUP_REMOVED lines=8> */
.L_x_4819:
[----:B------:R-:W-:Y:S05]  /*14120*/  BRA `(.L_x_4820) ;  /* 0xffffffdc002c7947 */ /* 0x000fea000383ffff */
.L_x_4753:
[----:B------:R-:W-:Y:S01]  /*14130*/  BSSY B0, `(.L_x_4821) ;  /* 0x0000006000007945 */ /* 0x000fe20003800000 */
[----:B------:R-:W-:Y:S01]  /*14140*/  PLOP3.LUT P6, PT, P6, PT, PT, 0x8, 0x0 ;  /* 0x000000000000781c */ /* 0x000fe200037ce170 */
[----:B------:R-:W-:-:S12]  /*14150*/  IMAD.MOV.U32 R15, RZ, RZ, -0x1 ;  /* 0xffffffffff0f7424 */ /* 0x000fd800078e00ff */
[----:B01---5:R-:W-:Y:S05]  /*14160*/  WARPSYNC.COLLECTIVE R15, `(.L_x_4822) ;  /* 0x000000000f087348 */ /* 0x023fea0003c00000 */
[----:B------:R-:W-:Y:S01]  /*14170*/  VOTE.ANY R14, PT, P6 ;  /* 0x00000000000e7806 */ /* 0x000fe200030e0100 */
[----:B01---5:R-:W-:Y:S06]  /*14180*/  ENDCOLLECTIVE ;  /* 0x000000000000791b */ /* 0x023fec0003800000 */
.L_x_4822:
[----:B------:R-:W-:Y:S05]  /*14190*/  BSYNC B0 ;  /* 0x0000000000007941 */ /* 0x000fea0003800000 */
.L_x_4821:
        /* <DEDUP_REMOVED lines=9> */
.L_x_4823:
[----:B------:R-:W-:Y:S01]  /*14230*/  IMAD.MOV.U32 R17, RZ, RZ, R14 ;  /* 0x000000ffff117224 */ /* 0x000fe200078e000e */
[----:B------:R-:W-:Y:S06]  /*14240*/  BRA `(.L_x_4824) ;  /* 0xffffffdc001c7947 */ /* 0x000fec000383ffff */
.L_x_4755:
[----:B------:R-:W-:Y:S01]  /*14250*/  BSSY B0, `(.L_x_4825) ;  /* 0x0000007000007945 */ /* 0x000fe20003800000 */
[----:B------:R-:W-:Y:S02]  /*14260*/  IMAD.MOV.U32 R13, RZ, RZ, R3 ;  /* 0x000000ffff0d7224 */ /* 0x000fe400078e0003 */
[----:B------:R-:W-:Y:S02]  /*14270*/  IMAD.MOV.U32 R11, RZ, RZ, 0x1f ;  /* 0x0000001fff0b7424 */ /* 0x000fe400078e00ff */
[----:B------:R-:W-:-:S07]  /*14280*/  IMAD.MOV.U32 R15, RZ, RZ, -0x1 ;  /* 0xffffffffff0f7424 */ /* 0x000fce00078e00ff */
[----:B0123-5:R-:W-:Y:S05]  /*14290*/  WARPSYNC.COLLECTIVE R15, `(.L_x_4826) ;  /* 0x000000000f087348 */ /* 0x02ffea0003c00000 */
[----:B------:R4:W0:Y:S02]  /*142a0*/  SHFL.IDX P6, R14, R13, R12, R11 ;  /* 0x0000000c0d0e7389 */ /* 0x00082400000c000b */
[----:B012345:R-:W-:Y:S01]  /*142b0*/  ENDCOLLECTIVE ;  /* 0x000000000000791b */ /* 0x03ffe20003800000 */
.L_x_4826:
[----:B------:R-:W-:Y:S05]  /*142c0*/  BSYNC B0 ;  /* 0x0000000000007941 */ /* 0x000fea0003800000 */
.L_x_4825:
[----:B------:R-:W-:Y:S01]  /*142d0*/  IMAD.MOV.U32 R5, RZ, RZ, R14 ;  /* 0x000000ffff057224 */ /* 0x000fe200078e000e */
[----:B------:R-:W-:Y:S06]  /*142e0*/  BRA `(.L_x_4754) ;  /* 0xffffffdc00107947 */ /* 0x000fec000383ffff */
.L_x_4759:
[----:B-1----:R1:W2:Y:S02]  /*142f0*/  SYNCS.PHASECHK.TRANS64.TRYWAIT P0, [R0+URZ+0x22820], R3 ;  /* 0x02282003000075a7 */ /* 0x0022a4000800017f */
[----:B--2---:R-:W-:Y:S05]  /*14300*/  @!P0 NANOSLEEP.SYNCS 0x989680 ;  /* 0x009896800000895d */ /* 0x004fea0003900000 */
[----:B------:R-:W2:Y:S02]  /*14310*/  @!P0 SYNCS.PHASECHK.TRANS64 P0, [R0+URZ+0x22820], R3 ;  /* 0x02282003000085a7 */ /* 0x000ea4000800007f */
[----:B--2---:R-:W-:Y:S05]  /*14320*/  @!P0 BRA `(.L_x_4759) ;  /* 0xfffffffc00f08947 */ /* 0x004fea000383ffff */
[----:B------:R-:W-:Y:S05]  /*14330*/  BRA `(.L_x_4827) ;  /* 0xffffffe000907947 */ /* 0x000fea000383ffff */
.L_x_4760:
        /* <DEDUP_REMOVED lines=11> */
.L_x_4829:
[----:B------:R-:W-:Y:S05]  /*143f0*/  BSYNC B0 ;  /* 0x0000000000007941 */ /* 0x000fea0003800000 */
.L_x_4828:
[----:B------:R-:W-:Y:S05]  /*14400*/  BRA `(.L_x_4830) ;  /* 0xffffffe000787947 */ /* 0x000fea000383ffff */
.L_x_4763:
[----:B------:R-:W-:Y:S01]  /*14410*/  BSSY B1, `(.L_x_4831) ;  /* 0x0000006000017945 */ /* 0x000fe20003800000 */
[----:B------:R-:W-:-:S07]  /*14420*/  IMAD.MOV.U32 R15, RZ, RZ, -0x1 ;  /* 0xffffffffff0f7424 */ /* 0x000fce00078e00ff */
[----:B012--5:R-:W-:Y:S05]  /*14430*/  WARPSYNC.COLLECTIVE R15, `(.L_x_4832) ;  /* 0x000000000f0c7348 */ /* 0x027fea0003c00000 */
[----:B------:R-:W-:Y:S02]  /*14440*/  ELECT P6, UR62, PT ;  /* 0x00000000003e782f */ /* 0x000fe400038c0000 */
[----:B------:R-:W-:Y:S01]  /*14450*/  MOV R14, UR62 ;  /* 0x0000003e000e7c02 */ /* 0x000fe20008000f00 */
[----:B012--5:R-:W-:Y:S10]  /*14460*/  ENDCOLLECTIVE ;  /* 0x000000000000791b */ /* 0x027ff40003800000 */
.L_x_4832:
[----:B------:R-:W-:Y:S05]  /*14470*/  BSYNC B1 ;  /* 0x0000000000017941 */ /* 0x000fea0003800000 */
.L_x_4831:
[----:B------:R-:W-:Y:S05]  /*14480*/  BRA `(.L_x_4833) ;  /* 0xffffffe000707947 */ /* 0x000fea000383ffff */
.L_x_4765:
[----:B-1----:R1:W2:Y:S02]  /*14490*/  SYNCS.PHASECHK.TRANS64.TRYWAIT P0, [R6+URZ], R5 ;  /* 0x00000005060075a7 */ /* 0x0022a4000800017f */
[----:B--2---:R-:W-:Y:S05]  /*144a0*/  @!P0 NANOSLEEP.SYNCS 0x989680 ;  /* 0x009896800000895d */ /* 0x004fea0003900000 */
[----:B------:R-:W2:Y:S02]  /*144b0*/  @!P0 SYNCS.PHASECHK.TRANS64 P0, [R6+URZ], R5 ;  /* 0x00000005060085a7 */ /* 0x000ea4000800007f */
[----:B--2---:R-:W-:Y:S05]  /*144c0*/  @!P0 BRA `(.L_x_4765) ;  /* 0xfffffffc00f08947 */ /* 0x004fea000383ffff */
[----:B------:R-:W-:Y:S05]  /*144d0*/  BRA `(.L_x_4834) ;  /* 0xffffffe000ac7947 */ /* 0x000fea000383ffff */
.L_x_4766:
[----:B--2---:R2:W3:Y:S02]  /*144e0*/  SYNCS.PHASECHK.TRANS64.TRYWAIT P0, [R7+URZ], R2 ;  /* 0x00000002070075a7 */ /* 0x0044e4000800017f */
[----:B---3--:R-:W-:Y:S05]  /*144f0*/  @!P0 NANOSLEEP.SYNCS 0x989680 ;  /* 0x009896800000895d */ /* 0x008fea0003900000 */
[----:B------:R-:W3:Y:S02]  /*14500*/  @!P0 SYNCS.PHASECHK.TRANS64 P0, [R7+URZ], R2 ;  /* 0x00000002070085a7 */ /* 0x000ee4000800007f */
[----:B---3--:R-:W-:Y:S05]  /*14510*/  @!P0 BRA `(.L_x_4766) ;  /* 0xfffffffc00f08947 */ /* 0x008fea000383ffff */
[----:B------:R-:W-:Y:S05]  /*14520*/  BRA `(.L_x_4835) ;  /* 0xffffffe000a07947 */ /* 0x000fea000383ffff */
.L_x_4768:
[----:B---3--:R3:W4:Y:S02]  /*14530*/  SYNCS.PHASECHK.TRANS64.TRYWAIT P0, [R4+URZ], R5 ;  /* 0x00000005040075a7 */ /* 0x008724000800017f */
[----:B----4-:R-:W-:Y:S05]  /*14540*/  @!P0 NANOSLEEP.SYNCS 0x989680 ;  /* 0x009896800000895d */ /* 0x010fea0003900000 */
[----:B------:R-:W4:Y:S02]  /*14550*/  @!P0 SYNCS.PHASECHK.TRANS64 P0, [R4+URZ], R5 ;  /* 0x00000005040085a7 */ /* 0x000f24000800007f */
[----:B----4-:R-:W-:Y:S05]  /*14560*/  @!P0 BRA `(.L_x_4768) ;  /* 0xfffffffc00f08947 */ /* 0x010fea000383ffff */
[----:B------:R-:W-:Y:S05]  /*14570*/  BRA `(.L_x_4836) ;  /* 0xffffffe000a87947 */ /* 0x000fea000383ffff */
.L_x_4837:
        /* <DEDUP_REMOVED lines=16> */
.L_x_6047:


//--------------------- .text._ZN7cutlass13device_kernelIN5flash11enable_sm90INS1_16FlashAttnFwdSm90INS1_25CollectiveMainloopFwdSm90ILi2EN4cute5tupleIJNS5_1CILi1EEES8_S8_EEENS6_IJNS7_ILi128EEENS7_ILi96EEENS7_ILi64EEEEEELi256ENS_6half_tEfNS_4arch4Sm90ELb1ELb0ELb1ELb1ELb0ELb1ELb0ELb1ELb0ELb1ELb0ELb0EEENS1_21CollectiveEpilogueFwdINS6_IJSA_NS7_ILi256EEESB_EEES9_SE_SG_Li256ELb1ELb1ELb0ELb0EEENS1_36VarlenDynamicPersistentTileSchedulerILi128ELi96ELi256ELi128ELb0ELb1ELb1ELb1ELb1ELb1EEEEEEEEEvNT_6ParamsE --------------------------
	.section	.text._ZN7cutlass13device_kernelIN5flash11enable_sm90INS1_16FlashAttnFwdSm90INS1_25CollectiveMainloopFwdSm90ILi2EN4cute5tupleIJNS5_1CILi1EEES8_S8_EEENS6_IJNS7_ILi128EEENS7_ILi96EEENS7_ILi64EEEEEELi256ENS_6half_tEfNS_4arch4Sm90ELb1ELb0ELb1ELb1ELb0ELb1ELb0ELb1ELb0ELb1ELb0ELb0EEENS1_21CollectiveEpilogueFwdINS6_IJSA_NS7_ILi256EEESB_EEES9_SE_SG_Li256ELb1ELb1ELb0ELb0EEENS1_36VarlenDynamicPersistentTileSchedulerILi128ELi96ELi256ELi128ELb0ELb1ELb1ELb1ELb1ELb1EEEEEEEEEvNT_6ParamsE,"ax",@progbits
	.align	128
.text._ZN7cutlass13device_kernelIN5flash11enable_sm90INS1_16FlashAttnFwdSm90INS1_25CollectiveMainloopFwdSm90ILi2EN4cute5tupleIJNS5_1CILi1EEES8_S8_EEENS6_IJNS7_ILi128EEENS7_ILi96EEENS7_ILi64EEEEEELi256ENS_6half_tEfNS_4arch4Sm90ELb1ELb0ELb1ELb1ELb0ELb1ELb0ELb1ELb0ELb1ELb0ELb0EEENS1_21CollectiveEpilogueFwdINS6_IJSA_NS7_ILi256EEESB_EEES9_SE_SG_Li256ELb1ELb1ELb0ELb0EEENS1_36VarlenDynamicPersistentTileSchedulerILi128ELi96ELi256ELi128ELb0ELb1ELb1ELb1ELb1ELb1EEEEEEEEEvNT_6ParamsE:
        .type           _ZN7cutlass13device_kernelIN5flash11enable_sm90INS1_16FlashAttnFwdSm90INS1_25CollectiveMainloopFwdSm90ILi2EN4cute5tupleIJNS5_1CILi1EEES8_S8_EEENS6_IJNS7_ILi128EEENS7_ILi96EEENS7_ILi64EEEEEELi256ENS_6half_tEfNS_4arch4Sm90ELb1ELb0ELb1ELb1ELb0ELb1ELb0ELb1ELb0ELb1ELb0ELb0EEENS1_21CollectiveEpilogueFwdINS6_IJSA_NS7_ILi256EEESB_EEES9_SE_SG_Li256ELb1ELb1ELb0ELb0EEENS1_36VarlenDynamicPersistentTileSchedulerILi128ELi96ELi256ELi128ELb0ELb1ELb1ELb1ELb1ELb1EEEEEEEEEvNT_6ParamsE,@function
        .size           _ZN7cutlass13device_kernelIN5flash11enable_sm90INS1_16FlashAttnFwdSm90INS1_25CollectiveMainloopFwdSm90ILi2EN4cute5tupleIJNS5_1CILi1EEES8_S8_EEENS6_IJNS7_ILi128EEENS7_ILi96EEENS7_ILi64EEEEEELi256ENS_6half_tEfNS_4arch4Sm90ELb1ELb0ELb1ELb1ELb0ELb1ELb0ELb1ELb0ELb1ELb0ELb0EEENS1_21CollectiveEpilogueFwdINS6_IJSA_NS7_ILi256EEESB_EEES9_SE_SG_Li256ELb1ELb1ELb0ELb0EEENS1_36VarlenDynamicPersistentTileSchedulerILi128ELi96ELi256ELi128ELb0ELb1ELb1ELb1ELb1ELb1EEEEEEEEEvNT_6ParamsE,(.L_x_6048 - _ZN7cutlass13device_kernelIN5flash11enable_sm90INS1_16FlashAttnFwdSm90INS1_25CollectiveMainloopFwdSm90ILi2EN4cute5tupleIJNS5_1CILi1EEES8_S8_EEENS6_IJNS7_ILi128EEENS7_ILi96EEENS7_ILi64EEEEEELi256ENS_6half_tEfNS_4arch4Sm90ELb1ELb0ELb1ELb1ELb0ELb1ELb0ELb1ELb0ELb1ELb0ELb0EEENS1_21CollectiveEpilogueFwdINS6_IJSA_NS7_ILi256EEESB_EEES9_SE_SG_Li256ELb1ELb1ELb0ELb0EEENS1_36VarlenDynamicPersistentTileSchedulerILi128ELi96ELi256ELi128ELb0ELb1ELb1ELb1ELb1ELb1EEEEEEEEEvNT_6ParamsE)
        .other          _ZN7cutlass13device_kernelIN5flash11enable_sm90INS1_16FlashAttnFwdSm90INS1_25CollectiveMainloopFwdSm90ILi2EN4cute5tupleIJNS5_1CILi1EEES8_S8_EEENS6_IJNS7_ILi128EEENS7_ILi96EEENS7_ILi64EEEEEELi256ENS_6half_tEfNS_4arch4Sm90ELb1ELb0ELb1ELb1ELb0ELb1ELb0ELb1ELb0ELb1ELb0ELb0EEENS1_21CollectiveEpilogueFwdINS6_IJSA_NS7_ILi256EEESB_EEES9_SE_SG_Li256ELb1ELb1ELb0ELb0EEENS1_36VarlenDynamicPersistentTileSchedulerILi128ELi96ELi256ELi128ELb0ELb1ELb1ELb1ELb1ELb1EEEEEEEEEvNT_6ParamsE,@"STO_CUDA_ENTRY STV_DEFAULT"
_ZN7cutlass13device_kernelIN5flash11enable_sm90INS1_16FlashAttnFwdSm90INS1_25CollectiveMainloopFwdSm90ILi2EN4cute5tupleIJNS5_1CILi1EEES8_S8_EEENS6_IJNS7_ILi128EEENS7_ILi96EEENS7_ILi64EEEEEELi256ENS_6half_tEfNS_4arch4Sm90ELb1ELb0ELb1ELb1ELb0ELb1ELb0ELb1ELb0ELb1ELb0ELb0EEENS1_21CollectiveEpilogueFwdINS6_IJSA_NS7_ILi256EEESB_EEES9_SE_SG_Li256ELb1ELb1ELb0ELb0EEENS1_36VarlenDynamicPersistentTileSchedulerILi128ELi96ELi256ELi128ELb0ELb1ELb1ELb1ELb1ELb1EEEEEEEEEvNT_6ParamsE:
        /* <DEDUP_REMOVED lines=23> */
.L_x_4839:
[----:B------:R-:W-:Y:S05]  /*0170*/  BSYNC B0 ;  /* 0x0000000000007941 */ /* 0x000fea0003800000 */
.L_x_4838:
        /* <DEDUP_REMOVED lines=40> */
.L_x_4840:
        /* <DEDUP_REMOVED lines=22> */
.L_x_4841:
        /* <DEDUP_REMOVED lines=18> */
.L_x_4842:
        /* <DEDUP_REMOVED lines=22> */
.L_x_4843:
        /* <DEDUP_REMOVED lines=22> */
.L_x_4844:
        /* <DEDUP_REMOVED lines=9> */
.L_x_4847:
[----:B------:R-:W-:-:S08]  /*09d0*/  NOP ;  /* 0x0000000000007918 */ /* 0x000fd00000000000 */
[----:B------:R-:W0:Y:S02]  /*09e0*/  USETMAXREG.TRY_ALLOC.CTAPOOL UP0, 0xf0 ;  /* 0x000000f0000079c8 */ /* 0x000e240008000600 */
[----:B0-----:R-:W-:-:S13]  /*09f0*/  PLOP3.LUT P0, PT, PT, PT, UP0, 0x80, 0x0 ;  /* 0x000000000000781c */ /* 0x001fda0003f0f008 */
[----:B------:R-:W-:Y:S05]  /*0a00*/  @!P0 BRA `(.L_x_4847) ;  /* 0xfffffffc00f08947 */ /* 0x000fea000383ffff */
[----:B------:R-:W3:Y:S01]  /*0a10*/  LDL.LU R0, [R1+0x8] ;  /* 0x0000080001007983 */ /* 0x000ee20000300800 */
        /* <DEDUP_REMOVED lines=15> */
[----:B------:R4:W-:Y:S10]  /*0b10*/  STL [R1+0x8], R0 ;  /* 0x0000080001007387 */ /* 0x0009f40000100800 */
[----:B----4-:R-:W-:Y:S05]  /*0b20*/  @P0 BRA `(.L_x_4848) ;  /* 0x000001a800a40947 */ /* 0x010fea0003800000 */
[----:B------:R-:W2:Y:S01]  /*0b30*/  LDL.LU R12, [R1+0x58] ;  /* 0x00005800010c7983 */ /* 0x000ea20000300800 */
[----:B------:R-:W-:Y:S01]  /*0b40*/  VIADD R11, R4, 0xffffff80 ;  /* 0xffffff80040b7836 */ /* 0x000fe20000000000 */
[----:B------:R-:W-:Y:S01]  /*0b50*/  MOV R19, RZ ;  /* 0x000000ff00137202 */ /* 0x000fe20000000f00 */
[----:B------:R-:W-:Y:S02]  /*0b60*/  IMAD.MOV.U32 R231, RZ, RZ, RZ ;  /* 0x000000ffffe77224 */ /* 0x000fe400078e00ff */
[----:B------:R-:W-:Y:S01]  /*0b70*/  IMAD.MOV.U32 R202, RZ, RZ, RZ ;  /* 0x000000ffffca7224 */ /* 0x000fe200078e00ff */
[----:B------:R-:W-:Y:S01]  /*0b80*/  SHF.R.S32.HI R0, RZ, 0x1f, R11 ;  /* 0x0000001fff007819 */ /* 0x000fe2000001140b */
[----:B------:R-:W-:-:S03]  /*0b90*/  IMAD.MOV.U32 R23, RZ, RZ, RZ ;  /* 0x000000ffff177224 */ /* 0x000fc600078e00ff */
[CC--:B------:R-:W-:Y:S02]  /*0ba0*/  LEA.HI R2, R0.reuse, R11.reuse, RZ, 0x7 ;  /* 0x0000000b00027211 */ /* 0x0c0fe400078f38ff */
[-C--:B------:R-:W-:Y:S02]  /*0bb0*/  LEA.HI R210, R0, R11.reuse, RZ, 0x5 ;  /* 0x0000000b00d27211 */ /* 0x080fe400078f28ff */
[----:B------:R-:W-:Y:S02]  /*0bc0*/  LOP3.LUT R3, R2, 0xffffff80, RZ, 0xc0, !PT ;  /* 0xffffff8002037812 */ /* 0x000fe400078ec0ff */
[----:B------:R-:W-:Y:S02]  /*0bd0*/  LEA.HI R234, R0, R11, RZ, 0x3 ;  /* 0x0000000b00ea7211 */ /* 0x000fe400078f18ff */
[----:B------:R-:W-:Y:S01]  /*0be0*/  SHF.R.S32.HI R210, RZ, 0x5, R210 ;  /* 0x00000005ffd27819 */ /* 0x000fe200000114d2 */
[----:B------:R-:W-:Y:S01]  /*0bf0*/  IMAD.IADD R10, R11, 0x1, -R3 ;  /* 0x000000010b0a7824 */ /* 0x000fe200078e0a03 */
[----:B------:R-:W-:-:S02]  /*0c00*/  LOP3.LUT R223, R234, 0xfffffff8, RZ, 0xc0, !PT ;  /* 0xfffffff8eadf7812 */ /* 0x000fc400078ec0ff */
[----:B------:R-:W-:Y:S02]  /*0c10*/  SHF.R.S32.HI R13, RZ, 0x7, R2 ;  /* 0x00000007ff0d7819 */ /* 0x000fe40000011402 */
[----:B------:R-:W-:Y:S01]  /*0c20*/  SHF.R.S32.HI R5, RZ, 0x1f, R10 ;  /* 0x0000001fff057819 */ /* 0x000fe2000001140a */
[----:B------:R-:W-:Y:S01]  /*0c30*/  IMAD.IADD R223, R11, 0x1, -R223 ;  /* 0x000000010bdf7824 */ /* 0x000fe200078e0adf */
[----:B------:R-:W-:Y:S02]  /*0c40*/  LEA.HI R2, R2, R13, RZ, 0x1 ;  /* 0x0000000d02027211 */ /* 0x000fe400078f08ff */
[-C--:B------:R-:W-:Y:S01]  /*0c50*/  LEA.HI R7, R5, R10.reuse, RZ, 0x2 ;  /* 0x0000000a05077211 */ /* 0x080fe200078f10ff */
[----:B------:R-:W-:Y:S01]  /*0c60*/  IMAD.SHL.U32 R205, R223, 0x8, RZ ;  /* 0x00000008dfcd7824 */ /* 0x000fe200078e00ff */
[----:B------:R-:W-:Y:S02]  /*0c70*/  LEA.HI R8, R5, R10, RZ, 0x5 ;  /* 0x0000000a05087211 */ /* 0x000fe400078f28ff */
[--C-:B------:R-:W-:Y:S01]  /*0c80*/  SHF.R.S32.HI R4, RZ, 0x2, R7.reuse ;  /* 0x00000002ff047819 */ /* 0x100fe20000011407 */
[C---:B------:R-:W-:Y:S01]  /*0c90*/  VIADD R218, R205.reuse, 0xc0 ;  /* 0x000000c0cdda7836 */ /* 0x040fe20000000000 */
[----:B------:R-:W-:Y:S01]  /*0ca0*/  SHF.R.S32.HI R3, RZ, 0x1f, R7 ;  /* 0x0000001fff037819 */ /* 0x000fe20000011407 */
[C---:B------:R-:W-:Y:S01]  /*0cb0*/  VIADD R217, R205.reuse, 0x40 ;  /* 0x00000040cdd97836 */ /* 0x040fe20000000000 */
[----:B------:R-:W-:Y:S01]  /*0cc0*/  SHF.R.S32.HI R8, RZ, 0x5, R8 ;  /* 0x00000005ff087819 */ /* 0x000fe20000011408 */
[----:B------:R-:W-:Y:S01]  /*0cd0*/  VIADD R216, R205, 0x80 ;  /* 0x00000080cdd87836 */ /* 0x000fe20000000000 */
[----:B------:R-:W-:-:S02]  /*0ce0*/  LEA.HI R6, R3, R4, RZ, 0x3 ;  /* 0x0000000403067211 */ /* 0x000fc400078f18ff */
[-C--:B------:R-:W-:Y:S02]  /*0cf0*/  LEA.HI R3, R0, R11.reuse, RZ, 0x4 ;  /* 0x0000000b00037211 */ /* 0x080fe400078f20ff */
[----:B------:R-:W-:Y:S02]  /*0d00*/  LOP3.LUT R9, R6, 0xfffffff8, RZ, 0xc0, !PT ;  /* 0xfffffff806097812 */ /* 0x000fe400078ec0ff */
[----:B------:R-:W-:Y:S02]  /*0d10*/  SHF.R.S32.HI R6, RZ, 0x4, R3 ;  /* 0x00000004ff067819 */ /* 0x000fe40000011403 */
[----:B------:R-:W-:Y:S01]  /*0d20*/  LEA.HI R0, R0, R11, RZ, 0x2 ;  /* 0x0000000b00007211 */ /* 0x000fe200078f10ff */
[----:B------:R-:W-:Y:S01]  /*0d30*/  IMAD.IADD R9, R4, 0x1, -R9 ;  /* 0x0000000104097824 */ /* 0x000fe200078e0a09 */
[C---:B------:R-:W-:Y:S02]  /*0d40*/  LOP3.LUT R4, R3.reuse, 0x3fffff0, RZ, 0xc0, !PT ;  /* 0x03fffff003047812 */ /* 0x040fe400078ec0ff */
[----:B------:R-:W-:Y:S01]  /*0d50*/  LEA.HI R3, R3, R6, RZ, 0x1 ;  /* 0x0000000603037211 */ /* 0x000fe200078f08ff */
[----:B------:R-:W-:Y:S01]  /*0d60*/  IMAD R9, R8, 0x10, R9 ;  /* 0x0000001008097824 */ /* 0x000fe200078e0209 */
[----:B------:R-:W-:-:S02]  /*0d70*/  SHF.R.S32.HI R22, RZ, 0x2, R0 ;  /* 0x00000002ff167819 */ /* 0x000fc40000011400 */
[----:B------:R-:W-:Y:S01]  /*0d80*/  LOP3.LUT R5, R3, 0x1ffffffe, RZ, 0xc0, !PT ;  /* 0x1ffffffe03057812 */ /* 0x000fe200078ec0ff */
[C---:B------:R-:W-:Y:S01]  /*0d90*/  IMAD.IADD R3, R11.reuse, 0x1, -R4 ;  /* 0x000000010b037824 */ /* 0x040fe200078e0a04 */
[----:B------:R-:W-:Y:S01]  /*0da0*/  LOP3.LUT R236, R0, 0xfffffffc, RZ, 0xc0, !PT ;  /* 0xfffffffc00ec7812 */ /* 0x000fe200078ec0ff */
[----:B------:R-:W-:Y:S01]  /*0db0*/  VIADD R230, R22, 0x40 ;  /* 0x0000004016e67836 */ /* 0x000fe20000000000 */
[----:B------:R-:W-:Y:S01]  /*0dc0*/  LOP3.LUT R2, R2, 0x3fffffe, RZ, 0xc0, !PT ;  /* 0x03fffffe02027812 */ /* 0x000fe200078ec0ff */
[----:B------:R-:W-:Y:S01]  /*0dd0*/  IMAD.IADD R5, R6, 0x1, -R5 ;  /* 0x0000000106057824 */ /* 0x000fe200078e0a05 */
[----:B------:R-:W-:Y:S01]  /*0de0*/  LEA R4, R210, R3, 0x4 ;  /* 0x00000003d2047211 */ /* 0x000fe200078e20ff */
[----:B------:R-:W-:Y:S01]  /*0df0*/  IMAD.IADD R236, R11, 0x1, -R236 ;  /* 0x000000010bec7824 */ /* 0x000fe200078e0aec */
[----:B------:R-:W-:Y:S01]  /*0e00*/  SHF.R.S32.HI R3, RZ, 0x1f, R0 ;  /* 0x0000001fff037819 */ /* 0x000fe20000011400 */
[----:B------:R-:W-:Y:S01]  /*0e10*/  IMAD.SHL.U32 R208, R230, 0x40, RZ ;  /* 0x00000040e6d07824 */ /* 0x000fe200078e00ff */
[----:B------:R-:W-:Y:S01]  /*0e20*/  LOP3.LUT R215, R7, 0x7ffffffc, RZ, 0xc0, !PT ;  /* 0x7ffffffc07d77812 */ /* 0x000fe200078ec0ff */
[----:B------:R-:W-:Y:S01]  /*0e30*/  IMAD R4, R4, 0x8, R5 ;  /* 0x0000000804047824 */ /* 0x000fe200078e0205 */
[----:B------:R-:W-:Y:S01]  /*0e40*/  SHF.R.S32.HI R5, RZ, 0x1f, R230 ;  /* 0x0000001fff057819 */ /* 0x000fe200000114e6 */
[----:B------:R-:W-:Y:S01]  /*0e50*/  IMAD.SHL.U32 R16, R236, 0x8, RZ ;  /* 0x00000008ec107824 */ /* 0x000fe200078e00ff */
[----:B------:R-:W-:Y:S01]  /*0e60*/  LEA.HI R3, R3, R22, RZ, 0x3 ;  /* 0x0000001603037211 */ /* 0x000fe200078f18ff */
[----:B------:R-:W-:Y:S01]  /*0e70*/  IMAD.IADD R2, R13, 0x1, -R2 ;  /* 0x000000010d027824 */ /* 0x000fe200078e0a02 */
[----:B------:R-:W-:Y:S01]  /*0e80*/  LEA.HI R5, R5, R230, RZ, 0x3 ;  /* 0x000000e605057211 */ /* 0x000fe200078f18ff */
[----:B------:R-:W-:Y:S01]  /*0e90*/  IMAD.SHL.U32 R4, R4, 0x8, RZ ;  /* 0x0000000804047824 */ /* 0x000fe200078e00ff */
[----:B------:R-:W-:Y:S01]  /*0ea0*/  LOP3.LUT R3, R3, 0xfffffff8, RZ, 0xc0, !PT ;  /* 0xfffffff803037812 */ /* 0x000fe200078ec0ff */
[----:B------:R-:W-:Y:S01]  /*0eb0*/  IMAD R6, R2, 0x40, R9 ;  /* 0x0000004002067824 */ /* 0x000fe200078e0209 */
[----:B------:R-:W-:Y:S01]  /*0ec0*/  LEA.HI R0, R236, R236, RZ, 0x1 ;  /* 0x000000ecec007211 */ /* 0x000fe200078f08ff */
[----:B------:R-:W-:Y:S01]  /*0ed0*/  IMAD.SHL.U32 R5, R5, 0x40, RZ ;  /* 0x0000004005057824 */ /* 0x000fe200078e00ff */
[----:B------:R-:W-:Y:S01]  /*0ee0*/  LOP3.LUT R208, R208, 0x1c0, RZ, 0xc0, !PT ;  /* 0x000001c0d0d07812 */ /* 0x000fe200078ec0ff */
[----:B------:R-:W-:Y:S01]  /*0ef0*/  IMAD.IADD R233, R22, 0x1, -R3 ;  /* 0x0000000116e97824 */ /* 0x000fe200078e0a03 */
[----:B------:R-:W-:Y:S01]  /*0f00*/  LOP3.LUT R3, R0, 0x1ffffffe, RZ, 0xc0, !PT ;  /* 0x1ffffffe00037812 */ /* 0x000fe200078ec0ff */
[----:B------:R0:W-:Y:S01]  /*0f10*/  STL [R1+0x18], R6 ;  /* 0x0000180601007387 */ /* 0x0001e20000100800 */
[----:B------:R-:W-:Y:S01]  /*0f20*/  SHF.R.S32.HI R0, RZ, 0x1f, R205 ;  /* 0x0000001fff007819 */ /* 0x000fe200000114cd */
[----:B------:R-:W-:Y:S01]  /*0f30*/  IMAD.SHL.U32 R200, R236, 0x4, RZ ;  /* 0x00000004ecc87824 */ /* 0x000fe200078e00ff */
[----:B------:R-:W-:Y:S01]  /*0f40*/  SHF.R.U32.HI R8, RZ, 0x3, R208 ;  /* 0x00000003ff087819 */ /* 0x000fe200000116d0 */
[----:B------:R0:W-:Y:S01]  /*0f50*/  STL [R1+0x1c], R4 ;  /* 0x00001c0401007387 */ /* 0x0001e20000100800 */
[----:B------:R-:W-:Y:S01]  /*0f60*/  LOP3.LUT R0, R208, 0x38, R16, 0xf8, !PT ;  /* 0x00000038d0007812 */ /* 0x000fe200078ef810 */
[----:B------:R-:W-:Y:S01]  /*0f70*/  IMAD.IADD R3, R236, 0x1, -R3 ;  /* 0x00000001ec037824 */ /* 0x000fe200078e0a03 */
[----:B------:R-:W-:Y:S01]  /*0f80*/  LOP3.LUT R213, R5, 0xfffffe00, RZ, 0xc0, !PT ;  /* 0xfffffe0005d57812 */ /* 0x000fe200078ec0ff */
[----:B------:R-:W-:Y:S01]  /*0f90*/  IMAD.MOV.U32 R2, RZ, RZ, RZ ;  /* 0x000000ffff027224 */ /* 0x000fe200078e00ff */
[----:B------:R-:W-:Y:S01]  /*0fa0*/  IADD3 R203, R200, 0x10, RZ ;  /* 0x00000010c8cb7810 */ /* 0x000fe20007ffe0ff */
[----:B------:R-:W-:Y:S01]  /*0fb0*/  IMAD.IADD R215, R10, 0x1, -R215 ;  /* 0x000000010ad77824 */ /* 0x000fe200078e0ad7 */
[----:B------:R-:W-:-:S02]  /*0fc0*/  LOP3.LUT R5, R213, R0, R8, 0xf6, !PT ;  /* 0x00000000d5057212 */ /* 0x000fc400078ef608 */
[----:B------:R-:W-:Y:S02]  /*0fd0*/  SHF.R.S32.HI R0, RZ, 0x1f, R218 ;  /* 0x0000001fff007819 */ /* 0x000fe400000114da */
[----:B------:R-:W-:Y:S01]  /*0fe0*/  SHF.R.S32.HI R234, RZ, 0x3, R234 ;  /* 0x00000003ffea7819 */ /* 0x000fe200000114ea */
[----:B------:R-:W-:Y:S01]  /*0ff0*/  IMAD R0, R5, 0x2, R18 ;  /* 0x0000000205007824 */ /* 0x000fe200078e0212 */
[----:B------:R-:W-:Y:S02]  /*1000*/  SHF.R.S32.HI R232, RZ, 0x1f, R22 ;  /* 0x0000001fffe87819 */ /* 0x000fe40000011416 */
[----:B------:R-:W-:Y:S02]  /*1010*/  SHF.R.S32.HI R17, RZ, 0x1f, R16 ;  /* 0x0000001fff117819 */ /* 0x000fe40000011410 */
[----:B------:R0:W-:Y:S01]  /*1020*/  STL [R1+0xc], R0 ;  /* 0x00000c0001007387 */ /* 0x0001e20000100800 */
[----:B------:R-:W-:Y:S02]  /*1030*/  SHF.R.S32.HI R237, RZ, 0x1f, R203 ;  /* 0x0000001fffed7819 */ /* 0x000fe400000114cb */
[----:B------:R-:W-:-:S02]  /*1040*/  SHF.R.S32.HI R9, RZ, 0x1f, R217 ;  /* 0x0000001fff097819 */ /* 0x000fc400000114d9 */
[----:B------:R-:W-:Y:S02]  /*1050*/  SHF.R.S32.HI R7, RZ, 0x1f, R216 ;  /* 0x0000001fff077819 */ /* 0x000fe400000114d8 */
[----:B------:R-:W-:Y:S02]  /*1060*/  LEA R214, R3, R6, 0x3 ;  /* 0x0000000603d67211 */ /* 0x000fe400078e18ff */
[----:B0-2---:R-:W-:-:S07]  /*1070*/  LOP3.LUT R204, R12, 0x1, RZ, 0xfc, !PT ;  /* 0x000000010ccc7812 */ /* 0x005fce00078efcff */
.L_x_4995:
[----:B0--3--:R-:W0:Y:S02]  /*1080*/  LDC.64 R4, c[0x0][0xc88] ;  /* 0x00032200ff047b82 */ /* 0x009e240000000a00 */
[----:B0-----:R-:W-:-:S05]  /*1090*/  IMAD.WIDE R4, R95, 0x4, R4 ;  /* 0x000000045f047825 */ /* 0x001fca00078e0204 */
[----:B------:R-:W2:Y:S01]  /*10a0*/  LDG.E R229, desc[UR40][R4.64] ;  /* 0x0000002804e57981 */ /* 0x000ea2000c1e1900 */
        /* <DEDUP_REMOVED lines=47> */
.L_x_4849:
[----:B------:R-:W-:Y:S01]  /*13a0*/  ULDC.64 UR4, c[0x0][0xa20] ;  /* 0x0002880000047ab9 */ /* 0x000fe20000000a00 */
[----:B------:R-:W-:Y:S02]  /*13b0*/  MOV R226, R94 ;  /* 0x0000005e00e27202 */ /* 0x000fe40000000f00 */
[----:B------:R-:W-:-:S04]  /*13c0*/  ISETP.NE.U32.AND P1, PT, RZ, UR4, PT ;  /* 0x00000004ff007c0c */ /* 0x000fc8000bf25070 */
[----:B------:R-:W-:-:S13]  /*13d0*/  ISETP.NE.AND.EX P1, PT, RZ, UR5, PT, P1 ;  /* 0x00000005ff007c0c */ /* 0x000fda000bf25310 */
[----:B------:R-:W-:Y:S05]  /*13e0*/  @!P1 BRA `(.L_x_4850) ;  /* 0x0000000000109947 */ /* 0x000fea0003800000 */
[----:B------:R-:W-:-:S04]  /*13f0*/  IADD3 R4, P0, R227, UR4, RZ ;  /* 0x00000004e3047c10 */ /* 0x000fc8000ff1e0ff */
[----:B------:R-:W-:-:S05]  /*1400*/  IADD3.X R5, R228, UR5, RZ, P0, !PT ;  /* 0x00000005e4057c10 */ /* 0x000fca00087fe4ff */
[----:B------:R0:W5:Y:S01]  /*1410*/  LDG.E R30, desc[UR40][R4.64] ;  /* 0x00000028041e7981 */ /* 0x000162000c1e1900 */
[----:B------:R-:W-:Y:S05]  /*1420*/  BRA `(.L_x_4851) ;  /* 0x0000000000107947 */ /* 0x000fea0003800000 */
.L_x_4850:
[----:B------:R-:W-:Y:S05]  /*1430*/  @!P0 BRA `(.L_x_4851) ;  /* 0x00000000000c8947 */ /* 0x000fea0003800000 */
[----:B------:R-:W2:Y:S04]  /*1440*/  LDG.E R5, desc[UR40][R8.64] ;  /* 0x0000002808057981 */ /* 0x000ea8000c1e1900 */
[----:B------:R-:W2:Y:S02]  /*1450*/  LDG.E R30, desc[UR40][R8.64+0x4] ;  /* 0x00000428081e7981 */ /* 0x000ea4000c1e1900 */
[----:B--2---:R-:W-:-:S07]  /*1460*/  IMAD.IADD R30, R30, 0x1, -R5 ;  /* 0x000000011e1e7824 */ /* 0x004fce00078e0a05 */
.L_x_4851:
[----:B------:R-:W-:Y:S01]  /*1470*/  ULDC.64 UR4, c[0x0][0xa10] ;  /* 0x0002840000047ab9 */ /* 0x000fe20000000a00 */
[----:B------:R-:W1:Y:S01]  /*1480*/  LDC R8, c[0x0][0x448] ;  /* 0x00011200ff087b82 */ /* 0x000e620000000800 */
[----:B------:R-:W-:-:S04]  /*1490*/  ISETP.NE.U32.AND P0, PT, RZ, UR4, PT ;  /* 0x00000004ff007c0c */ /* 0x000fc8000bf05070 */
[----:B------:R-:W-:Y:S01]  /*14a0*/  ISETP.NE.AND.EX P0, PT, RZ, UR5, PT, P0 ;  /* 0x00000005ff007c0c */ /* 0x000fe2000bf05300 */
[----:B------:R-:W-:-:S12]  /*14b0*/  ULDC.64 UR4, c[0x0][0xa30] ;  /* 0x00028c0000047ab9 */ /* 0x000fd80000000a00 */
[----:B0-----:R-:W0:Y:S02]  /*14c0*/  @P0 LDC.64 R4, c[0x0][0xa10] ;  /* 0x00028400ff040b82 */ /* 0x001e240000000a00 */
[----:B0-----:R-:W-:-:S05]  /*14d0*/  @P0 IMAD.WIDE R4, R31, 0x4, R4 ;  /* 0x000000041f040825 */ /* 0x001fca00078e0204 */
[----:B------:R-:W2:Y:S04]  /*14e0*/  @P0 LDG.E R0, desc[UR40][R4.64] ;  /* 0x0000002804000981 */ /* 0x000ea8000c1e1900 */
[----:B------:R0:W2:Y:S01]  /*14f0*/  @P0 LDG.E R9, desc[UR40][R4.64+0x4] ;  /* 0x0000042804090981 */ /* 0x0000a2000c1e1900 */
[----:B------:R-:W-:Y:S01]  /*1500*/  ISETP.NE.U32.AND P1, PT, RZ, UR4, PT ;  /* 0x00000004ff007c0c */ /* 0x000fe2000bf25070 */
[----:B-----5:R-:W-:-:S03]  /*1510*/  IMAD.MOV.U32 R38, RZ, RZ, R30 ;  /* 0x000000ffff267224 */ /* 0x020fc600078e001e */
[----:B------:R-:W-:-:S13]  /*1520*/  ISETP.NE.AND.EX P1, PT, RZ, UR5, PT, P1 ;  /* 0x00000005ff007c0c */ /* 0x000fda000bf25310 */
[----:B------:R-:W-:-:S04]  /*1530*/  @P1 IADD3 R6, P2, R227, UR4, RZ ;  /* 0x00000004e3061c10 */ /* 0x000fc8000ff5e0ff */
[----:B------:R-:W-:-:S05]  /*1540*/  @P1 IADD3.X R7, R228, UR5, RZ, P2, !PT ;  /* 0x00000005e4071c10 */ /* 0x000fca00097fe4ff */
[----:B------:R3:W5:Y:S01]  /*1550*/  @P1 LDG.E R38, desc[UR40][R6.64] ;  /* 0x0000002806261981 */ /* 0x000762000c1e1900 */
[----:B-1----:R-:W-:Y:S01]  /*1560*/  ISETP.NE.AND P1, PT, R8, 0x1, PT ;  /* 0x000000010800780c */ /* 0x002fe20003f25270 */
[----:B------:R-:W-:Y:S02]  /*1570*/  IMAD.SHL.U32 R206, R93, 0x80, RZ ;  /* 0x000000805dce7824 */ /* 0x000fe400078e00ff */
[----:B------:R-:W-:Y:S02]  /*1580*/  IMAD.IADD R8, R30, 0x1, -R3 ;  /* 0x000000011e087824 */ /* 0x000fe400078e0a03 */
[----:B0-----:R-:W-:-:S08]  /*1590*/  VIADD R4, R206, 0x7f ;  /* 0x0000007fce047836 */ /* 0x001fd00000000000 */
[----:B------:R-:W0:Y:S08]  /*15a0*/  @P1 LDC R11, c[0x0][0x44c] ;  /* 0x00011300ff0b1b82 */ /* 0x000e300000000800 */
[----:B------:R-:W1:Y:S01]  /*15b0*/  @P1 LDC R5, c[0x0][0x450] ;  /* 0x00011400ff051b82 */ /* 0x000e620000000800 */
[----:B--2---:R-:W-:Y:S02]  /*15c0*/  @P0 IMAD.IADD R24, R9, 0x1, -R0 ;  /* 0x0000000109180824 */ /* 0x004fe400078e0a00 */
[----:B0-----:R-:W-:-:S04]  /*15d0*/  @P1 IMAD.HI.U32 R0, R4, R11, RZ ;  /* 0x0000000b04001227 */ /* 0x001fc800078e00ff */
[----:B------:R-:W-:Y:S01]  /*15e0*/  IMAD.IADD R209, R8, 0x1, R24 ;  /* 0x0000000108d17824 */ /* 0x000fe200078e0218 */
[----:B-1----:R-:W-:-:S03]  /*15f0*/  @P1 SHF.R.U32.HI R4, RZ, R5, R0 ;  /* 0x00000005ff041219 */ /* 0x002fc60000011600 */
[C---:B------:R-:W-:Y:S01]  /*1600*/  VIADD R0, R209.reuse, 0x5f ;  /* 0x0000005fd1007836 */ /* 0x040fe20000000000 */
[----:B------:R-:W-:-:S03]  /*1610*/  IADD3 R29, R209, 0x60, -R207 ;  /* 0x00000060d11d7810 */ /* 0x000fc60007ffe8cf */
[----:B------:R-:W-:Y:S01]  /*1620*/  IMAD.HI R0, R0, 0x2aaaaaab, RZ ;  /* 0x2aaaaaab00007827 */ /* 0x000fe200078e02ff */
[----:B------:R-:W-:-:S04]  /*1630*/  IADD3 R4, R29, R4, RZ ;  /* 0x000000041d047210 */ /* 0x000fc80007ffe0ff */
[----:B------:R-:W-:Y:S01]  /*1640*/  SHF.R.U32.HI R3, RZ, 0x1f, R0 ;  /* 0x0000001fff037819 */ /* 0x000fe20000011600 */
[----:B------:R-:W-:-:S03]  /*1650*/  IMAD.HI R4, R4, 0x2aaaaaab, RZ ;  /* 0x2aaaaaab04047827 */ /* 0x000fc600078e02ff */
[----:B------:R-:W-:Y:S02]  /*1660*/  LEA.HI.SX32 R180, R0, R3, 0x1c ;  /* 0x0000000300b47211 */ /* 0x000fe400078fe2ff */
[----:B------:R-:W-:-:S04]  /*1670*/  SHF.R.U32.HI R5, RZ, 0x1f, R4 ;  /* 0x0000001fff057819 */ /* 0x000fc80000011604 */
[----:B------:R-:W-:Y:S01]  /*1680*/  LEA.HI.SX32 R5, R4, R5, 0x1c ;  /* 0x0000000504057211 */ /* 0x000fe200078fe2ff */
[----:B------:R-:W-:-:S03]  /*1690*/  IMAD.MOV R4, RZ, RZ, -R8 ;  /* 0x000000ffff047224 */ /* 0x000fc600078e0a08 */
[----:B------:R-:W-:Y:S02]  /*16a0*/  VIMNMX R5, R180, R5, PT ;  /* 0x00000005b4057248 */ /* 0x000fe40003fe0100 */
[----:B------:R-:W-:-:S03]  /*16b0*/  VIMNMX R4, RZ, R4, !PT ;  /* 0x00000004ff047248 */ /* 0x000fc60007fe0100 */
        /* <DEDUP_REMOVED lines=12> */
[----:B---3--:R-:W-:Y:S05]  /*1780*/  @!P1 BRA `(.L_x_4852) ;  /* 0x0000003c00cc9947 */ /* 0x008fea0003800000 */
        /* <DEDUP_REMOVED lines=20> */
.L_x_4854:
[----:B------:R-:W-:Y:S05]  /*18d0*/  BSYNC B6 ;  /* 0x0000000000067941 */ /* 0x000fea0003800000 */
.L_x_4853:
        /* <DEDUP_REMOVED lines=12> */
[----:B------:R-:W-:Y:S01]  /*19a0*/  MOV R7, UR7 ;  /* 0x0000000700077c02 */ /* 0x000fe20008000f00 */
[----:B------:R-:W-:Y:S02]  /*19b0*/  IMAD.U32 R10, RZ, RZ, UR4 ;  /* 0x00000004ff0a7e24 */ /* 0x000fe4000f8e00ff */
[----:B------:R-:W-:-:S02]  /*19c0*/  IMAD.U32 R11, RZ, RZ, UR5 ;  /* 0x00000005ff0b7e24 */ /* 0x000fc4000f8e00ff */
[----:B------:R-:W-:Y:S02]  /*19d0*/  IMAD.MOV.U32 R8, RZ, RZ, 0x70 ;  /* 0x00000070ff087424 */ /* 0x000fe400078e00ff */
[----:B------:R-:W-:Y:S02]  /*19e0*/  IMAD.MOV.U32 R12, RZ, RZ, 0x1 ;  /* 0x00000001ff0c7424 */ /* 0x000fe400078e00ff */
[----:B0-----:R-:W-:-:S07]  /*19f0*/  IMAD.MOV.U32 R13, RZ, RZ, RZ ;  /* 0x000000ffff0d7224 */ /* 0x001fce00078e00ff */
[----:B------:R-:W-:-:S07]  /*1a00*/  LEPC R20, `(.L_x_4856) ;  /* 0x000000001014794e */ /* 0x000fce0000000000 */
[----:B-1---5:R-:W-:Y:S05]  /*1a10*/  CALL.ABS.NOINC R14 ;  /* 0x000000000e007343 */ /* 0x022fea0003c00000 */
.L_x_4856:
[----:B------:R-:W-:Y:S05]  /*1a20*/  BSYNC B6 ;  /* 0x0000000000067941 */ /* 0x000fea0003800000 */
.L_x_4855:
[----:B------:R-:W-:Y:S01]  /*1a30*/  ULDC.64 UR4, c[0x0][0x9f8] ;  /* 0x00027e0000047ab9 */ /* 0x000fe20000000a00 */
[----:B------:R-:W0:Y:S01]  /*1a40*/  S2R R42, SR_TID.X ;  /* 0x00000000002a7919 */ /* 0x000e220000002100 */
[----:B------:R-:W-:Y:S01]  /*1a50*/  ISETP.NE.U32.AND P0, PT, RZ, UR4, PT ;  /* 0x00000004ff007c0c */ /* 0x000fe2000bf05070 */
[----:B------:R-:W1:Y:S01]  /*1a60*/  LDC.64 R8, c[0x0][0x300] ;  /* 0x0000c000ff087b82 */ /* 0x000e620000000a00 */
[----:B------:R-:W-:Y:S01]  /*1a70*/  IMAD.IADD R61, R33, 0x1, R30 ;  /* 0x00000001213d7824 */ /* 0x000fe200078e021e */
[----:B------:R-:W-:Y:S01]  /*1a80*/  ULDC.64 UR6, c[0x0][0xa08] ;  /* 0x0002820000067ab9 */ /* 0x000fe20000000a00 */
[----:B------:R-:W-:Y:S02]  /*1a90*/  ISETP.NE.AND.EX P0, PT, RZ, UR5, PT, P0 ;  /* 0x00000005ff007c0c */ /* 0x000fe4000bf05300 */
[----:B------:R-:W-:Y:S02]  /*1aa0*/  SHF.R.S32.HI R11, RZ, 0x1f, R94 ;  /* 0x0000001fff0b7819 */ /* 0x000fe4000001145e */
[C---:B------:R-:W-:Y:S01]  /*1ab0*/  IADD3 R62, R16.reuse, 0x20, RZ ;  /* 0x00000020103e7810 */ /* 0x040fe20007ffe0ff */
[C---:B------:R-:W-:Y:S01]  /*1ac0*/  VIADD R63, R16.reuse, 0x40 ;  /* 0x00000040103f7836 */ /* 0x040fe20000000000 */
[----:B------:R-:W2:Y:S07]  /*1ad0*/  LDC.64 R14, c[0x0][0x408] ;  /* 0x00010200ff0e7b82 */ /* 0x000eae0000000a00 */
[----:B------:R-:W-:Y:S01]  /*1ae0*/  @P0 IADD3 R4, P1, R227, UR4, RZ ;  /* 0x00000004e3040c10 */ /* 0x000fe2000ff3e0ff */
[----:B------:R-:W-:Y:S01]  /*1af0*/  VIADD R64, R16, 0x60 ;  /* 0x0000006010407836 */ /* 0x000fe20000000000 */
[----:B------:R-:W3:Y:S02]  /*1b00*/  LDC.64 R36, c[0x0][0x3f8] ;  /* 0x0000fe00ff247b82 */ /* 0x000ee40000000a00 */
[----:B------:R-:W-:Y:S01]  /*1b10*/  @P0 IADD3.X R5, R228, UR5, RZ, P1, !PT ;  /* 0x00000005e4050c10 */ /* 0x000fe20008ffe4ff */
[----:B------:R-:W-:-:S04]  /*1b20*/  ULDC.64 UR4, c[0x0][0x308] ;  /* 0x0000c20000047ab9 */ /* 0x000fc80000000a00 */
[----:B------:R4:W3:Y:S01]  /*1b30*/  @P0 LDG.E R31, desc[UR40][R4.64] ;  /* 0x00000028041f0981 */ /* 0x0008e2000c1e1900 */
[----:B------:R-:W-:Y:S01]  /*1b40*/  SHF.R.S32.HI R45, RZ, 0x1f, R61 ;  /* 0x0000001fff2d7819 */ /* 0x000fe2000001143d */
[-C--:B-1----:R-:W-:Y:S01]  /*1b50*/  IMAD.WIDE.U32 R6, R61, R8.reuse, RZ ;  /* 0x000000083d067225 */ /* 0x082fe200078e00ff */
[----:B------:R-:W-:Y:S01]  /*1b60*/  ISETP.NE.U32.AND P0, PT, RZ, UR6, PT ;  /* 0x00000006ff007c0c */ /* 0x000fe2000bf05070 */
[----:B------:R-:W1:Y:S01]  /*1b70*/  LDC R43, c[0x0][0x3f4] ;  /* 0x0000fd00ff2b7b82 */ /* 0x000e620000000800 */
        /* <DEDUP_REMOVED lines=8> */
[----:B------:R-:W-:Y:S01]  /*1c00*/  SHF.L.U32 R71, R233, 0x6, RZ ;  /* 0x00000006e9477819 */ /* 0x000fe200000006ff */
[----:B------:R-:W-:Y:S01]  /*1c10*/  IMAD.IADD R7, R7, 0x1, R3 ;  /* 0x0000000107077824 */ /* 0x000fe200078e0203 */
[----:B--2---:R-:W-:Y:S01]  /*1c20*/  SHF.L.U64.HI R69, R14, 0x6, R15 ;  /* 0x000000060e457819 */ /* 0x004fe2000001020f */
[----:B------:R-:W-:Y:S01]  /*1c30*/  IMAD R3, R11, UR4, RZ ;  /* 0x000000040b037c24 */ /* 0x000fe2000f8e02ff */
[----:B------:R-:W-:Y:S01]  /*1c40*/  LOP3.LUT R71, R71, 0x1c0, RZ, 0xc0, !PT ;  /* 0x000001c047477812 */ /* 0x000fe200078ec0ff */
[----:B----4-:R-:W-:Y:S01]  /*1c50*/  IMAD.WIDE.U32 R4, R94, UR4, R6 ;  /* 0x000000045e047c25 */ /* 0x010fe2000f8e0006 */
[----:B------:R-:W-:-:S02]  /*1c60*/  SHF.L.U64.HI R67, R8, 0x6, R9 ;  /* 0x0000000608437819 */ /* 0x000fc40000010209 */
[----:B------:R-:W-:Y:S01]  /*1c70*/  SHF.R.U32.HI R74, RZ, 0x3, R71 ;  /* 0x00000003ff4a7819 */ /* 0x000fe20000011647 */
[----:B------:R-:W-:Y:S01]  /*1c80*/  IMAD R3, R94, UR5, R3 ;  /* 0x000000055e037c24 */ /* 0x000fe2000f8e0203 */
[----:B------:R-:W-:Y:S01]  /*1c90*/  ULDC.64 UR4, c[0x0][0x310] ;  /* 0x0000c40000047ab9 */ /* 0x000fe20000000a00 */
[----:B------:R-:W-:Y:S01]  /*1ca0*/  IMAD.WIDE.U32 R6, R22, R8, R16 ;  /* 0x0000000816067225 */ /* 0x000fe200078e0010 */
[----:B---3--:R-:W-:Y:S02]  /*1cb0*/  SHF.L.U64.HI R72, R36, 0x6, R37 ;  /* 0x0000000624487819 */ /* 0x008fe40000010225 */
[----:B------:R-:W-:Y:S01]  /*1cc0*/  SHF.R.S32.HI R75, RZ, 0x1f, R230 ;  /* 0x0000001fff4b7819 */ /* 0x000fe200000114e6 */
[----:B------:R-:W-:Y:S02]  /*1cd0*/  IMAD.IADD R5, R5, 0x1, R3 ;  /* 0x0000000105057824 */ /* 0x000fe400078e0203 */
[C---:B------:R-:W-:Y:S02]  /*1ce0*/  VIADD R65, R16.reuse, 0x80 ;  /* 0x0000008010417836 */ /* 0x040fe40000000000 */
[----:B------:R-:W-:-:S02]  /*1cf0*/  VIADD R66, R16, 0xa0 ;  /* 0x000000a010427836 */ /* 0x000fc40000000000 */
[----:B------:R-:W-:Y:S02]  /*1d00*/  VIADD R30, R16, 0xe0 ;  /* 0x000000e0101e7836 */ /* 0x000fe40000000000 */
[----:B------:R-:W-:Y:S02]  /*1d10*/  IMAD.MOV.U32 R77, RZ, RZ, 0x20 ;  /* 0x00000020ff4d7424 */ /* 0x000fe400078e00ff */
[----:B------:R-:W-:Y:S01]  /*1d20*/  VIADD R76, R42, 0x8 ;  /* 0x000000082a4c7836 */ /* 0x000fe20000000000 */
[----:B------:R-:W-:Y:S01]  /*1d30*/  SHF.R.U32.HI R42, RZ, 0x3, R208 ;  /* 0x00000003ff2a7819 */ /* 0x000fe200000116d0 */
[----:B------:R-:W-:Y:S02]  /*1d40*/  IMAD R81, R15, 0x60, RZ ;  /* 0x000000600f517824 */ /* 0x000fe400078e02ff */
[----:B------:R-:W-:Y:S02]  /*1d50*/  IMAD.SHL.U32 R70, R14, 0x40, RZ ;  /* 0x000000400e467824 */ /* 0x000fe400078e00ff */
[----:B------:R-:W-:-:S02]  /*1d60*/  IMAD.SHL.U32 R68, R8, 0x40, RZ ;  /* 0x0000004008447824 */ /* 0x000fc400078e00ff */
[----:B------:R-:W-:Y:S02]  /*1d70*/  IMAD.SHL.U32 R73, R36, 0x40, RZ ;  /* 0x0000004024497824 */ /* 0x000fe400078e00ff */
[----:B-1----:R-:W-:Y:S01]  /*1d80*/  IMAD.SHL.U32 R78, R43, 0x2, RZ ;  /* 0x000000022b4e7824 */ /* 0x002fe200078e00ff */
        /* <DEDUP_REMOVED lines=8> */
[----:B------:R-:W-:Y:S01]  /*1e10*/  ULDC UR4, c[0x0][0x320] ;  /* 0x0000c80000047ab9 */ /* 0x000fe20000000800 */
[----:B------:R-:W-:Y:S01]  /*1e20*/  IMAD R0, R22, R9, R10 ;  /* 0x0000000916007224 */ /* 0x000fe200078e020a */
[----:B------:R-:W-:Y:S01]  /*1e30*/  @!P6 BAR.SYNC.DEFER_BLOCKING 0x9, 0x100 ;  /* 0x024400000000eb1d */ /* 0x000fe20000010000 */
[----:B------:R-:W-:Y:S01]  /*1e40*/  IMAD.IADD R3, R5, 0x1, R3 ;  /* 0x0000000105037824 */ /* 0x000fe200078e0203 */
[----:B------:R-:W-:-:S02]  /*1e50*/  ISETP.GE.AND P1, PT, R62, UR4, PT ;  /* 0x000000043e007c0c */ /* 0x000fc4000bf26270 */
[----:B------:R-:W-:Y:S02]  /*1e60*/  ISETP.GE.AND P2, PT, R12, UR4, PT ;  /* 0x000000040c007c0c */ /* 0x000fe4000bf46270 */
        /* <DEDUP_REMOVED lines=11> */
[----:B------:R-:W-:Y:S02]  /*1f20*/  LOP3.LUT R10, R11, 0x2, R10, 0xe2, !PT ;  /* 0x000000020b0a7812 */ /* 0x000fe400078ee20a */
[----:B------:R-:W-:Y:S02]  /*1f30*/  SEL R11, RZ, 0x4, P0 ;  /* 0x00000004ff0b7807 */ /* 0x000fe40000000000 */
        /* <DEDUP_REMOVED lines=11> */
[C---:B------:R-:W-:Y:S01]  /*1ff0*/  IMAD R30, R232.reuse, R36, RZ ;  /* 0x00000024e81e7224 */ /* 0x040fe200078e02ff */
[----:B------:R-:W-:Y:S01]  /*2000*/  IADD3 R7, R7, R13, RZ ;  /* 0x0000000d07077210 */ /* 0x000fe20007ffe0ff */
[----:B------:R-:W-:Y:S01]  /*2010*/  IMAD R93, R21, UR5, R12 ;  /* 0x00000005155d7c24 */ /* 0x000fe2000f8e020c */
[----:B------:R-:W-:Y:S01]  /*2020*/  LOP3.LUT R95, R11, R10, RZ, 0xfc, !PT ;  /* 0x0000000a0b5f7212 */ /* 0x000fe200078efcff */
[-C--:B------:R-:W-:Y:S01]  /*2030*/  IMAD R10, R232, R14.reuse, RZ ;  /* 0x0000000ee80a7224 */ /* 0x080fe200078e02ff */
[----:B------:R-:W-:Y:S01]  /*2040*/  ISETP.GE.AND P0, PT, R16, R43, PT ;  /* 0x0000002b1000720c */ /* 0x000fe20003f06270 */
[----:B------:R-:W-:Y:S01]  /*2050*/  IMAD.WIDE.U32 R6, R21, UR4, R6 ;  /* 0x0000000415067c25 */ /* 0x000fe2000f8e0006 */
[----:B------:R-:W-:Y:S01]  /*2060*/  LOP3.LUT P1, RZ, R233, 0x4, RZ, 0xc0, !PT ;  /* 0x00000004e9ff7812 */ /* 0x000fe2000782c0ff */
[----:B------:R-:W-:Y:S01]  /*2070*/  ULDC UR4, c[0x0][0x2f4] ;  /* 0x0000bd0000047ab9 */ /* 0x000fe20000000800 */
[----:B------:R-:W-:Y:S01]  /*2080*/  SEL R35, R43, RZ, P0 ;  /* 0x000000ff2b237207 */ /* 0x000fe20000000000 */
[C---:B------:R-:W-:Y:S01]  /*2090*/  IMAD R33, R22.reuse, R15, R10 ;  /* 0x0000000f16217224 */ /* 0x040fe200078e020a */
[C---:B------:R-:W-:Y:S01]  /*20a0*/  IADD3 R60, P2, R22.reuse, R61, RZ ;  /* 0x0000003d163c7210 */ /* 0x040fe20007f5e0ff */
[----:B------:R-:W-:Y:S01]  /*20b0*/  IMAD.WIDE.U32 R12, R22, R14, R200 ;  /* 0x0000000e160c7225 */ /* 0x000fe200078e00c8 */
[----:B------:R-:W-:-:S02]  /*20c0*/  SEL R77, R77, 0xffffffe0, !P1 ;  /* 0xffffffe04d4d7807 */ /* 0x000fc40004800000 */
[----:B------:R-:W-:Y:S01]  /*20d0*/  SEL R94, RZ, 0xffffff80, P3 ;  /* 0xffffff80ff5e7807 */ /* 0x000fe20001800000 */
[----:B------:R-:W-:Y:S01]  /*20e0*/  IMAD.WIDE.U32 R20, R22, R14, R16 ;  /* 0x0000000e16147225 */ /* 0x000fe200078e0010 */
[----:B------:R-:W-:Y:S02]  /*20f0*/  ISETP.GE.AND P1, PT, R16, UR4, PT ;  /* 0x0000000410007c0c */ /* 0x000fe4000bf26270 */
[----:B------:R-:W-:Y:S01]  /*2100*/  LOP3.LUT R94, R95, 0x80, R94, 0xc8, !PT ;  /* 0x000000805f5e7812 */ /* 0x000fe200078ec85e */
[C---:B------:R-:W-:Y:S01]  /*2110*/  IMAD.WIDE.U32 R10, R22.reuse, R36, R200 ;  /* 0x00000024160a7225 */ /* 0x040fe200078e00c8 */
[----:B------:R-:W-:Y:S02]  /*2120*/  IADD3 R93, R7, R93, RZ ;  /* 0x0000005d075d7210 */ /* 0x000fe40007ffe0ff */
[----:B------:R-:W-:Y:S01]  /*2130*/  LOP3.LUT R95, R95, 0x40, RZ, 0xc0, !PT ;  /* 0x000000405f5f7812 */ /* 0x000fe200078ec0ff */
[----:B------:R-:W-:Y:S02]  /*2140*/  IMAD R41, R22, R37, R30 ;  /* 0x0000002516297224 */ /* 0x000fe400078e021e */
[----:B------:R-:W-:-:S02]  /*2150*/  IMAD.IADD R13, R13, 0x1, R33 ;  /* 0x000000010d0d7824 */ /* 0x000fc400078e0221 */
[----:B------:R-:W-:Y:S02]  /*2160*/  IMAD.IADD R33, R33, 0x1, R21 ;  /* 0x0000000121217824 */ /* 0x000fe400078e0215 */
[----:B------:R-:W-:Y:S01]  /*2170*/  IMAD.IADD R21, R11, 0x1, R41 ;  /* 0x000000010b157824 */ /* 0x000fe200078e0229 */
[----:B-----5:R-:W-:Y:S01]  /*2180*/  SHF.R.S32.HI R11, RZ, 0x1f, R38 ;  /* 0x0000001fff0b7819 */ /* 0x020fe20000011426 */
[----:B------:R-:W-:Y:S02]  /*2190*/  IMAD.MOV.U32 R32, RZ, RZ, R20 ;  /* 0x000000ffff207224 */ /* 0x000fe400078e0014 */
[----:B------:R-:W-:Y:S02]  /*21a0*/  IMAD.MOV.U32 R20, RZ, RZ, R10 ;  /* 0x000000ffff147224 */ /* 0x000fe400078e000a */
[----:B------:R-:W-:Y:S02]  /*21b0*/  IMAD R10, R11, R14, RZ ;  /* 0x0000000e0b0a7224 */ /* 0x000fe400078e02ff */
[----:B------:R-:W-:-:S02]  /*21c0*/  IMAD.IADD R35, R16, 0x1, R35 ;  /* 0x0000000110237824 */ /* 0x000fc400078e0223 */
[C---:B------:R-:W-:Y:S02]  /*21d0*/  IMAD R85, R38.reuse, R15, R10 ;  /* 0x0000000f26557224 */ /* 0x040fe400078e020a */
[----:B------:R-:W-:Y:S01]  /*21e0*/  IMAD R40, R11, R36, RZ ;  /* 0x000000240b287224 */ /* 0x000fe200078e02ff */
[----:B------:R-:W-:Y:S01]  /*21f0*/  SHF.R.S32.HI R34, RZ, 0x1f, R35 ;  /* 0x0000001fff227819 */ /* 0x000fe20000011423 */
[----:B------:R-:W-:-:S03]  /*2200*/  IMAD.WIDE.U32 R10, R38, R14, R12 ;  /* 0x0000000e260a7225 */ /* 0x000fc600078e000c */
[----:B------:R-:W-:Y:S01]  /*2210*/  LEA.HI R34, R34, R35, RZ, 0x3 ;  /* 0x0000002322227211 */ /* 0x000fe200078f18ff */
[----:B------:R-:W-:Y:S01]  /*2220*/  IMAD.WIDE.U32 R12, R38, R14, R32 ;  /* 0x0000000e260c7225 */ /* 0x000fe200078e0020 */
[----:B------:R-:W-:Y:S02]  /*2230*/  LOP3.LUT R33, R71, 0x18, R16, 0xf8, !PT ;  /* 0x0000001847217812 */ /* 0x000fe400078ef810 */
[----:B------:R-:W-:Y:S01]  /*2240*/  LOP3.LUT R32, R208, 0x38, R34, 0xf8, !PT ;  /* 0x00000038d0207812 */ /* 0x000fe200078ef822 */
[----:B------:R-:W-:Y:S01]  /*2250*/  IMAD.WIDE.U32 R30, R22, R36, R16 ;  /* 0x00000024161e7225 */ /* 0x000fe200078e0010 */
[----:B------:R-:W-:Y:S02]  /*2260*/  LOP3.LUT R33, R33, R74, RZ, 0x3c, !PT ;  /* 0x0000004a21217212 */ /* 0x000fe400078e3cff */
[----:B------:R-:W-:Y:S01]  /*2270*/  LOP3.LUT R32, R32, R42, RZ, 0x3c, !PT ;  /* 0x0000002a20207212 */ /* 0x000fe200078e3cff */
[----:B------:R-:W-:Y:S01]  /*2280*/  IMAD.IADD R31, R41, 0x1, R31 ;  /* 0x00000001291f7824 */ /* 0x000fe200078e021f */
[----:B------:R-:W-:Y:S01]  /*2290*/  LOP3.LUT R89, R34, 0xfffffff8, RZ, 0xc0, !PT ;  /* 0xfffffff822597812 */ /* 0x000fe200078ec0ff */
[----:B------:R-:W-:Y:S01]  /*22a0*/  IMAD R79, R210, 0x200, R33 ;  /* 0x00000200d24f7824 */ /* 0x000fe200078e0221 */
[--C-:B------:R-:W-:Y:S01]  /*22b0*/  LOP3.LUT R33, R71, 0x38, R34.reuse, 0xf8, !PT ;  /* 0x0000003847217812 */ /* 0x100fe200078ef822 */
[----:B------:R-:W-:Y:S01]  /*22c0*/  IMAD R35, R9, 0x60, RZ ;  /* 0x0000006009237824 */ /* 0x000fe200078e02ff */
[----:B------:R-:W-:Y:S01]  /*22d0*/  SHF.R.S32.HI R88, RZ, 0x3, R34 ;  /* 0x00000003ff587819 */ /* 0x000fe20000011422 */
[----:B------:R-:W-:Y:S01]  /*22e0*/  IMAD.WIDE.U32 R14, R14, 0x60, RZ ;  /* 0x000000600e0e7825 */ /* 0x000fe200078e00ff */
[----:B------:R-:W-:-:S02]  /*22f0*/  LOP3.LUT R33, R33, R74, RZ, 0x3c, !PT ;  /* 0x0000004a21217212 */ /* 0x000fc400078e3cff */
[----:B------:R-:W-:Y:S01]  /*2300*/  SHF.R.S32.HI R90, RZ, 0x1f, R89 ;  /* 0x0000001fff5a7819 */ /* 0x000fe20000011459 */
[C---:B------:R-:W-:Y:S01]  /*2310*/  IMAD R87, R38.reuse, R37, R40 ;  /* 0x0000002526577224 */ /* 0x040fe200078e0228 */
[----:B------:R-:W-:Y:S01]  /*2320*/  IADD3 R81, R15, R81, RZ ;  /* 0x000000510f517210 */ /* 0x000fe20007ffe0ff */
[----:B------:R-:W-:Y:S02]  /*2330*/  IMAD R41, R37, 0x60, RZ ;  /* 0x0000006025297824 */ /* 0x000fe400078e02ff */
[----:B------:R-:W-:-:S04]  /*2340*/  IMAD.WIDE.U32 R20, R38, R36, R20 ;  /* 0x0000002426147225 */ /* 0x000fc800078e0014 */
[----:B------:R-:W-:-:S04]  /*2350*/  IMAD.WIDE.U32 R30, R38, R36, R30 ;  /* 0x00000024261e7225 */ /* 0x000fc800078e001e */
        /* <DEDUP_REMOVED lines=12> */
[----:B------:R-:W-:-:S07]  /*2420*/  IMAD.IADD R92, R213, 0x1, R32 ;  /* 0x00000001d55c7824 */ /* 0x000fce00078e0220 */
.L_x_4904:
        /* <DEDUP_REMOVED lines=17> */
[C---:B------:R-:W-:Y:S01]  /*2540*/  IMAD R27, R2.reuse, 0x1800, R79 ;  /* 0x00001800021b7824 */ /* 0x040fe200078e024f */
        /* <DEDUP_REMOVED lines=33> */
[----:B------:R-:W-:Y:S02]  /*2760*/  CS2R R58, SRZ ;  /* 0x00000000003a7805 */ /* 0x000fe4000001ff00 */
[----:B------:R-:W-:Y:S02]  /*2770*/  IADD3.X R48, R107, R86, RZ, P3, !PT ;  /* 0x000000566b307210 */ /* 0x000fe40001ffe4ff */
        /* <DEDUP_REMOVED lines=15> */
.L_x_4861:
[----:B------:R-:W-:Y:S05]  /*2870*/  BSYNC B1 ;  /* 0x0000000000017941 */ /* 0x000fea0003800000 */
.L_x_4860:
        /* <DEDUP_REMOVED lines=28> */
.L_x_4863:
[----:B------:R-:W-:Y:S05]  /*2a40*/  BSYNC B1 ;  /* 0x0000000000017941 */ /* 0x000fea0003800000 */
.L_x_4862:
[----:B0-----:R-:W-:Y:S01]  /*2a50*/  IMAD.MOV.U32 R32, RZ, RZ, R56 ;  /* 0x000000ffff207224 */ /* 0x001fe200078e0038 */
[----:B------:R-:W-:Y:S01]  /*2a60*/  MOV R35, R59 ;  /* 0x0000003b00237202 */ /* 0x000fe20000000f00 */
[----:B------:R-:W-:Y:S01]  /*2a70*/  IMAD.MOV.U32 R33, RZ, RZ, R57 ;  /* 0x000000ffff217224 */ /* 0x000fe200078e0039 */
[----:B------:R-:W-:Y:S01]  /*2a80*/  ISETP.NE.AND P3, PT, R204, 0x3, PT ;  /* 0x00000003cc00780c */ /* 0x000fe20003f65270 */
[----:B------:R-:W-:Y:S01]  /*2a90*/  IMAD.MOV.U32 R34, RZ, RZ, R58 ;  /* 0x000000ffff227224 */ /* 0x000fe200078e003a */
[----:B------:R-:W-:Y:S02]  /*2aa0*/  PRMT R115, R98, 0x5410, R99 ;  /* 0x0000541062737816 */ /* 0x000fe40000000063 */
[----:B------:R-:W-:Y:S01]  /*2ab0*/  PRMT R111, R32, 0x5410, R33 ;  /* 0x00005410206f7816 */ /* 0x000fe20000000021 */
[----:B------:R-:W-:Y:S01]  /*2ac0*/  IMAD.MOV.U32 R32, RZ, RZ, R52 ;  /* 0x000000ffff207224 */ /* 0x000fe200078e0034 */
[----:B------:R-:W-:Y:S01]  /*2ad0*/  PRMT R117, R34, 0x5410, R35 ;  /* 0x0000541022757816 */ /* 0x000fe20000000023 */
[----:B------:R-:W-:-:S02]  /*2ae0*/  IMAD.MOV.U32 R33, RZ, RZ, R53 ;  /* 0x000000ffff217224 */ /* 0x000fc400078e0035 */
[----:B-----5:R-:W-:Y:S02]  /*2af0*/  IMAD.MOV.U32 R34, RZ, RZ, R48 ;  /* 0x000000ffff227224 */ /* 0x020fe400078e0030 */
        /* <DEDUP_REMOVED lines=16> */
.L_x_4864:
[----:B------:R-:W-:Y:S01]  /*2c00*/  LEA R96, R2, R18, 0x3 ;  /* 0x0000001202607211 */ /* 0x000fe200078e18ff */
[----:B------:R-:W-:Y:S01]  /*2c10*/  BSSY B1, `(.L_x_4865) ;  /* 0x0000004000017945 */ /* 0x000fe20003800000 */
[----:B------:R-:W-:-:S04]  /*2c20*/  SHF.L.U32 R107, R202, 0x1f, RZ ;  /* 0x0000001fca6b7819 */ /* 0x000fc800000006ff */
[----:B------:R-:W0:Y:S02]  /*2c30*/  SYNCS.PHASECHK.TRANS64.TRYWAIT P6, [R96+URZ+0x22890], R107 ;  /* 0x0228906b600075a7 */ /* 0x000e2400080c017f */
[----:B0-----:R-:W-:Y:S05]  /*2c40*/  @!P6 BRA `(.L_x_4866) ;  /* 0x000001880064e947 */ /* 0x001fea0003800000 */
.L_x_5156:
[----:B------:R-:W-:Y:S05]  /*2c50*/  BSYNC B1 ;  /* 0x0000000000017941 */ /* 0x000fea0003800000 */
.L_x_4865:
        /* <DEDUP_REMOVED lines=49> */
.L_x_4872:
[----:B------:R-:W-:Y:S05]  /*2f70*/  BSYNC B3 ;  /* 0x0000000000037941 */ /* 0x000fea0003800000 */
.L_x_4871:
[----:B--2---:R1:W-:Y:S02]  /*2f80*/  STG.E.128 desc[UR40][R46.64], R32 ;  /* 0x000000202e007986 */ /* 0x0043e4000c101d28 */
.L_x_4870:
[----:B------:R-:W-:Y:S05]  /*2f90*/  BSYNC B2 ;  /* 0x0000000000027941 */ /* 0x000fea0003800000 */
.L_x_4869:
        /* <DEDUP_REMOVED lines=46> */
.L_x_4874:
[----:B------:R-:W-:Y:S05]  /*3280*/  BSYNC B2 ;  /* 0x0000000000027941 */ /* 0x000fea0003800000 */
.L_x_4873:
[----:B--2---:R2:W-:Y:S02]  /*3290*/  STG.E.128 desc[UR40][R46.64+0x40], R32 ;  /* 0x000040202e007986 */ /* 0x0045e4000c101d28 */
.L_x_4868:
[----:B------:R-:W-:Y:S05]  /*32a0*/  BSYNC B1 ;  /* 0x0000000000017941 */ /* 0x000fea0003800000 */
.L_x_4867:
        /* <DEDUP_REMOVED lines=48> */
.L_x_4879:
[----:B------:R-:W-:Y:S05]  /*35b0*/  BSYNC B2 ;  /* 0x0000000000027941 */ /* 0x000fea0003800000 */
.L_x_4878:
[----:B--2---:R3:W-:Y:S02]  /*35c0*/  STG.E.128 desc[UR40][R44.64], R32 ;  /* 0x000000202c007986 */ /* 0x0047e4000c101d28 */
.L_x_4877:
[----:B------:R-:W-:Y:S05]  /*35d0*/  BSYNC B1 ;  /* 0x0000000000017941 */ /* 0x000fea0003800000 */
.L_x_4876:
        /* <DEDUP_REMOVED lines=46> */
.L_x_4881:
[----:B------:R-:W-:Y:S05]  /*38c0*/  BSYNC B1 ;  /* 0x0000000000017941 */ /* 0x000fea0003800000 */
.L_x_4880:
[----:B--2---:R1:W-:Y:S01]  /*38d0*/  STG.E.128 desc[UR40][R44.64+0x40], R32 ;  /* 0x000040202c007986 */ /* 0x0043e2000c101d28 */
[----:B------:R-:W-:Y:S05]  /*38e0*/  BRA `(.L_x_4875) ;  /* 0x0000001400787947 */ /* 0x000fea0003800000 */
.L_x_4859:
        /* <DEDUP_REMOVED lines=39> */
[----:B---3--:R-:W-:Y:S01]  /*3b60*/  IMAD.MOV.U32 R56, RZ, RZ, R34 ;  /* 0x000000ffff387224 */ /* 0x008fe200078e0022 */
[----:B------:R-:W-:Y:S01]  /*3b70*/  MOV R58, R32 ;  /* 0x00000020003a7202 */ /* 0x000fe20000000f00 */
[----:B------:R-:W-:Y:S02]  /*3b80*/  IMAD.MOV.U32 R57, RZ, RZ, R35 ;  /* 0x000000ffff397224 */ /* 0x000fe400078e0023 */
[----:B------:R-:W-:Y:S01]  /*3b90*/  IMAD.MOV.U32 R59, RZ, RZ, R33 ;  /* 0x000000ffff3b7224 */ /* 0x000fe200078e0021 */
        /* <DEDUP_REMOVED lines=10> */
[----:B------:R-:W-:Y:S01]  /*3c40*/  IMAD.MOV.U32 R52, RZ, RZ, R46 ;  /* 0x000000ffff347224 */ /* 0x000fe200078e002e */
[----:B------:R-:W-:Y:S01]  /*3c50*/  PRMT R130, R130, 0x5410, R53 ;  /* 0x0000541082827816 */ /* 0x000fe20000000035 */
[----:B------:R-:W-:Y:S01]  /*3c60*/  IMAD.MOV.U32 R53, RZ, RZ, R47 ;  /* 0x000000ffff357224 */ /* 0x000fe200078e002f */
[----:B------:R-:W-:Y:S02]  /*3c70*/  PRMT R120, R120, 0x5410, R55 ;  /* 0x0000541078787816 */ /* 0x000fe40000000037 */
[----:B------:R-:W-:Y:S02]  /*3c80*/  MOV R55, R45 ;  /* 0x0000002d00377202 */ /* 0x000fe40000000f00 */
[----:B------:R-:W-:Y:S01]  /*3c90*/  PRMT R114, R52, 0x5410, R53 ;  /* 0x0000541034727816 */ /* 0x000fe20000000035 */
[----:B-----5:R-:W-:Y:S01]  /*3ca0*/  IMAD.MOV.U32 R52, RZ, RZ, R50 ;  /* 0x000000ffff347224 */ /* 0x020fe200078e0032 */
[----:B------:R-:W-:Y:S01]  /*3cb0*/  PRMT R115, R54, 0x5410, R55 ;  /* 0x0000541036737816 */ /* 0x000fe20000000037 */
[----:B------:R-:W-:-:S02]  /*3cc0*/  IMAD.MOV.U32 R53, RZ, RZ, R51 ;  /* 0x000000ffff357224 */ /* 0x000fc400078e0033 */
[----:B------:R-:W-:Y:S02]  /*3cd0*/  IMAD.MOV.U32 R54, RZ, RZ, R48 ;  /* 0x000000ffff367224 */ /* 0x000fe400078e0030 */
[----:B------:R-:W-:Y:S01]  /*3ce0*/  IMAD.MOV.U32 R55, RZ, RZ, R49 ;  /* 0x000000ffff377224 */ /* 0x000fe200078e0031 */
[----:B------:R-:W-:-:S04]  /*3cf0*/  PRMT R116, R52, 0x5410, R53 ;  /* 0x0000541034747816 */ /* 0x000fc80000000035 */
[----:B------:R-:W-:Y:S01]  /*3d00*/  PRMT R117, R54, 0x5410, R55 ;  /* 0x0000541036757816 */ /* 0x000fe20000000037 */
[----:B------:R-:W-:Y:S06]  /*3d10*/  @!P3 BRA `(.L_x_4882) ;  /* 0x000000000004b947 */ /* 0x000fec0003800000 */
[----:B------:R-:W-:Y:S01]  /*3d20*/  BPT.TRAP 0x1 ;  /* 0x000000040000795c */ /* 0x000fe20000300000 */
.L_x_4882:
        /* <DEDUP_REMOVED lines=9> */
.L_x_5157:
[----:B------:R-:W-:Y:S05]  /*3dc0*/  BSYNC B1 ;  /* 0x0000000000017941 */ /* 0x000fea0003800000 */
.L_x_4883:
        /* <DEDUP_REMOVED lines=13> */
[----:B------:R-:W-:-:S04]  /*3ea0*/  LEA.HI.SX32 R53, R53, R88, 0x1c ;  /* 0x0000005835357211 */ /* 0x000fc800078fe2ff */
[----:B------:R-:W-:-:S04]  /*3eb0*/  SHF.L.U32 R113, R53, 0x3, RZ ;  /* 0x0000000335717819 */ /* 0x000fc800000006ff */
[----:B------:R-:W-:-:S04]  /*3ec0*/  LOP3.LUT R53, R71, 0x38, R113, 0xf8, !PT ;  /* 0x0000003847357812 */ /* 0x000fc800078ef871 */
[----:B------:R-:W-:-:S05]  /*3ed0*/  LOP3.LUT R53, R53, R74, RZ, 0x3c, !PT ;  /* 0x0000004a35357212 */ /* 0x000fca00078e3cff */
[----:B------:R-:W-:Y:S02]  /*3ee0*/  IMAD R55, R210, 0x200, R53 ;  /* 0x00000200d2377824 */ /* 0x000fe400078e0235 */
        /* <DEDUP_REMOVED lines=59> */
[----:B------:R-:W-:-:S02]  /*42a0*/  HADD2.F32 R35, -RZ, R130.H0_H0 ;  /* 0x20000082ff237230 */ /* 0x000fc40000004100 */
[-C--:B------:R-:W-:Y:S01]  /*42b0*/  FMUL.FTZ R55, R56, R43.reuse ;  /* 0x0000002b38377220 */ /* 0x080fe20000410000 */
[----:B------:R-:W-:Y:S02]  /*42c0*/  HADD2.F32 R41, -RZ, R129.H0_H0 ;  /* 0x20000081ff297230 */ /* 0x000fe40000004100 */
[----:B------:R-:W-:Y:S01]  /*42d0*/  FMUL.FTZ R43, R52, R43 ;  /* 0x0000002b342b7220 */ /* 0x000fe20000410000 */
[-C--:B------:R-:W-:Y:S01]  /*42e0*/  FFMA.FTZ R53, R34, R35.reuse, R53 ;  /* 0x0000002322357223 */ /* 0x080fe20000010035 */
[----:B------:R-:W-:Y:S02]  /*42f0*/  FFMA.FTZ R42, R33, R35, -R42 ;  /* 0x00000023212a7223 */ /* 0x000fe4000001082a */
[-C--:B------:R-:W-:Y:S01]  /*4300*/  FFMA.FTZ R56, R56, R41.reuse, R43 ;  /* 0x0000002938387223 */ /* 0x080fe2000001002b */
[----:B------:R-:W-:Y:S02]  /*4310*/  HADD2.F32 R34, -RZ, R58.H0_H0 ;  /* 0x2000003aff227230 */ /* 0x000fe40000004100 */
[----:B------:R-:W-:Y:S01]  /*4320*/  FFMA.FTZ R55, R52, R41, -R55 ;  /* 0x0000002934377223 */ /* 0x000fe20000010837 */
[----:B------:R-:W-:-:S02]  /*4330*/  HADD2.F32 R35, -RZ, R118.H0_H0 ;  /* 0x20000076ff237230 */ /* 0x000fc40000004100 */
[----:B------:R-:W-:Y:S01]  /*4340*/  HADD2.F32 R43, -RZ, R127.H0_H0 ;  /* 0x2000007fff2b7230 */ /* 0x000fe20000004100 */
[----:B------:R-:W-:Y:S01]  /*4350*/  F2FP.F16.F32.PACK_AB R56, R56, R53 ;  /* 0x000000353838723e */ /* 0x000fe200000000ff */
[----:B------:R-:W-:Y:S01]  /*4360*/  HADD2.F32 R33, -RZ, R54.H0_H0 ;  /* 0x20000036ff217230 */ /* 0x000fe20000004100 */
[----:B------:R-:W-:Y:S01]  /*4370*/  F2FP.F16.F32.PACK_AB R52, R55, R42 ;  /* 0x0000002a3734723e */ /* 0x000fe200000000ff */
[----:B------:R-:W-:Y:S02]  /*4380*/  HADD2.F32 R58, -RZ, R58.H1_H1 ;  /* 0x3000003aff3a7230 */ /* 0x000fe40000004100 */
[----:B------:R-:W-:Y:S02]  /*4390*/  HADD2.F32 R118, -RZ, R118.H1_H1 ;  /* 0x30000076ff767230 */ /* 0x000fe40000004100 */
        /* <DEDUP_REMOVED lines=11> */
[----:B------:R-:W-:-:S03]  /*4450*/  IMAD.MOV.U32 R55, RZ, RZ, R124 ;  /* 0x000000ffff377224 */ /* 0x000fc600078e007c */
[----:B------:R-:W-:Y:S01]  /*4460*/  F2FP.F16.F32.PACK_AB R54, R59, R32 ;  /* 0x000000203b36723e */ /* 0x000fe200000000ff */
[----:B------:R-:W-:Y:S01]  /*4470*/  IMAD.MOV.U32 R59, RZ, RZ, R123 ;  /* 0x000000ffff3b7224 */ /* 0x000fe200078e007b */
[----:B------:R-:W-:Y:S01]  /*4480*/  F2FP.F16.F32.PACK_AB R58, R58, R57 ;  /* 0x000000393a3a723e */ /* 0x000fe200000000ff */
[----:B------:R-:W-:-:S07]  /*4490*/  IMAD.MOV.U32 R57, RZ, RZ, R119 ;  /* 0x000000ffff397224 */ /* 0x000fce00078e0077 */
.L_x_4888:
[----:B------:R-:W-:Y:S05]  /*44a0*/  BSYNC B2 ;  /* 0x0000000000027941 */ /* 0x000fea0003800000 */
.L_x_4887:
        /* <DEDUP_REMOVED lines=12> */
.L_x_4886:
[----:B------:R-:W-:Y:S05]  /*4570*/  BSYNC B1 ;  /* 0x0000000000017941 */ /* 0x000fea0003800000 */
.L_x_4885:
[C---:B------:R-:W-:Y:S01]  /*4580*/  ISETP.GE.OR P5, PT, R230.reuse, R106, P1 ;  /* 0x0000006ae600720c */ /* 0x040fe20000fa6670 */
        /* <DEDUP_REMOVED lines=16> */
[----:B------:R-:W-:-:S04]  /*4690*/  LEA.HI.SX32 R55, R111, R88, 0x1c ;  /* 0x000000586f377211 */ /* 0x000fc800078fe2ff */
[----:B------:R-:W-:-:S04]  /*46a0*/  SHF.L.U32 R55, R55, 0x3, RZ ;  /* 0x0000000337377819 */ /* 0x000fc800000006ff */
        /* <DEDUP_REMOVED lines=38> */
[--C-:B------:R-:W-:Y:S02]  /*4910*/  HADD2.F32 R34, -RZ, R43.reuse.H0_H0 ;  /* 0x2000002bff227230 */ /* 0x100fe40000004100 */
[----:B------:R-:W-:-:S02]  /*4920*/  HADD2.F32 R43, -RZ, R43.H1_H1 ;  /* 0x3000002bff2b7230 */ /* 0x000fc40000004100 */
[-C--:B------:R-:W-:Y:S01]  /*4930*/  FMUL.FTZ R47, R33, R46.reuse ;  /* 0x0000002e212f7220 */ /* 0x080fe20000410000 */
[----:B------:R-:W-:Y:S01]  /*4940*/  HADD2.F32 R48, -RZ, R57.H0_H0 ;  /* 0x20000039ff307230 */ /* 0x000fe20000004100 */
[----:B------:R-:W-:Y:S01]  /*4950*/  F2FP.F16.F32.PACK_AB R49, R56, R49 ;  /* 0x000000313831723e */ /* 0x000fe200000000ff */
[----:B------:R-:W-:Y:S02]  /*4960*/  HADD2.F32 R35, -RZ, R35.H1_H1 ;  /* 0x30000023ff237230 */ /* 0x000fe40000004100 */
[----:B------:R-:W-:Y:S02]  /*4970*/  HADD2.F32 R41, -RZ, R114.H1_H1 ;  /* 0x30000072ff297230 */ /* 0x000fe40000004100 */
[----:B------:R-:W-:Y:S02]  /*4980*/  HADD2.F32 R42, -RZ, R58.H0_H0 ;  /* 0x2000003aff2a7230 */ /* 0x000fe40000004100 */
[C---:B------:R-:W-:Y:S01]  /*4990*/  FMUL.FTZ R58, R34.reuse, R46 ;  /* 0x0000002e223a7220 */ /* 0x040fe20000410000 */
[-C--:B------:R-:W-:Y:S01]  /*49a0*/  FMUL.FTZ R46, R43, R48.reuse ;  /* 0x000000302b2e7220 */ /* 0x080fe20000410000 */
[----:B------:R-:W-:Y:S01]  /*49b0*/  FMUL.FTZ R102, R35, R48 ;  /* 0x0000003023667220 */ /* 0x000fe20000410000 */
[-C--:B------:R-:W-:Y:S01]  /*49c0*/  FFMA.FTZ R48, R34, R41.reuse, R47 ;  /* 0x0000002922307223 */ /* 0x080fe2000001002f */
[----:B------:R-:W-:Y:S01]  /*49d0*/  FFMA.FTZ R58, R33, R41, -R58 ;  /* 0x00000029213a7223 */ /* 0x000fe2000001083a */
[----:B------:R-:W-:-:S02]  /*49e0*/  HADD2.F32 R34, -RZ, R44.H0_H0 ;  /* 0x2000002cff227230 */ /* 0x000fc40000004100 */
[-C--:B------:R-:W-:Y:S01]  /*49f0*/  FFMA.FTZ R57, R35, R42.reuse, -R46 ;  /* 0x0000002a23397223 */ /* 0x080fe2000001082e */
[----:B------:R-:W-:Y:S02]  /*4a00*/  HADD2.F32 R41, -RZ, R104.H0_H0 ;  /* 0x20000068ff297230 */ /* 0x000fe40000004100 */
[----:B------:R-:W-:Y:S01]  /*4a10*/  FFMA.FTZ R59, R43, R42, R102 ;  /* 0x0000002a2b3b7223 */ /* 0x000fe20000010066 */
        /* <DEDUP_REMOVED lines=8> */
[C---:B------:R-:W-:Y:S01]  /*4aa0*/  FMUL.FTZ R41, R32.reuse, R41 ;  /* 0x0000002920297220 */ /* 0x040fe20000410000 */
[----:B------:R-:W-:Y:S02]  /*4ab0*/  HADD2.F32 R116, -RZ, R116.H0_H0 ;  /* 0x20000074ff747230 */ /* 0x000fe40000004100 */
[----:B------:R-:W-:Y:S01]  /*4ac0*/  FFMA.FTZ R42, R33, R115, -R42 ;  /* 0x00000073212a7223 */ /* 0x000fe2000001082a */
[----:B------:R-:W-:Y:S02]  /*4ad0*/  HADD2.F32 R33, -RZ, R45.H0_H0 ;  /* 0x2000002dff217230 */ /* 0x000fe40000004100 */
[-C--:B------:R-:W-:Y:S01]  /*4ae0*/  FFMA.FTZ R43, R32, R35.reuse, -R43 ;  /* 0x00000023202b7223 */ /* 0x080fe2000001082b */
[----:B------:R-:W-:Y:S01]  /*4af0*/  FFMA.FTZ R44, R44, R35, R41 ;  /* 0x000000232c2c7223 */ /* 0x000fe20000010029 */
[----:B------:R-:W-:-:S02]  /*4b00*/  HADD2.F32 R35, -RZ, R103.H0_H0 ;  /* 0x20000067ff237230 */ /* 0x000fc40000004100 */
[----:B------:R-:W-:Y:S01]  /*4b10*/  FFMA.FTZ R117, R34, R115, R117 ;  /* 0x0000007322757223 */ /* 0x000fe20000010075 */
[--C-:B------:R-:W-:Y:S02]  /*4b20*/  HADD2.F32 R32, -RZ, R40.reuse.H0_H0 ;  /* 0x20000028ff207230 */ /* 0x100fe40000004100 */
[----:B------:R-:W-:Y:S01]  /*4b30*/  FMUL.FTZ R41, R33, R116 ;  /* 0x0000007421297220 */ /* 0x000fe20000410000 */
        /* <DEDUP_REMOVED lines=8> */
[----:B------:R-:W-:Y:S01]  /*4bc0*/  F2FP.F16.F32.PACK_AB R48, R44, R117 ;  /* 0x000000752c30723e */ /* 0x000fe200000000ff */
[-C--:B------:R-:W-:Y:S01]  /*4bd0*/  FFMA.FTZ R41, R32, R114.reuse, -R41 ;  /* 0x0000007220297223 */ /* 0x080fe20000010829 */
[----:B------:R-:W-:Y:S01]  /*4be0*/  FFMA.FTZ R116, R33, R114, R116 ;  /* 0x0000007221747223 */ /* 0x000fe20000010074 */
[-C--:B------:R-:W-:Y:S01]  /*4bf0*/  FFMA.FTZ R40, R40, R34.reuse, -R47 ;  /* 0x0000002228287223 */ /* 0x080fe2000001082f */
[----:B------:R-:W-:Y:S01]  /*4c00*/  FFMA.FTZ R45, R45, R34, R46 ;  /* 0x000000222d2d7223 */ /* 0x000fe2000001002e */
[----:B------:R-:W-:Y:S02]  /*4c10*/  F2FP.F16.F32.PACK_AB R32, R43, R42 ;  /* 0x0000002a2b20723e */ /* 0x000fe400000000ff */
[----:B------:R-:W-:Y:S02]  /*4c20*/  F2FP.F16.F32.PACK_AB R33, R50, R51 ;  /* 0x000000333221723e */ /* 0x000fe400000000ff */
[----:B------:R-:W-:Y:S01]  /*4c30*/  F2FP.F16.F32.PACK_AB R34, R40, R41 ;  /* 0x000000292822723e */ /* 0x000fe200000000ff */
[----:B------:R-:W-:Y:S01]  /*4c40*/  IMAD.MOV.U32 R40, RZ, RZ, R48 ;  /* 0x000000ffff287224 */ /* 0x000fe200078e0030 */
[----:B------:R-:W-:Y:S01]  /*4c50*/  F2FP.F16.F32.PACK_AB R35, R57, R58 ;  /* 0x0000003a3923723e */ /* 0x000fe200000000ff */
[----:B------:R-:W-:Y:S01]  /*4c60*/  IMAD.MOV.U32 R41, RZ, RZ, R49 ;  /* 0x000000ffff297224 */ /* 0x000fe200078e0031 */
[----:B------:R-:W-:-:S02]  /*4c70*/  F2FP.F16.F32.PACK_AB R42, R45, R116 ;  /* 0x000000742d2a723e */ /* 0x000fc400000000ff */
[----:B------:R-:W-:-:S07]  /*4c80*/  MOV R43, R59 ;  /* 0x0000003b002b7202 */ /* 0x000fce0000000f00 */
.L_x_4890:
[----:B------:R-:W-:Y:S05]  /*4c90*/  BSYNC B1 ;  /* 0x0000000000017941 */ /* 0x000fea0003800000 */
.L_x_4889:
        /* <DEDUP_REMOVED lines=10> */
.L_x_4858:
[----:B------:R-:W-:-:S13]  /*4d40*/  ISETP.NE.AND P3, PT, R204, 0x3, PT ;  /* 0x00000003cc00780c */ /* 0x000fda0003f65270 */
[----:B------:R-:W-:Y:S05]  /*4d50*/  @!P3 BRA `(.L_x_4891) ;  /* 0x000000000004b947 */ /* 0x000fea0003800000 */
[----:B------:R-:W-:Y:S01]  /*4d60*/  BPT.TRAP 0x1 ;  /* 0x000000040000795c */ /* 0x000fe20000300000 */
.L_x_4891:
[----:B------:R-:W-:Y:S01]  /*4d70*/  IMAD R96, R2, 0x8, R18 ;  /* 0x0000000802607824 */ /* 0x000fe200078e0212 */
[----:B------:R-:W-:Y:S01]  /*4d80*/  SHF.L.U32 R107, R202, 0x1f, RZ ;  /* 0x0000001fca6b7819 */ /* 0x000fe200000006ff */
[----:B------:R-:W-:Y:S01]  /*4d90*/  IMAD R106, R27, -0x60, R24 ;  /* 0xffffffa01b6a7824 */ /* 0x000fe200078e0218 */
[----:B------:R-:W-:Y:S02]  /*4da0*/  BSSY B1, `(.L_x_4892) ;  /* 0x0000004000017945 */ /* 0x000fe40003800000 */
[----:B------:R-:W0:Y:S02]  /*4db0*/  SYNCS.PHASECHK.TRANS64.TRYWAIT P4, [R96+URZ+0x22890], R107 ;  /* 0x0228906b600075a7 */ /* 0x000e24000808017f */
[----:B------:R-:W-:Y:S01]  /*4dc0*/  VIMNMX R106, R106, 0x60, PT ;  /* 0x000000606a6a7848 */ /* 0x000fe20003fe0100 */
[----:B0-----:R-:W-:Y:S06]  /*4dd0*/  @!P4 BRA `(.L_x_4893) ;  /* 0x000001680028c947 */ /* 0x001fec0003800000 */
.L_x_5158:
[----:B------:R-:W-:Y:S05]  /*4de0*/  BSYNC B1 ;  /* 0x0000000000017941 */ /* 0x000fea0003800000 */
.L_x_4892:
        /* <DEDUP_REMOVED lines=8> */
.L_x_4895:
[----:B------:R-:W-:Y:S05]  /*4e70*/  BSYNC B1 ;  /* 0x0000000000017941 */ /* 0x000fea0003800000 */
.L_x_4894:
[----:B------:R-:W-:Y:S05]  /*4e80*/  @P4 BRA `(.L_x_4875) ;  /* 0x0000000000104947 */ /* 0x000fea0003800000 */
[----:B-1----:R-:W1:Y:S04]  /*4e90*/  @!P1 LDS.128 R32, [R104+0x2000] ;  /* 0x0020000068209984 */ /* 0x002e680000000c00 */
[----:B------:R-:W2:Y:S04]  /*4ea0*/  @!P2 LDS.128 R40, [R102+0x2000] ;  /* 0x002000006628a984 */ /* 0x000ea80000000c00 */
[----:B-1----:R3:W-:Y:S04]  /*4eb0*/  @!P1 STG.E.128 desc[UR40][R44.64], R32 ;  /* 0x000000202c009986 */ /* 0x0027e8000c101d28 */
[----:B--2---:R3:W-:Y:S02]  /*4ec0*/  @!P2 STG.E.128 desc[UR40][R44.64+0x40], R40 ;  /* 0x000040282c00a986 */ /* 0x0047e4000c101d28 */
.L_x_4875:
[----:B------:R-:W-:Y:S05]  /*4ed0*/  BSYNC B0 ;  /* 0x0000000000007941 */ /* 0x000fea0003800000 */
.L_x_4857:
        /* <DEDUP_REMOVED lines=17> */
.L_x_4897:
[----:B------:R-:W-:Y:S05]  /*4ff0*/  BSYNC B0 ;  /* 0x0000000000007941 */ /* 0x000fea0003800000 */
.L_x_4896:
[----:B------:R-:W2:Y:S01]  /*5000*/  SYNCS.PHASECHK.TRANS64.TRYWAIT P3, [R96+URZ+0x228b0], R107 ;  /* 0x0228b06b600075a7 */ /* 0x000ea2000806017f */
[----:B------:R-:W-:Y:S01]  /*5010*/  ULDC UR46, c[0x0][0x320] ;  /* 0x0000c800002e7ab9 */ /* 0x000fe20000000800 */
[----:B------:R-:W-:Y:S01]  /*5020*/  ULDC.64 UR38, c[0x0][0x328] ;  /* 0x0000ca0000267ab9 */ /* 0x000fe20000000a00 */
[----:B------:R-:W-:Y:S01]  /*5030*/  ULDC.64 UR36, c[0x0][0x318] ;  /* 0x0000c60000247ab9 */ /* 0x000fe20000000a00 */
[----:B------:R-:W-:Y:S01]  /*5040*/  BSSY B0, `(.L_x_4898) ;  /* 0x0000003000007945 */ /* 0x000fe20003800000 */
[----:B-1----:R-:W-:-:S03]  /*5050*/  IMAD R32, R2, 0x6000, R79 ;  /* 0x0000600002207824 */ /* 0x002fc600078e024f */
[----:B--2---:R-:W-:Y:S05]  /*5060*/  @!P3 BRA `(.L_x_4899) ;  /* 0x000001640098b947 */ /* 0x004fea0003800000 */
.L_x_5159:
[----:B------:R-:W-:Y:S05]  /*5070*/  BSYNC B0 ;  /* 0x0000000000007941 */ /* 0x000fea0003800000 */
.L_x_4898:
        /* <DEDUP_REMOVED lines=39> */
.L_x_4901:
[----:B------:R-:W-:Y:S05]  /*52f0*/  BSYNC B0 ;  /* 0x0000000000007941 */ /* 0x000fea0003800000 */
.L_x_4900:
[----:B------:R-:W-:Y:S01]  /*5300*/  ISETP.GE.AND P3, PT, R230, R106, PT ;  /* 0x0000006ae600720c */ /* 0x000fe20003f66270 */
[----:B------:R-:W-:-:S12]  /*5310*/  BSSY B0, `(.L_x_4902) ;  /* 0x0000024000007945 */ /* 0x000fd80003800000 */
[----:B------:R-:W-:Y:S05]  /*5320*/  @P3 BRA `(.L_x_4903) ;  /* 0x0000000000883947 */ /* 0x000fea0003800000 */
[----:B--2---:R-:W-:Y:S01]  /*5330*/  IADD3 R35, P3, R40, 0x40, RZ ;  /* 0x0000004028237810 */ /* 0x004fe20007f7e0ff */
[----:B------:R-:W-:Y:S02]  /*5340*/  IMAD.MOV.U32 R32, RZ, RZ, R6 ;  /* 0x000000ffff207224 */ /* 0x000fe400078e0006 */
[----:B------:R-:W-:Y:S01]  /*5350*/  IMAD.MOV.U32 R33, RZ, RZ, R93 ;  /* 0x000000ffff217224 */ /* 0x000fe200078e005d */
[----:B------:R-:W-:Y:S01]  /*5360*/  IADD3.X R40, RZ, R41, RZ, P3, !PT ;  /* 0x00000029ff287210 */ /* 0x000fe20001ffe4ff */
        /* <DEDUP_REMOVED lines=30> */
.L_x_4903:
[----:B------:R-:W-:Y:S05]  /*5550*/  BSYNC B0 ;  /* 0x0000000000007941 */ /* 0x000fea0003800000 */
.L_x_4902:
        /* <DEDUP_REMOVED lines=22> */
.L_x_4852:
[----:B------:R-:W0:Y:S01]  /*56c0*/  LDC R0, c[0x0][0x448] ;  /* 0x00011200ff007b82 */ /* 0x000e220000000800 */
[----:B------:R-:W-:Y:S02]  /*56d0*/  CS2R R8, SRZ ;  /* 0x0000000000087805 */ /* 0x000fe4000001ff00 */
[----:B------:R-:W-:Y:S02]  /*56e0*/  MOV R150, RZ ;  /* 0x000000ff00967202 */ /* 0x000fe40000000f00 */
        /* <DEDUP_REMOVED lines=14> */
[----:B------:R-:W-:Y:S01]  /*57d0*/  CS2R R112, SRZ ;  /* 0x0000000000707805 */ /* 0x000fe2000001ff00 */
[----:B------:R-:W-:Y:S01]  /*57e0*/  IMAD.MOV.U32 R177, RZ, RZ, RZ ;  /* 0x000000ffffb17224 */ /* 0x000fe200078e00ff */
[----:B------:R-:W-:Y:S02]  /*57f0*/  CS2R R108, SRZ ;  /* 0x00000000006c7805 */ /* 0x000fe4000001ff00 */
[----:B------:R-:W-:-:S02]  /*5800*/  CS2R R104, SRZ ;  /* 0x0000000000687805 */ /* 0x000fc4000001ff00 */
[----:B------:R-:W-:Y:S02]  /*5810*/  CS2R R174, SRZ ;  /* 0x0000000000ae7805 */ /* 0x000fe4000001ff00 */
[----:B------:R-:W-:Y:S02]  /*5820*/  CS2R R100, SRZ ;  /* 0x0000000000647805 */ /* 0x000fe4000001ff00 */
[----:B----4-:R-:W-:Y:S02]  /*5830*/  CS2R R96, SRZ ;  /* 0x0000000000607805 */ /* 0x010fe4000001ff00 */
[----:B0-----:R-:W-:Y:S01]  /*5840*/  ISETP.NE.AND P1, PT, R0, 0x1, PT ;  /* 0x000000010000780c */ /* 0x001fe20003f25270 */
[----:B------:R-:W-:Y:S01]  /*5850*/  VIADD R0, R206, 0x7f ;  /* 0x0000007fce007836 */ /* 0x000fe20000000000 */
        /* <DEDUP_REMOVED lines=11> */
[----:B------:R-:W0:Y:S01]  /*5910*/  @P1 LDC R3, c[0x0][0x44c] ;  /* 0x00011300ff031b82 */ /* 0x000e220000000800 */
[----:B------:R-:W-:Y:S02]  /*5920*/  CS2R R60, SRZ ;  /* 0x00000000003c7805 */ /* 0x000fe4000001ff00 */
[----:B------:R-:W-:Y:S02]  /*5930*/  CS2R R168, SRZ ;  /* 0x0000000000a87805 */ /* 0x000fe4000001ff00 */
[----:B------:R-:W-:-:S02]  /*5940*/  CS2R R58, SRZ ;  /* 0x00000000003a7805 */ /* 0x000fc4000001ff00 */
[----:B------:R-:W-:Y:S02]  /*5950*/  CS2R R54, SRZ ;  /* 0x0000000000367805 */ /* 0x000fe4000001ff00 */
[----:B------:R-:W-:Y:S02]  /*5960*/  CS2R R90, SRZ ;  /* 0x00000000005a7805 */ /* 0x000fe4000001ff00 */
[----:B------:R-:W-:Y:S02]  /*5970*/  CS2R R166, SRZ ;  /* 0x0000000000a67805 */ /* 0x000fe4000001ff00 */
[----:B------:R-:W-:Y:S01]  /*5980*/  CS2R R86, SRZ ;  /* 0x0000000000567805 */ /* 0x000fe2000001ff00 */
[----:B------:R-:W1:Y:S01]  /*5990*/  @P1 LDC R4, c[0x0][0x450] ;  /* 0x00011400ff041b82 */ /* 0x000e620000000800 */
        /* <DEDUP_REMOVED lines=14> */
[----:B------:R-:W-:Y:S01]  /*5a80*/  CS2R R48, SRZ ;  /* 0x0000000000307805 */ /* 0x000fe2000001ff00 */
[----:B0-----:R-:W-:Y:S01]  /*5a90*/  @P1 IMAD.HI.U32 R3, R0, R3, RZ ;  /* 0x0000000300031227 */ /* 0x001fe200078e00ff */
[----:B------:R-:W-:-:S02]  /*5aa0*/  CS2R R42, SRZ ;  /* 0x00000000002a7805 */ /* 0x000fc4000001ff00 */
[----:B------:R-:W-:Y:S02]  /*5ab0*/  CS2R R44, SRZ ;  /* 0x00000000002c7805 */ /* 0x000fe4000001ff00 */
[----:B------:R-:W-:Y:S02]  /*5ac0*/  CS2R R40, SRZ ;  /* 0x0000000000287805 */ /* 0x000fe4000001ff00 */
[----:B------:R-:W-:Y:S02]  /*5ad0*/  CS2R R34, SRZ ;  /* 0x0000000000227805 */ /* 0x000fe4000001ff00 */
[----:B------:R-:W-:Y:S02]  /*5ae0*/  CS2R R36, SRZ ;  /* 0x0000000000247805 */ /* 0x000fe4000001ff00 */
[----:B------:R-:W-:Y:S02]  /*5af0*/  CS2R R32, SRZ ;  /* 0x0000000000207805 */ /* 0x000fe4000001ff00 */
[----:B------:R-:W-:-:S02]  /*5b00*/  CS2R R26, SRZ ;  /* 0x00000000001a7805 */ /* 0x000fc4000001ff00 */
[----:B-1----:R-:W-:Y:S02]  /*5b10*/  @P1 SHF.R.U32.HI R0, RZ, R4, R3 ;  /* 0x00000004ff001219 */ /* 0x002fe40000011603 */
[----:B------:R-:W-:Y:S02]  /*5b20*/  CS2R R4, SRZ ;  /* 0x0000000000047805 */ /* 0x000fe4000001ff00 */
[----:B------:R-:W-:Y:S01]  /*5b30*/  PLOP3.LUT P1, PT, PT, PT, PT, 0x80, 0x0 ;  /* 0x000000000000781c */ /* 0x000fe20003f2f070 */
[----:B------:R-:W-:Y:S01]  /*5b40*/  IMAD.IADD R0, R29, 0x1, R0 ;  /* 0x000000011d007824 */ /* 0x000fe200078e0200 */
[----:B------:R-:W-:-:S03]  /*5b50*/  CS2R R28, SRZ ;  /* 0x00000000001c7805 */ /* 0x000fc6000001ff00 */
[----:B------:R-:W-:-:S05]  /*5b60*/  IMAD.HI R0, R0, 0x2aaaaaab, RZ ;  /* 0x2aaaaaab00007827 */ /* 0x000fca00078e02ff */
[----:B------:R-:W-:-:S04]  /*5b70*/  SHF.R.U32.HI R3, RZ, 0x1f, R0 ;  /* 0x0000001fff037819 */ /* 0x000fc80000011600 */
[----:B------:R-:W-:Y:S01]  /*5b80*/  LEA.HI.SX32 R3, R0, R3, 0x1c ;  /* 0x0000000300037211 */ /* 0x000fe200078fe2ff */
[----:B------:R-:W-:-:S03]  /*5b90*/  IMAD.MOV.U32 R0, RZ, RZ, RZ ;  /* 0x000000ffff007224 */ /* 0x000fc600078e00ff */
[----:B------:R-:W-:Y:S01]  /*5ba0*/  VIMNMX R180, R180, R3, PT ;  /* 0x00000003b4b47248 */ /* 0x000fe20003fe0100 */
[----:B------:R-:W-:-:S03]  /*5bb0*/  IMAD.MOV.U32 R3, RZ, RZ, RZ ;  /* 0x000000ffff037224 */ /* 0x000fc600078e00ff */
[----:B------:R-:W-:Y:S01]  /*5bc0*/  ISETP.GE.AND P2, PT, R180, 0x1, PT ;  /* 0x00000001b400780c */ /* 0x000fe20003f46270 */
[----:B------:R-:W-:-:S12]  /*5bd0*/  @P0 BRA `(.L_x_4905) ;  /* 0x00000000000c0947 */ /* 0x000fd80003800000 */
[----:B------:R-:W0:Y:S01]  /*5be0*/  FENCE.VIEW.ASYNC.G ;  /* 0x00000000000073c6 */ /* 0x000e220000000100 */
[----:B------:R-:W-:Y:S05]  /*5bf0*/  WARPSYNC.ALL ;  /* 0x0000000000007948 */ /* 0x000fea0003800000 */
[----:B0-----:R-:W-:Y:S06]  /*5c00*/  BAR.ARV 0xc, 0x180 ;  /* 0x0306000000007b1d */ /* 0x001fec0000002000 */
.L_x_4905:
        /* <DEDUP_REMOVED lines=10> */
.L_x_5162:
        /* <DEDUP_REMOVED lines=26> */
.L_x_4909:
[----:B------:R-:W-:Y:S05]  /*5e50*/  BSYNC B6 ;  /* 0x0000000000067941 */ /* 0x000fea0003800000 */
.L_x_4908:
[----:B------:R-:W-:Y:S02]  /*5e60*/  ULDC UR4, c[0x0][0x3f4] ;  /* 0x0000fd0000047ab9 */ /* 0x000fe40000000800 */
[----:B------:R-:W-:-:S13]  /*5e70*/  ISETP.LT.AND P0, PT, RZ, UR4, PT ;  /* 0x00000004ff007c0c */ /* 0x000fda000bf01270 */
[----:B------:R-:W-:Y:S05]  /*5e80*/  @P0 BRA `(.L_x_4910) ;  /* 0x00000000003c0947 */ /* 0x000fea0003800000 */
[----:B------:R-:W-:-:S04]  /*5e90*/  LEA.HI R0, R231, R231, RZ, 0x1 ;  /* 0x000000e7e7007211 */ /* 0x000fc800078f08ff */
[----:B------:R-:W-:-:S04]  /*5ea0*/  LOP3.LUT R0, R0, 0xfffffffe, RZ, 0xc0, !PT ;  /* 0xfffffffe00007812 */ /* 0x000fc800078ec0ff */
[----:B------:R-:W-:-:S04]  /*5eb0*/  IADD3 R0, R231, -R0, RZ ;  /* 0x80000000e7007210 */ /* 0x000fc80007ffe0ff */
[----:B------:R-:W-:-:S04]  /*5ec0*/  SHF.L.U32 R3, R0, 0x1f, RZ ;  /* 0x0000001f00037819 */ /* 0x000fc800000006ff */
[----:B------:R0:W1:Y:S03]  /*5ed0*/  SYNCS.PHASECHK.TRANS64.TRYWAIT P0, [R18+URZ+0x22800], R3 ;  /* 0x02280003120075a7 */ /* 0x000066000800017f */
[----:B-1----:R-:W-:Y:S05]  /*5ee0*/  @!P0 NANOSLEEP.SYNCS 0x989680 ;  /* 0x009896800000895d */ /* 0x002fea0003900000 */
[----:B------:R-:W1:Y:S01]  /*5ef0*/  @!P0 SYNCS.PHASECHK.TRANS64 P0, [R18+URZ+0x22800], R3 ;  /* 0x02280003120085a7 */ /* 0x000e62000800007f */
[----:B------:R-:W-:Y:S04]  /*5f00*/  BSSY B0, `(.L_x_4911) ;  /* 0x0000006000007945 */ /* 0x000fe80003800000 */
[----:B-1----:R-:W-:Y:S05]  /*5f10*/  @P0 BRA `(.L_x_4912) ;  /* 0x0000000000100947 */ /* 0x002fea0003800000 */
.L_x_4913:
[----:B-1----:R1:W2:Y:S02]  /*5f20*/  SYNCS.PHASECHK.TRANS64.TRYWAIT P0, [R18+URZ+0x22800], R3 ;  /* 0x02280003120075a7 */ /* 0x0022a4000800017f */
[----:B--2---:R-:W-:Y:S05]  /*5f30*/  @!P0 NANOSLEEP.SYNCS 0x989680 ;  /* 0x009896800000895d */ /* 0x004fea0003900000 */
[----:B------:R-:W2:Y:S02]  /*5f40*/  @!P0 SYNCS.PHASECHK.TRANS64 P0, [R18+URZ+0x22800], R3 ;  /* 0x02280003120085a7 */ /* 0x000ea4000800007f */
[----:B--2---:R-:W-:Y:S05]  /*5f50*/  @!P0 BRA `(.L_x_4913) ;  /* 0xfffffffc00f08947 */ /* 0x004fea000383ffff */
.L_x_4912:
[----:B------:R-:W-:Y:S05]  /*5f60*/  BSYNC B0 ;  /* 0x0000000000007941 */ /* 0x000fea0003800000 */
.L_x_4911:
[----:B------:R-:W-:Y:S05]  /*5f70*/  BRA `(.L_x_4914) ;  /* 0x0000002800e87947 */ /* 0x000fea0003800000 */
.L_x_4910:
        /* <DEDUP_REMOVED lines=30> */
.L_x_4916:
[----:B------:R-:W-:Y:S05]  /*6160*/  BSYNC B6 ;  /* 0x0000000000067941 */ /* 0x000fea0003800000 */
.L_x_4915:
[----:B------:R-:W-:Y:S01]  /*6170*/  ULDC.U8 UR4, c[0x0][0x410] ;  /* 0x0001040000047ab9 */ /* 0x000fe20000000000 */
[----:B------:R-:W-:Y:S01]  /*6180*/  BSSY B0, `(.L_x_4917) ;  /* 0x0000291000007945 */ /* 0x000fe20003800000 */
[----:B------:R-:W-:Y:S01]  /*6190*/  ISETP.NE.AND P0, PT, RZ, UR4, PT ;  /* 0x00000004ff007c0c */ /* 0x000fe2000bf05270 */
[----:B------:R-:W-:-:S12]  /*61a0*/  IMAD.IADD R34, R22, 0x1, R206 ;  /* 0x0000000116227824 */ /* 0x000fd800078e02ce */
[----:B------:R-:W-:Y:S05]  /*61b0*/  @!P0 BRA `(.L_x_4918) ;  /* 0x0000001400508947 */ /* 0x000fea0003800000 */
[----:B------:R-:W0:Y:S01]  /*61c0*/  LDC R10, c[0x0][0x448] ;  /* 0x00011200ff0a7b82 */ /* 0x000e220000000800 */
[----:B------:R-:W-:Y:S01]  /*61d0*/  IMAD R3, R236, 0x40, R34 ;  /* 0x00000040ec037824 */ /* 0x000fe200078e0222 */
[----:B------:R-:W-:Y:S01]  /*61e0*/  ULDC.64 UR4, c[0x0][0x3f8] ;  /* 0x0000fe0000047ab9 */ /* 0x000fe20000000a00 */
[----:B------:R-:W-:Y:S01]  /*61f0*/  ULDC.64 UR6, c[0x0][0x408] ;  /* 0x0001020000067ab9 */ /* 0x000fe20000000a00 */
[----:B------:R-:W-:Y:S02]  /*6200*/  IMAD.MOV.U32 R6, RZ, RZ, R24 ;  /* 0x000000ffff067224 */ /* 0x000fe400078e0018 */
        /* <DEDUP_REMOVED lines=14> */
[----:B------:R-:W-:Y:S01]  /*62f0*/  IMAD.WIDE.U32 R8, R3, UR6, R8 ;  /* 0x0000000603087c25 */ /* 0x000fe2000f8e0008 */
[----:B------:R-:W-:Y:S01]  /*6300*/  LEA R4, P0, R6, UR4, 0x1 ;  /* 0x0000000406047c11 */ /* 0x000fe2000f8008ff */
[----:B------:R-:W-:Y:S01]  /*6310*/  UMOV UR4, 0xffffffff ;  /* 0xffffffff00047882 */ /* 0x000fe20000000000 */
[----:B------:R-:W-:Y:S01]  /*6320*/  IADD3 R5, R7, R5, RZ ;  /* 0x0000000507057210 */ /* 0x000fe20007ffe0ff */
[----:B------:R-:W-:Y:S01]  /*6330*/  IMAD R3, R3, UR7, R0 ;  /* 0x0000000703037c24 */ /* 0x000fe2000f8e0200 */
[----:B------:R-:W-:-:S02]  /*6340*/  ULDC.64 UR6, c[0x0][0x400] ;  /* 0x0001000000067ab9 */ /* 0x000fc40000000a00 */
[----:B------:R-:W-:Y:S01]  /*6350*/  LEA R7, P1, R8, UR6, 0x1 ;  /* 0x0000000608077c11 */ /* 0x000fe2000f8208ff */
[----:B------:R-:W-:Y:S01]  /*6360*/  IMAD.IADD R3, R9, 0x1, R3 ;  /* 0x0000000109037824 */ /* 0x000fe200078e0203 */
[----:B------:R-:W-:-:S04]  /*6370*/  LEA.HI.X R6, R6, UR5, R5, 0x1, P0 ;  /* 0x0000000506067c11 */ /* 0x000fc800080f0c05 */
[----:B------:R-:W-:Y:S01]  /*6380*/  LEA.HI.X R8, R8, UR7, R3, 0x1, P1 ;  /* 0x0000000708087c11 */ /* 0x000fe200088f0c03 */
[----:B------:R-:W-:Y:S06]  /*6390*/  BRA.DIV UR4, `(.L_x_4919) ;  /* 0x00000156041c7947 */ /* 0x000fec000b800000 */
[----:B------:R0:W1:Y:S04]  /*63a0*/  SHFL.IDX PT, R3, R6, RZ, 0x1c1f ;  /* 0x001c1fff06037589 */ /* 0x00006800000e0000 */
[----:B------:R0:W2:Y:S04]  /*63b0*/  SHFL.IDX PT, R0, R4, RZ, 0x1c1f ;  /* 0x001c1fff04007589 */ /* 0x0000a800000e0000 */
[----:B------:R0:W3:Y:S04]  /*63c0*/  SHFL.IDX PT, R5, R8, RZ, 0x1c1f ;  /* 0x001c1fff08057589 */ /* 0x0000e800000e0000 */
[----:B------:R0:W4:Y:S02]  /*63d0*/  SHFL.IDX PT, R14, R7, RZ, 0x1c1f ;  /* 0x001c1fff070e7589 */ /* 0x00012400000e0000 */
.L_x_5168:
        /* <DEDUP_REMOVED lines=30> */
.L_x_4921:
[----:B------:R-:W-:Y:S05]  /*65c0*/  BSYNC B1 ;  /* 0x0000000000017941 */ /* 0x000fea0003800000 */
.L_x_4920:
[----:B--2--5:R-:W-:Y:S01]  /*65d0*/  IMAD.MOV.U32 R0, RZ, RZ, R30 ;  /* 0x000000ffff007224 */ /* 0x024fe200078e001e */
[----:B-1----:R-:W-:Y:S01]  /*65e0*/  MOV R3, R31 ;  /* 0x0000001f00037202 */ /* 0x002fe20000000f00 */
[----:B---3--:R-:W-:Y:S01]  /*65f0*/  IMAD.MOV.U32 R5, RZ, RZ, R20 ;  /* 0x000000ffff057224 */ /* 0x008fe200078e0014 */
[----:B------:R-:W-:Y:S01]  /*6600*/  UMOV UR4, 0xffffffff ;  /* 0xffffffff00047882 */ /* 0x000fe20000000000 */
[----:B------:R-:W-:Y:S01]  /*6610*/  IMAD.MOV.U32 R9, RZ, RZ, R21 ;  /* 0x000000ffff097224 */ /* 0x000fe200078e0015 */
[----:B------:R-:W-:Y:S01]  /*6620*/  PRMT R38, R0, 0x7610, R38 ;  /* 0x0000761000267816 */ /* 0x000fe20000000026 */
[----:B------:R-:W-:Y:S01]  /*6630*/  IMAD.MOV.U32 R0, RZ, RZ, R28 ;  /* 0x000000ffff007224 */ /* 0x000fe200078e001c */
[----:B------:R-:W-:Y:S01]  /*6640*/  PRMT R42, R3, 0x5410, R5 ;  /* 0x00005410032a7816 */ /* 0x000fe20000000005 */
[----:B------:R-:W-:Y:S01]  /*6650*/  IMAD.MOV.U32 R3, RZ, RZ, R29 ;  /* 0x000000ffff037224 */ /* 0x000fe200078e001d */
[----:B------:R-:W-:Y:S01]  /*6660*/  PRMT R43, R9, 0x7610, R43 ;  /* 0x00007610092b7816 */ /* 0x000fe2000000002b */
[----:B------:R-:W-:Y:S01]  /*6670*/  IMAD.MOV.U32 R5, RZ, RZ, R24 ;  /* 0x000000ffff057224 */ /* 0x000fe200078e0018 */
[----:B------:R-:W-:Y:S01]  /*6680*/  PRMT R38, R38, 0x5410, R0 ;  /* 0x0000541026267816 */ /* 0x000fe20000000000 */
[----:B------:R-:W-:Y:S01]  /*6690*/  IMAD.MOV.U32 R9, RZ, RZ, R25 ;  /* 0x000000ffff097224 */ /* 0x000fe200078e0019 */
[----:B------:R-:W-:-:S02]  /*66a0*/  PRMT R43, R43, 0x5410, R3 ;  /* 0x000054102b2b7816 */ /* 0x000fc40000000003 */
[----:B------:R-:W-:Y:S02]  /*66b0*/  CS2R R26, SRZ ;  /* 0x00000000001a7805 */ /* 0x000fe4000001ff00 */
[----:B------:R-:W-:Y:S01]  /*66c0*/  PRMT R44, R5, 0x5410, R9 ;  /* 0x00005410052c7816 */ /* 0x000fe20000000009 */
[----:B------:R-:W-:Y:S06]  /*66d0*/  BRA.DIV UR4, `(.L_x_4922) ;  /* 0x0000015204bc7947 */ /* 0x000fec000b800000 */
[----:B------:R1:W2:Y:S04]  /*66e0*/  SHFL.IDX PT, R3, R6, 0x1, 0x1c1f ;  /* 0x003c1f0006037f89 */ /* 0x0002a800000e0000 */
[----:B------:R1:W3:Y:S04]  /*66f0*/  SHFL.IDX PT, R0, R4, 0x1, 0x1c1f ;  /* 0x003c1f0004007f89 */ /* 0x0002e800000e0000 */
[----:B------:R1:W0:Y:S04]  /*6700*/  SHFL.IDX PT, R5, R8, 0x1, 0x1c1f ;  /* 0x003c1f0008057f89 */ /* 0x00022800000e0000 */
[----:B----4-:R1:W4:Y:S02]  /*6710*/  SHFL.IDX PT, R14, R7, 0x1, 0x1c1f ;  /* 0x003c1f00070e7f89 */ /* 0x01032400000e0000 */
.L_x_5174:
[----:B01----:R-:W-:Y:S01]  /*6720*/  VIADD R4, R34, 0x40 ;  /* 0x0000004022047836 */ /* 0x003fe20000000000 */
[----:B------:R-:W-:Y:S01]  /*6730*/  LEA.HI R6, R231, R231, RZ, 0x1 ;  /* 0x000000e7e7067211 */ /* 0x000fe200078f08ff */
[----:B------:R-:W-:Y:S01]  /*6740*/  BSSY B1, `(.L_x_4923) ;  /* 0x0000020000017945 */ /* 0x000fe20003800000 */
[----:B------:R-:W-:Y:S02]  /*6750*/  SHF.L.U32 R34, R233, 0x6, RZ ;  /* 0x00000006e9227819 */ /* 0x000fe400000006ff */
        /* <DEDUP_REMOVED lines=30> */
.L_x_4924:
[----:B------:R-:W-:Y:S05]  /*6940*/  BSYNC B1 ;  /* 0x0000000000017941 */ /* 0x000fea0003800000 */
.L_x_4923:
[----:B------:R-:W1:Y:S01]  /*6950*/  SYNCS.PHASECHK.TRANS64.TRYWAIT P0, [R18+URZ+0x22800], R35 ;  /* 0x02280023120075a7 */ /* 0x000e62000800017f */
[----:B--2---:R-:W-:Y:S01]  /*6960*/  LOP3.LUT R3, R34, 0x1c0, RZ, 0xc0, !PT ;  /* 0x000001c022037812 */ /* 0x004fe200078ec0ff */
[----:B0----5:R-:W-:Y:S01]  /*6970*/  IMAD.MOV.U32 R4, RZ, RZ, R26 ;  /* 0x000000ffff047224 */ /* 0x021fe200078e001a */
[----:B------:R-:W-:Y:S01]  /*6980*/  VIADDMNMX R41, R37, -R206, 0x80, PT ;  /* 0x0000008025297446 */ /* 0x000fe200038009ce */
[----:B------:R-:W-:Y:S01]  /*6990*/  IMAD.MOV.U32 R5, RZ, RZ, R9 ;  /* 0x000000ffff057224 */ /* 0x000fe200078e0009 */
[----:B---3--:R-:W-:Y:S01]  /*69a0*/  LOP3.LUT R0, R3, 0x18, R16, 0xf8, !PT ;  /* 0x0000001803007812 */ /* 0x008fe200078ef810 */
[----:B------:R-:W-:Y:S01]  /*69b0*/  IMAD.MOV.U32 R6, RZ, RZ, R12 ;  /* 0x000000ffff067224 */ /* 0x000fe200078e000c */
[----:B------:R-:W-:Y:S01]  /*69c0*/  SHF.R.U32.HI R3, RZ, 0x3, R3 ;  /* 0x00000003ff037819 */ /* 0x000fe20000011603 */
[----:B------:R-:W-:Y:S01]  /*69d0*/  BSSY B1, `(.L_x_4925) ;  /* 0x0000014000017945 */ /* 0x000fe20003800000 */
[----:B------:R-:W-:Y:S02]  /*69e0*/  PRMT R45, R4, 0x7610, R45 ;  /* 0x00007610042d7816 */ /* 0x000fe4000000002d */
[----:B------:R-:W-:Y:S01]  /*69f0*/  LOP3.LUT R3, R0, R3, RZ, 0x3c, !PT ;  /* 0x0000000300037212 */ /* 0x000fe200078e3cff */
[----:B------:R-:W-:Y:S01]  /*6a00*/  IMAD.MOV.U32 R0, RZ, RZ, R27 ;  /* 0x000000ffff007224 */ /* 0x000fe200078e001b */
[----:B------:R-:W-:-:S02]  /*6a10*/  MOV R4, R8 ;  /* 0x0000000800047202 */ /* 0x000fc40000000f00 */
[----:B------:R-:W-:Y:S01]  /*6a20*/  PRMT R47, R6, 0x7610, R47 ;  /* 0x00007610062f7816 */ /* 0x000fe2000000002f */
[----:B------:R-:W-:Y:S01]  /*6a30*/  IMAD R3, R210, 0x200, R3 ;  /* 0x00000200d2037824 */ /* 0x000fe200078e0203 */
[----:B------:R-:W-:Y:S01]  /*6a40*/  PRMT R45, R45, 0x5410, R0 ;  /* 0x000054102d2d7816 */ /* 0x000fe20000000000 */
[----:B------:R-:W-:Y:S01]  /*6a50*/  IMAD.MOV.U32 R0, RZ, RZ, R13 ;  /* 0x000000ffff007224 */ /* 0x000fe200078e000d */
[----:B------:R-:W-:Y:S01]  /*6a60*/  PRMT R46, R4, 0x5410, R5 ;  /* 0x00005410042e7816 */ /* 0x000fe20000000005 */
[----:B------:R-:W-:Y:S01]  /*6a70*/  IMAD.MOV.U32 R4, RZ, RZ, R10 ;  /* 0x000000ffff047224 */ /* 0x000fe200078e000a */
[----:B------:R-:W-:Y:S01]  /*6a80*/  LOP3.LUT P2, RZ, R233, 0x4, RZ, 0xc0, !PT ;  /* 0x00000004e9ff7812 */ /* 0x000fe2000784c0ff */
[----:B------:R-:W-:Y:S01]  /*6a90*/  IMAD R3, R3, 0x2, R18 ;  /* 0x0000000203037824 */ /* 0x000fe200078e0212 */
[----:B------:R-:W-:Y:S01]  /*6aa0*/  PRMT R47, R47, 0x5410, R0 ;  /* 0x000054102f2f7816 */ /* 0x000fe20000000000 */
[----:B------:R-:W-:Y:S01]  /*6ab0*/  IMAD.MOV.U32 R5, RZ, RZ, R11 ;  /* 0x000000ffff057224 */ /* 0x000fe200078e000b */
[----:B------:R-:W-:Y:S01]  /*6ac0*/  PRMT R48, R4, 0x7610, R48 ;  /* 0x0000761004307816 */ /* 0x000fe20000000030 */
[----:B------:R-:W-:Y:S01]  /*6ad0*/  VIADD R4, R3, 0x18400 ;  /* 0x0001840003047836 */ /* 0x000fe20000000000 */
[----:B------:R-:W-:-:S02]  /*6ae0*/  ISETP.GE.AND P1, PT, R22, R41, PT ;  /* 0x000000291600720c */ /* 0x000fc40003f26270 */
[----:B------:R-:W-:Y:S01]  /*6af0*/  IADD3 R0, R3, 0x18440, RZ ;  /* 0x0001844003007810 */ /* 0x000fe20007ffe0ff */
[----:B-1----:R-:W-:Y:S10]  /*6b00*/  @!P0 BRA `(.L_x_4926) ;  /* 0x0000015000208947 */ /* 0x002ff40003800000 */
.L_x_5175:
[----:B------:R-:W-:Y:S05]  /*6b10*/  BSYNC B1 ;  /* 0x0000000000017941 */ /* 0x000fea0003800000 */
.L_x_4925:
        /* <DEDUP_REMOVED lines=10> */
[----:B----4-:R-:W-:Y:S01]  /*6bc0*/  SHF.R.U32.HI R14, RZ, 0x10, R29 ;  /* 0x00000010ff0e7819 */ /* 0x010fe2000001161d */
[----:B------:R-:W-:Y:S01]  /*6bd0*/  HADD2.F32 R32, -RZ, R38.H0_H0 ;  /* 0x20000026ff207230 */ /* 0x000fe20000004100 */
[----:B------:R-:W-:Y:S02]  /*6be0*/  SHF.R.U32.HI R33, RZ, 0x10, R31 ;  /* 0x00000010ff217819 */ /* 0x000fe4000001161f */
[----:B------:R-:W-:Y:S02]  /*6bf0*/  SHF.R.U64 R39, R28, 0x10, R29 ;  /* 0x000000101c277819 */ /* 0x000fe4000000121d */
[----:B------:R-:W-:Y:S01]  /*6c00*/  SHF.R.U64 R37, R30, 0x10, R31 ;  /* 0x000000101e257819 */ /* 0x000fe2000000121f */
[----:B------:R-:W-:Y:S02]  /*6c10*/  HADD2.F32 R31, -RZ, R14.H0_H0 ;  /* 0x2000000eff1f7230 */ /* 0x000fe40000004100 */
[----:B------:R-:W-:-:S02]  /*6c20*/  HADD2.F32 R33, -RZ, R33.H0_H0 ;  /* 0x20000021ff217230 */ /* 0x000fc40000004100 */
[----:B------:R-:W-:Y:S02]  /*6c30*/  HADD2.F32 R30, -RZ, R38.H1_H1 ;  /* 0x30000026ff1e7230 */ /* 0x000fe40000004100 */
[--C-:B-1----:R-:W-:Y:S02]  /*6c40*/  HADD2.F32 R28, -RZ, R7.reuse.H0_H0 ;  /* 0x20000007ff1c7230 */ /* 0x102fe40000004100 */
[----:B------:R-:W-:Y:S02]  /*6c50*/  HADD2.F32 R29, -RZ, R7.H1_H1 ;  /* 0x30000007ff1d7230 */ /* 0x000fe40000004100 */
[--C-:B------:R-:W-:Y:S02]  /*6c60*/  HADD2.F32 R7, -RZ, R4.reuse.H0_H0 ;  /* 0x20000004ff077230 */ /* 0x100fe40000004100 */
[----:B------:R-:W-:Y:S02]  /*6c70*/  HADD2.F32 R4, -RZ, R4.H1_H1 ;  /* 0x30000004ff047230 */ /* 0x000fe40000004100 */
[C---:B------:R-:W-:Y:S01]  /*6c80*/  FMUL.FTZ R38, R29.reuse, R31 ;  /* 0x0000001f1d267220 */ /* 0x040fe20000410000 */
[----:B0-----:R-:W-:Y:S01]  /*6c90*/  FMUL.FTZ R35, R29, R33 ;  /* 0x000000211d237220 */ /* 0x001fe20000410000 */
        /* <DEDUP_REMOVED lines=27> */
.L_x_4930:
[----:B------:R-:W-:Y:S05]  /*6e50*/  BSYNC B2 ;  /* 0x0000000000027941 */ /* 0x000fea0003800000 */
.L_x_4929:
[----:B------:R-:W-:Y:S05]  /*6e60*/  @P1 BRA `(.L_x_4928) ;  /* 0x0000000000a81947 */ /* 0x000fea0003800000 */
[----:B-1----:R-:W1:Y:S01]  /*6e70*/  LDS.128 R4, [R0] ;  /* 0x0000000000047984 */ /* 0x002e620000000c00 */
[--C-:B0-----:R-:W-:Y:S01]  /*6e80*/  SHF.R.U64 R35, R24, 0x10, R25.reuse ;  /* 0x0000001018237819 */ /* 0x101fe20000001219 */
[----:B------:R-:W-:Y:S01]  /*6e90*/  HADD2.F32 R28, -RZ, R42.H1_H1 ;  /* 0x3000002aff1c7230 */ /* 0x000fe20000004100 */
        /* <DEDUP_REMOVED lines=39> */
.L_x_4928:
[----:B------:R-:W-:Y:S05]  /*7110*/  BSYNC B1 ;  /* 0x0000000000017941 */ /* 0x000fea0003800000 */
.L_x_4927:
        /* <DEDUP_REMOVED lines=14> */
[----:B------:R-:W-:Y:S01]  /*7200*/  SHF.R.U64 R31, R12, 0x10, R13 ;  /* 0x000000100c1f7819 */ /* 0x000fe2000000120d */
        /* <DEDUP_REMOVED lines=13> */
[----:B------:R-:W-:Y:S02]  /*72e0*/  HADD2.F32 R6, -RZ, R5.H0_H0 ;  /* 0x20000005ff067230 */ /* 0x000fe40000004100 */
        /* <DEDUP_REMOVED lines=20> */
.L_x_4933:
[----:B------:R-:W-:Y:S05]  /*7430*/  BSYNC B1 ;  /* 0x0000000000017941 */ /* 0x000fea0003800000 */
.L_x_4932:
        /* <DEDUP_REMOVED lines=21> */
[-C--:B------:R-:W-:Y:S01]  /*7590*/  FMUL.FTZ R14, R4, R11.reuse ;  /* 0x0000000b040e7220 */ /* 0x080fe20000410000 */
[C---:B------:R-:W-:Y:S01]  /*75a0*/  FFMA.FTZ R12, R3.reuse, R11, -R10 ;  /* 0x0000000b030c7223 */ /* 0x040fe2000001080a */
[--C-:B------:R-:W-:Y:S02]  /*75b0*/  HADD2.F32 R6, -RZ, R5.reuse.H0_H0 ;  /* 0x20000005ff067230 */ /* 0x100fe40000004100 */
        /* <DEDUP_REMOVED lines=8> */
[----:B------:R-:W-:Y:S01]  /*7640*/  FFMA.FTZ R14, R7, R9, -R14 ;  /* 0x00000009070e7223 */ /* 0x000fe2000001080e */
[C---:B------:R-:W-:Y:S01]  /*7650*/  FMUL.FTZ R13, R5.reuse, R10 ;  /* 0x0000000a050d7220 */ /* 0x040fe20000410000 */
[----:B------:R-:W-:Y:S01]  /*7660*/  FMUL.FTZ R15, R5, R4 ;  /* 0x00000004050f7220 */ /* 0x000fe20000410000 */
[----:B------:R-:W-:-:S02]  /*7670*/  FFMA.FTZ R11, R7, R11, R8 ;  /* 0x0000000b070b7223 */ /* 0x000fc40000010008 */
[C---:B------:R-:W-:Y:S01]  /*7680*/  FFMA.FTZ R5, R6.reuse, R4, -R13 ;  /* 0x0000000406057223 */ /* 0x040fe2000001080d */
[----:B------:R-:W-:Y:S01]  /*7690*/  F2FP.F16.F32.PACK_AB R7, R21, R20 ;  /* 0x000000141507723e */ /* 0x000fe200000000ff */
[----:B------:R-:W-:Y:S01]  /*76a0*/  FFMA.FTZ R10, R6, R10, R15 ;  /* 0x0000000a060a7223 */ /* 0x000fe2000001000f */
[----:B------:R-:W-:Y:S02]  /*76b0*/  F2FP.F16.F32.PACK_AB R4, R3, R12 ;  /* 0x0000000c0304723e */ /* 0x000fe400000000ff */
[----:B------:R-:W-:Y:S02]  /*76c0*/  F2FP.F16.F32.PACK_AB R6, R11, R14 ;  /* 0x0000000e0b06723e */ /* 0x000fe400000000ff */
[----:B------:R-:W-:-:S05]  /*76d0*/  F2FP.F16.F32.PACK_AB R5, R10, R5 ;  /* 0x000000050a05723e */ /* 0x000fca00000000ff */
[----:B------:R1:W-:Y:S01]  /*76e0*/  STS.128 [R0+0x2000], R4 ;  /* 0x0020000400007388 */ /* 0x0003e20000000c00 */
[----:B------:R-:W-:Y:S05]  /*76f0*/  BRA `(.L_x_4931) ;  /* 0x0000001000e47947 */ /* 0x000fea0003800000 */
.L_x_4918:
[----:B------:R-:W0:Y:S01]  /*7700*/  LDC R8, c[0x0][0x448] ;  /* 0x00011200ff087b82 */ /* 0x000e220000000800 */
[----:B------:R-:W-:Y:S01]  /*7710*/  IMAD R3, R236, 0x40, R34 ;  /* 0x00000040ec037824 */ /* 0x000fe200078e0222 */
[----:B------:R-:W-:Y:S01]  /*7720*/  ULDC.64 UR4, c[0x0][0x3f8] ;  /* 0x0000fe0000047ab9 */ /* 0x000fe20000000a00 */
[----:B------:R-:W-:Y:S01]  /*7730*/  ULDC.64 UR6, c[0x0][0x408] ;  /* 0x0001020000067ab9 */ /* 0x000fe20000000a00 */
[----:B------:R-:W-:Y:S02]  /*7740*/  IMAD.MOV.U32 R20, RZ, RZ, R24 ;  /* 0x000000ffff147224 */ /* 0x000fe400078e0018 */
        /* <DEDUP_REMOVED lines=33> */
[C---:B------:R-:W-:Y:S02]  /*7960*/  @!P1 SHF.L.U32 R9, R16.reuse, 0x1, RZ ;  /* 0x0000000110099819 */ /* 0x040fe400000006ff */
[----:B------:R-:W-:Y:S02]  /*7970*/  @!P1 SHF.L.U64.HI R21, R16, 0x1, R17 ;  /* 0x0000000110159819 */ /* 0x000fe40000010211 */
        /* <DEDUP_REMOVED lines=11> */
[----:B--2---:R-:W-:Y:S01]  /*7a30*/  @!P1 IMAD.MOV.U32 R40, RZ, RZ, R4 ;  /* 0x000000ffff289224 */ /* 0x004fe200078e0004 */
[----:B------:R-:W-:Y:S01]  /*7a40*/  @!P1 MOV R39, R7 ;  /* 0x0000000700279202 */ /* 0x000fe20000000f00 */
[----:B------:R-:W-:Y:S01]  /*7a50*/  @!P1 IMAD.MOV.U32 R41, RZ, RZ, R5 ;  /* 0x000000ffff299224 */ /* 0x000fe200078e0005 */
[----:B------:R-:W-:Y:S01]  /*7a60*/  CS2R R4, SRZ ;  /* 0x0000000000047805 */ /* 0x000fe2000001ff00 */
[----:B------:R-:W-:-:S02]  /*7a70*/  IMAD.MOV.U32 R0, RZ, RZ, R40 ;  /* 0x000000ffff007224 */ /* 0x000fc400078e0028 */
[----:B------:R-:W-:Y:S01]  /*7a80*/  @!P1 IMAD.MOV.U32 R38, RZ, RZ, R6 ;  /* 0x000000ffff269224 */ /* 0x000fe200078e0006 */
[----:B------:R-:W-:Y:S01]  /*7a90*/  CS2R R6, SRZ ;  /* 0x0000000000067805 */ /* 0x000fe2000001ff00 */
[----:B------:R-:W-:Y:S01]  /*7aa0*/  IMAD.MOV.U32 R3, RZ, RZ, R41 ;  /* 0x000000ffff037224 */ /* 0x000fe200078e0029 */
[----:B------:R-:W-:Y:S01]  /*7ab0*/  PRMT R48, R48, 0x5410, R0 ;  /* 0x0000541030307816 */ /* 0x000fe20000000000 */
[----:B------:R-:W-:Y:S01]  /*7ac0*/  IMAD.MOV.U32 R9, RZ, RZ, R38 ;  /* 0x000000ffff097224 */ /* 0x000fe200078e0026 */
[----:B------:R-:W2:Y:S01]  /*7ad0*/  SHFL.IDX PT, R0, R20, 0x1, 0x1c1f ;  /* 0x003c1f0014007f89 */ /* 0x000ea200000e0000 */
[----:B------:R-:W-:Y:S01]  /*7ae0*/  IMAD.MOV.U32 R11, RZ, RZ, R39 ;  /* 0x000000ffff0b7224 */ /* 0x000fe200078e0027 */
[----:B------:R-:W-:Y:S01]  /*7af0*/  PRMT R37, R37, 0x5410, R3 ;  /* 0x0000541025257816 */ /* 0x000fe20000000003 */
[----:B---3--:R-:W-:Y:S01]  /*7b00*/  @!P1 IMAD.MOV.U32 R6, RZ, RZ, R24 ;  /* 0x000000ffff069224 */ /* 0x008fe200078e0018 */
[----:B------:R3:W4:Y:S01]  /*7b10*/  SHFL.IDX PT, R3, R10, 0x1, 0x1c1f ;  /* 0x003c1f000a037f89 */ /* 0x00072200000e0000 */
[----:B------:R-:W-:Y:S01]  /*7b20*/  @!P1 IMAD.MOV.U32 R7, RZ, RZ, R25 ;  /* 0x000000ffff079224 */ /* 0x000fe200078e0019 */
[----:B------:R-:W-:Y:S01]  /*7b30*/  PRMT R9, R9, 0x5410, R11 ;  /* 0x0000541009097816 */ /* 0x000fe2000000000b */
[----:B------:R-:W-:Y:S01]  /*7b40*/  @!P1 IMAD.MOV.U32 R4, RZ, RZ, R26 ;  /* 0x000000ffff049224 */ /* 0x000fe200078e001a */
[----:B------:R-:W-:Y:S01]  /*7b50*/  CS2R R24, SRZ ;  /* 0x0000000000187805 */ /* 0x000fe2000001ff00 */
[----:B------:R-:W-:-:S02]  /*7b60*/  @!P1 IMAD.MOV.U32 R5, RZ, RZ, R27 ;  /* 0x000000ffff059224 */ /* 0x000fc400078e001b */
[----:B------:R-:W-:Y:S01]  /*7b70*/  IMAD.MOV.U32 R11, RZ, RZ, R7 ;  /* 0x000000ffff0b7224 */ /* 0x000fe200078e0007 */
[----:B------:R-:W-:Y:S01]  /*7b80*/  MOV R12, R4 ;  /* 0x00000004000c7202 */ /* 0x000fe20000000f00 */
[----:B---3--:R-:W-:Y:S02]  /*7b90*/  IMAD.MOV.U32 R10, RZ, RZ, R6 ;  /* 0x000000ffff0a7224 */ /* 0x008fe400078e0006 */
[----:B------:R-:W-:Y:S01]  /*7ba0*/  IMAD.MOV.U32 R13, RZ, RZ, R5 ;  /* 0x000000ffff0d7224 */ /* 0x000fe200078e0005 */
[----:B------:R-:W-:Y:S02]  /*7bb0*/  PRMT R37, R11, 0x7610, R37 ;  /* 0x000076100b257816 */ /* 0x000fe40000000025 */
[----:B------:R-:W-:Y:S02]  /*7bc0*/  PRMT R48, R10, 0x7610, R48 ;  /* 0x000076100a307816 */ /* 0x000fe40000000030 */
[----:B------:R-:W-:Y:S02]  /*7bd0*/  PRMT R52, R12, 0x7610, R52 ;  /* 0x000076100c347816 */ /* 0x000fe40000000034 */
[----:B01----:R-:W-:-:S07]  /*7be0*/  PRMT R42, R13, 0x7610, R42 ;  /* 0x000076100d2a7816 */ /* 0x003fce000000002a */
.L_x_5185:
        /* <DEDUP_REMOVED lines=23> */
.L_x_4936:
[----:B------:R-:W-:Y:S05]  /*7d60*/  BSYNC B1 ;  /* 0x0000000000017941 */ /* 0x000fea0003800000 */
.L_x_4935:
[----:B------:R-:W1:Y:S01]  /*7d70*/  SYNCS.PHASECHK.TRANS64.TRYWAIT P1, [R18+URZ+0x22800], R11 ;  /* 0x0228000b120075a7 */ /* 0x000e62000802017f */
[----:B--2--5:R-:W-:Y:S01]  /*7d80*/  IMAD.MOV.U32 R0, RZ, RZ, R24 ;  /* 0x000000ffff007224 */ /* 0x024fe200078e0018 */
[----:B------:R-:W-:Y:S01]  /*7d90*/  VIADDMNMX R33, R33, -R206, 0x80, PT ;  /* 0x0000008021217446 */ /* 0x000fe200038009ce */
[----:B----4-:R-:W-:Y:S01]  /*7da0*/  IMAD.MOV.U32 R3, RZ, RZ, R25 ;  /* 0x000000ffff037224 */ /* 0x010fe200078e0019 */
[----:B------:R-:W-:Y:S01]  /*7db0*/  BSSY B1, `(.L_x_4937) ;  /* 0x000000e000017945 */ /* 0x000fe20003800000 */
[----:B------:R-:W-:Y:S01]  /*7dc0*/  IMAD.MOV.U32 R8, RZ, RZ, R28 ;  /* 0x000000ffff087224 */ /* 0x000fe200078e001c */
[----:B------:R-:W-:Y:S01]  /*7dd0*/  PRMT R52, R52, 0x5410, R0 ;  /* 0x0000541034347816 */ /* 0x000fe20000000000 */
[----:B------:R-:W-:Y:S01]  /*7de0*/  IMAD.MOV.U32 R10, RZ, RZ, R29 ;  /* 0x000000ffff0a7224 */ /* 0x000fe200078e001d */
[----:B------:R-:W-:Y:S01]  /*7df0*/  PRMT R53, R3, 0x7610, R53 ;  /* 0x0000761003357816 */ /* 0x000fe20000000035 */
[----:B------:R-:W-:Y:S01]  /*7e00*/  IMAD.MOV.U32 R3, RZ, RZ, R27 ;  /* 0x000000ffff037224 */ /* 0x000fe200078e001b */
[----:B------:R-:W-:-:S02]  /*7e10*/  MOV R0, R26 ;  /* 0x0000001a00007202 */ /* 0x000fc40000000f00 */
[-C--:B------:R-:W-:Y:S02]  /*7e20*/  ISETP.GE.OR P2, PT, R22, R33.reuse, P0 ;  /* 0x000000211600720c */ /* 0x080fe40000746670 */
[----:B------:R-:W-:Y:S01]  /*7e30*/  PRMT R53, R53, 0x5410, R0 ;  /* 0x0000541035357816 */ /* 0x000fe20000000000 */
[----:B------:R-:W-:Y:S01]  /*7e40*/  IMAD.IADD R0, R16, 0x1, R35 ;  /* 0x0000000110007824 */ /* 0x000fe200078e0223 */
[----:B------:R-:W-:Y:S02]  /*7e50*/  ISETP.GE.OR P0, PT, R230, R33, P0 ;  /* 0x00000021e600720c */ /* 0x000fe40000706670 */
[----:B------:R-:W-:Y:S02]  /*7e60*/  PRMT R54, R3, 0x5410, R8 ;  /* 0x0000541003367816 */ /* 0x000fe40000000008 */
[----:B------:R-:W-:Y:S01]  /*7e70*/  PRMT R55, R10, 0x7610, R55 ;  /* 0x000076100a377816 */ /* 0x000fe20000000037 */
[----:B-1----:R-:W-:Y:S08]  /*7e80*/  @!P1 BRA `(.L_x_4938) ;  /* 0x0000014000bc9947 */ /* 0x002ff00003800000 */
.L_x_5186:
[----:B------:R-:W-:Y:S05]  /*7e90*/  BSYNC B1 ;  /* 0x0000000000017941 */ /* 0x000fea0003800000 */
.L_x_4937:
[----:B------:R-:W-:Y:S01]  /*7ea0*/  BSSY B1, `(.L_x_4939) ;  /* 0x0000063000017945 */ /* 0x000fe20003800000 */
[----:B------:R-:W-:Y:S01]  /*7eb0*/  IMAD.MOV.U32 R56, RZ, RZ, R30 ;  /* 0x000000ffff387224 */ /* 0x000fe200078e001e */
[----:B------:R-:W-:Y:S01]  /*7ec0*/  LOP3.LUT R3, R0, 0x38, RZ, 0xc0, !PT ;  /* 0x0000003800037812 */ /* 0x000fe200078ec0ff */
[----:B------:R-:W-:Y:S01]  /*7ed0*/  IMAD.MOV.U32 R57, RZ, RZ, R31 ;  /* 0x000000ffff397224 */ /* 0x000fe200078e001f */
[----:B------:R-:W-:Y:S06]  /*7ee0*/  @P2 BRA `(.L_x_4940) ;  /* 0x0000000400782947 */ /* 0x000fec0003800000 */
[----:B------:R-:W-:Y:S01]  /*7ef0*/  IMAD.SHL.U32 R0, R233, 0x40, RZ ;  /* 0x00000040e9007824 */ /* 0x000fe200078e00ff */
[----:B------:R-:W-:Y:S01]  /*7f00*/  SHF.R.U32.HI R20, RZ, 0x10, R7 ;  /* 0x00000010ff147819 */ /* 0x000fe20000011607 */
[--C-:B------:R-:W-:Y:S01]  /*7f10*/  HADD2.F32 R21, -RZ, R37.reuse.H1_H1 ;  /* 0x30000025ff157230 */ /* 0x100fe20000004100 */
[--C-:B------:R-:W-:Y:S01]  /*7f20*/  SHF.R.U64 R51, R40, 0x10, R41.reuse ;  /* 0x0000001028337819 */ /* 0x100fe20000001229 */
[----:B------:R-:W-:Y:S01]  /*7f30*/  HADD2.F32 R37, -RZ, R37.H0_H0 ;  /* 0x20000025ff257230 */ /* 0x000fe20000004100 */
[----:B------:R-:W-:Y:S01]  /*7f40*/  LOP3.LUT R8, R0, 0x1c0, RZ, 0xc0, !PT ;  /* 0x000001c000087812 */ /* 0x000fe200078ec0ff */
[----:B------:R-:W-:Y:S01]  /*7f50*/  HADD2.F32 R20, -RZ, R20.H0_H0 ;  /* 0x20000014ff147230 */ /* 0x000fe20000004100 */
[----:B------:R-:W-:Y:S02]  /*7f60*/  SHF.R.U32.HI R40, RZ, 0x10, R41 ;  /* 0x00000010ff287819 */ /* 0x000fe40000011629 */
[----:B------:R-:W-:Y:S02]  /*7f70*/  LOP3.LUT R0, R8, 0x38, R16, 0xf8, !PT ;  /* 0x0000003808007812 */ /* 0x000fe400078ef810 */
[----:B------:R-:W-:-:S02]  /*7f80*/  SHF.R.U32.HI R13, RZ, 0x3, R8 ;  /* 0x00000003ff0d7819 */ /* 0x000fc40000011608 */
[----:B------:R-:W-:Y:S02]  /*7f90*/  SHF.R.U64 R47, R4, 0x10, R5 ;  /* 0x00000010042f7819 */ /* 0x000fe40000001205 */
[----:B-1----:R-:W-:Y:S02]  /*7fa0*/  LOP3.LUT R11, R0, R13, RZ, 0x3c, !PT ;  /* 0x0000000d000b7212 */ /* 0x002fe400078e3cff */
[--C-:B------:R-:W-:Y:S02]  /*7fb0*/  SHF.R.U64 R50, R38, 0x10, R39.reuse ;  /* 0x0000001026327819 */ /* 0x100fe40000001227 */
[----:B------:R-:W-:Y:S01]  /*7fc0*/  SHF.R.U32.HI R46, RZ, 0x10, R39 ;  /* 0x00000010ff2e7819 */ /* 0x000fe20000011627 */
[----:B------:R-:W-:Y:S01]  /*7fd0*/  IMAD R11, R210, 0x200, R11 ;  /* 0x00000200d20b7824 */ /* 0x000fe200078e020b */
[----:B------:R-:W-:Y:S02]  /*7fe0*/  SHF.R.U32.HI R44, RZ, 0x10, R5 ;  /* 0x00000010ff2c7819 */ /* 0x000fe40000011605 */
[----:B------:R-:W-:-:S02]  /*7ff0*/  SHF.R.U64 R49, R6, 0x10, R7 ;  /* 0x0000001006317819 */ /* 0x000fc40000001207 */
[----:B------:R-:W-:Y:S02]  /*8000*/  LEA R43, R11, R18, 0x1 ;  /* 0x000000120b2b7211 */ /* 0x000fe400078e08ff */
[----:B------:R-:W-:-:S03]  /*8010*/  LOP3.LUT R11, R13, R3, R8, 0x1e, !PT ;  /* 0x000000030d0b7212 */ /* 0x000fc600078e1e08 */
[----:B0-----:R-:W0:Y:S02]  /*8020*/  LDS.128 R12, [R43+0x18400] ;  /* 0x018400002b0c7984 */ /* 0x001e240000000c00 */
[----:B------:R-:W-:-:S04]  /*8030*/  IMAD R11, R210, 0x200, R11 ;  /* 0x00000200d20b7824 */ /* 0x000fc800078e020b */
[----:B------:R-:W-:-:S05]  /*8040*/  IMAD R45, R11, 0x2, R18 ;  /* 0x000000020b2d7824 */ /* 0x000fca00078e0212 */
[----:B------:R-:W1:Y:S01]  /*8050*/  LDS.128 R32, [R45+0x18400] ;  /* 0x018400002d207984 */ /* 0x000e620000000c00 */
[--C-:B0-----:R-:W-:Y:S02]  /*8060*/  HADD2.F32 R4, -RZ, R13.reuse.H0_H0 ;  /* 0x2000000dff047230 */ /* 0x101fe40000004100 */
[----:B------:R-:W-:Y:S02]  /*8070*/  HADD2.F32 R13, -RZ, R13.H1_H1 ;  /* 0x3000000dff0d7230 */ /* 0x000fe40000004100 */
[--C-:B------:R-:W-:Y:S02]  /*8080*/  HADD2.F32 R6, -RZ, R15.reuse.H0_H0 ;  /* 0x2000000fff067230 */ /* 0x100fe40000004100 */
[----:B------:R-:W-:Y:S02]  /*8090*/  HADD2.F32 R15, -RZ, R15.H1_H1 ;  /* 0x3000000fff0f7230 */ /* 0x000fe40000004100 */
[----:B------:R-:W-:Y:S02]  /*80a0*/  HADD2.F32 R0, -RZ, R12.H0_H0 ;  /* 0x2000000cff007230 */ /* 0x000fe40000004100 */
[----:B------:R-:W-:-:S02]  /*80b0*/  HADD2.F32 R5, -RZ, R14.H0_H0 ;  /* 0x2000000eff057230 */ /* 0x000fc40000004100 */
[--C-:B-1----:R-:W-:Y:S02]  /*80c0*/  HADD2.F32 R8, -RZ, R33.reuse.H0_H0 ;  /* 0x20000021ff087230 */ /* 0x102fe40000004100 */
[----:B------:R-:W-:Y:S02]  /*80d0*/  HADD2.F32 R33, -RZ, R33.H1_H1 ;  /* 0x30000021ff217230 */ /* 0x000fe40000004100 */
[----:B------:R-:W-:Y:S02]  /*80e0*/  HADD2.F32 R11, -RZ, R35.H0_H0 ;  /* 0x20000023ff0b7230 */ /* 0x000fe40000004100 */
[C---:B------:R-:W-:Y:S01]  /*80f0*/  FMUL.FTZ R39, R8.reuse, R37 ;  /* 0x0000002508277220 */ /* 0x040fe20000410000 */
[-C--:B------:R-:W-:Y:S01]  /*8100*/  FMUL.FTZ R41, R8, R21.reuse ;  /* 0x0000001508297220 */ /* 0x080fe20000410000 */
[----:B------:R-:W-:Y:S02]  /*8110*/  HADD2.F32 R8, -RZ, R40.H0_H0 ;  /* 0x20000028ff087230 */ /* 0x000fe40000004100 */
[----:B------:R-:W-:Y:S01]  /*8120*/  FMUL.FTZ R38, R33, R20 ;  /* 0x0000001421267220 */ /* 0x000fe20000410000 */
[C---:B------:R-:W-:Y:S01]  /*8130*/  FFMA.FTZ R39, R4.reuse, R21, -R39 ;  /* 0x0000001504277223 */ /* 0x040fe20000010827 */
[----:B------:R-:W-:Y:S01]  /*8140*/  FFMA.FTZ R41, R4, R37, R41 ;  /* 0x0000002504297223 */ /* 0x000fe20000010029 */
[----:B------:R-:W-:-:S02]  /*8150*/  HADD2.F32 R21, -RZ, R42.H0_H0 ;  /* 0x2000002aff157230 */ /* 0x000fc40000004100 */
[-C--:B------:R-:W-:Y:S01]  /*8160*/  FFMA.FTZ R40, R13, R8.reuse, -R38 ;  /* 0x000000080d287223 */ /* 0x080fe20000010826 */
[----:B------:R-:W-:Y:S02]  /*8170*/  HADD2.F32 R4, -RZ, R9.H1_H1 ;  /* 0x30000009ff047230 */ /* 0x000fe40000004100 */
[----:B------:R-:W-:Y:S01]  /*8180*/  FMUL.FTZ R42, R33, R8 ;  /* 0x00000008212a7220 */ /* 0x000fe20000410000 */
[----:B------:R-:W-:Y:S02]  /*8190*/  HADD2.F32 R35, -RZ, R35.H1_H1 ;  /* 0x30000023ff237230 */ /* 0x000fe40000004100 */
[C---:B------:R-:W-:Y:S01]  /*81a0*/  FMUL.FTZ R33, R11.reuse, R21 ;  /* 0x000000150b217220 */ /* 0x040fe20000410000 */
[----:B------:R-:W-:Y:S02]  /*81b0*/  HADD2.F32 R38, -RZ, R44.H0_H0 ;  /* 0x2000002cff267230 */ /* 0x000fe40000004100 */
[----:B------:R-:W-:Y:S01]  /*81c0*/  FMUL.FTZ R44, R11, R4 ;  /* 0x000000040b2c7220 */ /* 0x000fe20000410000 */
[----:B------:R-:W-:Y:S01]  /*81d0*/  FFMA.FTZ R42, R13, R20, R42 ;  /* 0x000000140d2a7223 */ /* 0x000fe2000001002a */
[----:B------:R-:W-:-:S02]  /*81e0*/  HADD2.F32 R8, -RZ, R46.H0_H0 ;  /* 0x2000002eff087230 */ /* 0x000fc40000004100 */
[C---:B------:R-:W-:Y:S01]  /*81f0*/  FFMA.FTZ R37, R6.reuse, R4, -R33 ;  /* 0x0000000406257223 */ /* 0x040fe20000010821 */
[----:B------:R-:W-:Y:S01]  /*8200*/  FMUL.FTZ R20, R35, R38 ;  /* 0x0000002623147220 */ /* 0x000fe20000410000 */
[----:B------:R-:W-:Y:S01]  /*8210*/  FFMA.FTZ R44, R6, R21, R44 ;  /* 0x00000015062c7223 */ /* 0x000fe2000001002c */
[----:B------:R-:W-:Y:S02]  /*8220*/  HADD2.F32 R7, -RZ, R32.H0_H0 ;  /* 0x20000020ff077230 */ /* 0x000fe40000004100 */
[--C-:B------:R-:W-:Y:S02]  /*8230*/  HADD2.F32 R4, -RZ, R48.reuse.H1_H1 ;  /* 0x30000030ff047230 */ /* 0x100fe40000004100 */
[-C--:B------:R-:W-:Y:S01]  /*8240*/  FFMA.FTZ R46, R15, R8.reuse, -R20 ;  /* 0x000000080f2e7223 */ /* 0x080fe20000010814 */
[----:B------:R-:W-:Y:S02]  /*8250*/  HADD2.F32 R6, -RZ, R48.H0_H0 ;  /* 0x20000030ff067230 */ /* 0x000fe40000004100 */
[----:B------:R-:W-:Y:S01]  /*8260*/  FMUL.FTZ R48, R35, R8 ;  /* 0x0000000823307220 */ /* 0x000fe20000410000 */
[----:B------:R-:W-:-:S02]  /*8270*/  HADD2.F32 R10, -RZ, R34.H0_H0 ;  /* 0x20000022ff0a7230 */ /* 0x000fc40000004100 */
[----:B------:R-:W-:Y:S02]  /*8280*/  HADD2.F32 R8, -RZ, R52.H0_H0 ;  /* 0x20000034ff087230 */ /* 0x000fe40000004100 */
[C---:B------:R-:W-:Y:S01]  /*8290*/  FMUL.FTZ R11, R7.reuse, R6 ;  /* 0x00000006070b7220 */ /* 0x040fe20000410000 */
[----:B------:R-:W-:Y:S02]  /*82a0*/  HADD2.F32 R9, -RZ, R9.H0_H0 ;  /* 0x20000009ff097230 */ /* 0x000fe40000004100 */
[----:B------:R-:W-:Y:S01]  /*82b0*/  FMUL.FTZ R7, R7, R4 ;  /* 0x0000000407077220 */ /* 0x000fe20000410000 */
[----:B------:R-:W-:Y:S02]  /*82c0*/  HADD2.F32 R32, -RZ, R32.H1_H1 ;  /* 0x30000020ff207230 */ /* 0x000fe40000004100 */
[----:B------:R-:W-:Y:S01]  /*82d0*/  FMUL.FTZ R20, R10, R8 ;  /* 0x000000080a147220 */ /* 0x000fe20000410000 */
[C---:B------:R-:W-:Y:S01]  /*82e0*/  FFMA.FTZ R4, R0.reuse, R4, -R11 ;  /* 0x0000000400047223 */ /* 0x040fe2000001080b */
[----:B------:R-:W-:Y:S01]  /*82f0*/  FFMA.FTZ R0, R0, R6, R7 ;  /* 0x0000000600007223 */ /* 0x000fe20000010007 */
[----:B------:R-:W-:-:S02]  /*8300*/  HADD2.F32 R34, -RZ, R34.H1_H1 ;  /* 0x30000022ff227230 */ /* 0x000fc40000004100 */
[-C--:B------:R-:W-:Y:S01]  /*8310*/  FMUL.FTZ R10, R10, R9.reuse ;  /* 0x000000090a0a7220 */ /* 0x080fe20000410000 */
[----:B------:R-:W-:Y:S01]  /*8320*/  FFMA.FTZ R6, R5, R9, -R20 ;  /* 0x0000000905067223 */ /* 0x000fe20000010814 */
[----:B------:R-:W-:Y:S02]  /*8330*/  HADD2.F32 R11, -RZ, R49.H0_H0 ;  /* 0x20000031ff0b7230 */ /* 0x000fe40000004100 */
[----:B------:R-:W-:Y:S01]  /*8340*/  FFMA.FTZ R35, R15, R38, R48 ;  /* 0x000000260f237223 */ /* 0x000fe20000010030 */
[----:B------:R-:W-:Y:S02]  /*8350*/  HADD2.F32 R13, -RZ, R47.H0_H0 ;  /* 0x2000002fff0d7230 */ /* 0x000fe40000004100 */
[----:B------:R-:W-:Y:S01]  /*8360*/  FFMA.FTZ R10, R5, R8, R10 ;  /* 0x00000008050a7223 */ /* 0x000fe2000001000a */
[----:B------:R-:W-:Y:S02]  /*8370*/  HADD2.F32 R7, -RZ, R51.H0_H0 ;  /* 0x20000033ff077230 */ /* 0x000fe40000004100 */
[----:B------:R-:W-:Y:S01]  /*8380*/  FMUL.FTZ R5, R32, R11 ;  /* 0x0000000b20057220 */ /* 0x000fe20000410000 */
[----:B------:R-:W-:-:S02]  /*8390*/  HADD2.F32 R9, -RZ, R50.H0_H0 ;  /* 0x20000032ff097230 */ /* 0x000fc40000004100 */
[----:B------:R-:W-:Y:S01]  /*83a0*/  FMUL.FTZ R33, R34, R13 ;  /* 0x0000000d22217220 */ /* 0x000fe20000410000 */
[----:B------:R-:W-:Y:S02]  /*83b0*/  HADD2.F32 R12, -RZ, R12.H1_H1 ;  /* 0x3000000cff0c7230 */ /* 0x000fe40000004100 */
[----:B------:R-:W-:Y:S01]  /*83c0*/  FMUL.FTZ R32, R32, R7 ;  /* 0x0000000720207220 */ /* 0x000fe20000410000 */
[----:B------:R-:W-:Y:S02]  /*83d0*/  HADD2.F32 R14, -RZ, R14.H1_H1 ;  /* 0x3000000eff0e7230 */ /* 0x000fe40000004100 */
[----:B------:R-:W-:Y:S01]  /*83e0*/  FMUL.FTZ R34, R34, R9 ;  /* 0x0000000922227220 */ /* 0x000fe20000410000 */
        /* <DEDUP_REMOVED lines=11> */
[----:B------:R-:W-:-:S02]  /*84a0*/  F2FP.F16.F32.PACK_AB R8, R21, R0 ;  /* 0x000000001508723e */ /* 0x000fc400000000ff */
[----:B------:R-:W-:-:S05]  /*84b0*/  F2FP.F16.F32.PACK_AB R10, R13, R10 ;  /* 0x0000000a0d0a723e */ /* 0x000fca00000000ff */
[----:B------:R2:W-:Y:S02]  /*84c0*/  STS.128 [R45+0x18400], R8 ;  /* 0x018400082d007388 */ /* 0x0005e40000000c00 */
.L_x_4940:
[----:B------:R-:W-:Y:S05]  /*84d0*/  BSYNC B1 ;  /* 0x0000000000017941 */ /* 0x000fea0003800000 */
.L_x_4939:
        /* <DEDUP_REMOVED lines=8> */
[----:B------:R-:W-:Y:S02]  /*8560*/  SHF.R.U64 R39, R28, 0x10, R29 ;  /* 0x000000101c277819 */ /* 0x000fe4000000121d */
[----:B------:R-:W-:Y:S01]  /*8570*/  SHF.R.U64 R35, R26, 0x10, R27 ;  /* 0x000000101a237819 */ /* 0x000fe2000000121b */
[----:B------:R-:W-:Y:S01]  /*8580*/  HADD2.F32 R26, -RZ, R53.H0_H0 ;  /* 0x20000035ff1a7230 */ /* 0x000fe20000004100 */
[--C-:B------:R-:W-:Y:S02]  /*8590*/  SHF.R.U32.HI R28, RZ, 0x10, R25.reuse ;  /* 0x00000010ff1c7819 */ /* 0x100fe40000011619 */
[----:B------:R-:W-:Y:S01]  /*85a0*/  SHF.R.U64 R37, R24, 0x10, R25 ;  /* 0x0000001018257819 */ /* 0x000fe20000001219 */
[----:B------:R-:W-:Y:S01]  /*85b0*/  HADD2.F32 R25, -RZ, R55.H0_H0 ;  /* 0x20000037ff197230 */ /* 0x000fe20000004100 */
[----:B------:R-:W-:Y:S02]  /*85c0*/  SHF.R.U32.HI R32, RZ, 0x10, R29 ;  /* 0x00000010ff207819 */ /* 0x000fe4000001161d */
[----:B------:R-:W-:Y:S01]  /*85d0*/  SHF.R.U32.HI R33, RZ, 0x10, R27 ;  /* 0x00000010ff217819 */ /* 0x000fe2000001161b */
[----:B------:R-:W-:Y:S01]  /*85e0*/  HADD2.F32 R27, -RZ, R28.H0_H0 ;  /* 0x2000001cff1b7230 */ /* 0x000fe20000004100 */
[----:B------:R-:W-:-:S02]  /*85f0*/  SHF.R.U64 R38, R30, 0x10, R31 ;  /* 0x000000101e267819 */ /* 0x000fc4000000121f */
[----:B------:R-:W-:Y:S01]  /*8600*/  SHF.R.U32.HI R34, RZ, 0x10, R31 ;  /* 0x00000010ff227819 */ /* 0x000fe2000001161f */
        /* <DEDUP_REMOVED lines=9> */
[----:B------:R-:W-:-:S02]  /*86a0*/  HADD2.F32 R20, -RZ, R53.H1_H1 ;  /* 0x30000035ff147230 */ /* 0x000fc40000004100 */
        /* <DEDUP_REMOVED lines=8> */
[----:B------:R-:W-:Y:S02]  /*8730*/  HADD2.F32 R25, -RZ, R52.H1_H1 ;  /* 0x30000034ff197230 */ /* 0x000fe40000004100 */
[----:B------:R-:W-:Y:S01]  /*8740*/  FFMA.FTZ R31, R12, R26, R31 ;  /* 0x0000001a0c1f7223 */ /* 0x000fe2000001001f */
[----:B------:R-:W-:Y:S02]  /*8750*/  HADD2.F32 R12, -RZ, R54.H1_H1 ;  /* 0x30000036ff0c7230 */ /* 0x000fe40000004100 */
        /* <DEDUP_REMOVED lines=9> */
[----:B------:R-:W-:Y:S02]  /*87f0*/  HADD2.F32 R9, -RZ, R54.H0_H0 ;  /* 0x20000036ff097230 */ /* 0x000fe40000004100 */
        /* <DEDUP_REMOVED lines=41> */
.L_x_4931:
[----:B------:R-:W-:Y:S05]  /*8a90*/  BSYNC B0 ;  /* 0x0000000000007941 */ /* 0x000fea0003800000 */
.L_x_4917:
        /* <DEDUP_REMOVED lines=8> */
.L_x_4914:
        /* <DEDUP_REMOVED lines=8> */
.L_x_4941:
[----:B------:R-:W-:Y:S01]  /*8ba0*/  IMAD R20, R19, 0x8, R18 ;  /* 0x0000000813147824 */ /* 0x000fe200078e0212 */
[----:B------:R-:W-:-:S04]  /*8bb0*/  SHF.L.U32 R73, R23, 0x1f, RZ ;  /* 0x0000001f17497819 */ /* 0x000fc800000006ff */
[----:B------:R2:W0:Y:S01]  /*8bc0*/  SYNCS.PHASECHK.TRANS64.TRYWAIT P2, [R20+URZ+0x22830], R73 ;  /* 0x02283049140075a7 */ /* 0x000422000804017f */
[----:B------:R-:W-:Y:S05]  /*8bd0*/  @!P0 BRA `(.L_x_4942) ;  /* 0x0000000000048947 */ /* 0x000fea0003800000 */
[----:B------:R-:W-:Y:S01]  /*8be0*/  BPT.TRAP 0x1 ;  /* 0x000000040000795c */ /* 0x000fe20000300000 */
.L_x_4942:
[----:B0--3--:R-:W0:Y:S01]  /*8bf0*/  S2R R3, SR_TID.X ;  /* 0x0000000000037919 */ /* 0x009e220000002100 */
[----:B------:R-:W-:-:S05]  /*8c00*/  VIADD R0, R18, 0x1c400 ;  /* 0x0001c40012007836 */ /* 0x000fca0000000000 */
[----:B------:R-:W-:-:S04]  /*8c10*/  SHF.R.U32.HI R0, RZ, 0x4, R0 ;  /* 0x00000004ff007819 */ /* 0x000fc80000011600 */
[----:B------:R-:W-:Y:S02]  /*8c20*/  LOP3.LUT R0, R0, 0x3fff, RZ, 0xc0, !PT ;  /* 0x00003fff00007812 */ /* 0x000fe400078ec0ff */
[----:B0-----:R-:W-:-:S04]  /*8c30*/  LOP3.LUT R3, R3, 0x7f, RZ, 0xc0, !PT ;  /* 0x0000007f03037812 */ /* 0x001fc800078ec0ff */
[----:B------:R-:W-:Y:S01]  /*8c40*/  ISETP.NE.AND P1, PT, R3, RZ, PT ;  /* 0x000000ff0300720c */ /* 0x000fe20003f25270 */
[----:B------:R-:W-:-:S12]  /*8c50*/  @P2 BRA `(.L_x_4943) ;  /* 0x0000000000082947 */ /* 0x000fd80003800000 */
[----:B------:R-:W0:Y:S02]  /*8c60*/  SYNCS.PHASECHK.TRANS64.TRYWAIT P2, [R20+URZ+0x22830], R73 ;  /* 0x02283049140075a7 */ /* 0x000e24000804017f */
[----:B0-----:R-:W-:Y:S05]  /*8c70*/  @!P2 BRA `(.L_x_4944) ;  /* 0x000001340054a947 */ /* 0x001fea0003800000 */
.L_x_4943:
[----:B------:R-:W-:Y:S05]  /*8c80*/  WARPSYNC.ALL ;  /* 0x0000000000007948 */ /* 0x000fea0003800000 */
[----:B------:R-:W-:-:S05]  /*8c90*/  LOP3.LUT R13, R0, 0x10000, RZ, 0xfc, !PT ;  /* 0x00010000000d7812 */ /* 0x000fca00078efcff */
[----:B------:R-:W-:Y:S01]  /*8ca0*/  IMAD R6, R19, 0x300, R13 ;  /* 0x0000030013067824 */ /* 0x000fe200078e020d */
[----:B------:R-:W-:Y:S01]  /*8cb0*/  LOP3.LUT R4, R36, 0x10000, RZ, 0xfc, !PT ;  /* 0x0001000024047812 */ /* 0x000fe200078efcff */
[----:B------:R-:W-:Y:S01]  /*8cc0*/  IMAD.MOV.U32 R7, RZ, RZ, 0x40000040 ;  /* 0x40000040ff077424 */ /* 0x000fe200078e00ff */
[----:B------:R-:W-:Y:S01]  /*8cd0*/  MOV R5, 0x40000040 ;  /* 0x4000004000057802 */ /* 0x000fe20000000f00 */
[----:B------:R-:W-:Y:S01]  /*8ce0*/  IMAD.MOV.U32 R9, RZ, RZ, 0x40000040 ;  /* 0x40000040ff097424 */ /* 0x000fe200078e00ff */
[----:B------:R-:W-:Y:S01]  /*8cf0*/  R2UR UR6, R6 ;  /* 0x00000000060672ca */ /* 0x000fe200000e0000 */
[----:B------:R-:W-:Y:S01]  /*8d00*/  IMAD.MOV.U32 R11, RZ, RZ, 0x40000040 ;  /* 0x40000040ff0b7424 */ /* 0x000fe200078e00ff */
[----:B------:R-:W-:Y:S01]  /*8d10*/  R2UR UR7, R7 ;  /* 0x00000000070772ca */ /* 0x000fe200000e0000 */
[----:B------:R-:W3:Y:S01]  /*8d20*/  LDL.LU R76, [R1+0x8] ;  /* 0x00000800014c7983 */ /* 0x000ee20000300800 */
[----:B------:R-:W-:Y:S01]  /*8d30*/  R2UR UR4, R4 ;  /* 0x00000000040472ca */ /* 0x000fe200000e0000 */
[----:B-----5:R-:W-:Y:S01]  /*8d40*/  WARPGROUP.ARRIVE ;  /* 0x00000000000079c5 */ /* 0x020fe20000000000 */
[----:B------:R-:W-:Y:S01]  /*8d50*/  R2UR UR5, R5 ;  /* 0x00000000050572ca */ /* 0x000fe200000e0000 */
[----:B------:R-:W-:Y:S01]  /*8d60*/  VIADD R8, R6, 0x2 ;  /* 0x0000000206087836 */ /* 0x000fe20000000000 */
[----:B------:R-:W0:Y:S01]  /*8d70*/  LDC R77, c[0x0][0x448] ;  /* 0x00011200ff4d7b82 */ /* 0x000e220000000800 */
[----:B------:R-:W-:-:S02]  /*8d80*/  VIADD R10, R4, 0x2 ;  /* 0x00000002040a7836 */ /* 0x000fc40000000000 */
[----:B----4-:R-:W-:Y:S02]  /*8d90*/  VIADD R14, R6, 0x4 ;  /* 0x00000004060e7836 */ /* 0x010fe40000000000 */
[----:B------:R-:W-:Y:S02]  /*8da0*/  IMAD.MOV.U32 R15, RZ, RZ, 0x40000040 ;  /* 0x40000040ff0f7424 */ /* 0x000fe400078e00ff */
[----:B------:R-:W-:-:S04]  /*8db0*/  IMAD.MOV.U32 R7, RZ, RZ, 0x40000040 ;  /* 0x40000040ff077424 */ /* 0x000fc800078e00ff */
[----:B------:R-:W-:Y:S01]  /*8dc0*/  HGMMA.64x96x16.F32 R24, gdesc[UR4], RZ, !UPT, gsb0 ;  /* 0x01600000041879f0 */ /* 0x000fe2000c0008ff */
[----:B------:R-:W-:Y:S01]  /*8dd0*/  R2UR UR6, R8 ;  /* 0x00000000080672ca */ /* 0x000fe200000e0000 */
[----:B------:R-:W-:Y:S01]  /*8de0*/  VIADD R8, R4, 0x4 ;  /* 0x0000000404087836 */ /* 0x000fe20000000000 */
[----:B------:R-:W-:Y:S01]  /*8df0*/  R2UR UR7, R9 ;  /* 0x00000000090772ca */ /* 0x000fe200000e0000 */
[----:B------:R-:W-:Y:S01]  /*8e00*/  IMAD.MOV.U32 R9, RZ, RZ, 0x40000040 ;  /* 0x40000040ff097424 */ /* 0x000fe200078e00ff */
[----:B------:R-:W-:Y:S02]  /*8e10*/  R2UR UR4, R10 ;  /* 0x000000000a0472ca */ /* 0x000fe400000e0000 */
[----:B------:R-:W-:Y:S02]  /*8e20*/  R2UR UR5, R11 ;  /* 0x000000000b0572ca */ /* 0x000fe400000e0000 */
[----:B0-----:R-:W-:Y:S02]  /*8e30*/  ISETP.NE.AND P2, PT, R77, 0x1, PT ;  /* 0x000000014d00780c */ /* 0x001fe40003f45270 */
[----:B------:R-:W0:Y:S02]  /*8e40*/  S2R R77, SR_TID.X ;  /* 0x00000000004d7919 */ /* 0x000e240000002100 */
[----:B0-----:R-:W-:-:S04]  /*8e50*/  SHF.R.U32.HI R77, RZ, 0x7, R77 ;  /* 0x00000007ff4d7819 */ /* 0x001fc8000001164d */
[----:B------:R-:W-:Y:S01]  /*8e60*/  IADD3 R177, -R77, 0xb, RZ ;  /* 0x0000000b4db17810 */ /* 0x000fe20007ffe1ff */
[----:B------:R-:W-:Y:S02]  /*8e70*/  WARPGROUP.DEPBAR.LE gsb0, 0x0 ;  /* 0x00008000000079c5 */ /* 0x000fe40000010000 */
[----:B------:R-:W-:-:S06]  /*8e80*/  WARPGROUP.ARRIVE ;  /* 0x00000000000079c5 */ /* 0x000fcc0000000000 */
[----:B------:R-:W-:Y:S01]  /*8e90*/  HGMMA.64x96x16.F32 R24, gdesc[UR4], R24, gsb0 ;  /* 0x01600000041879f0 */ /* 0x000fe20008000818 */
[----:B------:R-:W-:Y:S02]  /*8ea0*/  R2UR UR6, R14 ;  /* 0x000000000e0672ca */ /* 0x000fe400000e0000 */
[----:B------:R-:W-:Y:S01]  /*8eb0*/  R2UR UR7, R15 ;  /* 0x000000000f0772ca */ /* 0x000fe200000e0000 */
[----:B------:R-:W-:Y:S01]  /*8ec0*/  IMAD.MOV.U32 R15, RZ, RZ, 0x40000040 ;  /* 0x40000040ff0f7424 */ /* 0x000fe200078e00ff */
[----:B------:R-:W-:Y:S02]  /*8ed0*/  R2UR UR4, R8 ;  /* 0x00000000080472ca */ /* 0x000fe400000e0000 */
[----:B------:R-:W-:Y:S02]  /*8ee0*/  R2UR UR5, R9 ;  /* 0x00000000090572ca */ /* 0x000fe400000e0000 */
[----:B------:R-:W-:Y:S01]  /*8ef0*/  IADD3 R14, R6, 0x6, RZ ;  /* 0x00000006060e7810 */ /* 0x000fe20007ffe0ff */
[----:B------:R-:W-:Y:S01]  /*8f00*/  VIADD R6, R4, 0x6 ;  /* 0x0000000604067836 */ /* 0x000fe20000000000 */
[----:B------:R-:W-:-:S02]  /*8f10*/  WARPGROUP.DEPBAR.LE gsb0, 0x0 ;  /* 0x00008000000079c5 */ /* 0x000fc40000010000 */
[----:B------:R-:W-:-:S07]  /*8f20*/  WARPGROUP.ARRIVE ;  /* 0x00000000000079c5 */ /* 0x000fce0000000000 */
[----:B------:R-:W-:Y:S01]  /*8f30*/  HGMMA.64x96x16.F32 R24, gdesc[UR4], R24, gsb0 ;  /* 0x01600000041879f0 */ /* 0x000fe20008000818 */
[----:B------:R-:W-:Y:S02]  /*8f40*/  R2UR UR6, R14 ;  /* 0x000000000e0672ca */ /* 0x000fe400000e0000 */
[----:B------:R-:W-:Y:S01]  /*8f50*/  R2UR UR7, R15 ;  /* 0x000000000f0772ca */ /* 0x000fe200000e0000 */
[----:B------:R-:W-:Y:S01]  /*8f60*/  IMAD.IADD R15, R214, 0x1, R206 ;  /* 0x00000001d60f7824 */ /* 0x000fe200078e02ce */
[----:B------:R-:W-:Y:S02]  /*8f70*/  R2UR UR4, R6 ;  /* 0x00000000060472ca */ /* 0x000fe400000e0000 */
[----:B------:R-:W-:Y:S02]  /*8f80*/  R2UR UR5, R7 ;  /* 0x00000000070572ca */ /* 0x000fe400000e0000 */
[----:B---3--:R-:W-:-:S04]  /*8f90*/  LOP3.LUT R76, R76, 0xfff7ffff, RZ, 0xc0, !PT ;  /* 0xfff7ffff4c4c7812 */ /* 0x008fc800078ec0ff */
[----:B------:R-:W-:-:S05]  /*8fa0*/  @P2 LOP3.LUT R76, R76, 0x80000, RZ, 0xfc, !PT ;  /* 0x000800004c4c2812 */ /* 0x000fca00078efcff */
[----:B------:R-:W-:Y:S01]  /*8fb0*/  STL [R1+0x8], R76 ;  /* 0x0000084c01007387 */ /* 0x000fe20000100800 */
[----:B------:R-:W-:Y:S02]  /*8fc0*/  WARPGROUP.DEPBAR.LE gsb0, 0x0 ;  /* 0x00008000000079c5 */ /* 0x000fe40000010000 */
[----:B------:R-:W-:-:S06]  /*8fd0*/  WARPGROUP.ARRIVE ;  /* 0x00000000000079c5 */ /* 0x000fcc0000000000 */
[----:B------:R-:W-:Y:S01]  /*8fe0*/  HGMMA.64x96x16.F32 R24, gdesc[UR4], R24, gsb0 ;  /* 0x01600000041879f0 */ /* 0x000fe20008000818 */
[----:B------:R-:W-:Y:S02]  /*8ff0*/  ULDC UR4, c[0x0][0x9d8] ;  /* 0x0002760000047ab9 */ /* 0x000fe40000000800 */
[----:B------:R-:W-:Y:S02]  /*9000*/  WARPGROUP.DEPBAR.LE gsb0, 0x0 ;  /* 0x00008000000079c5 */ /* 0x000fe40000010000 */
[----:B------:R-:W-:Y:S01]  /*9010*/  FMUL.FTZ R14, R36, UR4 ;  /* 0x00000004240e7c20 */ /* 0x000fe20008410000 */
[----:B------:R-:W-:Y:S01]  /*9020*/  FMUL.FTZ R75, R28, UR4 ;  /* 0x000000041c4b7c20 */ /* 0x000fe20008410000 */
[----:B------:R-:W0:Y:S01]  /*9030*/  @P2 LDC R36, c[0x0][0x44c] ;  /* 0x00011300ff242b82 */ /* 0x000e220000000800 */
[----:B------:R-:W-:Y:S01]  /*9040*/  FMUL.FTZ R28, R29, UR4 ;  /* 0x000000041d1c7c20 */ /* 0x000fe20008410000 */
[----:B------:R-:W-:Y:S01]  /*9050*/  FMUL.FTZ R26, R26, UR4 ;  /* 0x000000041a1a7c20 */ /* 0x000fe20008410000 */
[----:B------:R-:W-:Y:S01]  /*9060*/  FMUL.FTZ R27, R27, UR4 ;  /* 0x000000041b1b7c20 */ /* 0x000fe20008410000 */
[----:B------:R-:W-:Y:S01]  /*9070*/  FMUL.FTZ R74, R25, UR4 ;  /* 0x00000004194a7c20 */ /* 0x000fe20008410000 */
[----:B------:R-:W-:Y:S01]  /*9080*/  FMUL.FTZ R25, R32, UR4 ;  /* 0x0000000420197c20 */ /* 0x000fe20008410000 */
[----:B------:R-:W3:Y:S01]  /*9090*/  MUFU.TANH R92, R26 ;  /* 0x0000001a005c7308 */ /* 0x000ee20000002400 */
[----:B------:R-:W-:Y:S01]  /*90a0*/  FMUL.FTZ R30, R30, UR4 ;  /* 0x000000041e1e7c20 */ /* 0x000fe20008410000 */
[----:B------:R-:W4:Y:S01]  /*90b0*/  @P2 LDC R29, c[0x0][0x450] ;  /* 0x00011400ff1d2b82 */ /* 0x000f220000000800 */
        /* <DEDUP_REMOVED lines=13> */
[----:B------:R3:W2:Y:S01]  /*9190*/  MUFU.TANH R94, R30 ;  /* 0x0000001e005e7308 */ /* 0x0006a20000002400 */
[----:B-1----:R-:W-:-:S02]  /*91a0*/  IMAD.MOV.U32 R27, RZ, RZ, R15 ;  /* 0x000000ffff1b7224 */ /* 0x002fc400078e000f */
[----:B------:R-:W-:Y:S01]  /*91b0*/  FMUL.FTZ R55, R55, UR4 ;  /* 0x0000000437377c20 */ /* 0x000fe20008410000 */
[----:B0-----:R-:W-:-:S04]  /*91c0*/  @P2 IMAD.HI.U32 R26, R15, R36, RZ ;  /* 0x000000240f1a2227 */ /* 0x001fc800078e00ff */
[----:B------:R-:W-:Y:S01]  /*91d0*/  FMUL.FTZ R0, R37, UR4 ;  /* 0x0000000425007c20 */ /* 0x000fe20008410000 */
[----:B------:R-:W-:Y:S01]  /*91e0*/  FMUL.FTZ R72, R24, UR4 ;  /* 0x0000000418487c20 */ /* 0x000fe20008410000 */
[----:B------:R-:W-:Y:S01]  /*91f0*/  FMUL.FTZ R24, R33, UR4 ;  /* 0x0000000421187c20 */ /* 0x000fe20008410000 */
[----:B------:R-:W-:Y:S01]  /*9200*/  IMAD R15, R180, -0x60, R209 ;  /* 0xffffffa0b40f7824 */ /* 0x000fe200078e02d1 */
[----:B------:R2:W0:Y:S01]  /*9210*/  MUFU.TANH R88, R31 ;  /* 0x0000001f00587308 */ /* 0x0004220000002400 */
[----:B------:R-:W-:Y:S01]  /*9220*/  FMUL.FTZ R58, R58, UR4 ;  /* 0x000000043a3a7c20 */ /* 0x000fe20008410000 */
[----:B----4-:R-:W-:Y:S01]  /*9230*/  @P2 SHF.R.U32.HI R27, RZ, R29, R26 ;  /* 0x0000001dff1b2219 */ /* 0x010fe2000001161a */
[----:B------:R-:W-:Y:S02]  /*9240*/  VIADD R26, R15, 0x60 ;  /* 0x000000600f1a7836 */ /* 0x000fe40000000000 */
[----:B------:R-:W-:Y:S01]  /*9250*/  FMUL.FTZ R59, R59, UR4 ;  /* 0x000000043b3b7c20 */ /* 0x000fe20008410000 */
[----:B------:R-:W-:Y:S01]  /*9260*/  FMUL.FTZ R62, R62, UR4 ;  /* 0x000000043e3e7c20 */ /* 0x000fe20008410000 */
[----:B------:R-:W-:Y:S01]  /*9270*/  FMUL.FTZ R63, R63, UR4 ;  /* 0x000000043f3f7c20 */ /* 0x000fe20008410000 */
[----:B---3--:R-:W1:Y:S01]  /*9280*/  SHFL.IDX PT, R30, R27, 0x1, 0x1c1f ;  /* 0x003c1f001b1e7f89 */ /* 0x008e6200000e0000 */
[----:B------:R-:W-:Y:S01]  /*9290*/  IMAD R90, R215, -0x2, R26 ;  /* 0xfffffffed75a7824 */ /* 0x000fe200078e021a */
[----:B------:R-:W3:Y:S01]  /*92a0*/  MUFU.TANH R34, R34 ;  /* 0x0000002200227308 */ /* 0x000ee20000002400 */
[----:B------:R-:W-:Y:S01]  /*92b0*/  FMUL.FTZ R67, R67, UR4 ;  /* 0x0000000443437c20 */ /* 0x000fe20008410000 */
[----:B------:R-:W-:Y:S01]  /*92c0*/  FMUL.FTZ R12, R40, UR4 ;  /* 0x00000004280c7c20 */ /* 0x000fe20008410000 */
[----:B------:R-:W-:Y:S01]  /*92d0*/  FMUL.FTZ R70, R70, UR4 ;  /* 0x0000000446467c20 */ /* 0x000fe20008410000 */
[--C-:B------:R-:W-:Y:S01]  /*92e0*/  IADD3 R29, -R207, 0x1, R90.reuse ;  /* 0x00000001cf1d7810 */ /* 0x100fe20007ffe15a */
[----:B------:R-:W-:Y:S01]  /*92f0*/  FMUL.FTZ R71, R71, UR4 ;  /* 0x0000000447477c20 */ /* 0x000fe20008410000 */
[----:B------:R-:W-:Y:S01]  /*9300*/  FMUL.FTZ R44, R44, UR4 ;  /* 0x000000042c2c7c20 */ /* 0x000fe20008410000 */
[----:B------:R-:W4:Y:S01]  /*9310*/  SHFL.IDX PT, R27, R27, RZ, 0x1c1f ;  /* 0x001c1fff1b1b7589 */ /* 0x000f2200000e0000 */
        /* <DEDUP_REMOVED lines=14> */
[----:B-1----:R-:W-:Y:S01]  /*9400*/  VIADDMNMX R30, R30, R29, R90, PT ;  /* 0x0000001d1e1e7246 */ /* 0x002fe2000380015a */
[----:B------:R-:W-:Y:S01]  /*9410*/  FMUL.FTZ R68, R68, UR4 ;  /* 0x0000000444447c20 */ /* 0x000fe20008410000 */
[----:B------:R-:W1:Y:S01]  /*9420*/  MUFU.TANH R39, R39 ;  /* 0x0000002700277308 */ /* 0x000e620000002400 */
[----:B------:R-:W-:Y:S01]  /*9430*/  FMUL.FTZ R69, R69, UR4 ;  /* 0x0000000445457c20 */ /* 0x000fe20008410000 */
[----:B------:R-:W-:-:S02]  /*9440*/  ISETP.GT.AND P3, PT, R30, RZ, PT ;  /* 0x000000ff1e00720c */ /* 0x000fc40003f64270 */
[C---:B------:R-:W-:Y:S02]  /*9450*/  ISETP.GT.AND P4, PT, R30.reuse, 0x1, PT ;  /* 0x000000011e00780c */ /* 0x040fe40003f84270 */
[----:B------:R-:W-:Y:S02]  /*9460*/  ISETP.GT.AND P2, PT, R30, 0x8, PT ;  /* 0x000000081e00780c */ /* 0x000fe40003f44270 */
[----:B------:R-:W-:Y:S01]  /*9470*/  FSEL R92, R92, -INF , P3 ;  /* 0xff8000005c5c7808 */ /* 0x000fe20001800000 */
[----:B------:R-:W1:Y:S01]  /*9480*/  MUFU.TANH R42, R42 ;  /* 0x0000002a002a7308 */ /* 0x000e620000002400 */
[----:B--2---:R-:W-:Y:S02]  /*9490*/  FSEL R31, R32, -INF , P4 ;  /* 0xff800000201f7808 */ /* 0x004fe40002000000 */
[----:B------:R-:W-:Y:S02]  /*94a0*/  ISETP.GT.AND P3, PT, R30, 0x9, PT ;  /* 0x000000091e00780c */ /* 0x000fe40003f64270 */
[----:B------:R-:W-:-:S02]  /*94b0*/  FSEL R94, R94, -INF , P2 ;  /* 0xff8000005e5e7808 */ /* 0x000fc40001000000 */
[----:B------:R-:W-:Y:S01]  /*94c0*/  FMNMX.FTZ R15, R92, R31, !PT ;  /* 0x0000001f5c0f7209 */ /* 0x000fe20007810000 */
[----:B------:R-:W2:Y:S01]  /*94d0*/  MUFU.TANH R43, R43 ;  /* 0x0000002b002b7308 */ /* 0x000ea20000002400 */
[----:B------:R-:W-:Y:S02]  /*94e0*/  ISETP.GT.AND P2, PT, R30, 0x10, PT ;  /* 0x000000101e00780c */ /* 0x000fe40003f44270 */
[----:B0-----:R-:W-:Y:S02]  /*94f0*/  FSEL R88, R88, -INF , P3 ;  /* 0xff80000058587808 */ /* 0x001fe40001800000 */
[----:B------:R-:W-:Y:S02]  /*9500*/  FMNMX.FTZ R15, R94, R15, !PT ;  /* 0x0000000f5e0f7209 */ /* 0x000fe40007810000 */
[----:B------:R-:W-:Y:S01]  /*9510*/  ISETP.GT.AND P3, PT, R30, 0x11, PT ;  /* 0x000000111e00780c */ /* 0x000fe20003f64270 */
[----:B------:R-:W0:Y:S01]  /*9520*/  MUFU.TANH R46, R46 ;  /* 0x0000002e002e7308 */ /* 0x000e220000002400 */
[----:B---3--:R-:W-:-:S02]  /*9530*/  FSEL R86, R34, -INF , P2 ;  /* 0xff80000022567808 */ /* 0x008fc40001000000 */
[----:B------:R-:W-:Y:S02]  /*9540*/  FMNMX.FTZ R15, R88, R15, !PT ;  /* 0x0000000f580f7209 */ /* 0x000fe40007810000 */
[----:B------:R-:W-:Y:S02]  /*9550*/  ISETP.GT.AND P2, PT, R30, 0x18, PT ;  /* 0x000000181e00780c */ /* 0x000fe40003f44270 */
[----:B------:R-:W-:Y:S01]  /*9560*/  FSEL R84, R35, -INF , P3 ;  /* 0xff80000023547808 */ /* 0x000fe20001800000 */
[----:B------:R-:W3:Y:S01]  /*9570*/  MUFU.TANH R47, R47 ;  /* 0x0000002f002f7308 */ /* 0x000ee20000002400 */
[----:B------:R-:W-:Y:S02]  /*9580*/  FMNMX.FTZ R15, R86, R15, !PT ;  /* 0x0000000f560f7209 */ /* 0x000fe40007810000 */
[----:B------:R-:W-:Y:S02]  /*9590*/  ISETP.GT.AND P3, PT, R30, 0x19, PT ;  /* 0x000000191e00780c */ /* 0x000fe40003f64270 */
[----:B----4-:R-:W-:-:S02]  /*95a0*/  FSEL R82, R38, -INF , P2 ;  /* 0xff80000026527808 */ /* 0x010fc40001000000 */
[----:B------:R-:W-:Y:S01]  /*95b0*/  FMNMX.FTZ R15, R84, R15, !PT ;  /* 0x0000000f540f7209 */ /* 0x000fe20007810000 */
[----:B------:R0:W-:Y:S01]  /*95c0*/  MUFU.TANH R36, R50 ;  /* 0x0000003200247308 */ /* 0x0001e20000002400 */
[----:B------:R-:W-:Y:S02]  /*95d0*/  ISETP.GT.AND P2, PT, R30, 0x20, PT ;  /* 0x000000201e00780c */ /* 0x000fe40003f44270 */
[----:B-1----:R-:W-:Y:S02]  /*95e0*/  FSEL R26, R39, -INF , P3 ;  /* 0xff800000271a7808 */ /* 0x002fe40001800000 */
[----:B------:R-:W-:Y:S02]  /*95f0*/  FMNMX.FTZ R15, R82, R15, !PT ;  /* 0x0000000f520f7209 */ /* 0x000fe40007810000 */
[----:B------:R-:W-:Y:S01]  /*9600*/  ISETP.GT.AND P3, PT, R30, 0x21, PT ;  /* 0x000000211e00780c */ /* 0x000fe20003f64270 */
[----:B------:R-:W1:Y:S01]  /*9610*/  MUFU.TANH R51, R51 ;  /* 0x0000003300337308 */ /* 0x000e620000002400 */
[----:B------:R-:W-:-:S02]  /*9620*/  FSEL R80, R42, -INF , P2 ;  /* 0xff8000002a507808 */ /* 0x000fc40001000000 */
[----:B------:R-:W-:Y:S02]  /*9630*/  FMNMX.FTZ R15, R26, R15, !PT ;  /* 0x0000000f1a0f7209 */ /* 0x000fe40007810000 */
[----:B------:R-:W-:Y:S02]  /*9640*/  ISETP.GT.AND P2, PT, R30, 0x28, PT ;  /* 0x000000281e00780c */ /* 0x000fe40003f44270 */
[----:B--2---:R-:W-:Y:S01]  /*9650*/  FSEL R78, R43, -INF , P3 ;  /* 0xff8000002b4e7808 */ /* 0x004fe20001800000 */
[----:B------:R3:W-:Y:S01]  /*9660*/  MUFU.TANH R37, R54 ;  /* 0x0000003600257308 */ /* 0x0007e20000002400 */
[----:B------:R-:W-:Y:S02]  /*9670*/  FMNMX.FTZ R15, R80, R15, !PT ;  /* 0x0000000f500f7209 */ /* 0x000fe40007810000 */
[----:B------:R-:W-:Y:S02]  /*9680*/  ISETP.GT.AND P3, PT, R30, 0x29, PT ;  /* 0x000000291e00780c */ /* 0x000fe40003f64270 */
[----:B0-----:R-:W-:-:S02]  /*9690*/  FSEL R50, R46, -INF , P2 ;  /* 0xff8000002e327808 */ /* 0x001fc40001000000 */
[----:B------:R-:W-:Y:S01]  /*96a0*/  FMNMX.FTZ R15, R78, R15, !PT ;  /* 0x0000000f4e0f7209 */ /* 0x000fe20007810000 */
[----:B------:R-:W0:Y:S01]  /*96b0*/  MUFU.TANH R55, R55 ;  /* 0x0000003700377308 */ /* 0x000e220000002400 */
[----:B------:R-:W-:Y:S02]  /*96c0*/  ISETP.GT.AND P2, PT, R30, 0x30, PT ;  /* 0x000000301e00780c */ /* 0x000fe40003f44270 */
[----:B---3--:R-:W-:Y:S02]  /*96d0*/  FSEL R54, R47, -INF , P3 ;  /* 0xff8000002f367808 */ /* 0x008fe40001800000 */
[----:B------:R-:W-:Y:S01]  /*96e0*/  FMNMX.FTZ R33, R50, R15, !PT ;  /* 0x0000000f32217209 */ /* 0x000fe20007810000 */
[----:B------:R-:W-:Y:S01]  /*96f0*/  FMUL.FTZ R15, R66, UR4 ;  /* 0x00000004420f7c20 */ /* 0x000fe20008410000 */
[----:B------:R-:W-:Y:S01]  /*9700*/  ISETP.GT.AND P3, PT, R30, 0x31, PT ;  /* 0x000000311e00780c */ /* 0x000fe20003f64270 */
[----:B------:R2:W3:Y:S01]  /*9710*/  MUFU.TANH R32, R58 ;  /* 0x0000003a00207308 */ /* 0x0004e20000002400 */
[----:B------:R-:W-:Y:S01]  /*9720*/  FMNMX.FTZ R33, R54, R33, !PT ;  /* 0x0000002136217209 */ /* 0x000fe20007810000 */
[----:B------:R-:W-:Y:S01]  /*9730*/  ULDC UR4, c[0x0][0x988] ;  /* 0x0002620000047ab9 */ /* 0x000fe20000000800 */
[----:B-1----:R-:W-:-:S02]  /*9740*/  FSEL R76, R51, -INF , P3 ;  /* 0xff800000334c7808 */ /* 0x002fc40001800000 */
[----:B------:R-:W-:Y:S02]  /*9750*/  ISETP.GT.AND P3, PT, R30, 0x39, PT ;  /* 0x000000391e00780c */ /* 0x000fe40003f64270 */
[----:B------:R-:W-:Y:S01]  /*9760*/  VIADDMNMX R27, R27, R29, R90, PT ;  /* 0x0000001d1b1b7246 */ /* 0x000fe2000380015a */
[----:B------:R-:W1:Y:S01]  /*9770*/  MUFU.TANH R59, R59 ;  /* 0x0000003b003b7308 */ /* 0x000e620000002400 */
[----:B--2---:R-:W-:Y:S02]  /*9780*/  FSEL R58, R36, -INF , P2 ;  /* 0xff800000243a7808 */ /* 0x004fe40001000000 */
[----:B------:R-:W-:Y:S02]  /*9790*/  ISETP.GT.AND P2, PT, R30, 0x38, PT ;  /* 0x000000381e00780c */ /* 0x000fe40003f44270 */
[----:B------:R-:W-:Y:S02]  /*97a0*/  FMNMX.FTZ R33, R58, R33, !PT ;  /* 0x000000213a217209 */ /* 0x000fe40007810000 */
[----:B0-----:R-:W-:Y:S01]  /*97b0*/  FSEL R66, R55, -INF , P3 ;  /* 0xff80000037427808 */ /* 0x001fe20001800000 */
[----:B------:R0:W2:Y:S01]  /*97c0*/  MUFU.TANH R38, R62 ;  /* 0x0000003e00267308 */ /* 0x0000a20000002400 */
[----:B------:R-:W-:-:S02]  /*97d0*/  FMNMX.FTZ R33, R76, R33, !PT ;  /* 0x000000214c217209 */ /* 0x000fc40007810000 */
[----:B------:R-:W-:Y:S02]  /*97e0*/  ISETP.GT.AND P3, PT, R30, 0x41, PT ;  /* 0x000000411e00780c */ /* 0x000fe40003f64270 */
[----:B------:R-:W-:-:S03]  /*97f0*/  ISETP.GT.AND P4, PT, R27, 0x8, PT ;  /* 0x000000081b00780c */ /* 0x000fc60003f84270 */
[----:B------:R-:W4:Y:S01]  /*9800*/  MUFU.TANH R42, R63 ;  /* 0x0000003f002a7308 */ /* 0x000f220000002400 */
[----:B0-----:R-:W-:Y:S02]  /*9810*/  FSEL R62, R37, -INF , P2 ;  /* 0xff800000253e7808 */ /* 0x001fe40001000000 */
[----:B------:R-:W-:Y:S02]  /*9820*/  ISETP.GT.AND P2, PT, R30, 0x40, PT ;  /* 0x000000401e00780c */ /* 0x000fe40003f44270 */
[----:B------:R-:W-:Y:S02]  /*9830*/  FMNMX.FTZ R33, R62, R33, !PT ;  /* 0x000000213e217209 */ /* 0x000fe40007810000 */
[----:B---3--:R-:W-:Y:S01]  /*9840*/  FSEL R46, R32, -INF , P2 ;  /* 0xff800000202e7808 */ /* 0x008fe20001000000 */
[----:B------:R-:W0:Y:S01]  /*9850*/  MUFU.TANH R15, R15 ;  /* 0x0000000f000f7308 */ /* 0x000e220000002400 */
[----:B------:R-:W-:Y:S02]  /*9860*/  FMNMX.FTZ R33, R66, R33, !PT ;  /* 0x0000002142217209 */ /* 0x000fe40007810000 */
[----:B------:R-:W-:-:S02]  /*9870*/  ISETP.GT.AND P2, PT, R30, 0x48, PT ;  /* 0x000000481e00780c */ /* 0x000fc40003f44270 */
[----:B-1----:R-:W-:Y:S02]  /*9880*/  FSEL R32, R59, -INF , P3 ;  /* 0xff8000003b207808 */ /* 0x002fe40001800000 */
[----:B------:R-:W-:Y:S01]  /*9890*/  FMNMX.FTZ R33, R46, R33, !PT ;  /* 0x000000212e217209 */ /* 0x000fe20007810000 */
[----:B------:R-:W1:Y:S01]  /*98a0*/  MUFU.TANH R40, R67 ;  /* 0x0000004300287308 */ /* 0x000e620000002400 */
[----:B------:R-:W-:Y:S02]  /*98b0*/  ISETP.GT.AND P3, PT, R30, 0x49, PT ;  /* 0x000000491e00780c */ /* 0x000fe40003f64270 */
[----:B--2---:R-:W-:Y:S02]  /*98c0*/  FSEL R38, R38, -INF , P2 ;  /* 0xff80000026267808 */ /* 0x004fe40001000000 */
[----:B------:R-:W-:Y:S02]  /*98d0*/  FMNMX.FTZ R33, R32, R33, !PT ;  /* 0x0000002120217209 */ /* 0x000fe40007810000 */
[----:B------:R-:W-:Y:S01]  /*98e0*/  ISETP.GT.AND P2, PT, R30, 0x50, PT ;  /* 0x000000501e00780c */ /* 0x000fe20003f44270 */
[----:B------:R-:W2:Y:S01]  /*98f0*/  MUFU.TANH R36, R70 ;  /* 0x0000004600247308 */ /* 0x000ea20000002400 */
[----:B----4-:R-:W-:-:S02]  /*9900*/  FSEL R42, R42, -INF , P3 ;  /* 0xff8000002a2a7808 */ /* 0x010fc40001800000 */
[----:B------:R-:W-:Y:S02]  /*9910*/  FMNMX.FTZ R33, R38, R33, !PT ;  /* 0x0000002126217209 */ /* 0x000fe40007810000 */
[----:B------:R-:W-:Y:S02]  /*9920*/  ISETP.GT.AND P3, PT, R30, 0x51, PT ;  /* 0x000000511e00780c */ /* 0x000fe40003f64270 */
[----:B0-----:R-:W-:Y:S01]  /*9930*/  FSEL R34, R15, -INF , P2 ;  /* 0xff8000000f227808 */ /* 0x001fe20001000000 */
[----:B------:R-:W0:Y:S01]  /*9940*/  MUFU.TANH R71, R71 ;  /* 0x0000004700477308 */ /* 0x000e220000002400 */
[----:B------:R-:W-:Y:S02]  /*9950*/  FMNMX.FTZ R33, R42, R33, !PT ;  /* 0x000000212a217209 */ /* 0x000fe40007810000 */
[----:B------:R-:W-:Y:S02]  /*9960*/  ISETP.GT.AND P2, PT, R30, 0x58, PT ;  /* 0x000000581e00780c */ /* 0x000fe40003f44270 */
[----:B-1----:R-:W-:-:S02]  /*9970*/  FSEL R40, R40, -INF , P3 ;  /* 0xff80000028287808 */ /* 0x002fc40001800000 */
[----:B------:R-:W-:Y:S01]  /*9980*/  FMNMX.FTZ R33, R34, R33, !PT ;  /* 0x0000002122217209 */ /* 0x000fe20007810000 */
[----:B------:R1:W-:Y:S01]  /*9990*/  MUFU.TANH R70, R44 ;  /* 0x0000002c00467308 */ /* 0x0003e20000002400 */
[----:B------:R-:W-:Y:S02]  /*99a0*/  ISETP.GT.AND P3, PT, R30, 0x59, PT ;  /* 0x000000591e00780c */ /* 0x000fe40003f64270 */
[----:B--2---:R-:W-:Y:S02]  /*99b0*/  FSEL R36, R36, -INF , P2 ;  /* 0xff80000024247808 */ /* 0x004fe40001000000 */
[----:B------:R-:W-:Y:S02]  /*99c0*/  FMNMX.FTZ R33, R40, R33, !PT ;  /* 0x0000002128217209 */ /* 0x000fe40007810000 */
[----:B------:R-:W-:Y:S01]  /*99d0*/  ISETP.GT.AND P2, PT, R27, RZ, PT ;  /* 0x000000ff1b00720c */ /* 0x000fe20003f44270 */
[----:B------:R-:W2:Y:S01]  /*99e0*/  MUFU.TANH R72, R72 ;  /* 0x0000004800487308 */ /* 0x000ea20000002400 */
[----:B0-----:R-:W-:-:S02]  /*99f0*/  FSEL R30, R71, -INF , P3 ;  /* 0xff800000471e7808 */ /* 0x001fc40001800000 */
[----:B------:R-:W-:Y:S02]  /*9a00*/  FMNMX.FTZ R33, R36, R33, !PT ;  /* 0x0000002124217209 */ /* 0x000fe40007810000 */
[----:B------:R-:W-:Y:S02]  /*9a10*/  ISETP.GT.AND P3, PT, R27, 0x1, PT ;  /* 0x000000011b00780c */ /* 0x000fe40003f64270 */
[----:B------:R-:W-:Y:S01]  /*9a20*/  FMNMX.FTZ R33, R30, R33, !PT ;  /* 0x000000211e217209 */ /* 0x000fe20007810000 */
[----:B------:R-:W0:Y:S04]  /*9a30*/  MUFU.TANH R74, R74 ;  /* 0x0000004a004a7308 */ /* 0x000e280000002400 */
[----:B-1----:R-:W1:Y:S04]  /*9a40*/  SHFL.BFLY PT, R44, R33, 0x2, 0x1f ;  /* 0x0c401f00212c7f89 */ /* 0x002e6800000e0000 */
[----:B------:R-:W-:Y:S01]  /*9a50*/  MUFU.TANH R75, R75 ;  /* 0x0000004b004b7308 */ /* 0x000fe20000002400 */
[----:B--2---:R-:W-:-:S02]  /*9a60*/  FSEL R72, R72, -INF , P2 ;  /* 0xff80000048487808 */ /* 0x004fc40001000000 */
[----:B------:R-:W-:-:S05]  /*9a70*/  ISETP.GT.AND P2, PT, R27, 0x9, PT ;  /* 0x000000091b00780c */ /* 0x000fca0003f44270 */
[----:B------:R-:W2:Y:S01]  /*9a80*/  MUFU.TANH R28, R28 ;  /* 0x0000001c001c7308 */ /* 0x000ea20000002400 */
[----:B0-----:R-:W-:Y:S02]  /*9a90*/  FSEL R74, R74, -INF , P3 ;  /* 0xff8000004a4a7808 */ /* 0x001fe40001800000 */
[----:B------:R-:W-:Y:S02]  /*9aa0*/  ISETP.GT.AND P3, PT, R27, 0x10, PT ;  /* 0x000000101b00780c */ /* 0x000fe40003f64270 */
[----:B------:R-:W-:-:S03]  /*9ab0*/  FMNMX.FTZ R29, R72, R74, !PT ;  /* 0x0000004a481d7209 */ /* 0x000fc60007810000 */
[----:B------:R-:W0:Y:S01]  /*9ac0*/  MUFU.TANH R25, R25 ;  /* 0x0000001900197308 */ /* 0x000e220000002400 */
[----:B-1----:R-:W-:-:S07]  /*9ad0*/  FMNMX.FTZ R44, R33, R44, !PT ;  /* 0x0000002c212c7209 */ /* 0x002fce0007810000 */
[----:B------:R-:W1:Y:S01]  /*9ae0*/  MUFU.TANH R24, R24 ;  /* 0x0000001800187308 */ /* 0x000e620000002400 */
[----:B------:R-:W3:Y:S01]  /*9af0*/  SHFL.BFLY PT, R15, R44, 0x1, 0x1f ;  /* 0x0c201f002c0f7f89 */ /* 0x000ee200000e0000 */
[----:B--2---:R-:W-:Y:S02]  /*9b00*/  FSEL R28, R28, -INF , P2 ;  /* 0xff8000001c1c7808 */ /* 0x004fe40001000000 */
[----:B------:R-:W-:-:S04]  /*9b10*/  ISETP.GT.AND P2, PT, R27, 0x11, PT ;  /* 0x000000111b00780c */ /* 0x000fc80003f44270 */
[----:B------:R-:W2:Y:S08]  /*9b20*/  MUFU.TANH R14, R14 ;  /* 0x0000000e000e7308 */ /* 0x000eb00000002400 */
[----:B------:R-:W4:Y:S08]  /*9b30*/  MUFU.TANH R0, R0 ;  /* 0x0000000000007308 */ /* 0x000f300000002400 */
[----:B------:R-:W4:Y:S01]  /*9b40*/  MUFU.TANH R12, R12 ;  /* 0x0000000c000c7308 */ /* 0x000f220000002400 */
[----:B---3--:R-:W-:Y:S01]  /*9b50*/  FMNMX.FTZ R176, R44, R15, !PT ;  /* 0x0000000f2cb07209 */ /* 0x008fe20007810000 */
[----:B------:R-:W-:Y:S01]  /*9b60*/  IMAD.U32 R15, RZ, RZ, UR4 ;  /* 0x00000004ff0f7e24 */ /* 0x000fe2000f8e00ff */
[----:B------:R-:W-:-:S02]  /*9b70*/  FSEL R44, R75, -INF , P4 ;  /* 0xff8000004b2c7808 */ /* 0x000fc40002000000 */
[C---:B------:R-:W-:Y:S01]  /*9b80*/  FSETP.NEU.FTZ.AND P4, PT, R176.reuse, -INF , PT ;  /* 0xff800000b000780b */ /* 0x040fe20003f9d000 */
[----:B------:R-:W-:Y:S01]  /*9b90*/  FMUL.FTZ R33, R176, R15 ;  /* 0x0000000fb0217220 */ /* 0x000fe20000410000 */
[----:B------:R-:W-:Y:S01]  /*9ba0*/  FMNMX.FTZ R29, R44, R29, !PT ;  /* 0x0000001d2c1d7209 */ /* 0x000fe20007810000 */
[----:B------:R0:W3:Y:S03]  /*9bb0*/  MUFU.TANH R35, R48 ;  /* 0x0000003000237308 */ /* 0x0000e60000002400 */
[----:B------:R-:W-:Y:S02]  /*9bc0*/  FMNMX.FTZ R29, R28, R29, !PT ;  /* 0x0000001d1c1d7209 */ /* 0x000fe40007810000 */
[----:B------:R-:W-:-:S03]  /*9bd0*/  FSEL R33, R33, RZ, P4 ;  /* 0x000000ff21217208 */ /* 0x000fc60002000000 */
[----:B------:R-:W3:Y:S01]  /*9be0*/  MUFU.TANH R3, R3 ;  /* 0x0000000300037308 */ /* 0x000ee20000002400 */
[----:B0-----:R-:W-:Y:S01]  /*9bf0*/  FSEL R48, R25, -INF , P3 ;  /* 0xff80000019307808 */ /* 0x001fe20001800000 */
[-CC-:B------:R-:W-:Y:S01]  /*9c00*/  FFMA.FTZ R157, R86, R15.reuse, -R33.reuse ;  /* 0x0000000f569d7223 */ /* 0x180fe20000010821 */
[----:B------:R-:W-:Y:S01]  /*9c10*/  ISETP.GT.AND P3, PT, R27, 0x18, PT ;  /* 0x000000181b00780c */ /* 0x000fe20003f64270 */
[--C-:B------:R-:W-:Y:S01]  /*9c20*/  FFMA.FTZ R153, R92, R15, -R33.reuse ;  /* 0x0000000f5c997223 */ /* 0x100fe20000010821 */
[----:B------:R-:W-:Y:S01]  /*9c30*/  FMNMX.FTZ R29, R48, R29, !PT ;  /* 0x0000001d301d7209 */ /* 0x000fe20007810000 */
[-CC-:B------:R-:W-:Y:S01]  /*9c40*/  FFMA.FTZ R155, R94, R15.reuse, -R33.reuse ;  /* 0x0000000f5e9b7223 */ /* 0x180fe20000010821 */
[-CC-:B------:R-:W-:Y:S01]  /*9c50*/  FFMA.FTZ R159, R82, R15.reuse, -R33.reuse ;  /* 0x0000000f529f7223 */ /* 0x180fe20000010821 */
[----:B------:R1:W-:Y:S01]  /*9c60*/  MUFU.TANH R37, R52 ;  /* 0x0000003400257308 */ /* 0x0003e20000002400 */
[-CC-:B------:R-:W-:Y:S01]  /*9c70*/  FFMA.FTZ R161, R80, R15.reuse, -R33.reuse ;  /* 0x0000000f50a17223 */ /* 0x180fe20000010821 */
[-CC-:B------:R-:W-:Y:S01]  /*9c80*/  FFMA.FTZ R31, R31, R15.reuse, -R33.reuse ;  /* 0x0000000f1f1f7223 */ /* 0x180fe20000010821 */
[-CC-:B------:R-:W-:Y:S01]  /*9c90*/  FFMA.FTZ R26, R26, R15.reuse, -R33.reuse ;  /* 0x0000000f1a1a7223 */ /* 0x180fe20000010821 */
[-CC-:B------:R-:W-:Y:S01]  /*9ca0*/  FFMA.FTZ R30, R30, R15.reuse, -R33.reuse ;  /* 0x0000000f1e1e7223 */ /* 0x180fe20000010821 */
[-CC-:B------:R-:W-:Y:S01]  /*9cb0*/  FFMA.FTZ R50, R50, R15.reuse, -R33.reuse ;  /* 0x0000000f32327223 */ /* 0x180fe20000010821 */
[-CC-:B------:R-:W-:Y:S01]  /*9cc0*/  FFMA.FTZ R54, R54, R15.reuse, -R33.reuse ;  /* 0x0000000f36367223 */ /* 0x180fe20000010821 */
[-CC-:B------:R-:W-:Y:S01]  /*9cd0*/  FFMA.FTZ R58, R58, R15.reuse, -R33.reuse ;  /* 0x0000000f3a3a7223 */ /* 0x180fe20000010821 */
[----:B------:R2:W-:Y:S01]  /*9ce0*/  MUFU.TANH R39, R56 ;  /* 0x0000003800277308 */ /* 0x0005e20000002400 */
[----:B-1----:R-:W-:Y:S01]  /*9cf0*/  FSEL R52, R24, -INF , P2 ;  /* 0xff80000018347808 */ /* 0x002fe20001000000 */
[-CC-:B------:R-:W-:Y:S01]  /*9d00*/  FFMA.FTZ R24, R84, R15.reuse, -R33.reuse ;  /* 0x0000000f54187223 */ /* 0x180fe20000010821 */
[C---:B------:R-:W-:Y:S01]  /*9d10*/  ISETP.GT.AND P2, PT, R27.reuse, 0x19, PT ;  /* 0x000000191b00780c */ /* 0x040fe20003f44270 */
[--C-:B------:R-:W-:Y:S01]  /*9d20*/  FFMA.FTZ R76, R76, R15, -R33.reuse ;  /* 0x0000000f4c4c7223 */ /* 0x100fe20000010821 */
[----:B------:R-:W-:Y:S01]  /*9d30*/  FMNMX.FTZ R29, R52, R29, !PT ;  /* 0x0000001d341d7209 */ /* 0x000fe20007810000 */
[-CC-:B------:R-:W-:Y:S01]  /*9d40*/  FFMA.FTZ R62, R62, R15.reuse, -R33.reuse ;  /* 0x0000000f3e3e7223 */ /* 0x180fe20000010821 */
[-CC-:B------:R-:W-:Y:S01]  /*9d50*/  FFMA.FTZ R66, R66, R15.reuse, -R33.reuse ;  /* 0x0000000f42427223 */ /* 0x180fe20000010821 */
[----:B------:R-:W0:Y:S01]  /*9d60*/  MUFU.TANH R45, R45 ;  /* 0x0000002d002d7308 */ /* 0x000e220000002400 */
[----:B--2---:R-:W-:Y:S01]  /*9d70*/  FSEL R56, R14, -INF , P3 ;  /* 0xff8000000e387808 */ /* 0x004fe20001800000 */
        /* <DEDUP_REMOVED lines=9> */
[----:B------:R-:W-:-:S05]  /*9e10*/  FFMA.FTZ R36, R36, R15, -R33 ;  /* 0x0000000f24247223 */ /* 0x000fca0000010821 */
[----:B------:R1:W-:Y:S01]  /*9e20*/  MUFU.TANH R100, R64 ;  /* 0x0000004000647308 */ /* 0x0003e20000002400 */
[----:B----4-:R-:W-:Y:S02]  /*9e30*/  FSEL R60, R0, -INF , P2 ;  /* 0xff800000003c7808 */ /* 0x010fe40001000000 */
[----:B------:R-:W-:Y:S02]  /*9e40*/  ISETP.GT.AND P2, PT, R27, 0x21, PT ;  /* 0x000000211b00780c */ /* 0x000fe40003f44270 */
[----:B------:R-:W-:-:S03]  /*9e50*/  FMNMX.FTZ R29, R60, R29, !PT ;  /* 0x0000001d3c1d7209 */ /* 0x000fc60007810000 */
[----:B------:R-:W2:Y:S01]  /*9e60*/  MUFU.TANH R49, R49 ;  /* 0x0000003100317308 */ /* 0x000ea20000002400 */
[----:B-1----:R-:W-:Y:S01]  /*9e70*/  FSEL R64, R12, -INF , P3 ;  /* 0xff8000000c407808 */ /* 0x002fe20001800000 */
[----:B------:R-:W-:Y:S01]  /*9e80*/  FFMA.FTZ R12, R88, R15, -R33 ;  /* 0x0000000f580c7223 */ /* 0x000fe20000010821 */
[C---:B------:R-:W-:Y:S02]  /*9e90*/  ISETP.GT.AND P3, PT, R27.reuse, 0x28, PT ;  /* 0x000000281b00780c */ /* 0x040fe40003f64270 */
[----:B------:R-:W-:Y:S02]  /*9ea0*/  FMNMX.FTZ R29, R64, R29, !PT ;  /* 0x0000001d401d7209 */ /* 0x000fe40007810000 */
[----:B------:R-:W-:Y:S01]  /*9eb0*/  FSEL R70, R70, -INF , P3 ;  /* 0xff80000046467808 */ /* 0x000fe20001800000 */
[----:B------:R1:W-:Y:S01]  /*9ec0*/  MUFU.TANH R102, R68 ;  /* 0x0000004400667308 */ /* 0x0003e20000002400 */
[----:B------:R-:W-:-:S04]  /*9ed0*/  ISETP.GT.AND P3, PT, R27, 0x30, PT ;  /* 0x000000301b00780c */ /* 0x000fc80003f64270 */
[----:B---3--:R-:W-:Y:S02]  /*9ee0*/  FSEL R90, R35, -INF , P3 ;  /* 0xff800000235a7808 */ /* 0x008fe40001800000 */
[----:B------:R-:W-:Y:S01]  /*9ef0*/  ISETP.GT.AND P3, PT, R27, 0x38, PT ;  /* 0x000000381b00780c */ /* 0x000fe20003f64270 */
[----:B------:R-:W3:Y:S01]  /*9f00*/  MUFU.TANH R53, R53 ;  /* 0x0000003500357308 */ /* 0x000ee20000002400 */
[----:B-1----:R-:W-:Y:S01]  /*9f10*/  FSEL R68, R3, -INF , P2 ;  /* 0xff80000003447808 */ /* 0x002fe20001000000 */
[----:B------:R-:W-:Y:S01]  /*9f20*/  FFMA.FTZ R3, R78, R15, -R33 ;  /* 0x0000000f4e037223 */ /* 0x000fe20000010821 */
        /* <DEDUP_REMOVED lines=8> */
[----:B------:R-:W1:Y:S01]  /*9fb0*/  MUFU.TANH R61, R61 ;  /* 0x0000003d003d7308 */ /* 0x000e620000002400 */
[----:B------:R-:W-:Y:S02]  /*9fc0*/  FMNMX.FTZ R29, R90, R29, !PT ;  /* 0x0000001d5a1d7209 */ /* 0x000fe40007810000 */
[----:B------:R-:W-:Y:S02]  /*9fd0*/  ISETP.GT.AND P2, PT, R27, 0x39, PT ;  /* 0x000000391b00780c */ /* 0x000fe40003f44270 */
[----:B------:R-:W-:-:S02]  /*9fe0*/  FSEL R92, R37, -INF , P3 ;  /* 0xff800000255c7808 */ /* 0x000fc40001800000 */
[----:B------:R-:W-:Y:S01]  /*9ff0*/  FMNMX.FTZ R29, R86, R29, !PT ;  /* 0x0000001d561d7209 */ /* 0x000fe20007810000 */
[----:B------:R-:W2:Y:S01]  /*a000*/  MUFU.TANH R65, R65 ;  /* 0x0000004100417308 */ /* 0x000ea20000002400 */
[----:B------:R-:W-:Y:S02]  /*a010*/  ISETP.GT.AND P3, PT, R27, 0x40, PT ;  /* 0x000000401b00780c */ /* 0x000fe40003f64270 */
[----:B---3--:R-:W-:Y:S02]  /*a020*/  FSEL R84, R53, -INF , P2 ;  /* 0xff80000035547808 */ /* 0x008fe40001000000 */
[----:B------:R-:W-:Y:S02]  /*a030*/  FMNMX.FTZ R29, R92, R29, !PT ;  /* 0x0000001d5c1d7209 */ /* 0x000fe40007810000 */
[----:B------:R-:W-:Y:S01]  /*a040*/  ISETP.GT.AND P2, PT, R27, 0x41, PT ;  /* 0x000000411b00780c */ /* 0x000fe20003f44270 */
[----:B------:R-:W3:Y:S01]  /*a050*/  MUFU.TANH R69, R69 ;  /* 0x0000004500457308 */ /* 0x000ee20000002400 */
[----:B------:R-:W-:-:S02]  /*a060*/  FSEL R94, R39, -INF , P3 ;  /* 0xff800000275e7808 */ /* 0x000fc40001800000 */
[----:B------:R-:W-:Y:S02]  /*a070*/  FMNMX.FTZ R29, R84, R29, !PT ;  /* 0x0000001d541d7209 */ /* 0x000fe40007810000 */
[----:B------:R-:W-:Y:S02]  /*a080*/  ISETP.GT.AND P3, PT, R27, 0x48, PT ;  /* 0x000000481b00780c */ /* 0x000fe40003f64270 */
[----:B0-----:R-:W-:Y:S01]  /*a090*/  FSEL R82, R57, -INF , P2 ;  /* 0xff80000039527808 */ /* 0x001fe20001000000 */
[----:B------:R0:W-:Y:S01]  /*a0a0*/  MUFU.EX2 R104, R3 ;  /* 0x0000000300687308 */ /* 0x0001e20000000800 */
[----:B------:R-:W-:Y:S02]  /*a0b0*/  FMNMX.FTZ R29, R94, R29, !PT ;  /* 0x0000001d5e1d7209 */ /* 0x000fe40007810000 */
[----:B------:R-:W-:Y:S02]  /*a0c0*/  ISETP.GT.AND P2, PT, R27, 0x49, PT ;  /* 0x000000491b00780c */ /* 0x000fe40003f44270 */
[----:B------:R-:W-:-:S02]  /*a0d0*/  FSEL R96, R96, -INF , P3 ;  /* 0xff80000060607808 */ /* 0x000fc40001800000 */
[----:B------:R-:W-:Y:S01]  /*a0e0*/  FMNMX.FTZ R29, R82, R29, !PT ;  /* 0x0000001d521d7209 */ /* 0x000fe20007810000 */
[----:B------:R-:W-:Y:S01]  /*a0f0*/  MUFU.EX2 R153, R153 ;  /* 0x0000009900997308 */ /* 0x000fe20000000800 */
[----:B------:R-:W-:Y:S02]  /*a100*/  ISETP.GT.AND P3, PT, R27, 0x50, PT ;  /* 0x000000501b00780c */ /* 0x000fe40003f64270 */
[----:B-1----:R-:W-:Y:S02]  /*a110*/  FSEL R98, R61, -INF , P2 ;  /* 0xff8000003d627808 */ /* 0x002fe40001000000 */
[----:B------:R-:W-:Y:S02]  /*a120*/  FMNMX.FTZ R29, R96, R29, !PT ;  /* 0x0000001d601d7209 */ /* 0x000fe40007810000 */
[----:B------:R-:W-:Y:S01]  /*a130*/  ISETP.GT.AND P2, PT, R27, 0x51, PT ;  /* 0x000000511b00780c */ /* 0x000fe20003f44270 */
[----:B------:R-:W1:Y:S01]  /*a140*/  MUFU.EX2 R0, R31 ;  /* 0x0000001f00007308 */ /* 0x000e620000000800 */
[----:B------:R-:W-:-:S02]  /*a150*/  FSEL R100, R100, -INF , P3 ;  /* 0xff80000064647808 */ /* 0x000fc40001800000 */
[----:B------:R-:W-:Y:S02]  /*a160*/  FMNMX.FTZ R29, R98, R29, !PT ;  /* 0x0000001d621d7209 */ /* 0x000fe40007810000 */
[----:B------:R-:W-:Y:S02]  /*a170*/  ISETP.GT.AND P3, PT, R27, 0x58, PT ;  /* 0x000000581b00780c */ /* 0x000fe40003f64270 */
[----:B--2---:R-:W-:Y:S01]  /*a180*/  FSEL R80, R65, -INF , P2 ;  /* 0xff80000041507808 */ /* 0x004fe20001000000 */
[----:B------:R-:W-:Y:S01]  /*a190*/  MUFU.EX2 R155, R155 ;  /* 0x0000009b009b7308 */ /* 0x000fe20000000800 */
[----:B------:R-:W-:Y:S02]  /*a1a0*/  FMNMX.FTZ R29, R100, R29, !PT ;  /* 0x0000001d641d7209 */ /* 0x000fe40007810000 */
[----:B------:R-:W-:Y:S02]  /*a1b0*/  ISETP.GT.AND P2, PT, R27, 0x59, PT ;  /* 0x000000591b00780c */ /* 0x000fe40003f44270 */
[----:B------:R-:W-:-:S02]  /*a1c0*/  FSEL R102, R102, -INF , P3 ;  /* 0xff80000066667808 */ /* 0x000fc40001800000 */
[----:B------:R-:W-:Y:S01]  /*a1d0*/  FMNMX.FTZ R29, R80, R29, !PT ;  /* 0x0000001d501d7209 */ /* 0x000fe20007810000 */
[----:B------:R-:W-:Y:S01]  /*a1e0*/  MUFU.EX2 R12, R12 ;  /* 0x0000000c000c7308 */ /* 0x000fe20000000800 */
[----:B---3--:R-:W-:Y:S02]  /*a1f0*/  FSEL R78, R69, -INF , P2 ;  /* 0xff800000454e7808 */ /* 0x008fe40001000000 */
[----:B------:R-:W-:-:S04]  /*a200*/  FMNMX.FTZ R29, R102, R29, !PT ;  /* 0x0000001d661d7209 */ /* 0x000fc80007810000 */
[----:B------:R-:W-:Y:S01]  /*a210*/  FMNMX.FTZ R29, R78, R29, !PT ;  /* 0x0000001d4e1d7209 */ /* 0x000fe20007810000 */
[----:B------:R-:W-:Y:S04]  /*a220*/  MUFU.EX2 R157, R157 ;  /* 0x0000009d009d7308 */ /* 0x000fe80000000800 */
[----:B------:R-:W0:Y:S04]  /*a230*/  SHFL.BFLY PT, R14, R29, 0x2, 0x1f ;  /* 0x0c401f001d0e7f89 */ /* 0x000e2800000e0000 */
        /* <DEDUP_REMOVED lines=9> */
[----:B0-----:R-:W-:-:S04]  /*a2d0*/  FMNMX.FTZ R14, R3, R14, !PT ;  /* 0x0000000e030e7209 */ /* 0x001fc80007810000 */
[C---:B------:R-:W-:Y:S01]  /*a2e0*/  FSETP.NEU.FTZ.AND P2, PT, R14.reuse, -INF , PT ;  /* 0xff8000000e00780b */ /* 0x040fe20003f5d000 */
[----:B------:R-:W-:Y:S02]  /*a2f0*/  FMUL.FTZ R3, R14, R15 ;  /* 0x0000000f0e037220 */ /* 0x000fe40000410000 */
[----:B------:R-:W-:Y:S03]  /*a300*/  MUFU.EX2 R58, R58 ;  /* 0x0000003a003a7308 */ /* 0x000fe60000000800 */
[----:B------:R-:W-:-:S05]  /*a310*/  FSEL R25, R3, RZ, P2 ;  /* 0x000000ff03197208 */ /* 0x000fca0001000000 */
[-CC-:B------:R-:W-:Y:S01]  /*a320*/  FFMA.FTZ R72, R72, R15.reuse, -R25.reuse ;  /* 0x0000000f48487223 */ /* 0x180fe20000010819 */
[-CC-:B------:R-:W-:Y:S01]  /*a330*/  FFMA.FTZ R74, R74, R15.reuse, -R25.reuse ;  /* 0x0000000f4a4a7223 */ /* 0x180fe20000010819 */
[-CC-:B------:R-:W-:Y:S01]  /*a340*/  FFMA.FTZ R44, R44, R15.reuse, -R25.reuse ;  /* 0x0000000f2c2c7223 */ /* 0x180fe20000010819 */
[-CC-:B------:R-:W-:Y:S01]  /*a350*/  FFMA.FTZ R28, R28, R15.reuse, -R25.reuse ;  /* 0x0000000f1c1c7223 */ /* 0x180fe20000010819 */
[-CC-:B------:R-:W-:Y:S01]  /*a360*/  FFMA.FTZ R48, R48, R15.reuse, -R25.reuse ;  /* 0x0000000f30307223 */ /* 0x180fe20000010819 */
        /* <DEDUP_REMOVED lines=21> */
[----:B------:R-:W-:-:S03]  /*a4c0*/  FFMA.FTZ R78, R78, R15, -R25 ;  /* 0x0000000f4e4e7223 */ /* 0x000fc60000010819 */
[----:B------:R-:W2:Y:S01]  /*a4d0*/  MUFU.EX2 R44, R44 ;  /* 0x0000002c002c7308 */ /* 0x000ea20000000800 */
[----:B-1----:R-:W-:Y:S01]  /*a4e0*/  FADD.FTZ R28, R153, R0 ;  /* 0x00000000991c7221 */ /* 0x002fe20000010000 */
[----:B------:R-:W-:Y:S02]  /*a4f0*/  F2FP.F16.F32.PACK_AB R153, R0, R153 ;  /* 0x000000990099723e */ /* 0x000fe400000000ff */
[----:B0-----:R-:W-:Y:S01]  /*a500*/  F2FP.F16.F32.PACK_AB R152, R27, R72 ;  /* 0x000000481b98723e */ /* 0x001fe200000000ff */
[----:B------:R-:W-:Y:S01]  /*a510*/  FADD.FTZ R3, R155, R28 ;  /* 0x0000001c9b037221 */ /* 0x000fe20000010000 */
[C---:B------:R-:W-:Y:S02]  /*a520*/  F2FP.F16.F32.PACK_AB R155, R12.reuse, R155 ;  /* 0x0000009b0c9b723e */ /* 0x040fe400000000ff */
[----:B------:R-:W0:Y:S01]  /*a530*/  MUFU.EX2 R48, R48 ;  /* 0x0000003000307308 */ /* 0x000e220000000800 */
[----:B------:R-:W-:Y:S01]  /*a540*/  FADD.FTZ R28, R12, R3 ;  /* 0x000000030c1c7221 */ /* 0x000fe20000010000 */
[----:B------:R-:W-:-:S03]  /*a550*/  FADD.FTZ R3, R72, R27 ;  /* 0x0000001b48037221 */ /* 0x000fc60000010000 */
[----:B------:R-:W-:Y:S01]  /*a560*/  FADD.FTZ R41, R157, R28 ;  /* 0x0000001c9d297221 */ /* 0x000fe20000010000 */
[C---:B------:R-:W-:Y:S02]  /*a570*/  F2FP.F16.F32.PACK_AB R157, R24.reuse, R157 ;  /* 0x0000009d189d723e */ /* 0x040fe400000000ff */
[----:B------:R-:W1:Y:S01]  /*a580*/  MUFU.EX2 R31, R52 ;  /* 0x00000034001f7308 */ /* 0x000e620000000800 */
[----:B------:R-:W-:Y:S01]  /*a590*/  FADD.FTZ R30, R24, R41 ;  /* 0x00000029181e7221 */ /* 0x000fe20000010000 */
[----:B--2---:R-:W-:Y:S01]  /*a5a0*/  FADD.FTZ R28, R44, R3 ;  /* 0x000000032c1c7221 */ /* 0x004fe20000010000 */
[----:B------:R-:W-:Y:S02]  /*a5b0*/  F2FP.F16.F32.PACK_AB R154, R29, R44 ;  /* 0x0000002c1d9a723e */ /* 0x000fe400000000ff */
[----:B------:R-:W-:Y:S01]  /*a5c0*/  FADD.FTZ R3, R159, R30 ;  /* 0x0000001e9f037221 */ /* 0x000fe20000010000 */
[----:B------:R-:W-:Y:S01]  /*a5d0*/  FADD.FTZ R43, R29, R28 ;  /* 0x0000001c1d2b7221 */ /* 0x000fe20000010000 */
[C---:B------:R-:W-:Y:S01]  /*a5e0*/  F2FP.F16.F32.PACK_AB R159, R26.reuse, R159 ;  /* 0x0000009f1a9f723e */ /* 0x040fe200000000ff */
[----:B------:R-:W2:Y:S01]  /*a5f0*/  MUFU.EX2 R56, R56 ;  /* 0x0000003800387308 */ /* 0x000ea20000000800 */
[----:B------:R-:W-:Y:S01]  /*a600*/  FADD.FTZ R30, R26, R3 ;  /* 0x000000031a1e7221 */ /* 0x000fe20000010000 */
[----:B0-----:R-:W-:Y:S01]  /*a610*/  FADD.FTZ R28, R48, R43 ;  /* 0x0000002b301c7221 */ /* 0x001fe20000010000 */
[----:B------:R-:W-:-:S02]  /*a620*/  @!P1 VIADD R3, R20, 0x22840 ;  /* 0x0002284014039836 */ /* 0x000fc40000000000 */
[----:B------:R-:W-:Y:S01]  /*a630*/  FADD.FTZ R45, R161, R30 ;  /* 0x0000001ea12d7221 */ /* 0x000fe20000010000 */
[C---:B------:R-:W-:Y:S02]  /*a640*/  F2FP.F16.F32.PACK_AB R161, R104.reuse, R161 ;  /* 0x000000a168a1723e */ /* 0x040fe400000000ff */
[----:B------:R-:W0:Y:S01]  /*a650*/  MUFU.EX2 R33, R60 ;  /* 0x0000003c00217308 */ /* 0x000e220000000800 */
[C---:B-1----:R-:W-:Y:S01]  /*a660*/  FADD.FTZ R43, R31.reuse, R28 ;  /* 0x0000001c1f2b7221 */ /* 0x042fe20000010000 */
[----:B------:R-:W-:Y:S01]  /*a670*/  FADD.FTZ R45, R104, R45 ;  /* 0x0000002d682d7221 */ /* 0x000fe20000010000 */
[----:B------:R-:W-:Y:S01]  /*a680*/  @!P1 PRMT R3, RZ, 0x654, R3 ;  /* 0x00000654ff039816 */ /* 0x000fe20000000003 */
[----:B------:R1:W-:Y:S06]  /*a690*/  BAR.ARV R177, 0x100 ;  /* 0x000400b10000751d */ /* 0x0003ec0000002000 */
[----:B------:R-:W3:Y:S01]  /*a6a0*/  MUFU.EX2 R64, R64 ;  /* 0x0000004000407308 */ /* 0x000ee20000000800 */
[----:B--2---:R-:W-:Y:S01]  /*a6b0*/  FADD.FTZ R28, R56, R43 ;  /* 0x0000002b381c7221 */ /* 0x004fe20000010000 */
[----:B------:R-:W-:Y:S01]  /*a6c0*/  FADD.FTZ R30, R50, R45 ;  /* 0x0000002d321e7221 */ /* 0x000fe20000010000 */
[----:B------:R2:W-:Y:S01]  /*a6d0*/  @!P1 SYNCS.ARRIVE.TRANS64.RED.A1T0 RZ, [R3+URZ], RZ ;  /* 0x000000ff03ff99a7 */ /* 0x0005e2000810043f */
[----:B------:R-:W-:-:S02]  /*a6e0*/  F2FP.F16.F32.PACK_AB R156, R31, R48 ;  /* 0x000000301f9c723e */ /* 0x000fc400000000ff */
[----:B------:R-:W-:Y:S01]  /*a6f0*/  FADD.FTZ R47, R163, R30 ;  /* 0x0000001ea32f7221 */ /* 0x000fe20000010000 */
[----:B0-----:R-:W-:Y:S01]  /*a700*/  FADD.FTZ R45, R33, R28 ;  /* 0x0000001c212d7221 */ /* 0x001fe20000010000 */
[----:B------:R-:W2:Y:S01]  /*a710*/  MUFU.EX2 R35, R68 ;  /* 0x0000004400237308 */ /* 0x000ea20000000800 */
[----:B------:R-:W-:Y:S01]  /*a720*/  F2FP.F16.F32.PACK_AB R163, R163, R50 ;  /* 0x00000032a3a3723e */ /* 0x000fe200000000ff */
[----:B------:R-:W-:Y:S01]  /*a730*/  FADD.FTZ R30, R58, R47 ;  /* 0x0000002f3a1e7221 */ /* 0x000fe20000010000 */
[----:B------:R-:W-:-:S05]  /*a740*/  F2FP.F16.F32.PACK_AB R158, R33, R56 ;  /* 0x00000038219e723e */ /* 0x000fca00000000ff */
[----:B------:R-:W0:Y:S01]  /*a750*/  MUFU.EX2 R165, R76 ;  /* 0x0000004c00a57308 */ /* 0x000e220000000800 */
[----:B---3--:R-:W-:-:S07]  /*a760*/  FADD.FTZ R28, R64, R45 ;  /* 0x0000002d401c7221 */ /* 0x008fce0000010000 */
[----:B------:R-:W3:Y:S01]  /*a770*/  MUFU.EX2 R70, R70 ;  /* 0x0000004600467308 */ /* 0x000ee20000000800 */
[C---:B--2---:R-:W-:Y:S01]  /*a780*/  FADD.FTZ R3, R35.reuse, R28 ;  /* 0x0000001c23037221 */ /* 0x044fe20000010000 */
[----:B------:R-:W-:-:S06]  /*a790*/  F2FP.F16.F32.PACK_AB R160, R35, R64 ;  /* 0x0000004023a0723e */ /* 0x000fcc00000000ff */
        /* <DEDUP_REMOVED lines=48> */
[----:B---3--:R-:W-:Y:S01]  /*aaa0*/  FADD.FTZ R47, R3, R0 ;  /* 0x00000000032f7221 */ /* 0x008fe20000010000 */
[----:B------:R-:W-:Y:S01]  /*aab0*/  FADD.FTZ R0, R175, R12 ;  /* 0x0000000caf007221 */ /* 0x000fe20000010000 */
[----:B------:R-:W-:Y:S02]  /*aac0*/  F2FP.F16.F32.PACK_AB R170, R3, R96 ;  /* 0x0000006003aa723e */ /* 0x000fe400000000ff */
[----:B------:R-:W-:-:S03]  /*aad0*/  F2FP.F16.F32.PACK_AB R175, R175, R36 ;  /* 0x00000024afaf723e */ /* 0x000fc600000000ff */
[----:B------:R-:W3:Y:S01]  /*aae0*/  MUFU.EX2 R102, R102 ;  /* 0x0000006600667308 */ /* 0x000ee20000000800 */
[----:B--2---:R-:W-:-:S07]  /*aaf0*/  FADD.FTZ R12, R100, R47 ;  /* 0x0000002f640c7221 */ /* 0x004fce0000010000 */
[----:B------:R-:W2:Y:S01]  /*ab00*/  MUFU.EX2 R45, R78 ;  /* 0x0000004e002d7308 */ /* 0x000ea20000000800 */
[C---:B0-----:R-:W-:Y:S01]  /*ab10*/  FADD.FTZ R27, R25.reuse, R12 ;  /* 0x0000000c191b7221 */ /* 0x041fe20000010000 */
[----:B------:R-:W-:-:S03]  /*ab20*/  F2FP.F16.F32.PACK_AB R172, R25, R100 ;  /* 0x0000006419ac723e */ /* 0x000fc600000000ff */
[----:B---3--:R-:W-:-:S04]  /*ab30*/  FADD.FTZ R12, R102, R27 ;  /* 0x0000001b660c7221 */ /* 0x008fc80000010000 */
[C---:B--2---:R-:W-:Y:S01]  /*ab40*/  FADD.FTZ R3, R45.reuse, R12 ;  /* 0x0000000c2d037221 */ /* 0x044fe20000010000 */
[----:B------:R-:W-:Y:S01]  /*ab50*/  F2FP.F16.F32.PACK_AB R174, R45, R102 ;  /* 0x000000662dae723e */ /* 0x000fe200000000ff */
[----:B-1----:R-:W-:Y:S06]  /*ab60*/  @!P0 BRA `(.L_x_4945) ;  /* 0x0000000000048947 */ /* 0x002fec0003800000 */
[----:B------:R-:W-:Y:S01]  /*ab70*/  BPT.TRAP 0x1 ;  /* 0x000000040000795c */ /* 0x000fe20000300000 */
.L_x_4945:
[----:B------:R0:W1:Y:S01]  /*ab80*/  SYNCS.PHASECHK.TRANS64.TRYWAIT P2, [R20+URZ+0x22850], R73 ;  /* 0x02285049140075a7 */ /* 0x000062000804017f */
[----:B------:R-:W-:Y:S05]  /*ab90*/  @!P0 BRA `(.L_x_4946) ;  /* 0x0000000000048947 */ /* 0x000fea0003800000 */
[----:B------:R-:W-:Y:S01]  /*aba0*/  BPT.TRAP 0x1 ;  /* 0x000000040000795c */ /* 0x000fe20000300000 */
.L_x_4946:
[----:B------:R-:W-:Y:S04]  /*abb0*/  BSSY B0, `(.L_x_4947) ;  /* 0x0000004000007945 */ /* 0x000fe80003800000 */
[----:B-1----:R-:W-:Y:S05]  /*abc0*/  @P2 BRA `(.L_x_4948) ;  /* 0x0000000000082947 */ /* 0x002fea0003800000 */
[----:B------:R-:W1:Y:S02]  /*abd0*/  SYNCS.PHASECHK.TRANS64.TRYWAIT P2, [R20+URZ+0x22850], R73 ;  /* 0x02285049140075a7 */ /* 0x000e64000804017f */
[----:B-1----:R-:W-:Y:S05]  /*abe0*/  @!P2 BRA `(.L_x_4949) ;  /* 0x00000114008ca947 */ /* 0x002fea0003800000 */
.L_x_4948:
[----:B------:R-:W-:Y:S05]  /*abf0*/  BSYNC B0 ;  /* 0x0000000000007941 */ /* 0x000fea0003800000 */
.L_x_4947:
[----:B------:R-:W-:Y:S05]  /*ac00*/  WARPSYNC.ALL ;  /* 0x0000000000007948 */ /* 0x000fea0003800000 */
[----:B------:R-:W-:Y:S01]  /*ac10*/  IADD3 R12, R18, 0x400, RZ ;  /* 0x00000400120c7810 */ /* 0x000fe20007ffe0ff */
[----:B------:R2:W-:Y:S01]  /*ac20*/  BAR.SYNC.DEFER_BLOCKING R21, 0x100 ;  /* 0x000400150000751d */ /* 0x0005e20000010000 */
[----:B------:R-:W-:Y:S02]  /*ac30*/  IMAD.MOV.U32 R179, RZ, RZ, 0x40000040 ;  /* 0x40000040ffb37424 */ /* 0x000fe400078e00ff */
[----:B------:R-:W-:Y:S01]  /*ac40*/  SHF.R.U32.HI R12, RZ, 0x4, R12 ;  /* 0x00000004ff0c7819 */ /* 0x000fe2000001160c */
[----:B01----:R-:W-:-:S02]  /*ac50*/  @!P1 VIADD R20, R20, 0x22860 ;  /* 0x0002286014149836 */ /* 0x003fc40000000000 */
[----:B------:R-:W-:Y:S01]  /*ac60*/  R2UR UR7, R179 ;  /* 0x00000000b30772ca */ /* 0x000fe200000e0000 */
[----:B------:R-:W-:Y:S01]  /*ac70*/  IMAD.MOV.U32 R179, RZ, RZ, 0x40000040 ;  /* 0x40000040ffb37424 */ /* 0x000fe200078e00ff */
[----:B------:R-:W-:Y:S01]  /*ac80*/  LOP3.LUT R12, R12, 0x3fff, RZ, 0xc0, !PT ;  /* 0x00003fff0c0c7812 */ /* 0x000fe200078ec0ff */
[----:B------:R-:W0:Y:S01]  /*ac90*/  LDC R181, c[0x0][0x448] ;  /* 0x00011200ffb57b82 */ /* 0x000e220000000800 */
[----:B------:R-:W-:Y:S01]  /*aca0*/  @!P1 PRMT R20, RZ, 0x654, R20 ;  /* 0x00000654ff149816 */ /* 0x000fe20000000014 */
[----:B------:R-:W-:Y:S01]  /*acb0*/  ULDC UR44, c[0x0][0x9d8] ;  /* 0x00027600002c7ab9 */ /* 0x000fe20000000800 */
[----:B------:R-:W-:Y:S01]  /*acc0*/  LOP3.LUT R12, R12, 0x3000000, RZ, 0xfc, !PT ;  /* 0x030000000c0c7812 */ /* 0x000fe200078efcff */
[----:B------:R-:W-:Y:S01]  /*acd0*/  ULDC UR45, c[0x0][0x9d8] ;  /* 0x00027600002d7ab9 */ /* 0x000fe20000000800 */
[----:B------:R-:W-:Y:S01]  /*ace0*/  ULDC UR42, c[0x0][0x988] ;  /* 0x00026200002a7ab9 */ /* 0x000fe20000000800 */
[----:B------:R-:W-:Y:S02]  /*acf0*/  ULDC UR43, c[0x0][0x988] ;  /* 0x00026200002b7ab9 */ /* 0x000fe40000000800 */
[----:B------:R-:W-:-:S05]  /*ad00*/  IMAD R178, R19, 0xc00, R12 ;  /* 0x00000c0013b27824 */ /* 0x000fca00078e020c */
[----:B------:R-:W-:Y:S01]  /*ad10*/  R2UR UR6, R178 ;  /* 0x00000000b20672ca */ /* 0x000fe200000e0000 */
[----:B------:R-:W-:Y:S01]  /*ad20*/  WARPGROUP.ARRIVE ;  /* 0x00000000000079c5 */ /* 0x000fe20000000000 */
[----:B0-----:R-:W-:-:S11]  /*ad30*/  ISETP.NE.AND P2, PT, R181, 0x1, PT ;  /* 0x00000001b500780c */ /* 0x001fd60003f45270 */
[----:B------:R-:W-:Y:S02]  /*ad40*/  HGMMA.64x256x16.F32 R24, R152, gdesc[UR4].tnspB, RZ, !UPT, gsb0 ;  /* 0x43e0000498187df0 */ /* 0x000fe4000c0008ff */
[----:B--2---:R-:W0:Y:S02]  /*ad50*/  @P2 LDC R21, c[0x0][0x44c] ;  /* 0x00011300ff152b82 */ /* 0x004e240000000800 */
[----:B0-----:R-:W-:Y:S01]  /*ad60*/  @P2 IMAD.HI.U32 R21, R206, R21, RZ ;  /* 0x00000015ce152227 */ /* 0x001fe200078e00ff */
[----:B------:R-:W-:-:S03]  /*ad70*/  WARPGROUP.DEPBAR.LE gsb0, 0x0 ;  /* 0x00008000000079c5 */ /* 0x000fc60000010000 */
[----:B------:R-:W-:Y:S01]  /*ad80*/  VIADD R152, R178, 0x80 ;  /* 0x00000080b2987836 */ /* 0x000fe20000000000 */
[----:B------:R-:W-:Y:S01]  /*ad90*/  WARPGROUP.ARRIVE ;  /* 0x00000000000079c5 */ /* 0x000fe20000000000 */
[----:B------:R-:W-:Y:S01]  /*ada0*/  IMAD.MOV.U32 R153, RZ, RZ, 0x40000040 ;  /* 0x40000040ff997424 */ /* 0x000fe200078e00ff */
[----:B------:R-:W0:Y:S02]  /*adb0*/  @P2 LDC R154, c[0x0][0x450] ;  /* 0x00011400ff9a2b82 */ /* 0x000e240000000800 */
[----:B------:R-:W-:Y:S01]  /*adc0*/  R2UR UR6, R152 ;  /* 0x00000000980672ca */ /* 0x000fe200000e0000 */
[----:B------:R-:W-:Y:S01]  /*add0*/  VIADD R152, R178, 0x100 ;  /* 0x00000100b2987836 */ /* 0x000fe20000000000 */
[----:B------:R-:W-:Y:S01]  /*ade0*/  R2UR UR7, R153 ;  /* 0x00000000990772ca */ /* 0x000fe200000e0000 */
[----:B------:R-:W-:-:S12]  /*adf0*/  IMAD.MOV.U32 R153, RZ, RZ, 0x40000040 ;  /* 0x40000040ff997424 */ /* 0x000fd800078e00ff */
        /* <DEDUP_REMOVED lines=12> */
[----:B------:R-:W-:Y:S01]  /*aec0*/  VIADD R178, R178, 0x280 ;  /* 0x00000280b2b27836 */ /* 0x000fe20000000000 */
[----:B------:R-:W-:Y:S01]  /*aed0*/  MOV R153, 0x40000040 ;  /* 0x4000004000997802 */ /* 0x000fe20000000f00 */
[----:B------:R-:W-:Y:S02]  /*aee0*/  WARPGROUP.DEPBAR.LE gsb0, 0x0 ;  /* 0x00008000000079c5 */ /* 0x000fe40000010000 */
[----:B------:R-:W-:-:S15]  /*aef0*/  WARPGROUP.ARRIVE ;  /* 0x00000000000079c5 */ /* 0x000fde0000000000 */
[----:B------:R-:W-:-:S05]  /*af00*/  NOP ;  /* 0x0000000000007918 */ /* 0x000fca0000000000 */
[----:B------:R-:W-:Y:S01]  /*af10*/  HGMMA.64x256x16.F32 R24, R164, gdesc[UR4].tnspB, R24, gsb0 ;  /* 0x43e00004a4187df0 */ /* 0x000fe20008000818 */
[----:B------:R-:W-:Y:S01]  /*af20*/  R2UR UR6, R152 ;  /* 0x00000000980672ca */ /* 0x000fe200000e0000 */
[----:B------:R-:W-:Y:S01]  /*af30*/  IMAD.MOV.U32 R152, RZ, RZ, R206 ;  /* 0x000000ffff987224 */ /* 0x000fe200078e00ce */
[----:B------:R-:W-:Y:S02]  /*af40*/  R2UR UR7, R153 ;  /* 0x00000000990772ca */ /* 0x000fe400000e0000 */
[----:B0-----:R-:W-:-:S04]  /*af50*/  @P2 SHF.R.U32.HI R152, RZ, R154, R21 ;  /* 0x0000009aff982219 */ /* 0x001fc80000011615 */
[----:B------:R-:W-:-:S05]  /*af60*/  IADD3 R21, R152, R209, -R207 ;  /* 0x000000d198157210 */ /* 0x000fca0007ffe8cf */
[----:B------:R-:W-:-:S05]  /*af70*/  IMAD.HI R21, R21, 0x2aaaaaab, RZ ;  /* 0x2aaaaaab15157827 */ /* 0x000fca00078e02ff */
[----:B------:R-:W-:Y:S01]  /*af80*/  SHF.R.U32.HI R152, RZ, 0x1f, R21 ;  /* 0x0000001fff987819 */ /* 0x000fe20000011615 */
[----:B------:R-:W-:Y:S02]  /*af90*/  WARPGROUP.DEPBAR.LE gsb0, 0x0 ;  /* 0x00008000000079c5 */ /* 0x000fe40000010000 */
[----:B------:R-:W-:-:S06]  /*afa0*/  WARPGROUP.ARRIVE ;  /* 0x00000000000079c5 */ /* 0x000fcc0000000000 */
        /* <DEDUP_REMOVED lines=9> */
[----:B0-----:R-:W-:Y:S01]  /*b040*/  LEA.HI.SX32 R20, R21, R152, 0x1c ;  /* 0x0000009815147211 */ /* 0x001fe200078fe2ff */
[----:B------:R-:W-:-:S03]  /*b050*/  VIADD R21, R180, 0xfffffffe ;  /* 0xfffffffeb4157836 */ /* 0x000fc60000000000 */
[----:B------:R-:W-:-:S04]  /*b060*/  VIMNMX R20, RZ, R20, !PT ;  /* 0x00000014ff147248 */ /* 0x000fc80007fe0100 */
[----:B------:R-:W-:-:S13]  /*b070*/  ISETP.GE.AND P2, PT, R21, R20, PT ;  /* 0x000000141500720c */ /* 0x000fda0003f46270 */
[----:B------:R-:W-:Y:S05]  /*b080*/  @!P2 BRA `(.L_x_4950) ;  /* 0x0000002c0038a947 */ /* 0x000fea0003800000 */
[----:B------:R-:W-:Y:S02]  /*b090*/  IMAD.MOV.U32 R219, RZ, RZ, R176 ;  /* 0x000000ffffdb7224 */ /* 0x000fe400078e00b0 */
[----:B------:R-:W-:-:S07]  /*b0a0*/  IMAD.MOV.U32 R220, RZ, RZ, R14 ;  /* 0x000000ffffdc7224 */ /* 0x000fce00078e000e */
.L_x_4960:
        /* <DEDUP_REMOVED lines=8> */
.L_x_4951:
[----:B------:R-:W-:Y:S02]  /*b130*/  LEA R211, R19, R18, 0x3 ;  /* 0x0000001213d37211 */ /* 0x000fe400078e18ff */
[----:B------:R-:W-:-:S04]  /*b140*/  SHF.L.U32 R212, R23, 0x1f, RZ ;  /* 0x0000001f17d47819 */ /* 0x000fc800000006ff */
[----:B------:R0:W1:Y:S01]  /*b150*/  SYNCS.PHASECHK.TRANS64.TRYWAIT P2, [R211+URZ+0x22830], R212 ;  /* 0x022830d4d30075a7 */ /* 0x000062000804017f */
[----:B------:R-:W-:Y:S05]  /*b160*/  @!P0 BRA `(.L_x_4952) ;  /* 0x0000000000048947 */ /* 0x000fea0003800000 */
[----:B------:R-:W-:Y:S01]  /*b170*/  BPT.TRAP 0x1 ;  /* 0x000000040000795c */ /* 0x000fe20000300000 */
.L_x_4952:
[----:B------:R-:W2:Y:S02]  /*b180*/  LDC R14, c[0x0][0x448] ;  /* 0x00011200ff0e7b82 */ /* 0x000ea40000000800 */
[----:B--2---:R-:W-:Y:S01]  /*b190*/  ISETP.NE.AND P3, PT, R14, 0x1, PT ;  /* 0x000000010e00780c */ /* 0x004fe20003f65270 */
[----:B------:R-:W-:-:S12]  /*b1a0*/  IMAD.IADD R14, R214, 0x1, R206 ;  /* 0x00000001d60e7824 */ /* 0x000fd800078e02ce */
[----:B------:R-:W2:Y:S08]  /*b1b0*/  @P3 LDC R15, c[0x0][0x44c] ;  /* 0x00011300ff0f3b82 */ /* 0x000eb00000000800 */
[----:B------:R-:W3:Y:S01]  /*b1c0*/  @P3 LDC R152, c[0x0][0x450] ;  /* 0x00011400ff983b82 */ /* 0x000ee20000000800 */
[----:B--2---:R-:W-:-:S05]  /*b1d0*/  @P3 IMAD.HI.U32 R15, R14, R15, RZ ;  /* 0x0000000f0e0f3227 */ /* 0x004fca00078e00ff */
[----:B---3--:R-:W-:Y:S01]  /*b1e0*/  @P3 SHF.R.U32.HI R14, RZ, R152, R15 ;  /* 0x00000098ff0e3219 */ /* 0x008fe2000001160f */
[----:B-1----:R-:W-:Y:S06]  /*b1f0*/  @P2 BRA `(.L_x_4953) ;  /* 0x0000000000082947 */ /* 0x002fec0003800000 */
[----:B------:R-:W1:Y:S02]  /*b200*/  SYNCS.PHASECHK.TRANS64.TRYWAIT P2, [R211+URZ+0x22830], R212 ;  /* 0x022830d4d30075a7 */ /* 0x000e64000804017f */
[----:B-1----:R-:W-:Y:S05]  /*b210*/  @!P2 BRA `(.L_x_4954) ;  /* 0x000001100014a947 */ /* 0x002fea0003800000 */
.L_x_4953:
[----:B------:R-:W-:Y:S05]  /*b220*/  WARPSYNC.ALL ;  /* 0x0000000000007948 */ /* 0x000fea0003800000 */
[----:B------:R-:W2:Y:S04]  /*b230*/  SHFL.IDX PT, R158, R14, RZ, 0x1c1f ;  /* 0x001c1fff0e9e7589 */ /* 0x000ea800000e0000 */
[----:B------:R2:W3:Y:S01]  /*b240*/  SHFL.IDX PT, R160, R14, 0x1, 0x1c1f ;  /* 0x003c1f000ea07f89 */ /* 0x0004e200000e0000 */
[----:B------:R-:W-:-:S03]  /*b250*/  IMAD.MOV.U32 R152, RZ, RZ, -0x60 ;  /* 0xffffffa0ff987424 */ /* 0x000fc600078e00ff */
[----:B------:R-:W4:Y:S01]  /*b260*/  LDL.LU R15, [R1+0x8] ;  /* 0x00000800010f7983 */ /* 0x000f220000300800 */
[----:B------:R-:W-:Y:S01]  /*b270*/  IMAD R152, R21, R152, 0x1 ;  /* 0x0000000115987424 */ /* 0x000fe200078e0298 */
[----:B------:R-:W-:Y:S01]  /*b280*/  R2UR UR4, R4 ;  /* 0x00000000040472ca */ /* 0x000fe200000e0000 */
[----:B------:R-:W-:Y:S01]  /*b290*/  IMAD R156, R19, 0x300, R13 ;  /* 0x00000300139c7824 */ /* 0x000fe200078e020d */
[----:B------:R-:W-:Y:S01]  /*b2a0*/  R2UR UR5, R5 ;  /* 0x00000000050572ca */ /* 0x000fe200000e0000 */
[----:B------:R-:W-:Y:S01]  /*b2b0*/  IMAD R152, R215, -0x2, R152 ;  /* 0xfffffffed7987824 */ /* 0x000fe200078e0298 */
[----:B------:R-:W-:Y:S01]  /*b2c0*/  MOV R155, 0x40000040 ;  /* 0x40000040009b7802 */ /* 0x000fe20000000f00 */
[----:B------:R-:W-:Y:S01]  /*b2d0*/  IMAD.MOV.U32 R157, RZ, RZ, 0x40000040 ;  /* 0x40000040ff9d7424 */ /* 0x000fe200078e00ff */
[C---:B------:R-:W-:Y:S01]  /*b2e0*/  R2UR UR6, R156.reuse ;  /* 0x000000009c0672ca */ /* 0x040fe200000e0000 */
[C---:B------:R-:W-:Y:S01]  /*b2f0*/  VIADD R154, R156.reuse, 0x2 ;  /* 0x000000029c9a7836 */ /* 0x040fe20000000000 */
[----:B------:R-:W-:Y:S01]  /*b300*/  IADD3 R221, -R207, R152, R209 ;  /* 0x00000098cfdd7210 */ /* 0x000fe20007ffe1d1 */
[C---:B------:R-:W-:Y:S01]  /*b310*/  VIADD R152, R156.reuse, 0x4 ;  /* 0x000000049c987836 */ /* 0x040fe20000000000 */
[----:B------:R-:W-:Y:S01]  /*b320*/  R2UR UR7, R157 ;  /* 0x000000009d0772ca */ /* 0x000fe200000e0000 */
[----:B------:R-:W-:Y:S01]  /*b330*/  VIADD R156, R156, 0x6 ;  /* 0x000000069c9c7836 */ /* 0x000fe20000000000 */
[----:B------:R-:W-:Y:S01]  /*b340*/  R2UR UR10, R154 ;  /* 0x000000009a0a72ca */ /* 0x000fe200000e0000 */
[----:B------:R-:W-:Y:S01]  /*b350*/  IMAD.MOV.U32 R153, RZ, RZ, 0x40000040 ;  /* 0x40000040ff997424 */ /* 0x000fe200078e00ff */
[----:B------:R-:W-:Y:S01]  /*b360*/  R2UR UR11, R155 ;  /* 0x000000009b0b72ca */ /* 0x000fe200000e0000 */
[C---:B--2---:R-:W-:Y:S01]  /*b370*/  IMAD.IADD R14, R221.reuse, 0x1, R158 ;  /* 0x00000001dd0e7824 */ /* 0x044fe200078e029e */
[----:B------:R-:W-:Y:S01]  /*b380*/  R2UR UR14, R152 ;  /* 0x00000000980e72ca */ /* 0x000fe200000e0000 */
[----:B---3--:R-:W-:Y:S01]  /*b390*/  IMAD.IADD R221, R221, 0x1, R160 ;  /* 0x00000001dddd7824 */ /* 0x008fe200078e02a0 */
[----:B------:R-:W-:-:S02]  /*b3a0*/  R2UR UR15, R153 ;  /* 0x00000000990f72ca */ /* 0x000fc400000e0000 */
        /* <DEDUP_REMOVED lines=9> */
[----:B------:R-:W-:Y:S02]  /*b440*/  R2UR UR17, R7 ;  /* 0x00000000071172ca */ /* 0x000fe400000e0000 */
[C---:B------:R-:W-:Y:S02]  /*b450*/  ISETP.GT.AND P2, PT, R14.reuse, 0x49, PT ;  /* 0x000000490e00780c */ /* 0x040fe40003f44270 */
[C---:B------:R-:W-:Y:S02]  /*b460*/  ISETP.GT.AND P3, PT, R14.reuse, 0x50, PT ;  /* 0x000000500e00780c */ /* 0x040fe40003f64270 */
[C---:B------:R-:W-:Y:S02]  /*b470*/  ISETP.GT.AND P4, PT, R14.reuse, 0x51, PT ;  /* 0x000000510e00780c */ /* 0x040fe40003f84270 */
[----:B------:R-:W-:-:S02]  /*b480*/  ISETP.GT.AND P5, PT, R14, 0x58, PT ;  /* 0x000000580e00780c */ /* 0x000fc40003fa4270 */
[----:B------:R-:W-:Y:S01]  /*b490*/  ISETP.GT.AND P6, PT, R14, 0x59, PT ;  /* 0x000000590e00780c */ /* 0x000fe20003fc4270 */
[----:B------:R-:W-:Y:S02]  /*b4a0*/  WARPGROUP.DEPBAR.LE gsb0, 0x0 ;  /* 0x00008000000079c5 */ /* 0x000fe40000010000 */
[----:B------:R-:W-:-:S06]  /*b4b0*/  WARPGROUP.ARRIVE ;  /* 0x00000000000079c5 */ /* 0x000fcc0000000000 */
[----:B------:R-:W-:Y:S03]  /*b4c0*/  HGMMA.64x96x16.F32 R152, gdesc[UR8], R152, gsb0 ;  /* 0x01600000089879f0 */ /* 0x000fe60008000898 */
[----:B------:R-:W-:Y:S02]  /*b4d0*/  WARPGROUP.DEPBAR.LE gsb0, 0x0 ;  /* 0x00008000000079c5 */ /* 0x000fe40000010000 */
[----:B------:R-:W-:-:S06]  /*b4e0*/  WARPGROUP.ARRIVE ;  /* 0x00000000000079c5 */ /* 0x000fcc0000000000 */
[----:B------:R-:W-:Y:S01]  /*b4f0*/  HGMMA.64x96x16.F32 R152, gdesc[UR12], R152, gsb0 ;  /* 0x016000000c9879f0 */ /* 0x000fe20008000898 */
[----:B----4-:R-:W-:-:S04]  /*b500*/  LOP3.LUT R15, R15, 0xffbfffff, RZ, 0xc0, !PT ;  /* 0xffbfffff0f0f7812 */ /* 0x010fc800078ec0ff */
[----:B------:R-:W-:Y:S02]  /*b510*/  @P1 LOP3.LUT R15, R15, 0x400000, RZ, 0xfc, !PT ;  /* 0x004000000f0f1812 */ /* 0x000fe400078efcff */
[----:B------:R-:W-:Y:S02]  /*b520*/  ISETP.GT.AND P1, PT, R14, 0x41, PT ;  /* 0x000000410e00780c */ /* 0x000fe40003f24270 */
[----:B------:R-:W-:-:S04]  /*b530*/  LOP3.LUT R15, R15, 0xffdfffff, RZ, 0xc0, !PT ;  /* 0xffdfffff0f0f7812 */ /* 0x000fc800078ec0ff */
[----:B------:R-:W-:Y:S02]  /*b540*/  @P0 LOP3.LUT R15, R15, 0x200000, RZ, 0xfc, !PT ;  /* 0x002000000f0f0812 */ /* 0x000fe400078efcff */
[----:B------:R-:W-:Y:S02]  /*b550*/  ISETP.GT.AND P0, PT, R14, 0x48, PT ;  /* 0x000000480e00780c */ /* 0x000fe40003f04270 */
[----:B------:R-:W-:-:S04]  /*b560*/  LOP3.LUT R15, R15, 0xff7fffff, RZ, 0xc0, !PT ;  /* 0xff7fffff0f0f7812 */ /* 0x000fc800078ec0ff */
[----:B------:R-:W-:Y:S02]  /*b570*/  @P1 LOP3.LUT R15, R15, 0x800000, RZ, 0xfc, !PT ;  /* 0x008000000f0f1812 */ /* 0x000fe400078efcff */
[----:B------:R-:W-:Y:S02]  /*b580*/  ISETP.GT.AND P1, PT, R14, RZ, PT ;  /* 0x000000ff0e00720c */ /* 0x000fe40003f24270 */
[----:B------:R-:W-:-:S04]  /*b590*/  LOP3.LUT R15, R15, 0xfeffffff, RZ, 0xc0, !PT ;  /* 0xfeffffff0f0f7812 */ /* 0x000fc800078ec0ff */
[----:B------:R-:W-:Y:S02]  /*b5a0*/  @P0 LOP3.LUT R15, R15, 0x1000000, RZ, 0xfc, !PT ;  /* 0x010000000f0f0812 */ /* 0x000fe400078efcff */
[----:B------:R-:W-:-:S03]  /*b5b0*/  ISETP.GT.AND P0, PT, R14, 0x1, PT ;  /* 0x000000010e00780c */ /* 0x000fc60003f04270 */
[----:B------:R2:W-:Y:S01]  /*b5c0*/  STL [R1+0x8], R15 ;  /* 0x0000080f01007387 */ /* 0x0005e20000100800 */
        /* <DEDUP_REMOVED lines=70> */
[----:B------:R-:W-:-:S04]  /*ba30*/  FMUL.FTZ R199, R199, UR45 ;  /* 0x0000002dc7c77c20 */ /* 0x000fc80008410000 */
[----:B------:R-:W5:Y:S01]  /*ba40*/  MUFU.TANH R168, R168 ;  /* 0x000000a800a87308 */ /* 0x000f620000002400 */
[----:B---3--:R-:W-:Y:S02]  /*ba50*/  FSEL R164, R164, -INF , P1 ;  /* 0xff800000a4a47808 */ /* 0x008fe40000800000 */
[----:B------:R-:W-:-:S05]  /*ba60*/  ISETP.GT.AND P1, PT, R14, 0x20, PT ;  /* 0x000000200e00780c */ /* 0x000fca0003f24270 */
[----:B------:R-:W3:Y:S01]  /*ba70*/  MUFU.TANH R169, R169 ;  /* 0x000000a900a97308 */ /* 0x000ee20000002400 */
[----:B----4-:R-:W-:Y:S02]  /*ba80*/  FSEL R165, R165, -INF , P0 ;  /* 0xff800000a5a57808 */ /* 0x010fe40000000000 */
[----:B------:R-:W-:-:S05]  /*ba90*/  ISETP.GT.AND P0, PT, R14, 0x21, PT ;  /* 0x000000210e00780c */ /* 0x000fca0003f04270 */
[----:B------:R-:W4:Y:S01]  /*baa0*/  MUFU.TANH R172, R172 ;  /* 0x000000ac00ac7308 */ /* 0x000f220000002400 */
[----:B-----5:R-:W-:Y:S02]  /*bab0*/  FSEL R168, R168, -INF , P1 ;  /* 0xff800000a8a87808 */ /* 0x020fe40000800000 */
[----:B------:R-:W-:-:S05]  /*bac0*/  ISETP.GT.AND P1, PT, R14, 0x28, PT ;  /* 0x000000280e00780c */ /* 0x000fca0003f24270 */
        /* <DEDUP_REMOVED lines=17> */
[----:B------:R-:W-:Y:S02]  /*bbe0*/  ISETP.GT.AND P1, PT, R14, 0x40, PT ;  /* 0x000000400e00780c */ /* 0x000fe40003f24270 */
[----:B------:R-:W-:-:S03]  /*bbf0*/  FMNMX.FTZ R14, R152, R220, !PT ;  /* 0x000000dc980e7209 */ /* 0x000fc60007810000 */
[----:B------:R-:W5:Y:S01]  /*bc00*/  MUFU.TANH R185, R185 ;  /* 0x000000b900b97308 */ /* 0x000f620000002400 */
[----:B------:R-:W-:Y:S02]  /*bc10*/  FMNMX.FTZ R14, R153, R14, !PT ;  /* 0x0000000e990e7209 */ /* 0x000fe40007810000 */
[----:B---3--:R-:W-:Y:S02]  /*bc20*/  FSEL R181, R181, -INF , P0 ;  /* 0xff800000b5b57808 */ /* 0x008fe40000000000 */
[----:B------:R-:W-:Y:S02]  /*bc30*/  FMNMX.FTZ R14, R156, R14, !PT ;  /* 0x0000000e9c0e7209 */ /* 0x000fe40007810000 */
[----:B------:R-:W-:Y:S01]  /*bc40*/  LOP3.LUT P0, RZ, R15, 0x1000000, RZ, 0xc0, !PT ;  /* 0x010000000fff7812 */ /* 0x000fe2000780c0ff */
[----:B------:R-:W3:Y:S01]  /*bc50*/  MUFU.TANH R188, R188 ;  /* 0x000000bc00bc7308 */ /* 0x000ee20000002400 */
[----:B------:R-:W-:Y:S02]  /*bc60*/  FMNMX.FTZ R14, R157, R14, !PT ;  /* 0x0000000e9d0e7209 */ /* 0x000fe40007810000 */
[----:B----4-:R-:W-:-:S02]  /*bc70*/  FSEL R184, R184, -INF , P1 ;  /* 0xff800000b8b87808 */ /* 0x010fc40000800000 */
[----:B------:R-:W-:Y:S02]  /*bc80*/  FMNMX.FTZ R14, R160, R14, !PT ;  /* 0x0000000ea00e7209 */ /* 0x000fe40007810000 */
[----:B------:R-:W-:Y:S01]  /*bc90*/  LOP3.LUT P1, RZ, R15, 0x800000, RZ, 0xc0, !PT ;  /* 0x008000000fff7812 */ /* 0x000fe2000782c0ff */
[----:B------:R-:W4:Y:S01]  /*bca0*/  MUFU.TANH R189, R189 ;  /* 0x000000bd00bd7308 */ /* 0x000f220000002400 */
[----:B------:R-:W-:Y:S02]  /*bcb0*/  FMNMX.FTZ R14, R161, R14, !PT ;  /* 0x0000000ea10e7209 */ /* 0x000fe40007810000 */
[----:B-----5:R-:W-:Y:S02]  /*bcc0*/  FSEL R185, R185, -INF , P1 ;  /* 0xff800000b9b97808 */ /* 0x020fe40000800000 */
[----:B------:R-:W-:Y:S02]  /*bcd0*/  FMNMX.FTZ R14, R164, R14, !PT ;  /* 0x0000000ea40e7209 */ /* 0x000fe40007810000 */
[----:B------:R-:W-:Y:S01]  /*bce0*/  LOP3.LUT P1, RZ, R15, 0x400000, RZ, 0xc0, !PT ;  /* 0x004000000fff7812 */ /* 0x000fe2000782c0ff */
[----:B------:R-:W5:Y:S01]  /*bcf0*/  MUFU.TANH R192, R192 ;  /* 0x000000c000c07308 */ /* 0x000f620000002400 */
[----:B------:R-:W-:-:S02]  /*bd00*/  FMNMX.FTZ R14, R165, R14, !PT ;  /* 0x0000000ea50e7209 */ /* 0x000fc40007810000 */
[----:B---3--:R-:W-:Y:S02]  /*bd10*/  FSEL R188, R188, -INF , P0 ;  /* 0xff800000bcbc7808 */ /* 0x008fe40000000000 */
[----:B------:R-:W-:Y:S02]  /*bd20*/  FMNMX.FTZ R14, R168, R14, !PT ;  /* 0x0000000ea80e7209 */ /* 0x000fe40007810000 */
[----:B------:R-:W-:Y:S01]  /*bd30*/  LOP3.LUT P0, RZ, R15, 0x200000, RZ, 0xc0, !PT ;  /* 0x002000000fff7812 */ /* 0x000fe2000780c0ff */
[----:B------:R-:W3:Y:S01]  /*bd40*/  MUFU.TANH R196, R196 ;  /* 0x000000c400c47308 */ /* 0x000ee20000002400 */
[----:B------:R-:W-:Y:S02]  /*bd50*/  FMNMX.FTZ R14, R169, R14, !PT ;  /* 0x0000000ea90e7209 */ /* 0x000fe40007810000 */
[----:B----4-:R-:W-:Y:S02]  /*bd60*/  FSEL R189, R189, -INF , P2 ;  /* 0xff800000bdbd7808 */ /* 0x010fe40001000000 */
[----:B------:R-:W-:-:S03]  /*bd70*/  FMNMX.FTZ R14, R172, R14, !PT ;  /* 0x0000000eac0e7209 */ /* 0x000fc60007810000 */
[----:B------:R-:W4:Y:S01]  /*bd80*/  MUFU.TANH R197, R197 ;  /* 0x000000c500c57308 */ /* 0x000f220000002400 */
[----:B--2---:R-:W-:Y:S02]  /*bd90*/  FMNMX.FTZ R15, R173, R14, !PT ;  /* 0x0000000ead0f7209 */ /* 0x004fe40007810000 */
[----:B-----5:R-:W-:Y:S02]  /*bda0*/  FSEL R192, R192, -INF , P3 ;  /* 0xff800000c0c07808 */ /* 0x020fe40001800000 */
[----:B------:R-:W-:Y:S02]  /*bdb0*/  FMNMX.FTZ R15, R176, R15, !PT ;  /* 0x0000000fb00f7209 */ /* 0x000fe40007810000 */
[----:B------:R-:W-:Y:S01]  /*bdc0*/  ISETP.GT.AND P3, PT, R221, 0x8, PT ;  /* 0x00000008dd00780c */ /* 0x000fe20003f64270 */
[----:B------:R2:W5:Y:S01]  /*bdd0*/  MUFU.TANH R14, R193 ;  /* 0x000000c1000e7308 */ /* 0x0005620000002400 */
[----:B------:R-:W-:Y:S02]  /*bde0*/  FMNMX.FTZ R15, R177, R15, !PT ;  /* 0x0000000fb10f7209 */ /* 0x000fe40007810000 */
[----:B---3--:R-:W-:-:S02]  /*bdf0*/  FSEL R196, R196, -INF , P5 ;  /* 0xff800000c4c47808 */ /* 0x008fc40002800000 */
[----:B------:R-:W-:-:S03]  /*be00*/  FMNMX.FTZ R15, R180, R15, !PT ;  /* 0x0000000fb40f7209 */ /* 0x000fc60007810000 */
[----:B------:R-:W-:Y:S01]  /*be10*/  MUFU.TANH R154, R154 ;  /* 0x0000009a009a7308 */ /* 0x000fe20000002400 */
[----:B------:R-:W-:Y:S01]  /*be20*/  FMNMX.FTZ R15, R181, R15, !PT ;  /* 0x0000000fb50f7209 */ /* 0x000fe20007810000 */
[----:B--2---:R-:W-:Y:S01]  /*be30*/  FMUL.FTZ R193, R155, UR45 ;  /* 0x0000002d9bc17c20 */ /* 0x004fe20008410000 */
[----:B----4-:R-:W-:Y:S02]  /*be40*/  FSEL R197, R197, -INF , P6 ;  /* 0xff800000c5c57808 */ /* 0x010fe40003000000 */
[----:B------:R-:W-:-:S03]  /*be50*/  FMNMX.FTZ R15, R184, R15, !PT ;  /* 0x0000000fb80f7209 */ /* 0x000fc60007810000 */
[----:B------:R-:W2:Y:S01]  /*be60*/  MUFU.TANH R193, R193 ;  /* 0x000000c100c17308 */ /* 0x000ea20000002400 */
[----:B------:R-:W-:Y:S02]  /*be70*/  FMNMX.FTZ R15, R185, R15, !PT ;  /* 0x0000000fb90f7209 */ /* 0x000fe40007810000 */
[----:B-----5:R-:W-:Y:S02]  /*be80*/  FSEL R155, R14, -INF , P4 ;  /* 0xff8000000e9b7808 */ /* 0x020fe40002000000 */
[----:B------:R-:W-:Y:S02]  /*be90*/  FMNMX.FTZ R15, R188, R15, !PT ;  /* 0x0000000fbc0f7209 */ /* 0x000fe40007810000 */
[----:B------:R-:W-:Y:S01]  /*bea0*/  ISETP.GT.AND P4, PT, R221, 0x1, PT ;  /* 0x00000001dd00780c */ /* 0x000fe20003f84270 */
[----:B------:R-:W3:Y:S01]  /*beb0*/  MUFU.TANH R158, R158 ;  /* 0x0000009e009e7308 */ /* 0x000ee20000002400 */
[----:B------:R-:W-:-:S04]  /*bec0*/  FMNMX.FTZ R15, R189, R15, !PT ;  /* 0x0000000fbd0f7209 */ /* 0x000fc80007810000 */
[----:B------:R-:W-:-:S03]  /*bed0*/  FMNMX.FTZ R14, R192, R15, !PT ;  /* 0x0000000fc00e7209 */ /* 0x000fc60007810000 */
[----:B------:R-:W-:Y:S01]  /*bee0*/  MUFU.TANH R159, R159 ;  /* 0x0000009f009f7308 */ /* 0x000fe20000002400 */
[----:B------:R-:W-:Y:S02]  /*bef0*/  FMNMX.FTZ R14, R155, R14, !PT ;  /* 0x0000000e9b0e7209 */ /* 0x000fe40007810000 */
[----:B--2---:R-:W-:Y:S02]  /*bf00*/  FSEL R193, R193, -INF , P4 ;  /* 0xff800000c1c17808 */ /* 0x004fe40002000000 */
[----:B------:R-:W-:Y:S02]  /*bf10*/  FMNMX.FTZ R14, R196, R14, !PT ;  /* 0x0000000ec40e7209 */ /* 0x000fe40007810000 */
[----:B------:R-:W-:Y:S01]  /*bf20*/  ISETP.GT.AND P4, PT, R221, 0x10, PT ;  /* 0x00000010dd00780c */ /* 0x000fe20003f84270 */
[----:B------:R-:W2:Y:S01]  /*bf30*/  MUFU.TANH R162, R162 ;  /* 0x000000a200a27308 */ /* 0x000ea20000002400 */
[----:B------:R-:W-:Y:S02]  /*bf40*/  FMNMX.FTZ R14, R197, R14, !PT ;  /* 0x0000000ec50e7209 */ /* 0x000fe40007810000 */
[----:B---3--:R-:W-:-:S02]  /*bf50*/  FSEL R158, R158, -INF , P3 ;  /* 0xff8000009e9e7808 */ /* 0x008fc40001800000 */
[----:B------:R-:W-:Y:S01]  /*bf60*/  ISETP.GT.AND P3, PT, R221, 0x11, PT ;  /* 0x00000011dd00780c */ /* 0x000fe20003f64270 */
[----:B------:R-:W3:Y:S02]  /*bf70*/  SHFL.BFLY PT, R15, R14, 0x2, 0x1f ;  /* 0x0c401f000e0f7f89 */ /* 0x000ee400000e0000 */
[----:B------:R-:W4:Y:S08]  /*bf80*/  MUFU.TANH R163, R163 ;  /* 0x000000a300a37308 */ /* 0x000f300000002400 */
[----:B------:R-:W-:Y:S01]  /*bf90*/  MUFU.TANH R166, R166 ;  /* 0x000000a600a67308 */ /* 0x000fe20000002400 */
[----:B--2---:R-:W-:-:S02]  /*bfa0*/  FSEL R162, R162, -INF , P4 ;  /* 0xff800000a2a27808 */ /* 0x004fc40002000000 */
[----:B------:R-:W-:-:S05]  /*bfb0*/  ISETP.GT.AND P4, PT, R221, 0x19, PT ;  /* 0x00000019dd00780c */ /* 0x000fca0003f84270 */
[----:B------:R-:W2:Y:S01]  /*bfc0*/  MUFU.TANH R167, R167 ;  /* 0x000000a700a77308 */ /* 0x000ea20000002400 */
[----:B----4-:R-:W-:Y:S02]  /*bfd0*/  FSEL R163, R163, -INF , P3 ;  /* 0xff800000a3a37808 */ /* 0x010fe40001800000 */
[----:B------:R-:W-:Y:S02]  /*bfe0*/  ISETP.GT.AND P3, PT, R221, 0x20, PT ;  /* 0x00000020dd00780c */ /* 0x000fe40003f64270 */
[----:B---3--:R-:W-:-:S03]  /*bff0*/  FMNMX.FTZ R14, R14, R15, !PT ;  /* 0x0000000f0e0e7209 */ /* 0x008fc60007810000 */
[----:B------:R-:W3:Y:S02]  /*c000*/  MUFU.TANH R170, R170 ;  /* 0x000000aa00aa7308 */ /* 0x000ee40000002400 */
[----:B------:R-:W4:Y:S06]  /*c010*/  SHFL.BFLY PT, R15, R14, 0x1, 0x1f ;  /* 0x0c201f000e0f7f89 */ /* 0x000f2c00000e0000 */
[----:B------:R-:W-:Y:S01]  /*c020*/  MUFU.TANH R171, R171 ;  /* 0x000000ab00ab7308 */ /* 0x000fe20000002400 */
[----:B--2---:R-:W-:Y:S02]  /*c030*/  FSEL R167, R167, -INF , P4 ;  /* 0xff800000a7a77808 */ /* 0x004fe40002000000 */
[----:B------:R-:W-:-:S05]  /*c040*/  ISETP.GT.AND P4, PT, R221, 0x28, PT ;  /* 0x00000028dd00780c */ /* 0x000fca0003f84270 */
[----:B------:R-:W2:Y:S01]  /*c050*/  MUFU.TANH R174, R174 ;  /* 0x000000ae00ae7308 */ /* 0x000ea20000002400 */
[----:B---3--:R-:W-:Y:S02]  /*c060*/  FSEL R170, R170, -INF , P3 ;  /* 0xff800000aaaa7808 */ /* 0x008fe40001800000 */
[----:B------:R-:W-:-:S05]  /*c070*/  ISETP.GT.AND P3, PT, R221, 0x29, PT ;  /* 0x00000029dd00780c */ /* 0x000fca0003f64270 */
[----:B------:R-:W3:Y:S01]  /*c080*/  MUFU.TANH R175, R175 ;  /* 0x000000af00af7308 */ /* 0x000ee20000002400 */
[----:B----4-:R-:W-:Y:S01]  /*c090*/  FMNMX.FTZ R14, R14, R15, !PT ;  /* 0x0000000f0e0e7209 */ /* 0x010fe20007810000 */
[----:B------:R-:W-:-:S03]  /*c0a0*/  IMAD.U32 R15, RZ, RZ, UR43 ;  /* 0x0000002bff0f7e24 */ /* 0x000fc6000f8e00ff */
[----:B------:R-:W-:-:S03]  /*c0b0*/  FSETP.NEU.FTZ.AND P2, PT, R14, -INF , PT ;  /* 0xff8000000e00780b */ /* 0x000fc60003f5d000 */
[----:B------:R-:W-:Y:S01]  /*c0c0*/  MUFU.TANH R178, R178 ;  /* 0x000000b200b27308 */ /* 0x000fe20000002400 */
[----:B--2---:R-:W-:Y:S02]  /*c0d0*/  FSEL R174, R174, -INF , P4 ;  /* 0xff800000aeae7808 */ /* 0x004fe40002000000 */
[----:B------:R-:W-:Y:S02]  /*c0e0*/  FSEL R222, R14, RZ, P2 ;  /* 0x000000ff0ede7208 */ /* 0x000fe40001000000 */
[----:B------:R-:W-:-:S03]  /*c0f0*/  ISETP.GT.AND P4, PT, R221, 0x31, PT ;  /* 0x00000031dd00780c */ /* 0x000fc60003f84270 */
[----:B------:R-:W-:Y:S01]  /*c100*/  FADD.FTZ R222, -R222, R220 ;  /* 0x000000dcdede7221 */ /* 0x000fe20000010100 */
[-C--:B------:R-:W-:Y:S01]  /*c110*/  FMUL.FTZ R220, R14, R15.reuse ;  /* 0x0000000f0edc7220 */ /* 0x080fe20000410000 */
[----:B------:R-:W2:Y:S01]  /*c120*/  MUFU.TANH R179, R179 ;  /* 0x000000b300b37308 */ /* 0x000ea20000002400 */
[----:B---3--:R-:W-:Y:S01]  /*c130*/  FSEL R175, R175, -INF , P3 ;  /* 0xff800000afaf7808 */ /* 0x008fe20001800000 */
[-C--:B------:R-:W-:Y:S01]  /*c140*/  FMUL.FTZ R222, R222, R15.reuse ;  /* 0x0000000fdede7220 */ /* 0x080fe20000410000 */
[C---:B------:R-:W-:Y:S02]  /*c150*/  ISETP.GT.AND P3, PT, R221.reuse, 0x38, PT ;  /* 0x00000038dd00780c */ /* 0x040fe40003f64270 */
[----:B------:R-:W-:Y:S02]  /*c160*/  FSEL R186, R220, RZ, P2 ;  /* 0x000000ffdcba7208 */ /* 0x000fe40001000000 */
[----:B------:R-:W-:Y:S01]  /*c170*/  ISETP.GT.AND P2, PT, R221, RZ, PT ;  /* 0x000000ffdd00720c */ /* 0x000fe20003f44270 */
[----:B------:R-:W3:Y:S02]  /*c180*/  MUFU.TANH R182, R182 ;  /* 0x000000b600b67308 */ /* 0x000ee40000002400 */
[-CC-:B------:R-:W-:Y:S01]  /*c190*/  FFMA.FTZ R153, R153, R15.reuse, -R186.reuse ;  /* 0x0000000f99997223 */ /* 0x180fe200000108ba */
[----:B------:R-:W-:Y:S01]  /*c1a0*/  FSEL R154, R154, -INF , P2 ;  /* 0xff8000009a9a7808 */ /* 0x000fe20001000000 */
[-CC-:B------:R-:W-:Y:S01]  /*c1b0*/  FFMA.FTZ R152, R152, R15.reuse, -R186.reuse ;  /* 0x0000000f98987223 */ /* 0x180fe200000108ba */
[----:B------:R-:W-:Y:S01]  /*c1c0*/  ISETP.GT.AND P2, PT, R221, 0x9, PT ;  /* 0x00000009dd00780c */ /* 0x000fe20003f44270 */
[-CC-:B------:R-:W-:Y:S01]  /*c1d0*/  FFMA.FTZ R156, R156, R15.reuse, -R186.reuse ;  /* 0x0000000f9c9c7223 */ /* 0x180fe200000108ba */
[-CC-:B------:R-:W-:Y:S01]  /*c1e0*/  FFMA.FTZ R157, R157, R15.reuse, -R186.reuse ;  /* 0x0000000f9d9d7223 */ /* 0x180fe200000108ba */
[----:B------:R-:W4:Y:S01]  /*c1f0*/  MUFU.TANH R183, R183 ;  /* 0x000000b700b77308 */ /* 0x000f220000002400 */
[----:B------:R-:W-:Y:S01]  /*c200*/  FSEL R159, R159, -INF , P2 ;  /* 0xff8000009f9f7808 */ /* 0x000fe20001000000 */
[-CC-:B------:R-:W-:Y:S01]  /*c210*/  FFMA.FTZ R160, R160, R15.reuse, -R186.reuse ;  /* 0x0000000fa0a07223 */ /* 0x180fe200000108ba */
[----:B------:R-:W-:Y:S01]  /*c220*/  ISETP.GT.AND P2, PT, R221, 0x18, PT ;  /* 0x00000018dd00780c */ /* 0x000fe20003f44270 */
[-CC-:B------:R-:W-:Y:S01]  /*c230*/  FFMA.FTZ R161, R161, R15.reuse, -R186.reuse ;  /* 0x0000000fa1a17223 */ /* 0x180fe200000108ba */
[----:B--2---:R-:W-:Y:S01]  /*c240*/  FSEL R179, R179, -INF , P4 ;  /* 0xff800000b3b37808 */ /* 0x004fe20002000000 */
[-CC-:B------:R-:W-:Y:S01]  /*c250*/  FFMA.FTZ R164, R164, R15.reuse, -R186.reuse ;  /* 0x0000000fa4a47223 */ /* 0x180fe200000108ba */
[----:B------:R-:W-:Y:S01]  /*c260*/  FSEL R166, R166, -INF , P2 ;  /* 0xff800000a6a67808 */ /* 0x000fe20001000000 */
[----:B------:R-:W2:Y:S01]  /*c270*/  MUFU.TANH R220, R224 ;  /* 0x000000e000dc7308 */ /* 0x000ea20000002400 */
[----:B------:R-:W-:Y:S01]  /*c280*/  ISETP.GT.AND P2, PT, R221, 0x21, PT ;  /* 0x00000021dd00780c */ /* 0x000fe20003f44270 */
[-CC-:B------:R-:W-:Y:S01]  /*c290*/  FFMA.FTZ R165, R165, R15.reuse, -R186.reuse ;  /* 0x0000000fa5a57223 */ /* 0x180fe200000108ba */
[----:B------:R-:W-:Y:S01]  /*c2a0*/  ISETP.GT.AND P4, PT, R221, 0x40, PT ;  /* 0x00000040dd00780c */ /* 0x000fe20003f84270 */
[-CC-:B------:R-:W-:Y:S01]  /*c2b0*/  FFMA.FTZ R168, R168, R15.reuse, -R186.reuse ;  /* 0x0000000fa8a87223 */ /* 0x180fe200000108ba */
[----:B------:R-:W-:Y:S01]  /*c2c0*/  FSEL R171, R171, -INF , P2 ;  /* 0xff800000abab7808 */ /* 0x000fe20001000000 */
[-CC-:B------:R-:W-:Y:S01]  /*c2d0*/  FFMA.FTZ R169, R169, R15.reuse, -R186.reuse ;  /* 0x0000000fa9a97223 */ /* 0x180fe200000108ba */
[----:B------:R-:W-:Y:S01]  /*c2e0*/  ISETP.GT.AND P2, PT, R221, 0x30, PT ;  /* 0x00000030dd00780c */ /* 0x000fe20003f44270 */
[----:B------:R-:W5:Y:S01]  /*c2f0*/  MUFU.TANH R187, R187 ;  /* 0x000000bb00bb7308 */ /* 0x000f620000002400 */
[----:B---3--:R-:W-:Y:S01]  /*c300*/  FSEL R182, R182, -INF , P3 ;  /* 0xff800000b6b67808 */ /* 0x008fe20001800000 */
[-CC-:B------:R-:W-:Y:S01]  /*c310*/  FFMA.FTZ R172, R172, R15.reuse, -R186.reuse ;  /* 0x0000000facac7223 */ /* 0x180fe200000108ba */
[----:B------:R-:W-:Y:S01]  /*c320*/  FSEL R178, R178, -INF , P2 ;  /* 0xff800000b2b27808 */ /* 0x000fe20001000000 */
[-CC-:B------:R-:W-:Y:S01]  /*c330*/  FFMA.FTZ R173, R173, R15.reuse, -R186.reuse ;  /* 0x0000000fadad7223 */ /* 0x180fe200000108ba */
[C---:B------:R-:W-:Y:S01]  /*c340*/  ISETP.GT.AND P2, PT, R221.reuse, 0x39, PT ;  /* 0x00000039dd00780c */ /* 0x040fe20003f44270 */
[-CC-:B------:R-:W-:Y:S01]  /*c350*/  FFMA.FTZ R176, R176, R15.reuse, -R186.reuse ;  /* 0x0000000fb0b07223 */ /* 0x180fe200000108ba */
[----:B------:R-:W-:Y:S01]  /*c360*/  ISETP.GT.AND P3, PT, R221, 0x41, PT ;  /* 0x00000041dd00780c */ /* 0x000fe20003f64270 */
[----:B------:R-:W3:Y:S01]  /*c370*/  MUFU.TANH R190, R190 ;  /* 0x000000be00be7308 */ /* 0x000ee20000002400 */
[----:B----4-:R-:W-:Y:S01]  /*c380*/  FSEL R183, R183, -INF , P2 ;  /* 0xff800000b7b77808 */ /* 0x010fe20001000000 */
[-CC-:B------:R-:W-:Y:S01]  /*c390*/  FFMA.FTZ R177, R177, R15.reuse, -R186.reuse ;  /* 0x0000000fb1b17223 */ /* 0x180fe200000108ba */
[----:B------:R-:W-:Y:S01]  /*c3a0*/  ISETP.GT.AND P2, PT, R221, 0x48, PT ;  /* 0x00000048dd00780c */ /* 0x000fe20003f44270 */
[-CC-:B------:R-:W-:Y:S01]  /*c3b0*/  FFMA.FTZ R180, R180, R15.reuse, -R186.reuse ;  /* 0x0000000fb4b47223 */ /* 0x180fe200000108ba */
[----:B--2---:R-:W-:Y:S01]  /*c3c0*/  FSEL R220, R220, -INF , P4 ;  /* 0xff800000dcdc7808 */ /* 0x004fe20002000000 */
[-CC-:B------:R-:W-:Y:S01]  /*c3d0*/  FFMA.FTZ R181, R181, R15.reuse, -R186.reuse ;  /* 0x0000000fb5b57223 */ /* 0x180fe200000108ba */
[-CC-:B------:R-:W-:Y:S01]  /*c3e0*/  FFMA.FTZ R184, R184, R15.reuse, -R186.reuse ;  /* 0x0000000fb8b87223 */ /* 0x180fe200000108ba */
[----:B------:R-:W2:Y:S01]  /*c3f0*/  MUFU.TANH R191, R191 ;  /* 0x000000bf00bf7308 */ /* 0x000ea20000002400 */
[-CC-:B------:R-:W-:Y:S01]  /*c400*/  FFMA.FTZ R185, R185, R15.reuse, -R186.reuse ;  /* 0x0000000fb9b97223 */ /* 0x180fe200000108ba */
[-CC-:B------:R-:W-:Y:S01]  /*c410*/  FFMA.FTZ R188, R188, R15.reuse, -R186.reuse ;  /* 0x0000000fbcbc7223 */ /* 0x180fe200000108ba */
[-CC-:B------:R-:W-:Y:S01]  /*c420*/  FFMA.FTZ R189, R189, R15.reuse, -R186.reuse ;  /* 0x0000000fbdbd7223 */ /* 0x180fe200000108ba */
[-CC-:B------:R-:W-:Y:S01]  /*c430*/  FFMA.FTZ R192, R192, R15.reuse, -R186.reuse ;  /* 0x0000000fc0c07223 */ /* 0x180fe200000108ba */
[-CC-:B------:R-:W-:Y:S01]  /*c440*/  FFMA.FTZ R155, R155, R15.reuse, -R186.reuse ;  /* 0x0000000f9b9b7223 */ /* 0x180fe200000108ba */
[-CC-:B------:R-:W-:Y:S01]  /*c450*/  FFMA.FTZ R196, R196, R15.reuse, -R186.reuse ;  /* 0x0000000fc4c47223 */ /* 0x180fe200000108ba */
[----:B------:R-:W-:Y:S01]  /*c460*/  ISETP.GT.AND P4, PT, R221, 0x49, PT ;  /* 0x00000049dd00780c */ /* 0x000fe20003f84270 */
[----:B------:R-:W4:Y:S01]  /*c470*/  MUFU.TANH R194, R194 ;  /* 0x000000c200c27308 */ /* 0x000f220000002400 */
[----:B-----5:R-:W-:Y:S01]  /*c480*/  FSEL R187, R187, -INF , P3 ;  /* 0xff800000bbbb7808 */ /* 0x020fe20001800000 */
[----:B------:R-:W-:Y:S01]  /*c490*/  FFMA.FTZ R186, R197, R15, -R186 ;  /* 0x0000000fc5ba7223 */ /* 0x000fe200000108ba */
[----:B------:R-:W-:-:S05]  /*c4a0*/  ISETP.GT.AND P3, PT, R221, 0x50, PT ;  /* 0x00000050dd00780c */ /* 0x000fca0003f64270 */
[----:B------:R3:W-:Y:S08]  /*c4b0*/  MUFU.EX2 R197, R153 ;  /* 0x0000009900c57308 */ /* 0x0007f00000000800 */
[----:B------:R-:W5:Y:S01]  /*c4c0*/  MUFU.EX2 R222, R222 ;  /* 0x000000de00de7308 */ /* 0x000f620000000800 */
[----:B---3--:R-:W-:Y:S02]  /*c4d0*/  FSEL R153, R190, -INF , P2 ;  /* 0xff800000be997808 */ /* 0x008fe40001000000 */
[----:B--2---:R-:W-:-:S02]  /*c4e0*/  FSEL R190, R191, -INF , P4 ;  /* 0xff800000bfbe7808 */ /* 0x004fc40002000000 */
[----:B----4-:R-:W-:Y:S02]  /*c4f0*/  FSEL R191, R194, -INF , P3 ;  /* 0xff800000c2bf7808 */ /* 0x010fe40001800000 */
[----:B------:R-:W-:Y:S01]  /*c500*/  FMNMX.FTZ R194, R154, R219, !PT ;  /* 0x000000db9ac27209 */ /* 0x000fe20007810000 */
[----:B------:R-:W2:Y:S01]  /*c510*/  MUFU.EX2 R152, R152 ;  /* 0x0000009800987308 */ /* 0x000ea20000000800 */
[----:B------:R-:W-:Y:S02]  /*c520*/  ISETP.GT.AND P2, PT, R221, 0x51, PT ;  /* 0x00000051dd00780c */ /* 0x000fe40003f44270 */
[----:B------:R-:W-:Y:S02]  /*c530*/  FMNMX.FTZ R194, R193, R194, !PT ;  /* 0x000000c2c1c27209 */ /* 0x000fe40007810000 */
[C---:B------:R-:W-:Y:S02]  /*c540*/  ISETP.GT.AND P4, PT, R221.reuse, 0x58, PT ;  /* 0x00000058dd00780c */ /* 0x040fe40003f84270 */
[----:B------:R-:W-:Y:S01]  /*c550*/  FMNMX.FTZ R194, R158, R194, !PT ;  /* 0x000000c29ec27209 */ /* 0x000fe20007810000 */
[----:B------:R-:W3:Y:S01]  /*c560*/  MUFU.TANH R195, R195 ;  /* 0x000000c300c37308 */ /* 0x000ee20000002400 */
[----:B------:R-:W-:Y:S01]  /*c570*/  ISETP.GT.AND P3, PT, R221, 0x59, PT ;  /* 0x00000059dd00780c */ /* 0x000fe20003f64270 */
[----:B-----5:R-:W-:Y:S01]  /*c580*/  FMUL.FTZ R24, R24, R222 ;  /* 0x000000de18187220 */ /* 0x020fe20000410000 */
[----:B------:R-:W-:Y:S01]  /*c590*/  FMNMX.FTZ R194, R159, R194, !PT ;  /* 0x000000c29fc27209 */ /* 0x000fe20007810000 */
[-C--:B------:R-:W-:Y:S01]  /*c5a0*/  FMUL.FTZ R25, R25, R222.reuse ;  /* 0x000000de19197220 */ /* 0x080fe20000410000 */
[-C--:B------:R-:W-:Y:S01]  /*c5b0*/  FMUL.FTZ R28, R28, R222.reuse ;  /* 0x000000de1c1c7220 */ /* 0x080fe20000410000 */
[----:B------:R-:W-:Y:S01]  /*c5c0*/  FMUL.FTZ R29, R29, R222 ;  /* 0x000000de1d1d7220 */ /* 0x000fe20000410000 */
[----:B------:R-:W-:Y:S01]  /*c5d0*/  FMNMX.FTZ R194, R162, R194, !PT ;  /* 0x000000c2a2c27209 */ /* 0x000fe20007810000 */
[----:B------:R-:W-:Y:S01]  /*c5e0*/  FMUL.FTZ R32, R32, R222 ;  /* 0x000000de20207220 */ /* 0x000fe20000410000 */
[----:B--2---:R-:W-:Y:S01]  /*c5f0*/  FFMA.FTZ R3, R222, R3, R152 ;  /* 0x00000003de037223 */ /* 0x004fe20000010098 */
[----:B------:R-:W-:Y:S01]  /*c600*/  F2FP.F16.F32.PACK_AB R152, R197, R152 ;  /* 0x00000098c598723e */ /* 0x000fe200000000ff */
[----:B------:R-:W-:Y:S01]  /*c610*/  FMUL.FTZ R33, R33, R222 ;  /* 0x000000de21217220 */ /* 0x000fe20000410000 */
[----:B------:R-:W-:Y:S01]  /*c620*/  FMNMX.FTZ R194, R163, R194, !PT ;  /* 0x000000c2a3c27209 */ /* 0x000fe20007810000 */
[----:B------:R-:W-:Y:S01]  /*c630*/  FADD.FTZ R3, R197, R3 ;  /* 0x00000003c5037221 */ /* 0x000fe20000010000 */
[-C--:B------:R-:W-:Y:S01]  /*c640*/  FMUL.FTZ R36, R36, R222.reuse ;  /* 0x000000de24247220 */ /* 0x080fe20000410000 */
[----:B------:R-:W-:Y:S01]  /*c650*/  FMUL.FTZ R37, R37, R222 ;  /* 0x000000de25257220 */ /* 0x000fe20000410000 */
[----:B------:R-:W-:Y:S01]  /*c660*/  FMNMX.FTZ R194, R166, R194, !PT ;  /* 0x000000c2a6c27209 */ /* 0x000fe20007810000 */
[-C--:B------:R-:W-:Y:S01]  /*c670*/  FMUL.FTZ R40, R40, R222.reuse ;  /* 0x000000de28287220 */ /* 0x080fe20000410000 */
[----:B---3--:R-:W-:Y:S01]  /*c680*/  FSEL R195, R195, -INF , P2 ;  /* 0xff800000c3c37808 */ /* 0x008fe20001000000 */
[----:B------:R-:W-:Y:S01]  /*c690*/  FMUL.FTZ R41, R41, R222 ;  /* 0x000000de29297220 */ /* 0x000fe20000410000 */
[----:B------:R-:W-:Y:S01]  /*c6a0*/  FMNMX.FTZ R194, R167, R194, !PT ;  /* 0x000000c2a7c27209 */ /* 0x000fe20007810000 */
[-C--:B------:R-:W-:Y:S01]  /*c6b0*/  FMUL.FTZ R44, R44, R222.reuse ;  /* 0x000000de2c2c7220 */ /* 0x080fe20000410000 */
[-C--:B------:R-:W-:Y:S01]  /*c6c0*/  FMUL.FTZ R45, R45, R222.reuse ;  /* 0x000000de2d2d7220 */ /* 0x080fe20000410000 */
        /* <DEDUP_REMOVED lines=31> */
[----:B------:R2:W3:Y:S01]  /*c8c0*/  MUFU.TANH R194, R198 ;  /* 0x000000c600c27308 */ /* 0x0004e20000002400 */
[-C--:B------:R-:W-:Y:S01]  /*c8d0*/  FMUL.FTZ R93, R93, R222.reuse ;  /* 0x000000de5d5d7220 */ /* 0x080fe20000410000 */
[----:B------:R-:W-:Y:S01]  /*c8e0*/  FMNMX.FTZ R197, R220, R197, !PT ;  /* 0x000000c5dcc57209 */ /* 0x000fe20007810000 */
[-C--:B------:R-:W-:Y:S01]  /*c8f0*/  FMUL.FTZ R96, R96, R222.reuse ;  /* 0x000000de60607220 */ /* 0x080fe20000410000 */
[-C--:B------:R-:W-:Y:S01]  /*c900*/  FMUL.FTZ R97, R97, R222.reuse ;  /* 0x000000de61617220 */ /* 0x080fe20000410000 */
[-C--:B------:R-:W-:Y:S01]  /*c910*/  FMUL.FTZ R100, R100, R222.reuse ;  /* 0x000000de64647220 */ /* 0x080fe20000410000 */
[-C--:B------:R-:W-:Y:S01]  /*c920*/  FMUL.FTZ R101, R101, R222.reuse ;  /* 0x000000de65657220 */ /* 0x080fe20000410000 */
[-C--:B------:R-:W-:Y:S01]  /*c930*/  FMUL.FTZ R104, R104, R222.reuse ;  /* 0x000000de68687220 */ /* 0x080fe20000410000 */
[-C--:B------:R-:W-:Y:S01]  /*c940*/  FMUL.FTZ R105, R105, R222.reuse ;  /* 0x000000de69697220 */ /* 0x080fe20000410000 */
[----:B--2---:R-:W-:Y:S01]  /*c950*/  FMNMX.FTZ R198, R187, R197, !PT ;  /* 0x000000c5bbc67209 */ /* 0x004fe20007810000 */
[-C--:B------:R-:W-:Y:S01]  /*c960*/  FMUL.FTZ R108, R108, R222.reuse ;  /* 0x000000de6c6c7220 */ /* 0x080fe20000410000 */
[----:B------:R-:W2:Y:S01]  /*c970*/  MUFU.TANH R197, R199 ;  /* 0x000000c700c57308 */ /* 0x000ea20000002400 */
[----:B------:R-:W-:Y:S01]  /*c980*/  FMUL.FTZ R109, R109, R222 ;  /* 0x000000de6d6d7220 */ /* 0x000fe20000410000 */
[----:B------:R-:W-:Y:S01]  /*c990*/  FMNMX.FTZ R198, R153, R198, !PT ;  /* 0x000000c699c67209 */ /* 0x000fe20007810000 */
[-C--:B------:R-:W-:Y:S01]  /*c9a0*/  FMUL.FTZ R112, R112, R222.reuse ;  /* 0x000000de70707220 */ /* 0x080fe20000410000 */
        /* <DEDUP_REMOVED lines=13> */
[----:B--2---:R-:W-:Y:S01]  /*ca80*/  FSEL R197, R197, -INF , P3 ;  /* 0xff800000c5c57808 */ /* 0x004fe20001800000 */
        /* <DEDUP_REMOVED lines=10> */
[----:B------:R-:W2:Y:S01]  /*cb30*/  SHFL.BFLY PT, R199, R221, 0x2, 0x1f ;  /* 0x0c401f00ddc77f89 */ /* 0x000ea200000e0000 */
[-C--:B------:R-:W-:Y:S01]  /*cb40*/  FMUL.FTZ R148, R148, R222.reuse ;  /* 0x000000de94947220 */ /* 0x080fe20000410000 */
[----:B------:R-:W-:Y:S01]  /*cb50*/  FMUL.FTZ R149, R149, R222 ;  /* 0x000000de95957220 */ /* 0x000fe20000410000 */
[----:B------:R-:W3:Y:S08]  /*cb60*/  MUFU.EX2 R198, R156 ;  /* 0x0000009c00c67308 */ /* 0x000ef00000000800 */
[----:B------:R-:W-:Y:S08]  /*cb70*/  MUFU.EX2 R156, R160 ;  /* 0x000000a0009c7308 */ /* 0x000ff00000000800 */
[----:B------:R-:W-:Y:S01]  /*cb80*/  MUFU.EX2 R160, R168 ;  /* 0x000000a800a07308 */ /* 0x000fe20000000800 */
[----:B---3--:R-:W-:Y:S01]  /*cb90*/  FADD.FTZ R3, R198, R3 ;  /* 0x00000003c6037221 */ /* 0x008fe20000010000 */
[----:B--2---:R-:W-:-:S06]  /*cba0*/  FMNMX.FTZ R221, R221, R199, !PT ;  /* 0x000000c7dddd7209 */ /* 0x004fcc0007810000 */
[----:B------:R2:W-:Y:S01]  /*cbb0*/  MUFU.EX2 R199, R177 ;  /* 0x000000b100c77308 */ /* 0x0005e20000000800 */
[----:B------:R-:W3:Y:S07]  /*cbc0*/  SHFL.BFLY PT, R222, R221, 0x1, 0x1f ;  /* 0x0c201f00ddde7f89 */ /* 0x000eee00000e0000 */
[----:B------:R3:W-:Y:S01]  /*cbd0*/  MUFU.EX2 R168, R176 ;  /* 0x000000b000a87308 */ /* 0x0007e20000000800 */
[----:B--2---:R-:W2:Y:S07]  /*cbe0*/  S2R R177, SR_TID.X ;  /* 0x0000000000b17919 */ /* 0x004eae0000002100 */
[----:B------:R-:W4:Y:S08]  /*cbf0*/  MUFU.EX2 R157, R157 ;  /* 0x0000009d009d7308 */ /* 0x000f300000000800 */
[----:B------:R-:W5:Y:S01]  /*cc00*/  MUFU.EX2 R161, R161 ;  /* 0x000000a100a17308 */ /* 0x000f620000000800 */
[----:B---3--:R-:W-:-:S04]  /*cc10*/  FMNMX.FTZ R176, R221, R222, !PT ;  /* 0x000000deddb07209 */ /* 0x008fc80007810000 */
[C---:B------:R-:W-:Y:S01]  /*cc20*/  FSETP.NEU.FTZ.AND P2, PT, R176.reuse, -INF , PT ;  /* 0xff800000b000780b */ /* 0x040fe20003f5d000 */
[----:B------:R-:W-:Y:S02]  /*cc30*/  FMUL.FTZ R222, R176, R15 ;  /* 0x0000000fb0de7220 */ /* 0x000fe40000410000 */
[----:B------:R-:W3:Y:S01]  /*cc40*/  MUFU.EX2 R164, R164 ;  /* 0x000000a400a47308 */ /* 0x000ee20000000800 */
[----:B----4-:R-:W-:Y:S02]  /*cc50*/  FADD.FTZ R3, R157, R3 ;  /* 0x000000039d037221 */ /* 0x010fe40000010000 */
[----:B------:R-:W-:Y:S02]  /*cc60*/  FSEL R222, R222, RZ, P2 ;  /* 0x000000ffdede7208 */ /* 0x000fe40001000000 */
[----:B------:R-:W-:-:S03]  /*cc70*/  FADD.FTZ R3, R156, R3 ;  /* 0x000000039c037221 */ /* 0x000fc60000010000 */
[----:B------:R-:W4:Y:S01]  /*cc80*/  MUFU.EX2 R165, R165 ;  /* 0x000000a500a57308 */ /* 0x000f220000000800 */
[-CC-:B------:R-:W-:Y:S01]  /*cc90*/  FFMA.FTZ R154, R154, R15.reuse, -R222.reuse ;  /* 0x0000000f9a9a7223 */ /* 0x180fe200000108de */
[-CC-:B------:R-:W-:Y:S01]  /*cca0*/  FFMA.FTZ R221, R174, R15.reuse, -R222.reuse ;  /* 0x0000000faedd7223 */ /* 0x180fe200000108de */
[----:B--2---:R-:W-:Y:S01]  /*ccb0*/  SHF.R.U32.HI R177, RZ, 0x7, R177 ;  /* 0x00000007ffb17819 */ /* 0x004fe200000116b1 */
[----:B-----5:R-:W-:Y:S01]  /*ccc0*/  FADD.FTZ R3, R161, R3 ;  /* 0x00000003a1037221 */ /* 0x020fe20000010000 */
[-CC-:B------:R-:W-:Y:S01]  /*ccd0*/  FFMA.FTZ R193, R193, R15.reuse, -R222.reuse ;  /* 0x0000000fc1c17223 */ /* 0x180fe200000108de */
[-CC-:B------:R-:W-:Y:S01]  /*cce0*/  FFMA.FTZ R158, R158, R15.reuse, -R222.reuse ;  /* 0x0000000f9e9e7223 */ /* 0x180fe200000108de */
[----:B------:R-:W-:Y:S01]  /*ccf0*/  IADD3 R177, -R177, 0xb, RZ ;  /* 0x0000000bb1b17810 */ /* 0x000fe20007ffe1ff */
[----:B------:R-:W-:Y:S01]  /*cd00*/  MUFU.EX2 R174, R186 ;  /* 0x000000ba00ae7308 */ /* 0x000fe20000000800 */
[----:B---3--:R-:W-:Y:S01]  /*cd10*/  FADD.FTZ R3, R164, R3 ;  /* 0x00000003a4037221 */ /* 0x008fe20000010000 */
[-CC-:B------:R-:W-:Y:S01]  /*cd20*/  FFMA.FTZ R159, R159, R15.reuse, -R222.reuse ;  /* 0x0000000f9f9f7223 */ /* 0x180fe200000108de */
[-CC-:B------:R-:W-:Y:S01]  /*cd30*/  FFMA.FTZ R162, R162, R15.reuse, -R222.reuse ;  /* 0x0000000fa2a27223 */ /* 0x180fe200000108de */
[-CC-:B------:R-:W-:Y:S01]  /*cd40*/  FFMA.FTZ R163, R163, R15.reuse, -R222.reuse ;  /* 0x0000000fa3a37223 */ /* 0x180fe200000108de */
[-CC-:B------:R-:W-:Y:S01]  /*cd50*/  FFMA.FTZ R166, R166, R15.reuse, -R222.reuse ;  /* 0x0000000fa6a67223 */ /* 0x180fe200000108de */
[-CC-:B------:R-:W-:Y:S01]  /*cd60*/  FFMA.FTZ R167, R167, R15.reuse, -R222.reuse ;  /* 0x0000000fa7a77223 */ /* 0x180fe200000108de */
[-CC-:B------:R-:W-:Y:S01]  /*cd70*/  FFMA.FTZ R170, R170, R15.reuse, -R222.reuse ;  /* 0x0000000faaaa7223 */ /* 0x180fe200000108de */
[----:B------:R2:W-:Y:S01]  /*cd80*/  MUFU.EX2 R186, R154 ;  /* 0x0000009a00ba7308 */ /* 0x0005e20000000800 */
[----:B----4-:R-:W-:Y:S01]  /*cd90*/  FADD.FTZ R3, R165, R3 ;  /* 0x00000003a5037221 */ /* 0x010fe20000010000 */
[-CC-:B------:R-:W-:Y:S01]  /*cda0*/  FFMA.FTZ R171, R171, R15.reuse, -R222.reuse ;  /* 0x0000000fabab7223 */ /* 0x180fe200000108de */
[-CC-:B------:R-:W-:Y:S01]  /*cdb0*/  FFMA.FTZ R175, R175, R15.reuse, -R222.reuse ;  /* 0x0000000fafaf7223 */ /* 0x180fe200000108de */
[-CC-:B------:R-:W-:Y:S01]  /*cdc0*/  FFMA.FTZ R178, R178, R15.reuse, -R222.reuse ;  /* 0x0000000fb2b27223 */ /* 0x180fe200000108de */
[----:B------:R-:W-:Y:S01]  /*cdd0*/  FADD.FTZ R3, R160, R3 ;  /* 0x00000003a0037221 */ /* 0x000fe20000010000 */
[-CC-:B------:R-:W-:Y:S01]  /*cde0*/  FFMA.FTZ R179, R179, R15.reuse, -R222.reuse ;  /* 0x0000000fb3b37223 */ /* 0x180fe200000108de */
[----:B------:R-:W-:Y:S01]  /*cdf0*/  FFMA.FTZ R182, R182, R15, -R222 ;  /* 0x0000000fb6b67223 */ /* 0x000fe200000108de */
[----:B------:R-:W3:Y:S01]  /*ce00*/  MUFU.EX2 R169, R169 ;  /* 0x000000a900a97308 */ /* 0x000ee20000000800 */
[----:B--2---:R-:W-:Y:S01]  /*ce10*/  F2FP.F16.F32.PACK_AB R154, R157, R198 ;  /* 0x000000c69d9a723e */ /* 0x004fe200000000ff */
[----:B------:R-:W-:-:S02]  /*ce20*/  @!P1 VIADD R157, R211, 0x22840 ;  /* 0x00022840d39d9836 */ /* 0x000fc40000000000 */
[-CC-:B------:R-:W-:Y:S01]  /*ce30*/  FFMA.FTZ R183, R183, R15.reuse, -R222.reuse ;  /* 0x0000000fb7b77223 */ /* 0x180fe200000108de */
[-CC-:B------:R-:W-:Y:S01]  /*ce40*/  FFMA.FTZ R220, R220, R15.reuse, -R222.reuse ;  /* 0x0000000fdcdc7223 */ /* 0x180fe200000108de */
[-CC-:B------:R-:W-:Y:S01]  /*ce50*/  FFMA.FTZ R187, R187, R15.reuse, -R222.reuse ;  /* 0x0000000fbbbb7223 */ /* 0x180fe200000108de */
[-CC-:B------:R-:W-:Y:S01]  /*ce60*/  FFMA.FTZ R153, R153, R15.reuse, -R222.reuse ;  /* 0x0000000f99997223 */ /* 0x180fe200000108de */
[----:B------:R-:W-:Y:S01]  /*ce70*/  @!P1 PRMT R157, RZ, 0x654, R157 ;  /* 0x00000654ff9d9816 */ /* 0x000fe2000000009d */
[----:B------:R2:W-:Y:S06]  /*ce80*/  BAR.ARV R177, 0x100 ;  /* 0x000400b10000751d */ /* 0x0005ec0000002000 */
[----:B------:R4:W-:Y:S01]  /*ce90*/  @!P1 SYNCS.ARRIVE.TRANS64.RED.A1T0 RZ, [R157+URZ], RZ ;  /* 0x000000ff9dff99a7 */ /* 0x0009e2000810043f */
[----:B------:R-:W5:Y:S01]  /*cea0*/  MUFU.EX2 R172, R172 ;  /* 0x000000ac00ac7308 */ /* 0x000f620000000800 */
[-CC-:B------:R-:W-:Y:S01]  /*ceb0*/  FFMA.FTZ R190, R190, R15.reuse, -R222.reuse ;  /* 0x0000000fbebe7223 */ /* 0x180fe200000108de */
[----:B---3--:R-:W-:Y:S01]  /*cec0*/  FADD.FTZ R3, R169, R3 ;  /* 0x00000003a9037221 */ /* 0x008fe20000010000 */
[-CC-:B------:R-:W-:Y:S01]  /*ced0*/  FFMA.FTZ R191, R191, R15.reuse, -R222.reuse ;  /* 0x0000000fbfbf7223 */ /* 0x180fe200000108de */
[-CC-:B------:R-:W-:Y:S01]  /*cee0*/  FFMA.FTZ R195, R195, R15.reuse, -R222.reuse ;  /* 0x0000000fc3c37223 */ /* 0x180fe200000108de */
[-CC-:B------:R-:W-:Y:S01]  /*cef0*/  FFMA.FTZ R194, R194, R15.reuse, -R222.reuse ;  /* 0x0000000fc2c27223 */ /* 0x180fe200000108de */
[----:B------:R-:W-:Y:S01]  /*cf00*/  FFMA.FTZ R197, R197, R15, -R222 ;  /* 0x0000000fc5c57223 */ /* 0x000fe200000108de */
[----:B----4-:R-:W-:Y:S01]  /*cf10*/  FSEL R157, R176, RZ, P2 ;  /* 0x000000ffb09d7208 */ /* 0x010fe20001000000 */
[----:B------:R-:W3:Y:S01]  /*cf20*/  MUFU.EX2 R173, R173 ;  /* 0x000000ad00ad7308 */ /* 0x000ee20000000800 */
[----:B------:R-:W-:-:S02]  /*cf30*/  F2FP.F16.F32.PACK_AB R160, R169, R160 ;  /* 0x000000a0a9a0723e */ /* 0x000fc400000000ff */
[----:B------:R-:W-:Y:S01]  /*cf40*/  F2FP.F16.F32.PACK_AB R156, R161, R156 ;  /* 0x0000009ca19c723e */ /* 0x000fe200000000ff */
[----:B------:R-:W-:-:S04]  /*cf50*/  FADD.FTZ R157, -R157, R219 ;  /* 0x000000db9d9d7221 */ /* 0x000fc80000010100 */
[----:B------:R-:W-:Y:S01]  /*cf60*/  FMUL.FTZ R157, R157, R15 ;  /* 0x0000000f9d9d7220 */ /* 0x000fe20000410000 */
[----:B------:R-:W4:Y:S01]  /*cf70*/  MUFU.EX2 R180, R180 ;  /* 0x000000b400b47308 */ /* 0x000f220000000800 */
[----:B-----5:R-:W-:-:S07]  /*cf80*/  FADD.FTZ R3, R172, R3 ;  /* 0x00000003ac037221 */ /* 0x020fce0000010000 */
[----:B------:R-:W5:Y:S01]  /*cf90*/  MUFU.EX2 R219, R157 ;  /* 0x0000009d00db7308 */ /* 0x000f620000000800 */
[----:B---3--:R-:W-:-:S04]  /*cfa0*/  FADD.FTZ R3, R173, R3 ;  /* 0x00000003ad037221 */ /* 0x008fc80000010000 */
[----:B------:R-:W-:-:S03]  /*cfb0*/  FADD.FTZ R3, R168, R3 ;  /* 0x00000003a8037221 */ /* 0x000fc60000010000 */
[----:B------:R-:W3:Y:S01]  /*cfc0*/  MUFU.EX2 R193, R193 ;  /* 0x000000c100c17308 */ /* 0x000ee20000000800 */
[----:B------:R-:W-:-:S04]  /*cfd0*/  FADD.FTZ R3, R199, R3 ;  /* 0x00000003c7037221 */ /* 0x000fc80000010000 */
[----:B----4-:R-:W-:-:S03]  /*cfe0*/  FADD.FTZ R3, R180, R3 ;  /* 0x00000003b4037221 */ /* 0x010fc60000010000 */
[----:B------:R-:W4:Y:S01]  /*cff0*/  MUFU.EX2 R181, R181 ;  /* 0x000000b500b57308 */ /* 0x000f220000000800 */
[----:B-----5:R-:W-:Y:S01]  /*d000*/  FFMA.FTZ R0, R219, R0, R186 ;  /* 0x00000000db007223 */ /* 0x020fe200000100ba */
[-C--:B------:R-:W-:Y:S01]  /*d010*/  FMUL.FTZ R26, R26, R219.reuse ;  /* 0x000000db1a1a7220 */ /* 0x080fe20000410000 */
[-C--:B------:R-:W-:Y:S01]  /*d020*/  FMUL.FTZ R27, R27, R219.reuse ;  /* 0x000000db1b1b7220 */ /* 0x080fe20000410000 */
[-C--:B------:R-:W-:Y:S01]  /*d030*/  FMUL.FTZ R30, R30, R219.reuse ;  /* 0x000000db1e1e7220 */ /* 0x080fe20000410000 */
[-C--:B------:R-:W-:Y:S01]  /*d040*/  FMUL.FTZ R31, R31, R219.reuse ;  /* 0x000000db1f1f7220 */ /* 0x080fe20000410000 */
[-C--:B------:R-:W-:Y:S01]  /*d050*/  FMUL.FTZ R34, R34, R219.reuse ;  /* 0x000000db22227220 */ /* 0x080fe20000410000 */
[-C--:B------:R-:W-:Y:S01]  /*d060*/  FMUL.FTZ R35, R35, R219.reuse ;  /* 0x000000db23237220 */ /* 0x080fe20000410000 */
[----:B------:R5:W0:Y:S01]  /*d070*/  MUFU.EX2 R222, R158 ;  /* 0x0000009e00de7308 */ /* 0x000a220000000800 */
        /* <DEDUP_REMOVED lines=9> */
[----:B-----5:R-:W-:Y:S01]  /*d110*/  F2FP.F16.F32.PACK_AB R158, R165, R164 ;  /* 0x000000a4a59e723e */ /* 0x020fe200000000ff */
[-C--:B------:R-:W-:Y:S01]  /*d120*/  FMUL.FTZ R50, R50, R219.reuse ;  /* 0x000000db32327220 */ /* 0x080fe20000410000 */
[----:B------:R-:W-:Y:S01]  /*d130*/  F2FP.F16.F32.PACK_AB R164, R199, R168 ;  /* 0x000000a8c7a4723e */ /* 0x000fe200000000ff */
        /* <DEDUP_REMOVED lines=19> */
[----:B------:R3:W5:Y:S01]  /*d270*/  MUFU.EX2 R224, R162 ;  /* 0x000000a200e07308 */ /* 0x0007620000000800 */
[----:B----4-:R-:W-:Y:S01]  /*d280*/  FADD.FTZ R0, R159, R0 ;  /* 0x000000009f007221 */ /* 0x010fe20000010000 */
        /* <DEDUP_REMOVED lines=8> */
[----:B---3--:R-:W-:Y:S01]  /*d310*/  F2FP.F16.F32.PACK_AB R162, R173, R172 ;  /* 0x000000acada2723e */ /* 0x008fe200000000ff */
[-C--:B------:R-:W-:Y:S01]  /*d320*/  FMUL.FTZ R94, R94, R219.reuse ;  /* 0x000000db5e5e7220 */ /* 0x080fe20000410000 */
[----:B------:R-:W-:Y:S01]  /*d330*/  F2FP.F16.F32.PACK_AB R168, R185, R184 ;  /* 0x000000b8b9a8723e */ /* 0x000fe200000000ff */
[-C--:B------:R-:W-:Y:S01]  /*d340*/  FMUL.FTZ R95, R95, R219.reuse ;  /* 0x000000db5f5f7220 */ /* 0x080fe20000410000 */
[-C--:B------:R-:W-:Y:S01]  /*d350*/  FMUL.FTZ R98, R98, R219.reuse ;  /* 0x000000db62627220 */ /* 0x080fe20000410000 */
[-C--:B------:R-:W-:Y:S01]  /*d360*/  FMUL.FTZ R99, R99, R219.reuse ;  /* 0x000000db63637220 */ /* 0x080fe20000410000 */
[----:B------:R-:W0:Y:S01]  /*d370*/  MUFU.EX2 R163, R163 ;  /* 0x000000a300a37308 */ /* 0x000e220000000800 */
[----:B-----5:R-:W-:Y:S01]  /*d380*/  FADD.FTZ R0, R224, R0 ;  /* 0x00000000e0007221 */ /* 0x020fe20000010000 */
        /* <DEDUP_REMOVED lines=10> */
[-C--:B------:R-:W-:Y:S01]  /*d430*/  FMUL.FTZ R118, R118, R219.reuse ;  /* 0x000000db76767220 */ /* 0x080fe20000410000 */
[-C--:B------:R-:W-:Y:S01]  /*d440*/  FMUL.FTZ R119, R119, R219.reuse ;  /* 0x000000db77777220 */ /* 0x080fe20000410000 */
[-C--:B------:R-:W-:Y:S01]  /*d450*/  FMUL.FTZ R122, R122, R219.reuse ;  /* 0x000000db7a7a7220 */ /* 0x080fe20000410000 */
[-C--:B------:R-:W-:Y:S01]  /*d460*/  FMUL.FTZ R123, R123, R219.reuse ;  /* 0x000000db7b7b7220 */ /* 0x080fe20000410000 */
[----:B------:R4:W5:Y:S01]  /*d470*/  MUFU.EX2 R225, R166 ;  /* 0x000000a600e17308 */ /* 0x0009620000000800 */
        /* <DEDUP_REMOVED lines=9> */
[----:B----4-:R-:W-:Y:S01]  /*d510*/  F2FP.F16.F32.PACK_AB R166, R181, R180 ;  /* 0x000000b4b5a6723e */ /* 0x010fe200000000ff */
[-C--:B------:R-:W-:Y:S01]  /*d520*/  FMUL.FTZ R138, R138, R219.reuse ;  /* 0x000000db8a8a7220 */ /* 0x080fe20000410000 */
[-C--:B------:R-:W-:Y:S01]  /*d530*/  FMUL.FTZ R139, R139, R219.reuse ;  /* 0x000000db8b8b7220 */ /* 0x080fe20000410000 */
[-C--:B------:R-:W-:Y:S01]  /*d540*/  FMUL.FTZ R142, R142, R219.reuse ;  /* 0x000000db8e8e7220 */ /* 0x080fe20000410000 */
[-C--:B------:R-:W-:Y:S01]  /*d550*/  FMUL.FTZ R143, R143, R219.reuse ;  /* 0x000000db8f8f7220 */ /* 0x080fe20000410000 */
[-C--:B------:R-:W-:Y:S01]  /*d560*/  FMUL.FTZ R146, R146, R219.reuse ;  /* 0x000000db92927220 */ /* 0x080fe20000410000 */
[----:B------:R-:W3:Y:S01]  /*d570*/  MUFU.EX2 R167, R167 ;  /* 0x000000a700a77308 */ /* 0x000ee20000000800 */
[----:B-----5:R-:W-:Y:S01]  /*d580*/  FADD.FTZ R0, R225, R0 ;  /* 0x00000000e1007221 */ /* 0x020fe20000010000 */
[-C--:B------:R-:W-:Y:S01]  /*d590*/  FMUL.FTZ R147, R147, R219.reuse ;  /* 0x000000db93937220 */ /* 0x080fe20000410000 */
[-C--:B------:R-:W-:Y:S01]  /*d5a0*/  FMUL.FTZ R150, R150, R219.reuse ;  /* 0x000000db96967220 */ /* 0x080fe20000410000 */
[----:B------:R-:W-:-:S04]  /*d5b0*/  FMUL.FTZ R151, R151, R219 ;  /* 0x000000db97977220 */ /* 0x000fc80000410000 */
[----:B------:R-:W4:Y:S01]  /*d5c0*/  MUFU.EX2 R155, R155 ;  /* 0x0000009b009b7308 */ /* 0x000f220000000800 */
[----:B0-----:R-:W-:-:S07]  /*d5d0*/  FADD.FTZ R3, R192, R3 ;  /* 0x00000003c0037221 */ /* 0x001fce0000010000 */
[----:B------:R0:W5:Y:S01]  /*d5e0*/  MUFU.EX2 R198, R170 ;  /* 0x000000aa00c67308 */ /* 0x0001620000000800 */
[----:B---3--:R-:W-:-:S07]  /*d5f0*/  FADD.FTZ R0, R167, R0 ;  /* 0x00000000a7007221 */ /* 0x008fce0000010000 */
[----:B------:R-:W3:Y:S01]  /*d600*/  MUFU.EX2 R171, R171 ;  /* 0x000000ab00ab7308 */ /* 0x000ee20000000800 */
[C---:B----4-:R-:W-:Y:S01]  /*d610*/  FADD.FTZ R3, R155.reuse, R3 ;  /* 0x000000039b037221 */ /* 0x050fe20000010000 */
[----:B------:R-:W-:Y:S02]  /*d620*/  F2FP.F16.F32.PACK_AB R172, R155, R192 ;  /* 0x000000c09bac723e */ /* 0x000fe400000000ff */
[----:B0-----:R-:W-:-:S04]  /*d630*/  F2FP.F16.F32.PACK_AB R170, R189, R188 ;  /* 0x000000bcbdaa723e */ /* 0x001fc800000000ff */
[----:B------:R-:W0:Y:S01]  /*d640*/  MUFU.EX2 R221, R221 ;  /* 0x000000dd00dd7308 */ /* 0x000e220000000800 */
[----:B-----5:R-:W-:-:S07]  /*d650*/  FADD.FTZ R155, R198, R0 ;  /* 0x00000000c69b7221 */ /* 0x020fce0000010000 */
[----:B------:R-:W4:Y:S01]  /*d660*/  MUFU.EX2 R175, R175 ;  /* 0x000000af00af7308 */ /* 0x000f220000000800 */
[----:B---3--:R-:W-:-:S07]  /*d670*/  FADD.FTZ R155, R171, R155 ;  /* 0x0000009bab9b7221 */ /* 0x008fce0000010000 */
[----:B------:R-:W3:Y:S01]  /*d680*/  MUFU.EX2 R165, R178 ;  /* 0x000000b200a57308 */ /* 0x000ee20000000800 */
[----:B0-----:R-:W-:-:S07]  /*d690*/  FADD.FTZ R155, R221, R155 ;  /* 0x0000009bdd9b7221 */ /* 0x001fce0000010000 */
[----:B------:R-:W0:Y:S01]  /*d6a0*/  MUFU.EX2 R179, R179 ;  /* 0x000000b300b37308 */ /* 0x000e220000000800 */
[----:B----4-:R-:W-:-:S07]  /*d6b0*/  FADD.FTZ R155, R175, R155 ;  /* 0x0000009baf9b7221 */ /* 0x010fce0000010000 */
[----:B------:R-:W4:Y:S01]  /*d6c0*/  MUFU.EX2 R182, R182 ;  /* 0x000000b600b67308 */ /* 0x000f220000000800 */
[----:B---3--:R-:W-:Y:S01]  /*d6d0*/  FADD.FTZ R178, R165, R155 ;  /* 0x0000009ba5b27221 */ /* 0x008fe20000010000 */
[----:B------:R-:W-:Y:S02]  /*d6e0*/  F2FP.F16.F32.PACK_AB R155, R159, R222 ;  /* 0x000000de9f9b723e */ /* 0x000fe400000000ff */
[----:B------:R-:W-:-:S04]  /*d6f0*/  F2FP.F16.F32.PACK_AB R159, R167, R225 ;  /* 0x000000e1a79f723e */ /* 0x000fc800000000ff */
[----:B------:R-:W3:Y:S01]  /*d700*/  MUFU.EX2 R183, R183 ;  /* 0x000000b700b77308 */ /* 0x000ee20000000800 */
[C---:B0-----:R-:W-:Y:S01]  /*d710*/  FADD.FTZ R157, R179.reuse, R178 ;  /* 0x000000b2b39d7221 */ /* 0x041fe20000010000 */
[----:B------:R-:W-:-:S06]  /*d720*/  F2FP.F16.F32.PACK_AB R165, R179, R165 ;  /* 0x000000a5b3a5723e */ /* 0x000fcc00000000ff */
[----:B------:R-:W0:Y:S01]  /*d730*/  MUFU.EX2 R169, R220 ;  /* 0x000000dc00a97308 */ /* 0x000e220000000800 */
[----:B----4-:R-:W-:Y:S01]  /*d740*/  FADD.FTZ R178, R182, R157 ;  /* 0x0000009db6b27221 */ /* 0x010fe20000010000 */
[----:B------:R-:W-:Y:S02]  /*d750*/  F2FP.F16.F32.PACK_AB R157, R163, R224 ;  /* 0x000000e0a39d723e */ /* 0x000fe400000000ff */
[----:B------:R-:W-:-:S04]  /*d760*/  F2FP.F16.F32.PACK_AB R163, R175, R221 ;  /* 0x000000ddafa3723e */ /* 0x000fc800000000ff */
[----:B------:R-:W4:Y:S01]  /*d770*/  MUFU.EX2 R187, R187 ;  /* 0x000000bb00bb7308 */ /* 0x000f220000000800 */
[C---:B---3--:R-:W-:Y:S01]  /*d780*/  FADD.FTZ R178, R183.reuse, R178 ;  /* 0x000000b2b7b27221 */ /* 0x048fe20000010000 */
[----:B------:R-:W-:-:S06]  /*d790*/  F2FP.F16.F32.PACK_AB R167, R183, R182 ;  /* 0x000000b6b7a7723e */ /* 0x000fcc00000000ff */
[----:B------:R3:W5:Y:S01]  /*d7a0*/  MUFU.EX2 R0, R153 ;  /* 0x0000009900007308 */ /* 0x0007620000000800 */
[----:B0-----:R-:W-:-:S07]  /*d7b0*/  FADD.FTZ R178, R169, R178 ;  /* 0x000000b2a9b27221 */ /* 0x001fce0000010000 */
[----:B------:R-:W0:Y:S01]  /*d7c0*/  MUFU.EX2 R190, R190 ;  /* 0x000000be00be7308 */ /* 0x000e220000000800 */
[----:B----4-:R-:W-:Y:S01]  /*d7d0*/  FADD.FTZ R161, R187, R178 ;  /* 0x000000b2bba17221 */ /* 0x010fe20000010000 */
[----:B---3--:R-:W-:Y:S02]  /*d7e0*/  F2FP.F16.F32.PACK_AB R153, R193, R186 ;  /* 0x000000bac199723e */ /* 0x008fe400000000ff */
[----:B------:R-:W-:-:S04]  /*d7f0*/  F2FP.F16.F32.PACK_AB R169, R187, R169 ;  /* 0x000000a9bba9723e */ /* 0x000fc800000000ff */
[----:B------:R-:W3:Y:S01]  /*d800*/  MUFU.EX2 R173, R191 ;  /* 0x000000bf00ad7308 */ /* 0x000ee20000000800 */
[----:B-----5:R-:W-:-:S07]  /*d810*/  FADD.FTZ R161, R0, R161 ;  /* 0x000000a100a17221 */ /* 0x020fce0000010000 */
[----:B------:R-:W4:Y:S01]  /*d820*/  MUFU.EX2 R195, R195 ;  /* 0x000000c300c37308 */ /* 0x000f220000000800 */
[----:B0-----:R-:W-:Y:S01]  /*d830*/  FADD.FTZ R178, R190, R161 ;  /* 0x000000a1beb27221 */ /* 0x001fe20000010000 */
[----:B------:R-:W-:-:S06]  /*d840*/  F2FP.F16.F32.PACK_AB R161, R171, R198 ;  /* 0x000000c6aba1723e */ /* 0x000fcc00000000ff */
[----:B------:R-:W0:Y:S01]  /*d850*/  MUFU.EX2 R196, R196 ;  /* 0x000000c400c47308 */ /* 0x000e220000000800 */
[----:B---3--:R-:W-:-:S07]  /*d860*/  FADD.FTZ R178, R173, R178 ;  /* 0x000000b2adb27221 */ /* 0x008fce0000010000 */
[----:B------:R-:W3:Y:S01]  /*d870*/  MUFU.EX2 R194, R194 ;  /* 0x000000c200c27308 */ /* 0x000ee20000000800 */
[C---:B----4-:R-:W-:Y:S01]  /*d880*/  FADD.FTZ R171, R195.reuse, R178 ;  /* 0x000000b2c3ab7221 */ /* 0x050fe20000010000 */
[----:B------:R-:W-:-:S06]  /*d890*/  F2FP.F16.F32.PACK_AB R173, R195, R173 ;  /* 0x000000adc3ad723e */ /* 0x000fcc00000000ff */
[----:B------:R-:W4:Y:S01]  /*d8a0*/  MUFU.EX2 R197, R197 ;  /* 0x000000c500c57308 */ /* 0x000f220000000800 */
[----:B0-----:R-:W-:-:S04]  /*d8b0*/  FADD.FTZ R3, R196, R3 ;  /* 0x00000003c4037221 */ /* 0x001fc80000010000 */
[C---:B------:R-:W-:Y:S01]  /*d8c0*/  FADD.FTZ R3, R174.reuse, R3 ;  /* 0x00000003ae037221 */ /* 0x040fe20000010000 */
[----:B------:R-:W-:Y:S01]  /*d8d0*/  F2FP.F16.F32.PACK_AB R174, R174, R196 ;  /* 0x000000c4aeae723e */ /* 0x000fe200000000ff */
[----:B---3--:R-:W-:Y:S01]  /*d8e0*/  FADD.FTZ R178, R194, R171 ;  /* 0x000000abc2b27221 */ /* 0x008fe20000010000 */
[----:B------:R-:W-:-:S03]  /*d8f0*/  F2FP.F16.F32.PACK_AB R171, R190, R0 ;  /* 0x00000000beab723e */ /* 0x000fc600000000ff */
[C---:B----4-:R-:W-:Y:S01]  /*d900*/  FADD.FTZ R0, R197.reuse, R178 ;  /* 0x000000b2c5007221 */ /* 0x050fe20000010000 */
[----:B------:R-:W-:Y:S01]  /*d910*/  F2FP.F16.F32.PACK_AB R175, R197, R194 ;  /* 0x000000c2c5af723e */ /* 0x000fe200000000ff */
[----:B--2---:R-:W-:Y:S06]  /*d920*/  @!P0 BRA `(.L_x_4955) ;  /* 0x0000000000048947 */ /* 0x004fec0003800000 */
[----:B------:R-:W-:Y:S01]  /*d930*/  BPT.TRAP 0x1 ;  /* 0x000000040000795c */ /* 0x000fe20000300000 */
.L_x_4955:
[----:B------:R0:W2:Y:S01]  /*d940*/  SYNCS.PHASECHK.TRANS64.TRYWAIT P2, [R211+URZ+0x22850], R212 ;  /* 0x022850d4d30075a7 */ /* 0x0000a2000804017f */
[----:B------:R-:W-:Y:S05]  /*d950*/  @!P0 BRA `(.L_x_4956) ;  /* 0x0000000000048947 */ /* 0x000fea0003800000 */
[----:B------:R-:W-:Y:S01]  /*d960*/  BPT.TRAP 0x1 ;  /* 0x000000040000795c */ /* 0x000fe20000300000 */
.L_x_4956:
[----:B------:R-:W-:Y:S04]  /*d970*/  BSSY B0, `(.L_x_4957) ;  /* 0x0000004000007945 */ /* 0x000fe80003800000 */
[----:B--2---:R-:W-:Y:S05]  /*d980*/  @P2 BRA `(.L_x_4958) ;  /* 0x0000000000082947 */ /* 0x004fea0003800000 */
[----:B------:R-:W2:Y:S02]  /*d990*/  SYNCS.PHASECHK.TRANS64.TRYWAIT P2, [R211+URZ+0x22850], R212 ;  /* 0x022850d4d30075a7 */ /* 0x000ea4000804017f */
[----:B--2---:R-:W-:Y:S05]  /*d9a0*/  @!P2 BRA `(.L_x_4959) ;  /* 0x000000e80044a947 */ /* 0x004fea0003800000 */
.L_x_4958:
[----:B------:R-:W-:Y:S05]  /*d9b0*/  BSYNC B0 ;  /* 0x0000000000007941 */ /* 0x000fea0003800000 */
.L_x_4957:
[----:B------:R-:W3:Y:S01]  /*d9c0*/  S2R R180, SR_TID.X ;  /* 0x0000000000b47919 */ /* 0x000ee20000002100 */
[----:B------:R-:W-:Y:S01]  /*d9d0*/  IMAD.MOV.U32 R179, RZ, RZ, 0x40000040 ;  /* 0x40000040ffb37424 */ /* 0x000fe200078e00ff */
[----:B------:R-:W-:Y:S05]  /*d9e0*/  WARPSYNC.ALL ;  /* 0x0000000000007948 */ /* 0x000fea0003800000 */
[----:B------:R-:W-:Y:S01]  /*d9f0*/  R2UR UR7, R179 ;  /* 0x00000000b30772ca */ /* 0x000fe200000e0000 */
[----:B------:R-:W-:Y:S01]  /*da00*/  IMAD R178, R19, 0xc00, R12 ;  /* 0x00000c0013b27824 */ /* 0x000fe200078e020c */
[----:B------:R-:W-:Y:S01]  /*da10*/  ISETP.GT.AND P2, PT, R21, R20, PT ;  /* 0x000000141500720c */ /* 0x000fe20003f44270 */
[----:B012---:R-:W-:Y:S01]  /*da20*/  @!P1 VIADD R211, R211, 0x22860 ;  /* 0x00022860d3d39836 */ /* 0x007fe20000000000 */
[----:B------:R-:W-:Y:S01]  /*da30*/  MOV R219, R176 ;  /* 0x000000b000db7202 */ /* 0x000fe20000000f00 */
[----:B------:R-:W-:Y:S01]  /*da40*/  VIADD R21, R21, 0xffffffff ;  /* 0xffffffff15157836 */ /* 0x000fe20000000000 */
[----:B------:R-:W-:Y:S01]  /*da50*/  R2UR UR6, R178 ;  /* 0x00000000b20672ca */ /* 0x000fe200000e0000 */
[----:B------:R-:W-:Y:S01]  /*da60*/  IMAD.MOV.U32 R220, RZ, RZ, R14 ;  /* 0x000000ffffdc7224 */ /* 0x000fe200078e000e */
[----:B------:R-:W-:-:S02]  /*da70*/  @!P1 PRMT R211, RZ, 0x654, R211 ;  /* 0x00000654ffd39816 */ /* 0x000fc400000000d3 */
        /* <DEDUP_REMOVED lines=12> */
[----:B------:R-:W-:Y:S02]  /*db40*/  R2UR UR7, R153 ;  /* 0x00000000990772ca */ /* 0x000fe400000e0000 */
[----:B------:R-:W-:-:S14]  /*db50*/  MOV R153, 0x40000040 ;  /* 0x4000004000997802 */ /* 0x000fdc0000000f00 */
        /* <DEDUP_REMOVED lines=33> */
.L_x_4950:
[----:B------:R-:W-:-:S13]  /*dd70*/  ISETP.GE.AND P2, PT, R21, RZ, PT ;  /* 0x000000ff1500720c */ /* 0x000fda0003f46270 */
[----:B------:R-:W-:Y:S05]  /*dd80*/  @!P2 BRA `(.L_x_4961) ;  /* 0x000000240030a947 */ /* 0x000fea0003800000 */
[----:B------:R-:W-:Y:S02]  /*dd90*/  IMAD.MOV.U32 R209, RZ, RZ, R176 ;  /* 0x000000ffffd17224 */ /* 0x000fe400078e00b0 */
[----:B0-----:R-:W-:-:S07]  /*dda0*/  IMAD.MOV.U32 R211, RZ, RZ, R14 ;  /* 0x000000ffffd37224 */ /* 0x001fce00078e000e */
.L_x_4971:
[----:B------:R-:W-:Y:S01]  /*ddb0*/  VIADD R19, R19, 0x1 ;  /* 0x0000000113137836 */ /* 0x000fe20000000000 */
[----:B------:R-:W-:Y:S05]  /*ddc0*/  YIELD ;  /* 0x0000000000007946 */ /* 0x000fea0003800000 */
[----:B------:R-:W-:-:S04]  /*ddd0*/  ISETP.NE.AND P2, PT, R19, 0x2, PT ;  /* 0x000000021300780c */ /* 0x000fc80003f45270 */
[----:B------:R-:W-:Y:S02]  /*dde0*/  SEL R14, RZ, 0x1, P2 ;  /* 0x00000001ff0e7807 */ /* 0x000fe40001000000 */
[----:B------:R-:W-:Y:S02]  /*ddf0*/  SEL R19, R19, RZ, P2 ;  /* 0x000000ff13137207 */ /* 0x000fe40001000000 */
[----:B------:R-:W-:Y:S01]  /*de00*/  LOP3.LUT R23, R23, R14, RZ, 0x3c, !PT ;  /* 0x0000000e17177212 */ /* 0x000fe200078e3cff */
[----:B-1----:R-:W-:Y:S06]  /*de10*/  @!P0 BRA `(.L_x_4962) ;  /* 0x0000000000048947 */ /* 0x002fec0003800000 */
[----:B------:R-:W-:Y:S01]  /*de20*/  BPT.TRAP 0x1 ;  /* 0x000000040000795c */ /* 0x000fe20000300000 */
.L_x_4962:
[----:B------:R-:W-:Y:S01]  /*de30*/  IMAD R20, R19, 0x8, R18 ;  /* 0x0000000813147824 */ /* 0x000fe200078e0212 */
[----:B------:R-:W-:-:S04]  /*de40*/  SHF.L.U32 R207, R23, 0x1f, RZ ;  /* 0x0000001f17cf7819 */ /* 0x000fc800000006ff */
[----:B------:R0:W1:Y:S01]  /*de50*/  SYNCS.PHASECHK.TRANS64.TRYWAIT P2, [R20+URZ+0x22830], R207 ;  /* 0x022830cf140075a7 */ /* 0x000062000804017f */
[----:B------:R-:W-:Y:S05]  /*de60*/  @!P0 BRA `(.L_x_4963) ;  /* 0x0000000000048947 */ /* 0x000fea0003800000 */
[----:B------:R-:W-:Y:S01]  /*de70*/  BPT.TRAP 0x1 ;  /* 0x000000040000795c */ /* 0x000fe20000300000 */
.L_x_4963:
[----:B------:R-:W-:Y:S02]  /*de80*/  IMAD R154, R19, 0x300, R13 ;  /* 0x00000300139a7824 */ /* 0x000fe400078e020d */
[----:B------:R-:W-:Y:S01]  /*de90*/  IMAD.MOV.U32 R155, RZ, RZ, 0x40000040 ;  /* 0x40000040ff9b7424 */ /* 0x000fe200078e00ff */
[----:B-1----:R-:W-:Y:S06]  /*dea0*/  @P2 BRA `(.L_x_4964) ;  /* 0x0000000000082947 */ /* 0x002fec0003800000 */
[----:B------:R-:W1:Y:S02]  /*deb0*/  SYNCS.PHASECHK.TRANS64.TRYWAIT P2, [R20+URZ+0x22830], R207 ;  /* 0x022830cf140075a7 */ /* 0x000e64000804017f */
[----:B-1----:R-:W-:Y:S05]  /*dec0*/  @!P2 BRA `(.L_x_4965) ;  /* 0x000000e40010a947 */ /* 0x002fea0003800000 */
.L_x_4964:
[----:B------:R-:W-:Y:S05]  /*ded0*/  WARPSYNC.ALL ;  /* 0x0000000000007948 */ /* 0x000fea0003800000 */
[C---:B------:R-:W-:Y:S01]  /*dee0*/  R2UR UR6, R154.reuse ;  /* 0x000000009a0672ca */ /* 0x040fe200000e0000 */
[C---:B------:R-:W-:Y:S01]  /*def0*/  VIADD R152, R154.reuse, 0x2 ;  /* 0x000000029a987836 */ /* 0x040fe20000000000 */
[----:B------:R-:W-:Y:S01]  /*df00*/  R2UR UR7, R155 ;  /* 0x000000009b0772ca */ /* 0x000fe200000e0000 */
[----:B------:R-:W-:Y:S01]  /*df10*/  VIADD R14, R154, 0x4 ;  /* 0x000000049a0e7836 */ /* 0x000fe20000000000 */
[----:B------:R-:W-:Y:S01]  /*df20*/  R2UR UR4, R4 ;  /* 0x00000000040472ca */ /* 0x000fe200000e0000 */
[----:B------:R-:W-:Y:S01]  /*df30*/  IMAD.MOV.U32 R153, RZ, RZ, 0x40000040 ;  /* 0x40000040ff997424 */ /* 0x000fe200078e00ff */
[----:B------:R-:W-:Y:S01]  /*df40*/  R2UR UR5, R5 ;  /* 0x00000000050572ca */ /* 0x000fe200000e0000 */
[----:B------:R-:W-:Y:S01]  /*df50*/  IMAD.MOV.U32 R155, RZ, RZ, 0x40000040 ;  /* 0x40000040ff9b7424 */ /* 0x000fe200078e00ff */
[----:B------:R-:W-:Y:S01]  /*df60*/  IADD3 R154, R154, 0x6, RZ ;  /* 0x000000069a9a7810 */ /* 0x000fe20007ffe0ff */
[----:B------:R-:W-:Y:S01]  /*df70*/  IMAD.MOV.U32 R15, RZ, RZ, 0x40000040 ;  /* 0x40000040ff0f7424 */ /* 0x000fe200078e00ff */
[----:B------:R-:W-:Y:S01]  /*df80*/  R2UR UR10, R152 ;  /* 0x00000000980a72ca */ /* 0x000fe200000e0000 */
[----:B------:R-:W2:Y:S01]  /*df90*/  S2R R221, SR_TID.X ;  /* 0x0000000000dd7919 */ /* 0x000ea20000002100 */
        /* <DEDUP_REMOVED lines=11> */
[----:B------:R-:W-:Y:S02]  /*e050*/  R2UR UR16, R6 ;  /* 0x00000000061072ca */ /* 0x000fe400000e0000 */
[----:B------:R-:W-:Y:S02]  /*e060*/  R2UR UR17, R7 ;  /* 0x00000000071172ca */ /* 0x000fe400000e0000 */
[----:B--2---:R-:W-:Y:S01]  /*e070*/  SHF.R.U32.HI R221, RZ, 0x7, R221 ;  /* 0x00000007ffdd7819 */ /* 0x004fe200000116dd */
        /* <DEDUP_REMOVED lines=49> */
[----:B----4-:R-:W-:Y:S01]  /*e390*/  FMNMX.FTZ R14, R156, R14, !PT ;  /* 0x0000000e9c0e7209 */ /* 0x010fe20007810000 */
        /* <DEDUP_REMOVED lines=10> */
[----:B------:R-:W-:-:S04]  /*e440*/  FMUL.FTZ R199, R199, UR44 ;  /* 0x0000002cc7c77c20 */ /* 0x000fc80008410000 */
        /* <DEDUP_REMOVED lines=44> */
[----:B--2---:R-:W-:-:S07]  /*e710*/  FMNMX.FTZ R14, R14, R15, !PT ;  /* 0x0000000f0e0e7209 */ /* 0x004fce0007810000 */
[----:B------:R-:W-:Y:S01]  /*e720*/  MUFU.TANH R163, R163 ;  /* 0x000000a300a37308 */ /* 0x000fe20000002400 */
[----:B------:R-:W2:Y:S07]  /*e730*/  SHFL.BFLY PT, R15, R14, 0x1, 0x1f ;  /* 0x0c201f000e0f7f89 */ /* 0x000eae00000e0000 */
[----:B------:R-:W-:Y:S08]  /*e740*/  MUFU.TANH R166, R166 ;  /* 0x000000a600a67308 */ /* 0x000ff00000002400 */
[----:B------:R-:W-:Y:S01]  /*e750*/  MUFU.TANH R167, R167 ;  /* 0x000000a700a77308 */ /* 0x000fe20000002400 */
[----:B--2---:R-:W-:Y:S01]  /*e760*/  FMNMX.FTZ R14, R14, R15, !PT ;  /* 0x0000000f0e0e7209 */ /* 0x004fe20007810000 */
[----:B------:R-:W-:-:S04]  /*e770*/  IMAD.U32 R15, RZ, RZ, UR42 ;  /* 0x0000002aff0f7e24 */ /* 0x000fc8000f8e00ff */
        /* <DEDUP_REMOVED lines=29> */
[----:B------:R4:W-:Y:S01]  /*e950*/  MUFU.EX2 R219, R157 ;  /* 0x0000009d00db7308 */ /* 0x0009e20000000800 */
[-C--:B--2---:R-:W-:Y:S01]  /*e960*/  FMUL.FTZ R24, R24, R211.reuse ;  /* 0x000000d318187220 */ /* 0x084fe20000410000 */
[-C--:B------:R-:W-:Y:S01]  /*e970*/  FMUL.FTZ R25, R25, R211.reuse ;  /* 0x000000d319197220 */ /* 0x080fe20000410000 */
[-C--:B------:R-:W-:Y:S01]  /*e980*/  FMUL.FTZ R28, R28, R211.reuse ;  /* 0x000000d31c1c7220 */ /* 0x080fe20000410000 */
[-C--:B------:R-:W-:Y:S01]  /*e990*/  FMUL.FTZ R29, R29, R211.reuse ;  /* 0x000000d31d1d7220 */ /* 0x080fe20000410000 */
[-C--:B------:R-:W-:Y:S01]  /*e9a0*/  FMUL.FTZ R32, R32, R211.reuse ;  /* 0x000000d320207220 */ /* 0x080fe20000410000 */
[-C--:B------:R-:W-:Y:S01]  /*e9b0*/  FMUL.FTZ R33, R33, R211.reuse ;  /* 0x000000d321217220 */ /* 0x080fe20000410000 */
[----:B------:R-:W-:Y:S01]  /*e9c0*/  FMUL.FTZ R36, R36, R211 ;  /* 0x000000d324247220 */ /* 0x000fe20000410000 */
[----:B------:R-:W2:Y:S01]  /*e9d0*/  MUFU.EX2 R154, R153 ;  /* 0x00000099009a7308 */ /* 0x000ea20000000800 */
[----:B----4-:R-:W-:Y:S01]  /*e9e0*/  FMUL.FTZ R157, R178, UR44 ;  /* 0x0000002cb29d7c20 */ /* 0x010fe20008410000 */
        /* <DEDUP_REMOVED lines=64> */
[C---:B--2---:R-:W-:Y:S01]  /*edf0*/  FADD.FTZ R211, R154.reuse, R211 ;  /* 0x000000d39ad37221 */ /* 0x044fe20000010000 */
[----:B------:R-:W-:Y:S01]  /*ee00*/  F2FP.F16.F32.PACK_AB R152, R154, R152 ;  /* 0x000000989a98723e */ /* 0x000fe200000000ff */
[----:B------:R-:W-:Y:S01]  /*ee10*/  FMUL.FTZ R153, R171, UR44 ;  /* 0x0000002cab997c20 */ /* 0x000fe20008410000 */
[----:B------:R-:W-:Y:S01]  /*ee20*/  FMNMX.FTZ R179, R159, R179, !PT ;  /* 0x000000b39fb37209 */ /* 0x000fe20007810000 */
[----:B------:R2:W3:Y:S08]  /*ee30*/  MUFU.EX2 R154, R156 ;  /* 0x0000009c009a7308 */ /* 0x0004f00000000800 */
[----:B------:R-:W4:Y:S01]  /*ee40*/  MUFU.TANH R3, R3 ;  /* 0x0000000300037308 */ /* 0x000f220000002400 */
[----:B--2---:R-:W-:Y:S01]  /*ee50*/  FMUL.FTZ R156, R175, UR44 ;  /* 0x0000002caf9c7c20 */ /* 0x004fe20008410000 */
[----:B------:R-:W-:Y:S01]  /*ee60*/  FMUL.FTZ R175, R182, UR44 ;  /* 0x0000002cb6af7c20 */ /* 0x000fe20008410000 */
[----:B------:R-:W-:-:S04]  /*ee70*/  FMNMX.FTZ R182, R162, R179, !PT ;  /* 0x000000b3a2b67209 */ /* 0x000fc80007810000 */
[----:B------:R-:W-:Y:S01]  /*ee80*/  FMNMX.FTZ R182, R163, R182, !PT ;  /* 0x000000b6a3b67209 */ /* 0x000fe20007810000 */
[----:B------:R-:W2:Y:S01]  /*ee90*/  MUFU.TANH R153, R153 ;  /* 0x0000009900997308 */ /* 0x000ea20000002400 */
[----:B---3--:R-:W-:Y:S01]  /*eea0*/  FADD.FTZ R171, R154, R211 ;  /* 0x000000d39aab7221 */ /* 0x008fe20000010000 */
[----:B------:R-:W-:-:S03]  /*eeb0*/  F2FP.F16.F32.PACK_AB R154, R219, R154 ;  /* 0x0000009adb9a723e */ /* 0x000fc600000000ff */
[----:B------:R-:W-:-:S03]  /*eec0*/  FADD.FTZ R171, R219, R171 ;  /* 0x000000abdbab7221 */ /* 0x000fc60000010000 */
[----:B------:R-:W3:Y:S08]  /*eed0*/  MUFU.TANH R170, R170 ;  /* 0x000000aa00aa7308 */ /* 0x000ef00000002400 */
[----:B------:R5:W-:Y:S08]  /*eee0*/  MUFU.TANH R178, R183 ;  /* 0x000000b700b27308 */ /* 0x000bf00000002400 */
[----:B------:R-:W0:Y:S01]  /*eef0*/  MUFU.TANH R156, R156 ;  /* 0x0000009c009c7308 */ /* 0x000e220000002400 */
[----:B-----5:R-:W-:-:S04]  /*ef00*/  FMNMX.FTZ R183, R166, R182, !PT ;  /* 0x000000b6a6b77209 */ /* 0x020fc80007810000 */
[----:B------:R-:W-:-:S03]  /*ef10*/  FMNMX.FTZ R183, R167, R183, !PT ;  /* 0x000000b7a7b77209 */ /* 0x000fc60007810000 */
[----:B------:R-:W5:Y:S08]  /*ef20*/  MUFU.TANH R157, R157 ;  /* 0x0000009d009d7308 */ /* 0x000f700000002400 */
[----:B------:R4:W-:Y:S08]  /*ef30*/  MUFU.TANH R179, R186 ;  /* 0x000000ba00b37308 */ /* 0x0009f00000002400 */
[----:B------:R-:W1:Y:S01]  /*ef40*/  MUFU.TANH R174, R174 ;  /* 0x000000ae00ae7308 */ /* 0x000e620000002400 */
[----:B----4-:R-:W-:-:S04]  /*ef50*/  FMNMX.FTZ R186, R3, R183, !PT ;  /* 0x000000b703ba7209 */ /* 0x010fc80007810000 */
[----:B--2---:R-:W-:-:S03]  /*ef60*/  FMNMX.FTZ R186, R153, R186, !PT ;  /* 0x000000ba99ba7209 */ /* 0x004fc60007810000 */
[----:B------:R-:W2:Y:S08]  /*ef70*/  MUFU.TANH R175, R175 ;  /* 0x000000af00af7308 */ /* 0x000eb00000002400 */
[----:B------:R3:W4:Y:S08]  /*ef80*/  MUFU.TANH R182, R187 ;  /* 0x000000bb00b67308 */ /* 0x0007300000002400 */
[----:B------:R5:W4:Y:S01]  /*ef90*/  MUFU.TANH R183, R190 ;  /* 0x000000be00b77308 */ /* 0x000b220000002400 */
[----:B---3--:R-:W-:-:S04]  /*efa0*/  FMNMX.FTZ R187, R170, R186, !PT ;  /* 0x000000baaabb7209 */ /* 0x008fc80007810000 */
[----:B0-----:R-:W-:-:S03]  /*efb0*/  FMNMX.FTZ R187, R156, R187, !PT ;  /* 0x000000bb9cbb7209 */ /* 0x001fc60007810000 */
[----:B------:R2:W0:Y:S01]  /*efc0*/  MUFU.TANH R186, R191 ;  /* 0x000000bf00ba7308 */ /* 0x0004220000002400 */
[----:B-----5:R-:W-:-:S04]  /*efd0*/  FMNMX.FTZ R190, R157, R187, !PT ;  /* 0x000000bb9dbe7209 */ /* 0x020fc80007810000 */
[----:B-1----:R-:W-:-:S03]  /*efe0*/  FMNMX.FTZ R190, R174, R190, !PT ;  /* 0x000000beaebe7209 */ /* 0x002fc60007810000 */
[----:B------:R1:W3:Y:S01]  /*eff0*/  MUFU.TANH R187, R194 ;  /* 0x000000c200bb7308 */ /* 0x0002e20000002400 */
[----:B--2---:R-:W-:-:S04]  /*f000*/  FMNMX.FTZ R191, R175, R190, !PT ;  /* 0x000000beafbf7209 */ /* 0x004fc80007810000 */
[----:B------:R-:W-:-:S03]  /*f010*/  FMNMX.FTZ R191, R178, R191, !PT ;  /* 0x000000bfb2bf7209 */ /* 0x000fc60007810000 */
[----:B------:R2:W5:Y:S01]  /*f020*/  MUFU.TANH R190, R195 ;  /* 0x000000c300be7308 */ /* 0x0005620000002400 */
[----:B-1----:R-:W-:-:S04]  /*f030*/  FMNMX.FTZ R194, R179, R191, !PT ;  /* 0x000000bfb3c27209 */ /* 0x002fc80007810000 */
[----:B----4-:R-:W-:-:S03]  /*f040*/  FMNMX.FTZ R194, R182, R194, !PT ;  /* 0x000000c2b6c27209 */ /* 0x010fc60007810000 */
[----:B------:R-:W1:Y:S01]  /*f050*/  MUFU.TANH R191, R198 ;  /* 0x000000c600bf7308 */ /* 0x000e620000002400 */
[----:B--2---:R-:W-:-:S04]  /*f060*/  FMNMX.FTZ R195, R183, R194, !PT ;  /* 0x000000c2b7c37209 */ /* 0x004fc80007810000 */
[----:B0-----:R-:W-:-:S03]  /*f070*/  FMNMX.FTZ R195, R186, R195, !PT ;  /* 0x000000c3bac37209 */ /* 0x001fc60007810000 */
[----:B------:R-:W0:Y:S01]  /*f080*/  MUFU.TANH R194, R199 ;  /* 0x000000c700c27308 */ /* 0x000e220000002400 */
[----:B---3--:R-:W-:-:S04]  /*f090*/  FMNMX.FTZ R195, R187, R195, !PT ;  /* 0x000000c3bbc37209 */ /* 0x008fc80007810000 */
[----:B-----5:R-:W-:-:S03]  /*f0a0*/  FMNMX.FTZ R195, R190, R195, !PT ;  /* 0x000000c3bec37209 */ /* 0x020fc60007810000 */
[----:B------:R-:W-:Y:S01]  /*f0b0*/  MUFU.EX2 R160, R160 ;  /* 0x000000a000a07308 */ /* 0x000fe20000000800 */
[----:B-1----:R-:W-:-:S07]  /*f0c0*/  FMNMX.FTZ R195, R191, R195, !PT ;  /* 0x000000c3bfc37209 */ /* 0x002fce0007810000 */
[----:B------:R1:W-:Y:S01]  /*f0d0*/  MUFU.EX2 R199, R176 ;  /* 0x000000b000c77308 */ /* 0x0003e20000000800 */
[----:B0-----:R-:W-:-:S05]  /*f0e0*/  FMNMX.FTZ R195, R194, R195, !PT ;  /* 0x000000c3c2c37209 */ /* 0x001fca0007810000 */
[----:B------:R-:W0:Y:S02]  /*f0f0*/  SHFL.BFLY PT, R198, R195, 0x2, 0x1f ;  /* 0x0c401f00c3c67f89 */ /* 0x000e2400000e0000 */
[----:B------:R-:W2:Y:S08]  /*f100*/  MUFU.EX2 R161, R161 ;  /* 0x000000a100a17308 */ /* 0x000eb00000000800 */
[----:B------:R-:W-:Y:S08]  /*f110*/  MUFU.EX2 R164, R164 ;  /* 0x000000a400a47308 */ /* 0x000ff00000000800 */
[----:B------:R3:W-:Y:S01]  /*f120*/  MUFU.EX2 R211, R177 ;  /* 0x000000b100d37308 */ /* 0x0007e20000000800 */
[----:B0-----:R-:W-:-:S07]  /*f130*/  FMNMX.FTZ R195, R195, R198, !PT ;  /* 0x000000c6c3c37209 */ /* 0x001fce0007810000 */
[----:B------:R-:W-:Y:S01]  /*f140*/  MUFU.EX2 R165, R165 ;  /* 0x000000a500a57308 */ /* 0x000fe20000000800 */
[----:B------:R-:W1:Y:S07]  /*f150*/  SHFL.BFLY PT, R198, R195, 0x1, 0x1f ;  /* 0x0c201f00c3c67f89 */ /* 0x000e6e00000e0000 */
[----:B------:R-:W-:Y:S08]  /*f160*/  MUFU.EX2 R168, R168 ;  /* 0x000000a800a87308 */ /* 0x000ff00000000800 */
[----:B------:R-:W0:Y:S08]  /*f170*/  MUFU.EX2 R169, R169 ;  /* 0x000000a900a97308 */ /* 0x000e300000000800 */
[----:B------:R-:W-:Y:S01]  /*f180*/  MUFU.EX2 R172, R172 ;  /* 0x000000ac00ac7308 */ /* 0x000fe20000000800 */
[----:B-1----:R-:W-:-:S05]  /*f190*/  FMNMX.FTZ R176, R195, R198, !PT ;  /* 0x000000c6c3b07209 */ /* 0x002fca0007810000 */
[CC--:B------:R-:W-:Y:S01]  /*f1a0*/  FMUL.FTZ R198, R176.reuse, R15.reuse ;  /* 0x0000000fb0c67220 */ /* 0x0c0fe20000410000 */
[----:B---3--:R-:W-:Y:S01]  /*f1b0*/  FADD.FTZ R177, -R176, R209 ;  /* 0x000000d1b0b17221 */ /* 0x008fe20000010100 */
[----:B------:R-:W-:Y:S02]  /*f1c0*/  MUFU.EX2 R173, R173 ;  /* 0x000000ad00ad7308 */ /* 0x000fe40000000800 */
[-CC-:B------:R-:W-:Y:S01]  /*f1d0*/  FFMA.FTZ R196, R196, R15.reuse, -R198.reuse ;  /* 0x0000000fc4c47223 */ /* 0x180fe200000108c6 */
[-CC-:B------:R-:W-:Y:S01]  /*f1e0*/  FFMA.FTZ R158, R158, R15.reuse, -R198.reuse ;  /* 0x0000000f9e9e7223 */ /* 0x180fe200000108c6 */
[-C--:B------:R-:W-:Y:S01]  /*f1f0*/  FMUL.FTZ R177, R177, R15.reuse ;  /* 0x0000000fb1b17220 */ /* 0x080fe20000410000 */
        /* <DEDUP_REMOVED lines=22> */
[----:B------:R1:W3:Y:S01]  /*f360*/  MUFU.EX2 R153, R177 ;  /* 0x000000b100997308 */ /* 0x0002e20000000800 */
[----:B--2---:R-:W-:-:S07]  /*f370*/  F2FP.F16.F32.PACK_AB R156, R161, R160 ;  /* 0x000000a0a19c723e */ /* 0x004fce00000000ff */
[----:B------:R2:W-:Y:S01]  /*f380*/  MUFU.EX2 R198, R158 ;  /* 0x0000009e00c67308 */ /* 0x0005e20000000800 */
[----:B-1----:R-:W-:-:S07]  /*f390*/  IADD3 R177, -R221, 0xb, RZ ;  /* 0x0000000bddb17810 */ /* 0x002fce0007ffe1ff */
[----:B------:R-:W1:Y:S01]  /*f3a0*/  MUFU.EX2 R196, R196 ;  /* 0x000000c400c47308 */ /* 0x000e620000000800 */
[----:B--2---:R-:W-:Y:S01]  /*f3b0*/  FADD.FTZ R158, R160, R171 ;  /* 0x000000aba09e7221 */ /* 0x004fe20000010000 */
[----:B0-----:R-:W-:Y:S01]  /*f3c0*/  F2FP.F16.F32.PACK_AB R160, R169, R168 ;  /* 0x000000a8a9a0723e */ /* 0x001fe200000000ff */
[-C--:B---3--:R-:W-:Y:S01]  /*f3d0*/  FMUL.FTZ R26, R26, R153.reuse ;  /* 0x000000991a1a7220 */ /* 0x088fe20000410000 */
        /* <DEDUP_REMOVED lines=13> */
[----:B-1----:R-:W-:Y:S01]  /*f4b0*/  FFMA.FTZ R0, R153, R0, R196 ;  /* 0x0000000099007223 */ /* 0x002fe200000100c4 */
[-C--:B------:R-:W-:Y:S01]  /*f4c0*/  FMUL.FTZ R43, R43, R153.reuse ;  /* 0x000000992b2b7220 */ /* 0x080fe20000410000 */
[-C--:B------:R-:W-:Y:S01]  /*f4d0*/  FMUL.FTZ R46, R46, R153.reuse ;  /* 0x000000992e2e7220 */ /* 0x080fe20000410000 */
[-C--:B------:R-:W-:Y:S01]  /*f4e0*/  FMUL.FTZ R47, R47, R153.reuse ;  /* 0x000000992f2f7220 */ /* 0x080fe20000410000 */
[-C--:B------:R-:W-:Y:S01]  /*f4f0*/  FMUL.FTZ R50, R50, R153.reuse ;  /* 0x0000009932327220 */ /* 0x080fe20000410000 */
[-C--:B------:R-:W-:Y:S01]  /*f500*/  FMUL.FTZ R51, R51, R153.reuse ;  /* 0x0000009933337220 */ /* 0x080fe20000410000 */
[----:B------:R-:W-:Y:S01]  /*f510*/  FMUL.FTZ R54, R54, R153 ;  /* 0x0000009936367220 */ /* 0x000fe20000410000 */
[----:B------:R-:W1:Y:S01]  /*f520*/  MUFU.EX2 R159, R159 ;  /* 0x0000009f009f7308 */ /* 0x000e620000000800 */
[----:B--2---:R-:W-:-:S02]  /*f530*/  @!P1 VIADD R3, R20, 0x22840 ;  /* 0x0002284014039836 */ /* 0x004fc40000000000 */
[-C--:B------:R-:W-:Y:S01]  /*f540*/  FMUL.FTZ R55, R55, R153.reuse ;  /* 0x0000009937377220 */ /* 0x080fe20000410000 */
[-C--:B------:R-:W-:Y:S01]  /*f550*/  FMUL.FTZ R58, R58, R153.reuse ;  /* 0x000000993a3a7220 */ /* 0x080fe20000410000 */
[-C--:B------:R-:W-:Y:S01]  /*f560*/  FMUL.FTZ R59, R59, R153.reuse ;  /* 0x000000993b3b7220 */ /* 0x080fe20000410000 */
[-C--:B------:R-:W-:Y:S01]  /*f570*/  FMUL.FTZ R62, R62, R153.reuse ;  /* 0x000000993e3e7220 */ /* 0x080fe20000410000 */
[----:B------:R-:W-:Y:S01]  /*f580*/  @!P1 PRMT R3, RZ, 0x654, R3 ;  /* 0x00000654ff039816 */ /* 0x000fe20000000003 */
[----:B------:R2:W-:Y:S06]  /*f590*/  BAR.ARV R177, 0x100 ;  /* 0x000400b10000751d */ /* 0x0005ec0000002000 */
[----:B------:R3:W-:Y:S01]  /*f5a0*/  @!P1 SYNCS.ARRIVE.TRANS64.RED.A1T0 RZ, [R3+URZ], RZ ;  /* 0x000000ff03ff99a7 */ /* 0x0007e2000810043f */
[----:B------:R-:W4:Y:S01]  /*f5b0*/  MUFU.EX2 R219, R162 ;  /* 0x000000a200db7308 */ /* 0x000f220000000800 */
[-C--:B------:R-:W-:Y:S01]  /*f5c0*/  FMUL.FTZ R63, R63, R153.reuse ;  /* 0x000000993f3f7220 */ /* 0x080fe20000410000 */
[-C--:B------:R-:W-:Y:S01]  /*f5d0*/  FMUL.FTZ R66, R66, R153.reuse ;  /* 0x0000009942427220 */ /* 0x080fe20000410000 */
[-C--:B------:R-:W-:Y:S01]  /*f5e0*/  FMUL.FTZ R67, R67, R153.reuse ;  /* 0x0000009943437220 */ /* 0x080fe20000410000 */
[-C--:B------:R-:W-:Y:S01]  /*f5f0*/  FMUL.FTZ R70, R70, R153.reuse ;  /* 0x0000009946467220 */ /* 0x080fe20000410000 */
[-C--:B------:R-:W-:Y:S01]  /*f600*/  FMUL.FTZ R71, R71, R153.reuse ;  /* 0x0000009947477220 */ /* 0x080fe20000410000 */
[-C--:B------:R-:W-:Y:S01]  /*f610*/  FMUL.FTZ R74, R74, R153.reuse ;  /* 0x000000994a4a7220 */ /* 0x080fe20000410000 */
[----:B---3--:R-:W-:Y:S01]  /*f620*/  FADD.FTZ R3, R168, R158 ;  /* 0x0000009ea8037221 */ /* 0x008fe20000010000 */
[----:B------:R-:W3:Y:S01]  /*f630*/  MUFU.EX2 R163, R163 ;  /* 0x000000a300a37308 */ /* 0x000ee20000000800 */
[----:B------:R-:W-:Y:S01]  /*f640*/  F2FP.F16.F32.PACK_AB R158, R165, R164 ;  /* 0x000000a4a59e723e */ /* 0x000fe200000000ff */
[-C--:B------:R-:W-:Y:S01]  /*f650*/  FMUL.FTZ R75, R75, R153.reuse ;  /* 0x000000994b4b7220 */ /* 0x080fe20000410000 */
[----:B------:R-:W-:Y:S01]  /*f660*/  FADD.FTZ R3, R169, R3 ;  /* 0x00000003a9037221 */ /* 0x000fe20000010000 */
[-C--:B------:R-:W-:Y:S01]  /*f670*/  FMUL.FTZ R78, R78, R153.reuse ;  /* 0x000000994e4e7220 */ /* 0x080fe20000410000 */
[-C--:B------:R-:W-:Y:S01]  /*f680*/  FMUL.FTZ R79, R79, R153.reuse ;  /* 0x000000994f4f7220 */ /* 0x080fe20000410000 */
[-C--:B------:R-:W-:Y:S01]  /*f690*/  FMUL.FTZ R82, R82, R153.reuse ;  /* 0x0000009952527220 */ /* 0x080fe20000410000 */
[----:B------:R-:W-:Y:S01]  /*f6a0*/  FADD.FTZ R3, R172, R3 ;  /* 0x00000003ac037221 */ /* 0x000fe20000010000 */
[----:B------:R0:W-:Y:S01]  /*f6b0*/  MUFU.EX2 R169, R157 ;  /* 0x0000009d00a97308 */ /* 0x0001e20000000800 */
[-C--:B------:R-:W-:Y:S01]  /*f6c0*/  FMUL.FTZ R83, R83, R153.reuse ;  /* 0x0000009953537220 */ /* 0x080fe20000410000 */
[-C--:B------:R-:W-:Y:S01]  /*f6d0*/  FMUL.FTZ R86, R86, R153.reuse ;  /* 0x0000009956567220 */ /* 0x080fe20000410000 */
[----:B------:R-:W-:Y:S01]  /*f6e0*/  FADD.FTZ R3, R173, R3 ;  /* 0x00000003ad037221 */ /* 0x000fe20000010000 */
[-C--:B------:R-:W-:Y:S01]  /*f6f0*/  FMUL.FTZ R87, R87, R153.reuse ;  /* 0x0000009957577220 */ /* 0x080fe20000410000 */
[-C--:B------:R-:W-:Y:S01]  /*f700*/  FMUL.FTZ R90, R90, R153.reuse ;  /* 0x000000995a5a7220 */ /* 0x080fe20000410000 */
[-C--:B------:R-:W-:Y:S01]  /*f710*/  FMUL.FTZ R91, R91, R153.reuse ;  /* 0x000000995b5b7220 */ /* 0x080fe20000410000 */
[----:B------:R-:W-:Y:S01]  /*f720*/  FADD.FTZ R3, R199, R3 ;  /* 0x00000003c7037221 */ /* 0x000fe20000010000 */
[----:B------:R-:W5:Y:S01]  /*f730*/  MUFU.EX2 R220, R166 ;  /* 0x000000a600dc7308 */ /* 0x000f620000000800 */
[----:B0-----:R-:W-:Y:S01]  /*f740*/  FADD.FTZ R157, R155, R0 ;  /* 0x000000009b9d7221 */ /* 0x001fe20000010000 */
[-C--:B------:R-:W-:Y:S01]  /*f750*/  FMUL.FTZ R94, R94, R153.reuse ;  /* 0x000000995e5e7220 */ /* 0x080fe20000410000 */
[----:B------:R-:W-:Y:S01]  /*f760*/  FADD.FTZ R3, R211, R3 ;  /* 0x00000003d3037221 */ /* 0x000fe20000010000 */
        /* <DEDUP_REMOVED lines=9> */
[----:B----4-:R-:W-:Y:S01]  /*f800*/  FADD.FTZ R0, R219, R0 ;  /* 0x00000000db007221 */ /* 0x010fe20000010000 */
[-C--:B------:R-:W-:Y:S01]  /*f810*/  FMUL.FTZ R107, R107, R153.reuse ;  /* 0x000000996b6b7220 */ /* 0x080fe20000410000 */
[-C--:B------:R-:W-:Y:S01]  /*f820*/  FMUL.FTZ R110, R110, R153.reuse ;  /* 0x000000996e6e7220 */ /* 0x080fe20000410000 */
[----:B------:R-:W1:Y:S01]  /*f830*/  MUFU.EX2 R195, R195 ;  /* 0x000000c300c37308 */ /* 0x000e620000000800 */
[----:B---3--:R-:W-:Y:S01]  /*f840*/  FADD.FTZ R157, R163, R0 ;  /* 0x00000000a39d7221 */ /* 0x008fe20000010000 */
[-C--:B------:R-:W-:Y:S01]  /*f850*/  FMUL.FTZ R111, R111, R153.reuse ;  /* 0x000000996f6f7220 */ /* 0x080fe20000410000 */
[-C--:B------:R-:W-:Y:S01]  /*f860*/  FMUL.FTZ R114, R114, R153.reuse ;  /* 0x0000009972727220 */ /* 0x080fe20000410000 */
[-C--:B------:R-:W-:Y:S01]  /*f870*/  FMUL.FTZ R115, R115, R153.reuse ;  /* 0x0000009973737220 */ /* 0x080fe20000410000 */
[----:B-----5:R-:W-:Y:S01]  /*f880*/  FADD.FTZ R0, R220, R157 ;  /* 0x0000009ddc007221 */ /* 0x020fe20000010000 */
        /* <DEDUP_REMOVED lines=24> */
[----:B------:R-:W-:Y:S01]  /*fa10*/  FMUL.FTZ R151, R151, R153 ;  /* 0x0000009997977220 */ /* 0x000fe20000410000 */
[----:B------:R-:W-:Y:S01]  /*fa20*/  F2FP.F16.F32.PACK_AB R162, R173, R172 ;  /* 0x000000acada2723e */ /* 0x000fe200000000ff */
[----:B------:R-:W3:Y:S01]  /*fa30*/  MUFU.EX2 R180, R180 ;  /* 0x000000b400b47308 */ /* 0x000ee20000000800 */
[----:B0-----:R-:W-:Y:S01]  /*fa40*/  FADD.FTZ R0, R165, R0 ;  /* 0x00000000a5007221 */ /* 0x001fe20000010000 */
[----:B------:R-:W-:-:S02]  /*fa50*/  F2FP.F16.F32.PACK_AB R153, R155, R196 ;  /* 0x000000c49b99723e */ /* 0x000fc400000000ff */
[----:B------:R-:W-:Y:S01]  /*fa60*/  F2FP.F16.F32.PACK_AB R155, R159, R198 ;  /* 0x000000c69f9b723e */ /* 0x000fe200000000ff */
[----:B------:R-:W-:Y:S01]  /*fa70*/  FADD.FTZ R0, R169, R0 ;  /* 0x00000000a9007221 */ /* 0x000fe20000010000 */
[----:B------:R-:W-:Y:S02]  /*fa80*/  F2FP.F16.F32.PACK_AB R164, R211, R199 ;  /* 0x000000c7d3a4723e */ /* 0x000fe400000000ff */
[----:B------:R-:W0:Y:S01]  /*fa90*/  MUFU.EX2 R175, R175 ;  /* 0x000000af00af7308 */ /* 0x000e220000000800 */
[----:B-1----:R-:W-:Y:S01]  /*faa0*/  FADD.FTZ R0, R171, R0 ;  /* 0x00000000ab007221 */ /* 0x002fe20000010000 */
        /* <DEDUP_REMOVED lines=9> */
[----:B---3--:R-:W-:Y:S01]  /*fb40*/  FADD.FTZ R0, R178, R157 ;  /* 0x0000009db2007221 */ /* 0x008fe20000010000 */
        /* <DEDUP_REMOVED lines=9> */
[----:B0-----:R-:W-:Y:S01]  /*fbe0*/  FADD.FTZ R0, R182, R159 ;  /* 0x0000009fb6007221 */ /* 0x001fe20000010000 */
        /* <DEDUP_REMOVED lines=10> */
[----:B------:R-:W-:Y:S02]  /*fc90*/  F2FP.F16.F32.PACK_AB R163, R165, R209 ;  /* 0x000000d1a5a3723e */ /* 0x000fe400000000ff */
[----:B------:R-:W-:Y:S02]  /*fca0*/  F2FP.F16.F32.PACK_AB R165, R171, R169 ;  /* 0x000000a9aba5723e */ /* 0x000fe400000000ff */
[----:B------:R-:W-:Y:S02]  /*fcb0*/  F2FP.F16.F32.PACK_AB R169, R182, R179 ;  /* 0x000000b3b6a9723e */ /* 0x000fe400000000ff */
[----:B------:R-:W1:Y:S01]  /*fcc0*/  MUFU.EX2 R193, R193 ;  /* 0x000000c100c17308 */ /* 0x000e620000000800 */
[----:B---3--:R-:W-:Y:S01]  /*fcd0*/  FADD.FTZ R172, R192, R3 ;  /* 0x00000003c0ac7221 */ /* 0x008fe20000010000 */
        /* <DEDUP_REMOVED lines=8> */
[----:B------:R-:W-:Y:S02]  /*fd60*/  F2FP.F16.F32.PACK_AB R167, R178, R175 ;  /* 0x000000afb2a7723e */ /* 0x000fe400000000ff */
[----:B------:R-:W-:-:S04]  /*fd70*/  F2FP.F16.F32.PACK_AB R173, R190, R173 ;  /* 0x000000adbead723e */ /* 0x000fc800000000ff */
[----:B------:R-:W3:Y:S01]  /*fd80*/  MUFU.EX2 R197, R197 ;  /* 0x000000c500c57308 */ /* 0x000ee20000000800 */
[----:B0-----:R-:W-:-:S07]  /*fd90*/  FADD.FTZ R174, R212, R3 ;  /* 0x00000003d4ae7221 */ /* 0x001fce0000010000 */
[----:B------:R-:W0:Y:S01]  /*fda0*/  MUFU.EX2 R194, R194 ;  /* 0x000000c200c27308 */ /* 0x000e220000000800 */
[----:B-1----:R-:W-:Y:S01]  /*fdb0*/  FADD.FTZ R175, R191, R0 ;  /* 0x00000000bfaf7221 */ /* 0x002fe20000010000 */
[C---:B---3--:R-:W-:Y:S01]  /*fdc0*/  FADD.FTZ R3, R197.reuse, R174 ;  /* 0x000000aec5037221 */ /* 0x048fe20000010000 */
[----:B------:R-:W-:Y:S02]  /*fdd0*/  F2FP.F16.F32.PACK_AB R174, R197, R212 ;  /* 0x000000d4c5ae723e */ /* 0x000fe400000000ff */
[C---:B0-----:R-:W-:Y:S01]  /*fde0*/  FADD.FTZ R0, R194.reuse, R175 ;  /* 0x000000afc2007221 */ /* 0x041fe20000010000 */
[----:B------:R-:W-:Y:S01]  /*fdf0*/  F2FP.F16.F32.PACK_AB R175, R194, R191 ;  /* 0x000000bfc2af723e */ /* 0x000fe200000000ff */
[----:B--2---:R-:W-:Y:S06]  /*fe00*/  @!P0 BRA `(.L_x_4966) ;  /* 0x0000000000048947 */ /* 0x004fec0003800000 */
[----:B------:R-:W-:Y:S01]  /*fe10*/  BPT.TRAP 0x1 ;  /* 0x000000040000795c */ /* 0x000fe20000300000 */
.L_x_4966:
[----:B------:R0:W1:Y:S01]  /*fe20*/  SYNCS.PHASECHK.TRANS64.TRYWAIT P2, [R20+URZ+0x22850], R207 ;  /* 0x022850cf140075a7 */ /* 0x000062000804017f */
[----:B------:R-:W-:Y:S05]  /*fe30*/  @!P0 BRA `(.L_x_4967) ;  /* 0x0000000000048947 */ /* 0x000fea0003800000 */
[----:B------:R-:W-:Y:S01]  /*fe40*/  BPT.TRAP 0x1 ;  /* 0x000000040000795c */ /* 0x000fe20000300000 */
.L_x_4967:
[----:B------:R-:W-:Y:S04]  /*fe50*/  BSSY B0, `(.L_x_4968) ;  /* 0x0000004000007945 */ /* 0x000fe80003800000 */
[----:B-1----:R-:W-:Y:S05]  /*fe60*/  @P2 BRA `(.L_x_4969) ;  /* 0x0000000000082947 */ /* 0x002fea0003800000 */
[----:B------:R-:W1:Y:S02]  /*fe70*/  SYNCS.PHASECHK.TRANS64.TRYWAIT P2, [R20+URZ+0x22850], R207 ;  /* 0x022850cf140075a7 */ /* 0x000e64000804017f */
[----:B-1----:R-:W-:Y:S05]  /*fe80*/  @!P2 BRA `(.L_x_4970) ;  /* 0x000000c40034a947 */ /* 0x002fea0003800000 */
.L_x_4969:
[----:B------:R-:W-:Y:S05]  /*fe90*/  BSYNC B0 ;  /* 0x0000000000007941 */ /* 0x000fea0003800000 */
.L_x_4968:
[----:B------:R-:W2:Y:S01]  /*fea0*/  S2R R180, SR_TID.X ;  /* 0x0000000000b47919 */ /* 0x000ea20000002100 */
[----:B------:R-:W-:Y:S01]  /*feb0*/  IMAD.MOV.U32 R179, RZ, RZ, 0x40000040 ;  /* 0x40000040ffb37424 */ /* 0x000fe200078e00ff */
[----:B------:R-:W-:Y:S05]  /*fec0*/  WARPSYNC.ALL ;  /* 0x0000000000007948 */ /* 0x000fea0003800000 */
[----:B------:R-:W-:Y:S01]  /*fed0*/  R2UR UR7, R179 ;  /* 0x00000000b30772ca */ /* 0x000fe200000e0000 */
[----:B------:R-:W-:Y:S01]  /*fee0*/  IMAD R178, R19, 0xc00, R12 ;  /* 0x00000c0013b27824 */ /* 0x000fe200078e020c */
[C---:B------:R-:W-:Y:S01]  /*fef0*/  ISETP.GT.AND P2, PT, R21.reuse, RZ, PT ;  /* 0x000000ff1500720c */ /* 0x040fe20003f44270 */
[----:B------:R-:W-:Y:S01]  /*ff00*/  VIADD R21, R21, 0xffffffff ;  /* 0xffffffff15157836 */ /* 0x000fe20000000000 */
[----:B01----:R-:W-:Y:S01]  /*ff10*/  @!P1 IADD3 R20, R20, 0x22860, RZ ;  /* 0x0002286014149810 */ /* 0x003fe20007ffe0ff */
[----:B------:R-:W-:Y:S01]  /*ff20*/  IMAD.MOV.U32 R209, RZ, RZ, R176 ;  /* 0x000000ffffd17224 */ /* 0x000fe200078e00b0 */
[----:B------:R-:W-:Y:S01]  /*ff30*/  R2UR UR6, R178 ;  /* 0x00000000b20672ca */ /* 0x000fe200000e0000 */
[----:B------:R-:W-:Y:S01]  /*ff40*/  IMAD.MOV.U32 R211, RZ, RZ, R14 ;  /* 0x000000ffffd37224 */ /* 0x000fe200078e000e */
[----:B------:R-:W-:-:S02]  /*ff50*/  @!P1 PRMT R20, RZ, 0x654, R20 ;  /* 0x00000654ff149816 */ /* 0x000fc40000000014 */
        /* <DEDUP_REMOVED lines=8> */
[----:B------:R-:W-:Y:S01]  /*ffe0*/  MOV R153, 0x40000040 ;  /* 0x4000004000997802 */ /* 0x000fe20000000f00 */
[----:B------:R-:W-:-:S03]  /*fff0*/  WARPGROUP.ARRIVE ;  /* 0x00000000000079c5 */ /* 0x000fc60000000000 */
        /* <DEDUP_REMOVED lines=37> */
.L_x_4961:
[----:B------:R-:W-:Y:S05]  /*10250*/  WARPSYNC.ALL ;  /* 0x0000000000007948 */ /* 0x000fea0003800000 */
[----:B------:R-:W2:Y:S01]  /*10260*/  SHFL.BFLY PT, R4, R3, 0x2, 0x1f ;  /* 0x0c401f0003047f89 */ /* 0x000ea200000e0000 */
[----:B------:R-:W-:Y:S01]  /*10270*/  IMAD.MOV.U32 R6, RZ, RZ, RZ ;  /* 0x000000ffff067224 */ /* 0x000fe200078e00ff */
[----:B------:R3:W-:Y:S06]  /*10280*/  BAR.ARV R177, 0x100 ;  /* 0x000400b10000751d */ /* 0x0007ec0000002000 */
[----:B------:R-:W-:-:S02]  /*10290*/  VIADD R19, R19, 0x1 ;  /* 0x0000000113137836 */ /* 0x000fc40000000000 */
[----:B------:R-:W-:Y:S06]  /*102a0*/  BAR.ARV 0x8, 0x180 ;  /* 0x0206000000007b1d */ /* 0x000fec0000002000 */
[----:B------:R-:W-:Y:S01]  /*102b0*/  ISETP.NE.AND P0, PT, R19, 0x2, PT ;  /* 0x000000021300780c */ /* 0x000fe20003f05270 */
[----:B------:R-:W-:Y:S01]  /*102c0*/  IMAD.MOV.U32 R9, RZ, RZ, -0x800000 ;  /* 0xff800000ff097424 */ /* 0x000fe200078e00ff */
[----:B------:R-:W4:Y:S01]  /*102d0*/  SHFL.BFLY PT, R5, R0, 0x2, 0x1f ;  /* 0x0c401f0000057f89 */ /* 0x000f2200000e0000 */
[----:B------:R-:W-:Y:S02]  /*102e0*/  PLOP3.LUT P1, PT, PT, PT, PT, 0x8, 0x0 ;  /* 0x000000000000781c */ /* 0x000fe40003f2e170 */
[----:B------:R-:W-:Y:S01]  /*102f0*/  SEL R10, RZ, 0x1, P0 ;  /* 0x00000001ff0a7807 */ /* 0x000fe20000000000 */
[----:B--2---:R-:W-:Y:S01]  /*10300*/  FADD.FTZ R7, R4, R3 ;  /* 0x0000000304077221 */ /* 0x004fe20000010000 */
[----:B------:R-:W-:-:S02]  /*10310*/  IADD3 R231, R231, 0x1, RZ ;  /* 0x00000001e7e77810 */ /* 0x000fc40007ffe0ff */
[----:B------:R-:W-:Y:S02]  /*10320*/  LOP3.LUT R23, R23, R10, RZ, 0x3c, !PT ;  /* 0x0000000a17177212 */ /* 0x000fe400078e3cff */
[----:B------:R-:W2:Y:S01]  /*10330*/  SHFL.BFLY PT, R4, R7, 0x1, 0x1f ;  /* 0x0c201f0007047f89 */ /* 0x000ea200000e0000 */
[----:B------:R-:W-:Y:S01]  /*10340*/  SEL R19, R19, RZ, P0 ;  /* 0x000000ff13137207 */ /* 0x000fe20000000000 */
[----:B----4-:R-:W-:Y:S01]  /*10350*/  FADD.FTZ R8, R5, R0 ;  /* 0x0000000005087221 */ /* 0x010fe20000010000 */
[----:B------:R-:W-:-:S04]  /*10360*/  IMAD.MOV.U32 R0, RZ, RZ, RZ ;  /* 0x000000ffff007224 */ /* 0x000fc800078e00ff */
[----:B------:R-:W4:Y:S01]  /*10370*/  SHFL.BFLY PT, R5, R8, 0x1, 0x1f ;  /* 0x0c201f0008057f89 */ /* 0x000f2200000e0000 */
[----:B--2---:R-:W-:-:S05]  /*10380*/  FADD.FTZ R4, R7, R4 ;  /* 0x0000000407047221 */ /* 0x004fca0000010000 */
[----:B------:R-:W-:-:S13]  /*10390*/  FSETP.NE.FTZ.AND P2, PT, R4, RZ, PT ;  /* 0x000000ff0400720b */ /* 0x000fda0003f55000 */
[----:B------:R-:W2:Y:S01]  /*103a0*/  @P2 MUFU.RCP R6, R4 ;  /* 0x0000000400062308 */ /* 0x000ea20000001000 */
[----:B------:R-:W-:Y:S01]  /*103b0*/  @P2 FMUL.FTZ R10, R15, 0.69314718246459960938 ;  /* 0x3f3172180f0a2820 */ /* 0x000fe20000410000 */
[----:B----4-:R-:W-:Y:S01]  /*103c0*/  FADD.FTZ R5, R8, R5 ;  /* 0x0000000508057221 */ /* 0x010fe20000010000 */
[----:B------:R-:W-:-:S04]  /*103d0*/  IMAD.MOV.U32 R8, RZ, RZ, -0x800000 ;  /* 0xff800000ff087424 */ /* 0x000fc800078e00ff */
[----:B------:R-:W-:Y:S01]  /*103e0*/  FSETP.NE.FTZ.AND P3, PT, R5, RZ, PT ;  /* 0x000000ff0500720b */ /* 0x000fe20003f75000 */
[----:B------:R-:W4:Y:S01]  /*103f0*/  @P2 MUFU.LG2 R18, R4 ;  /* 0x0000000400122308 */ /* 0x000f220000000c00 */
[-C--:B--2---:R-:W-:Y:S01]  /*10400*/  FMUL.FTZ R158, R52, R6.reuse ;  /* 0x00000006349e7220 */ /* 0x084fe20000410000 */
[-C--:B------:R-:W-:Y:S01]  /*10410*/  FMUL.FTZ R159, R56, R6.reuse ;  /* 0x00000006389f7220 */ /* 0x080fe20000410000 */
[----:B------:R-:W-:-:S09]  /*10420*/  FMUL.FTZ R157, R48, R6 ;  /* 0x00000006309d7220 */ /* 0x000fd20000410000 */
[----:B-1----:R-:W1:Y:S01]  /*10430*/  @P3 MUFU.LG2 R20, R5 ;  /* 0x0000000500143308 */ /* 0x002e620000000c00 */
[----:B------:R-:W-:Y:S01]  /*10440*/  @P3 FMUL.FTZ R11, R15, 0.69314718246459960938 ;  /* 0x3f3172180f0b3820 */ /* 0x000fe20000410000 */
[-C--:B------:R-:W-:Y:S01]  /*10450*/  FMUL.FTZ R24, R24, R6.reuse ;  /* 0x0000000618187220 */ /* 0x080fe20000410000 */
[-C--:B------:R-:W-:Y:S01]  /*10460*/  FMUL.FTZ R25, R25, R6.reuse ;  /* 0x0000000619197220 */ /* 0x080fe20000410000 */
[-C--:B------:R-:W-:Y:S01]  /*10470*/  FMUL.FTZ R28, R28, R6.reuse ;  /* 0x000000061c1c7220 */ /* 0x080fe20000410000 */
[----:B----4-:R-:W-:Y:S01]  /*10480*/  @P2 FMUL.FTZ R21, R18, 0.69314718246459960938 ;  /* 0x3f31721812152820 */ /* 0x010fe20000410000 */
[-C--:B------:R-:W-:Y:S01]  /*10490*/  FMUL.FTZ R29, R29, R6.reuse ;  /* 0x000000061d1d7220 */ /* 0x080fe20000410000 */
[-C--:B------:R-:W-:Y:S01]  /*104a0*/  FMUL.FTZ R32, R32, R6.reuse ;  /* 0x0000000620207220 */ /* 0x080fe20000410000 */
[----:B------:R-:W2:Y:S01]  /*104b0*/  @P3 MUFU.RCP R0, R5 ;  /* 0x0000000500003308 */ /* 0x000ea20000001000 */
        /* <DEDUP_REMOVED lines=15> */
[----:B------:R-:W-:Y:S01]  /*105b0*/  FMUL.FTZ R162, R68, R6 ;  /* 0x0000000644a27220 */ /* 0x000fe20000410000 */
[-C--:B--2---:R-:W-:Y:S01]  /*105c0*/  FMUL.FTZ R56, R27, R0.reuse ;  /* 0x000000001b387220 */ /* 0x084fe20000410000 */
        /* <DEDUP_REMOVED lines=106> */
.L_x_4906:
[----:B------:R-:W-:Y:S05]  /*10c70*/  WARPSYNC.ALL ;  /* 0x0000000000007948 */ /* 0x000fea0003800000 */
[----:B------:R-:W1:Y:S08]  /*10c80*/  S2UR UR5, SR_CgaCtaId ;  /* 0x00000000000579c3 */ /* 0x000e700000008800 */
[----:B------:R-:W-:Y:S06]  /*10c90*/  BAR.SYNC.DEFER_BLOCKING 0x5, 0x180 ;  /* 0x0146000000007b1d */ /* 0x000fec0000010000 */
[----:B------:R-:W-:Y:S01]  /*10ca0*/  UMOV UR4, 0x400 ;  /* 0x0000040000047882 */ /* 0x000fe20000000000 */
[----:B------:R-:W-:Y:S01]  /*10cb0*/  BSSY B0, `(.L_x_4972) ;  /* 0x00002e2000007945 */ /* 0x000fe20003800000 */
[----:B-1----:R-:W-:-:S06]  /*10cc0*/  ULEA UR4, UR5, UR4, 0x18 ;  /* 0x0000000405047291 */ /* 0x002fcc000f8ec03f */
[----:B------:R-:W-:-:S05]  /*10cd0*/  IMAD.U32 R18, RZ, RZ, UR4 ;  /* 0x00000004ff127e24 */ /* 0x000fca000f8e00ff */
[----:B------:R1:W2:Y:S01]  /*10ce0*/  LDS.128 R92, [R18+0x228d0] ;  /* 0x0228d000125c7984 */ /* 0x0002a20000000c00 */
[----:B------:R-:W-:Y:S06]  /*10cf0*/  BAR.ARV 0x4, 0x180 ;  /* 0x0106000000007b1d */ /* 0x000fec0000002000 */
[----:B------:R-:W-:Y:S05]  /*10d00*/  @P1 BRA `(.L_x_4973) ;  /* 0x0000001c00dc1947 */ /* 0x000fea0003800000 */
[----:B------:R-:W3:Y:S01]  /*10d10*/  LDL R14, [R1+0x1c] ;  /* 0x00001c00010e7983 */ /* 0x000ee20000100800 */
[----:B------:R-:W-:Y:S05]  /*10d20*/  WARPSYNC.ALL ;  /* 0x0000000000007948 */ /* 0x000fea0003800000 */
[----:B------:R-:W4:Y:S01]  /*10d30*/  S2R R21, SR_SWINHI ;  /* 0x0000000000157919 */ /* 0x000f220000002f00 */
        /* <DEDUP_REMOVED lines=18> */
[----:B----4-:R-:W-:Y:S02]  /*10e60*/  MOV R11, R21 ;  /* 0x00000015000b7202 */ /* 0x010fe40000000f00 */
        /* <DEDUP_REMOVED lines=16> */
[----:B------:R-:W4:Y:S08]  /*10f70*/  LDC R0, c[0x0][0xbe8] ;  /* 0x0002fa00ff007b82 */ /* 0x000f300000000800 */
[----:B------:R-:W-:Y:S01]  /*10f80*/  BAR.SYNC.DEFER_BLOCKING 0x1, 0x100 ;  /* 0x0044000000007b1d */ /* 0x000fe20000010000 */
[----:B---3--:R-:W-:-:S03]  /*10f90*/  IMAD.WIDE R142, R14, 0x2, R10 ;  /* 0x000000020e8e7825 */ /* 0x008fc600078e020a */
[C---:B-----5:R-:W-:Y:S02]  /*10fa0*/  IADD3 R38, P3, R142.reuse, 0x60, RZ ;  /* 0x000000608e267810 */ /* 0x060fe40007f7e0ff */
[----:B------:R-:W-:Y:S02]  /*10fb0*/  IADD3 R14, P1, R142, 0x20, RZ ;  /* 0x000000208e0e7810 */ /* 0x000fe40007f3e0ff */
[----:B------:R-:W-:Y:S01]  /*10fc0*/  LOP3.LUT R50, R38, 0x380, RZ, 0xc0, !PT ;  /* 0x0000038026327812 */ /* 0x000fe200078ec0ff */
[--C-:B------:R-:W-:Y:S01]  /*10fd0*/  IMAD.X R99, RZ, RZ, R143.reuse, P3 ;  /* 0x000000ffff637224 */ /* 0x100fe200018e068f */
[----:B------:R-:W-:Y:S01]  /*10fe0*/  IADD3 R110, P0, R142, 0x4040, RZ ;  /* 0x000040408e6e7810 */ /* 0x000fe20007f1e0ff */
[--C-:B------:R-:W-:Y:S01]  /*10ff0*/  IMAD.X R47, RZ, RZ, R143.reuse, P1 ;  /* 0x000000ffff2f7224 */ /* 0x100fe200008e068f */
[----:B------:R-:W-:Y:S02]  /*11000*/  SHF.R.U64 R183, R50, 0x3, RZ ;  /* 0x0000000332b77819 */ /* 0x000fe400000012ff */
[C---:B------:R-:W-:Y:S01]  /*11010*/  IADD3 R20, P2, R142.reuse, 0x40, RZ ;  /* 0x000000408e147810 */ /* 0x040fe20007f5e0ff */
[----:B------:R-:W-:Y:S01]  /*11020*/  IMAD.X R111, RZ, RZ, R143, P0 ;  /* 0x000000ffff6f7224 */ /* 0x000fe200000e068f */
[----:B--2---:R-:W-:-:S02]  /*11030*/  IADD3 R92, P4, R142, 0x4000, RZ ;  /* 0x000040008e5c7810 */ /* 0x004fc40007f9e0ff */
[----:B------:R-:W-:Y:S01]  /*11040*/  LOP3.LUT R98, R183, R38, RZ, 0x3c, !PT ;  /* 0x00000026b7627212 */ /* 0x000fe200078e3cff */
[--C-:B------:R-:W-:Y:S01]  /*11050*/  IMAD.X R51, RZ, RZ, R143.reuse, P2 ;  /* 0x000000ffff337224 */ /* 0x100fe200010e068f */
[----:B------:R-:W-:Y:S01]  /*11060*/  LOP3.LUT R179, R14, 0x380, RZ, 0xc0, !PT ;  /* 0x000003800eb37812 */ /* 0x000fe200078ec0ff */
[----:B------:R-:W-:Y:S01]  /*11070*/  IMAD.X R103, RZ, RZ, R143, P4 ;  /* 0x000000ffff677224 */ /* 0x000fe200020e068f */
[----:B------:R-:W-:Y:S02]  /*11080*/  LOP3.LUT R183, R110, 0x380, RZ, 0xc0, !PT ;  /* 0x000003806eb77812 */ /* 0x000fe400078ec0ff */
[----:B------:R-:W-:Y:S02]  /*11090*/  LOP3.LUT R46, R20, 0x380, RZ, 0xc0, !PT ;  /* 0x00000380142e7812 */ /* 0x000fe400078ec0ff */
[----:B------:R-:W-:Y:S02]  /*110a0*/  SHF.R.U64 R179, R179, 0x3, RZ ;  /* 0x00000003b3b37819 */ /* 0x000fe400000012ff */
[----:B------:R-:W-:-:S02]  /*110b0*/  SHF.R.U64 R183, R183, 0x3, RZ ;  /* 0x00000003b7b77819 */ /* 0x000fc400000012ff */
[----:B------:R-:W-:Y:S02]  /*110c0*/  IADD3 R126, P4, R142, 0x8040, RZ ;  /* 0x000080408e7e7810 */ /* 0x000fe40007f9e0ff */
[----:B------:R-:W-:Y:S02]  /*110d0*/  SHF.R.U64 R181, R46, 0x3, RZ ;  /* 0x000000032eb57819 */ /* 0x000fe400000012ff */
[C---:B------:R-:W-:Y:S01]  /*110e0*/  IADD3 R106, P5, R142.reuse, 0x4020, RZ ;  /* 0x000040208e6a7810 */ /* 0x040fe20007fbe0ff */
[--C-:B------:R-:W-:Y:S01]  /*110f0*/  IMAD.X R127, RZ, RZ, R143.reuse, P4 ;  /* 0x000000ffff7f7224 */ /* 0x100fe200020e068f */
[C---:B------:R-:W-:Y:S02]  /*11100*/  IADD3 R118, P2, R142.reuse, 0x8000, RZ ;  /* 0x000080008e767810 */ /* 0x040fe40007f5e0ff */
[----:B------:R-:W-:Y:S01]  /*11110*/  IADD3 R122, P3, R142, 0x8020, RZ ;  /* 0x000080208e7a7810 */ /* 0x000fe20007f7e0ff */
[----:B------:R-:W-:Y:S01]  /*11120*/  IMAD.X R107, RZ, RZ, R143, P5 ;  /* 0x000000ffff6b7224 */ /* 0x000fe200028e068f */
[----:B------:R-:W-:-:S02]  /*11130*/  LOP3.LUT R46, R179, R14, RZ, 0x3c, !PT ;  /* 0x0000000eb32e7212 */ /* 0x000fc400078e3cff */
[----:B------:R-:W-:Y:S01]  /*11140*/  LOP3.LUT R110, R183, R110, RZ, 0x3c, !PT ;  /* 0x0000006eb76e7212 */ /* 0x000fe200078e3cff */
[----:B------:R-:W-:Y:S01]  /*11150*/  IMAD.X R123, RZ, RZ, R143, P3 ;  /* 0x000000ffff7b7224 */ /* 0x000fe200018e068f */
[----:B------:R-:W-:Y:S02]  /*11160*/  LOP3.LUT R50, R181, R20, RZ, 0x3c, !PT ;  /* 0x00000014b5327212 */ /* 0x000fe400078e3cff */
[----:B------:R-:W-:Y:S02]  /*11170*/  LOP3.LUT R179, R92, 0x380, RZ, 0xc0, !PT ;  /* 0x000003805cb37812 */ /* 0x000fe400078ec0ff */
[----:B------:R-:W-:Y:S02]  /*11180*/  LOP3.LUT R183, R126, 0x380, RZ, 0xc0, !PT ;  /* 0x000003807eb77812 */ /* 0x000fe400078ec0ff */
[----:B------:R-:W-:Y:S02]  /*11190*/  LOP3.LUT R39, R142, 0x380, RZ, 0xc0, !PT ;  /* 0x000003808e277812 */ /* 0x000fe400078ec0ff */
[----:B------:R-:W-:-:S02]  /*111a0*/  LOP3.LUT R181, R106, 0x380, RZ, 0xc0, !PT ;  /* 0x000003806ab57812 */ /* 0x000fc400078ec0ff */
[C---:B------:R-:W-:Y:S02]  /*111b0*/  IADD3 R114, P1, R142.reuse, 0x4060, RZ ;  /* 0x000040608e727810 */ /* 0x040fe40007f3e0ff */
[----:B------:R-:W-:Y:S02]  /*111c0*/  IADD3.X R119, RZ, R143, RZ, P2, !PT ;  /* 0x0000008fff777210 */ /* 0x000fe400017fe4ff */
[C---:B------:R-:W-:Y:S01]  /*111d0*/  IADD3 R151, P2, R142.reuse, 0xc040, RZ ;  /* 0x0000c0408e977810 */ /* 0x040fe20007f5e0ff */
[--C-:B------:R-:W-:Y:S01]  /*111e0*/  IMAD.X R115, RZ, RZ, R143.reuse, P1 ;  /* 0x000000ffff737224 */ /* 0x100fe200008e068f */
[----:B------:R-:W-:Y:S02]  /*111f0*/  SHF.R.U64 R179, R179, 0x3, RZ ;  /* 0x00000003b3b37819 */ /* 0x000fe400000012ff */
[----:B------:R-:W-:Y:S01]  /*11200*/  SHF.R.U64 R183, R183, 0x3, RZ ;  /* 0x00000003b7b77819 */ /* 0x000fe200000012ff */
[----:B------:R-:W-:Y:S01]  /*11210*/  IMAD.X R21, RZ, RZ, R143, P2 ;  /* 0x000000ffff157224 */ /* 0x000fe200010e068f */
[----:B------:R-:W-:-:S02]  /*11220*/  IADD3 R176, P3, R142, 0xc060, RZ ;  /* 0x0000c0608eb07810 */ /* 0x000fc40007f7e0ff */
[----:B------:R-:W-:Y:S02]  /*11230*/  SHF.R.U64 R39, R39, 0x3, RZ ;  /* 0x0000000327277819 */ /* 0x000fe400000012ff */
[----:B------:R-:W-:Y:S02]  /*11240*/  SHF.R.U64 R181, R181, 0x3, RZ ;  /* 0x00000003b5b57819 */ /* 0x000fe400000012ff */
[C---:B------:R-:W-:Y:S02]  /*11250*/  IADD3 R130, P5, R142.reuse, 0x8060, RZ ;  /* 0x000080608e827810 */ /* 0x040fe40007fbe0ff */
[C---:B------:R-:W-:Y:S02]  /*11260*/  IADD3 R134, P0, R142.reuse, 0xc000, RZ ;  /* 0x0000c0008e867810 */ /* 0x040fe40007f1e0ff */
[----:B------:R-:W-:Y:S01]  /*11270*/  IADD3 R138, P1, R142, 0xc020, RZ ;  /* 0x0000c0208e8a7810 */ /* 0x000fe20007f3e0ff */
[--C-:B------:R-:W-:Y:S01]  /*11280*/  IMAD.X R131, RZ, RZ, R143.reuse, P5 ;  /* 0x000000ffff837224 */ /* 0x100fe200028e068f */
[----:B------:R-:W-:Y:S01]  /*11290*/  LOP3.LUT R185, R114, 0x380, RZ, 0xc0, !PT ;  /* 0x0000038072b97812 */ /* 0x000fe200078ec0ff */
[--C-:B------:R-:W-:Y:S01]  /*112a0*/  IMAD.X R135, RZ, RZ, R143.reuse, P0 ;  /* 0x000000ffff877224 */ /* 0x100fe200000e068f */
[----:B------:R-:W-:Y:S01]  /*112b0*/  LOP3.LUT R102, R179, R92, RZ, 0x3c, !PT ;  /* 0x0000005cb3667212 */ /* 0x000fe200078e3cff */
[----:B------:R-:W-:Y:S01]  /*112c0*/  IMAD.X R139, RZ, RZ, R143, P1 ;  /* 0x000000ffff8b7224 */ /* 0x000fe200008e068f */
[----:B------:R-:W-:-:S02]  /*112d0*/  LOP3.LUT R126, R183, R126, RZ, 0x3c, !PT ;  /* 0x0000007eb77e7212 */ /* 0x000fc400078e3cff */
[----:B------:R-:W-:Y:S02]  /*112e0*/  LOP3.LUT R14, R151, 0x380, RZ, 0xc0, !PT ;  /* 0x00000380970e7812 */ /* 0x000fe400078ec0ff */
[----:B------:R-:W-:Y:S01]  /*112f0*/  LOP3.LUT R142, R39, R142, RZ, 0x3c, !PT ;  /* 0x0000008e278e7212 */ /* 0x000fe200078e3cff */
[----:B------:R-:W-:Y:S01]  /*11300*/  IMAD.X R39, RZ, RZ, R143, P3 ;  /* 0x000000ffff277224 */ /* 0x000fe200018e068f */
[----:B------:R-:W-:Y:S02]  /*11310*/  LOP3.LUT R106, R181, R106, RZ, 0x3c, !PT ;  /* 0x0000006ab56a7212 */ /* 0x000fe400078e3cff */
[----:B------:R-:W-:Y:S02]  /*11320*/  LOP3.LUT R179, R118, 0x380, RZ, 0xc0, !PT ;  /* 0x0000038076b37812 */ /* 0x000fe400078ec0ff */
[----:B------:R-:W-:Y:S02]  /*11330*/  LOP3.LUT R183, R176, 0x380, RZ, 0xc0, !PT ;  /* 0x00000380b0b77812 */ /* 0x000fe400078ec0ff */
[----:B------:R-:W-:-:S02]  /*11340*/  LOP3.LUT R181, R122, 0x380, RZ, 0xc0, !PT ;  /* 0x000003807ab57812 */ /* 0x000fc400078ec0ff */
[----:B------:R-:W-:Y:S02]  /*11350*/  SHF.R.U64 R185, R185, 0x3, RZ ;  /* 0x00000003b9b97819 */ /* 0x000fe400000012ff */
[----:B------:R-:W-:Y:S02]  /*11360*/  SHF.R.U64 R14, R14, 0x3, RZ ;  /* 0x000000030e0e7819 */ /* 0x000fe400000012ff */
[----:B------:R-:W-:Y:S02]  /*11370*/  SHF.R.U64 R179, R179, 0x3, RZ ;  /* 0x00000003b3b37819 */ /* 0x000fe400000012ff */
[----:B------:R-:W-:Y:S02]  /*11380*/  SHF.R.U64 R183, R183, 0x3, RZ ;  /* 0x00000003b7b77819 */ /* 0x000fe400000012ff */
[----:B------:R-:W-:Y:S02]  /*11390*/  MOV R142, R142 ;  /* 0x0000008e008e7202 */ /* 0x000fe40000000f00 */
[----:B------:R-:W-:-:S02]  /*113a0*/  SHF.R.U64 R181, R181, 0x3, RZ ;  /* 0x00000003b5b57819 */ /* 0x000fc400000012ff */
[----:B------:R-:W-:Y:S01]  /*113b0*/  MOV R46, R46 ;  /* 0x0000002e002e7202 */ /* 0x000fe20000000f00 */
[----:B------:R2:W-:Y:S01]  /*113c0*/  STSM.16.M88.4 [R142], R24 ;  /* 0x000000188e007844 */ /* 0x0005e20000000200 */
[----:B------:R-:W-:Y:S02]  /*113d0*/  LOP3.LUT R114, R185, R114, RZ, 0x3c, !PT ;  /* 0x00000072b9727212 */ /* 0x000fe400078e3cff */
[----:B------:R-:W-:Y:S01]  /*113e0*/  LOP3.LUT R20, R14, R151, RZ, 0x3c, !PT ;  /* 0x000000970e147212 */ /* 0x000fe200078e3cff */
[----:B------:R3:W-:Y:S01]  /*113f0*/  STSM.16.M88.4 [R46], R32 ;  /* 0x000000202e007844 */ /* 0x0007e20000000200 */
[----:B------:R-:W-:Y:S02]  /*11400*/  MOV R50, R50 ;  /* 0x0000003200327202 */ /* 0x000fe40000000f00 */
[----:B------:R-:W-:Y:S02]  /*11410*/  LOP3.LUT R185, R130, 0x380, RZ, 0xc0, !PT ;  /* 0x0000038082b97812 */ /* 0x000fe400078ec0ff */
[----:B------:R-:W-:Y:S01]  /*11420*/  LOP3.LUT R118, R179, R118, RZ, 0x3c, !PT ;  /* 0x00000076b3767212 */ /* 0x000fe200078e3cff */
[----:B------:R0:W-:Y:S01]  /*11430*/  STSM.16.M88.4 [R50], R40 ;  /* 0x0000002832007844 */ /* 0x0001e20000000200 */
[----:B------:R-:W-:-:S02]  /*11440*/  LOP3.LUT R38, R183, R176, RZ, 0x3c, !PT ;  /* 0x000000b0b7267212 */ /* 0x000fc400078e3cff */
[----:B------:R-:W-:Y:S02]  /*11450*/  MOV R98, R98 ;  /* 0x0000006200627202 */ /* 0x000fe40000000f00 */
[----:B------:R-:W-:Y:S02]  /*11460*/  LOP3.LUT R122, R181, R122, RZ, 0x3c, !PT ;  /* 0x0000007ab57a7212 */ /* 0x000fe400078e3cff */
[----:B------:R-:W-:Y:S01]  /*11470*/  LOP3.LUT R179, R134, 0x380, RZ, 0xc0, !PT ;  /* 0x0000038086b37812 */ /* 0x000fe200078ec0ff */
[----:B------:R1:W-:Y:S01]  /*11480*/  STSM.16.M88.4 [R98], R4 ;  /* 0x0000000462007844 */ /* 0x0003e20000000200 */
[----:B------:R-:W-:Y:S02]  /*11490*/  MOV R102, R102 ;  /* 0x0000006600667202 */ /* 0x000fe40000000f00 */
[----:B------:R-:W-:Y:S02]  /*114a0*/  F2FP.F16.F32.PACK_AB R14, R61, R160 ;  /* 0x000000a03d0e723e */ /* 0x000fe400000000ff */
[----:B------:R-:W-:-:S02]  /*114b0*/  LOP3.LUT R181, R138, 0x380, RZ, 0xc0, !PT ;  /* 0x000003808ab57812 */ /* 0x000fc400078ec0ff */
[----:B------:R-:W-:Y:S01]  /*114c0*/  MOV R106, R106 ;  /* 0x0000006a006a7202 */ /* 0x000fe20000000f00 */
[----:B------:R4:W-:Y:S01]  /*114d0*/  STSM.16.M88.4 [R102], R12 ;  /* 0x0000000c66007844 */ /* 0x0009e20000000200 */
[----:B--2---:R-:W-:Y:S02]  /*114e0*/  F2FP.F16.F32.PACK_AB R24, R65, R161 ;  /* 0x000000a14118723e */ /* 0x004fe400000000ff */
[----:B------:R-:W-:Y:S02]  /*114f0*/  F2FP.F16.F32.PACK_AB R25, R67, R66 ;  /* 0x000000424319723e */ /* 0x000fe400000000ff */
[----:B------:R-:W-:Y:S02]  /*11500*/  F2FP.F16.F32.PACK_AB R26, R69, R162 ;  /* 0x000000a2451a723e */ /* 0x000fe400000000ff */
[----:B------:R-:W-:Y:S02]  /*11510*/  F2FP.F16.F32.PACK_AB R27, R71, R70 ;  /* 0x00000046471b723e */ /* 0x000fe400000000ff */
[----:B------:R-:W-:-:S02]  /*11520*/  MOV R110, R110 ;  /* 0x0000006e006e7202 */ /* 0x000fc40000000f00 */
[----:B------:R-:W-:Y:S01]  /*11530*/  MOV R20, R20 ;  /* 0x0000001400147202 */ /* 0x000fe20000000f00 */
[----:B------:R2:W-:Y:S01]  /*11540*/  STSM.16.M88.4 [R106], R24 ;  /* 0x000000186a007844 */ /* 0x0005e20000000200 */
[----:B------:R-:W-:Y:S02]  /*11550*/  SHF.R.U64 R185, R185, 0x3, RZ ;  /* 0x00000003b9b97819 */ /* 0x000fe400000012ff */
[----:B------:R-:W-:Y:S01]  /*11560*/  MOV R114, R114 ;  /* 0x0000007200727202 */ /* 0x000fe20000000f00 */
[----:B------:R-:W-:Y:S01]  /*11570*/  STSM.16.M88.4 [R110], R28 ;  /* 0x0000001c6e007844 */ /* 0x000fe20000000200 */
[----:B------:R-:W-:Y:S02]  /*11580*/  MOV R21, R38 ;  /* 0x0000002600157202 */ /* 0x000fe40000000f00 */
[----:B---3--:R-:W-:Y:S02]  /*11590*/  F2FP.F16.F32.PACK_AB R32, R81, R165 ;  /* 0x000000a55120723e */ /* 0x008fe400000000ff */
[----:B------:R-:W-:-:S02]  /*115a0*/  F2FP.F16.F32.PACK_AB R33, R83, R82 ;  /* 0x000000525321723e */ /* 0x000fc400000000ff */
[----:B------:R-:W-:Y:S02]  /*115b0*/  F2FP.F16.F32.PACK_AB R34, R85, R166 ;  /* 0x000000a65522723e */ /* 0x000fe400000000ff */
[----:B------:R-:W-:Y:S02]  /*115c0*/  F2FP.F16.F32.PACK_AB R35, R87, R86 ;  /* 0x000000565723723e */ /* 0x000fe400000000ff */
[----:B------:R-:W-:Y:S02]  /*115d0*/  SHF.R.U64 R179, R179, 0x3, RZ ;  /* 0x00000003b3b37819 */ /* 0x000fe400000012ff */
[----:B------:R-:W-:Y:S01]  /*115e0*/  MOV R118, R118 ;  /* 0x0000007600767202 */ /* 0x000fe20000000f00 */
[----:B------:R-:W-:Y:S01]  /*115f0*/  STSM.16.M88.4 [R114], R32 ;  /* 0x0000002072007844 */ /* 0x000fe20000000200 */
[----:B------:R-:W-:Y:S01]  /*11600*/  F2FP.F16.F32.PACK_AB R38, R3, R168 ;  /* 0x000000a80326723e */ /* 0x000fe200000000ff */
[----:B------:R-:W-:Y:S01]  /*11610*/  IMAD.MOV.U32 R3, RZ, RZ, RZ ;  /* 0x000000ffff037224 */ /* 0x000fe200078e00ff */
[----:B------:R-:W-:-:S02]  /*11620*/  F2FP.F16.F32.PACK_AB R39, R58, R54 ;  /* 0x000000363a27723e */ /* 0x000fc400000000ff */
[----:B------:R-:W-:Y:S02]  /*11630*/  SHF.R.U64 R181, R181, 0x3, RZ ;  /* 0x00000003b5b57819 */ /* 0x000fe400000012ff */
[----:B------:R-:W-:Y:S01]  /*11640*/  MOV R122, R122 ;  /* 0x0000007a007a7202 */ /* 0x000fe20000000f00 */
[----:B------:R-:W-:Y:S01]  /*11650*/  STSM.16.M88.4 [R118], R36 ;  /* 0x0000002476007844 */ /* 0x000fe20000000200 */
[----:B0-----:R-:W-:Y:S02]  /*11660*/  F2FP.F16.F32.PACK_AB R40, R97, R169 ;  /* 0x000000a96128723e */ /* 0x001fe400000000ff */
[----:B------:R-:W-:Y:S02]  /*11670*/  F2FP.F16.F32.PACK_AB R41, R62, R60 ;  /* 0x0000003c3e29723e */ /* 0x000fe400000000ff */
[----:B------:R-:W-:Y:S02]  /*11680*/  F2FP.F16.F32.PACK_AB R42, R101, R170 ;  /* 0x000000aa652a723e */ /* 0x000fe400000000ff */
[----:B------:R-:W-:-:S02]  /*11690*/  F2FP.F16.F32.PACK_AB R43, R68, R64 ;  /* 0x00000040442b723e */ /* 0x000fc400000000ff */
[----:B------:R-:W-:Y:S02]  /*116a0*/  MOV R126, R126 ;  /* 0x0000007e007e7202 */ /* 0x000fe40000000f00 */
[----:B-1----:R-:W-:Y:S01]  /*116b0*/  F2FP.F16.F32.PACK_AB R4, R105, R171 ;  /* 0x000000ab6904723e */ /* 0x002fe200000000ff */
[----:B------:R-:W-:Y:S01]  /*116c0*/  STSM.16.M88.4 [R122], R40 ;  /* 0x000000287a007844 */ /* 0x000fe20000000200 */
[----:B------:R-:W-:Y:S02]  /*116d0*/  F2FP.F16.F32.PACK_AB R5, R76, R72 ;  /* 0x000000484c05723e */ /* 0x000fe400000000ff */
[----:B------:R-:W-:Y:S02]  /*116e0*/  F2FP.F16.F32.PACK_AB R6, R109, R172 ;  /* 0x000000ac6d06723e */ /* 0x000fe400000000ff */
[----:B------:R-:W-:Y:S02]  /*116f0*/  F2FP.F16.F32.PACK_AB R7, R80, R78 ;  /* 0x0000004e5007723e */ /* 0x000fe400000000ff */
[----:B------:R-:W-:-:S02]  /*11700*/  LOP3.LUT R130, R185, R130, RZ, 0x3c, !PT ;  /* 0x00000082b9827212 */ /* 0x000fc400078e3cff */
[----:B------:R-:W-:Y:S01]  /*11710*/  LOP3.LUT R134, R179, R134, RZ, 0x3c, !PT ;  /* 0x00000086b3867212 */ /* 0x000fe200078e3cff */
[----:B------:R0:W-:Y:S01]  /*11720*/  STSM.16.M88.4 [R126], R4 ;  /* 0x000000047e007844 */ /* 0x0001e20000000200 */
[----:B------:R-:W-:Y:S02]  /*11730*/  LOP3.LUT R138, R181, R138, RZ, 0x3c, !PT ;  /* 0x0000008ab58a7212 */ /* 0x000fe400078e3cff */
[----:B------:R-:W-:Y:S02]  /*11740*/  MOV R130, R130 ;  /* 0x0000008200827202 */ /* 0x000fe40000000f00 */
[----:B----4-:R-:W-:Y:S02]  /*11750*/  F2FP.F16.F32.PACK_AB R12, R113, R173 ;  /* 0x000000ad710c723e */ /* 0x010fe400000000ff */
[----:B------:R-:W-:Y:S02]  /*11760*/  F2FP.F16.F32.PACK_AB R13, R88, R84 ;  /* 0x00000054580d723e */ /* 0x000fe400000000ff */
[----:B------:R-:W-:-:S02]  /*11770*/  F2FP.F16.F32.PACK_AB R14, R117, R174 ;  /* 0x000000ae750e723e */ /* 0x000fc400000000ff */
[----:B------:R-:W-:Y:S02]  /*11780*/  F2FP.F16.F32.PACK_AB R15, R100, R96 ;  /* 0x00000060640f723e */ /* 0x000fe400000000ff */
[----:B------:R-:W-:Y:S02]  /*11790*/  MOV R134, R134 ;  /* 0x0000008600867202 */ /* 0x000fe40000000f00 */
[----:B--2---:R-:W-:Y:S01]  /*117a0*/  F2FP.F16.F32.PACK_AB R24, R121, R175 ;  /* 0x000000af7918723e */ /* 0x004fe200000000ff */
[----:B------:R1:W-:Y:S01]  /*117b0*/  STSM.16.M88.4 [R130], R12 ;  /* 0x0000000c82007844 */ /* 0x0003e20000000200 */
[----:B------:R-:W-:Y:S02]  /*117c0*/  F2FP.F16.F32.PACK_AB R25, R108, R104 ;  /* 0x000000686c19723e */ /* 0x000fe400000000ff */
[----:B------:R-:W-:Y:S02]  /*117d0*/  F2FP.F16.F32.PACK_AB R26, R125, R177 ;  /* 0x000000b17d1a723e */ /* 0x000fe400000000ff */
[----:B------:R-:W-:-:S02]  /*117e0*/  F2FP.F16.F32.PACK_AB R27, R116, R112 ;  /* 0x00000070741b723e */ /* 0x000fc400000000ff */
[----:B------:R-:W-:Y:S02]  /*117f0*/  ISETP.NE.U32.AND P0, PT, RZ, UR4, PT ;  /* 0x00000004ff007c0c */ /* 0x000fe4000bf05070 */
[----:B0-----:R-:W-:Y:S01]  /*11800*/  IADD3 R6, P1, R227, UR4, RZ ;  /* 0x00000004e3067c10 */ /* 0x001fe2000ff3e0ff */
[----:B------:R-:W-:Y:S01]  /*11810*/  STSM.16.M88.4 [R134], R24 ;  /* 0x0000001886007844 */ /* 0x000fe20000000200 */
[----:B------:R-:W-:Y:S02]  /*11820*/  MOV R138, R138 ;  /* 0x0000008a008a7202 */ /* 0x000fe40000000f00 */
[----:B------:R-:W-:Y:S02]  /*11830*/  F2FP.F16.F32.PACK_AB R28, R129, R178 ;  /* 0x000000b2811c723e */ /* 0x000fe400000000ff */
[----:B------:R-:W-:Y:S02]  /*11840*/  F2FP.F16.F32.PACK_AB R29, R124, R120 ;  /* 0x000000787c1d723e */ /* 0x000fe400000000ff */
[----:B------:R-:W-:-:S02]  /*11850*/  F2FP.F16.F32.PACK_AB R30, R133, R132 ;  /* 0x00000084851e723e */ /* 0x000fc400000000ff */
[----:B------:R-:W-:Y:S02]  /*11860*/  F2FP.F16.F32.PACK_AB R31, R152, R128 ;  /* 0x00000080981f723e */ /* 0x000fe400000000ff */
[----:B------:R-:W-:Y:S02]  /*11870*/  F2FP.F16.F32.PACK_AB R152, R137, R136 ;  /* 0x000000888998723e */ /* 0x000fe400000000ff */
[----:B------:R-:W-:Y:S01]  /*11880*/  ISETP.NE.AND.EX P0, PT, RZ, UR5, PT, P0 ;  /* 0x00000005ff007c0c */ /* 0x000fe2000bf05300 */
[----:B------:R0:W-:Y:S01]  /*11890*/  STSM.16.M88.4 [R138], R28 ;  /* 0x0000001c8a007844 */ /* 0x0001e20000000200 */
[----:B------:R-:W-:Y:S01]  /*118a0*/  IADD3.X R7, R228, UR5, RZ, P1, !PT ;  /* 0x00000005e4077c10 */ /* 0x000fe20008ffe4ff */
[----:B------:R-:W-:Y:S02]  /*118b0*/  ULDC.64 UR4, c[0x0][0xc08] ;  /* 0x0003020000047ab9 */ /* 0x000fe40000000a00 */
[----:B------:R2:W-:Y:S01]  /*118c0*/  STSM.16.M88.4 [R20], R152 ;  /* 0x0000009814007844 */ /* 0x0005e20000000200 */
[----:B------:R-:W-:-:S03]  /*118d0*/  ISETP.NE.U32.AND P2, PT, RZ, UR4, PT ;  /* 0x00000004ff007c0c */ /* 0x000fc6000bf45070 */
[----:B------:R2:W-:Y:S01]  /*118e0*/  STSM.16.M88.4 [R21], R144 ;  /* 0x0000009015007844 */ /* 0x0005e20000000200 */
[----:B------:R-:W-:Y:S01]  /*118f0*/  BAR.SYNC.DEFER_BLOCKING 0x1, 0x100 ;  /* 0x0044000000007b1d */ /* 0x000fe20000010000 */
[----:B------:R-:W-:-:S13]  /*11900*/  ISETP.NE.AND.EX P2, PT, RZ, UR5, PT, P2 ;  /* 0x00000005ff007c0c */ /* 0x000fda000bf45320 */
[----:B------:R-:W-:Y:S01]  /*11910*/  @P2 IADD3 R4, P3, R227, UR4, RZ ;  /* 0x00000004e3042c10 */ /* 0x000fe2000ff7e0ff */
[----:B------:R-:W-:Y:S02]  /*11920*/  ULDC UR4, c[0x0][0xa88] ;  /* 0x0002a20000047ab9 */ /* 0x000fe40000000800 */
[----:B-1----:R-:W-:Y:S02]  /*11930*/  MOV R15, UR4 ;  /* 0x00000004000f7c02 */ /* 0x002fe40008000f00 */
[----:B------:R-:W-:Y:S01]  /*11940*/  @P2 IADD3.X R5, R228, UR5, RZ, P3, !PT ;  /* 0x00000005e4052c10 */ /* 0x000fe20009ffe4ff */
[----:B------:R2:W5:Y:S01]  /*11950*/  @P0 LDG.E R3, desc[UR40][R6.64] ;  /* 0x0000002806030981 */ /* 0x000562000c1e1900 */
[----:B------:R-:W-:Y:S01]  /*11960*/  ISETP.NE.AND P1, PT, R0, 0x1, PT ;  /* 0x000000010000780c */ /* 0x000fe20003f25270 */
[----:B0-----:R-:W-:Y:S02]  /*11970*/  IMAD.IADD R29, R214, 0x1, R206 ;  /* 0x00000001d61d7824 */ /* 0x001fe400078e02ce */
[----:B------:R2:W5:Y:S10]  /*11980*/  @P2 LDG.E R15, desc[UR40][R4.64] ;  /* 0x00000028040f2981 */ /* 0x000574000c1e1900 */
[----:B------:R-:W0:Y:S08]  /*11990*/  @P1 LDC R12, c[0x0][0xbec] ;  /* 0x0002fb00ff0c1b82 */ /* 0x000e300000000800 */
[----:B------:R-:W1:Y:S01]  /*119a0*/  @P1 LDC R25, c[0x0][0xbf0] ;  /* 0x0002fc00ff191b82 */ /* 0x000e620000000800 */
[----:B--2---:R-:W-:Y:S05]  /*119b0*/  @P2 BRA `(.L_x_4974) ;  /* 0x0000000000102947 */ /* 0x004fea0003800000 */
[----:B------:R-:W-:Y:S05]  /*119c0*/  @!P0 BRA `(.L_x_4974) ;  /* 0x00000000000c8947 */ /* 0x000fea0003800000 */
[----:B------:R-:W2:Y:S04]  /*119d0*/  LDG.E R4, desc[UR40][R6.64] ;  /* 0x0000002806047981 */ /* 0x000ea8000c1e1900 */
[----:B-----5:R-:W2:Y:S02]  /*119e0*/  LDG.E R15, desc[UR40][R6.64+0x4] ;  /* 0x00000428060f7981 */ /* 0x020ea4000c1e1900 */
[----:B--2---:R-:W-:-:S07]  /*119f0*/  IMAD.IADD R15, R15, 0x1, -R4 ;  /* 0x000000010f0f7824 */ /* 0x004fce00078e0a04 */
.L_x_4974:
[----:B------:R-:W2:Y:S01]  /*11a00*/  LDL R14, [R1+0x18] ;  /* 0x00001800010e7983 */ /* 0x000ea20000100800 */
[----:B------:R-:W-:Y:S01]  /*11a10*/  SHF.R.S32.HI R76, RZ, 0x1f, R226 ;  /* 0x0000001fff4c7819 */ /* 0x000fe200000114e2 */
[----:B0-----:R-:W-:Y:S01]  /*11a20*/  @P1 IMAD.HI.U32 R4, R29, R12, RZ ;  /* 0x0000000c1d041227 */ /* 0x001fe200078e00ff */
[----:B------:R-:W-:Y:S01]  /*11a30*/  ULDC.64 UR4, c[0x0][0xb90] ;  /* 0x0002e40000047ab9 */ /* 0x000fe20000000a00 */
[--C-:B-----5:R-:W-:Y:S01]  /*11a40*/  SHF.R.S32.HI R21, RZ, 0x1f, R3.reuse ;  /* 0x0000001fff157819 */ /* 0x120fe20000011403 */
[----:B------:R-:W0:Y:S01]  /*11a50*/  S2R R30, SR_TID.X ;  /* 0x00000000001e7919 */ /* 0x000e220000002100 */
[----:B------:R-:W-:Y:S01]  /*11a60*/  IMAD R13, R76, UR4, RZ ;  /* 0x000000044c0d7c24 */ /* 0x000fe2000f8e02ff */
[----:B------:R-:W-:Y:S01]  /*11a70*/  SEL R235, R235, RZ, !P0 ;  /* 0x000000ffebeb7207 */ /* 0x000fe20004000000 */
[----:B------:R-:W-:Y:S01]  /*11a80*/  IMAD.MOV.U32 R20, RZ, RZ, R3 ;  /* 0x000000ffff147224 */ /* 0x000fe200078e0003 */
[----:B------:R-:W-:Y:S01]  /*11a90*/  SEL R229, R229, RZ, !P0 ;  /* 0x000000ffe5e57207 */ /* 0x000fe20004000000 */
[----:B------:R-:W-:Y:S01]  /*11aa0*/  IMAD.MOV.U32 R7, RZ, RZ, R29 ;  /* 0x000000ffff077224 */ /* 0x000fe200078e001d */
[----:B-1----:R-:W-:Y:S01]  /*11ab0*/  @P1 SHF.R.U32.HI R7, RZ, R25, R4 ;  /* 0x00000019ff071219 */ /* 0x002fe20000011604 */
[C---:B------:R-:W-:Y:S01]  /*11ac0*/  IMAD.WIDE.U32 R4, R226.reuse, UR4, R20 ;  /* 0x00000004e2047c25 */ /* 0x040fe2000f8e0014 */
[----:B------:R-:W1:Y:S03]  /*11ad0*/  @P1 LDC R81, c[0x0][0xbec] ;  /* 0x0002fb00ff511b82 */ /* 0x000e660000000800 */
[----:B------:R-:W-:Y:S01]  /*11ae0*/  IMAD R13, R226, UR5, R13 ;  /* 0x00000005e20d7c24 */ /* 0x000fe2000f8e020d */
[----:B------:R-:W-:Y:S01]  /*11af0*/  ULDC.64 UR4, c[0x0][0xb98] ;  /* 0x0002e60000047ab9 */ /* 0x000fe20000000a00 */
[----:B------:R-:W-:-:S02]  /*11b00*/  IMAD.MOV R27, RZ, RZ, -R7 ;  /* 0x000000ffff1b7224 */ /* 0x000fc400078e0a07 */
[----:B------:R-:W-:Y:S01]  /*11b10*/  IMAD.IADD R5, R5, 0x1, R13 ;  /* 0x0000000105057824 */ /* 0x000fe200078e020d */
[----:B------:R-:W3:Y:S01]  /*11b20*/  @P1 LDC R82, c[0x0][0xbf0] ;  /* 0x0002fc00ff521b82 */ /* 0x000ee20000000800 */
[----:B------:R-:W-:Y:S02]  /*11b30*/  IMAD R25, R234, 0x40, R205 ;  /* 0x00000040ea197824 */ /* 0x000fe400078e02cd */
[----:B------:R-:W-:Y:S02]  /*11b40*/  IMAD R13, R0, R27, R29 ;  /* 0x0000001b000d7224 */ /* 0x000fe400078e021d */
[----:B------:R-:W-:Y:S02]  /*11b50*/  IMAD R6, R235, UR4, RZ ;  /* 0x00000004eb067c24 */ /* 0x000fe4000f8e02ff */
        /* <DEDUP_REMOVED lines=8> */
[----:B0-----:R-:W-:Y:S01]  /*11be0*/  VIADD R30, R30, 0xffffff80 ;  /* 0xffffff801e1e7836 */ /* 0x001fe20000000000 */
[----:B------:R-:W-:Y:S01]  /*11bf0*/  IADD3.X R5, R25, R5, R12, P0, !PT ;  /* 0x0000000519057210 */ /* 0x000fe200007fe40c */
[----:B------:R-:W-:Y:S01]  /*11c00*/  IMAD R6, R6, UR4, RZ ;  /* 0x0000000406067c24 */ /* 0x000fe2000f8e02ff */
[----:B------:R-:W-:Y:S01]  /*11c10*/  LOP3.LUT R60, R61, 0x380, RZ, 0xc0, !PT ;  /* 0x000003803d3c7812 */ /* 0x000fe200078ec0ff */
[----:B------:R-:W-:Y:S01]  /*11c20*/  IMAD R20, R15, R0, RZ ;  /* 0x000000000f147224 */ /* 0x000fe200078e02ff */
[----:B------:R-:W-:Y:S01]  /*11c30*/  IADD3 R25, P5, R10, 0x3000, RZ ;  /* 0x000030000a197810 */ /* 0x000fe20007fbe0ff */
[C---:B------:R-:W-:Y:S01]  /*11c40*/  IMAD R7, R13.reuse, UR5, R6 ;  /* 0x000000050d077c24 */ /* 0x040fe2000f8e0206 */
[----:B------:R-:W-:Y:S01]  /*11c50*/  SHF.R.U64 R60, R60, 0x3, RZ ;  /* 0x000000033c3c7819 */ /* 0x000fe200000012ff */
[----:B------:R-:W-:Y:S01]  /*11c60*/  IMAD.WIDE.U32 R4, R13, UR4, R4 ;  /* 0x000000040d047c25 */ /* 0x000fe2000f8e0004 */
[----:B------:R-:W-:Y:S01]  /*11c70*/  ULDC.64 UR4, c[0x0][0xb50] ;  /* 0x0002d40000047ab9 */ /* 0x000fe20000000a00 */
[----:B------:R-:W-:-:S02]  /*11c80*/  IADD3 R13, P3, R10, 0x2000, RZ ;  /* 0x000020000a0d7810 */ /* 0x000fc40007f7e0ff */
[----:B------:R-:W-:Y:S01]  /*11c90*/  IMAD.IADD R5, R5, 0x1, R7 ;  /* 0x0000000105057824 */ /* 0x000fe200078e0207 */
[C---:B------:R-:W-:Y:S02]  /*11ca0*/  LEA R6, P0, R4.reuse, UR4, 0x2 ;  /* 0x0000000404067c11 */ /* 0x040fe4000f8010ff */
[----:B------:R-:W-:Y:S02]  /*11cb0*/  LOP3.LUT R12, R13, 0x380, RZ, 0xc0, !PT ;  /* 0x000003800d0c7812 */ /* 0x000fe400078ec0ff */
[----:B------:R-:W-:Y:S01]  /*11cc0*/  LEA.HI.X R4, R4, UR5, R5, 0x2, P0 ;  /* 0x0000000504047c11 */ /* 0x000fe200080f1405 */
[----:B------:R-:W-:Y:S01]  /*11cd0*/  ULDC.64 UR4, c[0x0][0xaa0] ;  /* 0x0002a80000047ab9 */ /* 0x000fe20000000a00 */
[----:B------:R-:W-:Y:S01]  /*11ce0*/  IADD3 R29, P0, R10, 0x4000, RZ ;  /* 0x000040000a1d7810 */ /* 0x000fe20007f1e0ff */
[----:B------:R-:W-:Y:S01]  /*11cf0*/  SHFL.IDX PT, R50, R6, RZ, 0x1c1f ;  /* 0x001c1fff06327589 */ /* 0x000fe200000e0000 */
[----:B------:R-:W-:Y:S02]  /*11d00*/  SHF.R.U64 R12, R12, 0x3, RZ ;  /* 0x000000030c0c7819 */ /* 0x000fe400000012ff */
[----:B------:R-:W-:Y:S01]  /*11d10*/  LOP3.LUT R60, R60, R61, RZ, 0x3c, !PT ;  /* 0x0000003d3c3c7212 */ /* 0x000fe200078e3cff */
[----:B------:R-:W0:Y:S01]  /*11d20*/  SHFL.IDX PT, R51, R4, RZ, 0x1c1f ;  /* 0x001c1fff04337589 */ /* 0x000e2200000e0000 */
[----:B------:R-:W-:-:S02]  /*11d30*/  IADD3.X R61, RZ, R11, RZ, P2, !PT ;  /* 0x0000000bff3d7210 */ /* 0x000fc400017fe4ff */
[----:B------:R-:W-:Y:S01]  /*11d40*/  LOP3.LUT R28, R29, 0x380, RZ, 0xc0, !PT ;  /* 0x000003801d1c7812 */ /* 0x000fe200078ec0ff */
[----:B------:R4:W-:Y:S01]  /*11d50*/  SHFL.IDX PT, R54, R6, 0x1, 0x1c1f ;  /* 0x003c1f0006367f89 */ /* 0x0009e200000e0000 */
[----:B------:R-:W-:Y:S02]  /*11d60*/  IADD3 R37, P2, R10, 0x6000, RZ ;  /* 0x000060000a257810 */ /* 0x000fe40007f5e0ff */
[----:B------:R-:W-:Y:S01]  /*11d70*/  LOP3.LUT R12, R12, R13, RZ, 0x3c, !PT ;  /* 0x0000000d0c0c7212 */ /* 0x000fe200078e3cff */
[----:B------:R-:W-:Y:S01]  /*11d80*/  IMAD.X R13, RZ, RZ, R11, P3 ;  /* 0x000000ffff0d7224 */ /* 0x000fe200018e060b */
[C---:B------:R-:W-:Y:S01]  /*11d90*/  IADD3 R33, P4, R10.reuse, 0x5000, RZ ;  /* 0x000050000a217810 */ /* 0x040fe20007f9e0ff */
[----:B------:R0:W2:Y:S01]  /*11da0*/  SHFL.IDX PT, R55, R4, 0x1, 0x1c1f ;  /* 0x003c1f0004377f89 */ /* 0x0000a200000e0000 */
[----:B------:R-:W-:Y:S02]  /*11db0*/  IADD3 R41, P3, R10, 0x7000, RZ ;  /* 0x000070000a297810 */ /* 0x000fe40007f7e0ff */
[----:B------:R-:W-:-:S02]  /*11dc0*/  SHF.R.U64 R28, R28, 0x3, RZ ;  /* 0x000000031c1c7819 */ /* 0x000fc400000012ff */
[----:B------:R-:W-:Y:S02]  /*11dd0*/  LOP3.LUT R36, R37, 0x380, RZ, 0xc0, !PT ;  /* 0x0000038025247812 */ /* 0x000fe400078ec0ff */
[----:B------:R-:W-:Y:S02]  /*11de0*/  LOP3.LUT R24, R25, 0x380, RZ, 0xc0, !PT ;  /* 0x0000038019187812 */ /* 0x000fe400078ec0ff */
[----:B------:R-:W-:Y:S02]  /*11df0*/  LOP3.LUT R32, R33, 0x380, RZ, 0xc0, !PT ;  /* 0x0000038021207812 */ /* 0x000fe400078ec0ff */
[----:B------:R-:W-:Y:S02]  /*11e00*/  LOP3.LUT R40, R41, 0x380, RZ, 0xc0, !PT ;  /* 0x0000038029287812 */ /* 0x000fe400078ec0ff */
[----:B------:R-:W-:Y:S01]  /*11e10*/  LOP3.LUT R28, R28, R29, RZ, 0x3c, !PT ;  /* 0x0000001d1c1c7212 */ /* 0x000fe200078e3cff */
[----:B------:R-:W-:Y:S01]  /*11e20*/  IMAD.X R29, RZ, RZ, R11, P0 ;  /* 0x000000ffff1d7224 */ /* 0x000fe200000e060b */
[----:B------:R-:W-:-:S02]  /*11e30*/  SHF.R.U64 R36, R36, 0x3, RZ ;  /* 0x0000000324247819 */ /* 0x000fc400000012ff */
[----:B------:R-:W-:Y:S02]  /*11e40*/  SHF.R.S32.HI R26, RZ, 0x1f, R30 ;  /* 0x0000001fff1a7819 */ /* 0x000fe4000001141e */
[----:B------:R-:W-:Y:S02]  /*11e50*/  SHF.R.U64 R24, R24, 0x3, RZ ;  /* 0x0000000318187819 */ /* 0x000fe400000012ff */
[----:B------:R-:W-:Y:S02]  /*11e60*/  SHF.R.U64 R32, R32, 0x3, RZ ;  /* 0x0000000320207819 */ /* 0x000fe400000012ff */
[----:B------:R-:W-:Y:S02]  /*11e70*/  IADD3 R49, P0, R10, 0x9000, RZ ;  /* 0x000090000a317810 */ /* 0x000fe40007f1e0ff */
[----:B------:R-:W-:Y:S02]  /*11e80*/  SHF.R.U64 R40, R40, 0x3, RZ ;  /* 0x0000000328287819 */ /* 0x000fe400000012ff */
[----:B------:R-:W-:Y:S01]  /*11e90*/  LOP3.LUT R36, R36, R37, RZ, 0x3c, !PT ;  /* 0x0000002524247212 */ /* 0x000fe200078e3cff */
[----:B------:R-:W-:Y:S01]  /*11ea0*/  IMAD.X R37, RZ, RZ, R11, P2 ;  /* 0x000000ffff257224 */ /* 0x000fe200010e060b */
[----:B------:R-:W-:-:S02]  /*11eb0*/  LEA.HI R26, R26, R30, RZ, 0x7 ;  /* 0x0000001e1a1a7211 */ /* 0x000fc400078f38ff */
[----:B------:R-:W-:Y:S01]  /*11ec0*/  LOP3.LUT R24, R24, R25, RZ, 0x3c, !PT ;  /* 0x0000001918187212 */ /* 0x000fe200078e3cff */
[--C-:B------:R-:W-:Y:S01]  /*11ed0*/  IMAD.X R25, RZ, RZ, R11.reuse, P5 ;  /* 0x000000ffff197224 */ /* 0x100fe200028e060b */
[----:B------:R-:W-:Y:S01]  /*11ee0*/  LOP3.LUT R32, R32, R33, RZ, 0x3c, !PT ;  /* 0x0000002120207212 */ /* 0x000fe200078e3cff */
[--C-:B------:R-:W-:Y:S01]  /*11ef0*/  IMAD.X R33, RZ, RZ, R11.reuse, P4 ;  /* 0x000000ffff217224 */ /* 0x100fe200020e060b */
[----:B------:R-:W-:Y:S02]  /*11f00*/  LOP3.LUT R48, R49, 0x380, RZ, 0xc0, !PT ;  /* 0x0000038031307812 */ /* 0x000fe400078ec0ff */
[----:B------:R-:W-:Y:S02]  /*11f10*/  IADD3 R57, P2, R10, 0xb000, RZ ;  /* 0x0000b0000a397810 */ /* 0x000fe40007f5e0ff */
[----:B------:R-:W-:Y:S01]  /*11f20*/  LOP3.LUT R40, R40, R41, RZ, 0x3c, !PT ;  /* 0x0000002928287212 */ /* 0x000fe200078e3cff */
[----:B------:R-:W-:Y:S01]  /*11f30*/  IMAD.X R41, RZ, RZ, R11, P3 ;  /* 0x000000ffff297224 */ /* 0x000fe200018e060b */
[----:B------:R-:W-:-:S02]  /*11f40*/  IADD3 R45, P5, R10, 0x8000, RZ ;  /* 0x000080000a2d7810 */ /* 0x000fc40007fbe0ff */
[----:B------:R-:W-:Y:S02]  /*11f50*/  IADD3 R53, P4, R10, 0xa000, RZ ;  /* 0x0000a0000a357810 */ /* 0x000fe40007f9e0ff */
[----:B------:R-:W-:Y:S01]  /*11f60*/  LOP3.LUT R26, R26, 0xffffff80, RZ, 0xc0, !PT ;  /* 0xffffff801a1a7812 */ /* 0x000fe200078ec0ff */
[----:B------:R-:W-:Y:S01]  /*11f70*/  IMAD R78, R21, UR4, RZ ;  /* 0x00000004154e7c24 */ /* 0x000fe2000f8e02ff */
[----:B------:R-:W-:Y:S02]  /*11f80*/  IADD3 R63, P3, R10, 0xc000, RZ ;  /* 0x0000c0000a3f7810 */ /* 0x000fe40007f7e0ff */
[----:B------:R-:W-:Y:S02]  /*11f90*/  SHF.R.U64 R48, R48, 0x3, RZ ;  /* 0x0000000330307819 */ /* 0x000fe400000012ff */
[----:B------:R-:W-:Y:S02]  /*11fa0*/  LOP3.LUT R56, R57, 0x380, RZ, 0xc0, !PT ;  /* 0x0000038039387812 */ /* 0x000fe400078ec0ff */
[----:B------:R-:W-:-:S02]  /*11fb0*/  LOP3.LUT R44, R45, 0x380, RZ, 0xc0, !PT ;  /* 0x000003802d2c7812 */ /* 0x000fc400078ec0ff */
[----:B------:R-:W-:Y:S02]  /*11fc0*/  LOP3.LUT R52, R53, 0x380, RZ, 0xc0, !PT ;  /* 0x0000038035347812 */ /* 0x000fe400078ec0ff */
[----:B------:R-:W-:Y:S01]  /*11fd0*/  IADD3 R26, R30, -R26, RZ ;  /* 0x8000001a1e1a7210 */ /* 0x000fe20007ffe0ff */
[----:B------:R-:W-:Y:S01]  /*11fe0*/  IMAD R77, R3, UR5, R78 ;  /* 0x00000005034d7c24 */ /* 0x000fe2000f8e024e */
[----:B------:R-:W-:Y:S01]  /*11ff0*/  LOP3.LUT R62, R63, 0x380, RZ, 0xc0, !PT ;  /* 0x000003803f3e7812 */ /* 0x000fe200078ec0ff */
[----:B------:R-:W-:Y:S01]  /*12000*/  IMAD.WIDE.U32 R78, R3, UR4, RZ ;  /* 0x00000004034e7c25 */ /* 0x000fe2000f8e00ff */
[----:B------:R-:W-:Y:S01]  /*12010*/  LOP3.LUT R48, R48, R49, RZ, 0x3c, !PT ;  /* 0x0000003130307212 */ /* 0x000fe200078e3cff */
[----:B------:R-:W-:Y:S01]  /*12020*/  ULDC.64 UR4, c[0x0][0xae8] ;  /* 0x0002ba0000047ab9 */ /* 0x000fe20000000a00 */
[----:B------:R-:W-:Y:S01]  /*12030*/  SHF.R.U64 R56, R56, 0x3, RZ ;  /* 0x0000000338387819 */ /* 0x000fe200000012ff */
[----:B------:R-:W-:Y:S01]  /*12040*/  IMAD.X R49, RZ, RZ, R11, P0 ;  /* 0x000000ffff317224 */ /* 0x000fe200000e060b */
[----:B------:R-:W-:Y:S01]  /*12050*/  SHF.R.U64 R44, R44, 0x3, RZ ;  /* 0x000000032c2c7819 */ /* 0x000fe200000012ff */
[----:B------:R-:W-:Y:S01]  /*12060*/  IMAD R3, R223, 0x20, R234 ;  /* 0x00000020df037824 */ /* 0x000fe200078e02ea */
[----:B------:R-:W-:-:S02]  /*12070*/  SHF.R.U64 R52, R52, 0x3, RZ ;  /* 0x0000000334347819 */ /* 0x000fc400000012ff */
[----:B------:R-:W-:Y:S01]  /*12080*/  LOP3.LUT P0, RZ, R26, 0x3, RZ, 0xc0, !PT ;  /* 0x000000031aff7812 */ /* 0x000fe2000780c0ff */
[----:B------:R-:W-:Y:S01]  /*12090*/  IMAD R21, R76, UR4, RZ ;  /* 0x000000044c157c24 */ /* 0x000fe2000f8e02ff */
[----:B------:R-:W-:Y:S01]  /*120a0*/  SHF.R.U64 R62, R62, 0x3, RZ ;  /* 0x000000033e3e7819 */ /* 0x000fe200000012ff */
[----:B------:R-:W-:Y:S01]  /*120b0*/  IMAD.IADD R77, R79, 0x1, R77 ;  /* 0x000000014f4d7824 */ /* 0x000fe200078e024d */
[----:B------:R-:W-:Y:S01]  /*120c0*/  LOP3.LUT R56, R56, R57, RZ, 0x3c, !PT ;  /* 0x0000003938387212 */ /* 0x000fe200078e3cff */
[----:B------:R-:W-:Y:S01]  /*120d0*/  IMAD.X R57, RZ, RZ, R11, P2 ;  /* 0x000000ffff397224 */ /* 0x000fe200010e060b */
[----:B------:R-:W-:Y:S01]  /*120e0*/  LOP3.LUT R44, R44, R45, RZ, 0x3c, !PT ;  /* 0x0000002d2c2c7212 */ /* 0x000fe200078e3cff */
[----:B------:R-:W-:Y:S01]  /*120f0*/  IMAD.MOV.U32 R76, RZ, RZ, R78 ;  /* 0x000000ffff4c7224 */ /* 0x000fe200078e004e */
[----:B------:R-:W-:Y:S01]  /*12100*/  LOP3.LUT R52, R52, R53, RZ, 0x3c, !PT ;  /* 0x0000003534347212 */ /* 0x000fe200078e3cff */
[----:B------:R-:W-:Y:S01]  /*12110*/  IMAD.IADD R80, R206, 0x1, R3 ;  /* 0x00000001ce507824 */ /* 0x000fe200078e0203 */
[----:B------:R-:W-:Y:S01]  /*12120*/  LOP3.LUT R62, R62, R63, RZ, 0x3c, !PT ;  /* 0x0000003f3e3e7212 */ /* 0x000fe200078e3cff */
[--C-:B------:R-:W-:Y:S01]  /*12130*/  IMAD.X R45, RZ, RZ, R11.reuse, P5 ;  /* 0x000000ffff2d7224 */ /* 0x100fe200028e060b */
[C---:B------:R-:W-:Y:S01]  /*12140*/  IADD3 R65, P5, R10.reuse, 0xd000, RZ ;  /* 0x0000d0000a417810 */ /* 0x040fe20007fbe0ff */
[--C-:B------:R-:W-:Y:S01]  /*12150*/  IMAD.X R53, RZ, RZ, R11.reuse, P4 ;  /* 0x000000ffff357224 */ /* 0x100fe200020e060b */
[C---:B------:R-:W-:Y:S01]  /*12160*/  IADD3 R69, P4, R10.reuse, 0xe000, RZ ;  /* 0x0000e0000a457810 */ /* 0x040fe20007f9e0ff */
[----:B------:R-:W-:Y:S01]  /*12170*/  IMAD.X R63, RZ, RZ, R11, P3 ;  /* 0x000000ffff3f7224 */ /* 0x000fe200018e060b */
[----:B------:R-:W-:Y:S01]  /*12180*/  IADD3 R7, P3, R10, 0xf000, RZ ;  /* 0x0000f0000a077810 */ /* 0x000fe20007f7e0ff */
[C---:B------:R-:W-:Y:S01]  /*12190*/  IMAD R3, R226.reuse, UR5, R21 ;  /* 0x00000005e2037c24 */ /* 0x040fe2000f8e0215 */
[----:B------:R-:W-:Y:S01]  /*121a0*/  LOP3.LUT R64, R65, 0x380, RZ, 0xc0, !PT ;  /* 0x0000038041407812 */ /* 0x000fe200078ec0ff */
[----:B------:R-:W-:Y:S01]  /*121b0*/  IMAD.WIDE.U32 R76, R226, UR4, R76 ;  /* 0x00000004e24c7c25 */ /* 0x000fe2000f8e004c */
[----:B------:R-:W-:Y:S01]  /*121c0*/  LOP3.LUT R68, R69, 0x380, RZ, 0xc0, !PT ;  /* 0x0000038045447812 */ /* 0x000fe200078ec0ff */
[----:B------:R-:W-:Y:S01]  /*121d0*/  ULDC.64 UR4, c[0x0][0xaf0] ;  /* 0x0002bc0000047ab9 */ /* 0x000fe20000000a00 */
[----:B------:R-:W-:Y:S01]  /*121e0*/  LOP3.LUT R15, R10, 0x380, RZ, 0xc0, !PT ;  /* 0x000003800a0f7812 */ /* 0x000fe200078ec0ff */
[----:B-1----:R-:W-:Y:S01]  /*121f0*/  @P1 IMAD.HI.U32 R21, R80, R81, RZ ;  /* 0x0000005150151227 */ /* 0x002fe200078e00ff */
[----:B----4-:R-:W-:-:S02]  /*12200*/  LOP3.LUT R6, R7, 0x380, RZ, 0xc0, !PT ;  /* 0x0000038007067812 */ /* 0x010fc400078ec0ff */
[----:B------:R-:W-:Y:S01]  /*12210*/  SHF.R.U64 R64, R64, 0x3, RZ ;  /* 0x0000000340407819 */ /* 0x000fe200000012ff */
[----:B------:R-:W-:Y:S01]  /*12220*/  IMAD.IADD R77, R77, 0x1, R3 ;  /* 0x000000014d4d7824 */ /* 0x000fe200078e0203 */
[----:B------:R-:W-:Y:S01]  /*12230*/  SHF.R.U64 R68, R68, 0x3, RZ ;  /* 0x0000000344447819 */ /* 0x000fe200000012ff */
[----:B------:R-:W-:Y:S01]  /*12240*/  IMAD.MOV.U32 R3, RZ, RZ, R80 ;  /* 0x000000ffff037224 */ /* 0x000fe200078e0050 */
[----:B---3--:R-:W-:Y:S01]  /*12250*/  @P1 SHF.R.U32.HI R3, RZ, R82, R21 ;  /* 0x00000052ff031219 */ /* 0x008fe20000011615 */
[----:B------:R-:W-:Y:S01]  /*12260*/  IMAD R78, R235, UR4, RZ ;  /* 0x00000004eb4e7c24 */ /* 0x000fe2000f8e02ff */
[----:B------:R-:W-:Y:S02]  /*12270*/  SHF.R.U64 R15, R15, 0x3, RZ ;  /* 0x000000030f0f7819 */ /* 0x000fe400000012ff */
[----:B------:R-:W-:Y:S02]  /*12280*/  SHF.R.U64 R6, R6, 0x3, RZ ;  /* 0x0000000306067819 */ /* 0x000fe400000012ff */
[----:B------:R-:W-:Y:S01]  /*12290*/  SHF.R.S32.HI R21, RZ, 0x1f, R3 ;  /* 0x0000001fff157819 */ /* 0x000fe20000011403 */
[----:B------:R-:W-:Y:S01]  /*122a0*/  IMAD R79, R229, UR5, R78 ;  /* 0x00000005e54f7c24 */ /* 0x000fe2000f8e024e */
[----:B------:R-:W-:Y:S01]  /*122b0*/  LOP3.LUT R64, R64, R65, RZ, 0x3c, !PT ;  /* 0x0000004140407212 */ /* 0x000fe200078e3cff */
[--C-:B------:R-:W-:Y:S01]  /*122c0*/  IMAD.X R65, RZ, RZ, R11.reuse, P5 ;  /* 0x000000ffff417224 */ /* 0x100fe200028e060b */
[----:B------:R-:W-:Y:S01]  /*122d0*/  LOP3.LUT R68, R68, R69, RZ, 0x3c, !PT ;  /* 0x0000004544447212 */ /* 0x000fe200078e3cff */
[----:B------:R-:W-:Y:S01]  /*122e0*/  IMAD.X R69, RZ, RZ, R11, P4 ;  /* 0x000000ffff457224 */ /* 0x000fe200020e060b */
[----:B0-----:R-:W-:Y:S01]  /*122f0*/  LOP3.LUT R4, R15, R10, RZ, 0x3c, !PT ;  /* 0x0000000a0f047212 */ /* 0x001fe200078e3cff */
[----:B------:R-:W-:Y:S01]  /*12300*/  IMAD.WIDE.U32 R76, R229, UR4, R76 ;  /* 0x00000004e54c7c25 */ /* 0x000fe2000f8e004c */
[----:B------:R-:W-:Y:S01]  /*12310*/  IADD3.X R73, RZ, R11, RZ, P3, !PT ;  /* 0x0000000bff497210 */ /* 0x000fe20001ffe4ff */
[----:B------:R-:W-:Y:S01]  /*12320*/  ULDC.64 UR4, c[0x0][0xae0] ;  /* 0x0002b80000047ab9 */ /* 0x000fe20000000a00 */
[----:B------:R-:W-:Y:S01]  /*12330*/  LOP3.LUT R72, R6, R7, RZ, 0x3c, !PT ;  /* 0x0000000706487212 */ /* 0x000fe200078e3cff */
[----:B------:R-:W-:-:S02]  /*12340*/  IMAD.MOV R81, RZ, RZ, -R3 ;  /* 0x000000ffff517224 */ /* 0x000fc400078e0a03 */
[----:B------:R-:W-:Y:S01]  /*12350*/  IMAD R78, R21, UR4, RZ ;  /* 0x00000004154e7c24 */ /* 0x000fe2000f8e02ff */
[----:B------:R-:W-:Y:S01]  /*12360*/  IADD3 R77, R77, R79, RZ ;  /* 0x0000004f4d4d7210 */ /* 0x000fe20007ffe0ff */
[----:B------:R-:W-:Y:S02]  /*12370*/  IMAD R21, R0, R81, R80 ;  /* 0x0000005100157224 */ /* 0x000fe400078e0250 */
[C---:B------:R-:W-:Y:S02]  /*12380*/  IMAD R79, R3.reuse, UR5, R78 ;  /* 0x00000005034f7c24 */ /* 0x040fe4000f8e024e */
[----:B------:R-:W-:Y:S01]  /*12390*/  IMAD.WIDE.U32 R76, R3, UR4, R76 ;  /* 0x00000004034c7c25 */ /* 0x000fe2000f8e004c */
[----:B------:R-:W-:Y:S01]  /*123a0*/  SHF.R.S32.HI R0, RZ, 0x1f, R21 ;  /* 0x0000001fff007819 */ /* 0x000fe20000011415 */
[----:B------:R-:W-:Y:S02]  /*123b0*/  ULDC.64 UR4, c[0x0][0xad8] ;  /* 0x0002b60000047ab9 */ /* 0x000fe40000000a00 */
[----:B------:R-:W-:-:S02]  /*123c0*/  IMAD.IADD R77, R77, 0x1, R79 ;  /* 0x000000014d4d7824 */ /* 0x000fc400078e024f */
[----:B------:R-:W-:Y:S02]  /*123d0*/  IMAD R0, R0, UR4, RZ ;  /* 0x0000000400007c24 */ /* 0x000fe4000f8e02ff */
[----:B------:R-:W-:Y:S02]  /*123e0*/  IMAD.IADD R85, R234, 0x1, R206 ;  /* 0x00000001ea557824 */ /* 0x000fe400078e02ce */
[C---:B------:R-:W-:Y:S02]  /*123f0*/  IMAD R79, R21.reuse, UR5, R0 ;  /* 0x00000005154f7c24 */ /* 0x040fe4000f8e0200 */
[----:B------:R-:W-:Y:S01]  /*12400*/  IMAD.WIDE.U32 R76, R21, UR4, R76 ;  /* 0x00000004154c7c25 */ /* 0x000fe2000f8e004c */
[----:B------:R-:W-:-:S03]  /*12410*/  ULDC.64 UR4, c[0x0][0xa80] ;  /* 0x0002a00000047ab9 */ /* 0x000fc60000000a00 */
[----:B------:R-:W-:Y:S01]  /*12420*/  VIADD R0, R18, 0x22820 ;  /* 0x0002282012007836 */ /* 0x000fe20000000000 */
[C---:B------:R-:W-:Y:S01]  /*12430*/  LEA R84, P3, R76.reuse, UR4, 0x1 ;  /* 0x000000044c547c11 */ /* 0x040fe2000f8608ff */
[----:B------:R-:W-:Y:S02]  /*12440*/  IMAD.IADD R21, R77, 0x1, R79 ;  /* 0x000000014d157824 */ /* 0x000fe400078e024f */
[----:B------:R-:W-:Y:S01]  /*12450*/  VIADD R3, R85, 0x20 ;  /* 0x0000002055037836 */ /* 0x000fe20000000000 */
[----:B------:R-:W-:Y:S02]  /*12460*/  PRMT R0, RZ, 0x654, R0 ;  /* 0x00000654ff007816 */ /* 0x000fe40000000000 */
[----:B------:R-:W-:Y:S02]  /*12470*/  LEA.HI.X R21, R76, UR5, R21, 0x1, P3 ;  /* 0x000000054c157c11 */ /* 0x000fe400098f0c15 */
[----:B------:R-:W-:Y:S01]  /*12480*/  ISETP.GE.AND P1, PT, R3, R20, PT ;  /* 0x000000140300720c */ /* 0x000fe20003f26270 */
[----:B------:R-:W-:Y:S01]  /*12490*/  VIADD R3, R85, 0x40 ;  /* 0x0000004055037836 */ /* 0x000fe20000000000 */
[----:B------:R-:W0:Y:S01]  /*124a0*/  SHFL.IDX PT, R82, R84, RZ, 0x181f ;  /* 0x00181fff54527589 */ /* 0x000e2200000e0000 */
        /* <DEDUP_REMOVED lines=8> */
[----:B------:R-:W-:Y:S01]  /*12530*/  ISETP.GE.OR P0, PT, R5, R20, P0 ;  /* 0x000000140500720c */ /* 0x000fe20000706670 */
[----:B------:R-:W-:-:S06]  /*12540*/  IMAD.MOV.U32 R5, RZ, RZ, R11 ;  /* 0x000000ffff057224 */ /* 0x000fcc00078e000b */
[----:B------:R-:W-:Y:S06]  /*12550*/  @!P2 ST.E desc[UR40][R50.64], R9 ;  /* 0x000000093200a985 */ /* 0x000fec000c101928 */
[----:B------:R1:W-:Y:S04]  /*12560*/  @!P0 ST.E desc[UR40][R54.64], R8 ;  /* 0x0000000836008985 */ /* 0x0003e8000c101928 */
[----:B------:R-:W5:Y:S04]  /*12570*/  LD.E.128 R4, desc[UR40][R4.64] ;  /* 0x0000002804047980 */ /* 0x000f68000c101d00 */
[----:B------:R-:W5:Y:S04]  /*12580*/  LD.E.128 R12, desc[UR40][R12.64] ;  /* 0x000000280c0c7980 */ /* 0x000f68000c101d00 */
[----:B-1----:R1:W5:Y:S04]  /*12590*/  LD.E.128 R8, desc[UR40][R60.64] ;  /* 0x000000283c087980 */ /* 0x002368000c101d00 */
[----:B------:R-:W5:Y:S04]  /*125a0*/  LD.E.128 R24, desc[UR40][R24.64] ;  /* 0x0000002818187980 */ /* 0x000f68000c101d00 */
        /* <DEDUP_REMOVED lines=17> */
[----:B--2---:R-:W2:Y:S01]  /*126c0*/  FENCE.VIEW.ASYNC.S ;  /* 0x00000000000073c6 */ /* 0x004ea20000000000 */
[----:B------:R-:W-:-:S02]  /*126d0*/  ISETP.GE.AND P2, PT, R85, R20, PT ;  /* 0x000000145500720c */ /* 0x000fc40003f46270 */
[----:B------:R-:W-:Y:S01]  /*126e0*/  ISETP.GE.AND P0, PT, R3, R20, PT ;  /* 0x000000140300720c */ /* 0x000fe20003f06270 */
[----:B--2---:R2:W-:Y:S02]  /*126f0*/  SYNCS.ARRIVE.TRANS64.RED.A1T0 RZ, [R0+URZ], RZ ;  /* 0x000000ff00ff79a7 */ /* 0x0045e4000810043f */
[----:B--2---:R1:W2:Y:S08]  /*12700*/  SHFL.IDX PT, R0, R21, RZ, 0x181f ;  /* 0x00181fff15007589 */ /* 0x0042b000000e0000 */
[----:B0-----:R-:W-:Y:S05]  /*12710*/  @P2 BRA `(.L_x_4976) ;  /* 0x0000000000442947 */ /* 0x001fea0003800000 */
[----:B------:R-:W-:Y:S02]  /*12720*/  ULDC UR4, c[0x0][0xac8] ;  /* 0x0002b20000047ab9 */ /* 0x000fe40000000800 */
[----:B------:R-:W-:Y:S02]  /*12730*/  ISETP.GE.AND P2, PT, R205, UR4, PT ;  /* 0x00000004cd007c0c */ /* 0x000fe4000bf46270 */
[----:B------:R-:W-:Y:S02]  /*12740*/  ISETP.GE.AND P3, PT, R217, UR4, PT ;  /* 0x00000004d9007c0c */ /* 0x000fe4000bf66270 */
[----:B------:R-:W-:-:S09]  /*12750*/  ISETP.GE.AND P4, PT, R216, UR4, PT ;  /* 0x00000004d8007c0c */ /* 0x000fd2000bf86270 */
[----:B------:R-:W-:-:S04]  /*12760*/  @!P2 LEA R76, P5, R205, R82, 0x1 ;  /* 0x00000052cd4ca211 */ /* 0x000fc800078a08ff */
        /* <DEDUP_REMOVED lines=12> */
.L_x_4976:
[----:B------:R-:W-:Y:S05]  /*12830*/  BSYNC B1 ;  /* 0x0000000000017941 */ /* 0x000fea0003800000 */
.L_x_4975:
[----:B--2---:R2:W3:Y:S01]  /*12840*/  SHFL.IDX PT, R0, R21, 0x1, 0x181f ;  /* 0x00381f0015007f89 */ /* 0x0044e200000e0000 */
[----:B------:R-:W-:Y:S01]  /*12850*/  BSSY B1, `(.L_x_4977) ;  /* 0x0000015000017945 */ /* 0x000fe20003800000 */
[----:B------:R-:W-:Y:S02]  /*12860*/  VIADD R3, R85, 0x60 ;  /* 0x0000006055037836 */ /* 0x000fe40000000000 */
[----:B0----5:R2:W0:Y:S01]  /*12870*/  SHFL.IDX PT, R30, R84, 0x1, 0x181f ;  /* 0x00381f00541e7f89 */ /* 0x02142200000e0000 */
[----:B------:R-:W-:Y:S05]  /*12880*/  @P1 BRA `(.L_x_4978) ;  /* 0x0000000000441947 */ /* 0x000fea0003800000 */
[----:B------:R-:W-:Y:S02]  /*12890*/  ULDC UR4, c[0x0][0xac8] ;  /* 0x0002b20000047ab9 */ /* 0x000fe40000000800 */
[----:B------:R-:W-:Y:S02]  /*128a0*/  ISETP.GE.AND P4, PT, R205, UR4, PT ;  /* 0x00000004cd007c0c */ /* 0x000fe4000bf86270 */
[----:B------:R-:W-:Y:S02]  /*128b0*/  ISETP.GE.AND P3, PT, R217, UR4, PT ;  /* 0x00000004d9007c0c */ /* 0x000fe4000bf66270 */
[----:B------:R-:W-:Y:S02]  /*128c0*/  ISETP.GE.AND P2, PT, R216, UR4, PT ;  /* 0x00000004d8007c0c */ /* 0x000fe4000bf46270 */
[----:B------:R-:W-:-:S07]  /*128d0*/  ISETP.GE.AND P1, PT, R218, UR4, PT ;  /* 0x00000004da007c0c */ /* 0x000fce000bf26270 */
[----:B0-----:R-:W-:-:S04]  /*128e0*/  @!P4 LEA R4, P5, R205, R30, 0x1 ;  /* 0x0000001ecd04c211 */ /* 0x001fc800078a08ff */
[----:B---3--:R-:W-:Y:S02]  /*128f0*/  @!P4 LEA.HI.X R5, R205, R0, R89, 0x1, P5 ;  /* 0x00000000cd05c211 */ /* 0x008fe400028f0c59 */
        /* <DEDUP_REMOVED lines=10> */
.L_x_4978:
[----:B------:R-:W-:Y:S05]  /*129a0*/  BSYNC B1 ;  /* 0x0000000000017941 */ /* 0x000fea0003800000 */
.L_x_4977:
[----:B---3--:R3:W0:Y:S01]  /*129b0*/  SHFL.IDX PT, R0, R21, 0x2, 0x181f ;  /* 0x00581f0015007f89 */ /* 0x00862200000e0000 */
[----:B------:R-:W-:Y:S03]  /*129c0*/  BSSY B1, `(.L_x_4979) ;  /* 0x0000014000017945 */ /* 0x000fe60003800000 */
[----:B----4-:R3:W4:Y:S01]  /*129d0*/  SHFL.IDX PT, R10, R84, 0x2, 0x181f ;  /* 0x00581f00540a7f89 */ /* 0x01072200000e0000 */
        /* <DEDUP_REMOVED lines=18> */
.L_x_4980:
[----:B------:R-:W-:Y:S05]  /*12b00*/  BSYNC B1 ;  /* 0x0000000000017941 */ /* 0x000fea0003800000 */
.L_x_4979:
[----:B------:R-:W-:Y:S01]  /*12b10*/  ISETP.GE.AND P0, PT, R3, R20, PT ;  /* 0x000000140300720c */ /* 0x000fe20003f06270 */
[----:B-123--:R-:W1:Y:S04]  /*12b20*/  SHFL.IDX PT, R21, R21, 0x3, 0x181f ;  /* 0x00781f0015157f89 */ /* 0x00ee6800000e0000 */
[----:B------:R-:W2:Y:S08]  /*12b30*/  SHFL.IDX PT, R84, R84, 0x3, 0x181f ;  /* 0x00781f0054547f89 */ /* 0x000eb000000e0000 */
[----:B------:R-:W-:Y:S05]  /*12b40*/  @P0 BRA `(.L_x_4981) ;  /* 0x0000000c00e00947 */ /* 0x000fea0003800000 */
[----:B------:R-:W-:Y:S02]  /*12b50*/  ULDC UR4, c[0x0][0xac8] ;  /* 0x0002b20000047ab9 */ /* 0x000fe40000000800 */
[----:B------:R-:W-:Y:S02]  /*12b60*/  ISETP.GE.AND P3, PT, R205, UR4, PT ;  /* 0x00000004cd007c0c */ /* 0x000fe4000bf66270 */
[----:B------:R-:W-:Y:S02]  /*12b70*/  ISETP.GE.AND P4, PT, R217, UR4, PT ;  /* 0x00000004d9007c0c */ /* 0x000fe4000bf86270 */
[----:B------:R-:W-:-:S09]  /*12b80*/  ISETP.GE.AND P5, PT, R216, UR4, PT ;  /* 0x00000004d8007c0c */ /* 0x000fd2000bfa6270 */
[-C--:B0-2---:R-:W-:Y:S02]  /*12b90*/  @!P3 LEA R4, P0, R205, R84.reuse, 0x1 ;  /* 0x00000054cd04b211 */ /* 0x085fe400078008ff */
        /* <DEDUP_REMOVED lines=14> */
.L_x_4973:
[----:B------:R-:W-:Y:S01]  /*12c80*/  ULDC.64 UR4, c[0x0][0xc00] ;  /* 0x0003000000047ab9 */ /* 0x000fe20000000a00 */
[----:B------:R-:W-:Y:S01]  /*12c90*/  IMAD.MOV.U32 R0, RZ, RZ, RZ ;  /* 0x000000ffff007224 */ /* 0x000fe200078e00ff */
[----:B------:R-:W-:Y:S01]  /*12ca0*/  ISETP.NE.U32.AND P0, PT, RZ, UR4, PT ;  /* 0x00000004ff007c0c */ /* 0x000fe2000bf05070 */
[----:B------:R-:W3:Y:S01]  /*12cb0*/  LDC R21, c[0x0][0xbe8] ;  /* 0x0002fa00ff157b82 */ /* 0x000ee20000000800 */
[----:B------:R-:W-:Y:S02]  /*12cc0*/  IADD3 R4, P1, R227, UR4, RZ ;  /* 0x00000004e3047c10 */ /* 0x000fe4000ff3e0ff */
[----:B------:R-:W-:Y:S02]  /*12cd0*/  ISETP.NE.AND.EX P0, PT, RZ, UR5, PT, P0 ;  /* 0x00000005ff007c0c */ /* 0x000fe4000bf05300 */
[----:B------:R-:W-:Y:S01]  /*12ce0*/  IADD3.X R5, R228, UR5, RZ, P1, !PT ;  /* 0x00000005e4057c10 */ /* 0x000fe20008ffe4ff */
[----:B------:R-:W-:Y:S02]  /*12cf0*/  ULDC.64 UR4, c[0x0][0xc08] ;  /* 0x0003020000047ab9 */ /* 0x000fe40000000a00 */
[----:B------:R-:W-:-:S04]  /*12d00*/  ISETP.NE.U32.AND P1, PT, RZ, UR4, PT ;  /* 0x00000004ff007c0c */ /* 0x000fc8000bf25070 */
[----:B------:R-:W-:-:S04]  /*12d10*/  ISETP.NE.AND.EX P1, PT, RZ, UR5, PT, P1 ;  /* 0x00000005ff007c0c */ /* 0x000fc8000bf25310 */
[----:B------:R4:W5:Y:S09]  /*12d20*/  @P0 LDG.E R0, desc[UR40][R4.64] ;  /* 0x0000002804000981 */ /* 0x000972000c1e1900 */
[----:B------:R-:W-:Y:S01]  /*12d30*/  @P1 IADD3 R6, P2, R227, UR4, RZ ;  /* 0x00000004e3061c10 */ /* 0x000fe2000ff5e0ff */
[----:B------:R-:W-:-:S02]  /*12d40*/  ULDC UR4, c[0x0][0xa88] ;  /* 0x0002a20000047ab9 */ /* 0x000fc40000000800 */
[----:B------:R-:W-:Y:S02]  /*12d50*/  MOV R8, UR4 ;  /* 0x0000000400087c02 */ /* 0x000fe40008000f00 */
[----:B------:R-:W-:-:S05]  /*12d60*/  @P1 IADD3.X R7, R228, UR5, RZ, P2, !PT ;  /* 0x00000005e4071c10 */ /* 0x000fca00097fe4ff */
[----:B------:R4:W5:Y:S01]  /*12d70*/  @P1 LDG.E R8, desc[UR40][R6.64] ;  /* 0x0000002806081981 */ /* 0x000962000c1e1900 */
[----:B---3--:R-:W-:Y:S01]  /*12d80*/  ISETP.NE.AND P2, PT, R21, 0x1, PT ;  /* 0x000000011500780c */ /* 0x008fe20003f45270 */
[----:B------:R-:W3:-:S12]  /*12d90*/  S2R R3, SR_TID.X ;  /* 0x0000000000037919 */ /* 0x000ed80000002100 */
[----:B------:R-:W0:Y:S01]  /*12da0*/  @P2 LDC R25, c[0x0][0xbec] ;  /* 0x0002fb00ff192b82 */ /* 0x000e220000000800 */
[----:B---3--:R-:W-:-:S05]  /*12db0*/  VIADD R3, R3, 0xffffff80 ;  /* 0xffffff8003037836 */ /* 0x008fca0000000000 */
[----:B------:R-:W-:Y:S01]  /*12dc0*/  ISETP.GE.AND P3, PT, R3, 0x80, PT ;  /* 0x000000800300780c */ /* 0x000fe20003f66270 */
[----:B----4-:R-:W-:-:S12]  /*12dd0*/  @P1 BRA `(.L_x_4982) ;  /* 0x0000000000101947 */ /* 0x010fd80003800000 */
[----:B------:R-:W-:Y:S05]  /*12de0*/  @!P0 BRA `(.L_x_4982) ;  /* 0x00000000000c8947 */ /* 0x000fea0003800000 */
[----:B------:R-:W3:Y:S04]  /*12df0*/  LDG.E R3, desc[UR40][R4.64] ;  /* 0x0000002804037981 */ /* 0x000ee8000c1e1900 */
[----:B-----5:R-:W3:Y:S02]  /*12e00*/  LDG.E R8, desc[UR40][R4.64+0x4] ;  /* 0x0000042804087981 */ /* 0x020ee4000c1e1900 */
[----:B---3--:R-:W-:-:S07]  /*12e10*/  IMAD.IADD R8, R8, 0x1, -R3 ;  /* 0x0000000108087824 */ /* 0x008fce00078e0a03 */
.L_x_4982:
        /* <DEDUP_REMOVED lines=29> */
[--C-:B------:R-:W-:Y:S02]  /*12ff0*/  IMAD.MOV R7, RZ, RZ, -R3.reuse ;  /* 0x000000ffff077224 */ /* 0x100fe400078e0a03 */
        /* <DEDUP_REMOVED lines=15> */
.L_x_4984:
[----:B------:R-:W-:Y:S05]  /*130f0*/  BSYNC B1 ;  /* 0x0000000000017941 */ /* 0x000fea0003800000 */
.L_x_4983:
[----:B------:R-:W4:Y:S01]  /*13100*/  @P2 LDC R9, c[0x0][0xbf0] ;  /* 0x0002fc00ff092b82 */ /* 0x000f220000000800 */
[----:B------:R-:W-:Y:S01]  /*13110*/  ULDC.64 UR4, c[0x0][0xaa0] ;  /* 0x0002a80000047ab9 */ /* 0x000fe20000000a00 */
[----:B---3--:R-:W-:Y:S02]  /*13120*/  IMAD R7, R223, 0x20, R234 ;  /* 0x00000020df077824 */ /* 0x008fe400078e02ea */
[----:B------:R-:W-:Y:S02]  /*13130*/  IMAD R3, R11, UR4, RZ ;  /* 0x000000040b037c24 */ /* 0x000fe4000f8e02ff */
[----:B------:R-:W-:-:S04]  /*13140*/  IMAD.WIDE.U32 R4, R0, UR4, RZ ;  /* 0x0000000400047c25 */ /* 0x000fc8000f8e00ff */
[----:B------:R-:W-:Y:S01]  /*13150*/  IMAD R3, R0, UR5, R3 ;  /* 0x0000000500037c24 */ /* 0x000fe2000f8e0203 */
[----:B------:R-:W-:Y:S01]  /*13160*/  ULDC.64 UR4, c[0x0][0xae8] ;  /* 0x0002ba0000047ab9 */ /* 0x000fe20000000a00 */
[----:B------:R-:W-:Y:S02]  /*13170*/  IMAD.IADD R10, R206, 0x1, R7 ;  /* 0x00000001ce0a7824 */ /* 0x000fe400078e0207 */
[----:B------:R-:W-:Y:S02]  /*13180*/  IMAD.IADD R5, R5, 0x1, R3 ;  /* 0x0000000105057824 */ /* 0x000fe400078e0203 */
[----:B------:R-:W-:Y:S02]  /*13190*/  IMAD R3, R12, UR4, RZ ;  /* 0x000000040c037c24 */ /* 0x000fe4000f8e02ff */
[----:B0-----:R-:W-:-:S04]  /*131a0*/  @P2 IMAD.HI.U32 R0, R10, R25, RZ ;  /* 0x000000190a002227 */ /* 0x001fc800078e00ff */
        /* <DEDUP_REMOVED lines=23> */
[----:B------:R-:W-:-:S04]  /*13320*/  ULDC.64 UR4, c[0x0][0xa80] ;  /* 0x0002a00000047ab9 */ /* 0x000fc80000000a00 */
[----:B------:R-:W-:Y:S02]  /*13330*/  IADD3 R5, R5, R3, RZ ;  /* 0x0000000305057210 */ /* 0x000fe40007ffe0ff */
[----:B------:R-:W-:Y:S01]  /*13340*/  LEA R3, P0, R4, UR4, 0x1 ;  /* 0x0000000404037c11 */ /* 0x000fe2000f8008ff */
[----:B------:R-:W-:-:S03]  /*13350*/  UMOV UR4, 0xffffffff ;  /* 0xffffffff00047882 */ /* 0x000fc60000000000 */
[----:B------:R-:W-:Y:S01]  /*13360*/  LEA.HI.X R4, R4, UR5, R5, 0x1, P0 ;  /* 0x0000000504047c11 */ /* 0x000fe200080f0c05 */
[----:B------:R-:W-:Y:S08]  /*13370*/  BRA.DIV UR4, `(.L_x_4985) ;  /* 0x00000092040c7947 */ /* 0x000ff0000b800000 */
[----:B------:R0:W3:Y:S04]  /*13380*/  SHFL.IDX PT, R0, R4, RZ, 0x181f ;  /* 0x00181fff04007589 */ /* 0x0000e800000e0000 */
[----:B------:R0:W4:Y:S02]  /*13390*/  SHFL.IDX PT, R14, R3, RZ, 0x181f ;  /* 0x00181fff030e7589 */ /* 0x00012400000e0000 */
.L_x_5189:
        /* <DEDUP_REMOVED lines=26> */
.L_x_4987:
[----:B------:R-:W-:Y:S05]  /*13540*/  BSYNC B1 ;  /* 0x0000000000017941 */ /* 0x000fea0003800000 */
.L_x_4986:
[----:B------:R-:W-:-:S03]  /*13550*/  UMOV UR4, 0xffffffff ;  /* 0xffffffff00047882 */ /* 0x000fc60000000000 */
[----:B------:R-:W-:Y:S05]  /*13560*/  BRA.DIV UR4, `(.L_x_4988) ;  /* 0x0000008e04c47947 */ /* 0x000fea000b800000 */
[----:B---3--:R3:W0:Y:S04]  /*13570*/  SHFL.IDX PT, R0, R4, 0x1, 0x181f ;  /* 0x00381f0004007f89 */ /* 0x00862800000e0000 */
[----:B----4-:R3:W4:Y:S02]  /*13580*/  SHFL.IDX PT, R14, R3, 0x1, 0x181f ;  /* 0x00381f00030e7f89 */ /* 0x01072400000e0000 */
.L_x_5193:
        /* <DEDUP_REMOVED lines=25> */
.L_x_4990:
[----:B------:R-:W-:Y:S05]  /*13720*/  BSYNC B1 ;  /* 0x0000000000017941 */ /* 0x000fea0003800000 */
.L_x_4989:
[----:B------:R-:W-:-:S03]  /*13730*/  UMOV UR4, 0xffffffff ;  /* 0xffffffff00047882 */ /* 0x000fc60000000000 */
[----:B------:R-:W-:Y:S05]  /*13740*/  BRA.DIV UR4, `(.L_x_4991) ;  /* 0x0000008e04947947 */ /* 0x000fea000b800000 */
[----:B0-----:R0:W0:Y:S04]  /*13750*/  SHFL.IDX PT, R0, R4, 0x2, 0x181f ;  /* 0x00581f0004007f89 */ /* 0x00102800000e0000 */
[----:B----4-:R4:W0:Y:S02]  /*13760*/  SHFL.IDX PT, R14, R3, 0x2, 0x181f ;  /* 0x00581f00030e7f89 */ /* 0x01082400000e0000 */
.L_x_5197:
        /* <DEDUP_REMOVED lines=25> */
.L_x_4993:
[----:B------:R-:W-:Y:S05]  /*13900*/  BSYNC B1 ;  /* 0x0000000000017941 */ /* 0x000fea0003800000 */
.L_x_4992:
[----:B------:R-:W-:-:S03]  /*13910*/  UMOV UR4, 0xffffffff ;  /* 0xffffffff00047882 */ /* 0x000fc60000000000 */
[----:B------:R-:W-:Y:S05]  /*13920*/  BRA.DIV UR4, `(.L_x_4994) ;  /* 0x0000008e04647947 */ /* 0x000fea000b800000 */
[----:B0-----:R0:W0:Y:S04]  /*13930*/  SHFL.IDX PT, R0, R4, 0x3, 0x181f ;  /* 0x00781f0004007f89 */ /* 0x00102800000e0000 */
[----:B------:R0:W0:Y:S02]  /*13940*/  SHFL.IDX PT, R14, R3, 0x3, 0x181f ;  /* 0x00781f00030e7f89 */ /* 0x00002400000e0000 */
.L_x_5201:
        /* <DEDUP_REMOVED lines=24> */
.L_x_4981:
[----:B------:R-:W-:Y:S05]  /*13ad0*/  BSYNC B0 ;  /* 0x0000000000007941 */ /* 0x000fea0003800000 */
.L_x_4972:
[----:B------:R-:W-:Y:S02]  /*13ae0*/  ULDC UR4, c[0x0][0xc3c] ;  /* 0x00030f0000047ab9 */ /* 0x000fe40000000800 */
[----:B--2---:R-:W-:-:S13]  /*13af0*/  ISETP.GE.AND P0, PT, R95, UR4, PT ;  /* 0x000000045f007c0c */ /* 0x004fda000bf06270 */
[----:B------:R-:W-:Y:S05]  /*13b00*/  @!P0 BRA `(.L_x_4995) ;  /* 0xfffffed4005c8947 */ /* 0x000fea000383ffff */
[----:B------:R-:W-:Y:S05]  /*13b10*/  BRA `(.L_x_4848) ;  /* 0x0000007800a87947 */ /* 0x000fea0003800000 */
.L_x_4846:
[----:B------:R-:W-:-:S08]  /*13b20*/  NOP ;  /* 0x0000000000007918 */ /* 0x000fd00000000000 */
[----:B--2---:R-:W0:-:S00]  /*13b30*/  USETMAXREG.DEALLOC.CTAPOOL 0x18 ;  /* 0x00000018000079c8 */ /* 0x004e0000080e0500 */
        /* <DEDUP_REMOVED lines=16> */
.L_x_4996:
        /* <DEDUP_REMOVED lines=41> */
.L_x_5002:
        /* <DEDUP_REMOVED lines=12> */
.L_x_5001:
[----:B------:R-:W-:Y:S05]  /*13f90*/  BSYNC B0 ;  /* 0x0000000000007941 */ /* 0x000fea0003800000 */
.L_x_5000:
[----:B0----5:R-:W0:Y:S02]  /*13fa0*/  SHFL.UP PT, R2, R6, 0x1, RZ ;  /* 0x0420000006027989 */ /* 0x021e2400000e00ff */
        /* <DEDUP_REMOVED lines=20> */
.L_x_4998:
        /* <DEDUP_REMOVED lines=18> */
[----:B------:R-:W-:-:S06]  /*14210*/  IADD3 R16, R7, -0x1, RZ ;  /* 0xffffffff07107810 */ /* 0x000fcc0007ffe0ff */
[----:B------:R2:W3:Y:S02]  /*14220*/  SHFL.IDX PT, R16, R5, R16, 0x1f ;  /* 0x00001f1005107589 */ /* 0x0004e400000e0000 */
.L_x_5003:
        /* <DEDUP_REMOVED lines=25> */
[----:B------:R-:W-:Y:S02]  /*143c0*/  VIADDMNMX R11, R10, UR5, R11, PT ;  /* 0x000000050a0b7c46 */ /* 0x000fe4000b80010b */
[----:B------:R-:W-:Y:S02]  /*143d0*/  IADD3 R5, R8, R5, RZ ;  /* 0x0000000508057210 */ /* 0x000fe40007ffe0ff */
[----:B------:R-:W-:-:S04]  /*143e0*/  IABS R7, R11 ;  /* 0x0000000b00077213 */ /* 0x000fc80000000000 */
[----:B------:R-:W1:Y:S08]  /*143f0*/  I2F.RP R10, R7 ;  /* 0x00000007000a7306 */ /* 0x000e700000209400 */
[----:B-1----:R-:W1:Y:S02]  /*14400*/  MUFU.RCP R10, R10 ;  /* 0x0000000a000a7308 */ /* 0x002e640000001000 */
[----:B-1----:R-:W-:-:S02]  /*14410*/  IADD3 R3, R10, 0xffffffe, RZ ;  /* 0x0ffffffe0a037810 */ /* 0x002fc40007ffe0ff */
[----:B------:R-:W-:-:S04]  /*14420*/  IABS R10, R11 ;  /* 0x0000000b000a7213 */ /* 0x000fc80000000000 */
        /* <DEDUP_REMOVED lines=24> */
.L_x_4999:
[----:B------:R-:W-:Y:S02]  /*145b0*/  IMAD.MOV.U32 R17, RZ, RZ, RZ ;  /* 0x000000ffff117224 */ /* 0x000fe400078e00ff */
[----:B------:R-:W-:Y:S02]  /*145c0*/  IMAD.U32 R16, RZ, RZ, UR6 ;  /* 0x00000006ff107e24 */ /* 0x000fe4000f8e00ff */
[----:B------:R-:W-:-:S07]  /*145d0*/  IMAD.MOV.U32 R18, RZ, RZ, RZ ;  /* 0x000000ffff127224 */ /* 0x000fce00078e00ff */
.L_x_5004:
[----:B------:R-:W-:-:S13]  /*145e0*/  ISETP.NE.AND P0, PT, R0, RZ, PT ;  /* 0x000000ff0000720c */ /* 0x000fda0003f05270 */
[----:B------:R-:W1:Y:S01]  /*145f0*/  @!P0 S2R R3, SR_CgaCtaId ;  /* 0x0000000000038919 */ /* 0x000e620000008800 */
[----:B------:R-:W-:-:S04]  /*14600*/  @!P0 MOV R0, 0x400 ;  /* 0x0000040000008802 */ /* 0x000fc80000000f00 */
[----:B-1----:R-:W-:-:S05]  /*14610*/  @!P0 LEA R0, R3, R0, 0x18 ;  /* 0x0000000003008211 */ /* 0x002fca00078ec0ff */
[----:B------:R1:W-:Y:S01]  /*14620*/  @!P0 STS.128 [R0+0x228d0], R16 ;  /* 0x0228d01000008388 */ /* 0x0003e20000000c00 */
[----:B------:R-:W-:Y:S06]  /*14630*/  BAR.ARV 0x5, 0x180 ;  /* 0x0146000000007b1d */ /* 0x000fec0000002000 */
.L_x_4997:
[----:B-1----:R-:W-:Y:S01]  /*14640*/  IMAD.MOV.U32 R0, RZ, RZ, 0x1 ;  /* 0x00000001ff007424 */ /* 0x002fe200078e00ff */
[----:B------:R1:W-:Y:S01]  /*14650*/  STL [R1+0x40], RZ ;  /* 0x000040ff01007387 */ /* 0x0003e20000100800 */
[----:B------:R-:W-:Y:S02]  /*14660*/  ULDC UR4, c[0x0][0xc3c] ;  /* 0x00030f0000047ab9 */ /* 0x000fe40000000800 */
[----:B--2---:R-:W-:Y:S01]  /*14670*/  ISETP.GE.AND P0, PT, R19, UR4, PT ;  /* 0x0000000413007c0c */ /* 0x004fe2000bf06270 */
[----:B------:R1:W-:Y:S04]  /*14680*/  STL [R1+0x18], R0 ;  /* 0x0000180001007387 */ /* 0x0003e80000100800 */
[----:B------:R1:W-:Y:S08]  /*14690*/  STL [R1+0xc], RZ ;  /* 0x00000cff01007387 */ /* 0x0003f00000100800 */
[----:B-1----:R-:W-:Y:S05]  /*146a0*/  @P0 BRA `(.L_x_5005) ;  /* 0x0000006800dc0947 */ /* 0x002fea0003800000 */
        /* <DEDUP_REMOVED lines=10> */
[----:B------:R-:W-:-:S02]  /*14750*/  LOP3.LUT R3, R3, 0x38, R4, 0x78, !PT ;  /* 0x0000003803037812 */ /* 0x000fc400078e7804 */
[----:B------:R-:W-:Y:S02]  /*14760*/  SHF.L.U32 R4, R4, 0x4, RZ ;  /* 0x0000000404047819 */ /* 0x000fe400000006ff */
        /* <DEDUP_REMOVED lines=13> */
.L_x_5145:
[----:B01----:R-:W0:Y:S02]  /*14840*/  LDC.64 R2, c[0x0][0xc88] ;  /* 0x00032200ff027b82 */ /* 0x003e240000000a00 */
[----:B0-----:R-:W-:-:S05]  /*14850*/  IMAD.WIDE R2, R19, 0x4, R2 ;  /* 0x0000000413027825 */ /* 0x001fca00078e0202 */
[----:B--2---:R-:W2:Y:S01]  /*14860*/  LDG.E R13, desc[UR40][R2.64] ;  /* 0x00000028020d7981 */ /* 0x004ea2000c1e1900 */
[----:B------:R-:W-:Y:S05]  /*14870*/  YIELD ;  /* 0x0000000000007946 */ /* 0x000fea0003800000 */
[----:B------:R-:W-:Y:S01]  /*14880*/  ULDC.64 UR4, c[0x0][0xa28] ;  /* 0x00028a0000047ab9 */ /* 0x000fe20000000a00 */
[----:B------:R-:W-:Y:S01]  /*14890*/  IMAD.MOV.U32 R0, RZ, RZ, RZ ;  /* 0x000000ffff007224 */ /* 0x000fe200078e00ff */
        /* <DEDUP_REMOVED lines=14> */
[----:B-----5:R1:W5:Y:S01]  /*14980*/  @P0 LDG.E R0, desc[UR40][R2.64] ;  /* 0x0000002802000981 */ /* 0x020362000c1e1900 */
[----:B------:R-:W-:Y:S01]  /*14990*/  ISETP.NE.AND.EX P2, PT, RZ, UR5, PT, P2 ;  /* 0x00000005ff007c0c */ /* 0x000fe2000bf45320 */
[----:B------:R-:W-:Y:S01]  /*149a0*/  IMAD.MOV.U32 R12, RZ, RZ, RZ ;  /* 0x000000ffff0c7224 */ /* 0x000fe200078e00ff */
[----:B------:R-:W-:Y:S01]  /*149b0*/  ISETP.NE.U32.AND P3, PT, RZ, UR10, PT ;  /* 0x0000000aff007c0c */ /* 0x000fe2000bf65070 */
[----:B------:R2:W-:Y:S01]  /*149c0*/  STL [R1], R10 ;  /* 0x0000000a01007387 */ /* 0x0005e20000100800 */
[----:B------:R-:W-:-:S02]  /*149d0*/  IADD3 R8, P5, R10, UR6, RZ ;  /* 0x000000060a087c10 */ /* 0x000fc4000ffbe0ff */
[C---:B0-----:R-:W-:Y:S01]  /*149e0*/  IADD3 R4, P4, R10.reuse, UR4, RZ ;  /* 0x000000040a047c10 */ /* 0x041fe2000ff9e0ff */
[----:B------:R-:W-:Y:S01]  /*149f0*/  STL [R1+0x20], R15 ;  /* 0x0000200f01007387 */ /* 0x000fe20000100800 */
[----:B------:R-:W-:Y:S02]  /*14a00*/  ISETP.NE.AND.EX P3, PT, RZ, UR11, PT, P3 ;  /* 0x0000000bff007c0c */ /* 0x000fe4000bf65330 */
[----:B-1----:R-:W-:Y:S02]  /*14a10*/  CS2R R2, SRZ ;  /* 0x0000000000027805 */ /* 0x002fe4000001ff00 */
[C---:B------:R-:W-:Y:S02]  /*14a20*/  IADD3.X R5, R15.reuse, UR5, RZ, P4, !PT ;  /* 0x000000050f057c10 */ /* 0x040fe4000a7fe4ff */
[----:B------:R-:W-:Y:S02]  /*14a30*/  IADD3 R6, P4, R10, UR8, RZ ;  /* 0x000000080a067c10 */ /* 0x000fe4000ff9e0ff */
[----:B------:R-:W-:Y:S01]  /*14a40*/  ISETP.NE.U32.AND P0, PT, RZ, UR6, PT ;  /* 0x00000006ff007c0c */ /* 0x000fe2000bf05070 */
[----:B------:R-:W3:Y:S01]  /*14a50*/  @P2 LDG.E R2, desc[UR40][R4.64] ;  /* 0x0000002804022981 */ /* 0x000ee2000c1e1900 */
[----:B------:R-:W-:Y:S01]  /*14a60*/  IADD3.X R7, R15, UR9, RZ, P4, !PT ;  /* 0x000000090f077c10 */ /* 0x000fe2000a7fe4ff */
[----:B------:R-:W-:Y:S01]  /*14a70*/  ULDC UR4, c[0x0][0x288] ;  /* 0x0000a20000047ab9 */ /* 0x000fe20000000800 */
[----:B------:R-:W-:-:S02]  /*14a80*/  ISETP.NE.U32.AND P1, PT, RZ, UR8, PT ;  /* 0x00000008ff007c0c */ /* 0x000fc4000bf25070 */
[----:B------:R-:W-:Y:S02]  /*14a90*/  ISETP.NE.AND.EX P0, PT, RZ, UR7, PT, P0 ;  /* 0x00000007ff007c0c */ /* 0x000fe4000bf05300 */
[----:B--2---:R-:W-:Y:S02]  /*14aa0*/  @P3 IADD3 R10, P4, R10, UR10, RZ ;  /* 0x0000000a0a0a3c10 */ /* 0x004fe4000ff9e0ff */
[----:B------:R-:W-:Y:S02]  /*14ab0*/  ISETP.NE.AND.EX P1, PT, RZ, UR9, PT, P1 ;  /* 0x00000009ff007c0c */ /* 0x000fe4000bf25310 */
[C---:B------:R-:W-:Y:S02]  /*14ac0*/  @P3 IADD3.X R11, R15.reuse, UR11, RZ, P4, !PT ;  /* 0x0000000b0f0b3c10 */ /* 0x040fe4000a7fe4ff */
[----:B------:R-:W-:-:S05]  /*14ad0*/  IADD3.X R9, R15, UR7, RZ, P5, !PT ;  /* 0x000000070f097c10 */ /* 0x000fca000affe4ff */
[----:B------:R0:W5:Y:S04]  /*14ae0*/  @P0 LDG.E R12, desc[UR40][R8.64] ;  /* 0x00000028080c0981 */ /* 0x000168000c1e1900 */
[----:B------:R0:W5:Y:S04]  /*14af0*/  @P1 LDG.E R3, desc[UR40][R6.64] ;  /* 0x0000002806031981 */ /* 0x000168000c1e1900 */
[----:B---3--:R1:W-:Y:S02]  /*14b00*/  STL [R1+0x38], R2 ;  /* 0x0000380201007387 */ /* 0x0083e40000100800 */
[----:B-1----:R-:W-:Y:S01]  /*14b10*/  IMAD.U32 R2, RZ, RZ, UR4 ;  /* 0x00000004ff027e24 */ /* 0x002fe2000f8e00ff */
[----:B------:R-:W-:-:S05]  /*14b20*/  ULDC.64 UR4, c[0x0][0x418] ;  /* 0x0001060000047ab9 */ /* 0x000fca0000000a00 */
[----:B------:R-:W2:Y:S01]  /*14b30*/  @P3 LDG.E R2, desc[UR40][R10.64] ;  /* 0x000000280a023981 */ /* 0x000ea2000c1e1900 */
[----:B------:R-:W-:-:S03]  /*14b40*/  UISETP.NE.U32.AND UP0, UPT, UR4, URZ, UPT ;  /* 0x0000003f0400728c */ /* 0x000fc6000bf05070 */
[----:B------:R-:W-:Y:S01]  /*14b50*/  ULDC UR4, c[0x0][0x424] ;  /* 0x0001090000047ab9 */ /* 0x000fe20000000800 */
[----:B------:R-:W-:-:S03]  /*14b60*/  UISETP.NE.AND.EX UP0, UPT, UR5, URZ, UPT, UP0 ;  /* 0x0000003f0500728c */ /* 0x000fc6000bf05300 */
[----:B------:R-:W-:Y:S01]  /*14b70*/  ULDC UR5, c[0x0][0x2f0] ;  /* 0x0000bc0000057ab9 */ /* 0x000fe20000000800 */
[----:B------:R-:W-:Y:S01]  /*14b80*/  USEL UR4, UR4, 0x1, UP0 ;  /* 0x0000000104047887 */ /* 0x000fe20008000000 */
[----:B--2---:R1:W-:Y:S04]  /*14b90*/  STL [R1+0x3c], R2 ;  /* 0x00003c0201007387 */ /* 0x0043e80000100800 */
[----:B------:R0:W5:Y:S01]  /*14ba0*/  LDL R14, [R1+0x3c] ;  /* 0x00003c00010e7983 */ /* 0x0001620000100800 */
[----:B------:R-:W-:-:S03]  /*14bb0*/  UIMAD UR4, UR4, UR5, URZ ;  /* 0x00000005040472a4 */ /* 0x000fc6000f8e023f */
[----:B------:R-:W-:Y:S02]  /*14bc0*/  ULDC UR5, c[0x0][0x348] ;  /* 0x0000d20000057ab9 */ /* 0x000fe40000000800 */
[----:B-1----:R-:W-:Y:S01]  /*14bd0*/  IMAD.U32 R2, RZ, RZ, UR5 ;  /* 0x00000005ff027e24 */ /* 0x002fe2000f8e00ff */
[----:B------:R-:W-:Y:S01]  /*14be0*/  MOV R10, UR4 ;  /* 0x00000004000a7c02 */ /* 0x000fe20008000f00 */
[----:B0-----:R-:W-:Y:S06]  /*14bf0*/  @P3 BRA `(.L_x_5006) ;  /* 0x0000000000143947 */ /* 0x001fec0003800000 */
[----:B------:R-:W-:Y:S05]  /*14c00*/  @!P2 BRA `(.L_x_5006) ;  /* 0x000000000010a947 */ /* 0x000fea0003800000 */
[----:B------:R-:W2:Y:S04]  /*14c10*/  LDG.E R11, desc[UR40][R4.64] ;  /* 0x00000028040b7981 */ /* 0x000ea8000c1e1900 */
[----:B------:R-:W2:Y:S02]  /*14c20*/  LDG.E R4, desc[UR40][R4.64+0x4] ;  /* 0x0000042804047981 */ /* 0x000ea4000c1e1900 */
[----:B--2--5:R-:W-:-:S05]  /*14c30*/  IMAD.IADD R14, R4, 0x1, -R11 ;  /* 0x00000001040e7824 */ /* 0x024fca00078e0a0b */
[----:B------:R0:W-:Y:S02]  /*14c40*/  STL [R1+0x3c], R14 ;  /* 0x00003c0e01007387 */ /* 0x0001e40000100800 */
.L_x_5006:
[----:B-----5:R-:W-:Y:S01]  /*14c50*/  IMAD.IADD R4, R12, 0x1, R0 ;  /* 0x000000010c047824 */ /* 0x020fe200078e0200 */
[----:B------:R-:W-:Y:S01]  /*14c60*/  ULDC.64 UR4, c[0x0][0xa20] ;  /* 0x0002880000047ab9 */ /* 0x000fe20000000a00 */
[----:B------:R1:W-:Y:S01]  /*14c70*/  STL [R1+0x14], R13 ;  /* 0x0000140d01007387 */ /* 0x0003e20000100800 */
[----:B------:R-:W-:-:S03]  /*14c80*/  ISETP.NE.U32.AND P2, PT, RZ, UR4, PT ;  /* 0x00000004ff007c0c */ /* 0x000fc6000bf45070 */
[----:B------:R1:W-:Y:S01]  /*14c90*/  STL [R1+0x24], R4 ;  /* 0x0000240401007387 */ /* 0x0003e20000100800 */
[----:B------:R-:W-:-:S13]  /*14ca0*/  ISETP.NE.AND.EX P2, PT, RZ, UR5, PT, P2 ;  /* 0x00000005ff007c0c */ /* 0x000fda000bf45320 */
[----:B-1----:R-:W-:Y:S05]  /*14cb0*/  @!P2 BRA `(.L_x_5007) ;  /* 0x000000000014a947 */ /* 0x002fea0003800000 */
[----:B------:R-:W2:Y:S02]  /*14cc0*/  LDL R4, [R1] ;  /* 0x0000000001047983 */ /* 0x000ea40000100800 */
[----:B--2---:R-:W-:-:S04]  /*14cd0*/  IADD3 R10, P0, R4, UR4, RZ ;  /* 0x00000004040a7c10 */ /* 0x004fc8000ff1e0ff */
[----:B------:R-:W-:-:S05]  /*14ce0*/  IADD3.X R11, R15, UR5, RZ, P0, !PT ;  /* 0x000000050f0b7c10 */ /* 0x000fca00087fe4ff */
[----:B------:R1:W5:Y:S01]  /*14cf0*/  LDG.E R10, desc[UR40][R10.64] ;  /* 0x000000280a0a7981 */ /* 0x000362000c1e1900 */
[----:B------:R-:W-:Y:S05]  /*14d00*/  BRA `(.L_x_5008) ;  /* 0x0000000000107947 */ /* 0x000fea0003800000 */
.L_x_5007:
[----:B------:R-:W-:Y:S05]  /*14d10*/  @!P0 BRA `(.L_x_5008) ;  /* 0x00000000000c8947 */ /* 0x000fea0003800000 */
[----:B------:R-:W2:Y:S04]  /*14d20*/  LDG.E R10, desc[UR40][R8.64] ;  /* 0x00000028080a7981 */ /* 0x000ea8000c1e1900 */
[----:B------:R-:W2:Y:S02]  /*14d30*/  LDG.E R8, desc[UR40][R8.64+0x4] ;  /* 0x0000042808087981 */ /* 0x000ea4000c1e1900 */
[----:B--2---:R-:W-:-:S07]  /*14d40*/  IMAD.IADD R10, R8, 0x1, -R10 ;  /* 0x00000001080a7824 */ /* 0x004fce00078e0a0a */
.L_x_5008:
[----:B------:R-:W2:Y:S01]  /*14d50*/  @P1 LDG.E R4, desc[UR40][R6.64] ;  /* 0x0000002806041981 */ /* 0x000ea2000c1e1900 */
[----:B------:R-:W3:Y:S01]  /*14d60*/  LDC R5, c[0x0][0x448] ;  /* 0x00011200ff057b82 */ /* 0x000ee20000000800 */
[----:B-----5:R-:W-:Y:S02]  /*14d70*/  IMAD.IADD R0, R10, 0x1, -R0 ;  /* 0x000000010a007824 */ /* 0x020fe400078e0a00 */
[----:B------:R4:W2:Y:S01]  /*14d80*/  @P1 LDG.E R6, desc[UR40][R6.64+0x4] ;  /* 0x0000042806061981 */ /* 0x0008a2000c1e1900 */
[----:B---3--:R-:W-:-:S13]  /*14d90*/  ISETP.NE.AND P0, PT, R5, 0x1, PT ;  /* 0x000000010500780c */ /* 0x008fda0003f05270 */
[----:B----4-:R-:W3:Y:S01]  /*14da0*/  @P0 LDC R7, c[0x0][0x450] ;  /* 0x00011400ff070b82 */ /* 0x010ee20000000800 */
[----:B------:R-:W-:Y:S01]  /*14db0*/  BSSY B0, `(.L_x_5009) ;  /* 0x0000159000007945 */ /* 0x000fe20003800000 */
[----:B--2---:R-:W-:-:S06]  /*14dc0*/  @P1 IMAD.IADD R2, R6, 0x1, -R4 ;  /* 0x0000000106021824 */ /* 0x004fcc00078e0a04 */
[----:B------:R-:W2:Y:S01]  /*14dd0*/  @P0 LDC R6, c[0x0][0x44c] ;  /* 0x00011300ff060b82 */ /* 0x000ea20000000800 */
[----:B------:R-:W-:-:S04]  /*14de0*/  IMAD.SHL.U32 R4, R17, 0x80, RZ ;  /* 0x0000008011047824 */ /* 0x000fc800078e00ff */
[----:B------:R-:W-:-:S04]  /*14df0*/  VIADD R4, R4, 0x7f ;  /* 0x0000007f04047836 */ /* 0x000fc80000000000 */
[----:B------:R-:W-:Y:S02]  /*14e00*/  IMAD.MOV.U32 R5, RZ, RZ, R4 ;  /* 0x000000ffff057224 */ /* 0x000fe400078e0004 */
[----:B--2---:R-:W-:Y:S01]  /*14e10*/  @P0 IMAD.HI.U32 R6, R4, R6, RZ ;  /* 0x0000000604060227 */ /* 0x004fe200078e00ff */
[----:B------:R-:W-:-:S04]  /*14e20*/  IADD3 R4, R0, R2, RZ ;  /* 0x0000000200047210 */ /* 0x000fc80007ffe0ff */
[----:B---3--:R-:W-:Y:S01]  /*14e30*/  @P0 SHF.R.U32.HI R5, RZ, R7, R6 ;  /* 0x00000007ff050219 */ /* 0x008fe20000011606 */
        /* <DEDUP_REMOVED lines=9> */
[----:B------:R-:W-:-:S05]  /*14ed0*/  VIMNMX R4, R10, R4, PT ;  /* 0x000000040a047248 */ /* 0x000fca0003fe0100 */
[--C-:B------:R-:W-:Y:S02]  /*14ee0*/  IMAD R4, R4, 0x60, -R0.reuse ;  /* 0x0000006004047824 */ /* 0x100fe400078e0a00 */
[----:B------:R-:W-:-:S03]  /*14ef0*/  IMAD.MOV R0, RZ, RZ, -R0 ;  /* 0x000000ffff007224 */ /* 0x000fc600078e0a00 */
[----:B------:R-:W-:Y:S02]  /*14f00*/  VIMNMX R2, R4, R2, PT ;  /* 0x0000000204027248 */ /* 0x000fe40003fe0100 */
[----:B------:R-:W-:-:S04]  /*14f10*/  VIMNMX R0, RZ, R0, !PT ;  /* 0x00000000ff007248 */ /* 0x000fc80007fe0100 */
[----:B------:R-:W-:Y:S01]  /*14f20*/  ISETP.GT.AND P0, PT, R2, R0, PT ;  /* 0x000000000200720c */ /* 0x000fe20003f04270 */
[----:B------:R-:W-:-:S12]  /*14f30*/  IMAD.WIDE.U32 R6, R0, -0x55555555, RZ ;  /* 0xaaaaaaab00067825 */ /* 0x000fd800078e00ff */
[----:B------:R-:W-:Y:S01]  /*14f40*/  @P0 VIADD R4, R2, 0x5f ;  /* 0x0000005f02040836 */ /* 0x000fe20000000000 */
[----:B------:R-:W-:-:S03]  /*14f50*/  SHF.R.U32.HI R2, RZ, 0x6, R7 ;  /* 0x00000006ff027819 */ /* 0x000fc60000011607 */
[----:B------:R-:W-:-:S05]  /*14f60*/  @P0 IMAD.HI R0, R4, 0x2aaaaaab, RZ ;  /* 0x2aaaaaab04000827 */ /* 0x000fca00078e02ff */
[----:B------:R-:W-:Y:S01]  /*14f70*/  @P0 SHF.R.U32.HI R4, RZ, 0x1f, R0 ;  /* 0x0000001fff040819 */ /* 0x000fe20000011600 */
[----:B------:R-:W-:-:S03]  /*14f80*/  IMAD.MOV.U32 R8, RZ, RZ, R2 ;  /* 0x000000ffff087224 */ /* 0x000fc600078e0002 */
[----:B------:R-:W-:-:S04]  /*14f90*/  @P0 LEA.HI.SX32 R8, R0, R4, 0x1c ;  /* 0x0000000400080211 */ /* 0x000fc800078fe2ff */
[----:B------:R-:W-:Y:S02]  /*14fa0*/  ISETP.GT.AND P2, PT, R8, R2, PT ;  /* 0x000000020800720c */ /* 0x000fe40003f44270 */
[----:B------:R-:W-:-:S11]  /*14fb0*/  PLOP3.LUT P0, PT, PT, PT, PT, 0x80, 0x0 ;  /* 0x000000000000781c */ /* 0x000fd60003f0f070 */
[----:B------:R-:W-:Y:S05]  /*14fc0*/  @!P2 BRA `(.L_x_5010) ;  /* 0x0000001000dca947 */ /* 0x000fea0003800000 */
[----:B------:R-:W-:Y:S01]  /*14fd0*/  UMOV UR4, 0xffffffff ;  /* 0xffffffff00047882 */ /* 0x000fe20000000000 */
[----:B------:R-:W-:Y:S02]  /*14fe0*/  SEL R0, R13, RZ, !P1 ;  /* 0x000000ff0d007207 */ /* 0x000fe40004800000 */
[----:B------:R-:W-:Y:S05]  /*14ff0*/  BRA.DIV UR4, `(.L_x_5011) ;  /* 0x0000007604f87947 */ /* 0x000fea000b800000 */
[----:B------:R-:W2:Y:S02]  /*15000*/  S2R R4, SR_TID.X ;  /* 0x0000000000047919 */ /* 0x000ea40000002100 */
[----:B--2---:R-:W-:-:S04]  /*15010*/  SHF.R.U32.HI R4, RZ, 0x5, R4 ;  /* 0x00000005ff047819 */ /* 0x004fc80000011604 */
[----:B------:R-:W-:-:S05]  /*15020*/  LOP3.LUT R4, R4, 0x3, RZ, 0xc0, !PT ;  /* 0x0000000304047812 */ /* 0x000fca00078ec0ff */
[----:B0-----:R0:W2:Y:S02]  /*15030*/  SHFL.IDX PT, R14, R4, RZ, 0x1f ;  /* 0x00001fff040e7589 */ /* 0x0010a400000e0000 */
.L_x_5204:
[----:B--2---:R-:W-:Y:S02]  /*15040*/  ISETP.NE.AND P0, PT, R14, RZ, PT ;  /* 0x000000ff0e00720c */ /* 0x004fe40003f05270 */
[----:B------:R-:W-:-:S11]  /*15050*/  PLOP3.LUT P6, PT, PT, PT, PT, 0x8, 0x0 ;  /* 0x000000000000781c */ /* 0x000fd60003fce170 */
[----:B------:R-:W-:Y:S05]  /*15060*/  @P0 BRA `(.L_x_5012) ;  /* 0x00000000000c0947 */ /* 0x000fea0003800000 */
[----:B------:R-:W-:-:S03]  /*15070*/  UMOV UR4, 0xffffffff ;  /* 0xffffffff00047882 */ /* 0x000fc60000000000 */
[----:B------:R-:W-:Y:S05]  /*15080*/  BRA.DIV UR4, `(.L_x_5013) ;  /* 0x0000007a04087947 */ /* 0x000fea000b800000 */
[----:B------:R-:W-:-:S13]  /*15090*/  ELECT P6, URZ, PT ;  /* 0x00000000003f782f */ /* 0x000fda00038c0000 */
.L_x_5012:
        /* <DEDUP_REMOVED lines=10> */
.L_x_5207:
[----:B------:R-:W-:Y:S05]  /*15140*/  BSYNC B1 ;  /* 0x0000000000017941 */ /* 0x000fea0003800000 */
.L_x_5014:
[----:B------:R-:W-:Y:S04]  /*15150*/  BSSY B1, `(.L_x_5016) ;  /* 0x0000082000017945 */ /* 0x000fe80003800000 */
[----:B------:R-:W-:Y:S05]  /*15160*/  @!P6 BRA `(.L_x_5017) ;  /* 0x000000080000e947 */ /* 0x000fea0003800000 */
[----:B------:R-:W2:Y:S04]  /*15170*/  LDL R9, [R1+0x4] ;  /* 0x0000040001097983 */ /* 0x000ea80000100800 */
[----:B------:R-:W2:Y:S04]  /*15180*/  LDL R7, [R1+0x10] ;  /* 0x0000100001077983 */ /* 0x000ea80000100800 */
[----:B------:R-:W3:Y:S01]  /*15190*/  LDL R6, [R1+0x1c] ;  /* 0x00001c0001067983 */ /* 0x000ee20000100800 */
[----:B------:R-:W-:Y:S01]  /*151a0*/  BSSY B2, `(.L_x_5018) ;  /* 0x0000008000027945 */ /* 0x000fe20003800000 */
[----:B0-----:R-:W0:Y:S02]  /*151b0*/  S2R R5, SR_TID.X ;  /* 0x0000000000057919 */ /* 0x001e240000002100 */
[----:B0-----:R-:W-:-:S04]  /*151c0*/  LOP3.LUT R5, R5, 0x7f, RZ, 0xc0, !PT ;  /* 0x0000007f05057812 */ /* 0x001fc800078ec0ff */
[----:B------:R-:W-:Y:S01]  /*151d0*/  ISETP.NE.AND P1, PT, R5, RZ, PT ;  /* 0x000000ff0500720c */ /* 0x000fe20003f25270 */
[----:B--2---:R-:W-:Y:S01]  /*151e0*/  IMAD R4, R7, 0x8, R9 ;  /* 0x0000000807047824 */ /* 0x004fe200078e0209 */
[----:B---3--:R-:W-:-:S04]  /*151f0*/  SHF.L.U32 R9, R6, 0x1f, RZ ;  /* 0x0000001f06097819 */ /* 0x008fc800000006ff */
[----:B------:R-:W0:Y:S02]  /*15200*/  SYNCS.PHASECHK.TRANS64.TRYWAIT P0, [R4+URZ+0x228a0], R9 ;  /* 0x0228a009040075a7 */ /* 0x000e24000800017f */
[----:B0-----:R-:W-:Y:S05]  /*15210*/  @!P0 BRA `(.L_x_5019) ;  /* 0x0000007400dc8947 */ /* 0x001fea0003800000 */
.L_x_5208:
[----:B------:R-:W-:Y:S05]  /*15220*/  BSYNC B2 ;  /* 0x0000000000027941 */ /* 0x000fea0003800000 */
.L_x_5018:
[----:B------:R-:W-:Y:S04]  /*15230*/  BSSY B2, `(.L_x_5020) ;  /* 0x0000009000027945 */ /* 0x000fe80003800000 */
[----:B------:R-:W-:Y:S05]  /*15240*/  @P1 BRA `(.L_x_5021) ;  /* 0x00000000001c1947 */ /* 0x000fea0003800000 */
[----:B------:R-:W2:Y:S01]  /*15250*/  S2R R6, SR_TID.X ;  /* 0x0000000000067919 */ /* 0x000ea20000002100 */
[----:B------:R-:W-:-:S04]  /*15260*/  MOV R5, 0x3000 ;  /* 0x0000300000057802 */ /* 0x000fc80000000f00 */
[----:B------:R3:W-:Y:S01]  /*15270*/  SYNCS.ARRIVE.TRANS64 RZ, [R4+URZ+0x22890], R5 ;  /* 0x0228900504ff79a7 */ /* 0x0007e2000800003f */
[----:B--2---:R-:W-:-:S04]  /*15280*/  LOP3.LUT R6, R6, 0x1f, RZ, 0xc0, !PT ;  /* 0x0000001f06067812 */ /* 0x004fc800078ec0ff */
[----:B------:R-:W-:-:S13]  /*15290*/  ISETP.NE.AND P0, PT, R6, RZ, PT ;  /* 0x000000ff0600720c */ /* 0x000fda0003f05270 */
[----:B---3--:R-:W-:Y:S05]  /*152a0*/  @!P0 BRA `(.L_x_5021) ;  /* 0x0000000000048947 */ /* 0x008fea0003800000 */
[----:B------:R-:W-:Y:S01]  /*152b0*/  BPT.TRAP 0x1 ;  /* 0x000000040000795c */ /* 0x000fe20000300000 */
.L_x_5021:
[----:B------:R-:W-:Y:S05]  /*152c0*/  BSYNC B2 ;  /* 0x0000000000027941 */ /* 0x000fea0003800000 */
.L_x_5020:
[----:B------:R-:W2:Y:S04]  /*152d0*/  LDL R7, [R1+0x4] ;  /* 0x0000040001077983 */ /* 0x000ea80000100800 */
[----:B------:R-:W2:Y:S01]  /*152e0*/  LDL R6, [R1+0x10] ;  /* 0x0000100001067983 */ /* 0x000ea20000100800 */
[----:B-1----:R-:W-:Y:S01]  /*152f0*/  IMAD.MOV.U32 R11, RZ, RZ, RZ ;  /* 0x000000ffff0b7224 */ /* 0x002fe200078e00ff */
        /* <DEDUP_REMOVED lines=11> */
.L_x_5022:
        /* <DEDUP_REMOVED lines=13> */
.L_x_5209:
[----:B------:R-:W-:Y:S05]  /*15480*/  BSYNC B2 ;  /* 0x0000000000027941 */ /* 0x000fea0003800000 */
.L_x_5023:
        /* <DEDUP_REMOVED lines=11> */
.L_x_5026:
[----:B------:R-:W-:Y:S05]  /*15540*/  BSYNC B2 ;  /* 0x0000000000027941 */ /* 0x000fea0003800000 */
.L_x_5025:
        /* <DEDUP_REMOVED lines=9> */
[----:B--2---:R-:W-:-:S05]  /*155e0*/  IMAD R7, R6, 0xc000, R7 ;  /* 0x0000c00006077824 */ /* 0x004fca00078e0207 */
[----:B------:R-:W-:-:S07]  /*155f0*/  IADD3 R6, R7, 0x400, RZ ;  /* 0x0000040007067810 */ /* 0x000fce0007ffe0ff */
.L_x_5027:
        /* <DEDUP_REMOVED lines=15> */
.L_x_5028:
        /* <DEDUP_REMOVED lines=15> */
.L_x_5029:
        /* <DEDUP_REMOVED lines=15> */
.L_x_5030:
        /* <DEDUP_REMOVED lines=10> */
.L_x_5017:
[----:B------:R-:W-:Y:S05]  /*15970*/  BSYNC B1 ;  /* 0x0000000000017941 */ /* 0x000fea0003800000 */
.L_x_5016:
        /* <DEDUP_REMOVED lines=13> */
.L_x_5046:
[----:B------:R-:W-:Y:S05]  /*15a50*/  YIELD ;  /* 0x0000000000007946 */ /* 0x000fea0003800000 */
[----:B------:R-:W-:Y:S04]  /*15a60*/  BSSY B1, `(.L_x_5031) ;  /* 0x0000081000017945 */ /* 0x000fe80003800000 */
[----:B---3--:R-:W-:Y:S05]  /*15a70*/  @!P6 BRA `(.L_x_5032) ;  /* 0x0000000400fce947 */ /* 0x008fea0003800000 */
[----:B------:R-:W3:Y:S04]  /*15a80*/  LDL R8, [R1+0x4] ;  /* 0x0000040001087983 */ /* 0x000ee80000100800 */
[----:B--2---:R-:W3:Y:S04]  /*15a90*/  LDL R5, [R1+0x10] ;  /* 0x0000100001057983 */ /* 0x004ee80000100800 */
[----:B------:R-:W2:Y:S01]  /*15aa0*/  LDL R6, [R1+0x1c] ;  /* 0x00001c0001067983 */ /* 0x000ea20000100800 */
[----:B------:R-:W-:Y:S01]  /*15ab0*/  BSSY B2, `(.L_x_5033) ;  /* 0x0000008000027945 */ /* 0x000fe20003800000 */
[----:B------:R-:W0:Y:S02]  /*15ac0*/  S2R R7, SR_TID.X ;  /* 0x0000000000077919 */ /* 0x000e240000002100 */
[----:B0-----:R-:W-:-:S04]  /*15ad0*/  LOP3.LUT R7, R7, 0x7f, RZ, 0xc0, !PT ;  /* 0x0000007f07077812 */ /* 0x001fc800078ec0ff */
[----:B------:R-:W-:Y:S01]  /*15ae0*/  ISETP.NE.AND P2, PT, R7, RZ, PT ;  /* 0x000000ff0700720c */ /* 0x000fe20003f45270 */
[----:B---3--:R-:W-:Y:S01]  /*15af0*/  IMAD R5, R5, 0x8, R8 ;  /* 0x0000000805057824 */ /* 0x008fe200078e0208 */
[----:B--2---:R-:W-:-:S04]  /*15b00*/  SHF.L.U32 R6, R6, 0x1f, RZ ;  /* 0x0000001f06067819 */ /* 0x004fc800000006ff */
[----:B------:R-:W0:Y:S02]  /*15b10*/  SYNCS.PHASECHK.TRANS64.TRYWAIT P1, [R5+URZ+0x228a0], R6 ;  /* 0x0228a006050075a7 */ /* 0x000e24000802017f */
[----:B0-----:R-:W-:Y:S05]  /*15b20*/  @!P1 BRA `(.L_x_5034) ;  /* 0x0000006c00c09947 */ /* 0x001fea0003800000 */
.L_x_5210:
[----:B------:R-:W-:Y:S05]  /*15b30*/  BSYNC B2 ;  /* 0x0000000000027941 */ /* 0x000fea0003800000 */
.L_x_5033:
        /* <DEDUP_REMOVED lines=9> */
.L_x_5036:
[----:B------:R-:W-:Y:S05]  /*15bd0*/  BSYNC B2 ;  /* 0x0000000000027941 */ /* 0x000fea0003800000 */
.L_x_5035:
[----:B------:R-:W2:Y:S04]  /*15be0*/  LDL R8, [R1+0x4] ;  /* 0x0000040001087983 */ /* 0x000ea80000100800 */
[----:B------:R-:W2:Y:S01]  /*15bf0*/  LDL R7, [R1+0x10] ;  /* 0x0000100001077983 */ /* 0x000ea20000100800 */
[----:B-1----:R-:W-:Y:S01]  /*15c00*/  IMAD.MOV.U32 R11, RZ, RZ, RZ ;  /* 0x000000ffff0b7224 */ /* 0x002fe200078e00ff */
        /* <DEDUP_REMOVED lines=8> */
[----:B------:R-:W-:-:S03]  /*15c90*/  IMAD R8, R4, 0x60, R3 ;  /* 0x0000006004087824 */ /* 0x000fc600078e0203 */
[----:B------:R-:W-:-:S07]  /*15ca0*/  IADD3 R7, R7, 0x1c400, RZ ;  /* 0x0001c40007077810 */ /* 0x000fce0007ffe0ff */
.L_x_5037:
        /* <DEDUP_REMOVED lines=13> */
.L_x_5211:
[----:B------:R-:W-:Y:S05]  /*15d80*/  BSYNC B2 ;  /* 0x0000000000027941 */ /* 0x000fea0003800000 */
.L_x_5038:
        /* <DEDUP_REMOVED lines=11> */
.L_x_5041:
[----:B------:R-:W-:Y:S05]  /*15e40*/  BSYNC B2 ;  /* 0x0000000000027941 */ /* 0x000fea0003800000 */
.L_x_5040:
        /* <DEDUP_REMOVED lines=11> */
.L_x_5042:
        /* <DEDUP_REMOVED lines=15> */
.L_x_5043:
        /* <DEDUP_REMOVED lines=15> */
.L_x_5044:
        /* <DEDUP_REMOVED lines=15> */
.L_x_5045:
        /* <DEDUP_REMOVED lines=10> */
.L_x_5032:
[----:B------:R-:W-:Y:S05]  /*16270*/  BSYNC B1 ;  /* 0x0000000000017941 */ /* 0x000fea0003800000 */
.L_x_5031:
[----:B------:R-:W3:Y:S04]  /*16280*/  LDL.LU R9, [R1+0x10] ;  /* 0x0000100001097983 */ /* 0x000ee80000300800 */
[----:B--2---:R-:W2:Y:S01]  /*16290*/  LDL.LU R7, [R1+0x1c] ;  /* 0x00001c0001077983 */ /* 0x004ea20000300800 */
[C---:B------:R-:W-:Y:S01]  /*162a0*/  ISETP.GT.AND P2, PT, R4.reuse, R2, PT ;  /* 0x000000020400720c */ /* 0x040fe20003f44270 */
[----:B------:R-:W-:Y:S02]  /*162b0*/  VIADD R4, R4, 0xffffffff ;  /* 0xffffffff04047836 */ /* 0x000fe40000000000 */
[----:B---3--:R-:W-:-:S05]  /*162c0*/  VIADD R5, R9, 0x1 ;  /* 0x0000000109057836 */ /* 0x008fca0000000000 */
[----:B------:R-:W-:-:S04]  /*162d0*/  ISETP.NE.AND P1, PT, R5, 0x2, PT ;  /* 0x000000020500780c */ /* 0x000fc80003f25270 */
[----:B------:R-:W-:Y:S02]  /*162e0*/  SEL R6, RZ, 0x1, P1 ;  /* 0x00000001ff067807 */ /* 0x000fe40000800000 */
[----:B------:R-:W-:Y:S02]  /*162f0*/  SEL R5, R5, RZ, P1 ;  /* 0x000000ff05057207 */ /* 0x000fe40000800000 */
[----:B--2---:R-:W-:-:S05]  /*16300*/  LOP3.LUT R7, R7, R6, RZ, 0x3c, !PT ;  /* 0x0000000607077212 */ /* 0x004fca00078e3cff */
[----:B------:R3:W-:Y:S04]  /*16310*/  STL [R1+0x1c], R7 ;  /* 0x00001c0701007387 */ /* 0x0007e80000100800 */
[----:B------:R3:W-:Y:S01]  /*16320*/  STL [R1+0x10], R5 ;  /* 0x0000100501007387 */ /* 0x0007e20000100800 */
[----:B------:R-:W-:Y:S05]  /*16330*/  @P2 BRA `(.L_x_5046) ;  /* 0xfffffff400c42947 */ /* 0x000fea000383ffff */
.L_x_5010:
[----:B------:R-:W-:Y:S05]  /*16340*/  BSYNC B0 ;  /* 0x0000000000007941 */ /* 0x000fea0003800000 */
.L_x_5009:
[----:B------:R-:W4:Y:S01]  /*16350*/  LDC R0, c[0x0][0x448] ;  /* 0x00011200ff007b82 */ /* 0x000f220000000800 */
[----:B------:R-:W-:Y:S05]  /*16360*/  @!P0 WARPSYNC.ALL ;  /* 0x0000000000008948 */ /* 0x000fea0003800000 */
[----:B------:R-:W-:Y:S02]  /*16370*/  BSSY B7, `(.L_x_5047) ;  /* 0x0000423000077945 */ /* 0x000fe40003800000 */
[----:B------:R-:W-:Y:S01]  /*16380*/  @!P0 BAR.SYNC.DEFER_BLOCKING 0xc, 0x180 ;  /* 0x0306000000008b1d */ /* 0x000fe20000010000 */
[----:B----4-:R-:W-:Y:S02]  /*16390*/  ISETP.NE.AND P1, PT, R0, 0x1, PT ;  /* 0x000000010000780c */ /* 0x010fe40003f25270 */
[----:B------:R-:W-:-:S11]  /*163a0*/  LEA R0, R17, 0x7f, 0x7 ;  /* 0x0000007f11007811 */ /* 0x000fd600078e38ff */
[----:B------:R-:W4:Y:S08]  /*163b0*/  @P1 LDC R2, c[0x0][0x44c] ;  /* 0x00011300ff021b82 */ /* 0x000f300000000800 */
[----:B------:R-:W5:Y:S01]  /*163c0*/  @P1 LDC R3, c[0x0][0x450] ;  /* 0x00011400ff031b82 */ /* 0x000f620000000800 */
[----:B----4-:R-:W-:-:S05]  /*163d0*/  @P1 IMAD.HI.U32 R2, R0, R2, RZ ;  /* 0x0000000200021227 */ /* 0x010fca00078e00ff */
[----:B-----5:R-:W-:-:S05]  /*163e0*/  @P1 SHF.R.U32.HI R0, RZ, R3, R2 ;  /* 0x00000003ff001219 */ /* 0x020fca0000011602 */
[----:B------:R-:W-:-:S04]  /*163f0*/  IMAD.IADD R0, R20, 0x1, R0 ;  /* 0x0000000114007824 */ /* 0x000fc800078e0200 */
[----:B------:R-:W-:-:S05]  /*16400*/  IMAD.HI R0, R0, 0x2aaaaaab, RZ ;  /* 0x2aaaaaab00007827 */ /* 0x000fca00078e02ff */
[----:B------:R-:W-:-:S04]  /*16410*/  SHF.R.U32.HI R2, RZ, 0x1f, R0 ;  /* 0x0000001fff027819 */ /* 0x000fc80000011600 */
[----:B------:R-:W-:-:S04]  /*16420*/  LEA.HI.SX32 R0, R0, R2, 0x1c ;  /* 0x0000000200007211 */ /* 0x000fc800078fe2ff */
[----:B------:R-:W-:-:S04]  /*16430*/  VIMNMX R4, R10, R0, PT ;  /* 0x000000000a047248 */ /* 0x000fc80003fe0100 */
[----:B------:R-:W-:Y:S01]  /*16440*/  ISETP.GT.AND P0, PT, R4, RZ, PT ;  /* 0x000000ff0400720c */ /* 0x000fe20003f04270 */
[----:B------:R4:W-:-:S12]  /*16450*/  STL [R1+0x30], R4 ;  /* 0x0000300401007387 */ /* 0x0009d80000100800 */
[----:B----4-:R-:W-:Y:S05]  /*16460*/  @P0 BRA `(.L_x_5048) ;  /* 0x0000000000440947 */ /* 0x010fea0003800000 */
[----:B--23--:R-:W2:Y:S02]  /*16470*/  S2R R5, SR_TID.X ;  /* 0x0000000000057919 */ /* 0x00cea40000002100 */
[----:B--2---:R-:W-:-:S04]  /*16480*/  LOP3.LUT R5, R5, 0x7f, RZ, 0xc0, !PT ;  /* 0x0000007f05057812 */ /* 0x004fc800078ec0ff */
[----:B------:R-:W-:-:S13]  /*16490*/  ISETP.NE.AND P0, PT, R5, RZ, PT ;  /* 0x000000ff0500720c */ /* 0x000fda0003f05270 */
[----:B------:R-:W-:Y:S05]  /*164a0*/  @P0 BRA `(.L_x_5049) ;  /* 0x00000040003c0947 */ /* 0x000fea0003800000 */
[----:B------:R-:W2:Y:S01]  /*164b0*/  S2R R3, SR_LANEID ;  /* 0x0000000000037919 */ /* 0x000ea20000000000 */
[----:B------:R-:W-:Y:S02]  /*164c0*/  VOTEU.ANY UR4, UPT, PT ;  /* 0x0000000000047886 */ /* 0x000fe400038e0100 */
[----:B------:R-:W2:Y:S08]  /*164d0*/  FLO.U32 R0, UR4 ;  /* 0x0000000400007d00 */ /* 0x000eb000080e0000 */
[----:B------:R-:W3:Y:S01]  /*164e0*/  POPC R5, UR4 ;  /* 0x0000000400057d09 */ /* 0x000ee20008000000 */
[----:B--2---:R-:W-:-:S02]  /*164f0*/  ISETP.EQ.U32.AND P0, PT, R0, R3, PT ;  /* 0x000000030000720c */ /* 0x004fc40003f02070 */
[----:B------:R-:W3:Y:S11]  /*16500*/  LDC.64 R2, c[0x0][0xc60] ;  /* 0x00031800ff027b82 */ /* 0x000ef60000000a00 */
[----:B---3--:R-:W2:Y:S01]  /*16510*/  @P0 ATOMG.E.ADD.STRONG.GPU PT, R3, desc[UR40][R2.64], R5 ;  /* 0x00000005020309a8 */ /* 0x008ea200081ee1e8 */
[----:B------:R-:W3:Y:S02]  /*16520*/  S2R R4, SR_LTMASK ;  /* 0x0000000000047919 */ /* 0x000ee40000003900 */
[----:B---3--:R-:W-:-:S04]  /*16530*/  LOP3.LUT R4, R4, UR4, RZ, 0xc0, !PT ;  /* 0x0000000404047c12 */ /* 0x008fc8000f8ec0ff */
[----:B------:R-:W3:Y:S01]  /*16540*/  POPC R7, R4 ;  /* 0x0000000400077309 */ /* 0x000ee20000000000 */
[----:B--2---:R-:W3:Y:S02]  /*16550*/  SHFL.IDX PT, R0, R3, R0, 0x1f ;  /* 0x00001f0003007589 */ /* 0x004ee400000e0000 */
[----:B---3--:R-:W-:Y:S01]  /*16560*/  IADD3 R16, R0, UR36, R7 ;  /* 0x0000002400107c10 */ /* 0x008fe2000fffe007 */
[----:B------:R-:W-:Y:S06]  /*16570*/  BRA `(.L_x_5049) ;  /* 0x0000004000087947 */ /* 0x000fec0003800000 */
.L_x_5048:
[----:B------:R-:W4:Y:S01]  /*16580*/  LDL R0, [R1+0x4] ;  /* 0x0000040001007983 */ /* 0x000f220000100800 */
[----:B------:R-:W-:Y:S01]  /*16590*/  BSSY B6, `(.L_x_5050) ;  /* 0x0000014000067945 */ /* 0x000fe20003800000 */
[----:B----4-:R-:W-:-:S05]  /*165a0*/  VIADD R0, R0, 0x1c400 ;  /* 0x0001c40000007836 */ /* 0x010fca0000000000 */
[----:B------:R-:W-:-:S13]  /*165b0*/  LOP3.LUT P0, RZ, R0, 0x3ff, RZ, 0xc0, !PT ;  /* 0x000003ff00ff7812 */ /* 0x000fda000780c0ff */
[----:B------:R-:W-:Y:S05]  /*165c0*/  @!P0 BRA `(.L_x_5051) ;  /* 0x0000000000408947 */ /* 0x000fea0003800000 */
[----:B------:R-:W-:Y:S01]  /*165d0*/  MOV R2, 0x0 ;  /* 0x0000000000027802 */ /* 0x000fe20000000f00 */
[----:B------:R-:W-:Y:S01]  /*165e0*/  ULDC.64 UR6, c[0x4][0x98] ;  /* 0x0100260000067ab9 */ /* 0x000fe20000000a00 */
[----:B------:R-:W-:Y:S01]  /*165f0*/  ULDC.64 UR8, c[0x4][0xa0] ;  /* 0x0100280000087ab9 */ /* 0x000fe20000000a00 */
[----:B------:R-:W-:Y:S01]  /*16600*/  ULDC.64 UR4, c[0x4][0x8] ;  /* 0x0100020000047ab9 */ /* 0x000fe20000000a00 */
[----:B------:R-:W-:Y:S01]  /*16610*/  IMAD.U32 R4, RZ, RZ, UR6 ;  /* 0x00000006ff047e24 */ /* 0x000fe2000f8e00ff */
[----:B------:R-:W-:Y:S01]  /*16620*/  MOV R10, UR4 ;  /* 0x00000004000a7c02 */ /* 0x000fe20008000f00 */
[----:B------:R-:W4:Y:S01]  /*16630*/  LDC.64 R2, c[0x4][R2] ;  /* 0x0100000002027b82 */ /* 0x000f220000000a00 */
[----:B--23--:R-:W-:Y:S02]  /*16640*/  IMAD.U32 R5, RZ, RZ, UR7 ;  /* 0x00000007ff057e24 */ /* 0x00cfe4000f8e00ff */
[----:B------:R-:W-:Y:S02]  /*16650*/  IMAD.U32 R6, RZ, RZ, UR8 ;  /* 0x00000008ff067e24 */ /* 0x000fe4000f8e00ff */
[----:B------:R-:W-:-:S02]  /*16660*/  IMAD.U32 R7, RZ, RZ, UR9 ;  /* 0x00000009ff077e24 */ /* 0x000fc4000f8e00ff */
[----:B-1----:R-:W-:Y:S02]  /*16670*/  IMAD.U32 R11, RZ, RZ, UR5 ;  /* 0x00000005ff0b7e24 */ /* 0x002fe4000f8e00ff */
[----:B------:R-:W-:Y:S02]  /*16680*/  IMAD.MOV.U32 R8, RZ, RZ, 0x70 ;  /* 0x00000070ff087424 */ /* 0x000fe400078e00ff */
[----:B------:R-:W-:Y:S02]  /*16690*/  IMAD.MOV.U32 R12, RZ, RZ, 0x1 ;  /* 0x00000001ff0c7424 */ /* 0x000fe400078e00ff */
[----:B------:R-:W-:-:S07]  /*166a0*/  IMAD.MOV.U32 R13, RZ, RZ, RZ ;  /* 0x000000ffff0d7224 */ /* 0x000fce00078e00ff */
[----:B------:R-:W-:-:S07]  /*166b0*/  LEPC R20, `(.L_x_5051) ;  /* 0x000000001014794e */ /* 0x000fce0000000000 */
[----:B0---4-:R-:W-:Y:S05]  /*166c0*/  CALL.ABS.NOINC R2 ;  /* 0x0000000002007343 */ /* 0x011fea0003c00000 */
.L_x_5051:
[----:B------:R-:W-:Y:S05]  /*166d0*/  BSYNC B6 ;  /* 0x0000000000067941 */ /* 0x000fea0003800000 */
.L_x_5050:
        /* <DEDUP_REMOVED lines=9> */
[----:B------:R4:W0:Y:S01]  /*16770*/  LDC.64 R2, c[0x4][R0] ;  /* 0x0100000000027b82 */ /* 0x0008220000000a00 */
[----:B------:R-:W-:Y:S01]  /*16780*/  IMAD.U32 R4, RZ, RZ, UR6 ;  /* 0x00000006ff047e24 */ /* 0x000fe2000f8e00ff */
[----:B--23--:R-:W-:Y:S01]  /*16790*/  MOV R7, UR9 ;  /* 0x0000000900077c02 */ /* 0x00cfe20008000f00 */
[----:B------:R-:W-:Y:S02]  /*167a0*/  IMAD.U32 R5, RZ, RZ, UR7 ;  /* 0x00000007ff057e24 */ /* 0x000fe4000f8e00ff */
[----:B------:R-:W-:Y:S02]  /*167b0*/  IMAD.U32 R6, RZ, RZ, UR8 ;  /* 0x00000008ff067e24 */ /* 0x000fe4000f8e00ff */
[----:B------:R-:W-:-:S02]  /*167c0*/  IMAD.U32 R10, RZ, RZ, UR4 ;  /* 0x00000004ff0a7e24 */ /* 0x000fc4000f8e00ff */
[----:B-1----:R-:W-:Y:S02]  /*167d0*/  IMAD.U32 R11, RZ, RZ, UR5 ;  /* 0x00000005ff0b7e24 */ /* 0x002fe4000f8e00ff */
[----:B------:R-:W-:Y:S02]  /*167e0*/  IMAD.MOV.U32 R8, RZ, RZ, 0x70 ;  /* 0x00000070ff087424 */ /* 0x000fe400078e00ff */
[----:B------:R-:W-:Y:S02]  /*167f0*/  IMAD.MOV.U32 R12, RZ, RZ, 0x1 ;  /* 0x00000001ff0c7424 */ /* 0x000fe400078e00ff */
[----:B----4-:R-:W-:-:S07]  /*16800*/  IMAD.MOV.U32 R13, RZ, RZ, RZ ;  /* 0x000000ffff0d7224 */ /* 0x010fce00078e00ff */
[----:B------:R-:W-:-:S07]  /*16810*/  LEPC R20, `(.L_x_5054) ;  /* 0x000000001014794e */ /* 0x000fce0000000000 */
[----:B0-----:R-:W-:Y:S05]  /*16820*/  CALL.ABS.NOINC R2 ;  /* 0x0000000002007343 */ /* 0x001fea0003c00000 */
.L_x_5054:
        /* <DEDUP_REMOVED lines=16> */
.L_x_5053:
[----:B------:R-:W-:Y:S05]  /*16930*/  BSYNC B6 ;  /* 0x0000000000067941 */ /* 0x000fea0003800000 */
.L_x_5052:
[----:B------:R-:W4:Y:S01]  /*16940*/  LDL.LU R2, [R1] ;  /* 0x0000000001027983 */ /* 0x000f220000300800 */
[----:B------:R-:W-:-:S03]  /*16950*/  ULDC.64 UR4, c[0x0][0x9f8] ;  /* 0x00027e0000047ab9 */ /* 0x000fc60000000a00 */
[----:B------:R-:W5:Y:S04]  /*16960*/  LDL.LU R4, [R1+0x20] ;  /* 0x0000200001047983 */ /* 0x000f680000300800 */
[----:B--23--:R-:W2:Y:S01]  /*16970*/  LDL R7, [R1+0x14] ;  /* 0x0000140001077983 */ /* 0x00cea20000100800 */
[----:B------:R-:W-:-:S03]  /*16980*/  ISETP.NE.U32.AND P0, PT, RZ, UR4, PT ;  /* 0x00000004ff007c0c */ /* 0x000fc6000bf05070 */
[----:B------:R-:W3:Y:S01]  /*16990*/  LDL R0, [R1+0x30] ;  /* 0x0000300001007983 */ /* 0x000ee20000100800 */
[----:B------:R-:W-:-:S13]  /*169a0*/  ISETP.NE.AND.EX P0, PT, RZ, UR5, PT, P0 ;  /* 0x00000005ff007c0c */ /* 0x000fda000bf05300 */
[----:B----4-:R-:W-:-:S04]  /*169b0*/  @P0 IADD3 R2, P1, R2, UR4, RZ ;  /* 0x0000000402020c10 */ /* 0x010fc8000ff3e0ff */
[----:B-----5:R-:W-:Y:S01]  /*169c0*/  @P0 IADD3.X R3, R4, UR5, RZ, P1, !PT ;  /* 0x0000000504030c10 */ /* 0x020fe20008ffe4ff */
[----:B------:R-:W-:-:S04]  /*169d0*/  ULDC.64 UR4, c[0x0][0xa08] ;  /* 0x0002820000047ab9 */ /* 0x000fc80000000a00 */
[----:B--2---:R2:W4:Y:S02]  /*169e0*/  @P0 LDG.E R7, desc[UR40][R2.64] ;  /* 0x0000002802070981 */ /* 0x004524000c1e1900 */
[----:B--2---:R-:W2:Y:S01]  /*169f0*/  LDC.64 R2, c[0x0][0x418] ;  /* 0x00010600ff027b82 */ /* 0x004ea20000000a00 */
[----:B---3--:R-:W-:Y:S01]  /*16a00*/  VIADD R4, R0, 0xffffffff ;  /* 0xffffffff00047836 */ /* 0x008fe20000000000 */
[----:B----4-:R-:W-:Y:S01]  /*16a10*/  SHF.R.S32.HI R8, RZ, 0x1f, R7 ;  /* 0x0000001fff087819 */ /* 0x010fe20000011407 */
        /* <DEDUP_REMOVED lines=10> */
[----:B0-----:R0:W2:Y:S02]  /*16ac0*/  SHFL.IDX PT, R14, R5, RZ, 0x1f ;  /* 0x00001fff050e7589 */ /* 0x0010a400000e0000 */
.L_x_5214:
[----:B0-----:R-:W3:Y:S01]  /*16ad0*/  LDL.LU R5, [R1+0x8] ;  /* 0x0000080001057983 */ /* 0x001ee20000300800 */
[----:B------:R-:W-:Y:S02]  /*16ae0*/  PLOP3.LUT P1, PT, PT, PT, PT, 0x8, 0x0 ;  /* 0x000000000000781c */ /* 0x000fe40003f2e170 */
[----:B--2---:R-:W-:Y:S01]  /*16af0*/  ISETP.NE.AND P0, PT, R14, RZ, PT ;  /* 0x000000ff0e00720c */ /* 0x004fe20003f05270 */
[----:B------:R0:W-:Y:S04]  /*16b00*/  STL [R1], R0 ;  /* 0x0000000001007387 */ /* 0x0001e80000100800 */
[----:B------:R0:W-:Y:S01]  /*16b10*/  STL [R1+0x2c], R4 ;  /* 0x00002c0401007387 */ /* 0x0001e20000100800 */
[----:B---3--:R-:W-:-:S05]  /*16b20*/  LOP3.LUT R5, R5, 0xfffffffe, RZ, 0xc0, !PT ;  /* 0xfffffffe05057812 */ /* 0x008fca00078ec0ff */
[----:B------:R-:W-:-:S05]  /*16b30*/  @P1 LOP3.LUT R5, R5, 0x1, RZ, 0xfc, !PT ;  /* 0x0000000105051812 */ /* 0x000fca00078efcff */
[----:B------:R0:W-:Y:S01]  /*16b40*/  STL [R1+0x8], R5 ;  /* 0x0000080501007387 */ /* 0x0001e20000100800 */
[----:B------:R-:W-:Y:S05]  /*16b50*/  @P0 BRA `(.L_x_5056) ;  /* 0x0000000400240947 */ /* 0x000fea0003800000 */
[----:B------:R-:W-:-:S03]  /*16b60*/  UMOV UR4, 0xffffffff ;  /* 0xffffffff00047882 */ /* 0x000fc60000000000 */
[----:B------:R-:W-:Y:S05]  /*16b70*/  BRA.DIV UR4, `(.L_x_5057) ;  /* 0x0000006204087947 */ /* 0x000fea000b800000 */
[----:B------:R-:W-:-:S13]  /*16b80*/  ELECT P6, URZ, PT ;  /* 0x00000000003f782f */ /* 0x000fda00038c0000 */
.L_x_5217:
[----:B------:R-:W-:Y:S05]  /*16b90*/  @!P6 BRA `(.L_x_5056) ;  /* 0x000000040014e947 */ /* 0x000fea0003800000 */
[----:B------:R-:W-:-:S04]  /*16ba0*/  ISETP.NE.U32.AND P0, PT, R2, RZ, PT ;  /* 0x000000ff0200720c */ /* 0x000fc80003f05070 */
[----:B------:R-:W-:-:S13]  /*16bb0*/  ISETP.NE.AND.EX P0, PT, R3, RZ, PT, P0 ;  /* 0x000000ff0300720c */ /* 0x000fda0003f05300 */
[----:B------:R-:W-:Y:S05]  /*16bc0*/  @!P0 BRA `(.L_x_5058) ;  /* 0x0000000000548947 */ /* 0x000fea0003800000 */
[----:B------:R-:W2:Y:S01]  /*16bd0*/  LDC R6, c[0x0][0x43c] ;  /* 0x00010f00ff067b82 */ /* 0x000ea20000000800 */
[----:B------:R-:W-:Y:S01]  /*16be0*/  IMAD.MOV.U32 R9, RZ, RZ, R4 ;  /* 0x000000ffff097224 */ /* 0x000fe200078e0004 */
[----:B------:R-:W-:-:S03]  /*16bf0*/  ULDC.64 UR4, c[0x0][0x428] ;  /* 0x00010a0000047ab9 */ /* 0x000fc60000000a00 */
[----:B0-----:R-:W-:Y:S01]  /*16c00*/  IMAD.MOV.U32 R0, RZ, RZ, R9 ;  /* 0x000000ffff007224 */ /* 0x001fe200078e0009 */
[----:B--2---:R-:W-:-:S13]  /*16c10*/  ISETP.NE.AND P0, PT, R6, 0x1, PT ;  /* 0x000000010600780c */ /* 0x004fda0003f05270 */
[----:B------:R-:W0:Y:S02]  /*16c20*/  @P0 LDC.64 R4, c[0x0][0x440] ;  /* 0x00011000ff040b82 */ /* 0x000e240000000a00 */
[----:B0-----:R-:W-:-:S05]  /*16c30*/  @P0 IMAD.HI.U32 R4, R9, R4, RZ ;  /* 0x0000000409040227 */ /* 0x001fca00078e00ff */
[----:B------:R-:W-:-:S04]  /*16c40*/  @P0 SHF.R.U32.HI R0, RZ, R5, R4 ;  /* 0x00000005ff000219 */ /* 0x000fc80000011604 */
[----:B------:R-:W-:Y:S02]  /*16c50*/  IADD3 R4, -R0, RZ, RZ ;  /* 0x000000ff00047210 */ /* 0x000fe40007ffe1ff */
[----:B------:R-:W-:-:S03]  /*16c60*/  SHF.R.S32.HI R5, RZ, 0x1f, R0 ;  /* 0x0000001fff057819 */ /* 0x000fc60000011400 */
        /* <DEDUP_REMOVED lines=9> */
[----:B------:R-:W3:Y:S04]  /*16d00*/  LDG.E R0, desc[UR40][R2.64] ;  /* 0x0000002802007981 */ /* 0x000ee8000c1e1900 */
[----:B---3--:R2:W-:Y:S02]  /*16d10*/  STL [R1], R0 ;  /* 0x0000000001007387 */ /* 0x0085e40000100800 */
.L_x_5058:
[----:B------:R-:W3:Y:S04]  /*16d20*/  LDL R7, [R1+0x4] ;  /* 0x0000040001077983 */ /* 0x000ee80000100800 */
[----:B0-2---:R-:W3:Y:S04]  /*16d30*/  LDL R0, [R1+0xc] ;  /* 0x00000c0001007983 */ /* 0x005ee80000100800 */
[----:B------:R-:W2:Y:S01]  /*16d40*/  LDL R2, [R1+0x18] ;  /* 0x0000180001027983 */ /* 0x000ea20000100800 */
[----:B---3--:R-:W-:Y:S01]  /*16d50*/  IMAD R0, R0, 0x8, R7 ;  /* 0x0000000800007824 */ /* 0x008fe200078e0207 */
[----:B--2---:R-:W-:-:S04]  /*16d60*/  SHF.L.U32 R2, R2, 0x1f, RZ ;  /* 0x0000001f02027819 */ /* 0x004fc800000006ff */
[----:B------:R-:W0:Y:S02]  /*16d70*/  SYNCS.PHASECHK.TRANS64.TRYWAIT P0, [R0+URZ+0x22840], R2 ;  /* 0x02284002000075a7 */ /* 0x000e24000800017f */
[----:B0-----:R-:W-:Y:S05]  /*16d80*/  @!P0 BRA `(.L_x_5059) ;  /* 0x0000005c00a48947 */ /* 0x001fea0003800000 */
.L_x_5218:
        /* <DEDUP_REMOVED lines=11> */
.L_x_5060:
        /* <DEDUP_REMOVED lines=27> */
.L_x_5056:
[----:B--2---:R-:W2:Y:S04]  /*16ff0*/  LDL R2, [R1+0x4] ;  /* 0x0000040001027983 */ /* 0x004ea80000100800 */
[----:B------:R-:W3:Y:S04]  /*17000*/  LDL.LU R3, [R1+0x38] ;  /* 0x0000380001037983 */ /* 0x000ee80000300800 */
[----:B0-----:R-:W4:Y:S04]  /*17010*/  LDL.LU R5, [R1+0x28] ;  /* 0x0000280001057983 */ /* 0x001f280000300800 */
[----:B------:R-:W5:Y:S01]  /*17020*/  LDL.LU R4, [R1+0x50] ;  /* 0x0000500001047983 */ /* 0x000f620000300800 */
        /* <DEDUP_REMOVED lines=33> */
[----:B-1----:R-:W-:Y:S02]  /*17240*/  IMAD.U32 R11, RZ, RZ, UR9 ;  /* 0x00000009ff0b7e24 */ /* 0x002fe4000f8e00ff */
[----:B------:R-:W-:Y:S02]  /*17250*/  IMAD.MOV.U32 R8, RZ, RZ, 0x70 ;  /* 0x00000070ff087424 */ /* 0x000fe400078e00ff */
[----:B------:R-:W-:Y:S02]  /*17260*/  IMAD.MOV.U32 R12, RZ, RZ, 0x1 ;  /* 0x00000001ff0c7424 */ /* 0x000fe400078e00ff */
[----:B------:R-:W-:-:S07]  /*17270*/  IMAD.MOV.U32 R13, RZ, RZ, RZ ;  /* 0x000000ffff0d7224 */ /* 0x000fce00078e00ff */
[----:B------:R-:W-:-:S07]  /*17280*/  LEPC R20, `(.L_x_5062) ;  /* 0x000000001014794e */ /* 0x000fce0000000000 */
[----:B0-----:R-:W-:Y:S05]  /*17290*/  CALL.ABS.NOINC R2 ;  /* 0x0000000002007343 */ /* 0x001fea0003c00000 */
.L_x_5062:
[----:B------:R-:W-:Y:S05]  /*172a0*/  BSYNC B6 ;  /* 0x0000000000067941 */ /* 0x000fea0003800000 */
.L_x_5061:
[----:B------:R-:W3:Y:S01]  /*172b0*/  LDL.LU R6, [R1+0x38] ;  /* 0x0000380001067983 */ /* 0x000ee20000300800 */
[----:B------:R-:W-:Y:S01]  /*172c0*/  ULDC.64 UR4, c[0x0][0x2d8] ;  /* 0x0000b60000047ab9 */ /* 0x000fe20000000a00 */
[----:B------:R-:W0:Y:S01]  /*172d0*/  LDC R7, c[0x0][0x448] ;  /* 0x00011200ff077b82 */ /* 0x000e220000000800 */
[----:B------:R-:W-:Y:S01]  /*172e0*/  ULDC UR6, c[0x0][0x2b8] ;  /* 0x0000ae0000067ab9 */ /* 0x000fe20000000800 */
[----:B--2---:R-:W3:Y:S04]  /*172f0*/  LDL.LU.64 R2, [R1+0x48] ;  /* 0x0000480001027983 */ /* 0x004ee80000300a00 */
[----:B------:R-:W2:Y:S04]  /*17300*/  LDL.LU R0, [R1+0x50] ;  /* 0x0000500001007983 */ /* 0x000ea80000300800 */
[----:B------:R-:W4:Y:S04]  /*17310*/  LDL.LU R4, [R1+0x54] ;  /* 0x0000540001047983 */ /* 0x000f280000300800 */
[----:B------:R-:W4:Y:S04]  /*17320*/  LDL.LU R5, [R1+0x28] ;  /* 0x0000280001057983 */ /* 0x000f280000300800 */
[----:B------:R0:W5:Y:S02]  /*17330*/  LDL R9, [R1+0x34] ;  /* 0x0000340001097983 */ /* 0x0001640000100800 */
[----:B0-----:R-:W-:Y:S01]  /*17340*/  ISETP.NE.AND P0, PT, R7, 0x1, PT ;  /* 0x000000010700780c */ /* 0x001fe20003f05270 */
[----:B------:R-:W0:Y:S01]  /*17350*/  S2R R10, SR_TID.X ;  /* 0x00000000000a7919 */ /* 0x000e220000002100 */
[----:B------:R-:W1:Y:S01]  /*17360*/  S2R R8, SR_TID.X ;  /* 0x0000000000087919 */ /* 0x000e620000002100 */
[----:B0-----:R-:W-:-:S05]  /*17370*/  IMAD.SHL.U32 R10, R10, 0x8, RZ ;  /* 0x000000080a0a7824 */ /* 0x001fca00078e00ff */
[----:B------:R-:W-:Y:S02]  /*17380*/  LOP3.LUT R10, R10, 0x38, RZ, 0xc0, !PT ;  /* 0x000000380a0a7812 */ /* 0x000fe400078ec0ff */
[----:B-1----:R-:W-:-:S04]  /*17390*/  LOP3.LUT R8, R8, 0x7f, RZ, 0xc0, !PT ;  /* 0x0000007f08087812 */ /* 0x002fc800078ec0ff */
[----:B------:R-:W-:Y:S01]  /*173a0*/  SHF.R.U32.HI R8, RZ, 0x3, R8 ;  /* 0x00000003ff087819 */ /* 0x000fe20000011608 */
[----:B---3--:R-:W-:Y:S02]  /*173b0*/  IMAD.MOV.U32 R3, RZ, RZ, R6 ;  /* 0x000000ffff037224 */ /* 0x008fe400078e0006 */
[----:B------:R-:W0:Y:S01]  /*173c0*/  @P0 LDC R6, c[0x0][0x450] ;  /* 0x00011400ff060b82 */ /* 0x000e220000000800 */
[----:B--2---:R-:W-:Y:S02]  /*173d0*/  IMAD R0, R0, UR4, RZ ;  /* 0x0000000400007c24 */ /* 0x004fe4000f8e02ff */
[----:B------:R-:W-:-:S04]  /*173e0*/  IMAD.WIDE.U32 R2, R18, UR4, R2 ;  /* 0x0000000412027c25 */ /* 0x000fc8000f8e0002 */
[----:B------:R-:W-:Y:S01]  /*173f0*/  IMAD R0, R18, UR5, R0 ;  /* 0x0000000512007c24 */ /* 0x000fe2000f8e0200 */
[----:B------:R-:W-:-:S03]  /*17400*/  ULDC.64 UR4, c[0x0][0x2e0] ;  /* 0x0000b80000047ab9 */ /* 0x000fc60000000a00 */
[----:B------:R-:W-:Y:S02]  /*17410*/  IMAD.IADD R3, R3, 0x1, R0 ;  /* 0x0000000103037824 */ /* 0x000fe400078e0200 */
[----:B----4-:R-:W-:Y:S02]  /*17420*/  IMAD R0, R4, UR4, RZ ;  /* 0x0000000404007c24 */ /* 0x010fe4000f8e02ff */
[----:B------:R-:W1:Y:S01]  /*17430*/  S2R R4, SR_TID.X ;  /* 0x0000000000047919 */ /* 0x000e620000002100 */
[----:B------:R-:W-:-:S04]  /*17440*/  IMAD.WIDE.U32 R2, R5, UR4, R2 ;  /* 0x0000000405027c25 */ /* 0x000fc8000f8e0002 */
[----:B------:R-:W-:Y:S01]  /*17450*/  IMAD R0, R5, UR5, R0 ;  /* 0x0000000505007c24 */ /* 0x000fe2000f8e0200 */
[----:B------:R-:W-:-:S04]  /*17460*/  ULDC.64 UR4, c[0x0][0x2d0] ;  /* 0x0000b40000047ab9 */ /* 0x000fc80000000a00 */
[----:B------:R-:W-:Y:S02]  /*17470*/  IADD3 R3, R3, R0, RZ ;  /* 0x0000000003037210 */ /* 0x000fe40007ffe0ff */
[----:B-1----:R-:W-:-:S04]  /*17480*/  LOP3.LUT R4, R4, 0x7f, RZ, 0xc0, !PT ;  /* 0x0000007f04047812 */ /* 0x002fc800078ec0ff */
[----:B------:R-:W-:Y:S02]  /*17490*/  SHF.R.U32.HI R5, RZ, 0x3, R4 ;  /* 0x00000003ff057819 */ /* 0x000fe40000011604 */
[----:B------:R-:W1:Y:S02]  /*174a0*/  S2R R4, SR_TID.X ;  /* 0x0000000000047919 */ /* 0x000e640000002100 */
[----:B-1----:R-:W-:-:S05]  /*174b0*/  IMAD.SHL.U32 R4, R4, 0x10, RZ ;  /* 0x0000001004047824 */ /* 0x002fca00078e00ff */
[----:B------:R-:W-:Y:S02]  /*174c0*/  LOP3.LUT R4, R5, 0x70, R4, 0xf8, !PT ;  /* 0x0000007005047812 */ /* 0x000fe400078ef804 */
[----:B------:R-:W1:Y:S03]  /*174d0*/  @P0 LDC R5, c[0x0][0x44c] ;  /* 0x00011300ff050b82 */ /* 0x000e660000000800 */
[----:B------:R-:W-:-:S04]  /*174e0*/  IMAD R4, R17, 0x80, R4 ;  /* 0x0000008011047824 */ /* 0x000fc800078e0204 */
[----:B------:R-:W-:Y:S02]  /*174f0*/  IMAD.MOV.U32 R0, RZ, RZ, R4 ;  /* 0x000000ffff007224 */ /* 0x000fe400078e0004 */
[----:B-1----:R-:W-:-:S05]  /*17500*/  @P0 IMAD.HI.U32 R5, R4, R5, RZ ;  /* 0x0000000504050227 */ /* 0x002fca00078e00ff */
[----:B0-----:R-:W-:-:S05]  /*17510*/  @P0 SHF.R.U32.HI R0, RZ, R6, R5 ;  /* 0x00000006ff000219 */ /* 0x001fca0000011605 */
        /* <DEDUP_REMOVED lines=18> */
[----:B------:R-:W-:Y:S09]  /*17640*/  BRA.DIV UR4, `(.L_x_5063) ;  /* 0x0000005604887947 */ /* 0x000ff2000b800000 */
[----:B------:R-:W2:Y:S01]  /*17650*/  LDL.LU R4, [R1+0x3c] ;  /* 0x00003c0001047983 */ /* 0x000ea20000300800 */
[----:B------:R-:W-:-:S03]  /*17660*/  IMAD R17, R17, 0x80, R8 ;  /* 0x0000008011117824 */ /* 0x000fc600078e0208 */
[----:B------:R-:W0:Y:S04]  /*17670*/  SHFL.IDX PT, R5, R3, RZ, 0x181f ;  /* 0x00181fff03057589 */ /* 0x000e2800000e0000 */
[----:B------:R-:W-:Y:S01]  /*17680*/  SHFL.IDX PT, R6, R0, 0x1, 0x181f ;  /* 0x00381f0000067f89 */ /* 0x000fe200000e0000 */
[----:B--2---:R-:W-:-:S03]  /*17690*/  IMAD R2, R4, R7, RZ ;  /* 0x0000000704027224 */ /* 0x004fc600078e02ff */
[----:B------:R-:W1:Y:S02]  /*176a0*/  SHFL.IDX PT, R4, R0, RZ, 0x181f ;  /* 0x00181fff00047589 */ /* 0x000e6400000e0000 */
[----:B------:R-:W-:-:S13]  /*176b0*/  ISETP.GE.AND P1, PT, R17, R2, PT ;  /* 0x000000021100720c */ /* 0x000fda0003f26270 */
[----:B0-----:R-:W-:-:S04]  /*176c0*/  @!P1 LEA R5, P2, R10, R5, 0x1 ;  /* 0x000000050a059211 */ /* 0x001fc800078408ff */
[----:B-1----:R-:W-:-:S04]  /*176d0*/  @!P1 IADD3.X R4, RZ, R4, RZ, P2, !PT ;  /* 0x00000004ff049210 */ /* 0x002fc800017fe4ff */
[----:B------:R-:W-:-:S04]  /*176e0*/  @!P1 LOP3.LUT R5, R5, R4, RZ, 0x3c, !PT ;  /* 0x0000000405059212 */ /* 0x000fc800078e3cff */
[----:B------:R-:W-:-:S04]  /*176f0*/  @!P1 LOP3.LUT R4, R5, R4, RZ, 0x3c, !PT ;  /* 0x0000000405049212 */ /* 0x000fc800078e3cff */
[----:B------:R-:W-:-:S05]  /*17700*/  @!P1 LOP3.LUT R5, R5, R4, RZ, 0x3c, !PT ;  /* 0x0000000405059212 */ /* 0x000fca00078e3cff */
[----:B-----5:R0:W-:Y:S02]  /*17710*/  @!P1 LDGSTS.E.BYPASS.LTC128B.128 [R9+0x18400], desc[UR40][R4.64], !P0 ;  /* 0x1840000004099fae */ /* 0x0201e4000c101d68 */
[----:B0-----:R-:W-:-:S05]  /*17720*/  VIADD R4, R17, 0x10 ;  /* 0x0000001011047836 */ /* 0x001fca0000000000 */
[----:B------:R-:W-:Y:S02]  /*17730*/  ISETP.GE.AND P1, PT, R4, R2, PT ;  /* 0x000000020400720c */ /* 0x000fe40003f26270 */
[----:B------:R-:W0:Y:S11]  /*17740*/  SHFL.IDX PT, R4, R3, 0x1, 0x181f ;  /* 0x00381f0003047f89 */ /* 0x000e3600000e0000 */
[----:B0-----:R-:W-:-:S05]  /*17750*/  @!P1 LEA R5, P2, R10, R4, 0x1 ;  /* 0x000000040a059211 */ /* 0x001fca00078408ff */
[----:B------:R-:W-:Y:S02]  /*17760*/  @!P1 IMAD.X R4, RZ, RZ, R6, P2 ;  /* 0x000000ffff049224 */ /* 0x000fe400010e0606 */
[----:B------:R-:W-:Y:S03]  /*17770*/  SHFL.IDX PT, R6, R0, 0x2, 0x181f ;  /* 0x00581f0000067f89 */ /* 0x000fe600000e0000 */
[----:B------:R-:W-:-:S04]  /*17780*/  @!P1 LOP3.LUT R5, R5, R4, RZ, 0x3c, !PT ;  /* 0x0000000405059212 */ /* 0x000fc800078e3cff */
[----:B------:R-:W-:-:S04]  /*17790*/  @!P1 LOP3.LUT R4, R5, R4, RZ, 0x3c, !PT ;  /* 0x0000000405049212 */ /* 0x000fc800078e3cff */
[----:B------:R-:W-:-:S05]  /*177a0*/  @!P1 LOP3.LUT R5, R5, R4, RZ, 0x3c, !PT ;  /* 0x0000000405059212 */ /* 0x000fca00078e3cff */
[----:B------:R0:W-:Y:S02]  /*177b0*/  @!P1 LDGSTS.E.BYPASS.LTC128B.128 [R9+0x18c00], desc[UR40][R4.64], !P0 ;  /* 0x18c0000004099fae */ /* 0x0001e4000c101d68 */
        /* <DEDUP_REMOVED lines=30> */
[----:B0-----:R-:W-:-:S04]  /*179a0*/  IADD3 R4, R17, 0x50, RZ ;  /* 0x0000005011047810 */ /* 0x001fc80007ffe0ff */
[----:B------:R-:W-:Y:S02]  /*179b0*/  ISETP.GE.AND P1, PT, R4, R2, PT ;  /* 0x000000020400720c */ /* 0x000fe40003f26270 */
[----:B------:R-:W0:Y:S11]  /*179c0*/  SHFL.IDX PT, R4, R3, 0x5, 0x181f ;  /* 0x00b81f0003047f89 */ /* 0x000e3600000e0000 */
[----:B0-----:R-:W-:-:S05]  /*179d0*/  @!P1 LEA R5, P2, R10, R4, 0x1 ;  /* 0x000000040a059211 */ /* 0x001fca00078408ff */
[----:B------:R-:W-:Y:S02]  /*179e0*/  @!P1 IMAD.X R4, RZ, RZ, R6, P2 ;  /* 0x000000ffff049224 */ /* 0x000fe400010e0606 */
[----:B------:R-:W-:Y:S03]  /*179f0*/  SHFL.IDX PT, R6, R0, 0x6, 0x181f ;  /* 0x00d81f0000067f89 */ /* 0x000fe600000e0000 */
[-C--:B------:R-:W-:Y:S01]  /*17a00*/  @!P1 LOP3.LUT R5, R5, R4.reuse, RZ, 0x3c, !PT ;  /* 0x0000000405059212 */ /* 0x080fe200078e3cff */
[----:B------:R-:W-:Y:S03]  /*17a10*/  SHFL.IDX PT, R0, R0, 0x7, 0x181f ;  /* 0x00f81f0000007f89 */ /* 0x000fe600000e0000 */
[----:B------:R-:W-:-:S04]  /*17a20*/  @!P1 LOP3.LUT R4, R5, R4, RZ, 0x3c, !PT ;  /* 0x0000000405049212 */ /* 0x000fc800078e3cff */
[----:B------:R-:W-:-:S05]  /*17a30*/  @!P1 LOP3.LUT R5, R5, R4, RZ, 0x3c, !PT ;  /* 0x0000000405059212 */ /* 0x000fca00078e3cff */
[----:B------:R0:W-:Y:S02]  /*17a40*/  @!P1 LDGSTS.E.BYPASS.LTC128B.128 [R9+0x1ac00], desc[UR40][R4.64], !P0 ;  /* 0x1ac0000004099fae */ /* 0x0001e4000c101d68 */
[----:B0-----:R-:W-:-:S05]  /*17a50*/  VIADD R4, R17, 0x60 ;  /* 0x0000006011047836 */ /* 0x001fca0000000000 */
[----:B------:R-:W-:Y:S02]  /*17a60*/  ISETP.GE.AND P1, PT, R4, R2, PT ;  /* 0x000000020400720c */ /* 0x000fe40003f26270 */
[----:B------:R-:W0:Y:S04]  /*17a70*/  SHFL.IDX PT, R4, R3, 0x6, 0x181f ;  /* 0x00d81f0003047f89 */ /* 0x000e2800000e0000 */
[----:B------:R-:W1:Y:S07]  /*17a80*/  SHFL.IDX PT, R3, R3, 0x7, 0x181f ;  /* 0x00f81f0003037f89 */ /* 0x000e6e00000e0000 */
[----:B0-----:R-:W-:-:S05]  /*17a90*/  @!P1 LEA R5, P2, R10, R4, 0x1 ;  /* 0x000000040a059211 */ /* 0x001fca00078408ff */
[----:B------:R-:W-:-:S05]  /*17aa0*/  @!P1 IMAD.X R4, RZ, RZ, R6, P2 ;  /* 0x000000ffff049224 */ /* 0x000fca00010e0606 */
[----:B------:R-:W-:-:S04]  /*17ab0*/  @!P1 LOP3.LUT R5, R5, R4, RZ, 0x3c, !PT ;  /* 0x0000000405059212 */ /* 0x000fc800078e3cff */
[----:B------:R-:W-:-:S04]  /*17ac0*/  @!P1 LOP3.LUT R4, R5, R4, RZ, 0x3c, !PT ;  /* 0x0000000405049212 */ /* 0x000fc800078e3cff */
[----:B------:R-:W-:-:S05]  /*17ad0*/  @!P1 LOP3.LUT R5, R5, R4, RZ, 0x3c, !PT ;  /* 0x0000000405059212 */ /* 0x000fca00078e3cff */
[----:B-1----:R2:W-:Y:S02]  /*17ae0*/  @!P1 LDGSTS.E.BYPASS.LTC128B.128 [R9+0x1b400], desc[UR40][R4.64], !P0 ;  /* 0x1b40000004099fae */ /* 0x0025e4000c101d68 */
.L_x_5235:
        /* <DEDUP_REMOVED lines=11> */
.L_x_5064:
[----:B-1----:R-:W3:Y:S01]  /*17ba0*/  LDL R2, [R1+0x4] ;  /* 0x0000040001027983 */ /* 0x002ee20000100800 */
        /* <DEDUP_REMOVED lines=18> */
.L_x_5236:
[----:B------:R-:W-:Y:S05]  /*17cd0*/  BSYNC B0 ;  /* 0x0000000000007941 */ /* 0x000fea0003800000 */
.L_x_5065:
[----:B-1----:R-:W3:Y:S01]  /*17ce0*/  LDL R2, [R1+0x8] ;  /* 0x0000080001027983 */ /* 0x002ee20000100800 */
[----:B------:R-:W-:Y:S01]  /*17cf0*/  BSSY B0, `(.L_x_5067) ;  /* 0x0000062000007945 */ /* 0x000fe20003800000 */
[----:B---3--:R-:W-:-:S13]  /*17d00*/  LOP3.LUT P0, RZ, R2, 0x1, RZ, 0xc0, !PT ;  /* 0x0000000102ff7812 */ /* 0x008fda000780c0ff */
[----:B------:R-:W-:Y:S05]  /*17d10*/  @!P0 BRA `(.L_x_5068) ;  /* 0x00000004007c8947 */ /* 0x000fea0003800000 */
[----:B0-2---:R-:W2:Y:S04]  /*17d20*/  LDL R5, [R1+0x4] ;  /* 0x0000040001057983 */ /* 0x005ea80000100800 */
        /* <DEDUP_REMOVED lines=10> */
.L_x_5237:
[----:B------:R-:W-:Y:S05]  /*17dd0*/  BSYNC B1 ;  /* 0x0000000000017941 */ /* 0x000fea0003800000 */
.L_x_5069:
[----:B------:R-:W-:Y:S04]  /*17de0*/  BSSY B1, `(.L_x_5071) ;  /* 0x0000009000017945 */ /* 0x000fe80003800000 */
        /* <DEDUP_REMOVED lines=8> */
.L_x_5072:
[----:B------:R-:W-:Y:S05]  /*17e70*/  BSYNC B1 ;  /* 0x0000000000017941 */ /* 0x000fea0003800000 */
.L_x_5071:
        /* <DEDUP_REMOVED lines=14> */
.L_x_5073:
        /* <DEDUP_REMOVED lines=16> */
.L_x_5074:
        /* <DEDUP_REMOVED lines=16> */
.L_x_5075:
        /* <DEDUP_REMOVED lines=16> */
.L_x_5076:
        /* <DEDUP_REMOVED lines=11> */
.L_x_5068:
[----:B------:R-:W-:Y:S05]  /*18310*/  BSYNC B0 ;  /* 0x0000000000007941 */ /* 0x000fea0003800000 */
.L_x_5067:
[----:B0-2---:R-:W2:Y:S01]  /*18320*/  LDL R4, [R1+0x30] ;  /* 0x0000300001047983 */ /* 0x005ea20000100800 */
        /* <DEDUP_REMOVED lines=23> */
[----:B------:R-:W-:Y:S02]  /*184a0*/  MOV R5, R4 ;  /* 0x0000000400057202 */ /* 0x000fe40000000f00 */
[----:B------:R-:W-:-:S04]  /*184b0*/  ISETP.NE.U32.AND P0, PT, RZ, UR4, PT ;  /* 0x00000004ff007c0c */ /* 0x000fc8000bf05070 */
[----:B------:R-:W-:-:S13]  /*184c0*/  ISETP.NE.AND.EX P0, PT, RZ, UR5, PT, P0 ;  /* 0x00000005ff007c0c */ /* 0x000fda000bf05300 */
[----:B------:R-:W-:Y:S05]  /*184d0*/  @!P0 BRA `(.L_x_5083) ;  /* 0x0000000000548947 */ /* 0x000fea0003800000 */
[----:B------:R-:W2:Y:S01]  /*184e0*/  LDL R10, [R1+0x20] ;  /* 0x00002000010a7983 */ /* 0x000ea20000100800 */
[----:B------:R-:W1:Y:S03]  /*184f0*/  LDC R6, c[0x0][0x43c] ;  /* 0x00010f00ff067b82 */ /* 0x000e660000000800 */
[----:B------:R-:W3:Y:S01]  /*18500*/  LDL R7, [R1+0x14] ;  /* 0x0000140001077983 */ /* 0x000ee20000100800 */
[----:B------:R-:W-:Y:S01]  /*18510*/  IMAD.MOV.U32 R0, RZ, RZ, R4 ;  /* 0x000000ffff007224 */ /* 0x000fe200078e0004 */
[----:B------:R-:W-:Y:S01]  /*18520*/  ULDC.64 UR6, c[0x0][0x428] ;  /* 0x00010a0000067ab9 */ /* 0x000fe20000000a00 */
[----:B-1----:R-:W-:-:S13]  /*18530*/  ISETP.NE.AND P0, PT, R6, 0x1, PT ;  /* 0x000000010600780c */ /* 0x002fda0003f05270 */
[----:B------:R-:W1:Y:S02]  /*18540*/  @P0 LDC.64 R2, c[0x0][0x440] ;  /* 0x00011000ff020b82 */ /* 0x000e640000000a00 */
[----:B-1----:R-:W-:-:S05]  /*18550*/  @P0 IMAD.HI.U32 R2, R4, R2, RZ ;  /* 0x0000000204020227 */ /* 0x002fca00078e00ff */
[----:B------:R-:W-:-:S04]  /*18560*/  @P0 SHF.R.U32.HI R0, RZ, R3, R2 ;  /* 0x00000003ff000219 */ /* 0x000fc80000011602 */
[--C-:B------:R-:W-:Y:S01]  /*18570*/  SHF.R.S32.HI R3, RZ, 0x1f, R0.reuse ;  /* 0x0000001fff037819 */ /* 0x100fe20000011400 */
[----:B------:R-:W-:-:S04]  /*18580*/  IMAD.MOV R5, RZ, RZ, -R0 ;  /* 0x000000ffff057224 */ /* 0x000fc800078e0a00 */
[----:B------:R-:W-:Y:S02]  /*18590*/  IMAD R5, R6, R5, R4 ;  /* 0x0000000506057224 */ /* 0x000fe400078e0204 */
[----:B--2---:R-:W-:-:S04]  /*185a0*/  IMAD R2, R10, UR6, RZ ;  /* 0x000000060a027c24 */ /* 0x004fc8000f8e02ff */
[----:B---3--:R-:W-:Y:S02]  /*185b0*/  IMAD R6, R7, UR7, R2 ;  /* 0x0000000707067c24 */ /* 0x008fe4000f8e0202 */
[----:B------:R-:W-:-:S04]  /*185c0*/  IMAD.MOV.U32 R2, RZ, RZ, R0 ;  /* 0x000000ffff027224 */ /* 0x000fc800078e0000 */
[----:B------:R-:W-:-:S04]  /*185d0*/  IMAD.WIDE.U32 R2, R7, UR6, R2 ;  /* 0x0000000607027c25 */ /* 0x000fc8000f8e0002 */
[----:B------:R-:W-:Y:S01]  /*185e0*/  IMAD.IADD R0, R6, 0x1, R3 ;  /* 0x0000000106007824 */ /* 0x000fe200078e0203 */
[----:B------:R-:W-:-:S04]  /*185f0*/  LEA R6, P0, R2, UR4, 0x2 ;  /* 0x0000000402067c11 */ /* 0x000fc8000f8010ff */
[----:B------:R-:W-:-:S05]  /*18600*/  LEA.HI.X R7, R2, UR5, R0, 0x2, P0 ;  /* 0x0000000502077c11 */ /* 0x000fca00080f1400 */
[----:B------:R-:W2:Y:S04]  /*18610*/  LDG.E R0, desc[UR40][R6.64] ;  /* 0x0000002806007981 */ /* 0x000ea8000c1e1900 */
[----:B--2---:R1:W-:Y:S02]  /*18620*/  STL [R1], R0 ;  /* 0x0000000001007387 */ /* 0x0043e40000100800 */
.L_x_5083:
[----:B------:R-:W2:Y:S01]  /*18630*/  LDL R2, [R1+0x4] ;  /* 0x0000040001027983 */ /* 0x000ea20000100800 */
[----:B------:R-:W-:Y:S01]  /*18640*/  SHF.L.U32 R6, R8, 0x1f, RZ ;  /* 0x0000001f08067819 */ /* 0x000fe200000006ff */
[----:B------:R-:W-:Y:S01]  /*18650*/  BSSY B3, `(.L_x_5084) ;  /* 0x0000007000037945 */ /* 0x000fe20003800000 */
[----:B-1----:R-:W1:Y:S02]  /*18660*/  S2R R0, SR_TID.X ;  /* 0x0000000000007919 */ /* 0x002e640000002100 */
[----:B-1----:R-:W-:-:S04]  /*18670*/  LOP3.LUT R0, R0, 0x7f, RZ, 0xc0, !PT ;  /* 0x0000007f00007812 */ /* 0x002fc800078ec0ff */
[----:B------:R-:W-:Y:S01]  /*18680*/  ISETP.NE.AND P1, PT, R0, RZ, PT ;  /* 0x000000ff0000720c */ /* 0x000fe20003f25270 */
[----:B--2---:R-:W-:-:S04]  /*18690*/  IMAD R2, R9, 0x8, R2 ;  /* 0x0000000809027824 */ /* 0x004fc800078e0202 */
[----:B------:R-:W1:Y:S02]  /*186a0*/  SYNCS.PHASECHK.TRANS64.TRYWAIT P0, [R2+URZ+0x22840], R6 ;  /* 0x02284006020075a7 */ /* 0x000e64000800017f */
[----:B-1----:R-:W-:Y:S06]  /*186b0*/  @!P0 BRA `(.L_x_5085) ;  /* 0x0000005000408947 */ /* 0x002fec0003800000 */
.L_x_5238:
[----:B------:R-:W-:Y:S05]  /*186c0*/  BSYNC B3 ;  /* 0x0000000000037941 */ /* 0x000fea0003800000 */
.L_x_5084:
        /* <DEDUP_REMOVED lines=9> */
.L_x_5087:
[----:B------:R-:W-:Y:S05]  /*18760*/  BSYNC B3 ;  /* 0x0000000000037941 */ /* 0x000fea0003800000 */
.L_x_5086:
        /* <DEDUP_REMOVED lines=11> */
[----:B---3--:R-:W-:Y:S01]  /*18820*/  IMAD R0, R5, 0x60, R0 ;  /* 0x0000006005007824 */ /* 0x008fe200078e0200 */
[----:B------:R-:W-:Y:S01]  /*18830*/  IADD3 R5, R2, 0x22830, RZ ;  /* 0x0002283002057810 */ /* 0x000fe20007ffe0ff */
[----:B------:R-:W-:-:S09]  /*18840*/  VIADD R3, R3, 0x1c400 ;  /* 0x0001c40003037836 */ /* 0x000fd20000000000 */
.L_x_5088:
        /* <DEDUP_REMOVED lines=14> */
.L_x_5239:
[----:B------:R-:W-:Y:S05]  /*18930*/  BSYNC B3 ;  /* 0x0000000000037941 */ /* 0x000fea0003800000 */
.L_x_5089:
        /* <DEDUP_REMOVED lines=11> */
.L_x_5092:
[----:B------:R-:W-:Y:S05]  /*189f0*/  BSYNC B3 ;  /* 0x0000000000037941 */ /* 0x000fea0003800000 */
.L_x_5091:
        /* <DEDUP_REMOVED lines=11> */
.L_x_5093:
        /* <DEDUP_REMOVED lines=16> */
.L_x_5094:
        /* <DEDUP_REMOVED lines=16> */
.L_x_5095:
        /* <DEDUP_REMOVED lines=16> */
.L_x_5096:
        /* <DEDUP_REMOVED lines=11> */
.L_x_5082:
[----:B------:R-:W-:Y:S05]  /*18e60*/  BSYNC B1 ;  /* 0x0000000000017941 */ /* 0x000fea0003800000 */
.L_x_5081:
[----:B------:R-:W2:Y:S02]  /*18e70*/  LDL.LU R5, [R1+0x30] ;  /* 0x0000300001057983 */ /* 0x000ea40000300800 */
[----:B--2---:R-:W-:-:S07]  /*18e80*/  IADD3 R0, R5, -0x3, RZ ;  /* 0xfffffffd05007810 */ /* 0x004fce0007ffe0ff */
.L_x_5080:
[----:B------:R-:W-:Y:S05]  /*18e90*/  BSYNC B2 ;  /* 0x0000000000027941 */ /* 0x000fea0003800000 */
.L_x_5079:
[----:B------:R-:W-:-:S13]  /*18ea0*/  ISETP.NE.AND P0, PT, R4, RZ, PT ;  /* 0x000000ff0400720c */ /* 0x000fda0003f05270 */
[----:B------:R-:W-:Y:S05]  /*18eb0*/  @!P0 BRA `(.L_x_5078) ;  /* 0x0000001400488947 */ /* 0x000fea0003800000 */
.L_x_5129:
        /* <DEDUP_REMOVED lines=37> */
.L_x_5099:
[----:B0-----:R-:W2:Y:S01]  /*19110*/  LDL R2, [R1+0x4] ;  /* 0x0000040001027983 */ /* 0x001ea20000100800 */
[----:B------:R-:W-:Y:S01]  /*19120*/  BSSY B2, `(.L_x_5100) ;  /* 0x0000008000027945 */ /* 0x000fe20003800000 */
[----:B------:R-:W0:Y:S02]  /*19130*/  S2R R4, SR_TID.X ;  /* 0x0000000000047919 */ /* 0x000e240000002100 */
[----:B0-----:R-:W-:-:S04]  /*19140*/  LOP3.LUT R4, R4, 0x7f, RZ, 0xc0, !PT ;  /* 0x0000007f04047812 */ /* 0x001fc800078ec0ff */
[----:B------:R-:W-:Y:S01]  /*19150*/  ISETP.NE.AND P1, PT, R4, RZ, PT ;  /* 0x000000ff0400720c */ /* 0x000fe20003f25270 */
[----:B--2---:R-:W-:Y:S01]  /*19160*/  IMAD R3, R7, 0x8, R2 ;  /* 0x0000000807037824 */ /* 0x004fe200078e0202 */
[----:B------:R-:W-:-:S04]  /*19170*/  SHF.L.U32 R2, R6, 0x1f, RZ ;  /* 0x0000001f06027819 */ /* 0x000fc800000006ff */
[----:B------:R-:W0:Y:S02]  /*19180*/  SYNCS.PHASECHK.TRANS64.TRYWAIT P0, [R3+URZ+0x22840], R2 ;  /* 0x02284002030075a7 */ /* 0x000e24000800017f */
[----:B0-----:R-:W-:Y:S05]  /*19190*/  @!P0 BRA `(.L_x_5101) ;  /* 0x0000004400b08947 */ /* 0x001fea0003800000 */
.L_x_5240:
[----:B------:R-:W-:Y:S05]  /*191a0*/  BSYNC B2 ;  /* 0x0000000000027941 */ /* 0x000fea0003800000 */
.L_x_5100:
        /* <DEDUP_REMOVED lines=9> */
.L_x_5103:
[----:B------:R-:W-:Y:S05]  /*19240*/  BSYNC B2 ;  /* 0x0000000000027941 */ /* 0x000fea0003800000 */
.L_x_5102:
        /* <DEDUP_REMOVED lines=13> */
.L_x_5104:
        /* <DEDUP_REMOVED lines=14> */
.L_x_5241:
[----:B------:R-:W-:Y:S05]  /*19400*/  BSYNC B2 ;  /* 0x0000000000027941 */ /* 0x000fea0003800000 */
.L_x_5105:
        /* <DEDUP_REMOVED lines=11> */
.L_x_5108:
[----:B------:R-:W-:Y:S05]  /*194c0*/  BSYNC B2 ;  /* 0x0000000000027941 */ /* 0x000fea0003800000 */
.L_x_5107:
        /* <DEDUP_REMOVED lines=10> */
.L_x_5109:
        /* <DEDUP_REMOVED lines=16> */
.L_x_5110:
        /* <DEDUP_REMOVED lines=16> */
.L_x_5111:
        /* <DEDUP_REMOVED lines=16> */
.L_x_5112:
        /* <DEDUP_REMOVED lines=11> */
.L_x_5098:
[----:B------:R-:W-:Y:S05]  /*19920*/  BSYNC B1 ;  /* 0x0000000000017941 */ /* 0x000fea0003800000 */
.L_x_5097:
[----:B------:R-:W2:Y:S01]  /*19930*/  LDL R5, [R1+0x8] ;  /* 0x0000080001057983 */ /* 0x000ea20000100800 */
[----:B------:R-:W-:Y:S01]  /*19940*/  VIADD R7, R7, 0x1 ;  /* 0x0000000107077836 */ /* 0x000fe20000000000 */
[----:B------:R-:W-:Y:S04]  /*19950*/  BSSY B1, `(.L_x_5113) ;  /* 0x00000a5000017945 */ /* 0x000fe80003800000 */
[----:B------:R-:W-:-:S04]  /*19960*/  ISETP.NE.AND P0, PT, R7, 0x2, PT ;  /* 0x000000020700780c */ /* 0x000fc80003f05270 */
[----:B------:R-:W-:Y:S02]  /*19970*/  SEL R2, RZ, 0x1, P0 ;  /* 0x00000001ff027807 */ /* 0x000fe40000000000 */
[----:B0-----:R-:W-:Y:S02]  /*19980*/  SEL R9, R7, RZ, P0 ;  /* 0x000000ff07097207 */ /* 0x001fe40000000000 */
        /* <DEDUP_REMOVED lines=30> */
.L_x_5115:
        /* <DEDUP_REMOVED lines=9> */
.L_x_5242:
[----:B------:R-:W-:Y:S05]  /*19c00*/  BSYNC B2 ;  /* 0x0000000000027941 */ /* 0x000fea0003800000 */
.L_x_5116:
        /* <DEDUP_REMOVED lines=9> */
.L_x_5119:
[----:B------:R-:W-:Y:S05]  /*19ca0*/  BSYNC B2 ;  /* 0x0000000000027941 */ /* 0x000fea0003800000 */
.L_x_5118:
        /* <DEDUP_REMOVED lines=14> */
.L_x_5120:
        /* <DEDUP_REMOVED lines=14> */
.L_x_5243:
[----:B------:R-:W-:Y:S05]  /*19e70*/  BSYNC B2 ;  /* 0x0000000000027941 */ /* 0x000fea0003800000 */
.L_x_5121:
        /* <DEDUP_REMOVED lines=11> */
.L_x_5124:
[----:B------:R-:W-:Y:S05]  /*19f30*/  BSYNC B2 ;  /* 0x0000000000027941 */ /* 0x000fea0003800000 */
.L_x_5123:
        /* <DEDUP_REMOVED lines=11> */
.L_x_5125:
        /* <DEDUP_REMOVED lines=16> */
.L_x_5126:
        /* <DEDUP_REMOVED lines=16> */
.L_x_5127:
        /* <DEDUP_REMOVED lines=16> */
.L_x_5128:
        /* <DEDUP_REMOVED lines=11> */
.L_x_5114:
[----:B------:R-:W-:Y:S05]  /*1a3a0*/  BSYNC B1 ;  /* 0x0000000000017941 */ /* 0x000fea0003800000 */
.L_x_5113:
[C---:B------:R-:W-:Y:S01]  /*1a3b0*/  ISETP.GT.AND P0, PT, R0.reuse, 0x1, PT ;  /* 0x000000010000780c */ /* 0x040fe20003f04270 */
[----:B------:R-:W-:-:S12]  /*1a3c0*/  VIADD R0, R0, 0xfffffffe ;  /* 0xfffffffe00007836 */ /* 0x000fd80000000000 */
[----:B------:R-:W-:Y:S05]  /*1a3d0*/  @P0 BRA `(.L_x_5129) ;  /* 0xffffffe800b80947 */ /* 0x000fea000383ffff */
.L_x_5078:
[----:B------:R-:W-:Y:S05]  /*1a3e0*/  BSYNC B0 ;  /* 0x0000000000007941 */ /* 0x000fea0003800000 */
.L_x_5077:
        /* <DEDUP_REMOVED lines=21> */
[----:B------:R-:W1:Y:S01]  /*1a540*/  POPC R7, R6 ;  /* 0x0000000600077309 */ /* 0x000e620000000000 */
[----:B--2---:R-:W1:Y:S02]  /*1a550*/  SHFL.IDX PT, R4, R3, R4, 0x1f ;  /* 0x00001f0403047589 */ /* 0x004e6400000e0000 */
[----:B-1----:R-:W-:-:S07]  /*1a560*/  IADD3 R16, R4, UR36, R7 ;  /* 0x0000002404107c10 */ /* 0x002fce000fffe007 */
.L_x_5131:
[----:B------:R-:W-:Y:S05]  /*1a570*/  BSYNC B0 ;  /* 0x0000000000007941 */ /* 0x000fea0003800000 */
.L_x_5130:
[----:B------:R-:W-:-:S05]  /*1a580*/  SEL R0, R0, RZ, P0 ;  /* 0x000000ff00007207 */ /* 0x000fca0000000000 */
[----:B------:R2:W-:Y:S02]  /*1a590*/  STL [R1+0xc], R0 ;  /* 0x00000c0001007387 */ /* 0x0005e40000100800 */
.L_x_5049:
[----:B------:R-:W-:Y:S05]  /*1a5a0*/  BSYNC B7 ;  /* 0x0000000000077941 */ /* 0x000fea0003800000 */
.L_x_5047:
        /* <DEDUP_REMOVED lines=13> */
.L_x_5132:
        /* <DEDUP_REMOVED lines=19> */
[----:B0-----:R-:W0:Y:S02]  /*1a7b0*/  SHFL.UP PT, R14, R2, 0x1, RZ ;  /* 0x04200000020e7989 */ /* 0x001e2400000e00ff */
[----:B0-----:R-:W-:-:S05]  /*1a7c0*/  SEL R5, R14, RZ, P1 ;  /* 0x000000ff0e057207 */ /* 0x001fca0000800000 */
[----:B------:R-:W-:Y:S02]  /*1a7d0*/  IMAD.IADD R3, R2, 0x1, R5 ;  /* 0x0000000102037824 */ /* 0x000fe400078e0205 */
[----:B------:R-:W-:Y:S04]  /*1a7e0*/  SHFL.IDX PT, R5, R16, 0x1, 0x1f ;  /* 0x00201f0010057f89 */ /* 0x000fe800000e0000 */
        /* <DEDUP_REMOVED lines=12> */
[----:B------:R0:W1:Y:S02]  /*1a8b0*/  SHFL.IDX PT, R16, R3, 0x1f, 0x1f ;  /* 0x03e01f0003107f89 */ /* 0x00006400000e0000 */
.L_x_5253:
[----:B------:R-:W-:Y:S02]  /*1a8c0*/  ULDC UR4, c[0x0][0xc38] ;  /* 0x00030e0000047ab9 */ /* 0x000fe40000000800 */
[----:B------:R-:W-:-:S04]  /*1a8d0*/  IMAD.U32 R4, RZ, RZ, UR4 ;  /* 0x00000004ff047e24 */ /* 0x000fc8000f8e00ff */
[----:B-1----:R-:W-:-:S04]  /*1a8e0*/  IMAD R16, R16, R4, RZ ;  /* 0x0000000410107224 */ /* 0x002fc800078e02ff */
[----:B------:R-:W-:-:S05]  /*1a8f0*/  IMAD.IADD R5, R5, 0x1, R16 ;  /* 0x0000000105057824 */ /* 0x000fca00078e0210 */
[----:B------:R-:W-:-:S13]  /*1a900*/  ISETP.GT.AND P6, PT, R5, R0, PT ;  /* 0x000000000500720c */ /* 0x000fda0003fc4270 */
[----:B------:R-:W-:Y:S05]  /*1a910*/  @P6 BRA `(.L_x_5135) ;  /* 0x00000000009c6947 */ /* 0x000fea0003800000 */
.L_x_5140:
        /* <DEDUP_REMOVED lines=14> */
.L_x_5138:
[----:B------:R-:W-:Y:S05]  /*1aa00*/  BSYNC B0 ;  /* 0x0000000000007941 */ /* 0x000fea0003800000 */
.L_x_5137:
[----:B------:R-:W-:-:S03]  /*1aa10*/  UMOV UR4, 0xffffffff ;  /* 0xffffffff00047882 */ /* 0x000fc60000000000 */
[----:B------:R-:W-:Y:S05]  /*1aa20*/  BRA.DIV UR4, `(.L_x_5139) ;  /* 0x0000003604147947 */ /* 0x000fea000b800000 */
[----:B-----5:R-:W0:Y:S02]  /*1aa30*/  SHFL.UP PT, R14, R2, 0x1, RZ ;  /* 0x04200000020e7989 */ /* 0x020e2400000e00ff */
        /* <DEDUP_REMOVED lines=15> */
.L_x_5261:
[----:B------:R-:W-:Y:S02]  /*1ab30*/  ULDC UR4, c[0x0][0xc38] ;  /* 0x00030e0000047ab9 */ /* 0x000fe40000000800 */
[----:B------:R-:W-:-:S04]  /*1ab40*/  IMAD.U32 R4, RZ, RZ, UR4 ;  /* 0x00000004ff047e24 */ /* 0x000fc8000f8e00ff */
[----:B-1----:R-:W-:-:S04]  /*1ab50*/  IMAD R16, R16, R4, RZ ;  /* 0x0000000410107224 */ /* 0x002fc800078e02ff */
[----:B------:R-:W-:-:S05]  /*1ab60*/  IMAD.IADD R5, R16, 0x1, R5 ;  /* 0x0000000110057824 */ /* 0x000fca00078e0205 */
[----:B------:R-:W-:-:S13]  /*1ab70*/  ISETP.GT.AND P6, PT, R5, R0, PT ;  /* 0x000000000500720c */ /* 0x000fda0003fc4270 */
[----:B------:R-:W-:Y:S05]  /*1ab80*/  @!P6 BRA `(.L_x_5140) ;  /* 0xfffffffc0064e947 */ /* 0x000fea000383ffff */
.L_x_5135:
        /* <DEDUP_REMOVED lines=8> */
.L_x_5265:
[----:B------:R-:W-:Y:S01]  /*1ac10*/  ISETP.NE.AND P0, PT, R5, RZ, PT ;  /* 0x000000ff0500720c */ /* 0x000fe20003f05270 */
[----:B------:R-:W-:-:S12]  /*1ac20*/  IMAD.MOV.U32 R5, RZ, RZ, RZ ;  /* 0x000000ffff057224 */ /* 0x000fd800078e00ff */
[----:B------:R-:W-:Y:S05]  /*1ac30*/  @!P0 BRA `(.L_x_5142) ;  /* 0x0000000000148947 */ /* 0x000fea0003800000 */
[----:B------:R-:W-:Y:S01]  /*1ac40*/  UMOV UR4, 0xffffffff ;  /* 0xffffffff00047882 */ /* 0x000fe20000000000 */
[----:B------:R-:W-:Y:S02]  /*1ac50*/  VIADD R12, R6, 0xffffffff ;  /* 0xffffffff060c7836 */ /* 0x000fe40000000000 */
[----:B------:R-:W-:Y:S05]  /*1ac60*/  BRA.DIV UR4, `(.L_x_5143) ;  /* 0x0000003604907947 */ /* 0x000fea000b800000 */
[----:B0-----:R0:W3:Y:S02]  /*1ac70*/  SHFL.IDX PT, R3, R3, R12, 0x1f ;  /* 0x00001f0c03037589 */ /* 0x0010e400000e0000 */
.L_x_5268:
[----:B---3--:R-:W-:-:S07]  /*1ac80*/  MOV R5, R3 ;  /* 0x0000000300057202 */ /* 0x008fce0000000f00 */
.L_x_5142:
        /* <DEDUP_REMOVED lines=52> */
[----:B------:R-:W-:Y:S01]  /*1afd0*/  @!P1 IMAD.IADD R3, R3, 0x1, -R7 ;  /* 0x0000000103039824 */ /* 0x000fe200078e0a07 */
[----:B------:R-:W-:Y:S02]  /*1afe0*/  @!P1 IADD3 R2, R2, 0x1, RZ ;  /* 0x0000000102029810 */ /* 0x000fe40007ffe0ff */
        /* <DEDUP_REMOVED lines=12> */
.L_x_5136:
[----:B------:R-:W-:Y:S01]  /*1b0b0*/  UMOV UR4, URZ ;  /* 0x0000003f00047c82 */ /* 0x000fe20008000000 */
[----:B------:R-:W-:Y:S01]  /*1b0c0*/  UMOV UR5, URZ ;  /* 0x0000003f00057c82 */ /* 0x000fe20008000000 */
[----:B------:R-:W-:Y:S01]  /*1b0d0*/  ULDC UR6, c[0x0][0xc3c] ;  /* 0x00030f0000067ab9 */ /* 0x000fe20000000800 */
[----:B------:R-:W-:Y:S01]  /*1b0e0*/  IMAD.MOV.U32 R16, RZ, RZ, R0 ;  /* 0x000000ffff107224 */ /* 0x000fe200078e0000 */
[----:B------:R-:W-:Y:S01]  /*1b0f0*/  MOV R19, UR6 ;  /* 0x0000000600137c02 */ /* 0x000fe20008000f00 */
[----:B------:R-:W-:Y:S02]  /*1b100*/  IMAD.U32 R17, RZ, RZ, UR4 ;  /* 0x00000004ff117e24 */ /* 0x000fe4000f8e00ff */
[----:B------:R-:W-:-:S07]  /*1b110*/  IMAD.U32 R18, RZ, RZ, UR5 ;  /* 0x00000005ff127e24 */ /* 0x000fce000f8e00ff */
.L_x_5144:
[----:B------:R1:W2:Y:S01]  /*1b120*/  LDL R2, [R1+0x4] ;  /* 0x0000040001027983 */ /* 0x0002a20000100800 */
[----:B------:R-:W3:Y:S01]  /*1b130*/  S2R R0, SR_TID.X ;  /* 0x0000000000007919 */ /* 0x000ee20000002100 */
[----:B------:R-:W-:Y:S05]  /*1b140*/  WARPSYNC.ALL ;  /* 0x0000000000007948 */ /* 0x000fea0003800000 */
[----:B---3--:R-:W-:Y:S01]  /*1b150*/  LOP3.LUT R0, R0, 0x1f, RZ, 0xc0, !PT ;  /* 0x0000001f00007812 */ /* 0x008fe200078ec0ff */
[----:B------:R-:W-:Y:S03]  /*1b160*/  BAR.SYNC.DEFER_BLOCKING 0x4, 0x180 ;  /* 0x0106000000007b1d */ /* 0x000fe60000010000 */
[----:B------:R-:W-:-:S13]  /*1b170*/  ISETP.NE.AND P0, PT, R0, RZ, PT ;  /* 0x000000ff0000720c */ /* 0x000fda0003f05270 */
[----:B0-----:R-:W2:Y:S01]  /*1b180*/  @!P0 S2R R3, SR_CgaCtaId ;  /* 0x0000000000038919 */ /* 0x001ea20000008800 */
[----:B------:R-:W-:-:S04]  /*1b190*/  @!P0 MOV R0, 0x400 ;  /* 0x0000040000008802 */ /* 0x000fc80000000f00 */
[----:B--2---:R-:W-:-:S05]  /*1b1a0*/  @!P0 LEA R2, R3, R0, 0x18 ;  /* 0x0000000003028211 */ /* 0x004fca00078ec0ff */
[----:B------:R1:W-:Y:S04]  /*1b1b0*/  @!P0 STS.128 [R2+0x228d0], R16 ;  /* 0x0228d01002008388 */ /* 0x0003e80000000c00 */
[----:B------:R1:W-:Y:S01]  /*1b1c0*/  @!P0 STL [R1+0x4], R2 ;  /* 0x0000040201008387 */ /* 0x0003e20000100800 */
[----:B------:R-:W-:Y:S06]  /*1b1d0*/  BAR.ARV 0x5, 0x180 ;  /* 0x0146000000007b1d */ /* 0x000fec0000002000 */
.L_x_5133:
[----:B------:R-:W-:Y:S02]  /*1b1e0*/  ULDC UR4, c[0x0][0xc3c] ;  /* 0x00030f0000047ab9 */ /* 0x000fe40000000800 */
[----:B---3--:R-:W-:-:S13]  /*1b1f0*/  ISETP.GE.AND P0, PT, R19, UR4, PT ;  /* 0x0000000413007c0c */ /* 0x008fda000bf06270 */
[----:B------:R-:W-:Y:S05]  /*1b200*/  @!P0 BRA `(.L_x_5145) ;  /* 0xffffff94008c8947 */ /* 0x000fea000383ffff */
[----:B------:R-:W-:Y:S05]  /*1b210*/  BSYNC B8 ;  /* 0x0000000000087941 */ /* 0x000fea0003800000 */
.L_x_5005:
[----:B--2---:R-:W2:Y:S01]  /*1b220*/  LDL.LU R0, [R1+0x40] ;  /* 0x0000400001007983 */ /* 0x004ea20000300800 */
[----:B------:R-:W-:Y:S01]  /*1b230*/  BSSY B0, `(.L_x_5146) ;  /* 0x000000b000007945 */ /* 0x000fe20003800000 */
[----:B------:R-:W3:Y:S01]  /*1b240*/  S2R R5, SR_CgaCtaId ;  /* 0x0000000000057919 */ /* 0x000ee20000008800 */
[----:B--2---:R-:W-:-:S05]  /*1b250*/  VIADD R0, R0, 0x1 ;  /* 0x0000000100007836 */ /* 0x004fca0000000000 */
[----:B01----:R-:W-:-:S04]  /*1b260*/  LEA.HI R2, R0, R0, RZ, 0x1 ;  /* 0x0000000000027211 */ /* 0x003fc800078f08ff */
[----:B------:R-:W-:-:S05]  /*1b270*/  LOP3.LUT R3, R2, 0xfffffffe, RZ, 0xc0, !PT ;  /* 0xfffffffe02037812 */ /* 0x000fca00078ec0ff */
[----:B------:R-:W-:Y:S01]  /*1b280*/  IMAD.IADD R3, R0, 0x1, -R3 ;  /* 0x0000000100037824 */ /* 0x000fe200078e0a03 */
[----:B------:R-:W-:-:S04]  /*1b290*/  MOV R0, 0x400 ;  /* 0x0000040000007802 */ /* 0x000fc80000000f00 */
[----:B---3--:R-:W-:Y:S02]  /*1b2a0*/  LEA R0, R5, R0, 0x18 ;  /* 0x0000000005007211 */ /* 0x008fe400078ec0ff */
[----:B------:R-:W-:-:S04]  /*1b2b0*/  SHF.L.U32 R3, R3, 0x1f, RZ ;  /* 0x0000001f03037819 */ /* 0x000fc800000006ff */
[----:B------:R-:W0:Y:S02]  /*1b2c0*/  SYNCS.PHASECHK.TRANS64.TRYWAIT P0, [R0+URZ+0x22820], R3 ;  /* 0x02282003000075a7 */ /* 0x000e24000800017f */
[----:B0-----:R-:W-:Y:S05]  /*1b2d0*/  @!P0 BRA `(.L_x_5147) ;  /* 0x00000030001c8947 */ /* 0x001fea0003800000 */
.L_x_5269:
[----:B------:R-:W-:Y:S05]  /*1b2e0*/  BSYNC B0 ;  /* 0x0000000000007941 */ /* 0x000fea0003800000 */
.L_x_5146:
[----:B------:R-:W-:-:S03]  /*1b2f0*/  UMOV UR4, 0xffffffff ;  /* 0xffffffff00047882 */ /* 0x000fc60000000000 */
[----:B------:R-:W-:Y:S05]  /*1b300*/  BRA.DIV UR4, `(.L_x_5148) ;  /* 0x0000003204247947 */ /* 0x000fea000b800000 */
[----:B------:R-:W1:Y:S02]  /*1b310*/  S2R R2, SR_TID.X ;  /* 0x0000000000027919 */ /* 0x000e640000002100 */
[----:B-1----:R-:W-:-:S04]  /*1b320*/  SHF.R.U32.HI R2, RZ, 0x5, R2 ;  /* 0x00000005ff027819 */ /* 0x002fc80000011602 */
[----:B------:R-:W-:-:S05]  /*1b330*/  LOP3.LUT R2, R2, 0x3, RZ, 0xc0, !PT ;  /* 0x0000000302027812 */ /* 0x000fca00078ec0ff */
[----:B------:R1:W2:Y:S02]  /*1b340*/  SHFL.IDX PT, R14, R2, RZ, 0x1f ;  /* 0x00001fff020e7589 */ /* 0x0002a400000e0000 */
.L_x_5272:
[----:B--2---:R-:W-:-:S13]  /*1b350*/  ISETP.NE.AND P0, PT, R14, RZ, PT ;  /* 0x000000ff0e00720c */ /* 0x004fda0003f05270 */
[----:B------:R-:W-:Y:S05]  /*1b360*/  @P0 BRA `(.L_x_4848) ;  /* 0x0000000000940947 */ /* 0x000fea0003800000 */
[----:B------:R-:W-:-:S03]  /*1b370*/  UMOV UR4, 0xffffffff ;  /* 0xffffffff00047882 */ /* 0x000fc60000000000 */
[----:B------:R-:W-:Y:S05]  /*1b380*/  BRA.DIV UR4, `(.L_x_5149) ;  /* 0x0000003204387947 */ /* 0x000fea000b800000 */
[----:B------:R-:W-:-:S13]  /*1b390*/  ELECT P6, URZ, PT ;  /* 0x00000000003f782f */ /* 0x000fda00038c0000 */
.L_x_5275:
[----:B------:R-:W-:Y:S05]  /*1b3a0*/  @!P6 BRA `(.L_x_4848) ;  /* 0x000000000084e947 */ /* 0x000fea0003800000 */
[----:B-1----:R-:W2:Y:S02]  /*1b3b0*/  LDL.LU R2, [R1+0x58] ;  /* 0x0000580001027983 */ /* 0x002ea40000300800 */
[----:B--2---:R-:W-:-:S04]  /*1b3c0*/  LOP3.LUT R2, R2, 0x2, RZ, 0xfc, !PT ;  /* 0x0000000202027812 */ /* 0x004fc800078efcff */
[----:B------:R-:W-:-:S13]  /*1b3d0*/  ISETP.NE.AND P2, PT, R2, 0x3, PT ;  /* 0x000000030200780c */ /* 0x000fda0003f45270 */
[----:B------:R-:W-:Y:S05]  /*1b3e0*/  @!P2 BRA `(.L_x_5150) ;  /* 0x000000000004a947 */ /* 0x000fea0003800000 */
[----:B------:R-:W-:Y:S01]  /*1b3f0*/  BPT.TRAP 0x1 ;  /* 0x000000040000795c */ /* 0x000fe20000300000 */
.L_x_5150:
        /* <DEDUP_REMOVED lines=14> */
.L_x_5276:
[----:B------:R-:W1:Y:S02]  /*1b4e0*/  SYNCS.PHASECHK.TRANS64.TRYWAIT P0, [R7+URZ], R2 ;  /* 0x00000002070075a7 */ /* 0x000e64000800017f */
[----:B-1----:R-:W-:Y:S05]  /*1b4f0*/  @!P0 BRA `(.L_x_5152) ;  /* 0x0000003000108947 */ /* 0x002fea0003800000 */
.L_x_5277:
[----:B------:R-:W-:Y:S05]  /*1b500*/  @!P2 BRA `(.L_x_5153) ;  /* 0x000000000004a947 */ /* 0x000fea0003800000 */
[----:B------:R-:W-:Y:S01]  /*1b510*/  BPT.TRAP 0x1 ;  /* 0x000000040000795c */ /* 0x000fe20000300000 */
.L_x_5153:
[----:B------:R-:W2:Y:S01]  /*1b520*/  LDL.LU R4, [R1+0xc] ;  /* 0x00000c0001047983 */ /* 0x000ea20000300800 */
[----:B------:R-:W-:-:S04]  /*1b530*/  VIADD R0, R0, 0x22860 ;  /* 0x0002286000007836 */ /* 0x000fc80000000000 */
[----:B--2---:R-:W-:-:S04]  /*1b540*/  IMAD R4, R4, 0x8, R0 ;  /* 0x0000000804047824 */ /* 0x004fc800078e0200 */
[----:B------:R-:W2:Y:S02]  /*1b550*/  SYNCS.PHASECHK.TRANS64.TRYWAIT P0, [R4+URZ], R5 ;  /* 0x00000005040075a7 */ /* 0x000ea4000800017f */
[----:B--2---:R-:W-:Y:S05]  /*1b560*/  @!P0 BRA `(.L_x_5154) ;  /* 0x0000003000088947 */ /* 0x004fea0003800000 */
.L_x_5278:
[----:B------:R-:W-:-:S07]  /*1b570*/  LEA R3, R3, R0, 0x3 ;  /* 0x0000000003037211 */ /* 0x000fce00078e18ff */
.L_x_5155:
[----:B---3--:R3:W4:Y:S02]  /*1b580*/  SYNCS.PHASECHK.TRANS64.TRYWAIT P0, [R3+URZ], R2 ;  /* 0x00000002030075a7 */ /* 0x008724000800017f */
[----:B----4-:R-:W-:Y:S05]  /*1b590*/  @!P0 NANOSLEEP.SYNCS 0x989680 ;  /* 0x009896800000895d */ /* 0x010fea0003900000 */
[----:B------:R-:W4:Y:S02]  /*1b5a0*/  @!P0 SYNCS.PHASECHK.TRANS64 P0, [R3+URZ], R2 ;  /* 0x00000002030085a7 */ /* 0x000f24000800007f */
[----:B----4-:R-:W-:Y:S05]  /*1b5b0*/  @!P0 BRA `(.L_x_5155) ;  /* 0xfffffffc00f08947 */ /* 0x010fea000383ffff */
.L_x_4848:
[----:B------:R-:W-:Y:S05]  /*1b5c0*/  BSYNC B9 ;  /* 0x0000000000097941 */ /* 0x000fea0003800000 */
.L_x_4845:
[----:B------:R-:W-:Y:S05]  /*1b5d0*/  EXIT ;  /* 0x000000000000794d */ /* 0x000fea0003800000 */
.L_x_4866:
[----:B0-----:R0:W1:Y:S02]  /*1b5e0*/  SYNCS.PHASECHK.TRANS64.TRYWAIT P6, [R96+URZ+0x22890], R107 ;  /* 0x0228906b600075a7 */ /* 0x00106400080c017f */
[----:B-1----:R-:W-:Y:S05]  /*1b5f0*/  @!P6 NANOSLEEP.SYNCS 0x989680 ;  /* 0x009896800000e95d */ /* 0x002fea0003900000 */
[----:B------:R-:W1:Y:S02]  /*1b600*/  @!P6 SYNCS.PHASECHK.TRANS64 P6, [R96+URZ+0x22890], R107 ;  /* 0x0228906b6000e5a7 */ /* 0x000e6400080c007f */
[----:B-1----:R-:W-:Y:S05]  /*1b610*/  @!P6 BRA `(.L_x_4866) ;  /* 0xfffffffc00f0e947 */ /* 0x002fea000383ffff */
[----:B------:R-:W-:Y:S05]  /*1b620*/  BRA `(.L_x_5156) ;  /* 0xfffffe7400887947 */ /* 0x000fea000383ffff */
.L_x_4884:
[----:B0-----:R0:W1:Y:S02]  /*1b630*/  SYNCS.PHASECHK.TRANS64.TRYWAIT P5, [R96+URZ+0x22890], R107 ;  /* 0x0228906b600075a7 */ /* 0x00106400080a017f */
[----:B-1----:R-:W-:Y:S05]  /*1b640*/  @!P5 NANOSLEEP.SYNCS 0x989680 ;  /* 0x009896800000d95d */ /* 0x002fea0003900000 */
[----:B------:R-:W1:Y:S02]  /*1b650*/  @!P5 SYNCS.PHASECHK.TRANS64 P5, [R96+URZ+0x22890], R107 ;  /* 0x0228906b6000d5a7 */ /* 0x000e6400080a007f */
[----:B-1----:R-:W-:Y:S05]  /*1b660*/  @!P5 BRA `(.L_x_4884) ;  /* 0xfffffffc00f0d947 */ /* 0x002fea000383ffff */
[----:B------:R-:W-:Y:S05]  /*1b670*/  BRA `(.L_x_5157) ;  /* 0xfffffe8400d07947 */ /* 0x000fea000383ffff */
.L_x_4893:
[----:B0-----:R0:W1:Y:S02]  /*1b680*/  SYNCS.PHASECHK.TRANS64.TRYWAIT P4, [R96+URZ+0x22890], R107 ;  /* 0x0228906b600075a7 */ /* 0x001064000808017f */
[----:B-1----:R-:W-:Y:S05]  /*1b690*/  @!P4 NANOSLEEP.SYNCS 0x989680 ;  /* 0x009896800000c95d */ /* 0x002fea0003900000 */
[----:B------:R-:W1:Y:S02]  /*1b6a0*/  @!P4 SYNCS.PHASECHK.TRANS64 P4, [R96+URZ+0x22890], R107 ;  /* 0x0228906b6000c5a7 */ /* 0x000e64000808007f */
[----:B-1----:R-:W-:Y:S05]  /*1b6b0*/  @!P4 BRA `(.L_x_4893) ;  /* 0xfffffffc00f0c947 */ /* 0x002fea000383ffff */
[----:B------:R-:W-:Y:S05]  /*1b6c0*/  BRA `(.L_x_5158) ;  /* 0xfffffe9400c47947 */ /* 0x000fea000383ffff */
.L_x_4899:
[----:B-1----:R1:W2:Y:S02]  /*1b6d0*/  SYNCS.PHASECHK.TRANS64.TRYWAIT P3, [R96+URZ+0x228b0], R107 ;  /* 0x0228b06b600075a7 */ /* 0x0022a4000806017f */
[----:B--2---:R-:W-:Y:S05]  /*1b6e0*/  @!P3 NANOSLEEP.SYNCS 0x989680 ;  /* 0x009896800000b95d */ /* 0x004fea0003900000 */
[----:B------:R-:W2:Y:S02]  /*1b6f0*/  @!P3 SYNCS.PHASECHK.TRANS64 P3, [R96+URZ+0x228b0], R107 ;  /* 0x0228b06b6000b5a7 */ /* 0x000ea4000806007f */
[----:B--2---:R-:W-:Y:S05]  /*1b700*/  @!P3 BRA `(.L_x_4899) ;  /* 0xfffffffc00f0b947 */ /* 0x004fea000383ffff */
[----:B------:R-:W-:Y:S05]  /*1b710*/  BRA `(.L_x_5159) ;  /* 0xfffffe9800547947 */ /* 0x000fea000383ffff */
.L_x_4907:
[----:B------:R-:W0:Y:S01]  /*1b720*/  S2R R11, SR_TID.X ;  /* 0x00000000000b7919 */ /* 0x000e220000002100 */
[----:B------:R-:W-:Y:S01]  /*1b730*/  BSSY B0, `(.L_x_5160) ;  /* 0x000000c000007945 */ /* 0x000fe20003800000 */
[----:B------:R-:W-:Y:S02]  /*1b740*/  IMAD.MOV.U32 R12, RZ, RZ, RZ ;  /* 0x000000ffff0c7224 */ /* 0x000fe400078e00ff */
[----:B------:R-:W-:Y:S02]  /*1b750*/  IMAD.MOV.U32 R15, RZ, RZ, -0x1 ;  /* 0xffffffffff0f7424 */ /* 0x000fe400078e00ff */
[----:B0-----:R-:W-:-:S05]  /*1b760*/  VIADD R11, R11, 0xffffff80 ;  /* 0xffffff800b0b7836 */ /* 0x001fca0000000000 */
[----:B------:R-:W-:-:S04]  /*1b770*/  SHF.R.S32.HI R10, RZ, 0x1f, R11 ;  /* 0x0000001fff0a7819 */ /* 0x000fc8000001140b */
[----:B------:R-:W-:Y:S01]  /*1b780*/  LEA.HI R10, R10, R11, RZ, 0x7 ;  /* 0x0000000b0a0a7211 */ /* 0x000fe200078f38ff */
[----:B------:R-:W-:-:S03]  /*1b790*/  IMAD.MOV.U32 R11, RZ, RZ, 0x1f ;  /* 0x0000001fff0b7424 */ /* 0x000fc600078e00ff */
[----:B------:R-:W-:-:S05]  /*1b7a0*/  SHF.R.S32.HI R10, RZ, 0x7, R10 ;  /* 0x00000007ff0a7819 */ /* 0x000fca000001140a */
[----:B------:R-:W-:-:S07]  /*1b7b0*/  IMAD.MOV.U32 R13, RZ, RZ, R10 ;  /* 0x000000ffff0d7224 */ /* 0x000fce00078e000a */
[----:B-----5:R-:W-:Y:S05]  /*1b7c0*/  WARPSYNC.COLLECTIVE R15, `(.L_x_5161) ;  /* 0x000000000f087348 */ /* 0x020fea0003c00000 */
[----:B------:R0:W1:Y:S02]  /*1b7d0*/  SHFL.IDX P6, R14, R13, R12, R11 ;  /* 0x0000000c0d0e7389 */ /* 0x00006400000c000b */
[----:B01---5:R-:W-:Y:S01]  /*1b7e0*/  ENDCOLLECTIVE ;  /* 0x000000000000791b */ /* 0x023fe20003800000 */
.L_x_5161:
[----:B------:R-:W-:Y:S05]  /*1b7f0*/  BSYNC B0 ;  /* 0x0000000000007941 */ /* 0x000fea0003800000 */
.L_x_5160:
[----:B------:R-:W-:Y:S05]  /*1b800*/  BRA `(.L_x_5162) ;  /* 0xfffffea400287947 */ /* 0x000fea000383ffff */
.L_x_4919:
[----:B------:R-:W-:Y:S01]  /*1b810*/  BSSY B1, `(.L_x_5163) ;  /* 0x0000008000017945 */ /* 0x000fe20003800000 */
[----:B------:R-:W-:Y:S01]  /*1b820*/  IMAD.MOV.U32 R13, RZ, RZ, R6 ;  /* 0x000000ffff0d7224 */ /* 0x000fe200078e0006 */
[----:B------:R-:W-:Y:S01]  /*1b830*/  MOV R15, 0xffffffff ;  /* 0xffffffff000f7802 */ /* 0x000fe20000000f00 */
[----:B------:R-:W-:Y:S02]  /*1b840*/  IMAD.MOV.U32 R12, RZ, RZ, RZ ;  /* 0x000000ffff0c7224 */ /* 0x000fe400078e00ff */
[----:B------:R-:W-:-:S07]  /*1b850*/  IMAD.MOV.U32 R11, RZ, RZ, 0x1c1f ;  /* 0x00001c1fff0b7424 */ /* 0x000fce00078e00ff */
[----:B------:R-:W-:Y:S05]  /*1b860*/  WARPSYNC.COLLECTIVE R15, `(.L_x_5164) ;  /* 0x000000000f087348 */ /* 0x000fea0003c00000 */
[----:B------:R0:W1:Y:S02]  /*1b870*/  SHFL.IDX P6, R14, R13, R12, R11 ;  /* 0x0000000c0d0e7389 */ /* 0x00006400000c000b */
[----:B01----:R-:W-:Y:S01]  /*1b880*/  ENDCOLLECTIVE ;  /* 0x000000000000791b */ /* 0x003fe20003800000 */
.L_x_5164:
[----:B------:R-:W-:Y:S05]  /*1b890*/  BSYNC B1 ;  /* 0x0000000000017941 */ /* 0x000fea0003800000 */
.L_x_5163:
        /* <DEDUP_REMOVED lines=8> */
.L_x_5165:
[----:B------:R-:W-:Y:S02]  /*1b920*/  IMAD.MOV.U32 R13, RZ, RZ, R8 ;  /* 0x000000ffff0d7224 */ /* 0x000fe400078e0008 */
[----:B------:R-:W-:-:S07]  /*1b930*/  IMAD.MOV.U32 R0, RZ, RZ, R14 ;  /* 0x000000ffff007224 */ /* 0x000fce00078e000e */
[----:B------:R-:W-:Y:S05]  /*1b940*/  WARPSYNC.COLLECTIVE R15, `(.L_x_5166) ;  /* 0x000000000f087348 */ /* 0x000fea0003c00000 */
[----:B------:R0:W1:Y:S02]  /*1b950*/  SHFL.IDX P6, R14, R13, R12, R11 ;  /* 0x0000000c0d0e7389 */ /* 0x00006400000c000b */
[----:B01----:R-:W-:Y:S01]  /*1b960*/  ENDCOLLECTIVE ;  /* 0x000000000000791b */ /* 0x003fe20003800000 */
.L_x_5166:
[----:B------:R-:W-:Y:S01]  /*1b970*/  MOV R13, R7 ;  /* 0x00000007000d7202 */ /* 0x000fe20000000f00 */
[----:B------:R-:W-:-:S07]  /*1b980*/  IMAD.MOV.U32 R5, RZ, RZ, R14 ;  /* 0x000000ffff057224 */ /* 0x000fce00078e000e */
[----:B------:R-:W-:Y:S05]  /*1b990*/  WARPSYNC.COLLECTIVE R15, `(.L_x_5167) ;  /* 0x000000000f087348 */ /* 0x000fea0003c00000 */
[----:B------:R0:W1:Y:S02]  /*1b9a0*/  SHFL.IDX P6, R14, R13, R12, R11 ;  /* 0x0000000c0d0e7389 */ /* 0x00006400000c000b */
[----:B01----:R-:W-:Y:S01]  /*1b9b0*/  ENDCOLLECTIVE ;  /* 0x000000000000791b */ /* 0x003fe20003800000 */
.L_x_5167:
[----:B------:R-:W-:Y:S05]  /*1b9c0*/  BRA `(.L_x_5168) ;  /* 0xfffffea800847947 */ /* 0x000fea000383ffff */
.L_x_4922:
        /* <DEDUP_REMOVED lines=8> */
.L_x_5170:
[----:B------:R-:W-:Y:S05]  /*1ba50*/  BSYNC B1 ;  /* 0x0000000000017941 */ /* 0x000fea0003800000 */
.L_x_5169:
        /* <DEDUP_REMOVED lines=8> */
.L_x_5171:
[----:B------:R-:W-:Y:S02]  /*1bae0*/  IMAD.MOV.U32 R13, RZ, RZ, R8 ;  /* 0x000000ffff0d7224 */ /* 0x000fe400078e0008 */
[----:B------:R-:W-:-:S07]  /*1baf0*/  IMAD.MOV.U32 R0, RZ, RZ, R14 ;  /* 0x000000ffff007224 */ /* 0x000fce00078e000e */
[----:B------:R-:W-:Y:S05]  /*1bb00*/  WARPSYNC.COLLECTIVE R15, `(.L_x_5172) ;  /* 0x000000000f087348 */ /* 0x000fea0003c00000 */
[----:B------:R0:W1:Y:S02]  /*1bb10*/  SHFL.IDX P6, R14, R13, R12, R11 ;  /* 0x0000000c0d0e7389 */ /* 0x00006400000c000b */
[----:B01----:R-:W-:Y:S01]  /*1bb20*/  ENDCOLLECTIVE ;  /* 0x000000000000791b */ /* 0x003fe20003800000 */
.L_x_5172:
[----:B------:R-:W-:Y:S02]  /*1bb30*/  IMAD.MOV.U32 R13, RZ, RZ, R7 ;  /* 0x000000ffff0d7224 */ /* 0x000fe400078e0007 */
[----:B------:R-:W-:-:S07]  /*1bb40*/  IMAD.MOV.U32 R5, RZ, RZ, R14 ;  /* 0x000000ffff057224 */ /* 0x000fce00078e000e */
[----:B------:R-:W-:Y:S05]  /*1bb50*/  WARPSYNC.COLLECTIVE R15, `(.L_x_5173) ;  /* 0x000000000f087348 */ /* 0x000fea0003c00000 */
[----:B------:R0:W1:Y:S02]  /*1bb60*/  SHFL.IDX P6, R14, R13, R12, R11 ;  /* 0x0000000c0d0e7389 */ /* 0x00006400000c000b */
[----:B01----:R-:W-:Y:S01]  /*1bb70*/  ENDCOLLECTIVE ;  /* 0x000000000000791b */ /* 0x003fe20003800000 */
.L_x_5173:
[----:B------:R-:W-:Y:S05]  /*1bb80*/  BRA `(.L_x_5174) ;  /* 0xfffffea800e47947 */ /* 0x000fea000383ffff */
.L_x_4926:
[----:B0-----:R0:W1:Y:S02]  /*1bb90*/  SYNCS.PHASECHK.TRANS64.TRYWAIT P0, [R18+URZ+0x22800], R35 ;  /* 0x02280023120075a7 */ /* 0x001064000800017f */
[----:B-1----:R-:W-:Y:S05]  /*1bba0*/  @!P0 NANOSLEEP.SYNCS 0x989680 ;  /* 0x009896800000895d */ /* 0x002fea0003900000 */
[----:B------:R-:W1:Y:S02]  /*1bbb0*/  @!P0 SYNCS.PHASECHK.TRANS64 P0, [R18+URZ+0x22800], R35 ;  /* 0x02280023120085a7 */ /* 0x000e64000800007f */
[----:B-1----:R-:W-:Y:S05]  /*1bbc0*/  @!P0 BRA `(.L_x_4926) ;  /* 0xfffffffc00f08947 */ /* 0x002fea000383ffff */
[----:B------:R-:W-:Y:S05]  /*1bbd0*/  BRA `(.L_x_5175) ;  /* 0xfffffeac00cc7947 */ /* 0x000fea000383ffff */
.L_x_4934:
        /* <DEDUP_REMOVED lines=9> */
.L_x_5177:
[----:B------:R-:W-:Y:S05]  /*1bc70*/  BSYNC B1 ;  /* 0x0000000000017941 */ /* 0x000fea0003800000 */
.L_x_5176:
[----:B------:R-:W-:Y:S01]  /*1bc80*/  IMAD.MOV.U32 R13, RZ, RZ, R10 ;  /* 0x000000ffff0d7224 */ /* 0x000fe200078e000a */
[----:B------:R-:W-:Y:S01]  /*1bc90*/  MOV R0, R14 ;  /* 0x0000000e00007202 */ /* 0x000fe20000000f00 */
[----:B------:R-:W-:Y:S01]  /*1bca0*/  IMAD.MOV.U32 R12, RZ, RZ, RZ ;  /* 0x000000ffff0c7224 */ /* 0x000fe200078e00ff */
[----:B------:R-:W-:Y:S01]  /*1bcb0*/  ISETP.GE.AND P0, PT, R16, R35, PT ;  /* 0x000000231000720c */ /* 0x000fe20003f06270 */
[----:B------:R-:W-:Y:S02]  /*1bcc0*/  IMAD.MOV.U32 R11, RZ, RZ, 0x1c1f ;  /* 0x00001c1fff0b7424 */ /* 0x000fe400078e00ff */
[----:B------:R-:W-:Y:S02]  /*1bcd0*/  IMAD.MOV.U32 R15, RZ, RZ, -0x1 ;  /* 0xffffffffff0f7424 */ /* 0x000fe400078e00ff */
[----:B------:R-:W-:-:S08]  /*1bce0*/  IMAD R33, R207, R8, RZ ;  /* 0x00000008cf217224 */ /* 0x000fd000078e02ff */
[----:B------:R-:W-:Y:S05]  /*1bcf0*/  WARPSYNC.COLLECTIVE R15, `(.L_x_5178) ;  /* 0x000000000f087348 */ /* 0x000fea0003c00000 */
[----:B------:R0:W1:Y:S02]  /*1bd00*/  SHFL.IDX P6, R14, R13, R12, R11 ;  /* 0x0000000c0d0e7389 */ /* 0x00006400000c000b */
[----:B01----:R-:W-:Y:S01]  /*1bd10*/  ENDCOLLECTIVE ;  /* 0x000000000000791b */ /* 0x003fe20003800000 */
.L_x_5178:
[----:B------:R-:W-:Y:S01]  /*1bd20*/  ISETP.GE.OR P1, PT, R34, R33, P0 ;  /* 0x000000212200720c */ /* 0x000fe20000726670 */
[----:B------:R-:W-:-:S12]  /*1bd30*/  IMAD.MOV.U32 R13, RZ, RZ, R29 ;  /* 0x000000ffff0d7224 */ /* 0x000fd800078e001d */
[C---:B------:R-:W-:Y:S02]  /*1bd40*/  @!P1 SHF.L.U32 R9, R16.reuse, 0x1, RZ ;  /* 0x0000000110099819 */ /* 0x040fe400000006ff */
[----:B------:R-:W-:Y:S01]  /*1bd50*/  @!P1 SHF.L.U64.HI R21, R16, 0x1, R17 ;  /* 0x0000000110159819 */ /* 0x000fe20000010211 */
[----:B------:R-:W-:-:S07]  /*1bd60*/  IMAD.MOV.U32 R3, RZ, RZ, R14 ;  /* 0x000000ffff037224 */ /* 0x000fce00078e000e */
[----:B------:R-:W-:Y:S05]  /*1bd70*/  WARPSYNC.COLLECTIVE R15, `(.L_x_5179) ;  /* 0x000000000f087348 */ /* 0x000fea0003c00000 */
[----:B------:R0:W1:Y:S02]  /*1bd80*/  SHFL.IDX P6, R14, R13, R12, R11 ;  /* 0x0000000c0d0e7389 */ /* 0x00006400000c000b */
[----:B01----:R-:W-:Y:S01]  /*1bd90*/  ENDCOLLECTIVE ;  /* 0x000000000000791b */ /* 0x003fe20003800000 */
.L_x_5179:
        /* <DEDUP_REMOVED lines=8> */
.L_x_5180:
        /* <DEDUP_REMOVED lines=10> */
.L_x_5181:
[----:B------:R-:W-:Y:S01]  /*1bec0*/  CS2R R40, SRZ ;  /* 0x0000000000287805 */ /* 0x000fe2000001ff00 */
[----:B------:R-:W-:Y:S01]  /*1bed0*/  IMAD.MOV.U32 R13, RZ, RZ, R10 ;  /* 0x000000ffff0d7224 */ /* 0x000fe200078e000a */
[----:B------:R-:W-:Y:S01]  /*1bee0*/  CS2R R38, SRZ ;  /* 0x0000000000267805 */ /* 0x000fe2000001ff00 */
[----:B------:R-:W-:-:S04]  /*1bef0*/  @!P1 IMAD.MOV.U32 R40, RZ, RZ, R4 ;  /* 0x000000ffff289224 */ /* 0x000fc800078e0004 */
[----:B------:R-:W-:-:S05]  /*1bf00*/  IMAD.MOV.U32 R0, RZ, RZ, R40 ;  /* 0x000000ffff007224 */ /* 0x000fca00078e0028 */
[----:B------:R-:W-:Y:S01]  /*1bf10*/  PRMT R48, R48, 0x5410, R0 ;  /* 0x0000541030307816 */ /* 0x000fe20000000000 */
[----:B------:R-:W-:-:S07]  /*1bf20*/  IMAD.MOV.U32 R0, RZ, RZ, R14 ;  /* 0x000000ffff007224 */ /* 0x000fce00078e000e */
[----:B------:R-:W-:Y:S05]  /*1bf30*/  WARPSYNC.COLLECTIVE R15, `(.L_x_5182) ;  /* 0x000000000f087348 */ /* 0x000fea0003c00000 */
[----:B------:R0:W1:Y:S02]  /*1bf40*/  SHFL.IDX P6, R14, R13, R12, R11 ;  /* 0x0000000c0d0e7389 */ /* 0x00006400000c000b */
[----:B01----:R-:W-:Y:S01]  /*1bf50*/  ENDCOLLECTIVE ;  /* 0x000000000000791b */ /* 0x003fe20003800000 */
.L_x_5182:
[----:B------:R-:W-:-:S04]  /*1bf60*/  @!P1 IMAD.MOV.U32 R41, RZ, RZ, R5 ;  /* 0x000000ffff299224 */ /* 0x000fc800078e0005 */
[----:B------:R-:W-:-:S05]  /*1bf70*/  IMAD.MOV.U32 R3, RZ, RZ, R41 ;  /* 0x000000ffff037224 */ /* 0x000fca00078e0029 */
[----:B------:R-:W-:Y:S01]  /*1bf80*/  PRMT R37, R37, 0x5410, R3 ;  /* 0x0000541025257816 */ /* 0x000fe20000000003 */
[----:B------:R-:W-:Y:S02]  /*1bf90*/  IMAD.MOV.U32 R13, RZ, RZ, R29 ;  /* 0x000000ffff0d7224 */ /* 0x000fe400078e001d */
[----:B------:R-:W-:-:S07]  /*1bfa0*/  IMAD.MOV.U32 R3, RZ, RZ, R14 ;  /* 0x000000ffff037224 */ /* 0x000fce00078e000e */
[----:B------:R-:W-:Y:S05]  /*1bfb0*/  WARPSYNC.COLLECTIVE R15, `(.L_x_5183) ;  /* 0x000000000f087348 */ /* 0x000fea0003c00000 */
[----:B------:R0:W1:Y:S02]  /*1bfc0*/  SHFL.IDX P6, R14, R13, R12, R11 ;  /* 0x0000000c0d0e7389 */ /* 0x00006400000c000b */
[----:B01----:R-:W-:Y:S01]  /*1bfd0*/  ENDCOLLECTIVE ;  /* 0x000000000000791b */ /* 0x003fe20003800000 */
.L_x_5183:
[----:B------:R-:W-:Y:S01]  /*1bfe0*/  @!P1 MOV R39, R7 ;  /* 0x0000000700279202 */ /* 0x000fe20000000f00 */
[----:B------:R-:W-:Y:S01]  /*1bff0*/  @!P1 IMAD.MOV.U32 R38, RZ, RZ, R6 ;  /* 0x000000ffff269224 */ /* 0x000fe200078e0006 */
[----:B------:R-:W-:Y:S02]  /*1c000*/  CS2R R6, SRZ ;  /* 0x0000000000067805 */ /* 0x000fe4000001ff00 */
[----:B------:R-:W-:Y:S01]  /*1c010*/  CS2R R4, SRZ ;  /* 0x0000000000047805 */ /* 0x000fe2000001ff00 */
[----:B------:R-:W-:Y:S02]  /*1c020*/  IMAD.MOV.U32 R10, RZ, RZ, R38 ;  /* 0x000000ffff0a7224 */ /* 0x000fe400078e0026 */
[----:B------:R-:W-:Y:S02]  /*1c030*/  IMAD.MOV.U32 R21, RZ, RZ, R39 ;  /* 0x000000ffff157224 */ /* 0x000fe400078e0027 */
[----:B------:R-:W-:Y:S01]  /*1c040*/  @!P1 IMAD.MOV.U32 R6, RZ, RZ, R24 ;  /* 0x000000ffff069224 */ /* 0x000fe200078e0018 */
[----:B------:R-:W-:Y:S01]  /*1c050*/  MOV R13, R28 ;  /* 0x0000001c000d7202 */ /* 0x000fe20000000f00 */
[----:B------:R-:W-:-:S02]  /*1c060*/  @!P1 IMAD.MOV.U32 R7, RZ, RZ, R25 ;  /* 0x000000ffff079224 */ /* 0x000fc400078e0019 */
        /* <DEDUP_REMOVED lines=8> */
.L_x_5184:
[----:B------:R-:W-:Y:S02]  /*1c0f0*/  PRMT R48, R10, 0x7610, R48 ;  /* 0x000076100a307816 */ /* 0x000fe40000000030 */
[----:B------:R-:W-:Y:S01]  /*1c100*/  CS2R R24, SRZ ;  /* 0x0000000000187805 */ /* 0x000fe2000001ff00 */
[----:B------:R-:W-:Y:S01]  /*1c110*/  IMAD.MOV.U32 R11, RZ, RZ, R7 ;  /* 0x000000ffff0b7224 */ /* 0x000fe200078e0007 */
[----:B------:R-:W-:Y:S01]  /*1c120*/  MOV R12, R4 ;  /* 0x00000004000c7202 */ /* 0x000fe20000000f00 */
[----:B------:R-:W-:-:S03]  /*1c130*/  IMAD.MOV.U32 R13, RZ, RZ, R5 ;  /* 0x000000ffff0d7224 */ /* 0x000fc600078e0005 */
[----:B------:R-:W-:Y:S02]  /*1c140*/  PRMT R37, R11, 0x7610, R37 ;  /* 0x000076100b257816 */ /* 0x000fe40000000025 */
[----:B------:R-:W-:Y:S02]  /*1c150*/  PRMT R52, R12, 0x7610, R52 ;  /* 0x000076100c347816 */ /* 0x000fe40000000034 */
[----:B------:R-:W-:Y:S01]  /*1c160*/  PRMT R42, R13, 0x7610, R42 ;  /* 0x000076100d2a7816 */ /* 0x000fe2000000002a */
[----:B------:R-:W-:Y:S06]  /*1c170*/  BRA `(.L_x_5185) ;  /* 0xfffffeb8009c7947 */ /* 0x000fec000383ffff */
.L_x_4938:
[----:B-1----:R1:W2:Y:S02]  /*1c180*/  SYNCS.PHASECHK.TRANS64.TRYWAIT P1, [R18+URZ+0x22800], R11 ;  /* 0x0228000b120075a7 */ /* 0x0022a4000802017f */
[----:B--2---:R-:W-:Y:S05]  /*1c190*/  @!P1 NANOSLEEP.SYNCS 0x989680 ;  /* 0x009896800000995d */ /* 0x004fea0003900000 */
[----:B------:R-:W2:Y:S02]  /*1c1a0*/  @!P1 SYNCS.PHASECHK.TRANS64 P1, [R18+URZ+0x22800], R11 ;  /* 0x0228000b120095a7 */ /* 0x000ea4000802007f */
[----:B--2---:R-:W-:Y:S05]  /*1c1b0*/  @!P1 BRA `(.L_x_4938) ;  /* 0xfffffffc00f09947 */ /* 0x004fea000383ffff */
[----:B------:R-:W-:Y:S05]  /*1c1c0*/  BRA `(.L_x_5186) ;  /* 0xfffffebc00307947 */ /* 0x000fea000383ffff */
.L_x_4944:
[----:B0-----:R0:W3:Y:S02]  /*1c1d0*/  SYNCS.PHASECHK.TRANS64.TRYWAIT P2, [R20+URZ+0x22830], R73 ;  /* 0x02283049140075a7 */ /* 0x0010e4000804017f */
[----:B---3--:R-:W-:Y:S05]  /*1c1e0*/  @!P2 NANOSLEEP.SYNCS 0x989680 ;  /* 0x009896800000a95d */ /* 0x008fea0003900000 */
[----:B------:R-:W3:Y:S02]  /*1c1f0*/  @!P2 SYNCS.PHASECHK.TRANS64 P2, [R20+URZ+0x22830], R73 ;  /* 0x022830491400a5a7 */ /* 0x000ee4000804007f */
[----:B---3--:R-:W-:Y:S05]  /*1c200*/  @!P2 BRA `(.L_x_4944) ;  /* 0xfffffffc00f0a947 */ /* 0x008fea000383ffff */
[----:B------:R-:W-:Y:S05]  /*1c210*/  BRA `(.L_x_4943) ;  /* 0xfffffec800987947 */ /* 0x000fea000383ffff */
.L_x_4949:
[----:B-1----:R1:W2:Y:S02]  /*1c220*/  SYNCS.PHASECHK.TRANS64.TRYWAIT P2, [R20+URZ+0x22850], R73 ;  /* 0x02285049140075a7 */ /* 0x0022a4000804017f */
[----:B--2---:R-:W-:Y:S05]  /*1c230*/  @!P2 NANOSLEEP.SYNCS 0x989680 ;  /* 0x009896800000a95d */ /* 0x004fea0003900000 */
[----:B------:R-:W2:Y:S02]  /*1c240*/  @!P2 SYNCS.PHASECHK.TRANS64 P2, [R20+URZ+0x22850], R73 ;  /* 0x022850491400a5a7 */ /* 0x000ea4000804007f */
[----:B--2---:R-:W-:Y:S05]  /*1c250*/  @!P2 BRA `(.L_x_4949) ;  /* 0xfffffffc00f0a947 */ /* 0x004fea000383ffff */
[----:B------:R-:W-:Y:S05]  /*1c260*/  BRA `(.L_x_4948) ;  /* 0xfffffee800607947 */ /* 0x000fea000383ffff */
.L_x_4954:
[----:B-1----:R1:W2:Y:S02]  /*1c270*/  SYNCS.PHASECHK.TRANS64.TRYWAIT P2, [R211+URZ+0x22830], R212 ;  /* 0x022830d4d30075a7 */ /* 0x0022a4000804017f */
[----:B--2---:R-:W-:Y:S05]  /*1c280*/  @!P2 NANOSLEEP.SYNCS 0x989680 ;  /* 0x009896800000a95d */ /* 0x004fea0003900000 */
[----:B------:R-:W2:Y:S02]  /*1c290*/  @!P2 SYNCS.PHASECHK.TRANS64 P2, [R211+URZ+0x22830], R212 ;  /* 0x022830d4d300a5a7 */ /* 0x000ea4000804007f */
[----:B--2---:R-:W-:Y:S05]  /*1c2a0*/  @!P2 BRA `(.L_x_4954) ;  /* 0xfffffffc00f0a947 */ /* 0x004fea000383ffff */
[----:B------:R-:W-:Y:S05]  /*1c2b0*/  BRA `(.L_x_4953) ;  /* 0xfffffeec00d87947 */ /* 0x000fea000383ffff */
.L_x_4959:
[----:B--2---:R2:W3:Y:S02]  /*1c2c0*/  SYNCS.PHASECHK.TRANS64.TRYWAIT P2, [R211+URZ+0x22850], R212 ;  /* 0x022850d4d30075a7 */ /* 0x0044e4000804017f */
[----:B---3--:R-:W-:Y:S05]  /*1c2d0*/  @!P2 NANOSLEEP.SYNCS 0x989680 ;  /* 0x009896800000a95d */ /* 0x008fea0003900000 */
[----:B------:R-:W3:Y:S02]  /*1c2e0*/  @!P2 SYNCS.PHASECHK.TRANS64 P2, [R211+URZ+0x22850], R212 ;  /* 0x022850d4d300a5a7 */ /* 0x000ee4000804007f */
[----:B---3--:R-:W-:Y:S05]  /*1c2f0*/  @!P2 BRA `(.L_x_4959) ;  /* 0xfffffffc00f0a947 */ /* 0x008fea000383ffff */
[----:B------:R-:W-:Y:S05]  /*1c300*/  BRA `(.L_x_4958) ;  /* 0xffffff1400a87947 */ /* 0x000fea000383ffff */
.L_x_4965:
[----:B-1----:R1:W2:Y:S02]  /*1c310*/  SYNCS.PHASECHK.TRANS64.TRYWAIT P2, [R20+URZ+0x22830], R207 ;  /* 0x022830cf140075a7 */ /* 0x0022a4000804017f */
[----:B--2---:R-:W-:Y:S05]  /*1c320*/  @!P2 NANOSLEEP.SYNCS 0x989680 ;  /* 0x009896800000a95d */ /* 0x004fea0003900000 */
[----:B------:R-:W2:Y:S02]  /*1c330*/  @!P2 SYNCS.PHASECHK.TRANS64 P2, [R20+URZ+0x22830], R207 ;  /* 0x022830cf1400a5a7 */ /* 0x000ea4000804007f */
[----:B--2---:R-:W-:Y:S05]  /*1c340*/  @!P2 BRA `(.L_x_4965) ;  /* 0xfffffffc00f0a947 */ /* 0x004fea000383ffff */
[----:B------:R-:W-:Y:S05]  /*1c350*/  BRA `(.L_x_4964) ;  /* 0xffffff1800dc7947 */ /* 0x000fea000383ffff */
.L_x_4970:
[----:B-1----:R1:W2:Y:S02]  /*1c360*/  SYNCS.PHASECHK.TRANS64.TRYWAIT P2, [R20+URZ+0x22850], R207 ;  /* 0x022850cf140075a7 */ /* 0x0022a4000804017f */
[----:B--2---:R-:W-:Y:S05]  /*1c370*/  @!P2 NANOSLEEP.SYNCS 0x989680 ;  /* 0x009896800000a95d */ /* 0x004fea0003900000 */
[----:B------:R-:W2:Y:S02]  /*1c380*/  @!P2 SYNCS.PHASECHK.TRANS64 P2, [R20+URZ+0x22850], R207 ;  /* 0x022850cf1400a5a7 */ /* 0x000ea4000804007f */
[----:B--2---:R-:W-:Y:S05]  /*1c390*/  @!P2 BRA `(.L_x_4970) ;  /* 0xfffffffc00f0a947 */ /* 0x004fea000383ffff */
[----:B------:R-:W-:Y:S05]  /*1c3a0*/  BRA `(.L_x_4969) ;  /* 0xffffff3800b87947 */ /* 0x000fea000383ffff */
.L_x_4985:
[----:B------:R-:W-:Y:S02]  /*1c3b0*/  IMAD.MOV.U32 R13, RZ, RZ, R4 ;  /* 0x000000ffff0d7224 */ /* 0x000fe400078e0004 */
[----:B------:R-:W-:Y:S02]  /*1c3c0*/  IMAD.MOV.U32 R12, RZ, RZ, RZ ;  /* 0x000000ffff0c7224 */ /* 0x000fe400078e00ff */
[----:B------:R-:W-:Y:S02]  /*1c3d0*/  IMAD.MOV.U32 R11, RZ, RZ, 0x181f ;  /* 0x0000181fff0b7424 */ /* 0x000fe400078e00ff */
[----:B------:R-:W-:-:S07]  /*1c3e0*/  IMAD.MOV.U32 R15, RZ, RZ, -0x1 ;  /* 0xffffffffff0f7424 */ /* 0x000fce00078e00ff */
[----:B-12---:R-:W-:Y:S05]  /*1c3f0*/  WARPSYNC.COLLECTIVE R15, `(.L_x_5187) ;  /* 0x000000000f087348 */ /* 0x006fea0003c00000 */
[----:B------:R0:W3:Y:S02]  /*1c400*/  SHFL.IDX P6, R14, R13, R12, R11 ;  /* 0x0000000c0d0e7389 */ /* 0x0000e400000c000b */
[----:B0123--:R-:W-:Y:S01]  /*1c410*/  ENDCOLLECTIVE ;  /* 0x000000000000791b */ /* 0x00ffe20003800000 */
.L_x_5187:
[----:B------:R-:W-:Y:S02]  /*1c420*/  IMAD.MOV.U32 R13, RZ, RZ, R3 ;  /* 0x000000ffff0d7224 */ /* 0x000fe400078e0003 */
[----:B------:R-:W-:-:S07]  /*1c430*/  IMAD.MOV.U32 R0, RZ, RZ, R14 ;  /* 0x000000ffff007224 */ /* 0x000fce00078e000e */
[----:B------:R-:W-:Y:S05]  /*1c440*/  WARPSYNC.COLLECTIVE R15, `(.L_x_5188) ;  /* 0x000000000f087348 */ /* 0x000fea0003c00000 */
[----:B------:R0:W1:Y:S02]  /*1c450*/  SHFL.IDX P6, R14, R13, R12, R11 ;  /* 0x0000000c0d0e7389 */ /* 0x00006400000c000b */
[----:B01----:R-:W-:Y:S01]  /*1c460*/  ENDCOLLECTIVE ;  /* 0x000000000000791b */ /* 0x003fe20003800000 */
.L_x_5188:
[----:B------:R-:W-:Y:S05]  /*1c470*/  BRA `(.L_x_5189) ;  /* 0xffffff6c00c87947 */ /* 0x000fea000383ffff */
.L_x_4988:
        /* <DEDUP_REMOVED lines=8> */
.L_x_5191:
[----:B------:R-:W-:Y:S05]  /*1c500*/  BSYNC B1 ;  /* 0x0000000000017941 */ /* 0x000fea0003800000 */
.L_x_5190:
        /* <DEDUP_REMOVED lines=8> */
.L_x_5192:
[----:B------:R-:W-:Y:S05]  /*1c590*/  BRA `(.L_x_5193) ;  /* 0xffffff6c00fc7947 */ /* 0x000fea000383ffff */
.L_x_4991:
[----:B------:R-:W-:Y:S01]  /*1c5a0*/  BSSY B1, `(.L_x_5194) ;  /* 0x0000008000017945 */ /* 0x000fe20003800000 */
[----:B0-----:R-:W-:Y:S01]  /*1c5b0*/  MOV R13, R4 ;  /* 0x00000004000d7202 */ /* 0x001fe20000000f00 */
[----:B------:R-:W-:Y:S02]  /*1c5c0*/  IMAD.MOV.U32 R12, RZ, RZ, 0x2 ;  /* 0x00000002ff0c7424 */ /* 0x000fe400078e00ff */
[----:B------:R-:W-:Y:S02]  /*1c5d0*/  IMAD.MOV.U32 R11, RZ, RZ, 0x181f ;  /* 0x0000181fff0b7424 */ /* 0x000fe400078e00ff */
[----:B------:R-:W-:-:S07]  /*1c5e0*/  IMAD.MOV.U32 R15, RZ, RZ, -0x1 ;  /* 0xffffffffff0f7424 */ /* 0x000fce00078e00ff */
[----:B-1234-:R-:W-:Y:S05]  /*1c5f0*/  WARPSYNC.COLLECTIVE R15, `(.L_x_5195) ;  /* 0x000000000f087348 */ /* 0x01efea0003c00000 */
[----:B----4-:R0:W4:Y:S02]  /*1c600*/  SHFL.IDX P6, R14, R13, R12, R11 ;  /* 0x0000000c0d0e7389 */ /* 0x01012400000c000b */
[----:B01234-:R-:W-:Y:S01]  /*1c610*/  ENDCOLLECTIVE ;  /* 0x000000000000791b */ /* 0x01ffe20003800000 */
.L_x_5195:
[----:B------:R-:W-:Y:S05]  /*1c620*/  BSYNC B1 ;  /* 0x0000000000017941 */ /* 0x000fea0003800000 */
.L_x_5194:
        /* <DEDUP_REMOVED lines=8> */
.L_x_5196:
[----:B------:R-:W-:Y:S05]  /*1c6b0*/  BRA `(.L_x_5197) ;  /* 0xffffff70002c7947 */ /* 0x000fea000383ffff */
.L_x_4994:
        /* <DEDUP_REMOVED lines=8> */
.L_x_5199:
[----:B------:R-:W-:Y:S05]  /*1c740*/  BSYNC B1 ;  /* 0x0000000000017941 */ /* 0x000fea0003800000 */
.L_x_5198:
        /* <DEDUP_REMOVED lines=8> */
.L_x_5200:
[----:B------:R-:W-:Y:S05]  /*1c7d0*/  BRA `(.L_x_5201) ;  /* 0xffffff70005c7947 */ /* 0x000fea000383ffff */
.L_x_5011:
[----:B------:R-:W2:Y:S01]  /*1c7e0*/  S2R R9, SR_TID.X ;  /* 0x0000000000097919 */ /* 0x000ea20000002100 */
[----:B------:R-:W-:Y:S01]  /*1c7f0*/  BSSY B1, `(.L_x_5202) ;  /* 0x000000a000017945 */ /* 0x000fe20003800000 */
[----:B------:R-:W-:Y:S02]  /*1c800*/  IMAD.MOV.U32 R12, RZ, RZ, RZ ;  /* 0x000000ffff0c7224 */ /* 0x000fe400078e00ff */
[----:B-1----:R-:W-:Y:S02]  /*1c810*/  IMAD.MOV.U32 R11, RZ, RZ, 0x1f ;  /* 0x0000001fff0b7424 */ /* 0x002fe400078e00ff */
[----:B------:R-:W-:Y:S01]  /*1c820*/  IMAD.MOV.U32 R15, RZ, RZ, -0x1 ;  /* 0xffffffffff0f7424 */ /* 0x000fe200078e00ff */
[----:B--2---:R-:W-:-:S04]  /*1c830*/  SHF.R.U32.HI R9, RZ, 0x5, R9 ;  /* 0x00000005ff097819 */ /* 0x004fc80000011609 */
[----:B------:R-:W-:-:S05]  /*1c840*/  LOP3.LUT R9, R9, 0x3, RZ, 0xc0, !PT ;  /* 0x0000000309097812 */ /* 0x000fca00078ec0ff */
[----:B------:R-:W-:-:S07]  /*1c850*/  IMAD.MOV.U32 R13, RZ, RZ, R9 ;  /* 0x000000ffff0d7224 */ /* 0x000fce00078e0009 */
[----:B0-----:R-:W-:Y:S05]  /*1c860*/  WARPSYNC.COLLECTIVE R15, `(.L_x_5203) ;  /* 0x000000000f087348 */ /* 0x001fea0003c00000 */
[----:B0-----:R0:W1:Y:S02]  /*1c870*/  SHFL.IDX P6, R14, R13, R12, R11 ;  /* 0x0000000c0d0e7389 */ /* 0x00106400000c000b */
[----:B01----:R-:W-:Y:S01]  /*1c880*/  ENDCOLLECTIVE ;  /* 0x000000000000791b */ /* 0x003fe20003800000 */
.L_x_5203:
[----:B------:R-:W-:Y:S05]  /*1c890*/  BSYNC B1 ;  /* 0x0000000000017941 */ /* 0x000fea0003800000 */
.L_x_5202:
[----:B------:R-:W-:Y:S05]  /*1c8a0*/  BRA `(.L_x_5204) ;  /* 0xffffff8400e47947 */ /* 0x000fea000383ffff */
.L_x_5013:
[----:B------:R-:W-:Y:S01]  /*1c8b0*/  BSSY B1, `(.L_x_5205) ;  /* 0x0000006000017945 */ /* 0x000fe20003800000 */
[----:B------:R-:W-:-:S07]  /*1c8c0*/  IMAD.MOV.U32 R15, RZ, RZ, -0x1 ;  /* 0xffffffffff0f7424 */ /* 0x000fce00078e00ff */
[----:B01----:R-:W-:Y:S05]  /*1c8d0*/  WARPSYNC.COLLECTIVE R15, `(.L_x_5206) ;  /* 0x000000000f0c7348 */ /* 0x003fea0003c00000 */
[----:B------:R-:W-:Y:S02]  /*1c8e0*/  ELECT P6, UR62, PT ;  /* 0x00000000003e782f */ /* 0x000fe400038c0000 */
[----:B------:R-:W-:Y:S01]  /*1c8f0*/  MOV R14, UR62 ;  /* 0x0000003e000e7c02 */ /* 0x000fe20008000f00 */
[----:B01----:R-:W-:Y:S10]  /*1c900*/  ENDCOLLECTIVE ;  /* 0x000000000000791b */ /* 0x003ff40003800000 */
.L_x_5206:
[----:B------:R-:W-:Y:S05]  /*1c910*/  BSYNC B1 ;  /* 0x0000000000017941 */ /* 0x000fea0003800000 */
.L_x_5205:
[----:B------:R-:W-:Y:S05]  /*1c920*/  BRA `(.L_x_5012) ;  /* 0xffffff8400dc7947 */ /* 0x000fea000383ffff */
.L_x_5015:
[----:B0-----:R-:W2:Y:S02]  /*1c930*/  LDL R5, [R1+0x4] ;  /* 0x0000040001057983 */ /* 0x001ea40000100800 */
[----:B--2---:R0:W2:Y:S02]  /*1c940*/  SYNCS.PHASECHK.TRANS64.TRYWAIT P0, [R5+URZ+0x22820], R4 ;  /* 0x02282004050075a7 */ /* 0x0040a4000800017f */
[----:B--2---:R-:W-:Y:S05]  /*1c950*/  @!P0 NANOSLEEP.SYNCS 0x989680 ;  /* 0x009896800000895d */ /* 0x004fea0003900000 */
[----:B------:R-:W2:Y:S02]  /*1c960*/  @!P0 SYNCS.PHASECHK.TRANS64 P0, [R5+URZ+0x22820], R4 ;  /* 0x02282004050085a7 */ /* 0x000ea4000800007f */
[----:B--2---:R-:W-:Y:S05]  /*1c970*/  @!P0 BRA `(.L_x_5015) ;  /* 0xfffffffc00ec8947 */ /* 0x004fea000383ffff */
[----:B------:R-:W-:Y:S05]  /*1c980*/  BRA `(.L_x_5207) ;  /* 0xffffff8400ec7947 */ /* 0x000fea000383ffff */
.L_x_5019:
[----:B0-----:R0:W2:Y:S02]  /*1c990*/  SYNCS.PHASECHK.TRANS64.TRYWAIT P0, [R4+URZ+0x228a0], R9 ;  /* 0x0228a009040075a7 */ /* 0x0010a4000800017f */
[----:B--2---:R-:W-:Y:S05]  /*1c9a0*/  @!P0 NANOSLEEP.SYNCS 0x989680 ;  /* 0x009896800000895d */ /* 0x004fea0003900000 */
[----:B------:R-:W2:Y:S02]  /*1c9b0*/  @!P0 SYNCS.PHASECHK.TRANS64 P0, [R4+URZ+0x228a0], R9 ;  /* 0x0228a009040085a7 */ /* 0x000ea4000800007f */
[----:B--2---:R-:W-:Y:S05]  /*1c9c0*/  @!P0 BRA `(.L_x_5019) ;  /* 0xfffffffc00f08947 */ /* 0x004fea000383ffff */
[----:B------:R-:W-:Y:S05]  /*1c9d0*/  BRA `(.L_x_5208) ;  /* 0xffffff8800107947 */ /* 0x000fea000383ffff */
.L_x_5024:
[----:B-1----:R1:W2:Y:S02]  /*1c9e0*/  SYNCS.PHASECHK.TRANS64.TRYWAIT P0, [R4+URZ+0x228c0], R9 ;  /* 0x0228c009040075a7 */ /* 0x0022a4000800017f */
[----:B--2---:R-:W-:Y:S05]  /*1c9f0*/  @!P0 NANOSLEEP.SYNCS 0x989680 ;  /* 0x009896800000895d */ /* 0x004fea0003900000 */
[----:B------:R-:W2:Y:S02]  /*1ca00*/  @!P0 SYNCS.PHASECHK.TRANS64 P0, [R4+URZ+0x228c0], R9 ;  /* 0x0228c009040085a7 */ /* 0x000ea4000800007f */
[----:B--2---:R-:W-:Y:S05]  /*1ca10*/  @!P0 BRA `(.L_x_5024) ;  /* 0xfffffffc00f08947 */ /* 0x004fea000383ffff */
[----:B------:R-:W-:Y:S05]  /*1ca20*/  BRA `(.L_x_5209) ;  /* 0xffffff8800947947 */ /* 0x000fea000383ffff */
.L_x_5034:
[----:B0-----:R0:W2:Y:S02]  /*1ca30*/  SYNCS.PHASECHK.TRANS64.TRYWAIT P1, [R5+URZ+0x228a0], R6 ;  /* 0x0228a006050075a7 */ /* 0x0010a4000802017f */
[----:B--2---:R-:W-:Y:S05]  /*1ca40*/  @!P1 NANOSLEEP.SYNCS 0x989680 ;  /* 0x009896800000995d */ /* 0x004fea0003900000 */
[----:B------:R-:W2:Y:S02]  /*1ca50*/  @!P1 SYNCS.PHASECHK.TRANS64 P1, [R5+URZ+0x228a0], R6 ;  /* 0x0228a006050095a7 */ /* 0x000ea4000802007f */
[----:B--2---:R-:W-:Y:S05]  /*1ca60*/  @!P1 BRA `(.L_x_5034) ;  /* 0xfffffffc00f09947 */ /* 0x004fea000383ffff */
[----:B------:R-:W-:Y:S05]  /*1ca70*/  BRA `(.L_x_5210) ;  /* 0xffffff90002c7947 */ /* 0x000fea000383ffff */
.L_x_5039:
[----:B-1----:R1:W2:Y:S02]  /*1ca80*/  SYNCS.PHASECHK.TRANS64.TRYWAIT P1, [R5+URZ+0x228c0], R6 ;  /* 0x0228c006050075a7 */ /* 0x0022a4000802017f */
[----:B--2---:R-:W-:Y:S05]  /*1ca90*/  @!P1 NANOSLEEP.SYNCS 0x989680 ;  /* 0x009896800000995d */ /* 0x004fea0003900000 */
[----:B------:R-:W2:Y:S02]  /*1caa0*/  @!P1 SYNCS.PHASECHK.TRANS64 P1, [R5+URZ+0x228c0], R6 ;  /* 0x0228c006050095a7 */ /* 0x000ea4000802007f */
[----:B--2---:R-:W-:Y:S05]  /*1cab0*/  @!P1 BRA `(.L_x_5039) ;  /* 0xfffffffc00f09947 */ /* 0x004fea000383ffff */
[----:B------:R-:W-:Y:S05]  /*1cac0*/  BRA `(.L_x_5211) ;  /* 0xffffff9000ac7947 */ /* 0x000fea000383ffff */
.L_x_5055:
[----:B------:R-:W2:Y:S01]  /*1cad0*/  S2R R5, SR_TID.X ;  /* 0x0000000000057919 */ /* 0x000ea20000002100 */
[----:B------:R-:W-:Y:S01]  /*1cae0*/  BSSY B0, `(.L_x_5212) ;  /* 0x000000a000007945 */ /* 0x000fe20003800000 */
[----:B------:R-:W-:Y:S01]  /*1caf0*/  MOV R12, RZ ;  /* 0x000000ff000c7202 */ /* 0x000fe20000000f00 */
        /* <DEDUP_REMOVED lines=8> */
.L_x_5213:
[----:B------:R-:W-:Y:S05]  /*1cb80*/  BSYNC B0 ;  /* 0x0000000000007941 */ /* 0x000fea0003800000 */
.L_x_5212:
[----:B------:R-:W-:Y:S05]  /*1cb90*/  BRA `(.L_x_5214) ;  /* 0xffffff9c00cc7947 */ /* 0x000fea000383ffff */
.L_x_5057:
[----:B------:R-:W-:Y:S01]  /*1cba0*/  BSSY B0, `(.L_x_5215) ;  /* 0x0000006000007945 */ /* 0x000fe20003800000 */
[----:B------:R-:W-:-:S07]  /*1cbb0*/  IMAD.MOV.U32 R15, RZ, RZ, -0x1 ;  /* 0xffffffffff0f7424 */ /* 0x000fce00078e00ff */
[----:B01----:R-:W-:Y:S05]  /*1cbc0*/  WARPSYNC.COLLECTIVE R15, `(.L_x_5216) ;  /* 0x000000000f0c7348 */ /* 0x003fea0003c00000 */
[----:B------:R-:W-:Y:S02]  /*1cbd0*/  ELECT P6, UR62, PT ;  /* 0x00000000003e782f */ /* 0x000fe400038c0000 */
[----:B------:R-:W-:Y:S01]  /*1cbe0*/  MOV R14, UR62 ;  /* 0x0000003e000e7c02 */ /* 0x000fe20008000f00 */
[----:B01----:R-:W-:Y:S10]  /*1cbf0*/  ENDCOLLECTIVE ;  /* 0x000000000000791b */ /* 0x003ff40003800000 */
.L_x_5216:
[----:B------:R-:W-:Y:S05]  /*1cc00*/  BSYNC B0 ;  /* 0x0000000000007941 */ /* 0x000fea0003800000 */
.L_x_5215:
[----:B------:R-:W-:Y:S05]  /*1cc10*/  BRA `(.L_x_5217) ;  /* 0xffffff9c00dc7947 */ /* 0x000fea000383ffff */
.L_x_5059:
[----:B0-----:R0:W2:Y:S02]  /*1cc20*/  SYNCS.PHASECHK.TRANS64.TRYWAIT P0, [R0+URZ+0x22840], R2 ;  /* 0x02284002000075a7 */ /* 0x0010a4000800017f */
[----:B--2---:R-:W-:Y:S05]  /*1cc30*/  @!P0 NANOSLEEP.SYNCS 0x989680 ;  /* 0x009896800000895d */ /* 0x004fea0003900000 */
[----:B------:R-:W2:Y:S02]  /*1cc40*/  @!P0 SYNCS.PHASECHK.TRANS64 P0, [R0+URZ+0x22840], R2 ;  /* 0x02284002000085a7 */ /* 0x000ea4000800007f */
[----:B--2---:R-:W-:Y:S05]  /*1cc50*/  @!P0 BRA `(.L_x_5059) ;  /* 0xfffffffc00f08947 */ /* 0x004fea000383ffff */
[----:B------:R-:W-:Y:S05]  /*1cc60*/  BRA `(.L_x_5218) ;  /* 0xffffffa000487947 */ /* 0x000fea000383ffff */
.L_x_5063:
[----:B------:R-:W2:Y:S01]  /*1cc70*/  LDL.LU R11, [R1+0x3c] ;  /* 0x00003c00010b7983 */ /* 0x000ea20000300800 */
[----:B------:R-:W-:Y:S02]  /*1cc80*/  IMAD.MOV.U32 R13, RZ, RZ, R0 ;  /* 0x000000ffff0d7224 */ /* 0x000fe400078e0000 */
[----:B------:R-:W-:Y:S02]  /*1cc90*/  IMAD.MOV.U32 R12, RZ, RZ, RZ ;  /* 0x000000ffff0c7224 */ /* 0x000fe400078e00ff */
[----:B------:R-:W-:Y:S02]  /*1cca0*/  IMAD.MOV.U32 R15, RZ, RZ, -0x1 ;  /* 0xffffffffff0f7424 */ /* 0x000fe400078e00ff */
[----:B------:R-:W-:Y:S02]  /*1ccb0*/  IMAD R17, R17, 0x80, R8 ;  /* 0x0000008011117824 */ /* 0x000fe400078e0208 */
[----:B--2---:R-:W-:Y:S02]  /*1ccc0*/  IMAD R2, R11, R7, RZ ;  /* 0x000000070b027224 */ /* 0x004fe400078e02ff */
[----:B------:R-:W-:-:S03]  /*1ccd0*/  IMAD.MOV.U32 R11, RZ, RZ, 0x181f ;  /* 0x0000181fff0b7424 */ /* 0x000fc600078e00ff */
[----:B------:R-:W-:-:S13]  /*1cce0*/  ISETP.GE.AND P1, PT, R17, R2, PT ;  /* 0x000000021100720c */ /* 0x000fda0003f26270 */
[----:B-----5:R-:W-:Y:S05]  /*1ccf0*/  WARPSYNC.COLLECTIVE R15, `(.L_x_5219) ;  /* 0x000000000f087348 */ /* 0x020fea0003c00000 */
[----:B------:R0:W1:Y:S02]  /*1cd00*/  SHFL.IDX P6, R14, R13, R12, R11 ;  /* 0x0000000c0d0e7389 */ /* 0x00006400000c000b */
[----:B01---5:R-:W-:Y:S01]  /*1cd10*/  ENDCOLLECTIVE ;  /* 0x000000000000791b */ /* 0x023fe20003800000 */
.L_x_5219:
[----:B------:R-:W-:Y:S01]  /*1cd20*/  IMAD.MOV.U32 R13, RZ, RZ, R3 ;  /* 0x000000ffff0d7224 */ /* 0x000fe200078e0003 */
[----:B------:R-:W-:-:S07]  /*1cd30*/  MOV R4, R14 ;  /* 0x0000000e00047202 */ /* 0x000fce0000000f00 */
[----:B------:R-:W-:Y:S05]  /*1cd40*/  WARPSYNC.COLLECTIVE R15, `(.L_x_5220) ;  /* 0x000000000f087348 */ /* 0x000fea0003c00000 */
[----:B------:R0:W1:Y:S02]  /*1cd50*/  SHFL.IDX P6, R14, R13, R12, R11 ;  /* 0x0000000c0d0e7389 */ /* 0x00006400000c000b */
[----:B01----:R-:W-:Y:S01]  /*1cd60*/  ENDCOLLECTIVE ;  /* 0x000000000000791b */ /* 0x003fe20003800000 */
.L_x_5220:
[----:B------:R-:W-:Y:S02]  /*1cd70*/  IMAD.MOV.U32 R13, RZ, RZ, R0 ;  /* 0x000000ffff0d7224 */ /* 0x000fe400078e0000 */
[----:B------:R-:W-:Y:S02]  /*1cd80*/  IMAD.MOV.U32 R12, RZ, RZ, 0x1 ;  /* 0x00000001ff0c7424 */ /* 0x000fe400078e00ff */
[----:B------:R-:W-:-:S07]  /*1cd90*/  IMAD.MOV.U32 R5, RZ, RZ, R14 ;  /* 0x000000ffff057224 */ /* 0x000fce00078e000e */
[----:B------:R-:W-:Y:S05]  /*1cda0*/  WARPSYNC.COLLECTIVE R15, `(.L_x_5221) ;  /* 0x000000000f087348 */ /* 0x000fea0003c00000 */
[----:B------:R0:W1:Y:S02]  /*1cdb0*/  SHFL.IDX P6, R14, R13, R12, R11 ;  /* 0x0000000c0d0e7389 */ /* 0x00006400000c000b */
[----:B01----:R-:W-:Y:S01]  /*1cdc0*/  ENDCOLLECTIVE ;  /* 0x000000000000791b */ /* 0x003fe20003800000 */
.L_x_5221:
        /* <DEDUP_REMOVED lines=10> */
.L_x_5222:
        /* <DEDUP_REMOVED lines=8> */
[----:B------:R-:W-:-:S12]  /*1cef0*/  IMAD.MOV.U32 R4, RZ, RZ, R14 ;  /* 0x000000ffff047224 */ /* 0x000fd800078e000e */
[----:B------:R-:W-:Y:S05]  /*1cf00*/  WARPSYNC.COLLECTIVE R15, `(.L_x_5223) ;  /* 0x000000000f087348 */ /* 0x000fea0003c00000 */
[----:B------:R0:W1:Y:S02]  /*1cf10*/  SHFL.IDX P6, R14, R13, R12, R11 ;  /* 0x0000000c0d0e7389 */ /* 0x00006400000c000b */
[----:B01----:R-:W-:Y:S01]  /*1cf20*/  ENDCOLLECTIVE ;  /* 0x000000000000791b */ /* 0x003fe20003800000 */
.L_x_5223:
[----:B------:R-:W-:-:S05]  /*1cf30*/  @!P1 LEA R5, P2, R10, R4, 0x1 ;  /* 0x000000040a059211 */ /* 0x000fca00078408ff */
[----:B------:R-:W-:Y:S01]  /*1cf40*/  @!P1 IMAD.X R4, RZ, RZ, R6, P2 ;  /* 0x000000ffff049224 */ /* 0x000fe200010e0606 */
[----:B------:R-:W-:-:S04]  /*1cf50*/  MOV R13, R3 ;  /* 0x00000003000d7202 */ /* 0x000fc80000000f00 */
[----:B------:R-:W-:-:S04]  /*1cf60*/  @!P1 LOP3.LUT R5, R5, R4, RZ, 0x3c, !PT ;  /* 0x0000000405059212 */ /* 0x000fc800078e3cff */
[----:B------:R-:W-:Y:S01]  /*1cf70*/  @!P1 LOP3.LUT R4, R5, R4, RZ, 0x3c, !PT ;  /* 0x0000000405049212 */ /* 0x000fe200078e3cff */
[----:B------:R-:W-:-:S07]  /*1cf80*/  IMAD.MOV.U32 R6, RZ, RZ, R14 ;  /* 0x000000ffff067224 */ /* 0x000fce00078e000e */
[----:B------:R-:W-:Y:S05]  /*1cf90*/  WARPSYNC.COLLECTIVE R15, `(.L_x_5224) ;  /* 0x000000000f087348 */ /* 0x000fea0003c00000 */
[----:B------:R0:W1:Y:S02]  /*1cfa0*/  SHFL.IDX P6, R14, R13, R12, R11 ;  /* 0x0000000c0d0e7389 */ /* 0x00006400000c000b */
[----:B01----:R-:W-:Y:S01]  /*1cfb0*/  ENDCOLLECTIVE ;  /* 0x000000000000791b */ /* 0x003fe20003800000 */
.L_x_5224:
        /* <DEDUP_REMOVED lines=8> */
[----:B------:R-:W-:Y:S01]  /*1d040*/  ISETP.GE.AND P1, PT, R4, R2, PT ;  /* 0x000000020400720c */ /* 0x000fe20003f26270 */
[----:B------:R-:W-:-:S12]  /*1d050*/  IMAD.MOV.U32 R4, RZ, RZ, R14 ;  /* 0x000000ffff047224 */ /* 0x000fd800078e000e */
[----:B------:R-:W-:Y:S05]  /*1d060*/  WARPSYNC.COLLECTIVE R15, `(.L_x_5225) ;  /* 0x000000000f087348 */ /* 0x000fea0003c00000 */
[----:B------:R0:W1:Y:S02]  /*1d070*/  SHFL.IDX P6, R14, R13, R12, R11 ;  /* 0x0000000c0d0e7389 */ /* 0x00006400000c000b */
[----:B01----:R-:W-:Y:S01]  /*1d080*/  ENDCOLLECTIVE ;  /* 0x000000000000791b */ /* 0x003fe20003800000 */
.L_x_5225:
[----:B------:R-:W-:Y:S01]  /*1d090*/  @!P1 LEA R5, P2, R10, R4, 0x1 ;  /* 0x000000040a059211 */ /* 0x000fe200078408ff */
[----:B------:R-:W-:-:S04]  /*1d0a0*/  IMAD.MOV.U32 R13, RZ, RZ, R3 ;  /* 0x000000ffff0d7224 */ /* 0x000fc800078e0003 */
[----:B------:R-:W-:-:S05]  /*1d0b0*/  @!P1 IMAD.X R4, RZ, RZ, R6, P2 ;  /* 0x000000ffff049224 */ /* 0x000fca00010e0606 */
[----:B------:R-:W-:Y:S01]  /*1d0c0*/  @!P1 LOP3.LUT R5, R5, R4, RZ, 0x3c, !PT ;  /* 0x0000000405059212 */ /* 0x000fe200078e3cff */
[----:B------:R-:W-:-:S03]  /*1d0d0*/  IMAD.MOV.U32 R6, RZ, RZ, R14 ;  /* 0x000000ffff067224 */ /* 0x000fc600078e000e */
[----:B------:R-:W-:-:S07]  /*1d0e0*/  @!P1 LOP3.LUT R4, R5, R4, RZ, 0x3c, !PT ;  /* 0x0000000405049212 */ /* 0x000fce00078e3cff */
[----:B------:R-:W-:Y:S05]  /*1d0f0*/  WARPSYNC.COLLECTIVE R15, `(.L_x_5226) ;  /* 0x000000000f087348 */ /* 0x000fea0003c00000 */
[----:B------:R0:W1:Y:S02]  /*1d100*/  SHFL.IDX P6, R14, R13, R12, R11 ;  /* 0x0000000c0d0e7389 */ /* 0x00006400000c000b */
[----:B01----:R-:W-:Y:S01]  /*1d110*/  ENDCOLLECTIVE ;  /* 0x000000000000791b */ /* 0x003fe20003800000 */
.L_x_5226:
        /* <DEDUP_REMOVED lines=8> */
[----:B------:R-:W-:Y:S02]  /*1d1a0*/  ISETP.GE.AND P1, PT, R4, R2, PT ;  /* 0x000000020400720c */ /* 0x000fe40003f26270 */
[----:B------:R-:W-:-:S11]  /*1d1b0*/  MOV R4, R14 ;  /* 0x0000000e00047202 */ /* 0x000fd60000000f00 */
[----:B------:R-:W-:Y:S05]  /*1d1c0*/  WARPSYNC.COLLECTIVE R15, `(.L_x_5227) ;  /* 0x000000000f087348 */ /* 0x000fea0003c00000 */
[----:B------:R0:W1:Y:S02]  /*1d1d0*/  SHFL.IDX P6, R14, R13, R12, R11 ;  /* 0x0000000c0d0e7389 */ /* 0x00006400000c000b */
[----:B01----:R-:W-:Y:S01]  /*1d1e0*/  ENDCOLLECTIVE ;  /* 0x000000000000791b */ /* 0x003fe20003800000 */
.L_x_5227:
        /* <DEDUP_REMOVED lines=9> */
.L_x_5228:
        /* <DEDUP_REMOVED lines=13> */
.L_x_5229:
[----:B------:R-:W-:Y:S01]  /*1d350*/  @!P1 LEA R5, P2, R10, R4, 0x1 ;  /* 0x000000040a059211 */ /* 0x000fe200078408ff */
[----:B------:R-:W-:-:S03]  /*1d360*/  IMAD.MOV.U32 R13, RZ, RZ, R3 ;  /* 0x000000ffff0d7224 */ /* 0x000fc600078e0003 */
[----:B------:R-:W-:-:S04]  /*1d370*/  @!P1 IADD3.X R4, RZ, R6, RZ, P2, !PT ;  /* 0x00000006ff049210 */ /* 0x000fc800017fe4ff */
[----:B------:R-:W-:-:S04]  /*1d380*/  @!P1 LOP3.LUT R5, R5, R4, RZ, 0x3c, !PT ;  /* 0x0000000405059212 */ /* 0x000fc800078e3cff */
[----:B------:R-:W-:Y:S01]  /*1d390*/  @!P1 LOP3.LUT R4, R5, R4, RZ, 0x3c, !PT ;  /* 0x0000000405049212 */ /* 0x000fe200078e3cff */
[----:B------:R-:W-:-:S07]  /*1d3a0*/  IMAD.MOV.U32 R6, RZ, RZ, R14 ;  /* 0x000000ffff067224 */ /* 0x000fce00078e000e */
[----:B------:R-:W-:Y:S05]  /*1d3b0*/  WARPSYNC.COLLECTIVE R15, `(.L_x_5230) ;  /* 0x000000000f087348 */ /* 0x000fea0003c00000 */
[----:B------:R0:W1:Y:S02]  /*1d3c0*/  SHFL.IDX P6, R14, R13, R12, R11 ;  /* 0x0000000c0d0e7389 */ /* 0x00006400000c000b */
[----:B01----:R-:W-:Y:S01]  /*1d3d0*/  ENDCOLLECTIVE ;  /* 0x000000000000791b */ /* 0x003fe20003800000 */
.L_x_5230:
[----:B------:R-:W-:-:S05]  /*1d3e0*/  @!P1 LOP3.LUT R5, R5, R4, RZ, 0x3c, !PT ;  /* 0x0000000405059212 */ /* 0x000fca00078e3cff */
[----:B------:R-:W-:Y:S01]  /*1d3f0*/  @!PT LDS RZ, [RZ] ;  /* 0x00000000fffff984 */ /* 0x000fe20000000800 */
[----:B------:R-:W-:Y:S01]  /*1d400*/  @!PT LDS RZ, [RZ] ;  /* 0x00000000fffff984 */ /* 0x000fe20000000800 */
[----:B------:R-:W-:Y:S01]  /*1d410*/  @!PT LDS RZ, [RZ] ;  /* 0x00000000fffff984 */ /* 0x000fe20000000800 */
[----:B------:R0:W-:Y:S01]  /*1d420*/  @!P1 LDGSTS.E.BYPASS.LTC128B.128 [R9+0x1a400], desc[UR40][R4.64], !P0 ;  /* 0x1a40000004099fae */ /* 0x0001e2000c101d68 */
[----:B------:R-:W-:Y:S01]  /*1d430*/  MOV R13, R0 ;  /* 0x00000000000d7202 */ /* 0x000fe20000000f00 */
[----:B------:R-:W-:Y:S02]  /*1d440*/  IMAD.MOV.U32 R12, RZ, RZ, 0x6 ;  /* 0x00000006ff0c7424 */ /* 0x000fe400078e00ff */
[----:B0-----:R-:W-:-:S05]  /*1d450*/  VIADD R4, R17, 0x50 ;  /* 0x0000005011047836 */ /* 0x001fca0000000000 */
[----:B------:R-:W-:Y:S01]  /*1d460*/  ISETP.GE.AND P1, PT, R4, R2, PT ;  /* 0x000000020400720c */ /* 0x000fe20003f26270 */
[----:B------:R-:W-:-:S12]  /*1d470*/  IMAD.MOV.U32 R4, RZ, RZ, R14 ;  /* 0x000000ffff047224 */ /* 0x000fd800078e000e */
[----:B------:R-:W-:Y:S05]  /*1d480*/  WARPSYNC.COLLECTIVE R15, `(.L_x_5231) ;  /* 0x000000000f087348 */ /* 0x000fea0003c00000 */
[----:B------:R0:W1:Y:S02]  /*1d490*/  SHFL.IDX P6, R14, R13, R12, R11 ;  /* 0x0000000c0d0e7389 */ /* 0x00006400000c000b */
[----:B01----:R-:W-:Y:S01]  /*1d4a0*/  ENDCOLLECTIVE ;  /* 0x000000000000791b */ /* 0x003fe20003800000 */
.L_x_5231:
        /* <DEDUP_REMOVED lines=9> */
.L_x_5232:
[----:B------:R-:W-:-:S05]  /*1d540*/  @!P1 LOP3.LUT R5, R5, R4, RZ, 0x3c, !PT ;  /* 0x0000000405059212 */ /* 0x000fca00078e3cff */
[----:B------:R-:W-:Y:S01]  /*1d550*/  @!PT LDS RZ, [RZ] ;  /* 0x00000000fffff984 */ /* 0x000fe20000000800 */
[----:B------:R-:W-:Y:S01]  /*1d560*/  @!PT LDS RZ, [RZ] ;  /* 0x00000000fffff984 */ /* 0x000fe20000000800 */
[----:B------:R-:W-:Y:S01]  /*1d570*/  @!PT LDS RZ, [RZ] ;  /* 0x00000000fffff984 */ /* 0x000fe20000000800 */
[----:B------:R0:W-:Y:S01]  /*1d580*/  @!P1 LDGSTS.E.BYPASS.LTC128B.128 [R9+0x1ac00], desc[UR40][R4.64], !P0 ;  /* 0x1ac0000004099fae */ /* 0x0001e2000c101d68 */
[----:B------:R-:W-:Y:S01]  /*1d590*/  IMAD.MOV.U32 R13, RZ, RZ, R0 ;  /* 0x000000ffff0d7224 */ /* 0x000fe200078e0000 */
[----:B------:R-:W-:Y:S01]  /*1d5a0*/  MOV R12, 0x7 ;  /* 0x00000007000c7802 */ /* 0x000fe20000000f00 */
[----:B0-----:R-:W-:Y:S02]  /*1d5b0*/  VIADD R5, R17, 0x60 ;  /* 0x0000006011057836 */ /* 0x001fe40000000000 */
[----:B------:R-:W-:-:S03]  /*1d5c0*/  IMAD.MOV.U32 R4, RZ, RZ, R14 ;  /* 0x000000ffff047224 */ /* 0x000fc600078e000e */
[----:B------:R-:W-:-:S13]  /*1d5d0*/  ISETP.GE.AND P1, PT, R5, R2, PT ;  /* 0x000000020500720c */ /* 0x000fda0003f26270 */
[----:B------:R-:W-:Y:S05]  /*1d5e0*/  WARPSYNC.COLLECTIVE R15, `(.L_x_5233) ;  /* 0x000000000f087348 */ /* 0x000fea0003c00000 */
[----:B------:R0:W1:Y:S02]  /*1d5f0*/  SHFL.IDX P6, R14, R13, R12, R11 ;  /* 0x0000000c0d0e7389 */ /* 0x00006400000c000b */
[----:B01----:R-:W-:Y:S01]  /*1d600*/  ENDCOLLECTIVE ;  /* 0x000000000000791b */ /* 0x003fe20003800000 */
.L_x_5233:
        /* <DEDUP_REMOVED lines=9> */
.L_x_5234:
[----:B------:R-:W-:-:S05]  /*1d6a0*/  @!P1 LOP3.LUT R5, R5, R4, RZ, 0x3c, !PT ;  /* 0x0000000405059212 */ /* 0x000fca00078e3cff */
[----:B------:R-:W-:Y:S01]  /*1d6b0*/  @!PT LDS RZ, [RZ] ;  /* 0x00000000fffff984 */ /* 0x000fe20000000800 */
[----:B------:R-:W-:Y:S01]  /*1d6c0*/  @!PT LDS RZ, [RZ] ;  /* 0x00000000fffff984 */ /* 0x000fe20000000800 */
[----:B------:R-:W-:Y:S01]  /*1d6d0*/  @!PT LDS RZ, [RZ] ;  /* 0x00000000fffff984 */ /* 0x000fe20000000800 */
[----:B------:R0:W-:Y:S01]  /*1d6e0*/  @!P1 LDGSTS.E.BYPASS.LTC128B.128 [R9+0x1b400], desc[UR40][R4.64], !P0 ;  /* 0x1b40000004099fae */ /* 0x0001e2000c101d68 */
[----:B------:R-:W-:Y:S01]  /*1d6f0*/  IMAD.MOV.U32 R3, RZ, RZ, R14 ;  /* 0x000000ffff037224 */ /* 0x000fe200078e000e */
[----:B------:R-:W-:Y:S06]  /*1d700*/  BRA `(.L_x_5235) ;  /* 0xffffffa000f87947 */ /* 0x000fec000383ffff */
.L_x_5066:
[----:B-1----:R-:W3:Y:S02]  /*1d710*/  LDL R2, [R1+0x4] ;  /* 0x0000040001027983 */ /* 0x002ee40000100800 */
[----:B---3--:R1:W3:Y:S02]  /*1d720*/  SYNCS.PHASECHK.TRANS64.TRYWAIT P0, [R2+URZ+0x22820], R0 ;  /* 0x02282000020075a7 */ /* 0x0082e4000800017f */
[----:B---3--:R-:W-:Y:S05]  /*1d730*/  @!P0 NANOSLEEP.SYNCS 0x989680 ;  /* 0x009896800000895d */ /* 0x008fea0003900000 */
[----:B------:R-:W3:Y:S02]  /*1d740*/  @!P0 SYNCS.PHASECHK.TRANS64 P0, [R2+URZ+0x22820], R0 ;  /* 0x02282000020085a7 */ /* 0x000ee4000800007f */
[----:B---3--:R-:W-:Y:S05]  /*1d750*/  @!P0 BRA `(.L_x_5066) ;  /* 0xfffffffc00ec8947 */ /* 0x008fea000383ffff */
[----:B------:R-:W-:Y:S05]  /*1d760*/  BRA `(.L_x_5236) ;  /* 0xffffffa400587947 */ /* 0x000fea000383ffff */
.L_x_5070:
[----:B0-----:R0:W1:Y:S02]  /*1d770*/  SYNCS.PHASECHK.TRANS64.TRYWAIT P0, [R2+URZ+0x22860], R0 ;  /* 0x02286000020075a7 */ /* 0x001064000800017f */
[----:B-1----:R-:W-:Y:S05]  /*1d780*/  @!P0 NANOSLEEP.SYNCS 0x989680 ;  /* 0x009896800000895d */ /* 0x002fea0003900000 */
[----:B------:R-:W1:Y:S02]  /*1d790*/  @!P0 SYNCS.PHASECHK.TRANS64 P0, [R2+URZ+0x22860], R0 ;  /* 0x02286000020085a7 */ /* 0x000e64000800007f */
[----:B-1----:R-:W-:Y:S05]  /*1d7a0*/  @!P0 BRA `(.L_x_5070) ;  /* 0xfffffffc00f08947 */ /* 0x002fea000383ffff */
[----:B------:R-:W-:Y:S05]  /*1d7b0*/  BRA `(.L_x_5237) ;  /* 0xffffffa400847947 */ /* 0x000fea000383ffff */
.L_x_5085:
[----:B-1----:R1:W2:Y:S02]  /*1d7c0*/  SYNCS.PHASECHK.TRANS64.TRYWAIT P0, [R2+URZ+0x22840], R6 ;  /* 0x02284006020075a7 */ /* 0x0022a4000800017f */
[----:B--2---:R-:W-:Y:S05]  /*1d7d0*/  @!P0 NANOSLEEP.SYNCS 0x989680 ;  /* 0x009896800000895d */ /* 0x004fea0003900000 */
[----:B------:R-:W2:Y:S02]  /*1d7e0*/  @!P0 SYNCS.PHASECHK.TRANS64 P0, [R2+URZ+0x22840], R6 ;  /* 0x02284006020085a7 */ /* 0x000ea4000800007f */
[----:B--2---:R-:W-:Y:S05]  /*1d7f0*/  @!P0 BRA `(.L_x_5085) ;  /* 0xfffffffc00f08947 */ /* 0x004fea000383ffff */
[----:B------:R-:W-:Y:S05]  /*1d800*/  BRA `(.L_x_5238) ;  /* 0xffffffac00ac7947 */ /* 0x000fea000383ffff */
.L_x_5090:
[----:B0-----:R0:W2:Y:S02]  /*1d810*/  SYNCS.PHASECHK.TRANS64.TRYWAIT P0, [R2+URZ+0x22860], R6 ;  /* 0x02286006020075a7 */ /* 0x0010a4000800017f */
[----:B--2---:R-:W-:Y:S05]  /*1d820*/  @!P0 NANOSLEEP.SYNCS 0x989680 ;  /* 0x009896800000895d */ /* 0x004fea0003900000 */
[----:B------:R-:W2:Y:S02]  /*1d830*/  @!P0 SYNCS.PHASECHK.TRANS64 P0, [R2+URZ+0x22860], R6 ;  /* 0x02286006020085a7 */ /* 0x000ea4000800007f */
[----:B--2---:R-:W-:Y:S05]  /*1d840*/  @!P0 BRA `(.L_x_5090) ;  /* 0xfffffffc00f08947 */ /* 0x004fea000383ffff */
[----:B------:R-:W-:Y:S05]  /*1d850*/  BRA `(.L_x_5239) ;  /* 0xffffffb000347947 */ /* 0x000fea000383ffff */
.L_x_5101:
[----:B0-----:R0:W1:Y:S02]  /*1d860*/  SYNCS.PHASECHK.TRANS64.TRYWAIT P0, [R3+URZ+0x22840], R2 ;  /* 0x02284002030075a7 */ /* 0x001064000800017f */
[----:B-1----:R-:W-:Y:S05]  /*1d870*/  @!P0 NANOSLEEP.SYNCS 0x989680 ;  /* 0x009896800000895d */ /* 0x002fea0003900000 */
[----:B------:R-:W1:Y:S02]  /*1d880*/  @!P0 SYNCS.PHASECHK.TRANS64 P0, [R3+URZ+0x22840], R2 ;  /* 0x02284002030085a7 */ /* 0x000e64000800007f */
[----:B-1----:R-:W-:Y:S05]  /*1d890*/  @!P0 BRA `(.L_x_5101) ;  /* 0xfffffffc00f08947 */ /* 0x002fea000383ffff */
[----:B------:R-:W-:Y:S05]  /*1d8a0*/  BRA `(.L_x_5240) ;  /* 0xffffffb8003c7947 */ /* 0x000fea000383ffff */
.L_x_5106:
[----:B-1----:R1:W2:Y:S02]  /*1d8b0*/  SYNCS.PHASECHK.TRANS64.TRYWAIT P0, [R3+URZ+0x22860], R2 ;  /* 0x02286002030075a7 */ /* 0x0022a4000800017f */
[----:B--2---:R-:W-:Y:S05]  /*1d8c0*/  @!P0 NANOSLEEP.SYNCS 0x989680 ;  /* 0x009896800000895d */ /* 0x004fea0003900000 */
[----:B------:R-:W2:Y:S02]  /*1d8d0*/  @!P0 SYNCS.PHASECHK.TRANS64 P0, [R3+URZ+0x22860], R2 ;  /* 0x02286002030085a7 */ /* 0x000ea4000800007f */
[----:B--2---:R-:W-:Y:S05]  /*1d8e0*/  @!P0 BRA `(.L_x_5106) ;  /* 0xfffffffc00f08947 */ /* 0x004fea000383ffff */
[----:B------:R-:W-:Y:S05]  /*1d8f0*/  BRA `(.L_x_5241) ;  /* 0xffffffb800c07947 */ /* 0x000fea000383ffff */
.L_x_5117:
[----:B0-----:R0:W1:Y:S02]  /*1d900*/  SYNCS.PHASECHK.TRANS64.TRYWAIT P0, [R3+URZ+0x22840], R2 ;  /* 0x02284002030075a7 */ /* 0x001064000800017f */
[----:B-1----:R-:W-:Y:S05]  /*1d910*/  @!P0 NANOSLEEP.SYNCS 0x989680 ;  /* 0x009896800000895d */ /* 0x002fea0003900000 */
[----:B------:R-:W1:Y:S02]  /*1d920*/  @!P0 SYNCS.PHASECHK.TRANS64 P0, [R3+URZ+0x22840], R2 ;  /* 0x02284002030085a7 */ /* 0x000e64000800007f */
[----:B-1----:R-:W-:Y:S05]  /*1d930*/  @!P0 BRA `(.L_x_5117) ;  /* 0xfffffffc00f08947 */ /* 0x002fea000383ffff */
[----:B------:R-:W-:Y:S05]  /*1d940*/  BRA `(.L_x_5242) ;  /* 0xffffffc000ac7947 */ /* 0x000fea000383ffff */
.L_x_5122:
[----:B-1----:R1:W2:Y:S02]  /*1d950*/  SYNCS.PHASECHK.TRANS64.TRYWAIT P0, [R3+URZ+0x22860], R2 ;  /* 0x02286002030075a7 */ /* 0x0022a4000800017f */
[----:B--2---:R-:W-:Y:S05]  /*1d960*/  @!P0 NANOSLEEP.SYNCS 0x989680 ;  /* 0x009896800000895d */ /* 0x004fea0003900000 */
[----:B------:R-:W2:Y:S02]  /*1d970*/  @!P0 SYNCS.PHASECHK.TRANS64 P0, [R3+URZ+0x22860], R2 ;  /* 0x02286002030085a7 */ /* 0x000ea4000800007f */
[----:B--2---:R-:W-:Y:S05]  /*1d980*/  @!P0 BRA `(.L_x_5122) ;  /* 0xfffffffc00f08947 */ /* 0x004fea000383ffff */
[----:B------:R-:W-:Y:S05]  /*1d990*/  BRA `(.L_x_5243) ;  /* 0xffffffc400347947 */ /* 0x000fea000383ffff */
.L_x_5134:
[----:B------:R-:W-:Y:S01]  /*1d9a0*/  BSSY B0, `(.L_x_5244) ;  /* 0x0000008000007945 */ /* 0x000fe20003800000 */
[----:B------:R-:W-:Y:S02]  /*1d9b0*/  IMAD.MOV.U32 R13, RZ, RZ, R16 ;  /* 0x000000ffff0d7224 */ /* 0x000fe400078e0010 */
[----:B------:R-:W-:Y:S02]  /*1d9c0*/  IMAD.MOV.U32 R12, RZ, RZ, RZ ;  /* 0x000000ffff0c7224 */ /* 0x000fe400078e00ff */
[----:B-1----:R-:W-:Y:S02]  /*1d9d0*/  IMAD.MOV.U32 R11, RZ, RZ, 0x1f ;  /* 0x0000001fff0b7424 */ /* 0x002fe400078e00ff */
[----:B------:R-:W-:-:S07]  /*1d9e0*/  IMAD.MOV.U32 R15, RZ, RZ, -0x1 ;  /* 0xffffffffff0f7424 */ /* 0x000fce00078e00ff */
[----:B0----5:R-:W-:Y:S05]  /*1d9f0*/  WARPSYNC.COLLECTIVE R15, `(.L_x_5245) ;  /* 0x000000000f087348 */ /* 0x021fea0003c00000 */
[----:B0-----:R0:W1:Y:S02]  /*1da00*/  SHFL.IDX P6, R14, R13, R12, R11 ;  /* 0x0000000c0d0e7389 */ /* 0x00106400000c000b */
[----:B01---5:R-:W-:Y:S01]  /*1da10*/  ENDCOLLECTIVE ;  /* 0x000000000000791b */ /* 0x023fe20003800000 */
.L_x_5245:
[----:B------:R-:W-:Y:S05]  /*1da20*/  BSYNC B0 ;  /* 0x0000000000007941 */ /* 0x000fea0003800000 */
.L_x_5244:
[----:B------:R-:W-:Y:S01]  /*1da30*/  IMAD.MOV.U32 R13, RZ, RZ, R16 ;  /* 0x000000ffff0d7224 */ /* 0x000fe200078e0010 */
[----:B------:R-:W-:Y:S01]  /*1da40*/  MOV R0, R14 ;  /* 0x0000000e00007202 */ /* 0x000fe20000000f00 */
[----:B------:R-:W-:Y:S02]  /*1da50*/  IMAD.MOV.U32 R12, RZ, RZ, 0x1 ;  /* 0x00000001ff0c7424 */ /* 0x000fe400078e00ff */
[----:B------:R-:W-:Y:S02]  /*1da60*/  IMAD.MOV.U32 R11, RZ, RZ, 0x1f ;  /* 0x0000001fff0b7424 */ /* 0x000fe400078e00ff */
[----:B------:R-:W-:Y:S02]  /*1da70*/  IMAD.MOV.U32 R15, RZ, RZ, -0x1 ;  /* 0xffffffffff0f7424 */ /* 0x000fe400078e00ff */
[----:B------:R-:W-:-:S07]  /*1da80*/  IMAD.IADD R7, R19, 0x1, R6 ;  /* 0x0000000113077824 */ /* 0x000fce00078e0206 */
[----:B------:R-:W-:Y:S05]  /*1da90*/  WARPSYNC.COLLECTIVE R15, `(.L_x_5246) ;  /* 0x000000000f087348 */ /* 0x000fea0003c00000 */
[----:B------:R0:W1:Y:S02]  /*1daa0*/  SHFL.IDX P6, R14, R13, R12, R11 ;  /* 0x0000000c0d0e7389 */ /* 0x00006400000c000b */
[----:B01----:R-:W-:Y:S01]  /*1dab0*/  ENDCOLLECTIVE ;  /* 0x000000000000791b */ /* 0x003fe20003800000 */
.L_x_5246:
        /* <DEDUP_REMOVED lines=18> */
.L_x_5247:
[----:B------:R-:W-:Y:S01]  /*1dbe0*/  IMAD.MOV.U32 R12, RZ, RZ, 0x2 ;  /* 0x00000002ff0c7424 */ /* 0x000fe200078e00ff */
[----:B------:R-:W-:-:S05]  /*1dbf0*/  SEL R7, R14, RZ, P1 ;  /* 0x000000ff0e077207 */ /* 0x000fca0000800000 */
[----:B------:R-:W-:-:S04]  /*1dc00*/  IMAD.IADD R3, R2, 0x1, R7 ;  /* 0x0000000102037824 */ /* 0x000fc800078e0207 */
[----:B------:R-:W-:-:S07]  /*1dc10*/  IMAD.MOV.U32 R13, RZ, RZ, R3 ;  /* 0x000000ffff0d7224 */ /* 0x000fce00078e0003 */
[----:B------:R-:W-:Y:S05]  /*1dc20*/  WARPSYNC.COLLECTIVE R15, `(.L_x_5248) ;  /* 0x000000000f087348 */ /* 0x000fea0003c00000 */
[----:B------:R0:W1:Y:S02]  /*1dc30*/  SHFL.UP P6, R14, R13, R12, R11 ;  /* 0x0400000c0d0e7389 */ /* 0x00006400000c000b */
[----:B01----:R-:W-:Y:S01]  /*1dc40*/  ENDCOLLECTIVE ;  /* 0x000000000000791b */ /* 0x003fe20003800000 */
.L_x_5248:
        /* <DEDUP_REMOVED lines=8> */
.L_x_5249:
        /* <DEDUP_REMOVED lines=8> */
.L_x_5250:
        /* <DEDUP_REMOVED lines=8> */
.L_x_5251:
        /* <DEDUP_REMOVED lines=9> */
.L_x_5252:
[----:B------:R-:W-:Y:S01]  /*1de60*/  IMAD.MOV.U32 R16, RZ, RZ, R14 ;  /* 0x000000ffff107224 */ /* 0x000fe200078e000e */
[----:B------:R-:W-:Y:S06]  /*1de70*/  BRA `(.L_x_5253) ;  /* 0xffffffc800907947 */ /* 0x000fec000383ffff */
.L_x_5139:
[----:B------:R-:W-:Y:S01]  /*1de80*/  BSSY B0, `(.L_x_5254) ;  /* 0x0000008000007945 */ /* 0x000fe20003800000 */
[----:B-----5:R-:W-:Y:S01]  /*1de90*/  MOV R13, R2 ;  /* 0x00000002000d7202 */ /* 0x020fe20000000f00 */
[----:B------:R-:W-:Y:S02]  /*1dea0*/  IMAD.MOV.U32 R12, RZ, RZ, 0x1 ;  /* 0x00000001ff0c7424 */ /* 0x000fe400078e00ff */
[----:B------:R-:W-:Y:S02]  /*1deb0*/  IMAD.MOV.U32 R11, RZ, RZ, RZ ;  /* 0x000000ffff0b7224 */ /* 0x000fe400078e00ff */
[----:B------:R-:W-:-:S07]  /*1dec0*/  IMAD.MOV.U32 R15, RZ, RZ, -0x1 ;  /* 0xffffffffff0f7424 */ /* 0x000fce00078e00ff */
[----:B0-----:R-:W-:Y:S05]  /*1ded0*/  WARPSYNC.COLLECTIVE R15, `(.L_x_5255) ;  /* 0x000000000f087348 */ /* 0x001fea0003c00000 */
[----:B------:R1:W2:Y:S02]  /*1dee0*/  SHFL.UP P6, R14, R13, R12, R11 ;  /* 0x0400000c0d0e7389 */ /* 0x0002a400000c000b */
[----:B012---:R-:W-:Y:S01]  /*1def0*/  ENDCOLLECTIVE ;  /* 0x000000000000791b */ /* 0x007fe20003800000 */
.L_x_5255:
[----:B------:R-:W-:Y:S05]  /*1df00*/  BSYNC B0 ;  /* 0x0000000000007941 */ /* 0x000fea0003800000 */
.L_x_5254:
[----:B------:R-:W-:Y:S01]  /*1df10*/  SEL R3, R14, RZ, P1 ;  /* 0x000000ff0e037207 */ /* 0x000fe20000800000 */
[----:B------:R-:W-:Y:S01]  /*1df20*/  IMAD.MOV.U32 R12, RZ, RZ, 0x2 ;  /* 0x00000002ff0c7424 */ /* 0x000fe200078e00ff */
[----:B------:R-:W-:Y:S01]  /*1df30*/  MOV R15, 0xffffffff ;  /* 0xffffffff000f7802 */ /* 0x000fe20000000f00 */
[----:B------:R-:W-:Y:S02]  /*1df40*/  IMAD.MOV.U32 R11, RZ, RZ, RZ ;  /* 0x000000ffff0b7224 */ /* 0x000fe400078e00ff */
[----:B------:R-:W-:-:S04]  /*1df50*/  IMAD.IADD R3, R2, 0x1, R3 ;  /* 0x0000000102037824 */ /* 0x000fc800078e0203 */
[----:B------:R-:W-:-:S07]  /*1df60*/  IMAD.MOV.U32 R13, RZ, RZ, R3 ;  /* 0x000000ffff0d7224 */ /* 0x000fce00078e0003 */
[----:B------:R-:W-:Y:S05]  /*1df70*/  WARPSYNC.COLLECTIVE R15, `(.L_x_5256) ;  /* 0x000000000f087348 */ /* 0x000fea0003c00000 */
[----:B------:R0:W1:Y:S02]  /*1df80*/  SHFL.UP P6, R14, R13, R12, R11 ;  /* 0x0400000c0d0e7389 */ /* 0x00006400000c000b */
[----:B01----:R-:W-:Y:S01]  /*1df90*/  ENDCOLLECTIVE ;  /* 0x000000000000791b */ /* 0x003fe20003800000 */
.L_x_5256:
[----:B------:R-:W-:Y:S01]  /*1dfa0*/  IMAD.MOV.U32 R12, RZ, RZ, 0x4 ;  /* 0x00000004ff0c7424 */ /* 0x000fe200078e00ff */
[----:B------:R-:W-:-:S05]  /*1dfb0*/  SEL R14, R14, RZ, P2 ;  /* 0x000000ff0e0e7207 */ /* 0x000fca0001000000 */
[----:B------:R-:W-:-:S04]  /*1dfc0*/  IMAD.IADD R3, R3, 0x1, R14 ;  /* 0x0000000103037824 */ /* 0x000fc800078e020e */
[----:B------:R-:W-:-:S07]  /*1dfd0*/  IMAD.MOV.U32 R13, RZ, RZ, R3 ;  /* 0x000000ffff0d7224 */ /* 0x000fce00078e0003 */
[----:B------:R-:W-:Y:S05]  /*1dfe0*/  WARPSYNC.COLLECTIVE R15, `(.L_x_5257) ;  /* 0x000000000f087348 */ /* 0x000fea0003c00000 */
[----:B------:R0:W1:Y:S02]  /*1dff0*/  SHFL.UP P6, R14, R13, R12, R11 ;  /* 0x0400000c0d0e7389 */ /* 0x00006400000c000b */
[----:B01----:R-:W-:Y:S01]  /*1e000*/  ENDCOLLECTIVE ;  /* 0x000000000000791b */ /* 0x003fe20003800000 */
.L_x_5257:
[----:B------:R-:W-:Y:S01]  /*1e010*/  IMAD.MOV.U32 R12, RZ, RZ, 0x8 ;  /* 0x00000008ff0c7424 */ /* 0x000fe200078e00ff */
[----:B------:R-:W-:-:S05]  /*1e020*/  SEL R14, R14, RZ, P3 ;  /* 0x000000ff0e0e7207 */ /* 0x000fca0001800000 */
[----:B------:R-:W-:-:S04]  /*1e030*/  IMAD.IADD R3, R3, 0x1, R14 ;  /* 0x0000000103037824 */ /* 0x000fc800078e020e */
[----:B------:R-:W-:-:S07]  /*1e040*/  IMAD.MOV.U32 R13, RZ, RZ, R3 ;  /* 0x000000ffff0d7224 */ /* 0x000fce00078e0003 */
[----:B------:R-:W-:Y:S05]  /*1e050*/  WARPSYNC.COLLECTIVE R15, `(.L_x_5258) ;  /* 0x000000000f087348 */ /* 0x000fea0003c00000 */
[----:B------:R0:W1:Y:S02]  /*1e060*/  SHFL.UP P6, R14, R13, R12, R11 ;  /* 0x0400000c0d0e7389 */ /* 0x00006400000c000b */
[----:B01----:R-:W-:Y:S01]  /*1e070*/  ENDCOLLECTIVE ;  /* 0x000000000000791b */ /* 0x003fe20003800000 */
.L_x_5258:
[----:B------:R-:W-:Y:S01]  /*1e080*/  IMAD.MOV.U32 R12, RZ, RZ, 0x10 ;  /* 0x00000010ff0c7424 */ /* 0x000fe200078e00ff */
[----:B------:R-:W-:-:S05]  /*1e090*/  SEL R14, R14, RZ, P4 ;  /* 0x000000ff0e0e7207 */ /* 0x000fca0002000000 */
[----:B------:R-:W-:-:S05]  /*1e0a0*/  IMAD.IADD R3, R3, 0x1, R14 ;  /* 0x0000000103037824 */ /* 0x000fca00078e020e */
[----:B------:R-:W-:-:S07]  /*1e0b0*/  MOV R13, R3 ;  /* 0x00000003000d7202 */ /* 0x000fce0000000f00 */
[----:B------:R-:W-:Y:S05]  /*1e0c0*/  WARPSYNC.COLLECTIVE R15, `(.L_x_5259) ;  /* 0x000000000f087348 */ /* 0x000fea0003c00000 */
[----:B------:R0:W1:Y:S02]  /*1e0d0*/  SHFL.UP P6, R14, R13, R12, R11 ;  /* 0x0400000c0d0e7389 */ /* 0x00006400000c000b */
[----:B01----:R-:W-:Y:S01]  /*1e0e0*/  ENDCOLLECTIVE ;  /* 0x000000000000791b */ /* 0x003fe20003800000 */
.L_x_5259:
        /* <DEDUP_REMOVED lines=8> */
.L_x_5260:
[----:B------:R-:W-:Y:S01]  /*1e170*/  IMAD.MOV.U32 R16, RZ, RZ, R14 ;  /* 0x000000ffff107224 */ /* 0x000fe200078e000e */
[----:B------:R-:W-:Y:S06]  /*1e180*/  BRA `(.L_x_5261) ;  /* 0xffffffc800687947 */ /* 0x000fec000383ffff */
.L_x_5141:
[----:B------:R-:W-:Y:S01]  /*1e190*/  BSSY B0, `(.L_x_5262) ;  /* 0x0000006000007945 */ /* 0x000fe20003800000 */
[----:B------:R-:W-:Y:S01]  /*1e1a0*/  PLOP3.LUT P6, PT, P6, PT, PT, 0x8, 0x0 ;  /* 0x000000000000781c */ /* 0x000fe200037ce170 */
[----:B------:R-:W-:-:S12]  /*1e1b0*/  IMAD.MOV.U32 R15, RZ, RZ, -0x1 ;  /* 0xffffffffff0f7424 */ /* 0x000fd800078e00ff */
[----:B0----5:R-:W-:Y:S05]  /*1e1c0*/  WARPSYNC.COLLECTIVE R15, `(.L_x_5263) ;  /* 0x000000000f087348 */ /* 0x021fea0003c00000 */
[----:B------:R-:W-:Y:S01]  /*1e1d0*/  VOTE.ANY R14, PT, P6 ;  /* 0x00000000000e7806 */ /* 0x000fe200030e0100 */
[----:B0----5:R-:W-:Y:S06]  /*1e1e0*/  ENDCOLLECTIVE ;  /* 0x000000000000791b */ /* 0x021fec0003800000 */
.L_x_5263:
[----:B------:R-:W-:Y:S05]  /*1e1f0*/  BSYNC B0 ;  /* 0x0000000000007941 */ /* 0x000fea0003800000 */
.L_x_5262:
        /* <DEDUP_REMOVED lines=9> */
.L_x_5264:
[----:B------:R-:W-:Y:S01]  /*1e290*/  IMAD.MOV.U32 R17, RZ, RZ, R14 ;  /* 0x000000ffff117224 */ /* 0x000fe200078e000e */
[----:B------:R-:W-:Y:S06]  /*1e2a0*/  BRA `(.L_x_5265) ;  /* 0xffffffc800587947 */ /* 0x000fec000383ffff */
.L_x_5143:
[----:B------:R-:W-:Y:S01]  /*1e2b0*/  BSSY B0, `(.L_x_5266) ;  /* 0x0000007000007945 */ /* 0x000fe20003800000 */
[----:B------:R-:W-:Y:S01]  /*1e2c0*/  IMAD.MOV.U32 R13, RZ, RZ, R3 ;  /* 0x000000ffff0d7224 */ /* 0x000fe200078e0003 */
[----:B------:R-:W-:Y:S01]  /*1e2d0*/  MOV R15, 0xffffffff ;  /* 0xffffffff000f7802 */ /* 0x000fe20000000f00 */
[----:B------:R-:W-:-:S07]  /*1e2e0*/  IMAD.MOV.U32 R11, RZ, RZ, 0x1f ;  /* 0x0000001fff0b7424 */ /* 0x000fce00078e00ff */
[----:B012--5:R-:W-:Y:S05]  /*1e2f0*/  WARPSYNC.COLLECTIVE R15, `(.L_x_5267) ;  /* 0x000000000f087348 */ /* 0x027fea0003c00000 */
[----:B------:R3:W4:Y:S02]  /*1e300*/  SHFL.IDX P6, R14, R13, R12, R11 ;  /* 0x0000000c0d0e7389 */ /* 0x00072400000c000b */
[----:B012345:R-:W-:Y:S01]  /*1e310*/  ENDCOLLECTIVE ;  /* 0x000000000000791b */ /* 0x03ffe20003800000 */
.L_x_5267:
[----:B------:R-:W-:Y:S05]  /*1e320*/  BSYNC B0 ;  /* 0x0000000000007941 */ /* 0x000fea0003800000 */
.L_x_5266:
[----:B------:R-:W-:Y:S01]  /*1e330*/  IMAD.MOV.U32 R3, RZ, RZ, R14 ;  /* 0x000000ffff037224 */ /* 0x000fe200078e000e */
[----:B------:R-:W-:Y:S06]  /*1e340*/  BRA `(.L_x_5268) ;  /* 0xffffffc8004c7947 */ /* 0x000fec000383ffff */
.L_x_5147:
[----:B0-----:R0:W1:Y:S02]  /*1e350*/  SYNCS.PHASECHK.TRANS64.TRYWAIT P0, [R0+URZ+0x22820], R3 ;  /* 0x02282003000075a7 */ /* 0x001064000800017f */
[----:B-1----:R-:W-:Y:S05]  /*1e360*/  @!P0 NANOSLEEP.SYNCS 0x989680 ;  /* 0x009896800000895d */ /* 0x002fea0003900000 */
[----:B------:R-:W1:Y:S02]  /*1e370*/  @!P0 SYNCS.PHASECHK.TRANS64 P0, [R0+URZ+0x22820], R3 ;  /* 0x02282003000085a7 */ /* 0x000e64000800007f */
[----:B-1----:R-:W-:Y:S05]  /*1e380*/  @!P0 BRA `(.L_x_5147) ;  /* 0xfffffffc00f08947 */ /* 0x002fea000383ffff */
[----:B------:R-:W-:Y:S05]  /*1e390*/  BRA `(.L_x_5269) ;  /* 0xffffffcc00d07947 */ /* 0x000fea000383ffff */
.L_x_5148:
        /* <DEDUP_REMOVED lines=11> */
.L_x_5271:
[----:B------:R-:W-:Y:S05]  /*1e450*/  BSYNC B0 ;  /* 0x0000000000007941 */ /* 0x000fea0003800000 */
.L_x_5270:
[----:B------:R-:W-:Y:S05]  /*1e460*/  BRA `(.L_x_5272) ;  /* 0xffffffcc00b87947 */ /* 0x000fea000383ffff */
.L_x_5149:
[----:B------:R-:W-:Y:S01]  /*1e470*/  BSSY B0, `(.L_x_5273) ;  /* 0x0000006000007945 */ /* 0x000fe20003800000 */
[----:B------:R-:W-:-:S07]  /*1e480*/  IMAD.MOV.U32 R15, RZ, RZ, -0x1 ;  /* 0xffffffffff0f7424 */ /* 0x000fce00078e00ff */
[----:B01---5:R-:W-:Y:S05]  /*1e490*/  WARPSYNC.COLLECTIVE R15, `(.L_x_5274) ;  /* 0x000000000f0c7348 */ /* 0x023fea0003c00000 */
[----:B------:R-:W-:Y:S02]  /*1e4a0*/  ELECT P6, UR62, PT ;  /* 0x00000000003e782f */ /* 0x000fe400038c0000 */
[----:B------:R-:W-:Y:S01]  /*1e4b0*/  MOV R14, UR62 ;  /* 0x0000003e000e7c02 */ /* 0x000fe20008000f00 */
[----:B01---5:R-:W-:Y:S10]  /*1e4c0*/  ENDCOLLECTIVE ;  /* 0x000000000000791b */ /* 0x023ff40003800000 */
.L_x_5274:
[----:B------:R-:W-:Y:S05]  /*1e4d0*/  BSYNC B0 ;  /* 0x0000000000007941 */ /* 0x000fea0003800000 */
.L_x_5273:
[----:B------:R-:W-:Y:S05]  /*1e4e0*/  BRA `(.L_x_5275) ;  /* 0xffffffcc00ac7947 */ /* 0x000fea000383ffff */
.L_x_5151:
[----:B0-----:R0:W1:Y:S02]  /*1e4f0*/  SYNCS.PHASECHK.TRANS64.TRYWAIT P0, [R6+URZ], R5 ;  /* 0x00000005060075a7 */ /* 0x001064000800017f */
[----:B-1----:R-:W-:Y:S05]  /*1e500*/  @!P0 NANOSLEEP.SYNCS 0x989680 ;  /* 0x009896800000895d */ /* 0x002fea0003900000 */
[----:B------:R-:W1:Y:S02]  /*1e510*/  @!P0 SYNCS.PHASECHK.TRANS64 P0, [R6+URZ], R5 ;  /* 0x00000005060085a7 */ /* 0x000e64000800007f */
[----:B-1----:R-:W-:Y:S05]  /*1e520*/  @!P0 BRA `(.L_x_5151) ;  /* 0xfffffffc00f08947 */ /* 0x002fea000383ffff */
[----:B------:R-:W-:Y:S05]  /*1e530*/  BRA `(.L_x_5276) ;  /* 0xffffffcc00e87947 */ /* 0x000fea000383ffff */
.L_x_5152:
[----:B-1----:R1:W2:Y:S02]  /*1e540*/  SYNCS.PHASECHK.TRANS64.TRYWAIT P0, [R7+URZ], R2 ;  /* 0x00000002070075a7 */ /* 0x0022a4000800017f */
[----:B--2---:R-:W-:Y:S05]  /*1e550*/  @!P0 NANOSLEEP.SYNCS 0x989680 ;  /* 0x009896800000895d */ /* 0x004fea0003900000 */
[----:B------:R-:W2:Y:S02]  /*1e560*/  @!P0 SYNCS.PHASECHK.TRANS64 P0, [R7+URZ], R2 ;  /* 0x00000002070085a7 */ /* 0x000ea4000800007f */
[----:B--2---:R-:W-:Y:S05]  /*1e570*/  @!P0 BRA `(.L_x_5152) ;  /* 0xfffffffc00f08947 */ /* 0x004fea000383ffff */
[----:B------:R-:W-:Y:S05]  /*1e580*/  BRA `(.L_x_5277) ;  /* 0xffffffcc00dc7947 */ /* 0x000fea000383ffff */
.L_x_5154:
[----:B--2---:R2:W3:Y:S02]  /*1e590*/  SYNCS.PHASECHK.TRANS64.TRYWAIT P0, [R4+URZ], R5 ;  /* 0x00000005040075a7 */ /* 0x0044e4000800017f */
[----:B---3--:R-:W-:Y:S05]  /*1e5a0*/  @!P0 NANOSLEEP.SYNCS 0x989680 ;  /* 0x009896800000895d */ /* 0x008fea0003900000 */
[----:B------:R-:W3:Y:S02]  /*1e5b0*/  @!P0 SYNCS.PHASECHK.TRANS64 P0, [R4+URZ], R5 ;  /* 0x00000005040085a7 */ /* 0x000ee4000800007f */
[----:B---3--:R-:W-:Y:S05]  /*1e5c0*/  @!P0 BRA `(.L_x_5154) ;  /* 0xfffffffc00f08947 */ /* 0x008fea000383ffff */
[----:B------:R-:W-:Y:S05]  /*1e5d0*/  BRA `(.L_x_5278) ;  /* 0xffffffcc00e47947 */ /* 0x000fea000383ffff */
.L_x_5279:
        /* <DEDUP_REMOVED lines=10> */
.L_x_6048:


//--------------------- .text._ZN7cutlass13device_kernelIN5flash11enable_sm90INS1_16FlashAttnFwdSm90INS1_25CollectiveMainloopFwdSm90ILi2EN4cute5tupleIJNS5_1CILi1EEES8_S8_EEENS6_IJNS7_ILi128EEENS7_ILi96EEENS7_ILi64EEEEEELi256ENS_6half_tEfNS_4arch4Sm90ELb1ELb0ELb1ELb1ELb0ELb0ELb1ELb1ELb0ELb1ELb0ELb0EEENS1_21CollectiveEpilogueFwdINS6_IJSA_NS7_ILi256EEESB_EEES9_SE_SG_Li256ELb1ELb1ELb0ELb0EEENS1_36VarlenDynamicPersistentTileSchedulerILi128ELi96ELi256ELi128ELb0ELb1ELb1ELb1ELb1ELb1EEEEEEEEEvNT_6ParamsE --------------------------
	.section	.text._ZN7cutlass13device_kernelIN5flash11enable_sm90INS1_16FlashAttnFwdSm90INS1_25CollectiveMainloopFwdSm90ILi2EN4cute5tupleIJNS5_1CILi1EEES8_S8_EEENS6_IJNS7_ILi128EEENS7_ILi96EEENS7_ILi64EEEEEELi256ENS_6half_tEfNS_4arch4Sm90ELb1ELb0ELb1ELb1ELb0ELb0ELb1ELb1ELb0ELb1ELb0ELb0EEENS1_21CollectiveEpilogueFwdINS6_IJSA_NS7_ILi256EEESB_EEES9_SE_SG_Li256ELb1ELb1ELb0ELb0EEENS1_36VarlenDynamicPersistentTileSchedulerILi128ELi96ELi256ELi128ELb0ELb1ELb1ELb1ELb1ELb1EEEEEEEEEvNT_6ParamsE,"ax",@progbits
	.align	128
.text._ZN7cutlass13device_kernelIN5flash11enable_sm90INS1_16FlashAttnFwdSm90INS1_25CollectiveMainloopFwdSm90ILi2EN4cute5tupleIJNS5_1CILi1EEES8_S8_EEENS6_IJNS7_ILi128EEENS7_ILi96EEENS7_ILi64EEEEEELi256ENS_6half_tEfNS_4arch4Sm90ELb1ELb0ELb1ELb1ELb0ELb0ELb1ELb1ELb0ELb1ELb0ELb0EEENS1_21CollectiveEpilogueFwdINS6_IJSA_NS7_ILi256EEESB_EEES9_SE_SG_Li256ELb1ELb1ELb0ELb0EEENS1_36VarlenDynamicPersistentTileSchedulerILi128ELi96ELi256ELi128ELb0ELb1ELb1ELb1ELb1ELb1EEEEEEEEEvNT_6ParamsE:
        .type           _ZN7cutlass13device_kernelIN5flash11enable_sm90INS1_16FlashAttnFwdSm90INS1_25CollectiveMainloopFwdSm90ILi2EN4cute5tupleIJNS5_1CILi1EEES8_S8_EEENS6_IJNS7_ILi128EEENS7_ILi96EEENS7_ILi64EEEEEELi256ENS_6half_tEfNS_4arch4Sm90ELb1ELb0ELb1ELb1ELb0ELb0ELb1ELb1ELb0ELb1ELb0ELb0EEENS1_21CollectiveEpilogueFwdINS6_IJSA_NS7_ILi256EEESB_EEES9_SE_SG_Li256ELb1ELb1ELb0ELb0EEENS1_36VarlenDynamicPersistentTileSchedulerILi128ELi96ELi256ELi128ELb0ELb1ELb1ELb1ELb1ELb1EEEEEEEEEvNT_6ParamsE,@function
        .size           _ZN7cutlass13device_kernelIN5flash11enable_sm90INS1_16FlashAttnFwdSm90INS1_25CollectiveMainloopFwdSm90ILi2EN4cute5tupleIJNS5_1CILi1EEES8_S8_EEENS6_IJNS7_ILi128EEENS7_ILi96EEENS7_ILi64EEEEEELi256ENS_6half_tEfNS_4arch4Sm90ELb1ELb0ELb1ELb1ELb0ELb0ELb1ELb1ELb0ELb1ELb0ELb0EEENS1_21CollectiveEpilogueFwdINS6_IJSA_NS7_ILi256EEESB_EEES9_SE_SG_Li256ELb1ELb1ELb0ELb0EEENS1_36VarlenDynamicPersistentTileSchedulerILi128ELi96ELi256ELi128ELb0ELb1ELb1ELb1ELb1ELb1EEEEEEEEEvNT_6ParamsE,(.L_x_6049 - _ZN7cutlass13device_kernelIN5flash11enable_sm90INS1_16FlashAttnFwdSm90INS1_25CollectiveMainloopFwdSm90ILi2EN4cute5tupleIJNS5_1CILi1EEES8_S8_EEENS6_IJNS7_ILi128EEENS7_ILi96EEENS7_ILi64EEEEEELi256ENS_6half_tEfNS_4arch4Sm90ELb1ELb0ELb1ELb1ELb0ELb0ELb1ELb1ELb0ELb1ELb0ELb0EEENS1_21CollectiveEpilogueFwdINS6_IJSA_NS7_ILi256EEESB_EEES9_SE_SG_Li256ELb1ELb1ELb0ELb0EEENS1_36VarlenDynamicPersistentTileSchedulerILi128ELi96ELi256ELi128ELb0ELb1ELb1ELb1ELb1ELb1EEEEEEEEEvNT_6ParamsE)
        .other          _ZN7cutlass13device_kernelIN5flash11enable_sm90INS1_16FlashAttnFwdSm90INS1_25CollectiveMainloopFwdSm90ILi2EN4cute5tupleIJNS5_1CILi1EEES8_S8_EEENS6_IJNS7_ILi128EEENS7_ILi96EEENS7_ILi64EEEEEELi256ENS_6half_tEfNS_4arch4Sm90ELb1ELb0ELb1ELb1ELb0ELb0ELb1ELb1ELb0ELb1ELb0ELb0EEENS1_21CollectiveEpilogueFwdINS6_IJSA_NS7_ILi256EEESB_EEES9_SE_SG_Li256ELb1ELb1ELb0ELb0EEENS1_36VarlenDynamicPersistentTileSchedulerILi128ELi96ELi256ELi128ELb0ELb1ELb1ELb1ELb1ELb1EEEEEEEEEvNT_6ParamsE,@"STO_CUDA_ENTRY STV_DEFAULT"
_ZN7cutlass13device_kernelIN5flash11enable_sm90INS1_16FlashAttnFwdSm90INS1_25CollectiveMainloopFwdSm90ILi2EN4cute5tupleIJNS5_1CILi1EEES8_S8_EEENS6_IJNS7_ILi128EEENS7_ILi96EEENS7_ILi64EEEEEELi256ENS_6half_tEfNS_4arch4Sm90ELb1ELb0ELb1ELb1ELb0ELb0ELb1ELb1ELb0ELb1ELb0ELb0EEENS1_21CollectiveEpilogueFwdINS6_IJSA_NS7_ILi256EEESB_EEES9_SE_SG_Li256ELb1ELb1ELb0ELb0EEENS1_36VarlenDynamicPersistentTileSchedulerILi128ELi96ELi256ELi128ELb0ELb1ELb1ELb1ELb1ELb1EEEEEEEEEvNT_6ParamsE:
        /* <DEDUP_REMOVED lines=18> */
.L_x_5281:
[----:B------:R-:W-:Y:S05]  /*0120*/  BSYNC B0 ;  /* 0x0000000000007941 */ /* 0x000fea0003800000 */
.L_x_5280:
        /* <DEDUP_REMOVED lines=43> */
.L_x_5282:
        /* <DEDUP_REMOVED lines=22> */
.L_x_5283:
        /* <DEDUP_REMOVED lines=18> */
.L_x_5284:
        /* <DEDUP_REMOVED lines=22> */
.L_x_5285:
        /* <DEDUP_REMOVED lines=22> */
.L_x_5286:
        /* <DEDUP_REMOVED lines=9> */
.L_x_5288:
        /* <DEDUP_REMOVED lines=40> */
[----:B------:R-:W-:-:S05]  /*0c30*/  IMAD.IADD R6, R237, 0x1, -R6 ;  /* 0x00000001ed067824 */ /* 0x000fca00078e0a06 */
[----:B------:R-:W-:-:S04]  /*0c40*/  LEA.HI R5, R6, R6, RZ, 0x1 ;  /* 0x0000000606057211 */ /* 0x000fc800078f08ff */
[----:B------:R-:W-:-:S05]  /*0c50*/  LOP3.LUT R5, R5, 0x1ffffffe, RZ, 0xc0, !PT ;  /* 0x1ffffffe05057812 */ /* 0x000fca00078ec0ff */
[----:B------:R-:W-:Y:S01]  /*0c60*/  IMAD.IADD R5, R6, 0x1, -R5 ;  /* 0x0000000106057824 */ /* 0x000fe200078e0a05 */
[----:B--2---:R-:W-:Y:S02]  /*0c70*/  R2UR UR4, R2 ;  /* 0x00000000020472ca */ /* 0x004fe400000e0000 */
[CC--:B------:R-:W-:Y:S02]  /*0c80*/  LEA.HI R2, R0.reuse, R237.reuse, RZ, 0x7 ;  /* 0x000000ed00027211 */ /* 0x0c0fe400078f38ff */
[----:B------:R-:W-:Y:S02]  /*0c90*/  LEA.HI R0, R0, R237, RZ, 0x3 ;  /* 0x000000ed00007211 */ /* 0x000fe400078f18ff */
[----:B------:R-:W-:Y:S02]  /*0ca0*/  LOP3.LUT R228, R2, 0xffffff80, RZ, 0xc0, !PT ;  /* 0xffffff8002e47812 */ /* 0x000fe400078ec0ff */
[----:B------:R-:W-:Y:S02]  /*0cb0*/  SHF.R.S32.HI R229, RZ, 0x7, R2 ;  /* 0x00000007ffe57819 */ /* 0x000fe40000011402 */
[----:B------:R-:W-:Y:S01]  /*0cc0*/  LOP3.LUT R208, R0, 0xfffffff8, RZ, 0xc0, !PT ;  /* 0xfffffff800d07812 */ /* 0x000fe200078ec0ff */
[C---:B------:R-:W-:Y:S01]  /*0cd0*/  IMAD.IADD R228, R237.reuse, 0x1, -R228 ;  /* 0x00000001ede47824 */ /* 0x040fe200078e0ae4 */
[----:B------:R-:W-:Y:S01]  /*0ce0*/  LEA.HI R2, R2, R229, RZ, 0x1 ;  /* 0x000000e502027211 */ /* 0x000fe200078f08ff */
[----:B------:R-:W-:Y:S01]  /*0cf0*/  ULOP3.LUT UR4, UR4, 0x1, URZ, 0xfc, !UPT ;  /* 0x0000000104047892 */ /* 0x000fe2000f8efc3f */
[----:B------:R-:W-:Y:S01]  /*0d00*/  SHF.R.S32.HI R225, RZ, 0x3, R0 ;  /* 0x00000003ffe17819 */ /* 0x000fe20000011400 */
[----:B------:R-:W-:Y:S01]  /*0d10*/  IMAD.IADD R208, R237, 0x1, -R208 ;  /* 0x00000001edd07824 */ /* 0x000fe200078e0ad0 */
[----:B------:R-:W-:-:S02]  /*0d20*/  SHF.R.S32.HI R7, RZ, 0x1f, R228 ;  /* 0x0000001fff077819 */ /* 0x000fc400000114e4 */
[----:B------:R-:W-:Y:S01]  /*0d30*/  LOP3.LUT R2, R2, 0x3fffffe, RZ, 0xc0, !PT ;  /* 0x03fffffe02027812 */ /* 0x000fe200078ec0ff */
[----:B------:R-:W-:Y:S01]  /*0d40*/  IMAD.SHL.U32 R200, R208, 0x8, RZ ;  /* 0x00000008d0c87824 */ /* 0x000fe200078e00ff */
[CC--:B------:R-:W-:Y:S01]  /*0d50*/  LEA.HI R8, R7.reuse, R228.reuse, RZ, 0x2 ;  /* 0x000000e407087211 */ /* 0x0c0fe200078f10ff */
[----:B------:R-:W-:Y:S01]  /*0d60*/  IMAD.U32 R232, RZ, RZ, UR4 ;  /* 0x00000004ffe87e24 */ /* 0x000fe2000f8e00ff */
[----:B------:R-:W-:Y:S01]  /*0d70*/  LEA.HI R7, R7, R228, RZ, 0x5 ;  /* 0x000000e407077211 */ /* 0x000fe200078f28ff */
[----:B------:R-:W-:Y:S01]  /*0d80*/  IMAD.IADD R2, R229, 0x1, -R2 ;  /* 0x00000001e5027824 */ /* 0x000fe200078e0a02 */
[--C-:B------:R-:W-:Y:S01]  /*0d90*/  SHF.R.S32.HI R9, RZ, 0x2, R8.reuse ;  /* 0x00000002ff097819 */ /* 0x100fe20000011408 */
[C---:B------:R-:W-:Y:S01]  /*0da0*/  VIADD R206, R200.reuse, 0x40 ;  /* 0x00000040c8ce7836 */ /* 0x040fe20000000000 */
[----:B------:R-:W-:Y:S01]  /*0db0*/  SHF.R.S32.HI R10, RZ, 0x1f, R8 ;  /* 0x0000001fff0a7819 */ /* 0x000fe20000011408 */
[C---:B------:R-:W-:Y:S01]  /*0dc0*/  VIADD R205, R200.reuse, 0x80 ;  /* 0x00000080c8cd7836 */ /* 0x040fe20000000000 */
[----:B------:R-:W-:Y:S01]  /*0dd0*/  SHF.R.S32.HI R7, RZ, 0x5, R7 ;  /* 0x00000005ff077819 */ /* 0x000fe20000011407 */
[----:B------:R-:W-:Y:S01]  /*0de0*/  VIADD R207, R200, 0xc0 ;  /* 0x000000c0c8cf7836 */ /* 0x000fe20000000000 */
[----:B------:R-:W-:Y:S01]  /*0df0*/  LEA.HI R10, R10, R9, RZ, 0x3 ;  /* 0x000000090a0a7211 */ /* 0x000fe200078f18ff */
[----:B------:R-:W-:Y:S01]  /*0e00*/  UMOV UR4, URZ ;  /* 0x0000003f00047c82 */ /* 0x000fe20008000000 */
[----:B------:R-:W-:Y:S01]  /*0e10*/  LOP3.LUT R3, R8, 0x7ffffffc, RZ, 0xc0, !PT ;  /* 0x7ffffffc08037812 */ /* 0x000fe200078ec0ff */
[----:B------:R-:W-:Y:S01]  /*0e20*/  IMAD.U32 R227, RZ, RZ, UR4 ;  /* 0x00000004ffe37e24 */ /* 0x000fe2000f8e00ff */
[----:B------:R-:W-:-:S02]  /*0e30*/  LOP3.LUT R10, R10, 0xfffffff8, RZ, 0xc0, !PT ;  /* 0xfffffff80a0a7812 */ /* 0x000fc400078ec0ff */
[----:B------:R-:W-:Y:S01]  /*0e40*/  SHF.R.S32.HI R236, RZ, 0x1f, R200 ;  /* 0x0000001fffec7819 */ /* 0x000fe200000114c8 */
[----:B------:R-:W-:Y:S01]  /*0e50*/  IMAD.IADD R204, R228, 0x1, -R3 ;  /* 0x00000001e4cc7824 */ /* 0x000fe200078e0a03 */
[----:B------:R-:W-:Y:S01]  /*0e60*/  SHF.R.S32.HI R235, RZ, 0x1f, R206 ;  /* 0x0000001fffeb7819 */ /* 0x000fe200000114ce */
[----:B------:R-:W-:Y:S01]  /*0e70*/  IMAD.IADD R10, R9, 0x1, -R10 ;  /* 0x00000001090a7824 */ /* 0x000fe200078e0a0a */
[----:B------:R-:W-:Y:S02]  /*0e80*/  SHF.R.S32.HI R234, RZ, 0x1f, R205 ;  /* 0x0000001fffea7819 */ /* 0x000fe400000114cd */
[----:B------:R-:W-:Y:S01]  /*0e90*/  SHF.R.S32.HI R233, RZ, 0x1f, R207 ;  /* 0x0000001fffe97819 */ /* 0x000fe200000114cf */
[----:B------:R-:W-:-:S04]  /*0ea0*/  IMAD R7, R7, 0x10, R10 ;  /* 0x0000001007077824 */ /* 0x000fc800078e020a */
[----:B------:R-:W-:Y:S02]  /*0eb0*/  IMAD R230, R2, 0x40, R7 ;  /* 0x0000004002e67824 */ /* 0x000fe400078e0207 */
[----:B------:R-:W-:Y:S02]  /*0ec0*/  IMAD.MOV.U32 R7, RZ, RZ, R15 ;  /* 0x000000ffff077224 */ /* 0x000fe400078e000f */
[----:B------:R-:W-:-:S07]  /*0ed0*/  IMAD R203, R5, 0x8, R230 ;  /* 0x0000000805cb7824 */ /* 0x000fce00078e02e6 */
.L_x_5343:
[----:B0-2-4-:R-:W0:Y:S01]  /*0ee0*/  LDC.64 R2, c[0x0][0xd88] ;  /* 0x00036200ff027b82 */ /* 0x015e220000000a00 */
[----:B------:R-:W-:Y:S01]  /*0ef0*/  ULDC.64 UR8, c[0x0][0xb20] ;  /* 0x0002c80000087ab9 */ /* 0x000fe20000000a00 */
[----:B------:R-:W-:Y:S01]  /*0f00*/  ULDC.64 UR10, c[0x0][0xb10] ;  /* 0x0002c400000a7ab9 */ /* 0x000fe20000000a00 */
[----:B0-----:R-:W-:-:S06]  /*0f10*/  IMAD.WIDE R2, R7, 0x4, R2 ;  /* 0x0000000407027825 */ /* 0x001fcc00078e0202 */
[----:B------:R-:W2:Y:S01]  /*0f20*/  LDG.E R2, desc[UR38][R2.64] ;  /* 0x0000002602027981 */ /* 0x000ea2000c1e1900 */
[----:B------:R-:W-:Y:S01]  /*0f30*/  UISETP.NE.U32.AND UP0, UPT, UR8, URZ, UPT ;  /* 0x0000003f0800728c */ /* 0x000fe2000bf05070 */
[----:B------:R-:W-:Y:S01]  /*0f40*/  IMAD.MOV.U32 R7, RZ, RZ, RZ ;  /* 0x000000ffff077224 */ /* 0x000fe200078e00ff */
[----:B------:R-:W-:Y:S02]  /*0f50*/  UISETP.NE.U32.AND UP1, UPT, UR10, URZ, UPT ;  /* 0x0000003f0a00728c */ /* 0x000fe4000bf25070 */
[----:B------:R-:W-:Y:S02]  /*0f60*/  UISETP.NE.AND.EX UP0, UPT, UR9, URZ, UPT, UP0 ;  /* 0x0000003f0900728c */ /* 0x000fe4000bf05300 */
[----:B------:R-:W-:-:S04]  /*0f70*/  UISETP.NE.AND.EX UP1, UPT, UR11, URZ, UPT, UP1 ;  /* 0x0000003f0b00728c */ /* 0x000fc8000bf25310 */
[----:B------:R-:W-:Y:S02]  /*0f80*/  PLOP3.LUT P0, PT, PT, PT, UP0, 0x80, 0x0 ;  /* 0x000000000000781c */ /* 0x000fe40003f0f008 */
[----:B------:R-:W-:Y:S02]  /*0f90*/  PLOP3.LUT P2, PT, PT, PT, UP1, 0x80, 0x0 ;  /* 0x000000000000781c */ /* 0x000fe40003f4f018 */
[----:B--2---:R-:W-:-:S13]  /*0fa0*/  R2UR UR4, R2 ;  /* 0x00000000020472ca */ /* 0x004fda00000e0000 */
[----:B------:R-:W-:Y:S02]  /*0fb0*/  USHF.R.S32.HI UR7, URZ, 0x1f, UR4 ;  /* 0x0000001f3f077899 */ /* 0x000fe40008011404 */
[----:B------:R-:W-:Y:S01]  /*0fc0*/  IMAD.U32 R209, RZ, RZ, UR4 ;  /* 0x00000004ffd17e24 */ /* 0x000fe2000f8e00ff */
[----:B------:R-:W-:-:S04]  /*0fd0*/  @UP0 ULEA UR8, UP2, UR4, UR8, 0x2 ;  /* 0x0000000804080291 */ /* 0x000fc8000f84103f */
[----:B------:R-:W-:Y:S02]  /*0fe0*/  @UP0 ULEA.HI.X UR9, UR4, UR9, UR7, 0x2, UP2 ;  /* 0x0000000904090291 */ /* 0x000fe400090f1407 */
[----:B------:R-:W-:Y:S01]  /*0ff0*/  IMAD.U32 R226, RZ, RZ, UR7 ;  /* 0x00000007ffe27e24 */ /* 0x000fe2000f8e00ff */
[----:B------:R-:W-:Y:S01]  /*1000*/  @UP1 ULEA UR10, UP0, UR4, UR10, 0x2 ;  /* 0x0000000a040a1291 */ /* 0x000fe2000f80103f */
[----:B------:R-:W-:-:S03]  /*1010*/  IMAD.U32 R2, RZ, RZ, UR8 ;  /* 0x00000008ff027e24 */ /* 0x000fc6000f8e00ff */
[----:B------:R-:W-:Y:S01]  /*1020*/  @UP1 ULEA.HI.X UR11, UR4, UR11, UR7, 0x2, UP0 ;  /* 0x0000000b040b1291 */ /* 0x000fe200080f1407 */
[----:B------:R-:W-:Y:S01]  /*1030*/  IMAD.U32 R3, RZ, RZ, UR9 ;  /* 0x00000009ff037e24 */ /* 0x000fe2000f8e00ff */
[----:B------:R-:W-:Y:S01]  /*1040*/  ULDC.64 UR8, c[0x0][0x418] ;  /* 0x0001060000087ab9 */ /* 0x000fe20000000a00 */
[----:B------:R-:W-:Y:S01]  /*1050*/  ULDC UR4, c[0x0][0x288] ;  /* 0x0000a20000047ab9 */ /* 0x000fe20000000800 */
[----:B---3--:R-:W-:Y:S01]  /*1060*/  IMAD.U32 R4, RZ, RZ, UR10 ;  /* 0x0000000aff047e24 */ /* 0x008fe2000f8e00ff */
[----:B------:R-:W-:Y:S01]  /*1070*/  ULDC UR7, c[0x0][0x2f0] ;  /* 0x0000bc0000077ab9 */ /* 0x000fe20000000800 */
[----:B------:R-:W-:Y:S01]  /*1080*/  IMAD.U32 R201, RZ, RZ, UR4 ;  /* 0x00000004ffc97e24 */ /* 0x000fe2000f8e00ff */
[----:B------:R0:W5:Y:S01]  /*1090*/  @P0 LDG.E R7, desc[UR38][R2.64] ;  /* 0x0000002602070981 */ /* 0x000162000c1e1900 */
[----:B------:R-:W-:Y:S01]  /*10a0*/  IMAD.U32 R5, RZ, RZ, UR11 ;  /* 0x0000000bff057e24 */ /* 0x000fe2000f8e00ff */
[----:B------:R-:W-:Y:S01]  /*10b0*/  UISETP.NE.U32.AND UP0, UPT, UR8, URZ, UPT ;  /* 0x0000003f0800728c */ /* 0x000fe2000bf05070 */
[----:B------:R-:W-:-:S03]  /*10c0*/  ULDC UR4, c[0x0][0x424] ;  /* 0x0001090000047ab9 */ /* 0x000fc60000000800 */
[----:B------:R0:W5:Y:S01]  /*10d0*/  @P2 LDG.E R201, desc[UR38][R4.64] ;  /* 0x0000002604c92981 */ /* 0x000162000c1e1900 */
[----:B------:R-:W-:Y:S01]  /*10e0*/  UISETP.NE.AND.EX UP0, UPT, UR9, URZ, UPT, UP0 ;  /* 0x0000003f0900728c */ /* 0x000fe2000bf05300 */
[----:B------:R-:W-:Y:S02]  /*10f0*/  IMAD.U32 R224, RZ, RZ, UR6 ;  /* 0x00000006ffe07e24 */ /* 0x000fe4000f8e00ff */
[----:B------:R-:W-:Y:S01]  /*1100*/  ULDC.64 UR8, c[0x0][0xb18] ;  /* 0x0002c60000087ab9 */ /* 0x000fe20000000a00 */
[----:B------:R-:W-:Y:S01]  /*1110*/  USEL UR4, UR4, 0x1, UP0 ;  /* 0x0000000104047887 */ /* 0x000fe20008000000 */
[----:B------:R-:W-:-:S03]  /*1120*/  ISETP.NE.U32.AND P1, PT, RZ, UR8, PT ;  /* 0x00000008ff007c0c */ /* 0x000fc6000bf25070 */
[----:B------:R-:W-:Y:S01]  /*1130*/  UIMAD UR4, UR4, UR7, URZ ;  /* 0x00000007040472a4 */ /* 0x000fe2000f8e023f */
[----:B------:R-:W-:Y:S01]  /*1140*/  ISETP.NE.AND.EX P1, PT, RZ, UR9, PT, P1 ;  /* 0x00000009ff007c0c */ /* 0x000fe2000bf25310 */
[----:B01----:R-:W-:-:S12]  /*1150*/  @P2 BRA `(.L_x_5289) ;  /* 0x0000000000302947 */ /* 0x003fd80003800000 */
[----:B------:R-:W-:Y:S02]  /*1160*/  ULDC.64 UR6, c[0x0][0xaf8] ;  /* 0x0002be0000067ab9 */ /* 0x000fe40000000a00 */
[----:B------:R-:W-:-:S04]  /*1170*/  ISETP.NE.U32.AND P0, PT, RZ, UR6, PT ;  /* 0x00000006ff007c0c */ /* 0x000fc8000bf05070 */
[----:B------:R-:W-:-:S13]  /*1180*/  ISETP.NE.AND.EX P0, PT, RZ, UR7, PT, P0 ;  /* 0x00000007ff007c0c */ /* 0x000fda000bf05300 */
[----:B------:R-:W-:Y:S05]  /*1190*/  @!P0 BRA `(.L_x_5289) ;  /* 0x0000000000208947 */ /* 0x000fea0003800000 */
[----:B------:R-:W-:Y:S01]  /*11a0*/  R2UR UR10, R209 ;  /* 0x00000000d10a72ca */ /* 0x000fe200000e0000 */
[----:B------:R-:W-:-:S12]  /*11b0*/  ULDC.64 UR6, c[0x0][0xaf8] ;  /* 0x0002be0000067ab9 */ /* 0x000fd80000000a00 */
[----:B------:R-:W-:-:S06]  /*11c0*/  UIMAD.WIDE UR6, UR10, 0x4, UR6 ;  /* 0x000000040a0678a5 */ /* 0x000fcc000f8e0206 */
[----:B------:R-:W-:Y:S02]  /*11d0*/  IMAD.U32 R2, RZ, RZ, UR6 ;  /* 0x00000006ff027e24 */ /* 0x000fe4000f8e00ff */
[----:B------:R-:W-:-:S05]  /*11e0*/  IMAD.U32 R3, RZ, RZ, UR7 ;  /* 0x00000007ff037e24 */ /* 0x000fca000f8e00ff */
[----:B-----5:R-:W2:Y:S04]  /*11f0*/  LDG.E R201, desc[UR38][R2.64] ;  /* 0x0000002602c97981 */ /* 0x020ea8000c1e1900 */
[----:B------:R-:W2:Y:S02]  /*1200*/  LDG.E R0, desc[UR38][R2.64+0x4] ;  /* 0x0000042602007981 */ /* 0x000ea4000c1e1900 */
[----:B--2---:R-:W-:-:S07]  /*1210*/  IMAD.IADD R201, R0, 0x1, -R201 ;  /* 0x0000000100c97824 */ /* 0x004fce00078e0ac9 */
.L_x_5289:
[----:B------:R-:W-:Y:S01]  /*1220*/  IMAD.U32 R202, RZ, RZ, UR4 ;  /* 0x00000004ffca7e24 */ /* 0x000fe2000f8e00ff */
[----:B------:R-:W-:Y:S06]  /*1230*/  @!P1 BRA `(.L_x_5290) ;  /* 0x0000000000209947 */ /* 0x000fec0003800000 */
[----:B------:R-:W-:Y:S02]  /*1240*/  R2UR UR6, R209 ;  /* 0x00000000d10672ca */ /* 0x000fe400000e0000 */
[----:B------:R-:W-:-:S11]  /*1250*/  R2UR UR7, R226 ;  /* 0x00000000e20772ca */ /* 0x000fd600000e0000 */
[----:B------:R-:W-:-:S04]  /*1260*/  ULEA UR4, UP0, UR6, UR8, 0x2 ;  /* 0x0000000806047291 */ /* 0x000fc8000f80103f */
[----:B------:R-:W-:Y:S02]  /*1270*/  ULEA.HI.X UR6, UR6, UR9, UR7, 0x2, UP0 ;  /* 0x0000000906067291 */ /* 0x000fe400080f1407 */
[----:B------:R-:W-:-:S04]  /*1280*/  IMAD.U32 R2, RZ, RZ, UR4 ;  /* 0x00000004ff027e24 */ /* 0x000fc8000f8e00ff */
[----:B------:R-:W-:-:S05]  /*1290*/  IMAD.U32 R3, RZ, RZ, UR6 ;  /* 0x00000006ff037e24 */ /* 0x000fca000f8e00ff */
[----:B------:R0:W5:Y:S01]  /*12a0*/  LDG.E R202, desc[UR38][R2.64] ;  /* 0x0000002602ca7981 */ /* 0x000162000c1e1900 */
[----:B------:R-:W-:Y:S05]  /*12b0*/  BRA `(.L_x_5291) ;  /* 0x0000000000307947 */ /* 0x000fea0003800000 */
.L_x_5290:
        /* <DEDUP_REMOVED lines=9> */
[----:B------:R-:W2:Y:S04]  /*1350*/  LDG.E R202, desc[UR38][R2.64] ;  /* 0x0000002602ca7981 */ /* 0x000ea8000c1e1900 */
[----:B------:R-:W2:Y:S02]  /*1360*/  LDG.E R5, desc[UR38][R2.64+0x4] ;  /* 0x0000042602057981 */ /* 0x000ea4000c1e1900 */
[----:B--2---:R-:W-:-:S07]  /*1370*/  IMAD.IADD R202, R5, 0x1, -R202 ;  /* 0x0000000105ca7824 */ /* 0x004fce00078e0aca */
.L_x_5291:
[----:B------:R-:W1:Y:S01]  /*1380*/  LDC R0, c[0x0][0x448] ;  /* 0x00011200ff007b82 */ /* 0x000e620000000800 */
[----:B------:R-:W-:Y:S01]  /*1390*/  USHF.L.U32 UR60, UR5, 0x7, URZ ;  /* 0x00000007053c7899 */ /* 0x000fe2000800063f */
[----:B-----5:R-:W-:Y:S01]  /*13a0*/  IMAD.IADD R202, R202, 0x1, -R7 ;  /* 0x00000001caca7824 */ /* 0x020fe200078e0a07 */
[----:B------:R-:W-:Y:S01]  /*13b0*/  CS2R R148, SRZ ;  /* 0x0000000000947805 */ /* 0x000fe2000001ff00 */
[----:B------:R-:W-:Y:S01]  /*13c0*/  IMAD.MOV.U32 R150, RZ, RZ, RZ ;  /* 0x000000ffff967224 */ /* 0x000fe200078e00ff */
[----:B------:R-:W-:Y:S01]  /*13d0*/  UIADD3 UR4, UR60, 0x7f, URZ ;  /* 0x0000007f3c047890 */ /* 0x000fe2000fffe03f */
[----:B------:R-:W-:Y:S02]  /*13e0*/  CS2R R146, SRZ ;  /* 0x0000000000927805 */ /* 0x000fe4000001ff00 */
[----:B0-----:R-:W-:Y:S02]  /*13f0*/  IADD3 R3, R202, 0x60, -R201 ;  /* 0x00000060ca037810 */ /* 0x001fe40007ffe8c9 */
        /* <DEDUP_REMOVED lines=16> */
[----:B-1----:R-:W-:Y:S01]  /*1500*/  ISETP.NE.AND P0, PT, R0, 0x1, PT ;  /* 0x000000010000780c */ /* 0x002fe20003f05270 */
[----:B------:R-:W-:Y:S01]  /*1510*/  IMAD.U32 R0, RZ, RZ, UR4 ;  /* 0x00000004ff007e24 */ /* 0x000fe2000f8e00ff */
[----:B------:R-:W-:Y:S02]  /*1520*/  CS2R R112, SRZ ;  /* 0x0000000000707805 */ /* 0x000fe4000001ff00 */
[----:B------:R-:W-:-:S02]  /*1530*/  CS2R R110, SRZ ;  /* 0x00000000006e7805 */ /* 0x000fc4000001ff00 */
        /* <DEDUP_REMOVED lines=34> */
[----:B------:R-:W-:-:S02]  /*1760*/  CS2R R48, SRZ ;  /* 0x0000000000307805 */ /* 0x000fc4000001ff00 */
[----:B------:R-:W-:Y:S02]  /*1770*/  CS2R R42, SRZ ;  /* 0x00000000002a7805 */ /* 0x000fe4000001ff00 */
[----:B------:R-:W-:Y:S02]  /*1780*/  CS2R R44, SRZ ;  /* 0x00000000002c7805 */ /* 0x000fe4000001ff00 */
[----:B------:R-:W-:Y:S02]  /*1790*/  CS2R R162, SRZ ;  /* 0x0000000000a27805 */ /* 0x000fe4000001ff00 */
[----:B------:R-:W-:Y:S02]  /*17a0*/  CS2R R40, SRZ ;  /* 0x0000000000287805 */ /* 0x000fe4000001ff00 */
[----:B------:R-:W-:Y:S02]  /*17b0*/  CS2R R34, SRZ ;  /* 0x0000000000227805 */ /* 0x000fe4000001ff00 */
[----:B------:R-:W-:-:S02]  /*17c0*/  CS2R R36, SRZ ;  /* 0x0000000000247805 */ /* 0x000fc4000001ff00 */
[----:B-1----:R-:W-:Y:S01]  /*17d0*/  @P0 SHF.R.U32.HI R0, RZ, R5, R2 ;  /* 0x00000005ff000219 */ /* 0x002fe20000011602 */
[----:B------:R-:W-:Y:S01]  /*17e0*/  VIADD R2, R202, 0x5f ;  /* 0x0000005fca027836 */ /* 0x000fe20000000000 */
[----:B------:R-:W-:Y:S02]  /*17f0*/  PLOP3.LUT P0, PT, PT, PT, PT, 0x80, 0x0 ;  /* 0x000000000000781c */ /* 0x000fe40003f0f070 */
[----:B------:R-:W-:Y:S02]  /*1800*/  CS2R R164, SRZ ;  /* 0x0000000000a47805 */ /* 0x000fe4000001ff00 */
[----:B------:R-:W-:Y:S01]  /*1810*/  CS2R R32, SRZ ;  /* 0x0000000000207805 */ /* 0x000fe2000001ff00 */
[----:B------:R-:W-:Y:S01]  /*1820*/  IMAD.IADD R0, R3, 0x1, R0 ;  /* 0x0000000103007824 */ /* 0x000fe200078e0200 */
[----:B------:R-:W-:Y:S01]  /*1830*/  CS2R R26, SRZ ;  /* 0x00000000001a7805 */ /* 0x000fe2000001ff00 */
[----:B------:R-:W-:Y:S01]  /*1840*/  IMAD.HI R2, R2, 0x2aaaaaab, RZ ;  /* 0x2aaaaaab02027827 */ /* 0x000fe200078e02ff */
[----:B------:R-:W-:-:S02]  /*1850*/  CS2R R28, SRZ ;  /* 0x00000000001c7805 */ /* 0x000fc4000001ff00 */
[----:B------:R-:W-:Y:S01]  /*1860*/  CS2R R24, SRZ ;  /* 0x0000000000187805 */ /* 0x000fe2000001ff00 */
[----:B------:R-:W-:Y:S01]  /*1870*/  IMAD.HI R0, R0, 0x2aaaaaab, RZ ;  /* 0x2aaaaaab00007827 */ /* 0x000fe200078e02ff */
[----:B------:R-:W-:-:S03]  /*1880*/  SHF.R.U32.HI R3, RZ, 0x1f, R2 ;  /* 0x0000001fff037819 */ /* 0x000fc60000011602 */
[----:B------:R-:W-:Y:S01]  /*1890*/  IMAD.MOV.U32 R10, RZ, RZ, RZ ;  /* 0x000000ffff0a7224 */ /* 0x000fe200078e00ff */
[----:B------:R-:W-:Y:S02]  /*18a0*/  SHF.R.U32.HI R5, RZ, 0x1f, R0 ;  /* 0x0000001fff057819 */ /* 0x000fe40000011600 */
[----:B------:R-:W-:Y:S02]  /*18b0*/  LEA.HI.SX32 R156, R2, R3, 0x1c ;  /* 0x00000003029c7211 */ /* 0x000fe400078fe2ff */
[----:B------:R-:W-:Y:S02]  /*18c0*/  CS2R R2, SRZ ;  /* 0x0000000000027805 */ /* 0x000fe4000001ff00 */
[----:B------:R-:W-:Y:S01]  /*18d0*/  LEA.HI.SX32 R5, R0, R5, 0x1c ;  /* 0x0000000500057211 */ /* 0x000fe200078fe2ff */
[----:B------:R-:W-:-:S03]  /*18e0*/  IMAD.MOV.U32 R0, RZ, RZ, RZ ;  /* 0x000000ffff007224 */ /* 0x000fc600078e00ff */
[----:B------:R-:W-:-:S04]  /*18f0*/  VIMNMX R156, R156, R5, PT ;  /* 0x000000059c9c7248 */ /* 0x000fc80003fe0100 */
[----:B------:R-:W-:-:S13]  /*1900*/  ISETP.GE.AND P1, PT, R156, 0x1, PT ;  /* 0x000000019c00780c */ /* 0x000fda0003f26270 */
[----:B------:R-:W-:Y:S05]  /*1910*/  @!P1 BRA `(.L_x_5292) ;  /* 0x0000009000b89947 */ /* 0x000fea0003800000 */
        /* <DEDUP_REMOVED lines=39> */
.L_x_5293:
        /* <DEDUP_REMOVED lines=14> */
.L_x_5474:
[----:B------:R-:W-:Y:S05]  /*1c70*/  WARPSYNC.ALL ;  /* 0x0000000000007948 */ /* 0x000fea0003800000 */
[----:B------:R-:W-:Y:S01]  /*1c80*/  R2UR UR4, R232 ;  /* 0x00000000e80472ca */ /* 0x000fe200000e0000 */
[----:B------:R1:W-:-:S12]  /*1c90*/  BAR.SYNC.DEFER_BLOCKING R176, 0x100 ;  /* 0x000400b00000751d */ /* 0x0003d80000010000 */
[----:B------:R-:W-:-:S05]  /*1ca0*/  IMAD.U32 R0, RZ, RZ, UR4 ;  /* 0x00000004ff007e24 */ /* 0x000fca000f8e00ff */
[----:B------:R-:W-:-:S13]  /*1cb0*/  ISETP.NE.AND P0, PT, R0, 0x3, PT ;  /* 0x000000030000780c */ /* 0x000fda0003f05270 */
[----:B-1----:R-:W-:Y:S05]  /*1cc0*/  @!P0 BRA `(.L_x_5295) ;  /* 0x0000000000048947 */ /* 0x002fea0003800000 */
[----:B------:R-:W-:Y:S01]  /*1cd0*/  BPT.TRAP 0x1 ;  /* 0x000000040000795c */ /* 0x000fe20000300000 */
.L_x_5295:
[----:B------:R-:W-:Y:S02]  /*1ce0*/  IMAD.U32 R3, RZ, RZ, UR37 ;  /* 0x00000025ff037e24 */ /* 0x000fe4000f8e00ff */
[----:B------:R-:W-:-:S03]  /*1cf0*/  IMAD.U32 R0, RZ, RZ, UR36 ;  /* 0x00000024ff007e24 */ /* 0x000fc6000f8e00ff */
[----:B------:R-:W-:Y:S01]  /*1d00*/  SHF.L.U32 R3, R3, 0x1f, RZ ;  /* 0x0000001f03037819 */ /* 0x000fe200000006ff */
[----:B------:R-:W-:-:S04]  /*1d10*/  IMAD R0, R0, 0x8, R5 ;  /* 0x0000000800007824 */ /* 0x000fc800078e0205 */
[----:B------:R1:W2:Y:S01]  /*1d20*/  SYNCS.PHASECHK.TRANS64.TRYWAIT P1, [R0+URZ+0x32430], R3 ;  /* 0x03243003000075a7 */ /* 0x0002a2000802017f */
[----:B------:R-:W-:Y:S05]  /*1d30*/  @!P0 BRA `(.L_x_5296) ;  /* 0x0000000000048947 */ /* 0x000fea0003800000 */
[----:B------:R-:W-:Y:S01]  /*1d40*/  BPT.TRAP 0x1 ;  /* 0x000000040000795c */ /* 0x000fe20000300000 */
.L_x_5296:
[----:B--2---:R-:W-:Y:S05]  /*1d50*/  @P1 BRA `(.L_x_5297) ;  /* 0x0000000000081947 */ /* 0x004fea0003800000 */
[----:B------:R-:W2:Y:S02]  /*1d60*/  SYNCS.PHASECHK.TRANS64.TRYWAIT P1, [R0+URZ+0x32430], R3 ;  /* 0x03243003000075a7 */ /* 0x000ea4000802017f */
[----:B--2---:R-:W-:Y:S05]  /*1d70*/  @!P1 BRA `(.L_x_5298) ;  /* 0x0000012c009c9947 */ /* 0x004fea0003800000 */
.L_x_5297:
        /* <DEDUP_REMOVED lines=48> */
.L_x_5475:
[----:B------:R-:W-:Y:S05]  /*2080*/  @!P0 BRA `(.L_x_5300) ;  /* 0x0000000000048947 */ /* 0x000fea0003800000 */
[----:B------:R-:W-:Y:S01]  /*2090*/  BPT.TRAP 0x1 ;  /* 0x000000040000795c */ /* 0x000fe20000300000 */
.L_x_5300:
[----:B------:R4:W0:Y:S01]  /*20a0*/  SYNCS.PHASECHK.TRANS64.TRYWAIT P1, [R0+URZ+0x32450], R3 ;  /* 0x03245003000075a7 */ /* 0x000822000802017f */
[----:B------:R-:W-:Y:S05]  /*20b0*/  @!P0 BRA `(.L_x_5301) ;  /* 0x0000000000048947 */ /* 0x000fea0003800000 */
[----:B------:R-:W-:Y:S01]  /*20c0*/  BPT.TRAP 0x1 ;  /* 0x000000040000795c */ /* 0x000fe20000300000 */
.L_x_5301:
[----:B0-----:R-:W-:Y:S05]  /*20d0*/  @P1 BRA `(.L_x_5302) ;  /* 0x0000000000081947 */ /* 0x001fea0003800000 */
[----:B------:R-:W0:Y:S02]  /*20e0*/  SYNCS.PHASECHK.TRANS64.TRYWAIT P1, [R0+URZ+0x32450], R3 ;  /* 0x03245003000075a7 */ /* 0x000e24000802017f */
[----:B0-----:R-:W-:Y:S05]  /*20f0*/  @!P1 BRA `(.L_x_5303) ;  /* 0x0000012800e49947 */ /* 0x001fea0003800000 */
.L_x_5302:
[----:B------:R-:W-:Y:S01]  /*2100*/  R2UR UR4, R5 ;  /* 0x00000000050472ca */ /* 0x000fe200000e0000 */
[----:B------:R-:W-:Y:S01]  /*2110*/  WARPGROUP.ARRIVE ;  /* 0x00000000000079c5 */ /* 0x000fe20000000000 */
        /* <DEDUP_REMOVED lines=16> */
[----:B------:R-:W5:Y:S01]  /*2220*/  S2R R73, SR_TID.X ;  /* 0x0000000000497919 */ /* 0x000f620000002100 */
[----:B------:R-:W-:Y:S01]  /*2230*/  UMOV UR31, 0x40000040 ;  /* 0x40000040001f7882 */ /* 0x000fe20000000000 */
[----:B------:R-:W-:Y:S01]  /*2240*/  UMOV UR33, 0x40000040 ;  /* 0x4000004000217882 */ /* 0x000fe20000000000 */
[----:B------:R-:W-:-:S02]  /*2250*/  ULOP3.LUT UR6, UR4, 0x3fff, URZ, 0xc0, !UPT ;  /* 0x00003fff04067892 */ /* 0x000fc4000f8ec03f */
[----:B------:R-:W-:Y:S02]  /*2260*/  ULOP3.LUT UR4, UR40, 0x10000, URZ, 0xfc, !UPT ;  /* 0x0001000028047892 */ /* 0x000fe4000f8efc3f */
[----:B------:R-:W-:Y:S02]  /*2270*/  ULOP3.LUT UR7, UR6, 0x10000, URZ, 0xfc, !UPT ;  /* 0x0001000006077892 */ /* 0x000fe4000f8efc3f */
[----:B------:R-:W-:Y:S02]  /*2280*/  UIADD3 UR16, UR4, 0x404, URZ ;  /* 0x0000040404107890 */ /* 0x000fe4000fffe03f */
[----:B------:R-:W-:Y:S01]  /*2290*/  UIMAD UR5, UR36, 0xc00, UR7 ;  /* 0x00000c00240578a4 */ /* 0x000fe2000f8e0207 */
[----:B------:R-:W-:Y:S01]  /*22a0*/  UMOV UR8, UR4 ;  /* 0x0000000400087c82 */ /* 0x000fe20008000000 */
[----:B------:R-:W-:Y:S01]  /*22b0*/  UIADD3 UR20, UR4, 0x406, URZ ;  /* 0x0000040604147890 */ /* 0x000fe2000fffe03f */
[----:B------:R-:W-:Y:S01]  /*22c0*/  IMAD.U32 R10, RZ, RZ, UR8 ;  /* 0x00000008ff0a7e24 */ /* 0x000fe2000f8e00ff */
[----:B------:R-:W-:-:S03]  /*22d0*/  UIADD3 UR18, UR5, 0x304, URZ ;  /* 0x0000030405127890 */ /* 0x000fc6000fffe03f */
[----:B------:R-:W-:Y:S01]  /*22e0*/  UMOV UR10, UR5 ;  /* 0x00000005000a7c82 */ /* 0x000fe20008000000 */
[----:B------:R-:W-:Y:S01]  /*22f0*/  UIADD3 UR22, UR5, 0x306, URZ ;  /* 0x0000030605167890 */ /* 0x000fe2000fffe03f */
[----:B------:R-:W-:Y:S01]  /*2300*/  HGMMA.64x96x16.F32 R24, gdesc[UR8], R24, gsb0 ;  /* 0x01600000081879f0 */ /* 0x000fe20008000818 */
[----:B------:R-:W-:Y:S01]  /*2310*/  UIADD3 UR8, UR4, 0x2, URZ ;  /* 0x0000000204087890 */ /* 0x000fe2000fffe03f */
[----:B0-----:R-:W-:Y:S01]  /*2320*/  ISETP.NE.AND P1, PT, R12, 0x1, PT ;  /* 0x000000010c00780c */ /* 0x001fe20003f25270 */
[----:B------:R-:W-:Y:S01]  /*2330*/  UIADD3 UR9, UR5, 0x2, URZ ;  /* 0x0000000205097890 */ /* 0x000fe2000fffe03f */
[----:B------:R-:W-:Y:S01]  /*2340*/  VIADD R12, R203, UR60 ;  /* 0x0000003ccb0c7c36 */ /* 0x000fe20008000000 */
[----:B------:R-:W-:Y:S01]  /*2350*/  UIADD3 UR10, UR5, 0x300, URZ ;  /* 0x00000300050a7890 */ /* 0x000fe2000fffe03f */
[----:B------:R-:W-:Y:S02]  /*2360*/  UMOV UR11, 0x40000040 ;  /* 0x40000040000b7882 */ /* 0x000fe40000000000 */
[----:B------:R-:W-:Y:S01]  /*2370*/  UMOV UR12, UR8 ;  /* 0x00000008000c7c82 */ /* 0x000fe20008000000 */
[----:B------:R-:W-:Y:S01]  /*2380*/  UIADD3 UR8, UR4, 0x4, URZ ;  /* 0x0000000404087890 */ /* 0x000fe2000fffe03f */
[----:B------:R-:W-:Y:S01]  /*2390*/  IMAD.U32 R8, RZ, RZ, UR12 ;  /* 0x0000000cff087e24 */ /* 0x000fe2000f8e00ff */
[----:B------:R-:W-:Y:S01]  /*23a0*/  UMOV UR14, UR9 ;  /* 0x00000009000e7c82 */ /* 0x000fe20008000000 */
[----:B------:R-:W-:-:S02]  /*23b0*/  UIADD3 UR9, UR5, 0x4, URZ ;  /* 0x0000000405097890 */ /* 0x000fc4000fffe03f */
[----:B------:R-:W-:Y:S01]  /*23c0*/  UIADD3 UR24, UR4, 0x800, URZ ;  /* 0x0000080004187890 */ /* 0x000fe2000fffe03f */
[----:B------:R-:W0:Y:S01]  /*23d0*/  @P1 LDC R13, c[0x0][0x44c] ;  /* 0x00011300ff0d1b82 */ /* 0x000e220000000800 */
[----:B------:R-:W-:Y:S02]  /*23e0*/  UIADD3 UR26, UR5, 0x600, URZ ;  /* 0x00000600051a7890 */ /* 0x000fe4000fffe03f */
[----:B------:R-:W-:Y:S02]  /*23f0*/  UIADD3 UR28, UR4, 0x802, URZ ;  /* 0x00000802041c7890 */ /* 0x000fe4000fffe03f */
[----:B------:R-:W-:Y:S02]  /*2400*/  UIADD3 UR30, UR5, 0x602, URZ ;  /* 0x00000602051e7890 */ /* 0x000fe4000fffe03f */
[----:B------:R-:W-:Y:S01]  /*2410*/  UIADD3 UR32, UR4, 0x804, URZ ;  /* 0x0000080404207890 */ /* 0x000fe2000fffe03f */
[----:B------:R-:W1:Y:S01]  /*2420*/  @P1 LDC R20, c[0x0][0x450] ;  /* 0x00011400ff141b82 */ /* 0x000e620000000800 */
[----:B------:R-:W-:Y:S01]  /*2430*/  UIADD3 UR34, UR5, 0x604, URZ ;  /* 0x0000060405227890 */ /* 0x000fe2000fffe03f */
        /* <DEDUP_REMOVED lines=10> */
[----:B0-----:R-:W-:Y:S01]  /*24e0*/  @P1 IMAD.HI.U32 R13, R12, R13, RZ ;  /* 0x0000000d0c0d1227 */ /* 0x001fe200078e00ff */
[----:B------:R-:W-:Y:S01]  /*24f0*/  UIADD3 UR50, UR5, 0x902, URZ ;  /* 0x0000090205327890 */ /* 0x000fe2000fffe03f */
[----:B------:R-:W-:Y:S01]  /*2500*/  UMOV UR49, 0x40000040 ;  /* 0x4000004000317882 */ /* 0x000fe20000000000 */
[----:B------:R-:W-:Y:S01]  /*2510*/  UMOV UR51, 0x40000040 ;  /* 0x4000004000337882 */ /* 0x000fe20000000000 */
[----:B------:R-:W-:-:S02]  /*2520*/  UIADD3 UR52, UR4, 0xc04, URZ ;  /* 0x00000c0404347890 */ /* 0x000fc4000fffe03f */
[----:B------:R-:W-:Y:S01]  /*2530*/  UIADD3 UR54, UR5, 0x904, URZ ;  /* 0x0000090405367890 */ /* 0x000fe2000fffe03f */
[----:B-1----:R-:W-:Y:S01]  /*2540*/  @P1 SHF.R.U32.HI R12, RZ, R20, R13 ;  /* 0x00000014ff0c1219 */ /* 0x002fe2000001160d */
[----:B------:R-:W-:Y:S01]  /*2550*/  UMOV UR53, 0x40000040 ;  /* 0x4000004000357882 */ /* 0x000fe20000000000 */
[----:B------:R-:W-:Y:S01]  /*2560*/  UMOV UR55, 0x40000040 ;  /* 0x4000004000377882 */ /* 0x000fe20000000000 */
[----:B------:R-:W-:Y:S01]  /*2570*/  UMOV UR57, 0x40000040 ;  /* 0x4000004000397882 */ /* 0x000fe20000000000 */
[----:B------:R-:W-:Y:S01]  /*2580*/  UMOV UR59, 0x40000040 ;  /* 0x40000040003b7882 */ /* 0x000fe20000000000 */
[----:B------:R-:W0:Y:S01]  /*2590*/  SHFL.IDX PT, R21, R12, RZ, 0x1c1f ;  /* 0x001c1fff0c157589 */ /* 0x000e2200000e0000 */
[----:B------:R-:W-:Y:S01]  /*25a0*/  IMAD R13, R156, -0x60, R202 ;  /* 0xffffffa09c0d7824 */ /* 0x000fe200078e02ca */
[----:B------:R-:W-:Y:S01]  /*25b0*/  ULOP3.LUT UR6, UR6, 0x3000000, URZ, 0xfc, !UPT ;  /* 0x0300000006067892 */ /* 0x000fe2000f8efc3f */
[----:B--2-4-:R-:W-:Y:S01]  /*25c0*/  IMAD.U32 R3, RZ, RZ, UR57 ;  /* 0x00000039ff037e24 */ /* 0x014fe2000f8e00ff */
[----:B------:R-:W1:Y:S01]  /*25d0*/  SHFL.IDX PT, R12, R12, 0x1, 0x1c1f ;  /* 0x003c1f000c0c7f89 */ /* 0x000e6200000e0000 */
[----:B------:R-:W-:-:S04]  /*25e0*/  VIADD R13, R13, 0x60 ;  /* 0x000000600d0d7836 */ /* 0x000fc80000000000 */
[----:B------:R-:W-:-:S05]  /*25f0*/  IMAD R20, R204, -0x2, R13 ;  /* 0xfffffffecc147824 */ /* 0x000fca00078e020d */
[----:B------:R-:W-:-:S04]  /*2600*/  IADD3 R13, -R201, 0x1, R20 ;  /* 0x00000001c90d7810 */ /* 0x000fc80007ffe114 */
[----:B0-----:R-:W-:-:S04]  /*2610*/  VIADDMNMX R21, R21, R13, R20, PT ;  /* 0x0000000d15157246 */ /* 0x001fc80003800114 */
[C---:B------:R-:W-:Y:S02]  /*2620*/  ISETP.GT.AND P6, PT, R21.reuse, RZ, PT ;  /* 0x000000ff1500720c */ /* 0x040fe40003fc4270 */
[----:B-1----:R-:W-:Y:S02]  /*2630*/  VIADDMNMX R12, R12, R13, R20, PT ;  /* 0x0000000d0c0c7246 */ /* 0x002fe40003800114 */
[C---:B------:R-:W-:Y:S02]  /*2640*/  ISETP.GT.AND P5, PT, R21.reuse, 0x1, PT ;  /* 0x000000011500780c */ /* 0x040fe40003fa4270 */
[C---:B------:R-:W-:Y:S02]  /*2650*/  ISETP.GT.AND P3, PT, R21.reuse, 0x10, PT ;  /* 0x000000101500780c */ /* 0x040fe40003f64270 */
[C---:B------:R-:W-:Y:S02]  /*2660*/  ISETP.GT.AND P2, PT, R21.reuse, 0x8, PT ;  /* 0x000000081500780c */ /* 0x040fe40003f44270 */
[----:B------:R-:W-:Y:S01]  /*2670*/  ISETP.GT.AND P4, PT, R21, 0x9, PT ;  /* 0x000000091500780c */ /* 0x000fe20003f84270 */
        /* <DEDUP_REMOVED lines=97> */
[----:B0-----:R-:W-:Y:S01]  /*2c90*/  FSEL R13, R24, -INF , P6 ;  /* 0xff800000180d7808 */ /* 0x001fe20003000000 */
[----:B------:R-:W-:Y:S01]  /*2ca0*/  FMUL.FTZ R26, R26, UR4 ;  /* 0x000000041a1a7c20 */ /* 0x000fe20008410000 */
[----:B------:R-:W-:Y:S01]  /*2cb0*/  FMUL.FTZ R65, R65, UR4 ;  /* 0x0000000441417c20 */ /* 0x000fe20008410000 */
[----:B------:R-:W-:Y:S01]  /*2cc0*/  ISETP.GT.AND P6, PT, R21, 0x11, PT ;  /* 0x000000111500780c */ /* 0x000fe20003fc4270 */
[----:B------:R-:W-:Y:S01]  /*2cd0*/  FMUL.FTZ R27, R27, UR4 ;  /* 0x000000041b1b7c20 */ /* 0x000fe20008410000 */
[----:B------:R-:W-:Y:S01]  /*2ce0*/  FMUL.FTZ R60, R60, UR4 ;  /* 0x000000043c3c7c20 */ /* 0x000fe20008410000 */
[----:B------:R-:W-:Y:S01]  /*2cf0*/  FMUL.FTZ R68, R68, UR4 ;  /* 0x0000000444447c20 */ /* 0x000fe20008410000 */
[----:B------:R-:W0:Y:S01]  /*2d00*/  MUFU.TANH R33, R33 ;  /* 0x0000002100217308 */ /* 0x000e220000002400 */
[----:B-1----:R-:W-:Y:S01]  /*2d10*/  FSEL R25, R25, -INF , P5 ;  /* 0xff80000019197808 */ /* 0x002fe20002800000 */
[----:B------:R-:W-:Y:S01]  /*2d20*/  FMUL.FTZ R30, R30, UR4 ;  /* 0x000000041e1e7c20 */ /* 0x000fe20008410000 */
[----:B------:R-:W-:Y:S01]  /*2d30*/  ISETP.GT.AND P5, PT, R21, 0x18, PT ;  /* 0x000000181500780c */ /* 0x000fe20003fa4270 */
[----:B------:R-:W-:Y:S01]  /*2d40*/  FMUL.FTZ R31, R31, UR4 ;  /* 0x000000041f1f7c20 */ /* 0x000fe20008410000 */
[----:B------:R-:W-:Y:S01]  /*2d50*/  FMNMX.FTZ R20, R13, R25, !PT ;  /* 0x000000190d147209 */ /* 0x000fe20007810000 */
[----:B------:R-:W-:Y:S01]  /*2d60*/  FMUL.FTZ R34, R34, UR4 ;  /* 0x0000000422227c20 */ /* 0x000fe20008410000 */
[----:B------:R-:W-:Y:S01]  /*2d70*/  FMUL.FTZ R35, R35, UR4 ;  /* 0x0000000423237c20 */ /* 0x000fe20008410000 */
[----:B------:R-:W-:Y:S01]  /*2d80*/  MUFU.TANH R28, R28 ;  /* 0x0000001c001c7308 */ /* 0x000fe20000002400 */
[----:B--2---:R-:W-:Y:S01]  /*2d90*/  FSEL R181, R32, -INF , P3 ;  /* 0xff80000020b57808 */ /* 0x004fe20001800000 */
[----:B------:R-:W-:Y:S01]  /*2da0*/  FMUL.FTZ R38, R38, UR4 ;  /* 0x0000000426267c20 */ /* 0x000fe20008410000 */
[----:B------:R-:W-:Y:S01]  /*2db0*/  ISETP.GT.AND P3, PT, R21, 0x21, PT ;  /* 0x000000211500780c */ /* 0x000fe20003f64270 */
[----:B------:R-:W-:Y:S01]  /*2dc0*/  FMUL.FTZ R39, R39, UR4 ;  /* 0x0000000427277c20 */ /* 0x000fe20008410000 */
[----:B------:R-:W-:Y:S01]  /*2dd0*/  FMUL.FTZ R42, R42, UR4 ;  /* 0x000000042a2a7c20 */ /* 0x000fe20008410000 */
        /* <DEDUP_REMOVED lines=19> */
[----:B-1----:R-:W-:Y:S01]  /*2f10*/  FSEL R179, R36, -INF , P5 ;  /* 0xff80000024b37808 */ /* 0x002fe20002800000 */
[----:B------:R-:W-:Y:S01]  /*2f20*/  FMUL.FTZ R70, R70, UR4 ;  /* 0x0000000446467c20 */ /* 0x000fe20008410000 */
[----:B------:R-:W-:Y:S01]  /*2f30*/  ISETP.GT.AND P5, PT, R21, 0x29, PT ;  /* 0x000000291500780c */ /* 0x000fe20003fa4270 */
[----:B------:R-:W-:Y:S01]  /*2f40*/  FMUL.FTZ R71, R71, UR4 ;  /* 0x0000000447477c20 */ /* 0x000fe20008410000 */
[----:B------:R-:W-:-:S03]  /*2f50*/  UIMAD UR4, UR36, 0xc00, UR6 ;  /* 0x00000c00240478a4 */ /* 0x000fc6000f8e0206 */
[----:B------:R-:W1:Y:S01]  /*2f60*/  MUFU.TANH R29, R29 ;  /* 0x0000001d001d7308 */ /* 0x000e620000002400 */
[----:B0-----:R-:W-:Y:S02]  /*2f70*/  FSEL R187, R41, -INF , P3 ;  /* 0xff80000029bb7808 */ /* 0x001fe40001800000 */
[----:B------:R-:W-:Y:S01]  /*2f80*/  ISETP.GT.AND P3, PT, R21, 0x38, PT ;  /* 0x000000381500780c */ /* 0x000fe20003f64270 */
[----:B------:R-:W-:-:S04]  /*2f90*/  UMOV UR10, UR4 ;  /* 0x00000004000a7c82 */ /* 0x000fc80008000000 */
[----:B------:R-:W-:Y:S01]  /*2fa0*/  MUFU.TANH R37, R37 ;  /* 0x0000002500257308 */ /* 0x000fe20000002400 */
[----:B--2---:R-:W-:Y:S02]  /*2fb0*/  FSEL R185, R44, -INF , P6 ;  /* 0xff8000002cb97808 */ /* 0x004fe40003000000 */
[----:B------:R-:W-:-:S05]  /*2fc0*/  ISETP.GT.AND P6, PT, R21, 0x39, PT ;  /* 0x000000391500780c */ /* 0x000fca0003fc4270 */
[----:B------:R-:W0:Y:S01]  /*2fd0*/  MUFU.TANH R45, R45 ;  /* 0x0000002d002d7308 */ /* 0x000e220000002400 */
[----:B-1----:R-:W-:Y:S02]  /*2fe0*/  FSEL R29, R29, -INF , P4 ;  /* 0xff8000001d1d7808 */ /* 0x002fe40002000000 */
[----:B------:R-:W-:-:S05]  /*2ff0*/  ISETP.GT.AND P4, PT, R21, 0x20, PT ;  /* 0x000000201500780c */ /* 0x000fca0003f84270 */
[----:B------:R-:W1:Y:S08]  /*3000*/  MUFU.TANH R52, R52 ;  /* 0x0000003400347308 */ /* 0x000e700000002400 */
[----:B------:R-:W2:Y:S01]  /*3010*/  MUFU.TANH R53, R53 ;  /* 0x0000003500357308 */ /* 0x000ea20000002400 */
[----:B0-----:R-:W-:Y:S02]  /*3020*/  FSEL R183, R45, -INF , P5 ;  /* 0xff8000002db77808 */ /* 0x001fe40002800000 */
[----:B------:R-:W-:-:S05]  /*3030*/  ISETP.GT.AND P5, PT, R21, 0x40, PT ;  /* 0x000000401500780c */ /* 0x000fca0003fa4270 */
[----:B------:R-:W0:Y:S01]  /*3040*/  MUFU.TANH R40, R40 ;  /* 0x0000002800287308 */ /* 0x000e220000002400 */
[----:B-1----:R-:W-:Y:S02]  /*3050*/  FSEL R214, R52, -INF , P3 ;  /* 0xff80000034d67808 */ /* 0x002fe40001800000 */
[----:B------:R-:W-:-:S05]  /*3060*/  ISETP.GT.AND P3, PT, R21, 0x49, PT ;  /* 0x000000491500780c */ /* 0x000fca0003f64270 */
[----:B------:R-:W-:Y:S01]  /*3070*/  MUFU.TANH R48, R48 ;  /* 0x0000003000307308 */ /* 0x000fe20000002400 */
[----:B--2---:R-:W-:Y:S02]  /*3080*/  FSEL R215, R53, -INF , P6 ;  /* 0xff80000035d77808 */ /* 0x004fe40003000000 */
[----:B------:R-:W-:-:S05]  /*3090*/  ISETP.GT.AND P6, PT, R21, 0x50, PT ;  /* 0x000000501500780c */ /* 0x000fca0003fc4270 */
[----:B------:R-:W1:Y:S01]  /*30a0*/  MUFU.TANH R56, R56 ;  /* 0x0000003800387308 */ /* 0x000e620000002400 */
[----:B0-----:R-:W-:Y:S02]  /*30b0*/  FSEL R197, R40, -INF , P4 ;  /* 0xff80000028c57808 */ /* 0x001fe40002000000 */
[----:B------:R-:W-:-:S05]  /*30c0*/  ISETP.GT.AND P4, PT, R21, 0x31, PT ;  /* 0x000000311500780c */ /* 0x000fca0003f84270 */
[----:B------:R-:W0:Y:S08]  /*30d0*/  MUFU.TANH R61, R61 ;  /* 0x0000003d003d7308 */ /* 0x000e300000002400 */
[----:B------:R-:W2:Y:S01]  /*30e0*/  MUFU.TANH R64, R64 ;  /* 0x0000004000407308 */ /* 0x000ea20000002400 */
[----:B-1----:R-:W-:Y:S02]  /*30f0*/  FSEL R195, R56, -INF , P5 ;  /* 0xff80000038c37808 */ /* 0x002fe40002800000 */
[----:B------:R-:W-:-:S05]  /*3100*/  ISETP.GT.AND P5, PT, R21, 0x51, PT ;  /* 0x000000511500780c */ /* 0x000fca0003fa4270 */
[----:B------:R-:W1:Y:S01]  /*3110*/  MUFU.TANH R49, R49 ;  /* 0x0000003100317308 */ /* 0x000e620000002400 */
[----:B0-----:R-:W-:Y:S02]  /*3120*/  FSEL R192, R61, -INF , P3 ;  /* 0xff8000003dc07808 */ /* 0x001fe40001800000 */
[----:B------:R-:W-:-:S05]  /*3130*/  ISETP.GT.AND P3, PT, R12, RZ, PT ;  /* 0x000000ff0c00720c */ /* 0x000fca0003f64270 */
[----:B------:R-:W-:Y:S01]  /*3140*/  MUFU.TANH R57, R57 ;  /* 0x0000003900397308 */ /* 0x000fe20000002400 */
[----:B--2---:R-:W-:Y:S02]  /*3150*/  FSEL R164, R64, -INF , P6 ;  /* 0xff80000040a47808 */ /* 0x004fe40003000000 */
[----:B------:R-:W-:-:S05]  /*3160*/  ISETP.GT.AND P6, PT, R12, 0x1, PT ;  /* 0x000000010c00780c */ /* 0x000fca0003fc4270 */
[----:B------:R-:W-:Y:S01]  /*3170*/  MUFU.TANH R26, R26 ;  /* 0x0000001a001a7308 */ /* 0x000fe20000002400 */
[----:B-1----:R-:W-:Y:S02]  /*3180*/  FSEL R213, R49, -INF , P4 ;  /* 0xff80000031d57808 */ /* 0x002fe40002000000 */
[----:B------:R-:W-:-:S05]  /*3190*/  ISETP.GT.AND P4, PT, R21, 0x48, PT ;  /* 0x000000481500780c */ /* 0x000fca0003f84270 */
[----:B------:R0:W-:Y:S08]  /*31a0*/  MUFU.TANH R72, R27 ;  /* 0x0000001b00487308 */ /* 0x0001f00000002400 */
[----:B------:R-:W1:Y:S01]  /*31b0*/  MUFU.TANH R65, R65 ;  /* 0x0000004100417308 */ /* 0x000e620000002400 */
[----:B0-----:R-:W-:Y:S02]  /*31c0*/  FSEL R27, R28, -INF , P2 ;  /* 0xff8000001c1b7808 */ /* 0x001fe40001000000 */
[----:B------:R-:W-:-:S02]  /*31d0*/  ISETP.GT.AND P2, PT, R21, 0x19, PT ;  /* 0x000000191500780c */ /* 0x000fc40003f44270 */
[----:B------:R-:W-:Y:S02]  /*31e0*/  FMNMX.FTZ R20, R27, R20, !PT ;  /* 0x000000141b147209 */ /* 0x000fe40007810000 */
[----:B------:R-:W-:Y:S01]  /*31f0*/  FSEL R177, R37, -INF , P2 ;  /* 0xff80000025b17808 */ /* 0x000fe20001000000 */
[----:B------:R-:W0:Y:S01]  /*3200*/  MUFU.TANH R60, R60 ;  /* 0x0000003c003c7308 */ /* 0x000e220000002400 */
[----:B------:R-:W-:Y:S02]  /*3210*/  ISETP.GT.AND P2, PT, R21, 0x30, PT ;  /* 0x000000301500780c */ /* 0x000fe40003f44270 */
[----:B------:R-:W-:Y:S02]  /*3220*/  FMNMX.FTZ R20, R29, R20, !PT ;  /* 0x000000141d147209 */ /* 0x000fe40007810000 */
[----:B------:R-:W-:Y:S02]  /*3230*/  FSEL R212, R48, -INF , P2 ;  /* 0xff80000030d47808 */ /* 0x000fe40001000000 */
[----:B------:R-:W-:Y:S01]  /*3240*/  ISETP.GT.AND P2, PT, R21, 0x41, PT ;  /* 0x000000411500780c */ /* 0x000fe20003f44270 */
[----:B------:R-:W2:Y:S01]  /*3250*/  MUFU.TANH R68, R68 ;  /* 0x0000004400447308 */ /* 0x000ea20000002400 */
[----:B-1----:R-:W-:-:S02]  /*3260*/  FSEL R165, R65, -INF , P5 ;  /* 0xff80000041a57808 */ /* 0x002fc40002800000 */
[----:B------:R-:W-:Y:S02]  /*3270*/  FSEL R188, R57, -INF , P2 ;  /* 0xff80000039bc7808 */ /* 0x000fe40001000000 */
[----:B------:R-:W-:Y:S02]  /*3280*/  ISETP.GT.AND P2, PT, R21, 0x58, PT ;  /* 0x000000581500780c */ /* 0x000fe40003f44270 */
[----:B------:R-:W-:Y:S01]  /*3290*/  FSEL R24, R26, -INF , P3 ;  /* 0xff8000001a187808 */ /* 0x000fe20001800000 */
[----:B------:R-:W1:Y:S01]  /*32a0*/  MUFU.TANH R30, R30 ;  /* 0x0000001e001e7308 */ /* 0x000e620000002400 */
[----:B------:R-:W-:Y:S02]  /*32b0*/  FMNMX.FTZ R20, R181, R20, !PT ;  /* 0x00000014b5147209 */ /* 0x000fe40007810000 */
[----:B------:R-:W-:Y:S02]  /*32c0*/  ISETP.GT.AND P5, PT, R12, 0x8, PT ;  /* 0x000000080c00780c */ /* 0x000fe40003fa4270 */
[----:B------:R-:W-:-:S02]  /*32d0*/  FSEL R26, R72, -INF , P6 ;  /* 0xff800000481a7808 */ /* 0x000fc40003000000 */
[----:B0-----:R-:W-:Y:S01]  /*32e0*/  FSEL R190, R60, -INF , P4 ;  /* 0xff8000003cbe7808 */ /* 0x001fe20002000000 */
[----:B------:R-:W0:Y:S01]  /*32f0*/  MUFU.TANH R31, R31 ;  /* 0x0000001f001f7308 */ /* 0x000e220000002400 */
[----:B------:R-:W-:Y:S02]  /*3300*/  ISETP.GT.AND P4, PT, R21, 0x59, PT ;  /* 0x000000591500780c */ /* 0x000fe40003f84270 */
[----:B--2---:R-:W-:Y:S02]  /*3310*/  FSEL R166, R68, -INF , P2 ;  /* 0xff80000044a67808 */ /* 0x004fe40001000000 */
[----:B------:R-:W-:Y:S02]  /*3320*/  FMNMX.FTZ R20, R175, R20, !PT ;  /* 0x00000014af147209 */ /* 0x000fe40007810000 */
[----:B------:R-:W-:Y:S01]  /*3330*/  ISETP.GT.AND P2, PT, R12, 0x9, PT ;  /* 0x000000090c00780c */ /* 0x000fe20003f44270 */
[----:B------:R-:W2:Y:S01]  /*3340*/  MUFU.TANH R34, R34 ;  /* 0x0000002200227308 */ /* 0x000ea20000002400 */
        /* <DEDUP_REMOVED lines=8> */
[----:B------:R-:W-:Y:S01]  /*33d0*/  ISETP.GT.AND P6, PT, R12, 0x11, PT ;  /* 0x000000110c00780c */ /* 0x000fe20003fc4270 */
[----:B------:R-:W0:Y:S01]  /*33e0*/  MUFU.TANH R38, R38 ;  /* 0x0000002600267308 */ /* 0x000e220000002400 */
[----:B--2---:R-:W-:Y:S02]  /*33f0*/  FSEL R178, R34, -INF , P3 ;  /* 0xff80000022b27808 */ /* 0x004fe40001800000 */
[----:B------:R-:W-:Y:S02]  /*3400*/  FMNMX.FTZ R21, R30, R21, !PT ;  /* 0x000000151e157209 */ /* 0x000fe40007810000 */
        /* <DEDUP_REMOVED lines=45> */
[----:B------:R-:W-:Y:S02]  /*36e0*/  ISETP.GT.AND P2, PT, R12, 0x39, PT ;  /* 0x000000390c00780c */ /* 0x000fe40003f44270 */
[----:B------:R-:W-:Y:S01]  /*36f0*/  FMNMX.FTZ R21, R199, R20, !PT ;  /* 0x00000014c7157209 */ /* 0x000fe20007810000 */
[----:B------:R-:W2:Y:S01]  /*3700*/  MUFU.TANH R58, R58 ;  /* 0x0000003a003a7308 */ /* 0x000ea20000002400 */
[----:B-1----:R-:W-:-:S02]  /*3710*/  FSEL R210, R54, -INF , P5 ;  /* 0xff80000036d27808 */ /* 0x002fc40002800000 */
[----:B------:R-:W-:Y:S02]  /*3720*/  FMNMX.FTZ R31, R188, R31, !PT ;  /* 0x0000001fbc1f7209 */ /* 0x000fe40007810000 */
[----:B------:R-:W-:Y:S02]  /*3730*/  ISETP.GT.AND P3, PT, R12, 0x40, PT ;  /* 0x000000400c00780c */ /* 0x000fe40003f64270 */
[----:B------:R-:W-:Y:S01]  /*3740*/  FMNMX.FTZ R20, R210, R21, !PT ;  /* 0x00000015d2147209 */ /* 0x000fe20007810000 */
[----:B------:R-:W1:Y:S01]  /*3750*/  MUFU.TANH R59, R59 ;  /* 0x0000003b003b7308 */ /* 0x000e620000002400 */
[----:B0-----:R-:W-:Y:S02]  /*3760*/  FSEL R211, R55, -INF , P2 ;  /* 0xff80000037d37808 */ /* 0x001fe40001000000 */
[----:B------:R-:W-:Y:S02]  /*3770*/  FMNMX.FTZ R31, R190, R31, !PT ;  /* 0x0000001fbe1f7209 */ /* 0x000fe40007810000 */
[----:B------:R-:W-:-:S02]  /*3780*/  ISETP.GT.AND P6, PT, R12, 0x41, PT ;  /* 0x000000410c00780c */ /* 0x000fc40003fc4270 */
[----:B------:R-:W-:Y:S01]  /*3790*/  FMNMX.FTZ R21, R211, R20, !PT ;  /* 0x00000014d3157209 */ /* 0x000fe20007810000 */
        /* <DEDUP_REMOVED lines=22> */
[----:B------:R-:W-:Y:S02]  /*3900*/  ISETP.GT.AND P3, PT, R12, 0x58, PT ;  /* 0x000000580c00780c */ /* 0x000fe40003f64270 */
[----:B------:R-:W-:-:S03]  /*3910*/  FMNMX.FTZ R20, R168, R21, !PT ;  /* 0x00000015a8147209 */ /* 0x000fc60007810000 */
[----:B------:R-:W1:Y:S01]  /*3920*/  MUFU.TANH R70, R70 ;  /* 0x0000004600467308 */ /* 0x000e620000002400 */
[----:B0-----:R-:W-:Y:S02]  /*3930*/  FSEL R169, R67, -INF , P2 ;  /* 0xff80000043a97808 */ /* 0x001fe40001000000 */
[----:B------:R-:W-:Y:S02]  /*3940*/  ISETP.GT.AND P2, PT, R12, 0x59, PT ;  /* 0x000000590c00780c */ /* 0x000fe40003f44270 */
[----:B------:R-:W-:-:S03]  /*3950*/  FMNMX.FTZ R21, R169, R20, !PT ;  /* 0x00000014a9157209 */ /* 0x000fc60007810000 */
[----:B------:R-:W0:Y:S01]  /*3960*/  MUFU.TANH R71, R71 ;  /* 0x0000004700477308 */ /* 0x000e220000002400 */
[----:B--2---:R-:W-:-:S04]  /*3970*/  FSEL R167, R69, -INF , P4 ;  /* 0xff80000045a77808 */ /* 0x004fc80002000000 */
[----:B------:R-:W-:Y:S02]  /*3980*/  FMNMX.FTZ R32, R167, R32, !PT ;  /* 0x00000020a7207209 */ /* 0x000fe40007810000 */
[----:B-1----:R-:W-:-:S03]  /*3990*/  FSEL R170, R70, -INF , P3 ;  /* 0xff80000046aa7808 */ /* 0x002fc60001800000 */
[----:B------:R-:W1:Y:S01]  /*39a0*/  SHFL.BFLY PT, R31, R32, 0x2, 0x1f ;  /* 0x0c401f00201f7f89 */ /* 0x000e6200000e0000 */
[----:B------:R-:W-:Y:S02]  /*39b0*/  FMNMX.FTZ R12, R170, R21, !PT ;  /* 0x00000015aa0c7209 */ /* 0x000fe40007810000 */
[----:B0-----:R-:W-:-:S04]  /*39c0*/  FSEL R171, R71, -INF , P2 ;  /* 0xff80000047ab7808 */ /* 0x001fc80001000000 */
[----:B------:R-:W-:-:S05]  /*39d0*/  FMNMX.FTZ R12, R171, R12, !PT ;  /* 0x0000000cab0c7209 */ /* 0x000fca0007810000 */
[----:B------:R-:W0:Y:S01]  /*39e0*/  SHFL.BFLY PT, R21, R12, 0x2, 0x1f ;  /* 0x0c401f000c157f89 */ /* 0x000e2200000e0000 */
[----:B-1----:R-:W-:-:S05]  /*39f0*/  FMNMX.FTZ R31, R32, R31, !PT ;  /* 0x0000001f201f7209 */ /* 0x002fca0007810000 */
[----:B------:R-:W1:Y:S01]  /*3a00*/  SHFL.BFLY PT, R20, R31, 0x1, 0x1f ;  /* 0x0c201f001f147f89 */ /* 0x000e6200000e0000 */
[----:B0-----:R-:W-:-:S05]  /*3a10*/  FMNMX.FTZ R32, R12, R21, !PT ;  /* 0x000000150c207209 */ /* 0x001fca0007810000 */
[----:B------:R-:W0:Y:S01]  /*3a20*/  SHFL.BFLY PT, R157, R32, 0x1, 0x1f ;  /* 0x0c201f00209d7f89 */ /* 0x000e2200000e0000 */
[----:B-1----:R-:W-:-:S04]  /*3a30*/  FMNMX.FTZ R21, R31, R20, !PT ;  /* 0x000000141f157209 */ /* 0x002fc80007810000 */
[C---:B------:R-:W-:Y:S01]  /*3a40*/  FSETP.NEU.FTZ.AND P2, PT, R21.reuse, -INF , PT ;  /* 0xff8000001500780b */ /* 0x040fe20003f5d000 */
[----:B------:R-:W-:-:S05]  /*3a50*/  FMUL.FTZ R172, R21, UR5 ;  /* 0x0000000515ac7c20 */ /* 0x000fca0008410000 */
[----:B------:R-:W-:-:S05]  /*3a60*/  FSEL R172, R172, RZ, P2 ;  /* 0x000000ffacac7208 */ /* 0x000fca0001000000 */
[--C-:B------:R-:W-:Y:S01]  /*3a70*/  FFMA.FTZ R33, R13, UR5, -R172.reuse ;  /* 0x000000050d217c23 */ /* 0x100fe200080108ac */
[----:B0-----:R-:W-:Y:S01]  /*3a80*/  FMNMX.FTZ R157, R32, R157, !PT ;  /* 0x0000009d209d7209 */ /* 0x001fe20007810000 */
        /* <DEDUP_REMOVED lines=11> */
[----:B-----5:R-:W-:Y:S01]  /*3b40*/  LOP3.LUT P2, RZ, R73, 0x7f, RZ, 0xc0, !PT ;  /* 0x0000007f49ff7812 */ /* 0x020fe2000784c0ff */
[--C-:B------:R-:W-:Y:S01]  /*3b50*/  FFMA.FTZ R212, R212, UR5, -R172.reuse ;  /* 0x00000005d4d47c23 */ /* 0x100fe200080108ac */
        /* <DEDUP_REMOVED lines=9> */
[----:B------:R-:W-:Y:S01]  /*3bf0*/  FFMA.FTZ R181, R182, UR5, -R173 ;  /* 0x00000005b6b57c23 */ /* 0x000fe200080108ad */
[----:B------:R-:W-:Y:S01]  /*3c00*/  FFMA.FTZ R182, R197, UR5, -R172 ;  /* 0x00000005c5b67c23 */ /* 0x000fe200080108ac */
[----:B------:R-:W-:-:S02]  /*3c10*/  @!P2 VIADD R24, R0, 0x32440 ;  /* 0x000324400018a836 */ /* 0x000fc40000000000 */
[----:B------:R-:W-:Y:S01]  /*3c20*/  FFMA.FTZ R197, R187, UR5, -R172 ;  /* 0x00000005bbc57c23 */ /* 0x000fe200080108ac */
[--C-:B------:R-:W-:Y:S01]  /*3c30*/  FFMA.FTZ R184, R184, UR5, -R173.reuse ;  /* 0x00000005b8b87c23 */ /* 0x100fe200080108ad */
[----:B------:R-:W-:Y:S01]  /*3c40*/  MUFU.EX2 R20, R20 ;  /* 0x0000001400147308 */ /* 0x000fe20000000800 */
[--C-:B------:R-:W-:Y:S01]  /*3c50*/  FFMA.FTZ R185, R218, UR5, -R173.reuse ;  /* 0x00000005dab97c23 */ /* 0x100fe200080108ad */
        /* <DEDUP_REMOVED lines=42> */
[----:B------:R-:W-:Y:S01]  /*3f00*/  IMAD.U32 R12, RZ, RZ, UR60 ;  /* 0x0000003cff0c7e24 */ /* 0x000fe2000f8e00ff */
[----:B------:R-:W-:Y:S01]  /*3f10*/  MUFU.EX2 R174, R174 ;  /* 0x000000ae00ae7308 */ /* 0x000fe20000000800 */
[----:B------:R-:W-:Y:S01]  /*3f20*/  FADD.FTZ R20, R20, R13 ;  /* 0x0000000d14147221 */ /* 0x000fe20000010000 */
[----:B------:R-:W-:Y:S01]  /*3f30*/  @!P2 VIADD R0, R0, 0x32460 ;  /* 0x000324600000a836 */ /* 0x000fe20000000000 */
[----:B------:R-:W0:Y:S02]  /*3f40*/  @P1 LDC R13, c[0x0][0x44c] ;  /* 0x00011300ff0d1b82 */ /* 0x000e240000000800 */
[----:B------:R-:W-:-:S02]  /*3f50*/  FADD.FTZ R159, R159, R20 ;  /* 0x000000149f9f7221 */ /* 0x000fc40000010000 */
[----:B------:R-:W-:Y:S01]  /*3f60*/  @!P2 PRMT R0, RZ, 0x654, R0 ;  /* 0x00000654ff00a816 */ /* 0x000fe20000000000 */
[----:B------:R-:W4:Y:S01]  /*3f70*/  MUFU.EX2 R175, R175 ;  /* 0x000000af00af7308 */ /* 0x000f220000000800 */
[C---:B---3--:R-:W-:Y:S01]  /*3f80*/  F2FP.F16.F32.PACK_AB R155, R163.reuse, R162 ;  /* 0x000000a2a39b723e */ /* 0x048fe200000000ff */
[----:B------:R-:W-:Y:S01]  /*3f90*/  FADD.FTZ R162, R162, R161 ;  /* 0x000000a1a2a27221 */ /* 0x000fe20000010000 */
[----:B------:R-:W3:Y:S02]  /*3fa0*/  @P1 LDC R20, c[0x0][0x450] ;  /* 0x00011400ff141b82 */ /* 0x000ee40000000800 */
[----:B--2---:R-:W-:Y:S01]  /*3fb0*/  WARPGROUP.ARRIVE ;  /* 0x00000000000079c5 */ /* 0x004fe20000000000 */
[----:B------:R-:W-:Y:S02]  /*3fc0*/  FADD.FTZ R163, R163, R162 ;  /* 0x000000a2a3a37221 */ /* 0x000fe40000010000 */
[----:B------:R-:W-:Y:S03]  /*3fd0*/  MUFU.EX2 R176, R176 ;  /* 0x000000b000b07308 */ /* 0x000fe60000000800 */
[----:B------:R-:W-:Y:S01]  /*3fe0*/  HGMMA.64x256x16.F32 R24, R152, gdesc[UR8].tnspB, RZ, !UPT, gsb0 ;  /* 0x43e0000898187df0 */ /* 0x000fe2000c0008ff */
[----:B------:R-:W-:Y:S01]  /*3ff0*/  UIADD3 UR10, UR4, 0x80, URZ ;  /* 0x00000080040a7890 */ /* 0x000fe2000fffe03f */
[----:B------:R-:W-:-:S03]  /*4000*/  UMOV UR11, 0x40000040 ;  /* 0x40000040000b7882 */ /* 0x000fc60000000000 */
[----:B------:R-:W-:Y:S01]  /*4010*/  MUFU.EX2 R177, R177 ;  /* 0x000000b100b17308 */ /* 0x000fe20000000800 */
[----:B0-----:R-:W-:-:S07]  /*4020*/  @P1 IMAD.HI.U32 R13, R13, UR60, RZ ;  /* 0x0000003c0d0d1c27 */ /* 0x001fce000f8e00ff */
[----:B------:R-:W-:Y:S01]  /*4030*/  MUFU.EX2 R178, R178 ;  /* 0x000000b200b27308 */ /* 0x000fe20000000800 */
[----:B---3--:R-:W-:Y:S01]  /*4040*/  @P1 SHF.R.U32.HI R12, RZ, R20, R13 ;  /* 0x00000014ff0c1219 */ /* 0x008fe2000001160d */
[----:B------:R-:W-:-:S03]  /*4050*/  VIADD R20, R156, 0xfffffffe ;  /* 0xfffffffe9c147836 */ /* 0x000fc60000000000 */
[----:B------:R-:W-:-:S03]  /*4060*/  IADD3 R12, R12, R202, -R201 ;  /* 0x000000ca0c0c7210 */ /* 0x000fc60007ffe8c9 */
[----:B------:R-:W0:Y:S02]  /*4070*/  MUFU.EX2 R179, R179 ;  /* 0x000000b300b37308 */ /* 0x000e240000000800 */
[----:B------:R-:W-:-:S06]  /*4080*/  IMAD.HI R12, R12, 0x2aaaaaab, RZ ;  /* 0x2aaaaaab0c0c7827 */ /* 0x000fcc00078e02ff */
[----:B------:R-:W-:Y:S01]  /*4090*/  MUFU.EX2 R180, R180 ;  /* 0x000000b400b47308 */ /* 0x000fe20000000800 */
[----:B------:R-:W-:-:S04]  /*40a0*/  SHF.R.U32.HI R13, RZ, 0x1f, R12 ;  /* 0x0000001fff0d7819 */ /* 0x000fc8000001160c */
[----:B------:R-:W-:-:S03]  /*40b0*/  LEA.HI.SX32 R13, R12, R13, 0x1c ;  /* 0x0000000d0c0d7211 */ /* 0x000fc600078fe2ff */
[----:B------:R-:W2:Y:S01]  /*40c0*/  MUFU.EX2 R181, R181 ;  /* 0x000000b500b57308 */ /* 0x000ea20000000800 */
[----:B------:R-:W-:-:S04]  /*40d0*/  VIMNMX R13, RZ, R13, !PT ;  /* 0x0000000dff0d7248 */ /* 0x000fc80007fe0100 */
[----:B------:R-:W-:-:S03]  /*40e0*/  ISETP.GE.AND P3, PT, R20, R13, PT ;  /* 0x0000000d1400720c */ /* 0x000fc60003f66270 */
[----:B------:R-:W-:Y:S08]  /*40f0*/  MUFU.EX2 R182, R182 ;  /* 0x000000b600b67308 */ /* 0x000ff00000000800 */
[----:B------:R-:W3:Y:S08]  /*4100*/  MUFU.EX2 R197, R197 ;  /* 0x000000c500c57308 */ /* 0x000ef00000000800 */
        /* <DEDUP_REMOVED lines=28> */
[----:B----4-:R-:W-:Y:S01]  /*42d0*/  F2FP.F16.F32.PACK_AB R152, R175, R174 ;  /* 0x000000aeaf98723e */ /* 0x010fe200000000ff */
[----:B------:R-:W-:Y:S01]  /*42e0*/  FADD.FTZ R174, R174, R159 ;  /* 0x0000009faeae7221 */ /* 0x000fe20000010000 */
[----:B0-----:R-:W-:Y:S01]  /*42f0*/  F2FP.F16.F32.PACK_AB R153, R179, R178 ;  /* 0x000000b2b399723e */ /* 0x001fe200000000ff */
[----:B------:R-:W-:Y:S01]  /*4300*/  FADD.FTZ R178, R178, R163 ;  /* 0x000000a3b2b27221 */ /* 0x000fe20000010000 */
[----:B------:R-:W-:Y:S01]  /*4310*/  F2FP.F16.F32.PACK_AB R154, R177, R176 ;  /* 0x000000b0b19a723e */ /* 0x000fe200000000ff */
[----:B------:R-:W0:Y:S01]  /*4320*/  MUFU.EX2 R167, R167 ;  /* 0x000000a700a77308 */ /* 0x000e220000000800 */
        /* <DEDUP_REMOVED lines=14> */
[----:B---3--:R-:W-:Y:S01]  /*4410*/  F2FP.F16.F32.PACK_AB R152, R197, R182 ;  /* 0x000000b6c598723e */ /* 0x008fe200000000ff */
        /* <DEDUP_REMOVED lines=52> */
[C---:B0-----:R-:W-:Y:S01]  /*4760*/  F2FP.F16.F32.PACK_AB R153, R167.reuse, R168 ;  /* 0x000000a8a799723e */ /* 0x041fe200000000ff */
        /* <DEDUP_REMOVED lines=11> */
[----:B------:R0:W-:Y:S02]  /*4820*/  @!P2 SYNCS.ARRIVE.TRANS64.RED.A1T0 RZ, [R0+URZ], RZ ;  /* 0x000000ff00ffa9a7 */ /* 0x0001e4000810043f */
[----:B0-----:R-:W-:Y:S01]  /*4830*/  FADD.FTZ R0, R166, R165 ;  /* 0x000000a5a6007221 */ /* 0x001fe20000010000 */
[----:B------:R-:W-:Y:S06]  /*4840*/  @!P3 BRA `(.L_x_5304) ;  /* 0x000000300010b947 */ /* 0x000fec0003800000 */
[----:B------:R-:W-:Y:S02]  /*4850*/  IMAD.MOV.U32 R211, RZ, RZ, R157 ;  /* 0x000000ffffd37224 */ /* 0x000fe400078e009d */
[----:B------:R-:W-:-:S07]  /*4860*/  IMAD.MOV.U32 R210, RZ, RZ, R21 ;  /* 0x000000ffffd27224 */ /* 0x000fce00078e0015 */
.L_x_5313:
[----:B------:R-:W-:-:S04]  /*4870*/  UIADD3 UR36, UR36, 0x1, URZ ;  /* 0x0000000124247890 */ /* 0x000fc8000fffe03f */
[----:B------:R-:W-:-:S04]  /*4880*/  UISETP.NE.AND UP0, UPT, UR36, 0x2, UPT ;  /* 0x000000022400788c */ /* 0x000fc8000bf05270 */
[----:B------:R-:W-:Y:S02]  /*4890*/  USEL UR4, URZ, 0x1, UP0 ;  /* 0x000000013f047887 */ /* 0x000fe40008000000 */
[----:B------:R-:W-:Y:S02]  /*48a0*/  USEL UR36, UR36, URZ, UP0 ;  /* 0x0000003f24247287 */ /* 0x000fe40008000000 */
[----:B------:R-:W-:Y:S01]  /*48b0*/  ULOP3.LUT UR37, UR37, UR4, URZ, 0x3c, !UPT ;  /* 0x0000000425257292 */ /* 0x000fe2000f8e3c3f */
[----:B0-----:R-:W-:Y:S11]  /*48c0*/  @!P0 BRA `(.L_x_5305) ;  /* 0x0000000000048947 */ /* 0x001ff60003800000 */
[----:B------:R-:W-:Y:S01]  /*48d0*/  BPT.TRAP 0x1 ;  /* 0x000000040000795c */ /* 0x000fe20000300000 */
.L_x_5305:
        /* <DEDUP_REMOVED lines=9> */
.L_x_5306:
[----:B-1----:R-:W-:Y:S05]  /*4970*/  @P3 BRA `(.L_x_5307) ;  /* 0x0000000000083947 */ /* 0x002fea0003800000 */
[----:B------:R-:W1:Y:S02]  /*4980*/  SYNCS.PHASECHK.TRANS64.TRYWAIT P3, [UR4+0x32430], R21 ;  /* 0x03243015ff0075a7 */ /* 0x000e640008060144 */
[----:B-1----:R-:W-:Y:S05]  /*4990*/  @!P3 BRA `(.L_x_5308) ;  /* 0x0000010000d0b947 */ /* 0x002fea0003800000 */
.L_x_5307:
        /* <DEDUP_REMOVED lines=31> */
.L_x_5309:
[----:B------:R1:W2:Y:S01]  /*4b90*/  SYNCS.PHASECHK.TRANS64.TRYWAIT P3, [UR4+0x32450], R21 ;  /* 0x03245015ff0075a7 */ /* 0x0002a20008060144 */
[----:B------:R-:W-:Y:S05]  /*4ba0*/  @!P0 BRA `(.L_x_5310) ;  /* 0x0000000000048947 */ /* 0x000fea0003800000 */
[----:B------:R-:W-:Y:S01]  /*4bb0*/  BPT.TRAP 0x1 ;  /* 0x000000040000795c */ /* 0x000fe20000300000 */
.L_x_5310:
[----:B--2---:R-:W-:Y:S05]  /*4bc0*/  @P3 BRA `(.L_x_5311) ;  /* 0x0000000000083947 */ /* 0x004fea0003800000 */
[----:B------:R-:W2:Y:S02]  /*4bd0*/  SYNCS.PHASECHK.TRANS64.TRYWAIT P3, [UR4+0x32450], R21 ;  /* 0x03245015ff0075a7 */ /* 0x000ea40008060144 */
[----:B--2---:R-:W-:Y:S05]  /*4be0*/  @!P3 BRA `(.L_x_5312) ;  /* 0x000001000054b947 */ /* 0x004fea0003800000 */
.L_x_5311:
        /* <DEDUP_REMOVED lines=13> */
[----:B------:R-:W-:-:S02]  /*4cc0*/  UMOV UR19, 0x40000040 ;  /* 0x4000004000137882 */ /* 0x000fc40000000000 */
[----:B------:R-:W-:Y:S01]  /*4cd0*/  HGMMA.64x96x16.F32 R152, gdesc[UR56], R152, gsb0 ;  /* 0x01600000389879f0 */ /* 0x000fe20008000898 */
[----:B------:R-:W-:Y:S01]  /*4ce0*/  R2UR UR56, R8 ;  /* 0x00000000083872ca */ /* 0x000fe200000e0000 */
[----:B------:R-:W-:Y:S01]  /*4cf0*/  UIADD3 UR58, UR5, 0x2, URZ ;  /* 0x00000002053a7890 */ /* 0x000fe2000fffe03f */
[----:B------:R-:W-:Y:S01]  /*4d00*/  R2UR UR57, R9 ;  /* 0x00000000093972ca */ /* 0x000fe200000e0000 */
[----:B------:R-:W-:Y:S01]  /*4d10*/  UMOV UR59, 0x40000040 ;  /* 0x40000040003b7882 */ /* 0x000fe20000000000 */
[----:B------:R-:W-:Y:S01]  /*4d20*/  UIADD3 UR22, UR5, 0x306, URZ ;  /* 0x0000030605167890 */ /* 0x000fe2000fffe03f */
[----:B--2---:R-:W2:Y:S01]  /*4d30*/  @P1 LDC R212, c[0x0][0x450] ;  /* 0x00011400ffd41b82 */ /* 0x004ea20000000800 */
        /* <DEDUP_REMOVED lines=11> */
[----:B------:R-:W-:Y:S01]  /*4df0*/  IMAD.MOV.U32 R213, RZ, RZ, R214 ;  /* 0x000000ffffd57224 */ /* 0x000fe200078e00d6 */
[----:B------:R-:W-:Y:S01]  /*4e00*/  UMOV UR47, 0x40000040 ;  /* 0x40000040002f7882 */ /* 0x000fe20000000000 */
[----:B------:R-:W-:Y:S01]  /*4e10*/  UIADD3 UR50, UR5, 0x902, URZ ;  /* 0x0000090205327890 */ /* 0x000fe2000fffe03f */
[----:B------:R-:W-:Y:S01]  /*4e20*/  UMOV UR51, 0x40000040 ;  /* 0x4000004000337882 */ /* 0x000fe20000000000 */
[----:B------:R-:W-:Y:S01]  /*4e30*/  UIADD3 UR54, UR5, 0x904, URZ ;  /* 0x0000090405367890 */ /* 0x000fe2000fffe03f */
[----:B------:R-:W-:Y:S01]  /*4e40*/  UMOV UR55, 0x40000040 ;  /* 0x4000004000377882 */ /* 0x000fe20000000000 */
[----:B--2---:R-:W-:Y:S01]  /*4e50*/  @P1 SHF.R.U32.HI R213, RZ, R212, R215 ;  /* 0x000000d4ffd51219 */ /* 0x004fe200000116d7 */
[----:B------:R-:W-:-:S04]  /*4e60*/  IMAD.MOV.U32 R215, RZ, RZ, -0x60 ;  /* 0xffffffa0ffd77424 */ /* 0x000fc800078e00ff */
[----:B------:R-:W-:-:S04]  /*4e70*/  IMAD R215, R20, R215, 0x1 ;  /* 0x0000000114d77424 */ /* 0x000fc800078e02d7 */
[----:B------:R-:W-:-:S05]  /*4e80*/  IMAD R212, R204, -0x2, R215 ;  /* 0xfffffffeccd47824 */ /* 0x000fca00078e02d7 */
[----:B------:R-:W-:Y:S01]  /*4e90*/  IADD3 R212, -R201, R212, R202 ;  /* 0x000000d4c9d47210 */ /* 0x000fe20007ffe1ca */
[----:B------:R-:W-:Y:S02]  /*4ea0*/  WARPGROUP.DEPBAR.LE gsb0, 0x0 ;  /* 0x00008000000079c5 */ /* 0x000fe40000010000 */
        /* <DEDUP_REMOVED lines=59> */
[----:B01----:R-:W-:Y:S01]  /*5260*/  FMUL.FTZ R21, R152, UR5 ;  /* 0x0000000598157c20 */ /* 0x003fe20008410000 */
        /* <DEDUP_REMOVED lines=24> */
[----:B------:R-:W0:Y:S01]  /*53f0*/  SHFL.IDX PT, R197, R213, RZ, 0x1c1f ;  /* 0x001c1fffd5c57589 */ /* 0x000e2200000e0000 */
[----:B------:R-:W-:Y:S01]  /*5400*/  FMUL.FTZ R167, R167, UR5 ;  /* 0x00000005a7a77c20 */ /* 0x000fe20008410000 */
[----:B------:R-:W-:Y:S01]  /*5410*/  FMUL.FTZ R219, R171, UR5 ;  /* 0x00000005abdb7c20 */ /* 0x000fe20008410000 */
[----:B------:R-:W-:Y:S01]  /*5420*/  FMUL.FTZ R220, R174, UR5 ;  /* 0x00000005aedc7c20 */ /* 0x000fe20008410000 */
[----:B------:R-:W1:Y:S01]  /*5430*/  SHFL.IDX PT, R213, R213, 0x1, 0x1c1f ;  /* 0x003c1f00d5d57f89 */ /* 0x000e6200000e0000 */
        /* <DEDUP_REMOVED lines=19> */
[----:B0-----:R-:W-:-:S02]  /*5570*/  IMAD.IADD R197, R212, 0x1, R197 ;  /* 0x00000001d4c57824 */ /* 0x001fc400078e02c5 */
[----:B------:R-:W-:Y:S01]  /*5580*/  FMUL.FTZ R191, R191, UR5 ;  /* 0x00000005bfbf7c20 */ /* 0x000fe20008410000 */
[----:B------:R-:W-:Y:S01]  /*5590*/  FMUL.FTZ R194, R194, UR5 ;  /* 0x00000005c2c27c20 */ /* 0x000fe20008410000 */
[----:B------:R-:W-:Y:S01]  /*55a0*/  FMUL.FTZ R195, R195, UR5 ;  /* 0x00000005c3c37c20 */ /* 0x000fe20008410000 */
[----:B-1----:R-:W-:Y:S01]  /*55b0*/  IMAD.IADD R170, R212, 0x1, R213 ;  /* 0x00000001d4aa7824 */ /* 0x002fe200078e02d5 */
[C---:B------:R-:W-:Y:S01]  /*55c0*/  ISETP.GT.AND P6, PT, R197.reuse, RZ, PT ;  /* 0x000000ffc500720c */ /* 0x040fe20003fc4270 */
[----:B------:R-:W-:Y:S01]  /*55d0*/  FMUL.FTZ R198, R198, UR5 ;  /* 0x00000005c6c67c20 */ /* 0x000fe20008410000 */
[----:B------:R-:W0:Y:S01]  /*55e0*/  MUFU.TANH R153, R153 ;  /* 0x0000009900997308 */ /* 0x000e220000002400 */
[----:B------:R-:W-:Y:S01]  /*55f0*/  ISETP.GT.AND P4, PT, R197, 0x9, PT ;  /* 0x00000009c500780c */ /* 0x000fe20003f84270 */
[----:B------:R-:W-:Y:S01]  /*5600*/  FMUL.FTZ R199, R199, UR5 ;  /* 0x00000005c7c77c20 */ /* 0x000fe20008410000 */
[----:B------:R-:W-:Y:S01]  /*5610*/  ISETP.GT.AND P5, PT, R197, 0x1, PT ;  /* 0x00000001c500780c */ /* 0x000fe20003fa4270 */
[----:B------:R-:W-:Y:S01]  /*5620*/  ULDC UR5, c[0x0][0xa80] ;  /* 0x0002a00000057ab9 */ /* 0x000fe20000000800 */
[----:B--2---:R-:W-:-:S02]  /*5630*/  FSEL R174, R156, -INF , P4 ;  /* 0xff8000009cae7808 */ /* 0x004fc40002000000 */
[C---:B------:R-:W-:Y:S01]  /*5640*/  ISETP.GT.AND P3, PT, R197.reuse, 0x8, PT ;  /* 0x00000008c500780c */ /* 0x040fe20003f64270 */
[----:B------:R-:W-:Y:S01]  /*5650*/  MUFU.TANH R165, R165 ;  /* 0x000000a500a57308 */ /* 0x000fe20000002400 */
[----:B---3--:R-:W-:Y:S02]  /*5660*/  FSEL R152, R152, -INF , P5 ;  /* 0xff80000098987808 */ /* 0x008fe40002800000 */
[C---:B------:R-:W-:Y:S02]  /*5670*/  ISETP.GT.AND P5, PT, R197.reuse, 0x11, PT ;  /* 0x00000011c500780c */ /* 0x040fe40003fa4270 */
[----:B------:R-:W-:-:S03]  /*5680*/  ISETP.GT.AND P4, PT, R197, 0x19, PT ;  /* 0x00000019c500780c */ /* 0x000fc60003f84270 */
[----:B------:R-:W1:Y:S01]  /*5690*/  MUFU.TANH R160, R160 ;  /* 0x000000a000a07308 */ /* 0x000e620000002400 */
[----:B0-----:R-:W-:Y:S02]  /*56a0*/  FSEL R153, R153, -INF , P3 ;  /* 0xff80000099997808 */ /* 0x001fe40001800000 */
[----:B------:R-:W-:-:S05]  /*56b0*/  ISETP.GT.AND P3, PT, R197, 0x18, PT ;  /* 0x00000018c500780c */ /* 0x000fca0003f64270 */
[----:B------:R-:W0:Y:S08]  /*56c0*/  MUFU.TANH R161, R161 ;  /* 0x000000a100a17308 */ /* 0x000e300000002400 */
[----:B------:R-:W-:Y:S01]  /*56d0*/  MUFU.TANH R173, R173 ;  /* 0x000000ad00ad7308 */ /* 0x000fe20000002400 */
[----:B-1----:R-:W-:Y:S02]  /*56e0*/  FSEL R160, R160, -INF , P5 ;  /* 0xff800000a0a07808 */ /* 0x002fe40002800000 */
[----:B------:R-:W-:-:S05]  /*56f0*/  ISETP.GT.AND P5, PT, R197, 0x21, PT ;  /* 0x00000021c500780c */ /* 0x000fca0003fa4270 */
[----:B------:R-:W1:Y:S01]  /*5700*/  MUFU.TANH R168, R168 ;  /* 0x000000a800a87308 */ /* 0x000e620000002400 */
[----:B0-----:R-:W-:Y:S02]  /*5710*/  FSEL R161, R161, -INF , P3 ;  /* 0xff800000a1a17808 */ /* 0x001fe40001800000 */
[----:B------:R-:W-:-:S05]  /*5720*/  ISETP.GT.AND P3, PT, R197, 0x28, PT ;  /* 0x00000028c500780c */ /* 0x000fca0003f64270 */
[----:B------:R0:W-:Y:S08]  /*5730*/  MUFU.TANH R171, R167 ;  /* 0x000000a700ab7308 */ /* 0x0001f00000002400 */
[----:B------:R-:W2:Y:S01]  /*5740*/  MUFU.TANH R164, R164 ;  /* 0x000000a400a47308 */ /* 0x000ea20000002400 */
[----:B0-----:R-:W-:Y:S02]  /*5750*/  FSEL R167, R21, -INF , P6 ;  /* 0xff80000015a77808 */ /* 0x001fe40003000000 */
[----:B------:R-:W-:-:S02]  /*5760*/  ISETP.GT.AND P6, PT, R197, 0x10, PT ;  /* 0x00000010c500780c */ /* 0x000fc40003fc4270 */
[----:B-1----:R-:W-:Y:S02]  /*5770*/  FSEL R168, R168, -INF , P5 ;  /* 0xff800000a8a87808 */ /* 0x002fe40002800000 */
[----:B------:R-:W-:Y:S01]  /*5780*/  FSEL R156, R157, -INF , P6 ;  /* 0xff8000009d9c7808 */ /* 0x000fe20003000000 */
[----:B------:R-:W0:Y:S01]  /*5790*/  MUFU.TANH R169, R169 ;  /* 0x000000a900a97308 */ /* 0x000e220000002400 */
[C---:B------:R-:W-:Y:S02]  /*57a0*/  ISETP.GT.AND P6, PT, R197.reuse, 0x20, PT ;  /* 0x00000020c500780c */ /* 0x040fe40003fc4270 */
[----:B------:R-:W-:Y:S02]  /*57b0*/  ISETP.GT.AND P5, PT, R197, 0x31, PT ;  /* 0x00000031c500780c */ /* 0x000fe40003fa4270 */
[----:B------:R-:W-:Y:S02]  /*57c0*/  FSEL R165, R165, -INF , P6 ;  /* 0xff800000a5a57808 */ /* 0x000fe40003000000 */
[----:B------:R-:W-:Y:S01]  /*57d0*/  ISETP.GT.AND P6, PT, R197, 0x30, PT ;  /* 0x00000030c500780c */ /* 0x000fe20003fc4270 */
[----:B------:R-:W1:Y:S01]  /*57e0*/  MUFU.TANH R181, R181 ;  /* 0x000000b500b57308 */ /* 0x000e620000002400 */
[----:B--2---:R-:W-:-:S02]  /*57f0*/  FSEL R164, R164, -INF , P4 ;  /* 0xff800000a4a47808 */ /* 0x004fc40002000000 */
[----:B------:R-:W-:Y:S02]  /*5800*/  FSEL R173, R173, -INF , P6 ;  /* 0xff800000adad7808 */ /* 0x000fe40003000000 */
[C---:B------:R-:W-:Y:S02]  /*5810*/  ISETP.GT.AND P6, PT, R197.reuse, 0x40, PT ;  /* 0x00000040c500780c */ /* 0x040fe40003fc4270 */
[----:B------:R-:W-:Y:S01]  /*5820*/  ISETP.GT.AND P4, PT, R197, 0x29, PT ;  /* 0x00000029c500780c */ /* 0x000fe20003f84270 */
[----:B------:R-:W2:Y:S01]  /*5830*/  MUFU.TANH R176, R176 ;  /* 0x000000b000b07308 */ /* 0x000ea20000002400 */
[----:B------:R-:W-:Y:S02]  /*5840*/  FMNMX.FTZ R157, R167, R210, !PT ;  /* 0x000000d2a79d7209 */ /* 0x000fe40007810000 */
[----:B0-----:R-:W-:Y:S02]  /*5850*/  FSEL R169, R169, -INF , P3 ;  /* 0xff800000a9a97808 */ /* 0x001fe40001800000 */
[----:B------:R-:W-:-:S02]  /*5860*/  ISETP.GT.AND P3, PT, R197, 0x38, PT ;  /* 0x00000038c500780c */ /* 0x000fc40003f64270 */
[----:B------:R-:W-:Y:S01]  /*5870*/  FMNMX.FTZ R212, R152, R157, !PT ;  /* 0x0000009d98d47209 */ /* 0x000fe20007810000 */
        /* <DEDUP_REMOVED lines=9> */
[----:B0-----:R-:W-:Y:S02]  /*5910*/  FSEL R172, R172, -INF , P4 ;  /* 0xff800000acac7808 */ /* 0x001fe40002000000 */
[----:B------:R-:W-:Y:S02]  /*5920*/  ISETP.GT.AND P4, PT, R197, 0x39, PT ;  /* 0x00000039c500780c */ /* 0x000fe40003f84270 */
[----:B------:R-:W-:-:S03]  /*5930*/  FMNMX.FTZ R157, R156, R157, !PT ;  /* 0x0000009d9c9d7209 */ /* 0x000fc60007810000 */
[----:B------:R-:W0:Y:S01]  /*5940*/  MUFU.TANH R184, R184 ;  /* 0x000000b800b87308 */ /* 0x000e220000002400 */
[----:B-1----:R-:W-:Y:S02]  /*5950*/  FSEL R177, R177, -INF , P3 ;  /* 0xff800000b1b17808 */ /* 0x002fe40001800000 */
[----:B------:R-:W-:Y:S02]  /*5960*/  ISETP.GT.AND P3, PT, R197, 0x48, PT ;  /* 0x00000048c500780c */ /* 0x000fe40003f64270 */
[----:B------:R-:W-:-:S03]  /*5970*/  FMNMX.FTZ R212, R160, R157, !PT ;  /* 0x0000009da0d47209 */ /* 0x000fc60007810000 */
[----:B------:R-:W1:Y:S01]  /*5980*/  MUFU.TANH R180, R180 ;  /* 0x000000b400b47308 */ /* 0x000e620000002400 */
[----:B--2---:R-:W-:Y:S02]  /*5990*/  FSEL R189, R189, -INF , P6 ;  /* 0xff800000bdbd7808 */ /* 0x004fe40003000000 */
[----:B------:R-:W-:-:S05]  /*59a0*/  ISETP.GT.AND P6, PT, R170, RZ, PT ;  /* 0x000000ffaa00720c */ /* 0x000fca0003fc4270 */
        /* <DEDUP_REMOVED lines=23> */
[----:B------:R-:W-:Y:S02]  /*5b20*/  FMNMX.FTZ R162, R154, R211, !PT ;  /* 0x000000d39aa27209 */ /* 0x000fe40007810000 */
[----:B------:R-:W-:-:S03]  /*5b30*/  ISETP.GT.AND P6, PT, R170, 0x20, PT ;  /* 0x00000020aa00780c */ /* 0x000fc60003fc4270 */
[----:B------:R-:W1:Y:S01]  /*5b40*/  MUFU.TANH R158, R158 ;  /* 0x0000009e009e7308 */ /* 0x000e620000002400 */
[----:B--2---:R-:W-:Y:S02]  /*5b50*/  FSEL R155, R155, -INF , P5 ;  /* 0xff8000009b9b7808 */ /* 0x004fe40002800000 */
[----:B------:R-:W-:Y:S02]  /*5b60*/  ISETP.GT.AND P5, PT, R170, 0x11, PT ;  /* 0x00000011aa00780c */ /* 0x000fe40003fa4270 */
[----:B------:R-:W-:-:S03]  /*5b70*/  FMNMX.FTZ R157, R155, R162, !PT ;  /* 0x000000a29b9d7209 */ /* 0x000fc60007810000 */
[----:B------:R-:W2:Y:S01]  /*5b80*/  MUFU.TANH R159, R159 ;  /* 0x0000009f009f7308 */ /* 0x000ea20000002400 */
[----:B0-----:R-:W-:Y:S02]  /*5b90*/  FSEL R196, R196, -INF , P4 ;  /* 0xff800000c4c47808 */ /* 0x001fe40002000000 */
[----:B------:R-:W-:-:S05]  /*5ba0*/  ISETP.GT.AND P4, PT, R170, 0x9, PT ;  /* 0x00000009aa00780c */ /* 0x000fca0003f84270 */
[----:B------:R-:W0:Y:S01]  /*5bb0*/  MUFU.TANH R163, R163 ;  /* 0x000000a300a37308 */ /* 0x000e220000002400 */
[----:B-1----:R-:W-:Y:S02]  /*5bc0*/  FSEL R158, R158, -INF , P3 ;  /* 0xff8000009e9e7808 */ /* 0x002fe40001800000 */
[----:B------:R-:W-:Y:S02]  /*5bd0*/  ISETP.GT.AND P3, PT, R170, 0x18, PT ;  /* 0x00000018aa00780c */ /* 0x000fe40003f64270 */
[----:B------:R-:W-:-:S03]  /*5be0*/  FMNMX.FTZ R162, R158, R157, !PT ;  /* 0x0000009d9ea27209 */ /* 0x000fc60007810000 */
[----:B------:R-:W1:Y:S01]  /*5bf0*/  MUFU.TANH R166, R166 ;  /* 0x000000a600a67308 */ /* 0x000e620000002400 */
[----:B--2---:R-:W-:Y:S02]  /*5c00*/  FSEL R223, R159, -INF , P4 ;  /* 0xff8000009fdf7808 */ /* 0x004fe40002000000 */
[----:B------:R-:W-:Y:S02]  /*5c10*/  FMNMX.FTZ R159, R161, R212, !PT ;  /* 0x000000d4a19f7209 */ /* 0x000fe40007810000 */
[----:B------:R-:W-:Y:S02]  /*5c20*/  FMNMX.FTZ R162, R223, R162, !PT ;  /* 0x000000a2dfa27209 */ /* 0x000fe40007810000 */
[----:B------:R-:W-:Y:S01]  /*5c30*/  FMNMX.FTZ R212, R164, R159, !PT ;  /* 0x0000009fa4d47209 */ /* 0x000fe20007810000 */
[----:B------:R-:W2:Y:S01]  /*5c40*/  MUFU.TANH R21, R214 ;  /* 0x000000d600157308 */ /* 0x000ea20000002400 */
[----:B0-----:R-:W-:Y:S02]  /*5c50*/  FSEL R215, R163, -INF , P5 ;  /* 0xff800000a3d77808 */ /* 0x001fe40002800000 */
[----:B------:R-:W-:-:S02]  /*5c60*/  FMNMX.FTZ R157, R165, R212, !PT ;  /* 0x000000d4a59d7209 */ /* 0x000fc40007810000 */
[----:B------:R-:W-:Y:S02]  /*5c70*/  FMNMX.FTZ R162, R197, R162, !PT ;  /* 0x000000a2c5a27209 */ /* 0x000fe40007810000 */
[----:B------:R-:W-:Y:S01]  /*5c80*/  ISETP.GT.AND P4, PT, R170, 0x19, PT ;  /* 0x00000019aa00780c */ /* 0x000fe20003f84270 */
[----:B------:R-:W0:Y:S01]  /*5c90*/  MUFU.TANH R219, R219 ;  /* 0x000000db00db7308 */ /* 0x000e220000002400 */
[----:B-1----:R-:W-:Y:S02]  /*5ca0*/  FSEL R218, R166, -INF , P3 ;  /* 0xff800000a6da7808 */ /* 0x002fe40001800000 */
[----:B------:R-:W-:Y:S02]  /*5cb0*/  FMNMX.FTZ R166, R168, R157, !PT ;  /* 0x0000009da8a67209 */ /* 0x000fe40007810000 */
[----:B------:R-:W-:Y:S02]  /*5cc0*/  FMNMX.FTZ R157, R215, R162, !PT ;  /* 0x000000a2d79d7209 */ /* 0x000fe40007810000 */
[----:B------:R-:W-:Y:S01]  /*5cd0*/  FMNMX.FTZ R159, R169, R166, !PT ;  /* 0x000000a6a99f7209 */ /* 0x000fe20007810000 */
[----:B------:R-:W1:Y:S01]  /*5ce0*/  MUFU.TANH R220, R220 ;  /* 0x000000dc00dc7308 */ /* 0x000e620000002400 */
[----:B------:R-:W-:-:S02]  /*5cf0*/  FSEL R222, R171, -INF , P4 ;  /* 0xff800000abde7808 */ /* 0x000fc40002000000 */
[----:B------:R-:W-:Y:S02]  /*5d00*/  FMNMX.FTZ R157, R218, R157, !PT ;  /* 0x0000009dda9d7209 */ /* 0x000fe40007810000 */
[----:B------:R-:W-:Y:S02]  /*5d10*/  FMNMX.FTZ R162, R172, R159, !PT ;  /* 0x0000009faca27209 */ /* 0x000fe40007810000 */
[----:B------:R-:W-:Y:S01]  /*5d20*/  ISETP.GT.AND P5, PT, R170, 0x21, PT ;  /* 0x00000021aa00780c */ /* 0x000fe20003fa4270 */
[----:B------:R-:W3:Y:S01]  /*5d30*/  MUFU.TANH R175, R175 ;  /* 0x000000af00af7308 */ /* 0x000ee20000002400 */
[----:B--2---:R-:W-:Y:S02]  /*5d40*/  FSEL R216, R21, -INF , P6 ;  /* 0xff80000015d87808 */ /* 0x004fe40003000000 */
[----:B------:R-:W-:Y:S02]  /*5d50*/  FMNMX.FTZ R157, R222, R157, !PT ;  /* 0x0000009dde9d7209 */ /* 0x000fe40007810000 */
[----:B------:R-:W-:-:S02]  /*5d60*/  FMNMX.FTZ R159, R173, R162, !PT ;  /* 0x000000a2ad9f7209 */ /* 0x000fc40007810000 */
[----:B------:R-:W-:Y:S01]  /*5d70*/  ISETP.GT.AND P3, PT, R170, 0x28, PT ;  /* 0x00000028aa00780c */ /* 0x000fe20003f64270 */
[----:B------:R-:W2:Y:S01]  /*5d80*/  MUFU.TANH R178, R178 ;  /* 0x000000b200b27308 */ /* 0x000ea20000002400 */
[----:B0-----:R-:W-:Y:S02]  /*5d90*/  FSEL R219, R219, -INF , P5 ;  /* 0xff800000dbdb7808 */ /* 0x001fe40002800000 */
[----:B------:R-:W-:Y:S02]  /*5da0*/  FMNMX.FTZ R162, R216, R157, !PT ;  /* 0x0000009dd8a27209 */ /* 0x000fe40007810000 */
[----:B------:R-:W-:Y:S02]  /*5db0*/  FMNMX.FTZ R166, R176, R159, !PT ;  /* 0x0000009fb0a67209 */ /* 0x000fe40007810000 */
[----:B------:R-:W-:Y:S01]  /*5dc0*/  ISETP.GT.AND P4, PT, R170, 0x29, PT ;  /* 0x00000029aa00780c */ /* 0x000fe20003f84270 */
[----:B------:R-:W0:Y:S01]  /*5dd0*/  MUFU.TANH R179, R179 ;  /* 0x000000b300b37308 */ /* 0x000e220000002400 */
[----:B-1----:R-:W-:-:S02]  /*5de0*/  FSEL R220, R220, -INF , P3 ;  /* 0xff800000dcdc7808 */ /* 0x002fc40001800000 */
[----:B------:R-:W-:Y:S02]  /*5df0*/  FMNMX.FTZ R159, R219, R162, !PT ;  /* 0x000000a2db9f7209 */ /* 0x000fe40007810000 */
[----:B------:R-:W-:Y:S02]  /*5e00*/  ISETP.GT.AND P6, PT, R170, 0x30, PT ;  /* 0x00000030aa00780c */ /* 0x000fe40003fc4270 */
[----:B---3--:R-:W-:Y:S01]  /*5e10*/  FSEL R221, R175, -INF , P4 ;  /* 0xff800000afdd7808 */ /* 0x008fe20002000000 */
[----:B------:R-:W1:Y:S01]  /*5e20*/  MUFU.TANH R182, R182 ;  /* 0x000000b600b67308 */ /* 0x000e620000002400 */
[----:B------:R-:W-:Y:S02]  /*5e30*/  FMNMX.FTZ R162, R220, R159, !PT ;  /* 0x0000009fdca27209 */ /* 0x000fe40007810000 */
[----:B------:R-:W-:Y:S02]  /*5e40*/  FMNMX.FTZ R163, R177, R166, !PT ;  /* 0x000000a6b1a37209 */ /* 0x000fe40007810000 */
[----:B------:R-:W-:-:S02]  /*5e50*/  ISETP.GT.AND P5, PT, R170, 0x31, PT ;  /* 0x00000031aa00780c */ /* 0x000fc40003fa4270 */
[----:B--2---:R-:W-:Y:S01]  /*5e60*/  FSEL R212, R178, -INF , P6 ;  /* 0xff800000b2d47808 */ /* 0x004fe20003000000 */
[----:B------:R-:W2:Y:S01]  /*5e70*/  MUFU.TANH R183, R183 ;  /* 0x000000b700b77308 */ /* 0x000ea20000002400 */
[----:B------:R-:W-:Y:S02]  /*5e80*/  FMNMX.FTZ R159, R221, R162, !PT ;  /* 0x000000a2dd9f7209 */ /* 0x000fe40007810000 */
[----:B------:R-:W-:Y:S02]  /*5e90*/  FMNMX.FTZ R166, R180, R163, !PT ;  /* 0x000000a3b4a67209 */ /* 0x000fe40007810000 */
[----:B------:R-:W-:Y:S02]  /*5ea0*/  ISETP.GT.AND P3, PT, R170, 0x38, PT ;  /* 0x00000038aa00780c */ /* 0x000fe40003f64270 */
[----:B0-----:R-:W-:Y:S01]  /*5eb0*/  FSEL R213, R179, -INF , P5 ;  /* 0xff800000b3d57808 */ /* 0x001fe20002800000 */
[----:B------:R-:W0:Y:S01]  /*5ec0*/  MUFU.TANH R186, R186 ;  /* 0x000000ba00ba7308 */ /* 0x000e220000002400 */
[----:B------:R-:W-:-:S02]  /*5ed0*/  FMNMX.FTZ R162, R212, R159, !PT ;  /* 0x0000009fd4a27209 */ /* 0x000fc40007810000 */
[----:B------:R-:W-:Y:S02]  /*5ee0*/  FMNMX.FTZ R171, R181, R166, !PT ;  /* 0x000000a6b5ab7209 */ /* 0x000fe40007810000 */
[----:B------:R-:W-:Y:S02]  /*5ef0*/  ISETP.GT.AND P4, PT, R170, 0x39, PT ;  /* 0x00000039aa00780c */ /* 0x000fe40003f84270 */
[----:B-1----:R-:W-:Y:S01]  /*5f00*/  FSEL R214, R182, -INF , P3 ;  /* 0xff800000b6d67808 */ /* 0x002fe20001800000 */
[----:B------:R-:W1:Y:S01]  /*5f10*/  MUFU.TANH R187, R187 ;  /* 0x000000bb00bb7308 */ /* 0x000e620000002400 */
[----:B------:R-:W-:Y:S02]  /*5f20*/  FMNMX.FTZ R159, R213, R162, !PT ;  /* 0x000000a2d59f7209 */ /* 0x000fe40007810000 */
[----:B------:R-:W-:Y:S02]  /*5f30*/  FMNMX.FTZ R166, R184, R171, !PT ;  /* 0x000000abb8a67209 */ /* 0x000fe40007810000 */
[----:B------:R-:W-:-:S02]  /*5f40*/  ISETP.GT.AND P6, PT, R170, 0x40, PT ;  /* 0x00000040aa00780c */ /* 0x000fc40003fc4270 */
[----:B--2---:R-:W-:Y:S01]  /*5f50*/  FSEL R217, R183, -INF , P4 ;  /* 0xff800000b7d97808 */ /* 0x004fe20002000000 */
[----:B------:R1:W2:Y:S01]  /*5f60*/  MUFU.TANH R21, R190 ;  /* 0x000000be00157308 */ /* 0x0002a20000002400 */
[----:B------:R-:W-:Y:S02]  /*5f70*/  FMNMX.FTZ R162, R214, R159, !PT ;  /* 0x0000009fd6a27209 */ /* 0x000fe40007810000 */
[----:B------:R-:W-:Y:S02]  /*5f80*/  FMNMX.FTZ R171, R185, R166, !PT ;  /* 0x000000a6b9ab7209 */ /* 0x000fe40007810000 */
[----:B------:R-:W-:Y:S02]  /*5f90*/  ISETP.GT.AND P5, PT, R170, 0x41, PT ;  /* 0x00000041aa00780c */ /* 0x000fe40003fa4270 */
[----:B0-----:R-:W-:Y:S01]  /*5fa0*/  FSEL R183, R186, -INF , P6 ;  /* 0xff800000bab77808 */ /* 0x001fe20003000000 */
[----:B------:R2:W-:Y:S01]  /*5fb0*/  MUFU.TANH R157, R191 ;  /* 0x000000bf009d7308 */ /* 0x0005e20000002400 */
[----:B------:R-:W-:-:S02]  /*5fc0*/  FMNMX.FTZ R162, R217, R162, !PT ;  /* 0x000000a2d9a27209 */ /* 0x000fc40007810000 */
[----:B------:R-:W-:Y:S02]  /*5fd0*/  FMNMX.FTZ R178, R188, R171, !PT ;  /* 0x000000abbcb27209 */ /* 0x000fe40007810000 */
[C---:B------:R-:W-:Y:S02]  /*5fe0*/  ISETP.GT.AND P3, PT, R170.reuse, 0x48, PT ;  /* 0x00000048aa00780c */ /* 0x040fe40003f64270 */
[----:B-1----:R-:W-:Y:S01]  /*5ff0*/  FSEL R190, R187, -INF , P5 ;  /* 0xff800000bbbe7808 */ /* 0x002fe20002800000 */
[----:B------:R0:W1:Y:S01]  /*6000*/  MUFU.TANH R163, R194 ;  /* 0x000000c200a37308 */ /* 0x0000620000002400 */
[----:B------:R-:W-:Y:S01]  /*6010*/  FMNMX.FTZ R171, R183, R162, !PT ;  /* 0x000000a2b7ab7209 */ /* 0x000fe20007810000 */
[----:B------:R-:W-:Y:S01]  /*6020*/  IMAD.U32 R187, RZ, RZ, UR4 ;  /* 0x00000004ffbb7e24 */ /* 0x000fe2000f8e00ff */
[----:B------:R-:W-:Y:S01]  /*6030*/  FMNMX.FTZ R175, R189, R178, !PT ;  /* 0x000000b2bdaf7209 */ /* 0x000fe20007810000 */
[----:B------:R-:W-:Y:S01]  /*6040*/  UIMAD UR4, UR36, 0xc00, UR6 ;  /* 0x00000c00240478a4 */ /* 0x000fe2000f8e0206 */
[----:B------:R-:W-:-:S02]  /*6050*/  ISETP.GT.AND P4, PT, R170, 0x49, PT ;  /* 0x00000049aa00780c */ /* 0x000fc40003f84270 */
[----:B--2---:R-:W-:Y:S01]  /*6060*/  FSEL R191, R21, -INF , P3 ;  /* 0xff80000015bf7808 */ /* 0x004fe20001800000 */
[----:B------:R-:W2:Y:S01]  /*6070*/  MUFU.TANH R166, R195 ;  /* 0x000000c300a67308 */ /* 0x000ea20000002400 */
[----:B------:R-:W-:Y:S01]  /*6080*/  FMNMX.FTZ R162, R190, R171, !PT ;  /* 0x000000abbea27209 */ /* 0x000fe20007810000 */
[----:B0-----:R-:W0:Y:S01]  /*6090*/  S2R R194, SR_TID.X ;  /* 0x0000000000c27919 */ /* 0x001e220000002100 */
[----:B------:R-:W-:Y:S01]  /*60a0*/  FMNMX.FTZ R178, R192, R175, !PT ;  /* 0x000000afc0b27209 */ /* 0x000fe20007810000 */
[----:B------:R-:W-:Y:S01]  /*60b0*/  UMOV UR10, UR4 ;  /* 0x00000004000a7c82 */ /* 0x000fe20008000000 */
[C---:B------:R-:W-:Y:S02]  /*60c0*/  ISETP.GT.AND P5, PT, R170.reuse, 0x50, PT ;  /* 0x00000050aa00780c */ /* 0x040fe40003fa4270 */
[----:B------:R-:W-:Y:S01]  /*60d0*/  FMNMX.FTZ R21, R193, R178, !PT ;  /* 0x000000b2c1157209 */ /* 0x000fe20007810000 */
[----:B------:R3:W4:Y:S01]  /*60e0*/  MUFU.TANH R159, R198 ;  /* 0x000000c6009f7308 */ /* 0x0007220000002400 */
[----:B------:R-:W-:-:S02]  /*60f0*/  ISETP.GT.AND P3, PT, R170, 0x51, PT ;  /* 0x00000051aa00780c */ /* 0x000fc40003f64270 */
[----:B-1----:R-:W-:Y:S02]  /*6100*/  FSEL R163, R163, -INF , P5 ;  /* 0xff800000a3a37808 */ /* 0x002fe40002800000 */
[----:B------:R-:W-:-:S03]  /*6110*/  FMNMX.FTZ R21, R196, R21, !PT ;  /* 0x00000015c4157209 */ /* 0x000fc60007810000 */
[----:B------:R-:W1:Y:S01]  /*6120*/  MUFU.TANH R171, R199 ;  /* 0x000000c700ab7308 */ /* 0x000e620000002400 */
[----:B---3--:R-:W-:Y:S02]  /*6130*/  FSEL R198, R157, -INF , P4 ;  /* 0xff8000009dc67808 */ /* 0x008fe40002000000 */
[----:B------:R-:W-:Y:S02]  /*6140*/  FMNMX.FTZ R157, R191, R162, !PT ;  /* 0x000000a2bf9d7209 */ /* 0x000fe40007810000 */
[----:B------:R-:W-:Y:S01]  /*6150*/  ISETP.GT.AND P4, PT, R170, 0x58, PT ;  /* 0x00000058aa00780c */ /* 0x000fe20003f84270 */
[----:B------:R-:W3:Y:S01]  /*6160*/  SHFL.BFLY PT, R162, R21, 0x2, 0x1f ;  /* 0x0c401f0015a27f89 */ /* 0x000ee200000e0000 */
[----:B------:R-:W-:Y:S02]  /*6170*/  FMNMX.FTZ R178, R198, R157, !PT ;  /* 0x0000009dc6b27209 */ /* 0x000fe40007810000 */
[----:B--2---:R-:W-:Y:S02]  /*6180*/  FSEL R166, R166, -INF , P3 ;  /* 0xff800000a6a67808 */ /* 0x004fe40001800000 */
[----:B------:R-:W-:-:S02]  /*6190*/  FMNMX.FTZ R157, R163, R178, !PT ;  /* 0x000000b2a39d7209 */ /* 0x000fc40007810000 */
[----:B------:R-:W-:Y:S02]  /*61a0*/  ISETP.GT.AND P3, PT, R170, 0x59, PT ;  /* 0x00000059aa00780c */ /* 0x000fe40003f64270 */
[----:B----4-:R-:W-:Y:S02]  /*61b0*/  FSEL R170, R159, -INF , P4 ;  /* 0xff8000009faa7808 */ /* 0x010fe40002000000 */
[----:B------:R-:W-:Y:S02]  /*61c0*/  FMNMX.FTZ R157, R166, R157, !PT ;  /* 0x0000009da69d7209 */ /* 0x000fe40007810000 */
[----:B-1----:R-:W-:Y:S02]  /*61d0*/  FSEL R171, R171, -INF , P3 ;  /* 0xff800000abab7808 */ /* 0x002fe40001800000 */
[----:B------:R-:W-:Y:S02]  /*61e0*/  FMNMX.FTZ R178, R170, R157, !PT ;  /* 0x0000009daab27209 */ /* 0x000fe40007810000 */
[----:B0-----:R-:W-:-:S02]  /*61f0*/  SHF.R.U32.HI R195, RZ, 0x7, R194 ;  /* 0x00000007ffc37819 */ /* 0x001fc400000116c2 */
[----:B------:R-:W-:-:S05]  /*6200*/  FMNMX.FTZ R178, R171, R178, !PT ;  /* 0x000000b2abb27209 */ /* 0x000fca0007810000 */
[----:B------:R-:W0:Y:S01]  /*6210*/  SHFL.BFLY PT, R157, R178, 0x2, 0x1f ;  /* 0x0c401f00b29d7f89 */ /* 0x000e2200000e0000 */
[----:B---3--:R-:W-:-:S05]  /*6220*/  FMNMX.FTZ R162, R21, R162, !PT ;  /* 0x000000a215a27209 */ /* 0x008fca0007810000 */
        /* <DEDUP_REMOVED lines=8> */
[--C-:B------:R-:W-:Y:S01]  /*62b0*/  FFMA.FTZ R167, R153, UR5, -R175.reuse ;  /* 0x0000000599a77c23 */ /* 0x100fe200080108af */
[----:B------:R-:W-:Y:S01]  /*62c0*/  FSEL R153, R21, RZ, P3 ;  /* 0x000000ff15997208 */ /* 0x000fe20001800000 */
[--C-:B------:R-:W-:Y:S01]  /*62d0*/  FFMA.FTZ R162, R152, UR5, -R175.reuse ;  /* 0x0000000598a27c23 */ /* 0x100fe200080108af */
[--C-:B------:R-:W-:Y:S01]  /*62e0*/  FFMA.FTZ R174, R174, UR5, -R175.reuse ;  /* 0x00000005aeae7c23 */ /* 0x100fe200080108af */
[--C-:B------:R-:W-:Y:S01]  /*62f0*/  FFMA.FTZ R156, R156, UR5, -R175.reuse ;  /* 0x000000059c9c7c23 */ /* 0x100fe200080108af */
[----:B------:R-:W-:Y:S01]  /*6300*/  MUFU.EX2 R159, R159 ;  /* 0x0000009f009f7308 */ /* 0x000fe20000000800 */
[----:B------:R-:W-:Y:S01]  /*6310*/  FADD.FTZ R153, -R153, R210 ;  /* 0x000000d299997221 */ /* 0x000fe20000010100 */
[----:B0-----:R-:W-:Y:S01]  /*6320*/  FMNMX.FTZ R157, R179, R182, !PT ;  /* 0x000000b6b39d7209 */ /* 0x001fe20007810000 */
[----:B------:R-:W-:Y:S02]  /*6330*/  VIADD R210, R195, 0x8 ;  /* 0x00000008c3d27836 */ /* 0x000fe40000000000 */
[--C-:B------:R-:W-:Y:S01]  /*6340*/  FFMA.FTZ R160, R160, UR5, -R175.reuse ;  /* 0x00000005a0a07c23 */ /* 0x100fe200080108af */
[----:B------:R-:W-:Y:S01]  /*6350*/  FMUL.FTZ R194, R153, UR5 ;  /* 0x0000000599c27c20 */ /* 0x000fe20008410000 */
[C---:B------:R-:W-:Y:S01]  /*6360*/  FSETP.NEU.FTZ.AND P4, PT, R157.reuse, -INF , PT ;  /* 0xff8000009d00780b */ /* 0x040fe20003f9d000 */
[----:B------:R-:W-:Y:S01]  /*6370*/  FMUL.FTZ R199, R157, UR5 ;  /* 0x000000059dc77c20 */ /* 0x000fe20008410000 */
[----:B------:R-:W-:Y:S01]  /*6380*/  @!P2 VIADD R153, R187, 0x32440 ;  /* 0x00032440bb99a836 */ /* 0x000fe20000000000 */
[----:B------:R-:W0:Y:S01]  /*6390*/  MUFU.EX2 R162, R162 ;  /* 0x000000a200a27308 */ /* 0x000e220000000800 */
[----:B------:R-:W-:Y:S01]  /*63a0*/  FSEL R152, R157, RZ, P4 ;  /* 0x000000ff9d987208 */ /* 0x000fe20002000000 */
[--C-:B------:R-:W-:Y:S01]  /*63b0*/  FFMA.FTZ R161, R161, UR5, -R175.reuse ;  /* 0x00000005a1a17c23 */ /* 0x100fe200080108af */
[----:B------:R-:W-:Y:S01]  /*63c0*/  FSEL R199, R199, RZ, P4 ;  /* 0x000000ffc7c77208 */ /* 0x000fe20002000000 */
[----:B------:R-:W-:Y:S01]  /*63d0*/  FFMA.FTZ R164, R164, UR5, -R175 ;  /* 0x00000005a4a47c23 */ /* 0x000fe200080108af */
[----:B------:R-:W-:Y:S01]  /*63e0*/  @!P2 PRMT R153, RZ, 0x654, R153 ;  /* 0x00000654ff99a816 */ /* 0x000fe20000000099 */
[----:B------:R-:W-:Y:S01]  /*63f0*/  FADD.FTZ R152, -R152, R211 ;  /* 0x000000d398987221 */ /* 0x000fe20000010100 */
[----:B------:R-:W-:Y:S01]  /*6400*/  FFMA.FTZ R165, R165, UR5, -R175 ;  /* 0x00000005a5a57c23 */ /* 0x000fe200080108af */
[--C-:B------:R-:W-:Y:S01]  /*6410*/  FFMA.FTZ R182, R158, UR5, -R199.reuse ;  /* 0x000000059eb67c23 */ /* 0x100fe200080108c7 */
[----:B------:R-:W-:Y:S01]  /*6420*/  IADD3 R158, -R195, 0xb, RZ ;  /* 0x0000000bc39e7810 */ /* 0x000fe20007ffe1ff */
[----:B------:R-:W-:Y:S01]  /*6430*/  FMUL.FTZ R195, R152, UR5 ;  /* 0x0000000598c37c20 */ /* 0x000fe20008410000 */
[--C-:B------:R-:W-:Y:S01]  /*6440*/  FFMA.FTZ R178, R154, UR5, -R199.reuse ;  /* 0x000000059ab27c23 */ /* 0x100fe200080108c7 */
[--C-:B------:R-:W-:Y:S01]  /*6450*/  FFMA.FTZ R179, R155, UR5, -R199.reuse ;  /* 0x000000059bb37c23 */ /* 0x100fe200080108c7 */
[--C-:B------:R-:W-:Y:S01]  /*6460*/  FFMA.FTZ R186, R223, UR5, -R199.reuse ;  /* 0x00000005dfba7c23 */ /* 0x100fe200080108c7 */
        /* <DEDUP_REMOVED lines=8> */
[----:B------:R-:W-:Y:S01]  /*64f0*/  FFMA.FTZ R219, R220, UR5, -R199 ;  /* 0x00000005dcdb7c23 */ /* 0x000fe200080108c7 */
[----:B------:R-:W-:Y:S01]  /*6500*/  FFMA.FTZ R168, R168, UR5, -R175 ;  /* 0x00000005a8a87c23 */ /* 0x000fe200080108af */
[----:B------:R-:W0:Y:S01]  /*6510*/  MUFU.EX2 R195, R195 ;  /* 0x000000c300c37308 */ /* 0x000e220000000800 */
[--C-:B----4-:R-:W-:Y:S01]  /*6520*/  FFMA.FTZ R210, R215, UR5, -R199.reuse ;  /* 0x00000005d7d27c23 */ /* 0x110fe200080108c7 */
[----:B------:R-:W-:Y:S01]  /*6530*/  FFMA.FTZ R215, R222, UR5, -R199 ;  /* 0x00000005ded77c23 */ /* 0x000fe200080108c7 */
[--C-:B------:R-:W-:Y:S01]  /*6540*/  FFMA.FTZ R169, R169, UR5, -R175.reuse ;  /* 0x00000005a9a97c23 */ /* 0x100fe200080108af */
[----:B------:R-:W-:Y:S01]  /*6550*/  FFMA.FTZ R172, R172, UR5, -R175 ;  /* 0x00000005acac7c23 */ /* 0x000fe200080108af */
[--C-:B------:R-:W-:Y:S01]  /*6560*/  FFMA.FTZ R216, R216, UR5, -R199.reuse ;  /* 0x00000005d8d87c23 */ /* 0x100fe200080108c7 */
[----:B------:R-:W-:Y:S01]  /*6570*/  FFMA.FTZ R220, R221, UR5, -R199 ;  /* 0x00000005dddc7c23 */ /* 0x000fe200080108c7 */
[--C-:B------:R-:W-:Y:S01]  /*6580*/  FFMA.FTZ R173, R173, UR5, -R175.reuse ;  /* 0x00000005adad7c23 */ /* 0x100fe200080108af */
[----:B------:R-:W-:Y:S01]  /*6590*/  MUFU.EX2 R167, R167 ;  /* 0x000000a700a77308 */ /* 0x000fe20000000800 */
[-C--:B---3--:R-:W-:Y:S01]  /*65a0*/  FMUL.FTZ R24, R24, R194.reuse ;  /* 0x000000c218187220 */ /* 0x088fe20000410000 */
        /* <DEDUP_REMOVED lines=132> */
[----:B---3--:R-:W-:Y:S01]  /*6df0*/  F2FP.F16.F32.PACK_AB R154, R174, R167 ;  /* 0x000000a7ae9a723e */ /* 0x008fe200000000ff */
[----:B------:R-:W0:Y:S01]  /*6e00*/  MUFU.EX2 R156, R156 ;  /* 0x0000009c009c7308 */ /* 0x000e220000000800 */
[----:B--2---:R-:W-:Y:S01]  /*6e10*/  F2FP.F16.F32.PACK_AB R153, R179, R178 ;  /* 0x000000b2b399723e */ /* 0x004fe200000000ff */
[--C-:B------:R-:W-:Y:S01]  /*6e20*/  FFMA.FTZ R176, R176, UR5, -R175.reuse ;  /* 0x00000005b0b07c23 */ /* 0x100fe200080108af */
[----:B----4-:R-:W-:Y:S01]  /*6e30*/  F2FP.F16.F32.PACK_AB R155, R186, R182 ;  /* 0x000000b6ba9b723e */ /* 0x010fe200000000ff */
[--C-:B------:R-:W-:Y:S01]  /*6e40*/  FFMA.FTZ R177, R177, UR5, -R175.reuse ;  /* 0x00000005b1b17c23 */ /* 0x100fe200080108af */
[----:B------:R-:W-:Y:S01]  /*6e50*/  FFMA.FTZ R180, R180, UR5, -R175 ;  /* 0x00000005b4b47c23 */ /* 0x000fe200080108af */
[--C-:B------:R-:W-:Y:S01]  /*6e60*/  FFMA.FTZ R212, R212, UR5, -R199.reuse ;  /* 0x00000005d4d47c23 */ /* 0x100fe200080108c7 */
[----:B------:R-:W-:Y:S01]  /*6e70*/  WARPGROUP.ARRIVE ;  /* 0x00000000000079c5 */ /* 0x000fe20000000000 */
[----:B------:R-:W2:Y:S01]  /*6e80*/  MUFU.EX2 R160, R160 ;  /* 0x000000a000a07308 */ /* 0x000ea20000000800 */
[--C-:B------:R-:W-:Y:S01]  /*6e90*/  FFMA.FTZ R213, R213, UR5, -R199.reuse ;  /* 0x00000005d5d57c23 */ /* 0x100fe200080108c7 */
[--C-:B------:R-:W-:Y:S01]  /*6ea0*/  FFMA.FTZ R214, R214, UR5, -R199.reuse ;  /* 0x00000005d6d67c23 */ /* 0x100fe200080108c7 */
[----:B------:R-:W-:Y:S01]  /*6eb0*/  FFMA.FTZ R217, R217, UR5, -R199 ;  /* 0x00000005d9d97c23 */ /* 0x000fe200080108c7 */
[--C-:B------:R-:W-:Y:S01]  /*6ec0*/  FFMA.FTZ R181, R181, UR5, -R175.reuse ;  /* 0x00000005b5b57c23 */ /* 0x100fe200080108af */
[----:B------:R-:W-:Y:S01]  /*6ed0*/  HGMMA.64x256x16.F32 R24, R152, gdesc[UR8].tnspB, R24, gsb0 ;  /* 0x43e0000898187df0 */ /* 0x000fe20008000818 */
[----:B------:R-:W-:Y:S01]  /*6ee0*/  UIADD3 UR10, UR4, 0x80, URZ ;  /* 0x00000080040a7890 */ /* 0x000fe2000fffe03f */
[--C-:B------:R-:W-:Y:S01]  /*6ef0*/  FFMA.FTZ R184, R184, UR5, -R175.reuse ;  /* 0x00000005b8b87c23 */ /* 0x100fe200080108af */
[----:B------:R-:W-:Y:S01]  /*6f00*/  MUFU.EX2 R161, R161 ;  /* 0x000000a100a17308 */ /* 0x000fe20000000800 */
[----:B------:R-:W-:Y:S01]  /*6f10*/  UMOV UR11, 0x40000040 ;  /* 0x40000040000b7882 */ /* 0x000fe20000000000 */
[--C-:B------:R-:W-:Y:S01]  /*6f20*/  FFMA.FTZ R185, R185, UR5, -R175.reuse ;  /* 0x00000005b9b97c23 */ /* 0x100fe200080108af */
[----:B------:R-:W-:Y:S01]  /*6f30*/  FFMA.FTZ R188, R188, UR5, -R175 ;  /* 0x00000005bcbc7c23 */ /* 0x000fe200080108af */
        /* <DEDUP_REMOVED lines=9> */
[--C-:B------:R-:W-:Y:S01]  /*6fd0*/  FFMA.FTZ R163, R163, UR5, -R199.reuse ;  /* 0x00000005a3a37c23 */ /* 0x100fe200080108c7 */
[--C-:B------:R-:W-:Y:S01]  /*6fe0*/  FFMA.FTZ R166, R166, UR5, -R199.reuse ;  /* 0x00000005a6a67c23 */ /* 0x100fe200080108c7 */
[--C-:B------:R-:W-:Y:S01]  /*6ff0*/  FFMA.FTZ R170, R170, UR5, -R199.reuse ;  /* 0x00000005aaaa7c23 */ /* 0x100fe200080108c7 */
[----:B------:R-:W-:Y:S01]  /*7000*/  MUFU.EX2 R197, R197 ;  /* 0x000000c500c57308 */ /* 0x000fe20000000800 */
[----:B------:R-:W-:Y:S01]  /*7010*/  FFMA.FTZ R171, R171, UR5, -R199 ;  /* 0x00000005abab7c23 */ /* 0x000fe200080108c7 */
[----:B------:R-:W-:Y:S01]  /*7020*/  FFMA.FTZ R159, R194, R0, R159 ;  /* 0x00000000c29f7223 */ /* 0x000fe2000001009f */
[----:B------:R-:W-:Y:S01]  /*7030*/  FFMA.FTZ R12, R195, R12, R178 ;  /* 0x0000000cc30c7223 */ /* 0x000fe200000100b2 */
[----:B------:R-:W-:Y:S01]  /*7040*/  ISETP.GT.AND P3, PT, R20, R13, PT ;  /* 0x0000000d1400720c */ /* 0x000fe20003f64270 */
[----:B------:R-:W-:-:S02]  /*7050*/  @!P2 VIADD R187, R187, 0x32460 ;  /* 0x00032460bbbba836 */ /* 0x000fc40000000000 */
[----:B------:R-:W-:Y:S01]  /*7060*/  FADD.FTZ R162, R162, R159 ;  /* 0x0000009fa2a27221 */ /* 0x000fe20000010000 */
[----:B------:R-:W-:Y:S01]  /*7070*/  FADD.FTZ R179, R179, R12 ;  /* 0x0000000cb3b37221 */ /* 0x000fe20000010000 */
[----:B------:R-:W3:Y:S01]  /*7080*/  MUFU.EX2 R210, R210 ;  /* 0x000000d200d27308 */ /* 0x000ee20000000800 */
[----:B------:R-:W-:Y:S02]  /*7090*/  VIADD R20, R20, 0xffffffff ;  /* 0xffffffff14147836 */ /* 0x000fe40000000000 */
[----:B------:R-:W-:Y:S01]  /*70a0*/  FADD.FTZ R167, R167, R162 ;  /* 0x000000a2a7a77221 */ /* 0x000fe20000010000 */
[----:B------:R-:W-:Y:S01]  /*70b0*/  FADD.FTZ R179, R182, R179 ;  /* 0x000000b3b6b37221 */ /* 0x000fe20000010000 */
[----:B------:R-:W-:Y:S02]  /*70c0*/  @!P2 PRMT R187, RZ, 0x654, R187 ;  /* 0x00000654ffbba816 */ /* 0x000fe400000000bb */
[----:B------:R-:W-:Y:S01]  /*70d0*/  FADD.FTZ R167, R174, R167 ;  /* 0x000000a7aea77221 */ /* 0x000fe20000010000 */
[----:B------:R-:W-:Y:S01]  /*70e0*/  FADD.FTZ R186, R186, R179 ;  /* 0x000000b3baba7221 */ /* 0x000fe20000010000 */
[----:B------:R-:W-:Y:S02]  /*70f0*/  MUFU.EX2 R211, R211 ;  /* 0x000000d300d37308 */ /* 0x000fe40000000800 */
[----:B0-----:R-:W-:-:S06]  /*7100*/  FADD.FTZ R167, R156, R167 ;  /* 0x000000a79ca77221 */ /* 0x001fcc0000010000 */
[----:B------:R-:W0:Y:S08]  /*7110*/  MUFU.EX2 R215, R215 ;  /* 0x000000d700d77308 */ /* 0x000e300000000800 */
[----:B------:R-:W-:Y:S08]  /*7120*/  MUFU.EX2 R165, R165 ;  /* 0x000000a500a57308 */ /* 0x000ff00000000800 */
[----:B------:R-:W-:Y:S08]  /*7130*/  MUFU.EX2 R168, R168 ;  /* 0x000000a800a87308 */ /* 0x000ff00000000800 */
[----:B------:R-:W-:Y:S08]  /*7140*/  MUFU.EX2 R169, R169 ;  /* 0x000000a900a97308 */ /* 0x000ff00000000800 */
[----:B------:R-:W-:Y:S08]  /*7150*/  MUFU.EX2 R172, R172 ;  /* 0x000000ac00ac7308 */ /* 0x000ff00000000800 */
[----:B------:R-:W4:Y:S08]  /*7160*/  MUFU.EX2 R216, R216 ;  /* 0x000000d800d87308 */ /* 0x000f300000000800 */
        /* <DEDUP_REMOVED lines=22> */
[----:B------:R-:W-:Y:S01]  /*72d0*/  MUFU.EX2 R196, R196 ;  /* 0x000000c400c47308 */ /* 0x000fe20000000800 */
[----:B------:R-:W-:-:S02]  /*72e0*/  WARPGROUP.DEPBAR.LE gsb0, 0x0 ;  /* 0x00008000000079c5 */ /* 0x000fc40000010000 */
[C---:B--2---:R-:W-:Y:S01]  /*72f0*/  F2FP.F16.F32.PACK_AB R152, R160.reuse, R156 ;  /* 0x0000009ca098723e */ /* 0x044fe200000000ff */
[----:B------:R-:W-:Y:S01]  /*7300*/  FADD.FTZ R160, R160, R167 ;  /* 0x000000a7a0a07221 */ /* 0x000fe20000010000 */
[----:B---3--:R-:W-:-:S03]  /*7310*/  F2FP.F16.F32.PACK_AB R153, R210, R197 ;  /* 0x000000c5d299723e */ /* 0x008fc600000000ff */
[----:B------:R-:W-:Y:S01]  /*7320*/  MUFU.EX2 R163, R163 ;  /* 0x000000a300a37308 */ /* 0x000fe20000000800 */
[----:B------:R-:W-:Y:S01]  /*7330*/  F2FP.F16.F32.PACK_AB R154, R164, R161 ;  /* 0x000000a1a49a723e */ /* 0x000fe200000000ff */
[----:B------:R-:W-:Y:S01]  /*7340*/  FADD.FTZ R197, R197, R186 ;  /* 0x000000bac5c57221 */ /* 0x000fe20000010000 */
[----:B0-----:R-:W-:Y:S01]  /*7350*/  F2FP.F16.F32.PACK_AB R155, R215, R211 ;  /* 0x000000d3d79b723e */ /* 0x001fe200000000ff */
[----:B------:R-:W-:Y:S02]  /*7360*/  FADD.FTZ R161, R161, R160 ;  /* 0x000000a0a1a17221 */ /* 0x000fe40000010000 */
[----:B------:R-:W-:Y:S01]  /*7370*/  FADD.FTZ R210, R210, R197 ;  /* 0x000000c5d2d27221 */ /* 0x000fe20000010000 */
[----:B------:R-:W-:Y:S01]  /*7380*/  WARPGROUP.ARRIVE ;  /* 0x00000000000079c5 */ /* 0x000fe20000000000 */
[----:B------:R-:W0:Y:S01]  /*7390*/  MUFU.EX2 R166, R166 ;  /* 0x000000a600a67308 */ /* 0x000e220000000800 */
        /* <DEDUP_REMOVED lines=8> */
[----:B------:R-:W-:Y:S02]  /*7420*/  IMAD.MOV.U32 R210, RZ, RZ, R21 ;  /* 0x000000ffffd27224 */ /* 0x000fe400078e0015 */
[----:B----4-:R-:W-:-:S05]  /*7430*/  FADD.FTZ R215, R216, R215 ;  /* 0x000000d7d8d77221 */ /* 0x010fca0000010000 */
        /* <DEDUP_REMOVED lines=13> */
[----:B------:R-:W-:-:S03]  /*7510*/  FADD.FTZ R172, R172, R169 ;  /* 0x000000a9acac7221 */ /* 0x000fc60000010000 */
        /* <DEDUP_REMOVED lines=55> */
.L_x_5304:
[----:B------:R-:W-:-:S13]  /*7890*/  ISETP.GE.AND P1, PT, R20, RZ, PT ;  /* 0x000000ff1400720c */ /* 0x000fda0003f26270 */
[----:B------:R-:W-:Y:S05]  /*78a0*/  @!P1 BRA `(.L_x_5314) ;  /* 0x0000002800409947 */ /* 0x000fea0003800000 */
[----:B------:R-:W-:Y:S02]  /*78b0*/  IMAD.MOV.U32 R201, RZ, RZ, R157 ;  /* 0x000000ffffc97224 */ /* 0x000fe400078e009d */
[----:B------:R-:W-:-:S07]  /*78c0*/  IMAD.MOV.U32 R13, RZ, RZ, R21 ;  /* 0x000000ffff0d7224 */ /* 0x000fce00078e0015 */
.L_x_5323:
[----:B------:R-:W-:-:S04]  /*78d0*/  UIADD3 UR36, UR36, 0x1, URZ ;  /* 0x0000000124247890 */ /* 0x000fc8000fffe03f */
[----:B------:R-:W-:-:S04]  /*78e0*/  UISETP.NE.AND UP0, UPT, UR36, 0x2, UPT ;  /* 0x000000022400788c */ /* 0x000fc8000bf05270 */
[----:B------:R-:W-:Y:S02]  /*78f0*/  USEL UR4, URZ, 0x1, UP0 ;  /* 0x000000013f047887 */ /* 0x000fe40008000000 */
[----:B------:R-:W-:Y:S02]  /*7900*/  USEL UR36, UR36, URZ, UP0 ;  /* 0x0000003f24247287 */ /* 0x000fe40008000000 */
[----:B------:R-:W-:Y:S01]  /*7910*/  ULOP3.LUT UR37, UR37, UR4, URZ, 0x3c, !UPT ;  /* 0x0000000425257292 */ /* 0x000fe2000f8e3c3f */
[----:B-1----:R-:W-:Y:S11]  /*7920*/  @!P0 BRA `(.L_x_5315) ;  /* 0x0000000000048947 */ /* 0x002ff60003800000 */
[----:B------:R-:W-:Y:S01]  /*7930*/  BPT.TRAP 0x1 ;  /* 0x000000040000795c */ /* 0x000fe20000300000 */
.L_x_5315:
        /* <DEDUP_REMOVED lines=9> */
.L_x_5316:
[----:B--2---:R-:W-:Y:S05]  /*79d0*/  @P1 BRA `(.L_x_5317) ;  /* 0x0000000000081947 */ /* 0x004fea0003800000 */
[----:B------:R-:W2:Y:S02]  /*79e0*/  SYNCS.PHASECHK.TRANS64.TRYWAIT P1, [UR4+0x32430], R21 ;  /* 0x03243015ff0075a7 */ /* 0x000ea40008020144 */
[----:B--2---:R-:W-:Y:S05]  /*79f0*/  @!P1 BRA `(.L_x_5318) ;  /* 0x000000d000e89947 */ /* 0x004fea0003800000 */
.L_x_5317:
[----:B------:R-:W-:Y:S01]  /*7a00*/  R2UR UR56, R22 ;  /* 0x00000000163872ca */ /* 0x000fe200000e0000 */
[----:B------:R-:W-:Y:S01]  /*7a10*/  UIMAD UR5, UR36, 0x300, UR61 ;  /* 0x00000300240578a4 */ /* 0x000fe2000f8e023d */
[----:B------:R-:W-:Y:S01]  /*7a20*/  R2UR UR57, R23 ;  /* 0x00000000173972ca */ /* 0x000fe200000e0000 */
[----:B0-2---:R-:W-:Y:S01]  /*7a30*/  WARPGROUP.ARRIVE ;  /* 0x00000000000079c5 */ /* 0x005fe20000000000 */
        /* <DEDUP_REMOVED lines=27> */
.L_x_5319:
[----:B------:R0:W2:Y:S01]  /*7bf0*/  SYNCS.PHASECHK.TRANS64.TRYWAIT P1, [UR4+0x32450], R21 ;  /* 0x03245015ff0075a7 */ /* 0x0000a20008020144 */
[----:B------:R-:W-:Y:S05]  /*7c00*/  @!P0 BRA `(.L_x_5320) ;  /* 0x0000000000048947 */ /* 0x000fea0003800000 */
[----:B------:R-:W-:Y:S01]  /*7c10*/  BPT.TRAP 0x1 ;  /* 0x000000040000795c */ /* 0x000fe20000300000 */
.L_x_5320:
[----:B--2---:R-:W-:Y:S05]  /*7c20*/  @P1 BRA `(.L_x_5321) ;  /* 0x0000000000081947 */ /* 0x004fea0003800000 */
[----:B------:R-:W2:Y:S02]  /*7c30*/  SYNCS.PHASECHK.TRANS64.TRYWAIT P1, [UR4+0x32450], R21 ;  /* 0x03245015ff0075a7 */ /* 0x000ea40008020144 */
[----:B--2---:R-:W-:Y:S05]  /*7c40*/  @!P1 BRA `(.L_x_5322) ;  /* 0x000000d0006c9947 */ /* 0x004fea0003800000 */
.L_x_5321:
        /* <DEDUP_REMOVED lines=99> */
[----:B--2---:R-:W-:Y:S01]  /*8280*/  FMUL.FTZ R202, R156, UR5 ;  /* 0x000000059cca7c20 */ /* 0x004fe20008410000 */
        /* <DEDUP_REMOVED lines=48> */
[----:B------:R-:W-:-:S03]  /*8590*/  FMUL.FTZ R199, R199, UR5 ;  /* 0x00000005c7c77c20 */ /* 0x000fc60008410000 */
        /* <DEDUP_REMOVED lines=28> */
[----:B------:R-:W-:Y:S01]  /*8760*/  FMUL.FTZ R193, R197, UR5 ;  /* 0x00000005c5c17c20 */ /* 0x000fe20008410000 */
[----:B------:R-:W-:-:S04]  /*8770*/  FMUL.FTZ R197, R198, UR5 ;  /* 0x00000005c6c57c20 */ /* 0x000fc80008410000 */
        /* <DEDUP_REMOVED lines=50> */
[----:B0-----:R-:W-:-:S05]  /*8aa0*/  FMNMX.FTZ R196, R193, R196, !PT ;  /* 0x000000c4c1c47209 */ /* 0x001fca0007810000 */
[----:B------:R-:W0:Y:S02]  /*8ab0*/  SHFL.BFLY PT, R157, R196, 0x2, 0x1f ;  /* 0x0c401f00c49d7f89 */ /* 0x000e2400000e0000 */
[----:B------:R-:W3:Y:S01]  /*8ac0*/  MUFU.TANH R191, R191 ;  /* 0x000000bf00bf7308 */ /* 0x000ee20000002400 */
[----:B-1----:R-:W-:-:S07]  /*8ad0*/  FMNMX.FTZ R194, R184, R21, !PT ;  /* 0x00000015b8c27209 */ /* 0x002fce0007810000 */
[----:B------:R-:W1:Y:S01]  /*8ae0*/  MUFU.TANH R190, R190 ;  /* 0x000000be00be7308 */ /* 0x000e620000002400 */
[----:B--2---:R-:W-:-:S07]  /*8af0*/  FMNMX.FTZ R194, R189, R194, !PT ;  /* 0x000000c2bdc27209 */ /* 0x004fce0007810000 */
[----:B------:R-:W2:Y:S01]  /*8b00*/  MUFU.TANH R195, R195 ;  /* 0x000000c300c37308 */ /* 0x000ea20000002400 */
[----:B---3--:R-:W-:Y:S02]  /*8b10*/  FMNMX.FTZ R21, R191, R194, !PT ;  /* 0x000000c2bf157209 */ /* 0x008fe40007810000 */
[----:B0-----:R-:W-:-:S05]  /*8b20*/  FMNMX.FTZ R198, R196, R157, !PT ;  /* 0x0000009dc4c67209 */ /* 0x001fca0007810000 */
[----:B------:R-:W0:Y:S01]  /*8b30*/  MUFU.TANH R197, R197 ;  /* 0x000000c500c57308 */ /* 0x000e220000002400 */
[----:B-1----:R-:W-:Y:S02]  /*8b40*/  FMNMX.FTZ R194, R190, R21, !PT ;  /* 0x00000015bec27209 */ /* 0x002fe40007810000 */
[----:B------:R-:W1:Y:S05]  /*8b50*/  SHFL.BFLY PT, R21, R198, 0x1, 0x1f ;  /* 0x0c201f00c6157f89 */ /* 0x000e6a00000e0000 */
[----:B------:R-:W3:Y:S01]  /*8b60*/  MUFU.TANH R199, R199 ;  /* 0x000000c700c77308 */ /* 0x000ee20000002400 */
[----:B--2---:R-:W-:-:S04]  /*8b70*/  FMNMX.FTZ R194, R195, R194, !PT ;  /* 0x000000c2c3c27209 */ /* 0x004fc80007810000 */
[----:B0-----:R-:W-:-:S04]  /*8b80*/  FMNMX.FTZ R194, R197, R194, !PT ;  /* 0x000000c2c5c27209 */ /* 0x001fc80007810000 */
[----:B---3--:R-:W-:Y:S02]  /*8b90*/  FMNMX.FTZ R194, R199, R194, !PT ;  /* 0x000000c2c7c27209 */ /* 0x008fe40007810000 */
[----:B-1----:R-:W-:-:S03]  /*8ba0*/  FMNMX.FTZ R21, R198, R21, !PT ;  /* 0x00000015c6157209 */ /* 0x002fc60007810000 */
[----:B------:R-:W0:Y:S02]  /*8bb0*/  SHFL.BFLY PT, R157, R194, 0x2, 0x1f ;  /* 0x0c401f00c29d7f89 */ /* 0x000e2400000e0000 */
[C---:B------:R-:W-:Y:S01]  /*8bc0*/  FMUL.FTZ R213, R21.reuse, UR5 ;  /* 0x0000000515d57c20 */ /* 0x040fe20008410000 */
[----:B------:R-:W-:-:S03]  /*8bd0*/  FADD.FTZ R13, -R21, R13 ;  /* 0x0000000d150d7221 */ /* 0x000fc60000010100 */
[--C-:B------:R-:W-:Y:S01]  /*8be0*/  FFMA.FTZ R215, R152, UR5, -R213.reuse ;  /* 0x0000000598d77c23 */ /* 0x100fe200080108d5 */
[--C-:B------:R-:W-:Y:S01]  /*8bf0*/  FFMA.FTZ R196, R153, UR5, -R213.reuse ;  /* 0x0000000599c47c23 */ /* 0x100fe200080108d5 */
[----:B------:R-:W-:Y:S01]  /*8c00*/  FMUL.FTZ R13, R13, UR5 ;  /* 0x000000050d0d7c20 */ /* 0x000fe20008410000 */
[--C-:B------:R-:W-:Y:S01]  /*8c10*/  FFMA.FTZ R198, R202, UR5, -R213.reuse ;  /* 0x00000005cac67c23 */ /* 0x100fe200080108d5 */
[----:B------:R-:W-:Y:S02]  /*8c20*/  VIADD R153, R218, 0x8 ;  /* 0x00000008da997836 */ /* 0x000fe40000000000 */
        /* <DEDUP_REMOVED lines=13> */
[----:B0-----:R-:W-:Y:S01]  /*8d00*/  FMNMX.FTZ R157, R194, R157, !PT ;  /* 0x0000009dc29d7209 */ /* 0x001fe20007810000 */
[--C-:B------:R-:W-:Y:S01]  /*8d10*/  FFMA.FTZ R177, R177, UR5, -R213.reuse ;  /* 0x00000005b1b17c23 */ /* 0x100fe200080108d5 */
[--C-:B------:R-:W-:Y:S01]  /*8d20*/  FFMA.FTZ R179, R179, UR5, -R213.reuse ;  /* 0x00000005b3b37c23 */ /* 0x100fe200080108d5 */
[--C-:B------:R-:W-:Y:S01]  /*8d30*/  FFMA.FTZ R178, R178, UR5, -R213.reuse ;  /* 0x00000005b2b27c23 */ /* 0x100fe200080108d5 */
[--C-:B------:R-:W-:Y:S01]  /*8d40*/  FFMA.FTZ R180, R180, UR5, -R213.reuse ;  /* 0x00000005b4b47c23 */ /* 0x100fe200080108d5 */
[----:B------:R-:W0:Y:S01]  /*8d50*/  SHFL.BFLY PT, R214, R157, 0x1, 0x1f ;  /* 0x0c201f009dd67f89 */ /* 0x000e2200000e0000 */
[----:B------:R2:W-:Y:S01]  /*8d60*/  MUFU.EX2 R194, R215 ;  /* 0x000000d700c27308 */ /* 0x0005e20000000800 */
[--C-:B------:R-:W-:Y:S01]  /*8d70*/  FFMA.FTZ R185, R185, UR5, -R213.reuse ;  /* 0x00000005b9b97c23 */ /* 0x100fe200080108d5 */
[--C-:B------:R-:W-:Y:S01]  /*8d80*/  FFMA.FTZ R187, R187, UR5, -R213.reuse ;  /* 0x00000005bbbb7c23 */ /* 0x100fe200080108d5 */
[--C-:B------:R-:W-:Y:S01]  /*8d90*/  FFMA.FTZ R219, R188, UR5, -R213.reuse ;  /* 0x00000005bcdb7c23 */ /* 0x100fe200080108d5 */
[--C-:B------:R-:W-:Y:S01]  /*8da0*/  FFMA.FTZ R188, R192, UR5, -R213.reuse ;  /* 0x00000005c0bc7c23 */ /* 0x100fe200080108d5 */
[--C-:B------:R-:W-:Y:S01]  /*8db0*/  FFMA.FTZ R186, R186, UR5, -R213.reuse ;  /* 0x00000005baba7c23 */ /* 0x100fe200080108d5 */
[----:B------:R-:W-:-:S02]  /*8dc0*/  FFMA.FTZ R193, R193, UR5, -R213 ;  /* 0x00000005c1c17c23 */ /* 0x000fc400080108d5 */
[----:B------:R-:W-:Y:S01]  /*8dd0*/  MUFU.EX2 R198, R198 ;  /* 0x000000c600c67308 */ /* 0x000fe20000000800 */
        /* <DEDUP_REMOVED lines=14> */
[----:B0-----:R-:W-:Y:S01]  /*8ec0*/  FMNMX.FTZ R157, R157, R214, !PT ;  /* 0x000000d69d9d7209 */ /* 0x001fe20007810000 */
[----:B------:R-:W-:-:S02]  /*8ed0*/  IMAD.U32 R214, RZ, RZ, UR4 ;  /* 0x00000004ffd67e24 */ /* 0x000fc4000f8e00ff */
[-C--:B------:R-:W-:Y:S01]  /*8ee0*/  FMUL.FTZ R49, R49, R13.reuse ;  /* 0x0000000d31317220 */ /* 0x080fe20000410000 */
[-C--:B------:R-:W-:Y:S01]  /*8ef0*/  FMUL.FTZ R52, R52, R13.reuse ;  /* 0x0000000d34347220 */ /* 0x080fe20000410000 */
[-C--:B------:R-:W-:Y:S01]  /*8f00*/  FMUL.FTZ R53, R53, R13.reuse ;  /* 0x0000000d35357220 */ /* 0x080fe20000410000 */
[C---:B------:R-:W-:Y:S01]  /*8f10*/  FADD.FTZ R152, -R157.reuse, R201 ;  /* 0x000000c99d987221 */ /* 0x040fe20000010100 */
[----:B------:R-:W-:Y:S01]  /*8f20*/  FMUL.FTZ R217, R157, UR5 ;  /* 0x000000059dd97c20 */ /* 0x000fe20008410000 */
[-C--:B------:R-:W-:Y:S01]  /*8f30*/  FMUL.FTZ R56, R56, R13.reuse ;  /* 0x0000000d38387220 */ /* 0x080fe20000410000 */
[-C--:B------:R-:W-:Y:S01]  /*8f40*/  FMUL.FTZ R57, R57, R13.reuse ;  /* 0x0000000d39397220 */ /* 0x080fe20000410000 */
[----:B------:R-:W-:Y:S01]  /*8f50*/  FMUL.FTZ R201, R152, UR5 ;  /* 0x0000000598c97c20 */ /* 0x000fe20008410000 */
[----:B------:R-:W-:Y:S02]  /*8f60*/  @!P2 VIADD R152, R214, 0x32440 ;  /* 0x00032440d698a836 */ /* 0x000fe40000000000 */
[--C-:B------:R-:W-:Y:S01]  /*8f70*/  FFMA.FTZ R216, R158, UR5, -R217.reuse ;  /* 0x000000059ed87c23 */ /* 0x100fe200080108d9 */
[----:B------:R-:W-:Y:S01]  /*8f80*/  IADD3 R158, -R218, 0xb, RZ ;  /* 0x0000000bda9e7810 */ /* 0x000fe20007ffe1ff */
[--C-:B------:R-:W-:Y:S01]  /*8f90*/  FFMA.FTZ R210, R154, UR5, -R217.reuse ;  /* 0x000000059ad27c23 */ /* 0x100fe200080108d9 */
[--C-:B--2---:R-:W-:Y:S01]  /*8fa0*/  FFMA.FTZ R215, R155, UR5, -R217.reuse ;  /* 0x000000059bd77c23 */ /* 0x104fe200080108d9 */
[----:B------:R-:W-:Y:S01]  /*8fb0*/  @!P2 PRMT R152, RZ, 0x654, R152 ;  /* 0x00000654ff98a816 */ /* 0x000fe20000000098 */
[--C-:B------:R-:W-:Y:S01]  /*8fc0*/  FFMA.FTZ R211, R211, UR5, -R217.reuse ;  /* 0x00000005d3d37c23 */ /* 0x100fe200080108d9 */
[----:B------:R1:W-:Y:S06]  /*8fd0*/  BAR.ARV R158, 0x100 ;  /* 0x0004009e0000751d */ /* 0x0003ec0000002000 */
[----:B------:R0:W-:Y:S01]  /*8fe0*/  @!P2 SYNCS.ARRIVE.TRANS64.RED.A1T0 RZ, [R152+URZ], RZ ;  /* 0x000000ff98ffa9a7 */ /* 0x0001e2000810043f */
        /* <DEDUP_REMOVED lines=117> */
[----:B------:R-:W-:Y:S01]  /*9740*/  UIMAD UR4, UR36, 0xc00, UR6 ;  /* 0x00000c00240478a4 */ /* 0x000fe2000f8e0206 */
[----:B------:R-:W-:Y:S01]  /*9750*/  F2FP.F16.F32.PACK_AB R154, R202, R198 ;  /* 0x000000c6ca9a723e */ /* 0x000fe200000000ff */
[--C-:B------:R-:W-:Y:S01]  /*9760*/  FFMA.FTZ R160, R160, UR5, -R217.reuse ;  /* 0x00000005a0a07c23 */ /* 0x100fe200080108d9 */
[----:B---3--:R-:W-:Y:S01]  /*9770*/  F2FP.F16.F32.PACK_AB R153, R215, R210 ;  /* 0x000000d2d799723e */ /* 0x008fe200000000ff */
[--C-:B------:R-:W-:Y:S01]  /*9780*/  FFMA.FTZ R161, R161, UR5, -R217.reuse ;  /* 0x00000005a1a17c23 */ /* 0x100fe200080108d9 */
[----:B----4-:R-:W-:Y:S01]  /*9790*/  F2FP.F16.F32.PACK_AB R155, R211, R216 ;  /* 0x000000d8d39b723e */ /* 0x010fe200000000ff */
[--C-:B------:R-:W-:Y:S01]  /*97a0*/  FFMA.FTZ R166, R166, UR5, -R217.reuse ;  /* 0x00000005a6a67c23 */ /* 0x100fe200080108d9 */
[----:B------:R-:W-:Y:S01]  /*97b0*/  UMOV UR10, UR4 ;  /* 0x00000004000a7c82 */ /* 0x000fe20008000000 */
[--C-:B------:R-:W-:Y:S01]  /*97c0*/  FFMA.FTZ R212, R212, UR5, -R217.reuse ;  /* 0x00000005d4d47c23 */ /* 0x100fe200080108d9 */
[----:B------:R-:W-:Y:S01]  /*97d0*/  WARPGROUP.ARRIVE ;  /* 0x00000000000079c5 */ /* 0x000fe20000000000 */
[----:B------:R-:W-:Y:S01]  /*97e0*/  MUFU.EX2 R156, R156 ;  /* 0x0000009c009c7308 */ /* 0x000fe20000000800 */
[--C-:B------:R-:W-:Y:S01]  /*97f0*/  FFMA.FTZ R167, R167, UR5, -R217.reuse ;  /* 0x00000005a7a77c23 */ /* 0x100fe200080108d9 */
[--C-:B------:R-:W-:Y:S01]  /*9800*/  FFMA.FTZ R168, R168, UR5, -R217.reuse ;  /* 0x00000005a8a87c23 */ /* 0x100fe200080108d9 */
[--C-:B------:R-:W-:Y:S01]  /*9810*/  FFMA.FTZ R173, R173, UR5, -R217.reuse ;  /* 0x00000005adad7c23 */ /* 0x100fe200080108d9 */
[--C-:B------:R-:W-:Y:S01]  /*9820*/  FFMA.FTZ R175, R175, UR5, -R217.reuse ;  /* 0x00000005afaf7c23 */ /* 0x100fe200080108d9 */
[----:B------:R-:W-:Y:S01]  /*9830*/  HGMMA.64x256x16.F32 R24, R152, gdesc[UR8].tnspB, R24, gsb0 ;  /* 0x43e0000898187df0 */ /* 0x000fe20008000818 */
[----:B------:R-:W-:Y:S01]  /*9840*/  UIADD3 UR10, UR4, 0x80, URZ ;  /* 0x00000080040a7890 */ /* 0x000fe2000fffe03f */
[--C-:B------:R-:W-:Y:S01]  /*9850*/  FFMA.FTZ R174, R174, UR5, -R217.reuse ;  /* 0x00000005aeae7c23 */ /* 0x100fe200080108d9 */
[----:B------:R-:W0:Y:S01]  /*9860*/  MUFU.EX2 R159, R159 ;  /* 0x0000009f009f7308 */ /* 0x000e220000000800 */
        /* <DEDUP_REMOVED lines=12> */
[----:B------:R-:W-:Y:S01]  /*9930*/  FFMA.FTZ R197, R199, UR5, -R217 ;  /* 0x00000005c7c57c23 */ /* 0x000fe200080108d9 */
[----:B------:R-:W-:Y:S01]  /*9940*/  FFMA.FTZ R13, R13, R0, R194 ;  /* 0x000000000d0d7223 */ /* 0x000fe200000100c2 */
[----:B------:R-:W-:Y:S01]  /*9950*/  FFMA.FTZ R12, R201, R12, R210 ;  /* 0x0000000cc90c7223 */ /* 0x000fe200000100d2 */
[----:B------:R-:W2:Y:S01]  /*9960*/  MUFU.EX2 R164, R164 ;  /* 0x000000a400a47308 */ /* 0x000ea20000000800 */
[----:B------:R-:W-:-:S02]  /*9970*/  @!P2 VIADD R214, R214, 0x32460 ;  /* 0x00032460d6d6a836 */ /* 0x000fc40000000000 */
[----:B------:R-:W-:Y:S01]  /*9980*/  FADD.FTZ R13, R196, R13 ;  /* 0x0000000dc40d7221 */ /* 0x000fe20000010000 */
[----:B------:R-:W-:Y:S01]  /*9990*/  FADD.FTZ R215, R215, R12 ;  /* 0x0000000cd7d77221 */ /* 0x000fe20000010000 */
[----:B------:R-:W-:Y:S02]  /*99a0*/  IMAD.MOV.U32 R201, RZ, RZ, R157 ;  /* 0x000000ffffc97224 */ /* 0x000fe400078e009d */
[----:B------:R-:W-:Y:S01]  /*99b0*/  FADD.FTZ R13, R198, R13 ;  /* 0x0000000dc60d7221 */ /* 0x000fe20000010000 */
[----:B------:R-:W-:Y:S01]  /*99c0*/  FADD.FTZ R216, R216, R215 ;  /* 0x000000d7d8d87221 */ /* 0x000fe20000010000 */
[----:B------:R-:W-:Y:S01]  /*99d0*/  MUFU.EX2 R160, R160 ;  /* 0x000000a000a07308 */ /* 0x000fe20000000800 */
[----:B------:R-:W-:Y:S01]  /*99e0*/  @!P2 PRMT R214, RZ, 0x654, R214 ;  /* 0x00000654ffd6a816 */ /* 0x000fe200000000d6 */
[----:B------:R-:W-:Y:S01]  /*99f0*/  FADD.FTZ R13, R202, R13 ;  /* 0x0000000dca0d7221 */ /* 0x000fe20000010000 */
[----:B------:R-:W-:-:S05]  /*9a00*/  FADD.FTZ R211, R211, R216 ;  /* 0x000000d8d3d37221 */ /* 0x000fca0000010000 */
[----:B------:R-:W3:Y:S08]  /*9a10*/  MUFU.EX2 R161, R161 ;  /* 0x000000a100a17308 */ /* 0x000ef00000000800 */
[----:B------:R-:W-:Y:S08]  /*9a20*/  MUFU.EX2 R166, R166 ;  /* 0x000000a600a67308 */ /* 0x000ff00000000800 */
[----:B------:R-:W4:Y:S08]  /*9a30*/  MUFU.EX2 R212, R212 ;  /* 0x000000d400d47308 */ /* 0x000f300000000800 */
[----:B------:R-:W5:Y:S08]  /*9a40*/  MUFU.EX2 R163, R163 ;  /* 0x000000a300a37308 */ /* 0x000f700000000800 */
[----:B------:R-:W1:Y:S08]  /*9a50*/  MUFU.EX2 R165, R165 ;  /* 0x000000a500a57308 */ /* 0x000e700000000800 */
[----:B------:R-:W1:Y:S08]  /*9a60*/  MUFU.EX2 R169, R169 ;  /* 0x000000a900a97308 */ /* 0x000e700000000800 */
        /* <DEDUP_REMOVED lines=28> */
[----:B------:R-:W0:Y:S01]  /*9c30*/  MUFU.EX2 R193, R193 ;  /* 0x000000c100c17308 */ /* 0x000e220000000800 */
[----:B---3--:R-:W-:Y:S01]  /*9c40*/  F2FP.F16.F32.PACK_AB R153, R161, R160 ;  /* 0x000000a0a199723e */ /* 0x008fe200000000ff */
[----:B------:R-:W-:Y:S01]  /*9c50*/  FADD.FTZ R160, R160, R211 ;  /* 0x000000d3a0a07221 */ /* 0x000fe20000010000 */
[----:B----4-:R-:W-:Y:S01]  /*9c60*/  F2FP.F16.F32.PACK_AB R155, R212, R166 ;  /* 0x000000a6d49b723e */ /* 0x010fe200000000ff */
[----:B------:R-:W-:Y:S01]  /*9c70*/  FADD.FTZ R159, R159, R156 ;  /* 0x0000009c9f9f7221 */ /* 0x000fe20000010000 */
[----:B------:R-:W-:Y:S02]  /*9c80*/  IMAD.MOV.U32 R13, RZ, RZ, R21 ;  /* 0x000000ffff0d7224 */ /* 0x000fe400078e0015 */
        /* <DEDUP_REMOVED lines=9> */
[----:B------:R-:W2:Y:S01]  /*9d20*/  MUFU.EX2 R195, R195 ;  /* 0x000000c300c37308 */ /* 0x000ea20000000800 */
[----:B------:R-:W-:Y:S01]  /*9d30*/  FADD.FTZ R212, R212, R161 ;  /* 0x000000a1d4d47221 */ /* 0x000fe20000010000 */
[----:B-----5:R-:W-:-:S04]  /*9d40*/  FADD.FTZ R164, R163, R164 ;  /* 0x000000a4a3a47221 */ /* 0x020fc80000010000 */
[----:B-1----:R-:W-:Y:S02]  /*9d50*/  FADD.FTZ R164, R165, R164 ;  /* 0x000000a4a5a47221 */ /* 0x002fe40000010000 */
[----:B------:R-:W-:Y:S02]  /*9d60*/  MUFU.EX2 R192, R192 ;  /* 0x000000c000c07308 */ /* 0x000fe40000000800 */
[----:B------:R-:W-:-:S06]  /*9d70*/  FADD.FTZ R164, R169, R164 ;  /* 0x000000a4a9a47221 */ /* 0x000fcc0000010000 */
[----:B------:R-:W1:Y:S01]  /*9d80*/  MUFU.EX2 R197, R197 ;  /* 0x000000c500c57308 */ /* 0x000e620000000800 */
[----:B------:R-:W-:Y:S02]  /*9d90*/  WARPGROUP.DEPBAR.LE gsb0, 0x0 ;  /* 0x00008000000079c5 */ /* 0x000fe40000010000 */
[----:B------:R-:W-:Y:S02]  /*9da0*/  F2FP.F16.F32.PACK_AB R152, R165, R163 ;  /* 0x000000a3a598723e */ /* 0x000fe400000000ff */
[C---:B------:R-:W-:Y:S01]  /*9db0*/  F2FP.F16.F32.PACK_AB R154, R171.reuse, R169 ;  /* 0x000000a9ab9a723e */ /* 0x040fe200000000ff */
[----:B------:R-:W-:Y:S01]  /*9dc0*/  FADD.FTZ R171, R171, R164 ;  /* 0x000000a4abab7221 */ /* 0x000fe20000010000 */
[----:B------:R-:W-:Y:S01]  /*9dd0*/  F2FP.F16.F32.PACK_AB R153, R168, R167 ;  /* 0x000000a7a899723e */ /* 0x000fe200000000ff */
[----:B------:R-:W-:Y:S01]  /*9de0*/  FADD.FTZ R167, R167, R212 ;  /* 0x000000d4a7a77221 */ /* 0x000fe20000010000 */
[----:B------:R-:W-:Y:S01]  /*9df0*/  F2FP.F16.F32.PACK_AB R155, R175, R173 ;  /* 0x000000adaf9b723e */ /* 0x000fe200000000ff */
[----:B------:R-:W-:-:S02]  /*9e00*/  FADD.FTZ R171, R170, R171 ;  /* 0x000000abaaab7221 */ /* 0x000fc40000010000 */
[----:B------:R-:W-:Y:S01]  /*9e10*/  FADD.FTZ R168, R168, R167 ;  /* 0x000000a7a8a87221 */ /* 0x000fe20000010000 */
[----:B------:R-:W-:-:S03]  /*9e20*/  WARPGROUP.ARRIVE ;  /* 0x00000000000079c5 */ /* 0x000fc60000000000 */
[----:B------:R-:W-:-:S03]  /*9e30*/  FADD.FTZ R168, R173, R168 ;  /* 0x000000a8ada87221 */ /* 0x000fc60000010000 */
        /* <DEDUP_REMOVED lines=21> */
[----:B------:R-:W-:Y:S01]  /*9f90*/  UMOV UR11, 0x40000040 ;  /* 0x40000040000b7882 */ /* 0x000fe20000000000 */
        /* <DEDUP_REMOVED lines=21> */
[----:B-1----:R-:W-:Y:S01]  /*a0f0*/  F2FP.F16.F32.PACK_AB R155, R197, R192 ;  /* 0x000000c0c59b723e */ /* 0x002fe200000000ff */
        /* <DEDUP_REMOVED lines=11> */
.L_x_5314:
        /* <DEDUP_REMOVED lines=25> */
[----:B------:R-:W-:-:S06]  /*a340*/  IMAD.MOV.U32 R2, RZ, RZ, -0x800000 ;  /* 0xff800000ff027424 */ /* 0x000fcc00078e00ff */
[----:B------:R-:W2:Y:S01]  /*a350*/  @P1 MUFU.LG2 R5, R7 ;  /* 0x0000000700051308 */ /* 0x000ea20000000c00 */
[----:B------:R-:W-:Y:S01]  /*a360*/  FSETP.NE.FTZ.AND P2, PT, R6, RZ, PT ;  /* 0x000000ff0600720b */ /* 0x000fe20003f55000 */
        /* <DEDUP_REMOVED lines=8> */
[----:B------:R-:W-:-:S04]  /*a3f0*/  FMUL.FTZ R40, R40, R4 ;  /* 0x0000000428287220 */ /* 0x000fc80000410000 */
        /* <DEDUP_REMOVED lines=8> */
[----:B------:R-:W3:Y:S01]  /*a480*/  @P2 MUFU.LG2 R6, R6 ;  /* 0x0000000600062308 */ /* 0x000ee20000000c00 */
        /* <DEDUP_REMOVED lines=49> */
[----:B------:R-:W-:Y:S01]  /*a7a0*/  @P2 FMUL.FTZ R11, R11, 0.69314718246459960938 ;  /* 0x3f3172180b0b2820 */ /* 0x000fe20000410000 */
[----:B--2---:R-:W-:Y:S01]  /*a7b0*/  @P1 FMUL.FTZ R5, R5, 0.69314718246459960938 ;  /* 0x3f31721805051820 */ /* 0x004fe20000410000 */
[----:B---3--:R-:W-:Y:S01]  /*a7c0*/  @P2 FMUL.FTZ R6, R6, 0.69314718246459960938 ;  /* 0x3f31721806062820 */ /* 0x008fe20000410000 */
[----:B------:R-:W-:Y:S01]  /*a7d0*/  @P1 FMUL.FTZ R4, R4, 0.69314718246459960938 ;  /* 0x3f31721804041820 */ /* 0x000fe20000410000 */
        /* <DEDUP_REMOVED lines=66> */
.L_x_5292:
[----:B------:R-:W2:Y:S01]  /*ac00*/  S2R R4, SR_CgaCtaId ;  /* 0x0000000000047919 */ /* 0x000ea20000008800 */
[----:B------:R-:W-:Y:S01]  /*ac10*/  MOV R151, 0x400 ;  /* 0x0000040000977802 */ /* 0x000fe20000000f00 */
[----:B------:R-:W-:Y:S01]  /*ac20*/  BSSY B0, `(.L_x_5324) ;  /* 0x00002df000007945 */ /* 0x000fe20003800000 */
[----:B------:R-:W-:Y:S02]  /*ac30*/  BAR.SYNC.DEFER_BLOCKING 0x5, 0x180 ;  /* 0x0146000000007b1d */ /* 0x000fe40000010000 */
[----:B--2---:R-:W-:-:S05]  /*ac40*/  LEA R151, R4, R151, 0x18 ;  /* 0x0000009704977211 */ /* 0x004fca00078ec0ff */
[----:B------:R-:W2:Y:S02]  /*ac50*/  LDS.128 R4, [R151+0x324d0] ;  /* 0x0324d00097047984 */ /* 0x000ea40000000c00 */
[----:B--2---:R-:W-:Y:S02]  /*ac60*/  R2UR UR5, R5 ;  /* 0x00000000050572ca */ /* 0x004fe400000e0000 */
[----:B------:R-:W-:Y:S01]  /*ac70*/  R2UR UR6, R6 ;  /* 0x00000000060672ca */ /* 0x000fe200000e0000 */
[----:B------:R-:W-:Y:S06]  /*ac80*/  BAR.ARV 0x4, 0x180 ;  /* 0x0106000000007b1d */ /* 0x000fec0000002000 */
[----:B------:R-:W-:Y:S08]  /*ac90*/  @P0 BRA `(.L_x_5325) ;  /* 0x0000001c00e80947 */ /* 0x000ff00003800000 */
[----:B------:R-:W2:Y:S01]  /*aca0*/  S2R R6, SR_SWINHI ;  /* 0x0000000000067919 */ /* 0x000ea20000002f00 */
        /* <DEDUP_REMOVED lines=20> */
[----:B--2---:R-:W-:-:S02]  /*adf0*/  MOV R5, R6 ;  /* 0x0000000600057202 */ /* 0x004fc40000000f00 */
[----:B------:R-:W-:Y:S02]  /*ae00*/  F2FP.F16.F32.PACK_AB R51, R159, R51 ;  /* 0x000000339f33723e */ /* 0x000fe400000000ff */
[----:B------:R-:W-:Y:S01]  /*ae10*/  F2FP.F16.F32.PACK_AB R57, R158, R58 ;  /* 0x0000003a9e39723e */ /* 0x000fe200000000ff */
[----:B------:R-:W-:Y:S01]  /*ae20*/  IMAD.WIDE R98, R231, 0x2, R4 ;  /* 0x00000002e7627825 */ /* 0x000fe200078e0204 */
[----:B------:R-:W-:Y:S02]  /*ae30*/  F2FP.F16.F32.PACK_AB R64, R65, R64 ;  /* 0x000000404140723e */ /* 0x000fe400000000ff */
[----:B------:R-:W-:Y:S02]  /*ae40*/  F2FP.F16.F32.PACK_AB R58, R61, R60 ;  /* 0x0000003c3d3a723e */ /* 0x000fe400000000ff */
[C---:B------:R-:W-:Y:S02]  /*ae50*/  IADD3 R157, P1, R98.reuse, 0x20, RZ ;  /* 0x00000020629d7810 */ /* 0x040fe40007f3e0ff */
[----:B------:R-:W-:-:S02]  /*ae60*/  IADD3 R169, P0, R98, 0x40, RZ ;  /* 0x0000004062a97810 */ /* 0x000fc40007f1e0ff */
[C---:B------:R-:W-:Y:S01]  /*ae70*/  LOP3.LUT R11, R98.reuse, 0x380, RZ, 0xc0, !PT ;  /* 0x00000380620b7812 */ /* 0x040fe200078ec0ff */
[--C-:B------:R-:W-:Y:S01]  /*ae80*/  IMAD.X R13, RZ, RZ, R99.reuse, P1 ;  /* 0x000000ffff0d7224 */ /* 0x100fe200008e0663 */
        /* <DEDUP_REMOVED lines=15> */
[----:B------:R-:W-:-:S02]  /*af80*/  SHF.R.U64 R11, R11, 0x3, RZ ;  /* 0x000000030b0b7819 */ /* 0x000fc400000012ff */
[----:B------:R-:W-:Y:S02]  /*af90*/  LOP3.LUT R16, R171, 0x380, RZ, 0xc0, !PT ;  /* 0x00000380ab107812 */ /* 0x000fe400078ec0ff */
[----:B------:R-:W-:Y:S02]  /*afa0*/  LOP3.LUT R18, R173, 0x380, RZ, 0xc0, !PT ;  /* 0x00000380ad127812 */ /* 0x000fe400078ec0ff */
[----:B------:R-:W-:Y:S02]  /*afb0*/  IADD3 R183, P0, R98, 0x8020, RZ ;  /* 0x0000802062b77810 */ /* 0x000fe40007f1e0ff */
[----:B------:R-:W-:Y:S02]  /*afc0*/  SHF.R.U64 R12, R12, 0x3, RZ ;  /* 0x000000030c0c7819 */ /* 0x000fe400000012ff */
[----:B------:R-:W-:Y:S01]  /*afd0*/  LOP3.LUT R20, R175, 0x380, RZ, 0xc0, !PT ;  /* 0x00000380af147812 */ /* 0x000fe200078ec0ff */
[----:B------:R-:W-:Y:S01]  /*afe0*/  IMAD.X R47, RZ, RZ, R99, P0 ;  /* 0x000000ffff2f7224 */ /* 0x000fe200000e0663 */
[----:B------:R-:W-:-:S02]  /*aff0*/  IADD3 R185, P4, R98, 0x8040, RZ ;  /* 0x0000804062b97810 */ /* 0x000fc40007f9e0ff */
[C---:B0-----:R-:W-:Y:S02]  /*b000*/  IADD3 R187, P3, R98.reuse, 0x8060, RZ ;  /* 0x0000806062bb7810 */ /* 0x041fe40007f7e0ff */
        /* <DEDUP_REMOVED lines=15> */
[----:B------:R-:W-:Y:S02]  /*b100*/  SHF.R.U64 R18, R18, 0x3, RZ ;  /* 0x0000000312127819 */ /* 0x000fe400000012ff */
        /* <DEDUP_REMOVED lines=10> */
[----:B------:R-:W-:Y:S01]  /*b1b0*/  MOV R98, R98 ;  /* 0x0000006200627202 */ /* 0x000fe20000000f00 */
[----:B------:R-:W-:Y:S01]  /*b1c0*/  BAR.SYNC.DEFER_BLOCKING 0x1, 0x100 ;  /* 0x0044000000007b1d */ /* 0x000fe20000010000 */
[----:B------:R-:W-:Y:S02]  /*b1d0*/  LOP3.LUT R18, R18, R173, RZ, 0x3c, !PT ;  /* 0x000000ad12127212 */ /* 0x000fe400078e3cff */
[----:B------:R-:W-:Y:S02]  /*b1e0*/  SHF.R.U64 R38, R38, 0x3, RZ ;  /* 0x0000000326267819 */ /* 0x000fe400000012ff */
[----:B------:R-:W-:-:S02]  /*b1f0*/  LOP3.LUT R70, R189, 0x380, RZ, 0xc0, !PT ;  /* 0x00000380bd467812 */ /* 0x000fc400078ec0ff */
[----:B------:R-:W-:Y:S02]  /*b200*/  LOP3.LUT R99, R94, 0x380, RZ, 0xc0, !PT ;  /* 0x000003805e637812 */ /* 0x000fe400078ec0ff */
[----:B------:R-:W-:Y:S02]  /*b210*/  LOP3.LUT R20, R20, R175, RZ, 0x3c, !PT ;  /* 0x000000af14147212 */ /* 0x000fe400078e3cff */
[----:B------:R-:W-:Y:S02]  /*b220*/  SHF.R.U64 R46, R46, 0x3, RZ ;  /* 0x000000032e2e7819 */ /* 0x000fe400000012ff */
[----:B------:R-:W-:Y:S02]  /*b230*/  LOP3.LUT R78, R6, 0x380, RZ, 0xc0, !PT ;  /* 0x00000380064e7812 */ /* 0x000fe400078ec0ff */
[----:B------:R-:W-:Y:S02]  /*b240*/  MOV R12, R12 ;  /* 0x0000000c000c7202 */ /* 0x000fe40000000f00 */
[----:B------:R-:W-:-:S02]  /*b250*/  LOP3.LUT R22, R22, R177, RZ, 0x3c, !PT ;  /* 0x000000b116167212 */ /* 0x000fc400078e3cff */
[----:B------:R-:W-:Y:S02]  /*b260*/  SHF.R.U64 R54, R54, 0x3, RZ ;  /* 0x0000000336367819 */ /* 0x000fe400000012ff */
[----:B------:R-:W-:Y:S02]  /*b270*/  MOV R14, R14 ;  /* 0x0000000e000e7202 */ /* 0x000fe40000000f00 */
[----:B------:R-:W-:Y:S01]  /*b280*/  LOP3.LUT R30, R30, R179, RZ, 0x3c, !PT ;  /* 0x000000b31e1e7212 */ /* 0x000fe200078e3cff */
[----:B------:R-:W-:Y:S01]  /*b290*/  STSM.16.M88.4 [R98], R24 ;  /* 0x0000001862007844 */ /* 0x000fe20000000200 */
[----:B------:R-:W-:Y:S02]  /*b2a0*/  SHF.R.U64 R62, R62, 0x3, RZ ;  /* 0x000000033e3e7819 */ /* 0x000fe400000012ff */
[----:B------:R-:W-:Y:S01]  /*b2b0*/  LOP3.LUT R157, R156, 0x380, RZ, 0xc0, !PT ;  /* 0x000003809c9d7812 */ /* 0x000fe200078ec0ff */
[----:B------:R-:W-:Y:S01]  /*b2c0*/  STSM.16.M88.4 [R12], R32 ;  /* 0x000000200c007844 */ /* 0x000fe20000000200 */
[----:B------:R-:W-:-:S02]  /*b2d0*/  MOV R16, R16 ;  /* 0x0000001000107202 */ /* 0x000fc40000000f00 */
[----:B------:R-:W-:Y:S01]  /*b2e0*/  LOP3.LUT R38, R38, R181, RZ, 0x3c, !PT ;  /* 0x000000b526267212 */ /* 0x000fe200078e3cff */
[----:B------:R-:W-:Y:S01]  /*b2f0*/  STSM.16.M88.4 [R14], R40 ;  /* 0x000000280e007844 */ /* 0x000fe20000000200 */
[----:B------:R-:W-:Y:S02]  /*b300*/  SHF.R.U64 R70, R70, 0x3, RZ ;  /* 0x0000000346467819 */ /* 0x000fe400000012ff */
[----:B------:R-:W-:Y:S01]  /*b310*/  SHF.R.U64 R99, R99, 0x3, RZ ;  /* 0x0000000363637819 */ /* 0x000fe200000012ff */
[----:B------:R-:W-:Y:S01]  /*b320*/  STSM.16.M88.4 [R16], R48 ;  /* 0x0000003010007844 */ /* 0x000fe20000000200 */
[----:B------:R-:W-:Y:S02]  /*b330*/  MOV R18, R18 ;  /* 0x0000001200127202 */ /* 0x000fe40000000f00 */
[----:B------:R-:W-:Y:S02]  /*b340*/  F2FP.F16.F32.PACK_AB R59, R155, R59 ;  /* 0x0000003b9b3b723e */ /* 0x000fe400000000ff */
[----:B------:R-:W-:-:S02]  /*b350*/  F2FP.F16.F32.PACK_AB R65, R154, R66 ;  /* 0x000000429a41723e */ /* 0x000fc400000000ff */
[----:B------:R-:W-:Y:S01]  /*b360*/  F2FP.F16.F32.PACK_AB R72, R73, R72 ;  /* 0x000000484948723e */ /* 0x000fe200000000ff */
[----:B------:R-:W-:Y:S01]  /*b370*/  STSM.16.M88.4 [R18], R56 ;  /* 0x0000003812007844 */ /* 0x000fe20000000200 */
[----:B------:R-:W-:Y:S02]  /*b380*/  LOP3.LUT R46, R46, R183, RZ, 0x3c, !PT ;  /* 0x000000b72e2e7212 */ /* 0x000fe400078e3cff */
[----:B------:R-:W-:Y:S02]  /*b390*/  SHF.R.U64 R29, R78, 0x3, RZ ;  /* 0x000000034e1d7819 */ /* 0x000fe400000012ff */
[----:B------:R-:W-:Y:S02]  /*b3a0*/  MOV R20, R20 ;  /* 0x0000001400147202 */ /* 0x000fe40000000f00 */
[----:B------:R-:W-:Y:S02]  /*b3b0*/  F2FP.F16.F32.PACK_AB R66, R69, R68 ;  /* 0x000000444542723e */ /* 0x000fe400000000ff */
[----:B------:R-:W-:-:S02]  /*b3c0*/  F2FP.F16.F32.PACK_AB R67, R153, R67 ;  /* 0x000000439943723e */ /* 0x000fc400000000ff */
[----:B------:R-:W-:Y:S02]  /*b3d0*/  F2FP.F16.F32.PACK_AB R73, R152, R74 ;  /* 0x0000004a9849723e */ /* 0x000fe400000000ff */
[----:B------:R-:W-:Y:S01]  /*b3e0*/  F2FP.F16.F32.PACK_AB R80, R81, R80 ;  /* 0x000000505150723e */ /* 0x000fe200000000ff */
[----:B------:R-:W-:Y:S01]  /*b3f0*/  STSM.16.M88.4 [R20], R64 ;  /* 0x0000004014007844 */ /* 0x000fe20000000200 */
[----:B------:R-:W-:Y:S02]  /*b400*/  LOP3.LUT R54, R54, R185, RZ, 0x3c, !PT ;  /* 0x000000b936367212 */ /* 0x000fe400078e3cff */
[----:B------:R-:W-:Y:S02]  /*b410*/  MOV R22, R22 ;  /* 0x0000001600167202 */ /* 0x000fe40000000f00 */
[----:B------:R-:W-:Y:S02]  /*b420*/  F2FP.F16.F32.PACK_AB R74, R77, R76 ;  /* 0x0000004c4d4a723e */ /* 0x000fe400000000ff */
[----:B------:R-:W-:-:S02]  /*b430*/  F2FP.F16.F32.PACK_AB R75, R9, R75 ;  /* 0x0000004b094b723e */ /* 0x000fc400000000ff */
[----:B------:R-:W-:Y:S02]  /*b440*/  F2FP.F16.F32.PACK_AB R81, R8, R82 ;  /* 0x000000520851723e */ /* 0x000fe400000000ff */
[----:B------:R-:W-:Y:S01]  /*b450*/  LOP3.LUT R62, R62, R187, RZ, 0x3c, !PT ;  /* 0x000000bb3e3e7212 */ /* 0x000fe200078e3cff */
[----:B------:R0:W-:Y:S01]  /*b460*/  STSM.16.M88.4 [R22], R72 ;  /* 0x0000004816007844 */ /* 0x0001e20000000200 */
[----:B------:R-:W-:Y:S02]  /*b470*/  SHF.R.U64 R157, R157, 0x3, RZ ;  /* 0x000000039d9d7819 */ /* 0x000fe400000012ff */
[----:B------:R-:W-:Y:S02]  /*b480*/  MOV R30, R30 ;  /* 0x0000001e001e7202 */ /* 0x000fe40000000f00 */
[----:B------:R-:W-:Y:S02]  /*b490*/  F2FP.F16.F32.PACK_AB R82, R85, R84 ;  /* 0x000000545552723e */ /* 0x000fe400000000ff */
[----:B------:R-:W-:-:S02]  /*b4a0*/  F2FP.F16.F32.PACK_AB R83, R83, R86 ;  /* 0x000000565353723e */ /* 0x000fc400000000ff */
[----:B------:R-:W-:Y:S02]  /*b4b0*/  LOP3.LUT R70, R70, R189, RZ, 0x3c, !PT ;  /* 0x000000bd46467212 */ /* 0x000fe400078e3cff */
[----:B------:R-:W-:Y:S01]  /*b4c0*/  LOP3.LUT R94, R99, R94, RZ, 0x3c, !PT ;  /* 0x0000005e635e7212 */ /* 0x000fe200078e3cff */
[----:B------:R2:W-:Y:S01]  /*b4d0*/  STSM.16.M88.4 [R30], R80 ;  /* 0x000000501e007844 */ /* 0x0005e20000000200 */
[----:B------:R-:W-:Y:S02]  /*b4e0*/  MOV R38, R38 ;  /* 0x0000002600267202 */ /* 0x000fe40000000f00 */
[----:B------:R-:W-:Y:S01]  /*b4f0*/  F2FP.F16.F32.PACK_AB R84, R89, R88 ;  /* 0x000000585954723e */ /* 0x000fe200000000ff */
[----:B0-----:R-:W0:Y:S01]  /*b500*/  LDC R73, c[0x0][0xce8] ;  /* 0x00033a00ff497b82 */ /* 0x001e220000000800 */
[----:B------:R-:W-:Y:S02]  /*b510*/  F2FP.F16.F32.PACK_AB R85, R91, R90 ;  /* 0x0000005a5b55723e */ /* 0x000fe400000000ff */
[----:B------:R-:W-:-:S02]  /*b520*/  F2FP.F16.F32.PACK_AB R86, R93, R92 ;  /* 0x0000005c5d56723e */ /* 0x000fc400000000ff */
[----:B------:R-:W-:Y:S02]  /*b530*/  F2FP.F16.F32.PACK_AB R87, R166, R87 ;  /* 0x00000057a657723e */ /* 0x000fe400000000ff */
[----:B------:R-:W-:Y:S02]  /*b540*/  F2FP.F16.F32.PACK_AB R96, R97, R96 ;  /* 0x000000606160723e */ /* 0x000fe400000000ff */
[----:B------:R-:W-:Y:S01]  /*b550*/  F2FP.F16.F32.PACK_AB R104, R105, R104 ;  /* 0x000000686968723e */ /* 0x000fe200000000ff */
[----:B------:R2:W-:Y:S01]  /*b560*/  STSM.16.M88.4 [R38], R84 ;  /* 0x0000005426007844 */ /* 0x0005e20000000200 */
[----:B------:R-:W-:Y:S02]  /*b570*/  LOP3.LUT R78, R29, R6, RZ, 0x3c, !PT ;  /* 0x000000061d4e7212 */ /* 0x000fe400078e3cff */
[----:B------:R-:W-:Y:S02]  /*b580*/  MOV R46, R46 ;  /* 0x0000002e002e7202 */ /* 0x000fe40000000f00 */
[----:B------:R-:W-:-:S02]  /*b590*/  F2FP.F16.F32.PACK_AB R97, R168, R167 ;  /* 0x000000a7a861723e */ /* 0x000fc400000000ff */
        /* <DEDUP_REMOVED lines=24> */
[----:B------:R-:W-:Y:S02]  /*b720*/  R2UR UR4, R209 ;  /* 0x00000000d10472ca */ /* 0x000fe400000e0000 */
[----:B------:R-:W-:Y:S02]  /*b730*/  MOV R78, R78 ;  /* 0x0000004e004e7202 */ /* 0x000fe40000000f00 */
[----:B------:R-:W-:Y:S02]  /*b740*/  F2FP.F16.F32.PACK_AB R130, R133, R132 ;  /* 0x000000848582723e */ /* 0x000fe400000000ff */
[----:B------:R-:W-:-:S02]  /*b750*/  F2FP.F16.F32.PACK_AB R131, R135, R134 ;  /* 0x000000868783723e */ /* 0x000fc400000000ff */
[----:B------:R-:W-:Y:S02]  /*b760*/  F2FP.F16.F32.PACK_AB R137, R139, R138 ;  /* 0x0000008a8b89723e */ /* 0x000fe400000000ff */
[----:B------:R-:W-:Y:S01]  /*b770*/  F2FP.F16.F32.PACK_AB R144, R145, R144 ;  /* 0x000000909190723e */ /* 0x000fe200000000ff */
[----:B------:R2:W-:Y:S01]  /*b780*/  STSM.16.M88.4 [R78], R128 ;  /* 0x000000804e007844 */ /* 0x0005e20000000200 */
[----:B------:R-:W-:Y:S01]  /*b790*/  MOV R94, R94 ;  /* 0x0000005e005e7202 */ /* 0x000fe20000000f00 */
[----:B------:R-:W-:Y:S01]  /*b7a0*/  USHF.L.U32 UR10, UR4, 0x2, URZ ;  /* 0x00000002040a7899 */ /* 0x000fe2000800063f */
[----:B------:R-:W-:Y:S02]  /*b7b0*/  F2FP.F16.F32.PACK_AB R138, R141, R140 ;  /* 0x0000008c8d8a723e */ /* 0x000fe400000000ff */
[----:B------:R-:W-:Y:S02]  /*b7c0*/  F2FP.F16.F32.PACK_AB R139, R143, R142 ;  /* 0x0000008e8f8b723e */ /* 0x000fe400000000ff */
[----:B------:R-:W-:-:S02]  /*b7d0*/  F2FP.F16.F32.PACK_AB R145, R147, R146 ;  /* 0x000000929391723e */ /* 0x000fc400000000ff */
[----:B------:R-:W-:Y:S01]  /*b7e0*/  MOV R10, R10 ;  /* 0x0000000a000a7202 */ /* 0x000fe20000000f00 */
[----:B------:R2:W-:Y:S01]  /*b7f0*/  STSM.16.M88.4 [R94], R136 ;  /* 0x000000885e007844 */ /* 0x0005e20000000200 */
[----:B------:R-:W-:Y:S02]  /*b800*/  F2FP.F16.F32.PACK_AB R146, R149, R148 ;  /* 0x000000949592723e */ /* 0x000fe400000000ff */
[----:B------:R-:W-:Y:S02]  /*b810*/  F2FP.F16.F32.PACK_AB R147, R0, R150 ;  /* 0x000000960093723e */ /* 0x000fe400000000ff */
[----:B------:R-:W-:Y:S02]  /*b820*/  R2UR UR7, R226 ;  /* 0x00000000e20772ca */ /* 0x000fe400000e0000 */
[----:B------:R-:W-:Y:S01]  /*b830*/  PLOP3.LUT P0, PT, PT, PT, UP0, 0x80, 0x0 ;  /* 0x000000000000781c */ /* 0x000fe20003f0f008 */
[----:B------:R2:W-:Y:S10]  /*b840*/  STSM.16.M88.4 [R10], R144 ;  /* 0x000000900a007844 */ /* 0x0005f40000000200 */
[----:B------:R-:W-:-:S02]  /*b850*/  USHF.L.U64.HI UR11, UR4, 0x2, UR7 ;  /* 0x00000002040b7899 */ /* 0x000fc40008010207 */
        /* <DEDUP_REMOVED lines=8> */
[----:B0-----:R-:W-:Y:S01]  /*b8e0*/  ISETP.NE.AND P1, PT, R73, 0x1, PT ;  /* 0x000000014900780c */ /* 0x001fe20003f25270 */
[----:B------:R-:W-:Y:S01]  /*b8f0*/  ULDC UR7, c[0x0][0xb88] ;  /* 0x0002e20000077ab9 */ /* 0x000fe20000000800 */
[----:B------:R-:W-:Y:S01]  /*b900*/  UMOV UR4, URZ ;  /* 0x0000003f00047c82 */ /* 0x000fe20008000000 */
[----:B------:R-:W-:-:S06]  /*b910*/  UISETP.NE.AND.EX UP1, UPT, UR9, URZ, UPT, UP1 ;  /* 0x0000003f0900728c */ /* 0x000fcc000bf25310 */
[----:B------:R-:W-:-:S04]  /*b920*/  PLOP3.LUT P2, PT, PT, PT, UP1, 0x80, 0x0 ;  /* 0x000000000000781c */ /* 0x000fc80003f4f018 */
[----:B------:R-:W0:Y:S01]  /*b930*/  @P1 LDC R6, c[0x0][0xcec] ;  /* 0x00033b00ff061b82 */ /* 0x000e220000000800 */
[----:B------:R-:W-:-:S04]  /*b940*/  @UP1 UIADD3 UR8, UP2, UR10, UR8, URZ ;  /* 0x000000080a081290 */ /* 0x000fc8000ff5e03f */
[----:B------:R-:W-:Y:S02]  /*b950*/  @UP1 UIADD3.X UR9, UR11, UR9, URZ, UP2, !UPT ;  /* 0x000000090b091290 */ /* 0x000fe400097fe43f */
[----:B------:R-:W-:Y:S01]  /*b960*/  IMAD.U32 R12, RZ, RZ, UR8 ;  /* 0x00000008ff0c7e24 */ /* 0x000fe2000f8e00ff */
[----:B------:R-:W4:Y:S03]  /*b970*/  @P1 LDC R11, c[0x0][0xcf0] ;  /* 0x00033c00ff0b1b82 */ /* 0x000f260000000800 */
[----:B------:R-:W-:Y:S01]  /*b980*/  IMAD.U32 R13, RZ, RZ, UR9 ;  /* 0x00000009ff0d7e24 */ /* 0x000fe2000f8e00ff */
[----:B---3--:R-:W-:Y:S01]  /*b990*/  @P0 R2UR UR4, R0 ;  /* 0x00000000000402ca */ /* 0x008fe200000e0000 */
[----:B------:R-:W-:-:S06]  /*b9a0*/  IMAD.U32 R0, RZ, RZ, UR7 ;  /* 0x00000007ff007e24 */ /* 0x000fcc000f8e00ff */
[----:B------:R2:W5:Y:S01]  /*b9b0*/  @P2 LDG.E R0, desc[UR38][R12.64] ;  /* 0x000000260c002981 */ /* 0x000562000c1e1900 */
[----:B0---4-:R-:W-:Y:S07]  /*b9c0*/  @P2 BRA `(.L_x_5326) ;  /* 0x0000000000102947 */ /* 0x011fee0003800000 */
[----:B------:R-:W-:Y:S05]  /*b9d0*/  @!P0 BRA `(.L_x_5326) ;  /* 0x00000000000c8947 */ /* 0x000fea0003800000 */
[----:B--2---:R-:W2:Y:S04]  /*b9e0*/  LDG.E R13, desc[UR38][R8.64] ;  /* 0x00000026080d7981 */ /* 0x004ea8000c1e1900 */
[----:B-----5:R-:W2:Y:S02]  /*b9f0*/  LDG.E R0, desc[UR38][R8.64+0x4] ;  /* 0x0000042608007981 */ /* 0x020ea4000c1e1900 */
[----:B--2---:R-:W-:-:S07]  /*ba00*/  IMAD.IADD R0, R0, 0x1, -R13 ;  /* 0x0000000100007824 */ /* 0x004fce00078e0a0d */
.L_x_5326:
[----:B------:R-:W-:Y:S01]  /*ba10*/  R2UR UR17, R224 ;  /* 0x00000000e01172ca */ /* 0x000fe200000e0000 */
[----:B------:R-:W-:Y:S01]  /*ba20*/  ULDC.64 UR12, c[0x0][0xc90] ;  /* 0x00032400000c7ab9 */ /* 0x000fe20000000a00 */
[----:B------:R-:W-:Y:S01]  /*ba30*/  R2UR UR16, R226 ;  /* 0x00000000e21072ca */ /* 0x000fe200000e0000 */
[----:B--2---:R-:W-:Y:S01]  /*ba40*/  VIADD R13, R203, UR60 ;  /* 0x0000003ccb0d7c36 */ /* 0x004fe20008000000 */
[----:B------:R-:W-:Y:S01]  /*ba50*/  R2UR UR15, R209 ;  /* 0x00000000d10f72ca */ /* 0x000fe200000e0000 */
[----:B------:R-:W-:Y:S01]  /*ba60*/  USHF.R.S32.HI UR11, URZ, 0x1f, UR4 ;  /* 0x0000001f3f0b7899 */ /* 0x000fe20008011404 */
[----:B------:R-:W-:Y:S01]  /*ba70*/  IMAD R9, R225, 0x40, R200 ;  /* 0x00000040e1097824 */ /* 0x000fe200078e02c8 */
[----:B------:R-:W-:Y:S01]  /*ba80*/  UMOV UR10, UR4 ;  /* 0x00000004000a7c82 */ /* 0x000fe20008000000 */
[----:B------:R-:W-:Y:S01]  /*ba90*/  @P1 IMAD.HI.U32 R6, R13, R6, RZ ;  /* 0x000000060d061227 */ /* 0x000fe200078e00ff */
[----:B------:R-:W0:Y:S03]  /*baa0*/  @P1 LDC R75, c[0x0][0xcf0] ;  /* 0x00033c00ff4b1b82 */ /* 0x000e260000000800 */
[----:B------:R-:W-:Y:S01]  /*bab0*/  IMAD.MOV.U32 R8, RZ, RZ, R13 ;  /* 0x000000ffff087224 */ /* 0x000fe200078e000d */
[----:B------:R-:W-:Y:S01]  /*bac0*/  USHF.R.S32.HI UR14, URZ, 0x1f, UR17 ;  /* 0x0000001f3f0e7899 */ /* 0x000fe20008011411 */
[----:B------:R-:W-:Y:S01]  /*bad0*/  @P1 SHF.R.U32.HI R8, RZ, R11, R6 ;  /* 0x0000000bff081219 */ /* 0x000fe20000011606 */
[----:B------:R-:W-:Y:S01]  /*bae0*/  UIMAD.WIDE.U32 UR8, UR17, UR12, UR10 ;  /* 0x0000000c110872a5 */ /* 0x000fe2000f8e000a */
[----:B------:R-:W-:Y:S01]  /*baf0*/  IMAD.WIDE R4, R9, 0x2, R4 ;  /* 0x0000000209047825 */ /* 0x000fe200078e0204 */
[----:B------:R-:W-:Y:S01]  /*bb00*/  UIMAD UR7, UR14, UR12, URZ ;  /* 0x0000000c0e0772a4 */ /* 0x000fe2000f8e023f */
[--C-:B------:R-:W-:Y:S01]  /*bb10*/  SHF.R.S32.HI R9, RZ, 0x1f, R8.reuse ;  /* 0x0000001fff097819 */ /* 0x100fe20000011408 */
[----:B------:R-:W-:Y:S01]  /*bb20*/  USEL UR16, UR16, URZ, !UP0 ;  /* 0x0000003f10107287 */ /* 0x000fe2000c000000 */
[----:B------:R-:W-:Y:S01]  /*bb30*/  IMAD.MOV R6, RZ, RZ, -R8 ;  /* 0x000000ffff067224 */ /* 0x000fe200078e0a08 */
[----:B------:R-:W-:Y:S01]  /*bb40*/  UIMAD UR7, UR17, UR13, UR7 ;  /* 0x0000000d110772a4 */ /* 0x000fe2000f8e0207 */
[----:B------:R-:W-:Y:S01]  /*bb50*/  IADD3 R29, P2, R4, 0x5000, RZ ;  /* 0x00005000041d7810 */ /* 0x000fe20007f5e0ff */
[----:B------:R-:W-:Y:S01]  /*bb60*/  USEL UR15, UR15, URZ, !UP0 ;  /* 0x0000003f0f0f7287 */ /* 0x000fe2000c000000 */
[----:B------:R-:W-:Y:S01]  /*bb70*/  IMAD R11, R73, R6, R13 ;  /* 0x00000006490b7224 */ /* 0x000fe200078e020d */
[----:B------:R-:W-:Y:S01]  /*bb80*/  ULDC.64 UR12, c[0x0][0xc98] ;  /* 0x00032600000c7ab9 */ /* 0x000fe20000000a00 */
[----:B------:R-:W-:Y:S01]  /*bb90*/  UIADD3 UR9, UR9, UR7, URZ ;  /* 0x0000000709097290 */ /* 0x000fe2000fffe03f */
[----:B------:R-:W-:Y:S01]  /*bba0*/  LOP3.LUT R28, R29, 0x380, RZ, 0xc0, !PT ;  /* 0x000003801d1c7812 */ /* 0x000fe200078ec0ff */
[----:B------:R-:W-:Y:S01]  /*bbb0*/  UIMAD UR7, UR16, UR12, URZ ;  /* 0x0000000c100772a4 */ /* 0x000fe2000f8e023f */
[----:B------:R-:W-:Y:S01]  /*bbc0*/  SHF.R.S32.HI R6, RZ, 0x1f, R11 ;  /* 0x0000001fff067819 */ /* 0x000fe2000001140b */
[----:B------:R-:W-:Y:S01]  /*bbd0*/  UIMAD.WIDE.U32 UR8, UR15, UR12, UR8 ;  /* 0x0000000c0f0872a5 */ /* 0x000fe2000f8e0008 */
[----:B------:R-:W-:Y:S01]  /*bbe0*/  SHF.R.U64 R28, R28, 0x3, RZ ;  /* 0x000000031c1c7819 */ /* 0x000fe200000012ff */
[----:B------:R-:W-:Y:S01]  /*bbf0*/  UIMAD UR7, UR15, UR13, UR7 ;  /* 0x0000000d0f0772a4 */ /* 0x000fe2000f8e0207 */
[----:B------:R-:W-:Y:S01]  /*bc00*/  IADD3 R25, P3, R4, 0x4000, RZ ;  /* 0x0000400004197810 */ /* 0x000fe20007f7e0ff */
[----:B------:R-:W-:Y:S01]  /*bc10*/  VIADD R14, R230, UR60 ;  /* 0x0000003ce60e7c36 */ /* 0x000fe20008000000 */
[----:B------:R-:W-:Y:S01]  /*bc20*/  LOP3.LUT R28, R28, R29, RZ, 0x3c, !PT ;  /* 0x0000001d1c1c7212 */ /* 0x000fe200078e3cff */
[----:B------:R-:W-:Y:S01]  /*bc30*/  IMAD.X R29, RZ, RZ, R5, P2 ;  /* 0x000000ffff1d7224 */ /* 0x000fe200010e0605 */
[----:B------:R-:W-:Y:S01]  /*bc40*/  IADD3 R8, P0, R8, UR8, RZ ;  /* 0x0000000808087c10 */ /* 0x000fe2000ff1e0ff */
[----:B------:R-:W-:Y:S01]  /*bc50*/  IMAD.U32 R10, RZ, RZ, UR7 ;  /* 0x00000007ff0a7e24 */ /* 0x000fe2000f8e00ff */
[----:B------:R-:W-:Y:S01]  /*bc60*/  IADD3 R45, P2, R4, 0xb000, RZ ;  /* 0x0000b000042d7810 */ /* 0x000fe20007f5e0ff */
[----:B-----5:R-:W-:Y:S01]  /*bc70*/  IMAD R77, R0, R73, RZ ;  /* 0x00000049004d7224 */ /* 0x020fe200078e02ff */
[----:B------:R-:W-:Y:S01]  /*bc80*/  LOP3.LUT R24, R25, 0x380, RZ, 0xc0, !PT ;  /* 0x0000038019187812 */ /* 0x000fe200078ec0ff */
[----:B------:R-:W-:Y:S01]  /*bc90*/  ULDC.64 UR12, c[0x0][0xba0] ;  /* 0x0002e800000c7ab9 */ /* 0x000fe20000000a00 */
[----:B------:R-:W-:Y:S01]  /*bca0*/  IADD3.X R9, R9, UR9, R10, P0, !PT ;  /* 0x0000000909097c10 */ /* 0x000fe200087fe40a */
[----:B------:R-:W-:Y:S01]  /*bcb0*/  ULDC.64 UR8, c[0x0][0xc88] ;  /* 0x0003220000087ab9 */ /* 0x000fe20000000a00 */
[----:B------:R-:W-:Y:S01]  /*bcc0*/  LOP3.LUT R44, R45, 0x380, RZ, 0xc0, !PT ;  /* 0x000003802d2c7812 */ /* 0x000fe200078ec0ff */
[----:B------:R-:W-:Y:S01]  /*bcd0*/  IMAD R6, R6, UR8, RZ ;  /* 0x0000000806067c24 */ /* 0x000fe2000f8e02ff */
[----:B------:R-:W-:Y:S01]  /*bce0*/  SHF.R.U64 R24, R24, 0x3, RZ ;  /* 0x0000000318187819 */ /* 0x000fe200000012ff */
[----:B------:R-:W-:Y:S01]  /*bcf0*/  IMAD.WIDE.U32 R8, R11, UR8, R8 ;  /* 0x000000080b087c25 */ /* 0x000fe2000f8e0008 */
[----:B------:R-:W-:-:S02]  /*bd00*/  SHF.R.U64 R44, R44, 0x3, RZ ;  /* 0x000000032c2c7819 */ /* 0x000fc400000012ff */
[----:B------:R-:W-:Y:S01]  /*bd10*/  IADD3 R13, P5, R4, 0x1000, RZ ;  /* 0x00001000040d7810 */ /* 0x000fe20007fbe0ff */
[----:B------:R-:W-:Y:S01]  /*bd20*/  IMAD R15, R11, UR9, R6 ;  /* 0x000000090b0f7c24 */ /* 0x000fe2000f8e0206 */
[----:B------:R-:W-:Y:S01]  /*bd30*/  ULDC.64 UR8, c[0x0][0xc50] ;  /* 0x0003140000087ab9 */ /* 0x000fe20000000a00 */
[----:B------:R-:W-:Y:S01]  /*bd40*/  VIADD R6, R14, 0x8 ;  /* 0x000000080e067836 */ /* 0x000fe20000000000 */
[----:B------:R-:W-:Y:S01]  /*bd50*/  LEA R10, P0, R8, UR8, 0x2 ;  /* 0x00000008080a7c11 */ /* 0x000fe2000f8010ff */
[----:B------:R-:W-:Y:S01]  /*bd60*/  IMAD.IADD R9, R9, 0x1, R15 ;  /* 0x0000000109097824 */ /* 0x000fe200078e020f */
[----:B------:R-:W-:Y:S01]  /*bd70*/  LOP3.LUT R44, R44, R45, RZ, 0x3c, !PT ;  /* 0x0000002d2c2c7212 */ /* 0x000fe200078e3cff */
[----:B------:R-:W-:Y:S01]  /*bd80*/  IMAD.X R45, RZ, RZ, R5, P2 ;  /* 0x000000ffff2d7224 */ /* 0x000fe200010e0605 */
[----:B------:R-:W-:Y:S01]  /*bd90*/  IADD3 R17, P4, R4, 0x2000, RZ ;  /* 0x0000200004117810 */ /* 0x000fe20007f9e0ff */
[----:B------:R-:W-:Y:S01]  /*bda0*/  SHFL.IDX PT, R42, R10, RZ, 0x1c1f ;  /* 0x001c1fff0a2a7589 */ /* 0x000fe200000e0000 */
[----:B------:R-:W-:-:S02]  /*bdb0*/  LEA.HI.X R8, R8, UR9, R9, 0x2, P0 ;  /* 0x0000000908087c11 */ /* 0x000fc400080f1409 */
[----:B------:R-:W-:Y:S01]  /*bdc0*/  IADD3 R21, P0, R4, 0x3000, RZ ;  /* 0x0000300004157810 */ /* 0x000fe20007f1e0ff */
[----:B------:R-:W-:Y:S01]  /*bdd0*/  SHFL.IDX PT, R46, R10, 0x1, 0x1c1f ;  /* 0x003c1f000a2e7f89 */ /* 0x000fe200000e0000 */
[----:B------:R-:W-:Y:S01]  /*bde0*/  LOP3.LUT R24, R24, R25, RZ, 0x3c, !PT ;  /* 0x0000001918187212 */ /* 0x000fe200078e3cff */
[----:B------:R-:W-:Y:S01]  /*bdf0*/  IMAD.X R25, RZ, RZ, R5, P3 ;  /* 0x000000ffff197224 */ /* 0x000fe200018e0605 */
[----:B------:R-:W-:Y:S01]  /*be00*/  LOP3.LUT R20, R21, 0x380, RZ, 0xc0, !PT ;  /* 0x0000038015147812 */ /* 0x000fe200078ec0ff */
[----:B------:R-:W2:Y:S01]  /*be10*/  SHFL.IDX PT, R43, R8, RZ, 0x1c1f ;  /* 0x001c1fff082b7589 */ /* 0x000ea200000e0000 */
[----:B------:R-:W-:Y:S02]  /*be20*/  IADD3 R41, P3, R4, 0xa000, RZ ;  /* 0x0000a00004297810 */ /* 0x000fe40007f7e0ff */
[----:B------:R-:W-:Y:S01]  /*be30*/  SHF.R.U64 R20, R20, 0x3, RZ ;  /* 0x0000000314147819 */ /* 0x000fe200000012ff */
[----:B------:R-:W3:Y:S01]  /*be40*/  SHFL.IDX PT, R47, R8, 0x1, 0x1c1f ;  /* 0x003c1f00082f7f89 */ /* 0x000ee200000e0000 */
[----:B------:R-:W-:-:S02]  /*be50*/  LOP3.LUT R12, R13, 0x380, RZ, 0xc0, !PT ;  /* 0x000003800d0c7812 */ /* 0x000fc400078ec0ff */
[----:B------:R-:W-:Y:S01]  /*be60*/  LOP3.LUT R20, R20, R21, RZ, 0x3c, !PT ;  /* 0x0000001514147212 */ /* 0x000fe200078e3cff */
[----:B------:R-:W-:Y:S01]  /*be70*/  IMAD.X R21, RZ, RZ, R5, P0 ;  /* 0x000000ffff157224 */ /* 0x000fe200000e0605 */
[----:B------:R-:W-:Y:S02]  /*be80*/  IADD3 R53, P0, R4, 0x9000, RZ ;  /* 0x0000900004357810 */ /* 0x000fe40007f1e0ff */
[----:B------:R-:W-:Y:S02]  /*be90*/  LOP3.LUT R16, R17, 0x380, RZ, 0xc0, !PT ;  /* 0x0000038011107812 */ /* 0x000fe400078ec0ff */
[----:B------:R-:W-:Y:S02]  /*bea0*/  LOP3.LUT R52, R53, 0x380, RZ, 0xc0, !PT ;  /* 0x0000038035347812 */ /* 0x000fe400078ec0ff */
[----:B------:R-:W-:Y:S02]  /*beb0*/  LOP3.LUT R40, R41, 0x380, RZ, 0xc0, !PT ;  /* 0x0000038029287812 */ /* 0x000fe400078ec0ff */
[----:B------:R-:W-:-:S02]  /*bec0*/  SHF.R.U64 R52, R52, 0x3, RZ ;  /* 0x0000000334347819 */ /* 0x000fc400000012ff */
[----:B------:R-:W-:Y:S02]  /*bed0*/  SHF.R.U64 R12, R12, 0x3, RZ ;  /* 0x000000030c0c7819 */ /* 0x000fe400000012ff */
[----:B------:R-:W-:Y:S01]  /*bee0*/  LOP3.LUT R52, R52, R53, RZ, 0x3c, !PT ;  /* 0x0000003534347212 */ /* 0x000fe200078e3cff */
[----:B------:R-:W-:Y:S01]  /*bef0*/  IMAD.X R53, RZ, RZ, R5, P0 ;  /* 0x000000ffff357224 */ /* 0x000fe200000e0605 */
[----:B------:R-:W-:Y:S02]  /*bf00*/  LOP3.LUT P0, RZ, R228, 0x3, RZ, 0xc0, !PT ;  /* 0x00000003e4ff7812 */ /* 0x000fe4000780c0ff */
[----:B------:R-:W-:Y:S02]  /*bf10*/  SHF.R.U64 R16, R16, 0x3, RZ ;  /* 0x0000000310107819 */ /* 0x000fe400000012ff */
[-C--:B------:R-:W-:Y:S02]  /*bf20*/  ISETP.GE.OR P2, PT, R14, R77.reuse, P0 ;  /* 0x0000004d0e00720c */ /* 0x080fe40000746670 */
[----:B------:R-:W-:-:S02]  /*bf30*/  ISETP.GE.OR P0, PT, R6, R77, P0 ;  /* 0x0000004d0600720c */ /* 0x000fc40000706670 */
[----:B------:R-:W-:Y:S02]  /*bf40*/  SHF.R.U64 R40, R40, 0x3, RZ ;  /* 0x0000000328287819 */ /* 0x000fe400000012ff */
[----:B------:R-:W-:Y:S01]  /*bf50*/  LOP3.LUT R12, R12, R13, RZ, 0x3c, !PT ;  /* 0x0000000d0c0c7212 */ /* 0x000fe200078e3cff */
[--C-:B------:R-:W-:Y:S01]  /*bf60*/  IMAD.X R13, RZ, RZ, R5.reuse, P5 ;  /* 0x000000ffff0d7224 */ /* 0x100fe200028e0605 */
[----:B------:R-:W-:Y:S01]  /*bf70*/  LOP3.LUT R16, R16, R17, RZ, 0x3c, !PT ;  /* 0x0000001110107212 */ /* 0x000fe200078e3cff */
[----:B------:R-:W-:Y:S01]  /*bf80*/  IMAD.X R17, RZ, RZ, R5, P4 ;  /* 0x000000ffff117224 */ /* 0x000fe200020e0605 */
[C---:B------:R-:W-:Y:S02]  /*bf90*/  IADD3 R33, P6, R4.reuse, 0x6000, RZ ;  /* 0x0000600004217810 */ /* 0x040fe40007fde0ff */
[C---:B------:R-:W-:Y:S01]  /*bfa0*/  IADD3 R37, P5, R4.reuse, 0x7000, RZ ;  /* 0x0000700004257810 */ /* 0x040fe20007fbe0ff */
[----:B--2---:R-:W-:Y:S01]  /*bfb0*/  @!P2 ST.E desc[UR38][R42.64], R2 ;  /* 0x000000022a00a985 */ /* 0x004fe2000c101926 */
[----:B------:R-:W-:-:S02]  /*bfc0*/  IADD3 R61, P4, R4, 0x8000, RZ ;  /* 0x00008000043d7810 */ /* 0x000fc40007f9e0ff */
[----:B------:R-:W-:Y:S01]  /*bfd0*/  LOP3.LUT R40, R40, R41, RZ, 0x3c, !PT ;  /* 0x0000002928287212 */ /* 0x000fe200078e3cff */
[----:B---3--:R2:W-:Y:S01]  /*bfe0*/  @!P0 ST.E desc[UR38][R46.64], R3 ;  /* 0x000000032e008985 */ /* 0x0085e2000c101926 */
[--C-:B------:R-:W-:Y:S01]  /*bff0*/  IMAD.X R41, RZ, RZ, R5.reuse, P3 ;  /* 0x000000ffff297224 */ /* 0x100fe200018e0605 */
[----:B------:R-:W-:Y:S02]  /*c000*/  IADD3 R9, P3, R4, 0xf000, RZ ;  /* 0x0000f00004097810 */ /* 0x000fe40007f7e0ff */
[----:B------:R-:W-:Y:S01]  /*c010*/  LOP3.LUT R32, R33, 0x380, RZ, 0xc0, !PT ;  /* 0x0000038021207812 */ /* 0x000fe200078ec0ff */
[----:B------:R-:W-:Y:S01]  /*c020*/  UIMAD UR7, UR11, UR12, URZ ;  /* 0x0000000c0b0772a4 */ /* 0x000fe2000f8e023f */
[----:B------:R-:W-:Y:S01]  /*c030*/  LOP3.LUT R36, R37, 0x380, RZ, 0xc0, !PT ;  /* 0x0000038025247812 */ /* 0x000fe200078ec0ff */
[----:B------:R-:W-:Y:S01]  /*c040*/  UIMAD.WIDE.U32 UR8, UR4, UR12, URZ ;  /* 0x0000000c040872a5 */ /* 0x000fe2000f8e003f */
[----:B------:R-:W-:Y:S01]  /*c050*/  LOP3.LUT R60, R61, 0x380, RZ, 0xc0, !PT ;  /* 0x000003803d3c7812 */ /* 0x000fe200078ec0ff */
[----:B------:R-:W-:Y:S01]  /*c060*/  ULDC.64 UR10, c[0x0][0xbe8] ;  /* 0x0002fa00000a7ab9 */ /* 0x000fe20000000a00 */
[----:B------:R-:W-:Y:S01]  /*c070*/  LOP3.LUT R0, R9, 0x380, RZ, 0xc0, !PT ;  /* 0x0000038009007812 */ /* 0x000fe200078ec0ff */
[----:B------:R-:W-:Y:S01]  /*c080*/  IMAD.X R49, RZ, RZ, R5, P3 ;  /* 0x000000ffff317224 */ /* 0x000fe200018e0605 */
[----:B--2---:R-:W2:Y:S01]  /*c090*/  @P1 LDC R3, c[0x0][0xcec] ;  /* 0x00033b00ff031b82 */ /* 0x004ea20000000800 */
[----:B------:R-:W-:Y:S01]  /*c0a0*/  SHF.R.U64 R32, R32, 0x3, RZ ;  /* 0x0000000320207819 */ /* 0x000fe200000012ff */
[----:B------:R-:W5:Y:S01]  /*c0b0*/  LD.E.128 R12, desc[UR38][R12.64] ;  /* 0x000000260c0c7980 */ /* 0x000f62000c101d00 */
[----:B------:R-:W-:-:S02]  /*c0c0*/  SHF.R.U64 R36, R36, 0x3, RZ ;  /* 0x0000000324247819 */ /* 0x000fc400000012ff */
[----:B------:R-:W-:Y:S01]  /*c0d0*/  SHF.R.U64 R60, R60, 0x3, RZ ;  /* 0x000000033c3c7819 */ /* 0x000fe200000012ff */
[----:B------:R-:W5:Y:S01]  /*c0e0*/  LD.E.128 R16, desc[UR38][R16.64] ;  /* 0x0000002610107980 */ /* 0x000f62000c101d00 */
[----:B------:R-:W-:Y:S01]  /*c0f0*/  SHF.R.U64 R0, R0, 0x3, RZ ;  /* 0x0000000300007819 */ /* 0x000fe200000012ff */
[----:B------:R-:W-:Y:S01]  /*c100*/  UIMAD UR7, UR4, UR13, UR7 ;  /* 0x0000000d040772a4 */ /* 0x000fe2000f8e0207 */
[----:B------:R-:W-:Y:S01]  /*c110*/  LOP3.LUT R32, R32, R33, RZ, 0x3c, !PT ;  /* 0x0000002120207212 */ /* 0x000fe200078e3cff */
[--C-:B------:R-:W-:Y:S01]  /*c120*/  IMAD.X R33, RZ, RZ, R5.reuse, P6 ;  /* 0x000000ffff217224 */ /* 0x100fe200030e0605 */
[----:B------:R-:W-:Y:S01]  /*c130*/  LOP3.LUT R36, R36, R37, RZ, 0x3c, !PT ;  /* 0x0000002524247212 */ /* 0x000fe200078e3cff */
[--C-:B------:R-:W-:Y:S01]  /*c140*/  IMAD.X R37, RZ, RZ, R5.reuse, P5 ;  /* 0x000000ffff257224 */ /* 0x100fe200028e0605 */
[----:B------:R-:W-:Y:S01]  /*c150*/  LOP3.LUT R60, R60, R61, RZ, 0x3c, !PT ;  /* 0x0000003d3c3c7212 */ /* 0x000fe200078e3cff */
[----:B------:R-:W-:Y:S01]  /*c160*/  IMAD.X R61, RZ, RZ, R5, P4 ;  /* 0x000000ffff3d7224 */ /* 0x000fe200020e0605 */
[C---:B------:R-:W-:Y:S01]  /*c170*/  IADD3 R69, P6, R4.reuse, 0xc000, RZ ;  /* 0x0000c00004457810 */ /* 0x040fe20007fde0ff */
[----:B------:R-:W5:Y:S01]  /*c180*/  LD.E.128 R20, desc[UR38][R20.64] ;  /* 0x0000002614147980 */ /* 0x000f62000c101d00 */
[----:B------:R-:W-:-:S02]  /*c190*/  IADD3 R65, P5, R4, 0xd000, RZ ;  /* 0x0000d00004417810 */ /* 0x000fc40007fbe0ff */
[C---:B------:R-:W-:Y:S01]  /*c1a0*/  IADD3 R57, P4, R4.reuse, 0xe000, RZ ;  /* 0x0000e00004397810 */ /* 0x040fe20007f9e0ff */
[----:B------:R-:W5:Y:S01]  /*c1b0*/  LD.E.128 R24, desc[UR38][R24.64] ;  /* 0x0000002618187980 */ /* 0x000f62000c101d00 */
[----:B------:R-:W-:Y:S02]  /*c1c0*/  LOP3.LUT R11, R4, 0x380, RZ, 0xc0, !PT ;  /* 0x00000380040b7812 */ /* 0x000fe400078ec0ff */
[----:B------:R-:W-:Y:S01]  /*c1d0*/  LOP3.LUT R48, R0, R9, RZ, 0x3c, !PT ;  /* 0x0000000900307212 */ /* 0x000fe200078e3cff */
[----:B------:R-:W-:Y:S01]  /*c1e0*/  IMAD R0, R208, 0x20, R225 ;  /* 0x00000020d0007824 */ /* 0x000fe200078e02e1 */
[----:B------:R-:W-:Y:S01]  /*c1f0*/  UIADD3 UR9, UR9, UR7, URZ ;  /* 0x0000000709097290 */ /* 0x000fe2000fffe03f */
[----:B------:R-:W-:Y:S01]  /*c200*/  LOP3.LUT R68, R69, 0x380, RZ, 0xc0, !PT ;  /* 0x0000038045447812 */ /* 0x000fe200078ec0ff */
[----:B------:R-:W-:Y:S01]  /*c210*/  UIMAD UR4, UR14, UR10, URZ ;  /* 0x0000000a0e0472a4 */ /* 0x000fe2000f8e023f */
[----:B------:R-:W-:Y:S01]  /*c220*/  LOP3.LUT R64, R65, 0x380, RZ, 0xc0, !PT ;  /* 0x0000038041407812 */ /* 0x000fe200078ec0ff */
[----:B------:R-:W5:Y:S01]  /*c230*/  LD.E.128 R28, desc[UR38][R28.64] ;  /* 0x000000261c1c7980 */ /* 0x000f62000c101d00 */
[----:B------:R-:W-:-:S02]  /*c240*/  LOP3.LUT R56, R57, 0x380, RZ, 0xc0, !PT ;  /* 0x0000038039387812 */ /* 0x000fc400078ec0ff */
[----:B------:R-:W-:Y:S01]  /*c250*/  SHF.R.U64 R11, R11, 0x3, RZ ;  /* 0x000000030b0b7819 */ /* 0x000fe200000012ff */
[----:B------:R-:W-:Y:S01]  /*c260*/  VIADD R6, R0, UR60 ;  /* 0x0000003c00067c36 */ /* 0x000fe20008000000 */
[----:B------:R-:W-:Y:S01]  /*c270*/  UIMAD UR4, UR17, UR11, UR4 ;  /* 0x0000000b110472a4 */ /* 0x000fe2000f8e0204 */
[----:B------:R-:W-:Y:S01]  /*c280*/  SHF.R.U64 R68, R68, 0x3, RZ ;  /* 0x0000000344447819 */ /* 0x000fe200000012ff */
[----:B------:R-:W-:Y:S01]  /*c290*/  UIMAD.WIDE.U32 UR8, UR17, UR10, UR8 ;  /* 0x0000000a110872a5 */ /* 0x000fe2000f8e0008 */
[----:B------:R-:W-:Y:S01]  /*c2a0*/  SHF.R.U64 R64, R64, 0x3, RZ ;  /* 0x0000000340407819 */ /* 0x000fe200000012ff */
[----:B------:R-:W5:Y:S01]  /*c2b0*/  LD.E.128 R32, desc[UR38][R32.64] ;  /* 0x0000002620207980 */ /* 0x000f62000c101d00 */
[----:B------:R-:W-:Y:S01]  /*c2c0*/  SHF.R.U64 R56, R56, 0x3, RZ ;  /* 0x0000000338387819 */ /* 0x000fe200000012ff */
[----:B------:R-:W-:Y:S01]  /*c2d0*/  ULDC.64 UR10, c[0x0][0xbf0] ;  /* 0x0002fc00000a7ab9 */ /* 0x000fe20000000a00 */
[----:B------:R-:W-:Y:S01]  /*c2e0*/  LOP3.LUT R4, R11, R4, RZ, 0x3c, !PT ;  /* 0x000000040b047212 */ /* 0x000fe200078e3cff */
[----:B--2---:R-:W-:Y:S01]  /*c2f0*/  @P1 IMAD.HI.U32 R0, R6, R3, RZ ;  /* 0x0000000306001227 */ /* 0x004fe200078e00ff */
[----:B------:R-:W-:Y:S01]  /*c300*/  UIADD3 UR9, UR9, UR4, URZ ;  /* 0x0000000409097290 */ /* 0x000fe2000fffe03f */
[----:B------:R-:W-:Y:S01]  /*c310*/  LOP3.LUT R68, R68, R69, RZ, 0x3c, !PT ;  /* 0x0000004544447212 */ /* 0x000fe200078e3cff */
[----:B------:R-:W-:Y:S01]  /*c320*/  UIMAD UR4, UR16, UR10, URZ ;  /* 0x0000000a100472a4 */ /* 0x000fe2000f8e023f */
[----:B------:R-:W-:Y:S01]  /*c330*/  LOP3.LUT R64, R64, R65, RZ, 0x3c, !PT ;  /* 0x0000004140407212 */ /* 0x000fe200078e3cff */
[--C-:B------:R-:W-:Y:S01]  /*c340*/  IMAD.X R69, RZ, RZ, R5.reuse, P6 ;  /* 0x000000ffff457224 */ /* 0x100fe200030e0605 */
[----:B------:R-:W-:Y:S01]  /*c350*/  LOP3.LUT R56, R56, R57, RZ, 0x3c, !PT ;  /* 0x0000003938387212 */ /* 0x000fe200078e3cff */
[--C-:B------:R-:W-:Y:S01]  /*c360*/  IMAD.X R65, RZ, RZ, R5.reuse, P5 ;  /* 0x000000ffff417224 */ /* 0x100fe200028e0605 */
[----:B------:R2:W5:Y:S01]  /*c370*/  LD.E.128 R8, desc[UR38][R4.64] ;  /* 0x0000002604087980 */ /* 0x000562000c101d00 */
[----:B------:R-:W-:Y:S01]  /*c380*/  IMAD.X R57, RZ, RZ, R5, P4 ;  /* 0x000000ffff397224 */ /* 0x000fe200020e0605 */
[----:B------:R-:W-:-:S02]  /*c390*/  UIMAD UR4, UR15, UR11, UR4 ;  /* 0x0000000b0f0472a4 */ /* 0x000fc4000f8e0204 */
[----:B------:R-:W-:Y:S01]  /*c3a0*/  UIMAD.WIDE.U32 UR8, UR15, UR10, UR8 ;  /* 0x0000000a0f0872a5 */ /* 0x000fe2000f8e0008 */
[----:B------:R-:W5:Y:S02]  /*c3b0*/  LD.E.128 R36, desc[UR38][R36.64] ;  /* 0x0000002624247980 */ /* 0x000f64000c101d00 */
[----:B------:R-:W-:Y:S02]  /*c3c0*/  ULDC.64 UR10, c[0x0][0xbe0] ;  /* 0x0002f800000a7ab9 */ /* 0x000fe40000000a00 */
[----:B------:R-:W5:Y:S01]  /*c3d0*/  LD.E.128 R60, desc[UR38][R60.64] ;  /* 0x000000263c3c7980 */ /* 0x000f62000c101d00 */
[----:B--2---:R-:W-:Y:S01]  /*c3e0*/  IMAD.MOV.U32 R5, RZ, RZ, R6 ;  /* 0x000000ffff057224 */ /* 0x004fe200078e0006 */
[----:B0-----:R-:W-:Y:S01]  /*c3f0*/  @P1 SHF.R.U32.HI R5, RZ, R75, R0 ;  /* 0x0000004bff051219 */ /* 0x001fe20000011600 */
[----:B------:R-:W-:Y:S01]  /*c400*/  UIADD3 UR4, UR9, UR4, URZ ;  /* 0x0000000409047290 */ /* 0x000fe2000fffe03f */
[----:B------:R-:W5:Y:S02]  /*c410*/  LD.E.128 R52, desc[UR38][R52.64] ;  /* 0x0000002634347980 */ /* 0x000f64000c101d00 */
[--C-:B------:R-:W-:Y:S01]  /*c420*/  SHF.R.S32.HI R0, RZ, 0x1f, R5.reuse ;  /* 0x0000001fff007819 */ /* 0x100fe20000011405 */
[----:B------:R-:W-:Y:S01]  /*c430*/  IMAD.MOV R4, RZ, RZ, -R5 ;  /* 0x000000ffff047224 */ /* 0x000fe200078e0a05 */
[----:B------:R-:W5:Y:S01]  /*c440*/  LD.E.128 R40, desc[UR38][R40.64] ;  /* 0x0000002628287980 */ /* 0x000f62000c101d00 */
[----:B------:R-:W-:-:S02]  /*c450*/  IMAD.U32 R3, RZ, RZ, UR9 ;  /* 0x00000009ff037e24 */ /* 0x000fc4000f8e00ff */
[----:B------:R-:W-:Y:S01]  /*c460*/  IMAD R0, R0, UR10, RZ ;  /* 0x0000000a00007c24 */ /* 0x000fe2000f8e02ff */
[----:B------:R-:W5:Y:S01]  /*c470*/  LD.E.128 R44, desc[UR38][R44.64] ;  /* 0x000000262c2c7980 */ /* 0x000f62000c101d00 */
[----:B------:R-:W-:Y:S02]  /*c480*/  IMAD R73, R73, R4, R6 ;  /* 0x0000000449497224 */ /* 0x000fe400078e0206 */
        /* <DEDUP_REMOVED lines=9> */
[----:B------:R-:W5:Y:S01]  /*c520*/  LD.E.128 R48, desc[UR38][R48.64] ;  /* 0x0000002630307980 */ /* 0x000f62000c101d00 */
[----:B------:R-:W-:Y:S01]  /*c530*/  @!PT LDS RZ, [RZ] ;  /* 0x00000000fffff984 */ /* 0x000fe20000000800 */
[----:B------:R-:W-:Y:S01]  /*c540*/  @!PT LDS RZ, [RZ] ;  /* 0x00000000fffff984 */ /* 0x000fe20000000800 */
[----:B------:R-:W-:Y:S01]  /*c550*/  @!PT LDS RZ, [RZ] ;  /* 0x00000000fffff984 */ /* 0x000fe20000000800 */
[----:B------:R-:W-:Y:S01]  /*c560*/  @!PT LDS RZ, [RZ] ;  /* 0x00000000fffff984 */ /* 0x000fe20000000800 */
[----:B------:R0:W-:Y:S06]  /*c570*/  MEMBAR.ALL.CTA ;  /* 0x0000000000007992 */ /* 0x0001ec0000008000 */
[----:B0-----:R-:W0:Y:S01]  /*c580*/  FENCE.VIEW.ASYNC.S ;  /* 0x00000000000073c6 */ /* 0x001e220000000000 */
[----:B------:R-:W-:Y:S02]  /*c590*/  IMAD.IADD R3, R3, 0x1, R75 ;  /* 0x0000000103037824 */ /* 0x000fe400078e024b */
[----:B------:R-:W-:-:S02]  /*c5a0*/  IMAD R4, R0, UR8, RZ ;  /* 0x0000000800047c24 */ /* 0x000fc4000f8e02ff */
        /* <DEDUP_REMOVED lines=13> */
[----:B0-----:R0:W2:Y:S01]  /*c680*/  SHFL.IDX PT, R74, R6, RZ, 0x181f ;  /* 0x00181fff064a7589 */ /* 0x0010a200000e0000 */
[----:B------:R-:W-:Y:S01]  /*c690*/  ISETP.GE.AND P0, PT, R0, R77, PT ;  /* 0x0000004d0000720c */ /* 0x000fe20003f06270 */
[----:B------:R-:W-:Y:S01]  /*c6a0*/  BSSY B1, `(.L_x_5327) ;  /* 0x0000015000017945 */ /* 0x000fe20003800000 */
[----:B------:R0:W-:Y:S01]  /*c6b0*/  SYNCS.ARRIVE.TRANS64.RED.A1T0 RZ, [R151+URZ], RZ ;  /* 0x000000ff97ff79a7 */ /* 0x0001e2000810043f */
[----:B------:R0:W3:Y:S02]  /*c6c0*/  SHFL.IDX PT, R0, R76, RZ, 0x181f ;  /* 0x00181fff4c007589 */ /* 0x0000e400000e0000 */
[----:B------:R-:W-:Y:S08]  /*c6d0*/  @P2 BRA `(.L_x_5328) ;  /* 0x0000000000442947 */ /* 0x000ff00003800000 */
[----:B------:R-:W-:Y:S02]  /*c6e0*/  ULDC UR4, c[0x0][0xbc8] ;  /* 0x0002f20000047ab9 */ /* 0x000fe40000000800 */
        /* <DEDUP_REMOVED lines=16> */
.L_x_5328:
[----:B------:R-:W-:Y:S05]  /*c7f0*/  BSYNC B1 ;  /* 0x0000000000017941 */ /* 0x000fea0003800000 */
.L_x_5327:
[----:B---3--:R3:W0:Y:S01]  /*c800*/  SHFL.IDX PT, R0, R76, 0x1, 0x181f ;  /* 0x00381f004c007f89 */ /* 0x00862200000e0000 */
[----:B------:R-:W-:Y:S03]  /*c810*/  BSSY B1, `(.L_x_5329) ;  /* 0x0000014000017945 */ /* 0x000fe60003800000 */
[----:B----45:R3:W4:Y:S01]  /*c820*/  SHFL.IDX PT, R10, R6, 0x1, 0x181f ;  /* 0x00381f00060a7f89 */ /* 0x03072200000e0000 */
        /* <DEDUP_REMOVED lines=18> */
.L_x_5330:
[----:B------:R-:W-:Y:S05]  /*c950*/  BSYNC B1 ;  /* 0x0000000000017941 */ /* 0x000fea0003800000 */
.L_x_5329:
[----:B0-----:R0:W0:Y:S01]  /*c960*/  SHFL.IDX PT, R0, R76, 0x2, 0x181f ;  /* 0x00581f004c007f89 */ /* 0x00102200000e0000 */
[----:B------:R-:W-:Y:S03]  /*c970*/  BSSY B1, `(.L_x_5331) ;  /* 0x0000014000017945 */ /* 0x000fe60003800000 */
[----:B----4-:R4:W0:Y:S01]  /*c980*/  SHFL.IDX PT, R10, R6, 0x2, 0x181f ;  /* 0x00581f00060a7f89 */ /* 0x01082200000e0000 */
        /* <DEDUP_REMOVED lines=18> */
.L_x_5332:
[----:B------:R-:W-:Y:S05]  /*cab0*/  BSYNC B1 ;  /* 0x0000000000017941 */ /* 0x000fea0003800000 */
.L_x_5331:
[----:B0-----:R-:W-:Y:S01]  /*cac0*/  VIADD R0, R78, 0x60 ;  /* 0x000000604e007836 */ /* 0x001fe20000000000 */
[----:B---3--:R-:W0:Y:S04]  /*cad0*/  SHFL.IDX PT, R76, R76, 0x3, 0x181f ;  /* 0x00781f004c4c7f89 */ /* 0x008e2800000e0000 */
[----:B------:R-:W-:Y:S01]  /*cae0*/  ISETP.GE.AND P0, PT, R0, R77, PT ;  /* 0x0000004d0000720c */ /* 0x000fe20003f06270 */
[----:B----4-:R-:W3:-:S12]  /*caf0*/  SHFL.IDX PT, R6, R6, 0x3, 0x181f ;  /* 0x00781f0006067f89 */ /* 0x010ed800000e0000 */
        /* <DEDUP_REMOVED lines=20> */
.L_x_5325:
[----:B------:R-:W-:Y:S01]  /*cc40*/  R2UR UR4, R209 ;  /* 0x00000000d10472ca */ /* 0x000fe200000e0000 */
[----:B------:R-:W-:Y:S01]  /*cc50*/  ULDC.64 UR8, c[0x0][0xd00] ;  /* 0x0003400000087ab9 */ /* 0x000fe20000000a00 */
[----:B------:R-:W2:Y:S01]  /*cc60*/  LDC R13, c[0x0][0xce8] ;  /* 0x00033a00ff0d7b82 */ /* 0x000ea20000000800 */
[----:B------:R-:W-:Y:S01]  /*cc70*/  UISETP.NE.U32.AND UP0, UPT, UR8, URZ, UPT ;  /* 0x0000003f0800728c */ /* 0x000fe2000bf05070 */
[----:B------:R-:W-:-:S03]  /*cc80*/  R2UR UR7, R224 ;  /* 0x00000000e00772ca */ /* 0x000fc600000e0000 */
[----:B------:R-:W-:-:S03]  /*cc90*/  UISETP.NE.AND.EX UP0, UPT, UR9, URZ, UPT, UP0 ;  /* 0x0000003f0900728c */ /* 0x000fc6000bf05300 */
[----:B------:R-:W-:-:S03]  /*cca0*/  ULDC.64 UR8, c[0x0][0xd00] ;  /* 0x0003400000087ab9 */ /* 0x000fc60000000a00 */
[----:B------:R-:W-:Y:S01]  /*ccb0*/  UIMAD.WIDE UR8, UR4, 0x4, UR8 ;  /* 0x00000004040878a5 */ /* 0x000fe2000f8e0208 */
[----:B------:R-:W-:-:S05]  /*ccc0*/  PLOP3.LUT P2, PT, PT, PT, UP0, 0x80, 0x0 ;  /* 0x000000000000781c */ /* 0x000fca0003f4f008 */
[----:B------:R-:W-:Y:S02]  /*ccd0*/  IMAD.U32 R2, RZ, RZ, UR8 ;  /* 0x00000008ff027e24 */ /* 0x000fe4000f8e00ff */
[----:B------:R-:W-:Y:S01]  /*cce0*/  IMAD.U32 R3, RZ, RZ, UR9 ;  /* 0x00000009ff037e24 */ /* 0x000fe2000f8e00ff */
[----:B------:R-:W-:Y:S02]  /*ccf0*/  ULDC.64 UR8, c[0x0][0xd08] ;  /* 0x0003420000087ab9 */ /* 0x000fe40000000a00 */
[----:B------:R-:W-:-:S03]  /*cd00*/  UISETP.NE.U32.AND UP1, UPT, UR8, URZ, UPT ;  /* 0x0000003f0800728c */ /* 0x000fc6000bf25070 */
[----:B------:R-:W3:Y:S01]  /*cd10*/  @P2 LDG.E R6, desc[UR38][R2.64] ;  /* 0x0000002602062981 */ /* 0x000ee2000c1e1900 */
[----:B------:R-:W-:-:S06]  /*cd20*/  UISETP.NE.AND.EX UP1, UPT, UR9, URZ, UPT, UP1 ;  /* 0x0000003f0900728c */ /* 0x000fcc000bf25310 */
[----:B------:R-:W-:-:S05]  /*cd30*/  PLOP3.LUT P3, PT, PT, PT, UP1, 0x80, 0x0 ;  /* 0x000000000000781c */ /* 0x000fca0003f6f018 */
[----:B------:R-:W-:Y:S02]  /*cd40*/  @UP1 ULDC.64 UR8, c[0x0][0xd08] ;  /* 0x0003420000081ab9 */ /* 0x000fe40000000a00 */
[----:B------:R-:W-:-:S03]  /*cd50*/  @UP1 UIMAD.WIDE UR8, UR4, 0x4, UR8 ;  /* 0x00000004040818a5 */ /* 0x000fc6000f8e0208 */
[----:B------:R-:W-:Y:S02]  /*cd60*/  ULDC UR4, c[0x0][0xb88] ;  /* 0x0002e20000047ab9 */ /* 0x000fe40000000800 */
[----:B------:R-:W-:Y:S02]  /*cd70*/  IMAD.U32 R0, RZ, RZ, UR4 ;  /* 0x00000004ff007e24 */ /* 0x000fe4000f8e00ff */
[----:B------:R-:W-:Y:S02]  /*cd80*/  IMAD.U32 R4, RZ, RZ, UR8 ;  /* 0x00000008ff047e24 */ /* 0x000fe4000f8e00ff */
[----:B------:R-:W-:-:S05]  /*cd90*/  IMAD.U32 R5, RZ, RZ, UR9 ;  /* 0x00000009ff057e24 */ /* 0x000fca000f8e00ff */
[----:B------:R4:W5:Y:S01]  /*cda0*/  @P3 LDG.E R0, desc[UR38][R4.64] ;  /* 0x0000002604003981 */ /* 0x000962000c1e1900 */
[----:B--2---:R-:W-:Y:S01]  /*cdb0*/  ISETP.NE.AND P0, PT, R13, 0x1, PT ;  /* 0x000000010d00780c */ /* 0x004fe20003f05270 */
[----:B------:R-:W-:Y:S01]  /*cdc0*/  UMOV UR4, URZ ;  /* 0x0000003f00047c82 */ /* 0x000fe20008000000 */
[----:B------:R-:W-:Y:S01]  /*cdd0*/  USHF.R.S32.HI UR11, URZ, 0x1f, UR7 ;  /* 0x0000001f3f0b7899 */ /* 0x000fe20008011407 */
[----:B------:R-:W-:-:S10]  /*cde0*/  ISETP.GE.AND P1, PT, R237, 0x80, PT ;  /* 0x00000080ed00780c */ /* 0x000fd40003f26270 */
[----:B------:R-:W2:Y:S01]  /*cdf0*/  @P0 LDC R11, c[0x0][0xcec] ;  /* 0x00033b00ff0b0b82 */ /* 0x000ea20000000800 */
[----:B---3--:R-:W-:-:S13]  /*ce00*/  @P2 R2UR UR4, R6 ;  /* 0x00000000060422ca */ /* 0x008fda00000e0000 */
[----:B------:R-:W-:Y:S01]  /*ce10*/  USHF.R.S32.HI UR10, URZ, 0x1f, UR4 ;  /* 0x0000001f3f0a7899 */ /* 0x000fe20008011404 */
[----:B--2-4-:R-:W-:Y:S11]  /*ce20*/  @P3 BRA `(.L_x_5334) ;  /* 0x0000000000103947 */ /* 0x014ff60003800000 */
[----:B------:R-:W-:Y:S05]  /*ce30*/  @!P2 BRA `(.L_x_5334) ;  /* 0x00000000000ca947 */ /* 0x000fea0003800000 */
[----:B------:R-:W2:Y:S04]  /*ce40*/  LDG.E R5, desc[UR38][R2.64] ;  /* 0x0000002602057981 */ /* 0x000ea8000c1e1900 */
[----:B-----5:R-:W2:Y:S02]  /*ce50*/  LDG.E R0, desc[UR38][R2.64+0x4] ;  /* 0x0000042602007981 */ /* 0x020ea4000c1e1900 */
[----:B--2---:R-:W-:-:S07]  /*ce60*/  IMAD.IADD R0, R0, 0x1, -R5 ;  /* 0x0000000100007824 */ /* 0x004fce00078e0a05 */
.L_x_5334:
[----:B------:R-:W-:Y:S01]  /*ce70*/  R2UR UR8, R209 ;  /* 0x00000000d10872ca */ /* 0x000fe200000e0000 */
[----:B------:R-:W-:Y:S01]  /*ce80*/  BSSY B1, `(.L_x_5335) ;  /* 0x000002f000017945 */ /* 0x000fe20003800000 */
[----:B------:R-:W-:-:S11]  /*ce90*/  R2UR UR7, R226 ;  /* 0x00000000e20772ca */ /* 0x000fd600000e0000 */
[----:B------:R-:W-:Y:S02]  /*cea0*/  USEL UR12, UR8, URZ, !UP0 ;  /* 0x0000003f080c7287 */ /* 0x000fe4000c000000 */
[----:B------:R-:W-:Y:S01]  /*ceb0*/  USEL UR13, UR7, URZ, !UP0 ;  /* 0x0000003f070d7287 */ /* 0x000fe2000c000000 */
[----:B------:R-:W-:Y:S11]  /*cec0*/  @P1 BRA `(.L_x_5336) ;  /* 0x0000000000a81947 */ /* 0x000ff60003800000 */
[----:B------:R-:W2:Y:S01]  /*ced0*/  S2R R3, SR_TID.X ;  /* 0x0000000000037919 */ /* 0x000ea20000002100 */
[----:B------:R-:W3:Y:S01]  /*cee0*/  LDC R9, c[0x0][0xce8] ;  /* 0x00033a00ff097b82 */ /* 0x000ee20000000800 */
[----:B------:R-:W-:Y:S02]  /*cef0*/  IMAD.U32 R4, RZ, RZ, UR60 ;  /* 0x0000003cff047e24 */ /* 0x000fe4000f8e00ff */
[----:B---3-5:R-:W-:-:S03]  /*cf00*/  IMAD R2, R0, R9, RZ ;  /* 0x0000000900027224 */ /* 0x028fc600078e02ff */
[----:B--2---:R-:W-:-:S04]  /*cf10*/  IADD3 R4, R4, -0x80, R3 ;  /* 0xffffff8004047810 */ /* 0x004fc80007ffe003 */
[----:B------:R-:W-:-:S13]  /*cf20*/  ISETP.GE.AND P1, PT, R4, R2, PT ;  /* 0x000000020400720c */ /* 0x000fda0003f26270 */
[----:B------:R-:W-:Y:S05]  /*cf30*/  @P1 BRA `(.L_x_5336) ;  /* 0x00000000008c1947 */ /* 0x000fea0003800000 */
[----:B------:R-:W-:Y:S01]  /*cf40*/  ISETP.NE.AND P1, PT, R9, 0x1, PT ;  /* 0x000000010900780c */ /* 0x000fe20003f25270 */
[----:B------:R-:W-:Y:S01]  /*cf50*/  ULDC.64 UR14, c[0x0][0xc90] ;  /* 0x00032400000e7ab9 */ /* 0x000fe20000000a00 */
[----:B------:R-:W-:Y:S01]  /*cf60*/  R2UR UR16, R224 ;  /* 0x00000000e01072ca */ /* 0x000fe200000e0000 */
[----:B------:R-:W-:Y:S01]  /*cf70*/  UIMAD UR7, UR11, UR14, URZ ;  /* 0x0000000e0b0772a4 */ /* 0x000fe2000f8e023f */
[----:B------:R-:W-:Y:S01]  /*cf80*/  IMAD.MOV.U32 R2, RZ, RZ, R4 ;  /* 0x000000ffff027224 */ /* 0x000fe200078e0004 */
[----:B------:R-:W-:Y:S01]  /*cf90*/  UMOV UR8, UR4 ;  /* 0x0000000400087c82 */ /* 0x000fe20008000000 */
[----:B------:R-:W-:-:S07]  /*cfa0*/  UMOV UR9, UR10 ;  /* 0x0000000a00097c82 */ /* 0x000fce0008000000 */
[----:B------:R-:W2:Y:S02]  /*cfb0*/  @P1 LDC R3, c[0x0][0xcec] ;  /* 0x00033b00ff031b82 */ /* 0x000ea40000000800 */
[----:B------:R-:W-:Y:S02]  /*cfc0*/  UIMAD.WIDE.U32 UR8, UR16, UR14, UR8 ;  /* 0x0000000e100872a5 */ /* 0x000fe4000f8e0008 */
[----:B------:R-:W-:-:S03]  /*cfd0*/  UIMAD UR7, UR16, UR15, UR7 ;  /* 0x0000000f100772a4 */ /* 0x000fc6000f8e0207 */
[----:B------:R-:W-:Y:S01]  /*cfe0*/  ULDC.64 UR14, c[0x0][0xc98] ;  /* 0x00032600000e7ab9 */ /* 0x000fe20000000a00 */
[----:B------:R-:W3:Y:S01]  /*cff0*/  @P1 LDC R6, c[0x0][0xcf0] ;  /* 0x00033c00ff061b82 */ /* 0x000ee20000000800 */
[----:B------:R-:W-:Y:S02]  /*d000*/  UIADD3 UR9, UR9, UR7, URZ ;  /* 0x0000000709097290 */ /* 0x000fe4000fffe03f */
[----:B------:R-:W-:Y:S02]  /*d010*/  UIMAD UR7, UR13, UR14, URZ ;  /* 0x0000000e0d0772a4 */ /* 0x000fe4000f8e023f */
[----:B------:R-:W-:Y:S02]  /*d020*/  UIMAD.WIDE.U32 UR8, UR12, UR14, UR8 ;  /* 0x0000000e0c0872a5 */ /* 0x000fe4000f8e0008 */
[----:B------:R-:W-:-:S03]  /*d030*/  UIMAD UR7, UR12, UR15, UR7 ;  /* 0x0000000f0c0772a4 */ /* 0x000fc6000f8e0207 */
[----:B------:R-:W-:Y:S01]  /*d040*/  ULDC.64 UR14, c[0x0][0xc88] ;  /* 0x00032200000e7ab9 */ /* 0x000fe20000000a00 */
[----:B--2---:R-:W-:-:S05]  /*d050*/  @P1 IMAD.HI.U32 R3, R4, R3, RZ ;  /* 0x0000000304031227 */ /* 0x004fca00078e00ff */
[----:B---3--:R-:W-:Y:S01]  /*d060*/  @P1 SHF.R.U32.HI R2, RZ, R6, R3 ;  /* 0x00000006ff021219 */ /* 0x008fe20000011603 */
        /* <DEDUP_REMOVED lines=16> */
.L_x_5336:
[----:B------:R-:W-:Y:S05]  /*d170*/  BSYNC B1 ;  /* 0x0000000000017941 */ /* 0x000fea0003800000 */
.L_x_5335:
[----:B--2---:R-:W2:Y:S01]  /*d180*/  @P0 LDC R3, c[0x0][0xcf0] ;  /* 0x00033c00ff030b82 */ /* 0x004ea20000000800 */
[----:B------:R-:W-:Y:S01]  /*d190*/  ULDC.64 UR14, c[0x0][0xba0] ;  /* 0x0002e800000e7ab9 */ /* 0x000fe20000000a00 */
[----:B------:R-:W-:Y:S01]  /*d1a0*/  R2UR UR16, R224 ;  /* 0x00000000e01072ca */ /* 0x000fe200000e0000 */
[----:B------:R-:W-:Y:S01]  /*d1b0*/  UIMAD UR7, UR10, UR14, URZ ;  /* 0x0000000e0a0772a4 */ /* 0x000fe2000f8e023f */
[----:B------:R-:W-:Y:S01]  /*d1c0*/  IMAD R2, R208, 0x20, R225 ;  /* 0x00000020d0027824 */ /* 0x000fe200078e02e1 */
[----:B------:R-:W-:Y:S01]  /*d1d0*/  UIMAD.WIDE.U32 UR8, UR4, UR14, URZ ;  /* 0x0000000e040872a5 */ /* 0x000fe2000f8e003f */
[----:B------:R-:W-:Y:S01]  /*d1e0*/  BSSY B1, `(.L_x_5337) ;  /* 0x0000040000017945 */ /* 0x000fe20003800000 */
[----:B------:R-:W-:Y:S01]  /*d1f0*/  UIMAD UR7, UR4, UR15, UR7 ;  /* 0x0000000f040772a4 */ /* 0x000fe2000f8e0207 */
[----:B------:R-:W-:Y:S02]  /*d200*/  VIADD R6, R2, UR60 ;  /* 0x0000003c02067c36 */ /* 0x000fe40008000000 */
        /* <DEDUP_REMOVED lines=10> */
[----:B--2---:R-:W-:Y:S01]  /*d2b0*/  @P0 SHF.R.U32.HI R5, RZ, R3, R2 ;  /* 0x00000003ff050219 */ /* 0x004fe20000011602 */
        /* <DEDUP_REMOVED lines=29> */
[----:B------:R2:W3:Y:S02]  /*d490*/  SHFL.IDX PT, R2, R4, RZ, 0x181f ;  /* 0x00181fff04027589 */ /* 0x0004e400000e0000 */
[----:B------:R-:W-:Y:S02]  /*d4a0*/  ISETP.GE.AND P0, PT, R0, R13, PT ;  /* 0x0000000d0000720c */ /* 0x000fe40003f06270 */
[----:B------:R2:W4:Y:S01]  /*d4b0*/  SHFL.IDX PT, R0, R5, RZ, 0x181f ;  /* 0x00181fff05007589 */ /* 0x00052200000e0000 */
[----:B------:R-:W-:Y:S10]  /*d4c0*/  @P2 BRA `(.L_x_5338) ;  /* 0x0000000000442947 */ /* 0x000ff40003800000 */
        /* <DEDUP_REMOVED lines=17> */
.L_x_5338:
[----:B------:R-:W-:Y:S05]  /*d5e0*/  BSYNC B1 ;  /* 0x0000000000017941 */ /* 0x000fea0003800000 */
.L_x_5337:
        /* <DEDUP_REMOVED lines=21> */
.L_x_5340:
[----:B------:R-:W-:Y:S05]  /*d740*/  BSYNC B1 ;  /* 0x0000000000017941 */ /* 0x000fea0003800000 */
.L_x_5339:
[----:B0-----:R0:W0:Y:S01]  /*d750*/  SHFL.IDX PT, R0, R5, 0x2, 0x181f ;  /* 0x00581f0005007f89 */ /* 0x00102200000e0000 */
[----:B------:R-:W-:Y:S03]  /*d760*/  BSSY B1, `(.L_x_5341) ;  /* 0x0000014000017945 */ /* 0x000fe60003800000 */
[----:B---3--:R3:W0:Y:S01]  /*d770*/  SHFL.IDX PT, R2, R4, 0x2, 0x181f ;  /* 0x00581f0004027f89 */ /* 0x00862200000e0000 */
        /* <DEDUP_REMOVED lines=18> */
.L_x_5342:
[----:B------:R-:W-:Y:S05]  /*d8a0*/  BSYNC B1 ;  /* 0x0000000000017941 */ /* 0x000fea0003800000 */
.L_x_5341:
[----:B0-----:R-:W-:Y:S01]  /*d8b0*/  VIADD R0, R6, 0x60 ;  /* 0x0000006006007836 */ /* 0x001fe20000000000 */
[----:B--2-4-:R-:W0:Y:S04]  /*d8c0*/  SHFL.IDX PT, R5, R5, 0x3, 0x181f ;  /* 0x00781f0005057f89 */ /* 0x014e2800000e0000 */
[----:B------:R-:W-:Y:S01]  /*d8d0*/  ISETP.GE.AND P0, PT, R0, R13, PT ;  /* 0x0000000d0000720c */ /* 0x000fe20003f06270 */
[----:B------:R2:W4:-:S12]  /*d8e0*/  SHFL.IDX PT, R2, R4, 0x3, 0x181f ;  /* 0x00781f0004027f89 */ /* 0x00051800000e0000 */
[----:B--2---:R-:W-:Y:S05]  /*d8f0*/  @P0 BRA `(.L_x_5333) ;  /* 0x0000000000440947 */ /* 0x004fea0003800000 */
[----:B------:R-:W-:Y:S02]  /*d900*/  ULDC UR4, c[0x0][0xbc8] ;  /* 0x0002f20000047ab9 */ /* 0x000fe40000000800 */
[----:B------:R-:W-:Y:S02]  /*d910*/  ISETP.GE.AND P3, PT, R200, UR4, PT ;  /* 0x00000004c8007c0c */ /* 0x000fe4000bf66270 */
[----:B------:R-:W-:Y:S02]  /*d920*/  ISETP.GE.AND P2, PT, R206, UR4, PT ;  /* 0x00000004ce007c0c */ /* 0x000fe4000bf46270 */
[----:B------:R-:W-:Y:S02]  /*d930*/  ISETP.GE.AND P1, PT, R205, UR4, PT ;  /* 0x00000004cd007c0c */ /* 0x000fe4000bf26270 */
[----:B------:R-:W-:-:S07]  /*d940*/  ISETP.GE.AND P0, PT, R207, UR4, PT ;  /* 0x00000004cf007c0c */ /* 0x000fce000bf06270 */
[-C--:B----4-:R-:W-:Y:S02]  /*d950*/  @!P3 LEA R8, P6, R200, R2.reuse, 0x1 ;  /* 0x00000002c808b211 */ /* 0x090fe400078c08ff */
        /* <DEDUP_REMOVED lines=11> */
.L_x_5333:
[----:B------:R-:W-:Y:S05]  /*da10*/  BSYNC B0 ;  /* 0x0000000000007941 */ /* 0x000fea0003800000 */
.L_x_5324:
[----:B------:R-:W-:Y:S02]  /*da20*/  ULDC UR4, c[0x0][0xd3c] ;  /* 0x00034f0000047ab9 */ /* 0x000fe40000000800 */
[----:B------:R-:W-:-:S13]  /*da30*/  ISETP.GE.AND P0, PT, R7, UR4, PT ;  /* 0x0000000407007c0c */ /* 0x000fda000bf06270 */
[----:B------:R-:W-:Y:S05]  /*da40*/  @!P0 BRA `(.L_x_5343) ;  /* 0xffffff3400248947 */ /* 0x000fea000383ffff */
[----:B------:R-:W-:Y:S05]  /*da50*/  EXIT ;  /* 0x000000000000794d */ /* 0x000fea0003800000 */
.L_x_5287:
[----:B------:R-:W-:-:S08]  /*da60*/  NOP ;  /* 0x0000000000007918 */ /* 0x000fd00000000000 */
[----:B0-----:R-:W0:-:S00]  /*da70*/  USETMAXREG.DEALLOC.CTAPOOL 0x18 ;  /* 0x00000018000079c8 */ /* 0x001e0000080e0500 */
        /* <DEDUP_REMOVED lines=16> */
.L_x_5344:
        /* <DEDUP_REMOVED lines=42> */
.L_x_5350:
        /* <DEDUP_REMOVED lines=12> */
.L_x_5349:
[----:B------:R-:W-:Y:S05]  /*dee0*/  BSYNC B0 ;  /* 0x0000000000007941 */ /* 0x000fea0003800000 */
.L_x_5348:
        /* <DEDUP_REMOVED lines=21> */
.L_x_5346:
        /* <DEDUP_REMOVED lines=18> */
[----:B------:R-:W-:-:S05]  /*e160*/  VIADD R11, R6, 0xffffffff ;  /* 0xffffffff060b7836 */ /* 0x000fca0000000000 */
[----:B------:R2:W3:Y:S02]  /*e170*/  SHFL.IDX PT, R16, R4, R11, 0x1f ;  /* 0x00001f0b04107589 */ /* 0x0004e400000e0000 */
.L_x_5351:
[----:B-1----:R-:W-:Y:S01]  /*e180*/  IMAD.MOV R2, RZ, RZ, -R3 ;  /* 0x000000ffff027224 */ /* 0x002fe200078e0a03 */
[----:B--2---:R-:W-:Y:S01]  /*e190*/  IABS R4, R8 ;  /* 0x0000000800047213 */ /* 0x004fe20000000000 */
        /* <DEDUP_REMOVED lines=17> */
[----:B------:R-:W-:-:S04]  /*e2b0*/  IMAD.MOV.U32 R9, RZ, RZ, R2 ;  /* 0x000000ffff097224 */ /* 0x000fc800078e0002 */
[----:B------:R-:W-:Y:S01]  /*e2c0*/  @!P2 IMAD.MOV R9, RZ, RZ, -R9 ;  /* 0x000000ffff09a224 */ /* 0x000fe200078e0a09 */
[----:B------:R-:W-:-:S05]  /*e2d0*/  @!P1 LOP3.LUT R9, RZ, R8, RZ, 0x33, !PT ;  /* 0x00000008ff099212 */ /* 0x000fca00078e33ff */
[----:B------:R-:W-:Y:S02]  /*e2e0*/  IMAD R4, R10, R9, RZ ;  /* 0x000000090a047224 */ /* 0x000fe400078e02ff */
[----:B------:R-:W-:Y:S02]  /*e2f0*/  IMAD.MOV R9, RZ, RZ, -R9 ;  /* 0x000000ffff097224 */ /* 0x000fe400078e0a09 */
[----:B------:R-:W-:Y:S02]  /*e300*/  IMAD.MOV R3, RZ, RZ, -R4 ;  /* 0x000000ffff037224 */ /* 0x000fe400078e0a04 */
[----:B------:R-:W-:-:S03]  /*e310*/  IMAD R7, R8, R9, R7 ;  /* 0x0000000908077224 */ /* 0x000fc600078e0207 */
[----:B------:R-:W-:Y:S01]  /*e320*/  VIADDMNMX R10, R3, UR5, R10, PT ;  /* 0x00000005030a7c46 */ /* 0x000fe2000b80010a */
[----:B------:R-:W-:Y:S01]  /*e330*/  IMAD.IADD R4, R7, 0x1, R4 ;  /* 0x0000000107047824 */ /* 0x000fe200078e0204 */
[----:B------:R-:W-:Y:S02]  /*e340*/  IABS R8, R7 ;  /* 0x0000000700087213 */ /* 0x000fe40000000000 */
[----:B------:R-:W-:-:S04]  /*e350*/  IABS R6, R10 ;  /* 0x0000000a00067213 */ /* 0x000fc80000000000 */
[----:B------:R-:W1:Y:S08]  /*e360*/  I2F.RP R11, R6 ;  /* 0x00000006000b7306 */ /* 0x000e700000209400 */
[----:B-1----:R-:W1:Y:S02]  /*e370*/  MUFU.RCP R11, R11 ;  /* 0x0000000b000b7308 */ /* 0x002e640000001000 */
[----:B-1----:R-:W-:-:S06]  /*e380*/  VIADD R2, R11, 0xffffffe ;  /* 0x0ffffffe0b027836 */ /* 0x002fcc0000000000 */
[----:B------:R1:W2:Y:S02]  /*e390*/  F2I.FTZ.U32.TRUNC.NTZ R3, R2 ;  /* 0x0000000200037305 */ /* 0x0002a4000021f000 */
[----:B-1----:R-:W-:Y:S02]  /*e3a0*/  IMAD.MOV.U32 R2, RZ, RZ, RZ ;  /* 0x000000ffff027224 */ /* 0x002fe400078e00ff */
[----:B--2---:R-:W-:-:S04]  /*e3b0*/  IMAD.MOV R9, RZ, RZ, -R3 ;  /* 0x000000ffff097224 */ /* 0x004fc800078e0a03 */
[----:B------:R-:W-:-:S04]  /*e3c0*/  IMAD R9, R9, R6, RZ ;  /* 0x0000000609097224 */ /* 0x000fc800078e02ff */
[----:B------:R-:W-:Y:S01]  /*e3d0*/  IMAD.HI.U32 R3, R3, R9, R2 ;  /* 0x0000000903037227 */ /* 0x000fe200078e0002 */
[-C--:B------:R-:W-:Y:S02]  /*e3e0*/  IABS R9, R10.reuse ;  /* 0x0000000a00097213 */ /* 0x080fe40000000000 */
[----:B------:R-:W-:-:S03]  /*e3f0*/  LOP3.LUT R2, R7, R10, RZ, 0x3c, !PT ;  /* 0x0000000a07027212 */ /* 0x000fc600078e3cff */
[----:B------:R-:W-:Y:S01]  /*e400*/  IMAD.MOV R9, RZ, RZ, -R9 ;  /* 0x000000ffff097224 */ /* 0x000fe200078e0a09 */
[----:B------:R-:W-:Y:S01]  /*e410*/  ISETP.GE.AND P2, PT, R2, RZ, PT ;  /* 0x000000ff0200720c */ /* 0x000fe20003f46270 */
[----:B------:R-:W-:-:S04]  /*e420*/  IMAD.HI.U32 R3, R3, R8, RZ ;  /* 0x0000000803037227 */ /* 0x000fc800078e00ff */
        /* <DEDUP_REMOVED lines=14> */
.L_x_5347:
[----:B------:R-:W-:Y:S02]  /*e510*/  IMAD.MOV.U32 R17, RZ, RZ, RZ ;  /* 0x000000ffff117224 */ /* 0x000fe400078e00ff */
[----:B------:R-:W-:Y:S02]  /*e520*/  IMAD.U32 R16, RZ, RZ, UR6 ;  /* 0x00000006ff107e24 */ /* 0x000fe4000f8e00ff */
[----:B------:R-:W-:-:S07]  /*e530*/  IMAD.MOV.U32 R18, RZ, RZ, RZ ;  /* 0x000000ffff127224 */ /* 0x000fce00078e00ff */
.L_x_5352:
[----:B------:R-:W-:-:S13]  /*e540*/  ISETP.NE.AND P0, PT, R0, RZ, PT ;  /* 0x000000ff0000720c */ /* 0x000fda0003f05270 */
[----:B------:R-:W1:Y:S01]  /*e550*/  @!P0 S2R R3, SR_CgaCtaId ;  /* 0x0000000000038919 */ /* 0x000e620000008800 */
[----:B------:R-:W-:-:S04]  /*e560*/  @!P0 MOV R0, 0x400 ;  /* 0x0000040000008802 */ /* 0x000fc80000000f00 */
[----:B-1----:R-:W-:-:S05]  /*e570*/  @!P0 LEA R0, R3, R0, 0x18 ;  /* 0x0000000003008211 */ /* 0x002fca00078ec0ff */
[----:B------:R2:W-:Y:S01]  /*e580*/  @!P0 STS.128 [R0+0x324d0], R16 ;  /* 0x0324d01000008388 */ /* 0x0005e20000000c00 */
[----:B------:R-:W-:Y:S06]  /*e590*/  BAR.ARV 0x5, 0x180 ;  /* 0x0146000000007b1d */ /* 0x000fec0000002000 */
.L_x_5345:
        /* <DEDUP_REMOVED lines=35> */
.L_x_5461:
[----:B-1----:R-:W1:Y:S02]  /*e7d0*/  LDC.64 R2, c[0x0][0xd88] ;  /* 0x00036200ff027b82 */ /* 0x002e640000000a00 */
        /* <DEDUP_REMOVED lines=21> */
[----:B0-----:R-:W-:Y:S01]  /*e930*/  IMAD.MOV.U32 R8, RZ, RZ, RZ ;  /* 0x000000ffff087224 */ /* 0x001fe200078e00ff */
        /* <DEDUP_REMOVED lines=17> */
[----:B---3--:R-:W-:-:S05]  /*ea50*/  @P2 IADD3.X R7, R10, UR9, RZ, P3, !PT ;  /* 0x000000090a072c10 */ /* 0x008fca0009ffe4ff */
        /* <DEDUP_REMOVED lines=11> */
[----:B------:R-:W1:Y:S04]  /*eb10*/  LDG.E R7, desc[UR38][R2.64] ;  /* 0x0000002602077981 */ /* 0x000e68000c1e1900 */
[----:B------:R-:W1:Y:S02]  /*eb20*/  LDG.E R2, desc[UR38][R2.64+0x4] ;  /* 0x0000042602027981 */ /* 0x000e64000c1e1900 */
[----:B-1----:R-:W-:-:S05]  /*eb30*/  IMAD.IADD R9, R2, 0x1, -R7 ;  /* 0x0000000102097824 */ /* 0x002fca00078e0a07 */
[----:B------:R2:W-:Y:S02]  /*eb40*/  STL [R1+0x34], R9 ;  /* 0x0000340901007387 */ /* 0x0005e40000100800 */
.L_x_5354:
[----:B------:R-:W-:Y:S01]  /*eb50*/  IMAD.MOV.U32 R2, RZ, RZ, R12 ;  /* 0x000000ffff027224 */ /* 0x000fe200078e000c */
[----:B------:R-:W-:Y:S01]  /*eb60*/  ULDC.64 UR4, c[0x0][0xb18] ;  /* 0x0002c60000047ab9 */ /* 0x000fe20000000a00 */
[----:B-----5:R-:W-:Y:S01]  /*eb70*/  IMAD.IADD R3, R8, 0x1, R0 ;  /* 0x0000000108037824 */ /* 0x020fe200078e0200 */
[----:B------:R-:W-:Y:S02]  /*eb80*/  ISETP.NE.U32.AND P1, PT, RZ, UR4, PT ;  /* 0x00000004ff007c0c */ /* 0x000fe4000bf25070 */
[----:B------:R3:W-:Y:S02]  /*eb90*/  STL [R1+0xc], R2 ;  /* 0x00000c0201007387 */ /* 0x0007e40000100800 */
[----:B------:R-:W-:Y:S02]  /*eba0*/  ISETP.NE.AND.EX P1, PT, RZ, UR5, PT, P1 ;  /* 0x00000005ff007c0c */ /* 0x000fe4000bf25310 */
[----:B------:R3:W-:Y:S11]  /*ebb0*/  STL [R1+0x20], R3 ;  /* 0x0000200301007387 */ /* 0x0007f60000100800 */
[----:B---3--:R-:W-:Y:S05]  /*ebc0*/  @!P1 BRA `(.L_x_5355) ;  /* 0x0000000000109947 */ /* 0x008fea0003800000 */
[----:B------:R-:W-:-:S04]  /*ebd0*/  IADD3 R6, P0, R11, UR4, RZ ;  /* 0x000000040b067c10 */ /* 0x000fc8000ff1e0ff */
[----:B------:R-:W-:-:S05]  /*ebe0*/  IADD3.X R7, R10, UR5, RZ, P0, !PT ;  /* 0x000000050a077c10 */ /* 0x000fca00087fe4ff */
[----:B------:R3:W5:Y:S01]  /*ebf0*/  LDG.E R6, desc[UR38][R6.64] ;  /* 0x0000002606067981 */ /* 0x000762000c1e1900 */
[----:B------:R-:W-:Y:S05]  /*ec00*/  BRA `(.L_x_5356) ;  /* 0x0000000000107947 */ /* 0x000fea0003800000 */
.L_x_5355:
[----:B------:R-:W-:Y:S05]  /*ec10*/  @!P0 BRA `(.L_x_5356) ;  /* 0x00000000000c8947 */ /* 0x000fea0003800000 */
[----:B------:R-:W3:Y:S04]  /*ec20*/  LDG.E R6, desc[UR38][R4.64] ;  /* 0x0000002604067981 */ /* 0x000ee8000c1e1900 */
[----:B------:R-:W3:Y:S02]  /*ec30*/  LDG.E R4, desc[UR38][R4.64+0x4] ;  /* 0x0000042604047981 */ /* 0x000ee4000c1e1900 */
[----:B---3--:R-:W-:-:S07]  /*ec40*/  IMAD.IADD R6, R4, 0x1, -R6 ;  /* 0x0000000104067824 */ /* 0x008fce00078e0a06 */
.L_x_5356:
[----:B-----5:R-:W-:Y:S01]  /*ec50*/  IMAD.IADD R6, R6, 0x1, -R0 ;  /* 0x0000000106067824 */ /* 0x020fe200078e0a00 */
[----:B------:R-:W-:Y:S01]  /*ec60*/  BSSY B7, `(.L_x_5357) ;  /* 0x00004ed000077945 */ /* 0x000fe20003800000 */
[----:B------:R-:W4:Y:S02]  /*ec70*/  LDC R0, c[0x0][0x448] ;  /* 0x00011200ff007b82 */ /* 0x000f240000000800 */
[----:B----4-:R-:W-:Y:S01]  /*ec80*/  ISETP.NE.AND P0, PT, R0, 0x1, PT ;  /* 0x000000010000780c */ /* 0x010fe20003f05270 */
[----:B------:R-:W-:-:S04]  /*ec90*/  IMAD.SHL.U32 R0, R17, 0x80, RZ ;  /* 0x0000008011007824 */ /* 0x000fc800078e00ff */
[----:B------:R-:W-:-:S08]  /*eca0*/  VIADD R0, R0, 0x7f ;  /* 0x0000007f00007836 */ /* 0x000fd00000000000 */
[----:B------:R-:W4:Y:S08]  /*ecb0*/  @P0 LDC R2, c[0x0][0x44c] ;  /* 0x00011300ff020b82 */ /* 0x000f300000000800 */
[----:B------:R-:W0:Y:S01]  /*ecc0*/  @P0 LDC R3, c[0x0][0x450] ;  /* 0x00011400ff030b82 */ /* 0x000e220000000800 */
[----:B----4-:R-:W-:-:S05]  /*ecd0*/  @P0 IMAD.HI.U32 R2, R0, R2, RZ ;  /* 0x0000000200020227 */ /* 0x010fca00078e00ff */
[----:B0-----:R-:W-:Y:S01]  /*ece0*/  @P0 SHF.R.U32.HI R0, RZ, R3, R2 ;  /* 0x00000003ff000219 */ /* 0x001fe20000011602 */
        /* <DEDUP_REMOVED lines=12> */
[----:B0-----:R-:W-:Y:S05]  /*edb0*/  @P0 BRA `(.L_x_5358) ;  /* 0x0000000000440947 */ /* 0x001fea0003800000 */
[----:B------:R-:W0:Y:S02]  /*edc0*/  S2R R4, SR_TID.X ;  /* 0x0000000000047919 */ /* 0x000e240000002100 */
[----:B0-----:R-:W-:-:S04]  /*edd0*/  LOP3.LUT R4, R4, 0x7f, RZ, 0xc0, !PT ;  /* 0x0000007f04047812 */ /* 0x001fc800078ec0ff */
[----:B------:R-:W-:-:S13]  /*ede0*/  ISETP.NE.AND P0, PT, R4, RZ, PT ;  /* 0x000000ff0400720c */ /* 0x000fda0003f05270 */
[----:B------:R-:W-:Y:S05]  /*edf0*/  @P0 BRA `(.L_x_5359) ;  /* 0x0000004c004c0947 */ /* 0x000fea0003800000 */
[----:B------:R-:W0:Y:S01]  /*ee00*/  S2R R3, SR_LANEID ;  /* 0x0000000000037919 */ /* 0x000e220000000000 */
[----:B------:R-:W-:Y:S02]  /*ee10*/  VOTEU.ANY UR4, UPT, PT ;  /* 0x0000000000047886 */ /* 0x000fe400038e0100 */
[----:B------:R-:W0:Y:S08]  /*ee20*/  FLO.U32 R0, UR4 ;  /* 0x0000000400007d00 */ /* 0x000e3000080e0000 */
[----:B------:R-:W4:Y:S01]  /*ee30*/  POPC R5, UR4 ;  /* 0x0000000400057d09 */ /* 0x000f220008000000 */
[----:B0-----:R-:W-:-:S02]  /*ee40*/  ISETP.EQ.U32.AND P0, PT, R0, R3, PT ;  /* 0x000000030000720c */ /* 0x001fc40003f02070 */
[----:B------:R-:W4:Y:S11]  /*ee50*/  LDC.64 R2, c[0x0][0xd60] ;  /* 0x00035800ff027b82 */ /* 0x000f360000000a00 */
[----:B----4-:R-:W4:Y:S01]  /*ee60*/  @P0 ATOMG.E.ADD.STRONG.GPU PT, R3, desc[UR38][R2.64], R5 ;  /* 0x00000005020309a8 */ /* 0x010f2200081ee1e6 */
[----:B------:R-:W0:Y:S02]  /*ee70*/  S2R R4, SR_LTMASK ;  /* 0x0000000000047919 */ /* 0x000e240000003900 */
[----:B0-----:R-:W-:-:S04]  /*ee80*/  LOP3.LUT R4, R4, UR4, RZ, 0xc0, !PT ;  /* 0x0000000404047c12 */ /* 0x001fc8000f8ec0ff */
[----:B---3--:R-:W0:Y:S01]  /*ee90*/  POPC R7, R4 ;  /* 0x0000000400077309 */ /* 0x008e220000000000 */
[----:B----4-:R-:W0:Y:S02]  /*eea0*/  SHFL.IDX PT, R0, R3, R0, 0x1f ;  /* 0x00001f0003007589 */ /* 0x010e2400000e0000 */
[----:B0-----:R-:W-:Y:S01]  /*eeb0*/  IADD3 R16, R0, UR40, R7 ;  /* 0x0000002800107c10 */ /* 0x001fe2000fffe007 */
[----:B------:R-:W-:Y:S06]  /*eec0*/  BRA `(.L_x_5359) ;  /* 0x0000004c00187947 */ /* 0x000fec0003800000 */
.L_x_5358:
        /* <DEDUP_REMOVED lines=13> */
[----:B---3--:R-:W-:-:S02]  /*efa0*/  IMAD.U32 R7, RZ, RZ, UR9 ;  /* 0x00000009ff077e24 */ /* 0x008fc4000f8e00ff */
[----:B------:R-:W-:Y:S02]  /*efb0*/  IMAD.U32 R10, RZ, RZ, UR4 ;  /* 0x00000004ff0a7e24 */ /* 0x000fe4000f8e00ff */
[----:B------:R-:W-:Y:S02]  /*efc0*/  IMAD.U32 R11, RZ, RZ, UR5 ;  /* 0x00000005ff0b7e24 */ /* 0x000fe4000f8e00ff */
[----:B------:R-:W-:Y:S02]  /*efd0*/  IMAD.MOV.U32 R8, RZ, RZ, 0x70 ;  /* 0x00000070ff087424 */ /* 0x000fe400078e00ff */
[----:B------:R-:W-:Y:S02]  /*efe0*/  IMAD.MOV.U32 R12, RZ, RZ, 0x1 ;  /* 0x00000001ff0c7424 */ /* 0x000fe400078e00ff */
[----:B------:R-:W-:-:S07]  /*eff0*/  IMAD.MOV.U32 R13, RZ, RZ, RZ ;  /* 0x000000ffff0d7224 */ /* 0x000fce00078e00ff */
[----:B------:R-:W-:-:S07]  /*f000*/  LEPC R20, `(.L_x_5361) ;  /* 0x000000001014794e */ /* 0x000fce0000000000 */
[----:B012---:R-:W-:Y:S05]  /*f010*/  CALL.ABS.NOINC R2 ;  /* 0x0000000002007343 */ /* 0x007fea0003c00000 */
.L_x_5361:
[----:B------:R-:W-:Y:S05]  /*f020*/  BSYNC B6 ;  /* 0x0000000000067941 */ /* 0x000fea0003800000 */
.L_x_5360:
        /* <DEDUP_REMOVED lines=13> */
[----:B---3--:R-:W-:-:S02]  /*f100*/  IMAD.U32 R7, RZ, RZ, UR9 ;  /* 0x00000009ff077e24 */ /* 0x008fc4000f8e00ff */
[----:B------:R-:W-:Y:S02]  /*f110*/  IMAD.U32 R10, RZ, RZ, UR4 ;  /* 0x00000004ff0a7e24 */ /* 0x000fe4000f8e00ff */
[----:B------:R-:W-:Y:S02]  /*f120*/  IMAD.U32 R11, RZ, RZ, UR5 ;  /* 0x00000005ff0b7e24 */ /* 0x000fe4000f8e00ff */
[----:B------:R-:W-:Y:S02]  /*f130*/  IMAD.MOV.U32 R8, RZ, RZ, 0x70 ;  /* 0x00000070ff087424 */ /* 0x000fe400078e00ff */
[----:B------:R-:W-:Y:S02]  /*f140*/  IMAD.MOV.U32 R12, RZ, RZ, 0x1 ;  /* 0x00000001ff0c7424 */ /* 0x000fe400078e00ff */
[----:B0-----:R-:W-:-:S07]  /*f150*/  IMAD.MOV.U32 R13, RZ, RZ, RZ ;  /* 0x000000ffff0d7224 */ /* 0x001fce00078e00ff */
[----:B------:R-:W-:-:S07]  /*f160*/  LEPC R20, `(.L_x_5364) ;  /* 0x000000001014794e */ /* 0x000fce0000000000 */
[----:B-12-4-:R-:W-:Y:S05]  /*f170*/  CALL.ABS.NOINC R2 ;  /* 0x0000000002007343 */ /* 0x016fea0003c00000 */
.L_x_5364:
        /* <DEDUP_REMOVED lines=16> */
.L_x_5363:
[----:B------:R-:W-:Y:S05]  /*f280*/  BSYNC B6 ;  /* 0x0000000000067941 */ /* 0x000fea0003800000 */
.L_x_5362:
[----:B------:R-:W4:Y:S01]  /*f290*/  LDL.LU R2, [R1] ;  /* 0x0000000001027983 */ /* 0x000f220000300800 */
[----:B------:R-:W-:-:S03]  /*f2a0*/  ULDC.64 UR4, c[0x0][0xaf0] ;  /* 0x0002bc0000047ab9 */ /* 0x000fc60000000a00 */
[----:B------:R-:W5:Y:S04]  /*f2b0*/  LDL.LU R4, [R1+0x1c] ;  /* 0x00001c0001047983 */ /* 0x000f680000300800 */
[----:B---3--:R-:W3:Y:S01]  /*f2c0*/  LDL R7, [R1+0xc] ;  /* 0x00000c0001077983 */ /* 0x008ee20000100800 */
[----:B------:R-:W-:-:S03]  /*f2d0*/  ISETP.NE.U32.AND P0, PT, RZ, UR4, PT ;  /* 0x00000004ff007c0c */ /* 0x000fc6000bf05070 */
[----:B------:R-:W2:Y:S01]  /*f2e0*/  LDL R0, [R1+0x30] ;  /* 0x0000300001007983 */ /* 0x000ea20000100800 */
[----:B------:R-:W-:-:S13]  /*f2f0*/  ISETP.NE.AND.EX P0, PT, RZ, UR5, PT, P0 ;  /* 0x00000005ff007c0c */ /* 0x000fda000bf05300 */
[----:B----4-:R-:W-:-:S04]  /*f300*/  @P0 IADD3 R2, P1, R2, UR4, RZ ;  /* 0x0000000402020c10 */ /* 0x010fc8000ff3e0ff */
[----:B-----5:R-:W-:Y:S01]  /*f310*/  @P0 IADD3.X R3, R4, UR5, RZ, P1, !PT ;  /* 0x0000000504030c10 */ /* 0x020fe20008ffe4ff */
[----:B------:R-:W-:-:S04]  /*f320*/  ULDC.64 UR4, c[0x0][0xb00] ;  /* 0x0002c00000047ab9 */ /* 0x000fc80000000a00 */
[----:B---3--:R0:W3:Y:S02]  /*f330*/  @P0 LDG.E R7, desc[UR38][R2.64] ;  /* 0x0000002602070981 */ /* 0x0080e4000c1e1900 */
[----:B0-----:R-:W0:Y:S01]  /*f340*/  LDC.64 R2, c[0x0][0x418] ;  /* 0x00010600ff027b82 */ /* 0x001e220000000a00 */
[----:B--2---:R-:W-:Y:S01]  /*f350*/  VIADD R4, R0, 0xffffffff ;  /* 0xffffffff00047836 */ /* 0x004fe20000000000 */
[----:B---3--:R-:W-:Y:S01]  /*f360*/  SHF.R.S32.HI R8, RZ, 0x1f, R7 ;  /* 0x0000001fff087819 */ /* 0x008fe20000011407 */
[----:B------:R2:W-:Y:S04]  /*f370*/  @P0 STL [R1+0xc], R7 ;  /* 0x00000c0701000387 */ /* 0x0005e80000100800 */
[----:B------:R2:W-:Y:S01]  /*f380*/  STL [R1+0x1c], R8 ;  /* 0x00001c0801007387 */ /* 0x0005e20000100800 */
[----:B0-----:R-:W-:Y:S01]  /*f390*/  LOP3.LUT P0, RZ, R2, UR4, RZ, 0xfc, !PT ;  /* 0x0000000402ff7c12 */ /* 0x001fe2000f80fcff */
[----:B------:R-:W-:-:S03]  /*f3a0*/  UMOV UR4, 0xffffffff ;  /* 0xffffffff00047882 */ /* 0x000fc60000000000 */
[----:B------:R-:W-:-:S04]  /*f3b0*/  LOP3.LUT P0, RZ, R3, UR5, RZ, 0xfc, P0 ;  /* 0x0000000503ff7c12 */ /* 0x000fc8000800fcff */
[----:B------:R-:W-:Y:S01]  /*f3c0*/  SEL R0, R7, RZ, !P0 ;  /* 0x000000ff07007207 */ /* 0x000fe20004000000 */
[----:B--2---:R-:W-:Y:S08]  /*f3d0*/  BRA.DIV UR4, `(.L_x_5365) ;  /* 0x0000005a04a07947 */ /* 0x004ff0000b800000 */
[----:B------:R-:W0:Y:S02]  /*f3e0*/  S2R R5, SR_TID.X ;  /* 0x0000000000057919 */ /* 0x000e240000002100 */
[----:B0-----:R-:W-:-:S04]  /*f3f0*/  SHF.R.U32.HI R5, RZ, 0x5, R5 ;  /* 0x00000005ff057819 */ /* 0x001fc80000011605 */
[----:B------:R-:W-:-:S05]  /*f400*/  LOP3.LUT R5, R5, 0x3, RZ, 0xc0, !PT ;  /* 0x0000000305057812 */ /* 0x000fca00078ec0ff */
[----:B------:R0:W2:Y:S02]  /*f410*/  SHFL.IDX PT, R14, R5, RZ, 0x1f ;  /* 0x00001fff050e7589 */ /* 0x0000a400000e0000 */
.L_x_5478:
        /* <DEDUP_REMOVED lines=12> */
.L_x_5481:
[----:B------:R-:W-:Y:S05]  /*f4e0*/  @!P6 BRA `(.L_x_5366) ;  /* 0x000000040014e947 */ /* 0x000fea0003800000 */
[----:B------:R-:W-:-:S04]  /*f4f0*/  ISETP.NE.U32.AND P0, PT, R2, RZ, PT ;  /* 0x000000ff0200720c */ /* 0x000fc80003f05070 */
[----:B------:R-:W-:-:S13]  /*f500*/  ISETP.NE.AND.EX P0, PT, R3, RZ, PT, P0 ;  /* 0x000000ff0300720c */ /* 0x000fda0003f05300 */
[----:B------:R-:W-:Y:S05]  /*f510*/  @!P0 BRA `(.L_x_5368) ;  /* 0x0000000000548947 */ /* 0x000fea0003800000 */
[----:B------:R-:W2:Y:S01]  /*f520*/  LDC R6, c[0x0][0x43c] ;  /* 0x00010f00ff067b82 */ /* 0x000ea20000000800 */
[----:B-1----:R-:W-:Y:S01]  /*f530*/  IMAD.MOV.U32 R9, RZ, RZ, R4 ;  /* 0x000000ffff097224 */ /* 0x002fe200078e0004 */
[----:B------:R-:W-:-:S03]  /*f540*/  ULDC.64 UR4, c[0x0][0x428] ;  /* 0x00010a0000047ab9 */ /* 0x000fc60000000a00 */
[----:B0-----:R-:W-:Y:S01]  /*f550*/  IMAD.MOV.U32 R0, RZ, RZ, R9 ;  /* 0x000000ffff007224 */ /* 0x001fe200078e0009 */
[----:B--2---:R-:W-:-:S13]  /*f560*/  ISETP.NE.AND P0, PT, R6, 0x1, PT ;  /* 0x000000010600780c */ /* 0x004fda0003f05270 */
        /* <DEDUP_REMOVED lines=16> */
.L_x_5368:
[----:B------:R-:W3:Y:S04]  /*f670*/  LDL R7, [R1+0x4] ;  /* 0x0000040001077983 */ /* 0x000ee80000100800 */
[----:B0-2---:R-:W3:Y:S04]  /*f680*/  LDL R0, [R1+0x8] ;  /* 0x0000080001007983 */ /* 0x005ee80000100800 */
[----:B------:R-:W2:Y:S01]  /*f690*/  LDL R2, [R1+0x18] ;  /* 0x0000180001027983 */ /* 0x000ea20000100800 */
[----:B---3--:R-:W-:Y:S01]  /*f6a0*/  IMAD R0, R0, 0x8, R7 ;  /* 0x0000000800007824 */ /* 0x008fe200078e0207 */
[----:B--2---:R-:W-:-:S04]  /*f6b0*/  SHF.L.U32 R2, R2, 0x1f, RZ ;  /* 0x0000001f02027819 */ /* 0x004fc800000006ff */
[----:B------:R-:W0:Y:S02]  /*f6c0*/  SYNCS.PHASECHK.TRANS64.TRYWAIT P0, [R0+URZ+0x32440], R2 ;  /* 0x03244002000075a7 */ /* 0x000e24000800017f */
[----:B0-----:R-:W-:Y:S05]  /*f6d0*/  @!P0 BRA `(.L_x_5369) ;  /* 0x0000005800348947 */ /* 0x001fea0003800000 */
.L_x_5482:
        /* <DEDUP_REMOVED lines=11> */
.L_x_5370:
        /* <DEDUP_REMOVED lines=27> */
.L_x_5366:
[----:B0-----:R-:W3:Y:S04]  /*f940*/  LDL R0, [R1+0x4] ;  /* 0x0000040001007983 */ /* 0x001ee80000100800 */
        /* <DEDUP_REMOVED lines=16> */
[----:B0-----:R-:W-:-:S05]  /*fa50*/  SHF.R.S32.HI R0, RZ, 0x1f, R18 ;  /* 0x0000001fff007819 */ /* 0x001fca0000011412 */
        /* <DEDUP_REMOVED lines=18> */
[----:B01----:R-:W-:Y:S05]  /*fb80*/  CALL.ABS.NOINC R2 ;  /* 0x0000000002007343 */ /* 0x003fea0003c00000 */
.L_x_5372:
[----:B------:R-:W-:Y:S05]  /*fb90*/  BSYNC B6 ;  /* 0x0000000000067941 */ /* 0x000fea0003800000 */
.L_x_5371:
[----:B------:R-:W3:Y:S01]  /*fba0*/  LDL R4, [R1+0x40] ;  /* 0x0000400001047983 */ /* 0x000ee20000100800 */
[----:B------:R-:W0:Y:S01]  /*fbb0*/  LDC R7, c[0x0][0x448] ;  /* 0x00011200ff077b82 */ /* 0x000e220000000800 */
[----:B------:R-:W-:Y:S01]  /*fbc0*/  ULDC.64 UR4, c[0x0][0x298] ;  /* 0x0000a60000047ab9 */ /* 0x000fe20000000a00 */
[----:B------:R-:W-:Y:S01]  /*fbd0*/  ULDC.64 UR6, c[0x0][0x280] ;  /* 0x0000a00000067ab9 */ /* 0x000fe20000000a00 */
[----:B------:R-:W4:Y:S04]  /*fbe0*/  LDL R10, [R1+0x28] ;  /* 0x00002800010a7983 */ /* 0x000f280000100800 */
[----:B-1----:R-:W4:Y:S01]  /*fbf0*/  LDL R9, [R1+0x4c] ;  /* 0x00004c0001097983 */ /* 0x002f220000100800 */
[----:B--2---:R-:W1:Y:S01]  /*fc00*/  S2R R2, SR_TID.X ;  /* 0x0000000000027919 */ /* 0x004e620000002100 */
[----:B------:R-:W2:Y:S02]  /*fc10*/  S2R R0, SR_TID.X ;  /* 0x0000000000007919 */ /* 0x000ea40000002100 */
[----:B------:R-:W4:Y:S04]  /*fc20*/  LDL R8, [R1+0x50] ;  /* 0x0000500001087983 */ /* 0x000f280000100800 */
[----:B------:R-:W4:Y:S01]  /*fc30*/  LDL R6, [R1+0x38] ;  /* 0x0000380001067983 */ /* 0x000f220000100800 */
[----:B0-----:R-:W-:-:S13]  /*fc40*/  ISETP.NE.AND P0, PT, R7, 0x1, PT ;  /* 0x000000010700780c */ /* 0x001fda0003f05270 */
[----:B------:R-:W0:Y:S01]  /*fc50*/  @P0 LDC R3, c[0x0][0x450] ;  /* 0x00011400ff030b82 */ /* 0x000e220000000800 */
[----:B-1----:R-:W-:-:S04]  /*fc60*/  LOP3.LUT R2, R2, 0x7f, RZ, 0xc0, !PT ;  /* 0x0000007f02027812 */ /* 0x002fc800078ec0ff */
[----:B------:R-:W-:Y:S01]  /*fc70*/  SHF.R.U32.HI R2, RZ, 0x3, R2 ;  /* 0x00000003ff027819 */ /* 0x000fe20000011602 */
[----:B--2---:R-:W-:-:S05]  /*fc80*/  IMAD.SHL.U32 R0, R0, 0x10, RZ ;  /* 0x0000001000007824 */ /* 0x004fca00078e00ff */
[----:B------:R-:W-:Y:S02]  /*fc90*/  LOP3.LUT R0, R2, 0x70, R0, 0xf8, !PT ;  /* 0x0000007002007812 */ /* 0x000fe400078ef800 */
[----:B------:R-:W1:Y:S03]  /*fca0*/  @P0 LDC R2, c[0x0][0x44c] ;  /* 0x00011300ff020b82 */ /* 0x000e660000000800 */
[----:B------:R-:W-:-:S04]  /*fcb0*/  IMAD R5, R17, 0x80, R0 ;  /* 0x0000008011057824 */ /* 0x000fc800078e0200 */
[----:B------:R-:W-:Y:S01]  /*fcc0*/  IMAD.MOV.U32 R0, RZ, RZ, R5 ;  /* 0x000000ffff007224 */ /* 0x000fe200078e0005 */
[----:B------:R2:W-:Y:S01]  /*fcd0*/  STL [R1+0x24], R5 ;  /* 0x0000240501007387 */ /* 0x0005e20000100800 */
[----:B-1----:R-:W-:-:S05]  /*fce0*/  @P0 IMAD.HI.U32 R2, R5, R2, RZ ;  /* 0x0000000205020227 */ /* 0x002fca00078e00ff */
[----:B0-----:R-:W-:Y:S01]  /*fcf0*/  @P0 SHF.R.U32.HI R0, RZ, R3, R2 ;  /* 0x00000003ff000219 */ /* 0x001fe20000011602 */
[----:B---3--:R-:W-:-:S04]  /*fd00*/  IMAD R2, R4, UR4, RZ ;  /* 0x0000000404027c24 */ /* 0x008fc8000f8e02ff */
[C---:B----4-:R-:W-:Y:S02]  /*fd10*/  IMAD R4, R10.reuse, UR5, R2 ;  /* 0x000000050a047c24 */ /* 0x050fe4000f8e0202 */
        /* <DEDUP_REMOVED lines=26> */
[----:B--2---:R-:W-:Y:S01]  /*fec0*/  IMAD.WIDE.U32 R4, R0, UR4, R2 ;  /* 0x0000000400047c25 */ /* 0x004fe2000f8e0002 */
        /* <DEDUP_REMOVED lines=12> */
[----:B------:R-:W-:-:S03]  /*ff90*/  IMAD R17, R17, 0x80, R8 ;  /* 0x0000008011117824 */ /* 0x000fc600078e0208 */
[----:B------:R-:W0:Y:S01]  /*ffa0*/  SHFL.IDX PT, R5, R3, RZ, 0x181f ;  /* 0x00181fff03057589 */ /* 0x000e2200000e0000 */
[----:B------:R-:W-:-:S03]  /*ffb0*/  VIADD R8, R17, 0x10 ;  /* 0x0000001011087836 */ /* 0x000fc60000000000 */
[----:B------:R-:W-:Y:S04]  /*ffc0*/  SHFL.IDX PT, R6, R3, 0x1, 0x181f ;  /* 0x00381f0003067f89 */ /* 0x000fe800000e0000 */
[----:B------:R1:W-:Y:S01]  /*ffd0*/  STL [R1+0x3c], R8 ;  /* 0x00003c0801007387 */ /* 0x0003e20000100800 */
[----:B--2---:R-:W-:-:S03]  /*ffe0*/  IMAD R2, R4, R7, RZ ;  /* 0x0000000704027224 */ /* 0x004fc600078e02ff */
[----:B------:R-:W2:Y:S02]  /*fff0*/  SHFL.IDX PT, R4, R0, RZ, 0x181f ;  /* 0x00181fff00047589 */ /* 0x000ea400000e0000 */
[CC--:B------:R-:W-:Y:S02]  /*10000*/  ISETP.GE.AND P1, PT, R17.reuse, R2.reuse, PT ;  /* 0x000000021100720c */ /* 0x0c0fe40003f26270 */
[----:B------:R-:W3:Y:S01]  /*10010*/  SHFL.IDX PT, R7, R0, 0x1, 0x181f ;  /* 0x00381f0000077f89 */ /* 0x000ee200000e0000 */
[----:B------:R-:W-:Y:S01]  /*10020*/  ISETP.GE.AND P2, PT, R8, R2, PT ;  /* 0x000000020800720c */ /* 0x000fe20003f46270 */
[----:B-1----:R-:W-:-:S05]  /*10030*/  VIADD R8, R17, 0x20 ;  /* 0x0000002011087836 */ /* 0x002fca0000000000 */
[----:B------:R-:W-:Y:S04]  /*10040*/  STL [R1+0x48], R8 ;  /* 0x0000480801007387 */ /* 0x000fe80000100800 */
[----:B0-----:R-:W-:-:S05]  /*10050*/  @!P1 LEA R5, P3, R10, R5, 0x1 ;  /* 0x000000050a059211 */ /* 0x001fca00078608ff */
[----:B--2---:R-:W-:-:S05]  /*10060*/  @!P1 IMAD.X R4, RZ, RZ, R4, P3 ;  /* 0x000000ffff049224 */ /* 0x004fca00018e0604 */
[----:B------:R-:W-:-:S04]  /*10070*/  @!P1 LOP3.LUT R5, R5, R4, RZ, 0x3c, !PT ;  /* 0x0000000405059212 */ /* 0x000fc800078e3cff */
[----:B------:R-:W-:-:S04]  /*10080*/  @!P1 LOP3.LUT R4, R5, R4, RZ, 0x3c, !PT ;  /* 0x0000000405049212 */ /* 0x000fc800078e3cff */
[----:B------:R-:W-:-:S05]  /*10090*/  @!P1 LOP3.LUT R5, R5, R4, RZ, 0x3c, !PT ;  /* 0x0000000405059212 */ /* 0x000fca00078e3cff */
[----:B-----5:R0:W-:Y:S02]  /*100a0*/  @!P1 LDGSTS.E.BYPASS.LTC128B.128 [R9+0x18400], desc[UR38][R4.64], !P0 ;  /* 0x1840000004099fae */ /* 0x0201e4000c101d66 */
[----:B0-----:R-:W-:Y:S02]  /*100b0*/  @!P2 LEA R5, P1, R10, R6, 0x1 ;  /* 0x000000060a05a211 */ /* 0x001fe400078208ff */
        /* <DEDUP_REMOVED lines=60> */
.L_x_5499:
[----:B------:R2:W5:Y:S01]  /*10480*/  LDL R8, [R1+0x4] ;  /* 0x0000040001087983 */ /* 0x0005620000100800 */
[----:B01----:R-:W-:-:S05]  /*10490*/  VIADD R4, R17, 0x70 ;  /* 0x0000007011047836 */ /* 0x003fca0000000000 */
        /* <DEDUP_REMOVED lines=10> */
.L_x_5374:
[----:B--2---:R-:W2:Y:S01]  /*10540*/  LDL R2, [R1+0x4] ;  /* 0x0000040001027983 */ /* 0x004ea20000100800 */
        /* <DEDUP_REMOVED lines=37> */
.L_x_5376:
[----:B------:R-:W-:Y:S05]  /*107a0*/  BSYNC B6 ;  /* 0x0000000000067941 */ /* 0x000fea0003800000 */
.L_x_5375:
        /* <DEDUP_REMOVED lines=134> */
.L_x_5517:
        /* <DEDUP_REMOVED lines=14> */
.L_x_5379:
[----:B------:R-:W-:Y:S05]  /*110f0*/  BSYNC B0 ;  /* 0x0000000000007941 */ /* 0x000fea0003800000 */
.L_x_5378:
[----:B------:R3:W5:Y:S01]  /*11100*/  LDL R7, [R1+0x4] ;  /* 0x0000040001077983 */ /* 0x0007620000100800 */
[----:B------:R-:W-:Y:S01]  /*11110*/  PLOP3.LUT P0, PT, PT, PT, PT, 0x80, 0x0 ;  /* 0x000000000000781c */ /* 0x000fe20003f0f070 */
[----:B------:R-:W-:-:S12]  /*11120*/  NOP ;  /* 0x0000000000007918 */ /* 0x000fd80000000000 */
.L_x_5380:
        /* <DEDUP_REMOVED lines=19> */
.L_x_5518:
[----:B------:R-:W-:Y:S05]  /*11260*/  BSYNC B0 ;  /* 0x0000000000007941 */ /* 0x000fea0003800000 */
.L_x_5381:
        /* <DEDUP_REMOVED lines=16> */
.L_x_5519:
[----:B------:R-:W-:Y:S05]  /*11370*/  BSYNC B1 ;  /* 0x0000000000017941 */ /* 0x000fea0003800000 */
.L_x_5385:
        /* <DEDUP_REMOVED lines=9> */
.L_x_5388:
[----:B------:R-:W-:Y:S05]  /*11410*/  BSYNC B1 ;  /* 0x0000000000017941 */ /* 0x000fea0003800000 */
.L_x_5387:
        /* <DEDUP_REMOVED lines=14> */
.L_x_5389:
        /* <DEDUP_REMOVED lines=16> */
.L_x_5390:
        /* <DEDUP_REMOVED lines=16> */
.L_x_5391:
        /* <DEDUP_REMOVED lines=16> */
.L_x_5392:
        /* <DEDUP_REMOVED lines=11> */
.L_x_5384:
[----:B------:R-:W-:Y:S05]  /*118b0*/  BSYNC B0 ;  /* 0x0000000000007941 */ /* 0x000fea0003800000 */
.L_x_5383:
[----:B------:R-:W4:Y:S01]  /*118c0*/  LDL R4, [R1+0x30] ;  /* 0x0000300001047983 */ /* 0x000f220000100800 */
[----:B------:R-:W-:Y:S01]  /*118d0*/  BSSY B0, `(.L_x_5393) ;  /* 0x000020a000007945 */ /* 0x000fe20003800000 */
[----:B----4-:R-:W-:-:S13]  /*118e0*/  ISETP.GE.AND P0, PT, R4, 0x2, PT ;  /* 0x000000020400780c */ /* 0x010fda0003f06270 */
[----:B------:R-:W-:Y:S05]  /*118f0*/  @!P0 BRA `(.L_x_5394) ;  /* 0x00000020001c8947 */ /* 0x000fea0003800000 */
[C---:B------:R-:W-:Y:S01]  /*11900*/  LOP3.LUT R0, R4.reuse, 0x1, RZ, 0xc0, !PT ;  /* 0x0000000104007812 */ /* 0x040fe200078ec0ff */
[----:B------:R-:W-:Y:S01]  /*11910*/  VIADD R4, R4, 0xfffffffe ;  /* 0xfffffffe04047836 */ /* 0x000fe20000000000 */
[----:B------:R-:W-:Y:S02]  /*11920*/  BSSY B2, `(.L_x_5395) ;  /* 0x00000b0000027945 */ /* 0x000fe40003800000 */
[----:B------:R-:W-:Y:S01]  /*11930*/  ISETP.NE.U32.AND P0, PT, R0, 0x1, PT ;  /* 0x000000010000780c */ /* 0x000fe20003f05070 */
[----:B------:R-:W-:-:S12]  /*11940*/  IMAD.MOV.U32 R0, RZ, RZ, R4 ;  /* 0x000000ffff007224 */ /* 0x000fd800078e0004 */
[----:B------:R-:W-:Y:S05]  /*11950*/  @!P0 BRA `(.L_x_5396) ;  /* 0x0000000800b08947 */ /* 0x000fea0003800000 */
[----:B--2---:R-:W2:Y:S04]  /*11960*/  LDL R6, [R1+0x14] ;  /* 0x0000140001067983 */ /* 0x004ea80000100800 */
[----:B------:R-:W4:Y:S04]  /*11970*/  LDL.LU R5, [R1+0x8] ;  /* 0x0000080001057983 */ /* 0x000f280000300800 */
[----:B------:R-:W3:Y:S01]  /*11980*/  LDL.LU R8, [R1+0x18] ;  /* 0x0000180001087983 */ /* 0x000ee20000300800 */
        /* <DEDUP_REMOVED lines=15> */
[----:B-----5:R-:W2:Y:S01]  /*11a80*/  LDL R7, [R1+0x1c] ;  /* 0x00001c0001077983 */ /* 0x020ea20000100800 */
        /* <DEDUP_REMOVED lines=19> */
.L_x_5399:
        /* <DEDUP_REMOVED lines=9> */
.L_x_5520:
[----:B------:R-:W-:Y:S05]  /*11c50*/  BSYNC B3 ;  /* 0x0000000000037941 */ /* 0x000fea0003800000 */
.L_x_5400:
        /* <DEDUP_REMOVED lines=9> */
.L_x_5403:
[----:B------:R-:W-:Y:S05]  /*11cf0*/  BSYNC B3 ;  /* 0x0000000000037941 */ /* 0x000fea0003800000 */
.L_x_5402:
[----:B-----5:R-:W2:Y:S04]  /*11d00*/  LDL R7, [R1+0x4] ;  /* 0x0000040001077983 */ /* 0x020ea80000100800 */
        /* <DEDUP_REMOVED lines=13> */
.L_x_5404:
        /* <DEDUP_REMOVED lines=14> */
.L_x_5521:
[----:B------:R-:W-:Y:S05]  /*11ec0*/  BSYNC B3 ;  /* 0x0000000000037941 */ /* 0x000fea0003800000 */
.L_x_5405:
        /* <DEDUP_REMOVED lines=11> */
.L_x_5408:
[----:B------:R-:W-:Y:S05]  /*11f80*/  BSYNC B3 ;  /* 0x0000000000037941 */ /* 0x000fea0003800000 */
.L_x_5407:
        /* <DEDUP_REMOVED lines=11> */
.L_x_5409:
        /* <DEDUP_REMOVED lines=16> */
.L_x_5410:
        /* <DEDUP_REMOVED lines=16> */
.L_x_5411:
        /* <DEDUP_REMOVED lines=16> */
.L_x_5412:
        /* <DEDUP_REMOVED lines=11> */
.L_x_5398:
[----:B------:R-:W-:Y:S05]  /*123f0*/  BSYNC B1 ;  /* 0x0000000000017941 */ /* 0x000fea0003800000 */
.L_x_5397:
[----:B------:R-:W2:Y:S02]  /*12400*/  LDL.LU R5, [R1+0x30] ;  /* 0x0000300001057983 */ /* 0x000ea40000300800 */
[----:B--2---:R-:W-:-:S07]  /*12410*/  VIADD R0, R5, 0xfffffffd ;  /* 0xfffffffd05007836 */ /* 0x004fce0000000000 */
.L_x_5396:
[----:B------:R-:W-:Y:S05]  /*12420*/  BSYNC B2 ;  /* 0x0000000000027941 */ /* 0x000fea0003800000 */
.L_x_5395:
[----:B------:R-:W-:-:S13]  /*12430*/  ISETP.NE.AND P0, PT, R4, RZ, PT ;  /* 0x000000ff0400720c */ /* 0x000fda0003f05270 */
[----:B------:R-:W-:Y:S05]  /*12440*/  @!P0 BRA `(.L_x_5394) ;  /* 0x0000001400488947 */ /* 0x000fea0003800000 */
.L_x_5445:
[----:B------:R-:W4:Y:S04]  /*12450*/  LDL R4, [R1+0x14] ;  /* 0x0000140001047983 */ /* 0x000f280000100800 */
[----:B------:R-:W2:Y:S04]  /*12460*/  LDL.LU R3, [R1+0x8] ;  /* 0x0000080001037983 */ /* 0x000ea80000300800 */
[----:B------:R-:W3:Y:S01]  /*12470*/  LDL.LU R2, [R1+0x18] ;  /* 0x0000180001027983 */ /* 0x000ee20000300800 */
[----:B------:R-:W-:Y:S05]  /*12480*/  YIELD ;  /* 0x0000000000007946 */ /* 0x000fea0003800000 */
[----:B------:R-:W-:Y:S01]  /*12490*/  BSSY B1, `(.L_x_5413) ;  /* 0x00000a2000017945 */ /* 0x000fe20003800000 */
[----:B----4-:R-:W-:Y:S01]  /*124a0*/  LOP3.LUT P1, RZ, R4, 0x1, RZ, 0xc0, !PT ;  /* 0x0000000104ff7812 */ /* 0x010fe2000782c0ff */
[----:B--2--5:R-:W-:-:S05]  /*124b0*/  VIADD R7, R3, 0x1 ;  /* 0x0000000103077836 */ /* 0x024fca0000000000 */
[----:B------:R-:W-:-:S04]  /*124c0*/  ISETP.NE.AND P0, PT, R7, 0x2, PT ;  /* 0x000000020700780c */ /* 0x000fc80003f05270 */
[----:B------:R-:W-:Y:S02]  /*124d0*/  SEL R6, RZ, 0x1, P0 ;  /* 0x00000001ff067807 */ /* 0x000fe40000000000 */
[----:B------:R-:W-:Y:S02]  /*124e0*/  SEL R7, R7, RZ, P0 ;  /* 0x000000ff07077207 */ /* 0x000fe40000000000 */
[----:B---3--:R-:W-:Y:S01]  /*124f0*/  LOP3.LUT R6, R2, R6, RZ, 0x3c, !PT ;  /* 0x0000000602067212 */ /* 0x008fe200078e3cff */
[----:B------:R-:W-:Y:S06]  /*12500*/  @!P1 BRA `(.L_x_5414) ;  /* 0x0000000800689947 */ /* 0x000fec0003800000 */
[----:B------:R-:W-:Y:S01]  /*12510*/  ULDC.64 UR4, c[0x0][0x418] ;  /* 0x0001060000047ab9 */ /* 0x000fe20000000a00 */
[----:B0-----:R-:W-:Y:S01]  /*12520*/  IMAD.MOV.U32 R8, RZ, RZ, R0 ;  /* 0x000000ffff087224 */ /* 0x001fe200078e0000 */
        /* <DEDUP_REMOVED lines=23> */
.L_x_5415:
        /* <DEDUP_REMOVED lines=9> */
.L_x_5522:
[----:B------:R-:W-:Y:S05]  /*12730*/  BSYNC B2 ;  /* 0x0000000000027941 */ /* 0x000fea0003800000 */
.L_x_5416:
        /* <DEDUP_REMOVED lines=9> */
.L_x_5419:
[----:B------:R-:W-:Y:S05]  /*127d0*/  BSYNC B2 ;  /* 0x0000000000027941 */ /* 0x000fea0003800000 */
.L_x_5418:
        /* <DEDUP_REMOVED lines=13> */
.L_x_5420:
        /* <DEDUP_REMOVED lines=14> */
.L_x_5523:
[----:B------:R-:W-:Y:S05]  /*12990*/  BSYNC B2 ;  /* 0x0000000000027941 */ /* 0x000fea0003800000 */
.L_x_5421:
        /* <DEDUP_REMOVED lines=11> */
.L_x_5424:
[----:B------:R-:W-:Y:S05]  /*12a50*/  BSYNC B2 ;  /* 0x0000000000027941 */ /* 0x000fea0003800000 */
.L_x_5423:
        /* <DEDUP_REMOVED lines=10> */
.L_x_5425:
        /* <DEDUP_REMOVED lines=16> */
.L_x_5426:
        /* <DEDUP_REMOVED lines=16> */
.L_x_5427:
        /* <DEDUP_REMOVED lines=16> */
.L_x_5428:
        /* <DEDUP_REMOVED lines=11> */
.L_x_5414:
[----:B------:R-:W-:Y:S05]  /*12eb0*/  BSYNC B1 ;  /* 0x0000000000017941 */ /* 0x000fea0003800000 */
.L_x_5413:
[----:B------:R-:W2:Y:S01]  /*12ec0*/  LDL R2, [R1+0x14] ;  /* 0x0000140001027983 */ /* 0x000ea20000100800 */
[----:B------:R-:W-:Y:S01]  /*12ed0*/  VIADD R7, R7, 0x1 ;  /* 0x0000000107077836 */ /* 0x000fe20000000000 */
[----:B------:R-:W-:Y:S04]  /*12ee0*/  BSSY B1, `(.L_x_5429) ;  /* 0x00000a5000017945 */ /* 0x000fe80003800000 */
[----:B------:R-:W-:-:S04]  /*12ef0*/  ISETP.NE.AND P0, PT, R7, 0x2, PT ;  /* 0x000000020700780c */ /* 0x000fc80003f05270 */
[----:B0-----:R-:W-:Y:S02]  /*12f00*/  SEL R9, R7, RZ, P0 ;  /* 0x000000ff07097207 */ /* 0x001fe40000000000 */
        /* <DEDUP_REMOVED lines=31> */
.L_x_5431:
        /* <DEDUP_REMOVED lines=9> */
.L_x_5524:
[----:B------:R-:W-:Y:S05]  /*13190*/  BSYNC B2 ;  /* 0x0000000000027941 */ /* 0x000fea0003800000 */
.L_x_5432:
        /* <DEDUP_REMOVED lines=9> */
.L_x_5435:
[----:B------:R-:W-:Y:S05]  /*13230*/  BSYNC B2 ;  /* 0x0000000000027941 */ /* 0x000fea0003800000 */
.L_x_5434:
        /* <DEDUP_REMOVED lines=14> */
.L_x_5436:
        /* <DEDUP_REMOVED lines=14> */
.L_x_5525:
[----:B------:R-:W-:Y:S05]  /*13400*/  BSYNC B2 ;  /* 0x0000000000027941 */ /* 0x000fea0003800000 */
.L_x_5437:
        /* <DEDUP_REMOVED lines=11> */
.L_x_5440:
[----:B------:R-:W-:Y:S05]  /*134c0*/  BSYNC B2 ;  /* 0x0000000000027941 */ /* 0x000fea0003800000 */
.L_x_5439:
        /* <DEDUP_REMOVED lines=11> */
.L_x_5441:
        /* <DEDUP_REMOVED lines=16> */
.L_x_5442:
        /* <DEDUP_REMOVED lines=16> */
.L_x_5443:
        /* <DEDUP_REMOVED lines=16> */
.L_x_5444:
        /* <DEDUP_REMOVED lines=11> */
.L_x_5430:
[----:B------:R-:W-:Y:S05]  /*13930*/  BSYNC B1 ;  /* 0x0000000000017941 */ /* 0x000fea0003800000 */
.L_x_5429:
[C---:B------:R-:W-:Y:S01]  /*13940*/  ISETP.GT.AND P0, PT, R0.reuse, 0x1, PT ;  /* 0x000000010000780c */ /* 0x040fe20003f04270 */
[----:B------:R-:W-:-:S12]  /*13950*/  VIADD R0, R0, 0xfffffffe ;  /* 0xfffffffe00007836 */ /* 0x000fd80000000000 */
[----:B------:R-:W-:Y:S05]  /*13960*/  @P0 BRA `(.L_x_5445) ;  /* 0xffffffe800b80947 */ /* 0x000fea000383ffff */
.L_x_5394:
[----:B------:R-:W-:Y:S05]  /*13970*/  BSYNC B0 ;  /* 0x0000000000007941 */ /* 0x000fea0003800000 */
.L_x_5393:
        /* <DEDUP_REMOVED lines=21> */
[----:B-----5:R-:W1:Y:S01]  /*13ad0*/  POPC R7, R6 ;  /* 0x0000000600077309 */ /* 0x020e620000000000 */
[----:B--2---:R-:W1:Y:S02]  /*13ae0*/  SHFL.IDX PT, R4, R3, R4, 0x1f ;  /* 0x00001f0403047589 */ /* 0x004e6400000e0000 */
[----:B-1----:R-:W-:-:S07]  /*13af0*/  IADD3 R16, R4, UR40, R7 ;  /* 0x0000002804107c10 */ /* 0x002fce000fffe007 */
.L_x_5447:
[----:B------:R-:W-:Y:S05]  /*13b00*/  BSYNC B0 ;  /* 0x0000000000007941 */ /* 0x000fea0003800000 */
.L_x_5446:
[----:B------:R-:W-:-:S05]  /*13b10*/  SEL R0, R0, RZ, P0 ;  /* 0x000000ff00007207 */ /* 0x000fca0000000000 */
[----:B------:R2:W-:Y:S02]  /*13b20*/  STL [R1+0x8], R0 ;  /* 0x0000080001007387 */ /* 0x0005e40000100800 */
.L_x_5359:
[----:B------:R-:W-:Y:S05]  /*13b30*/  BSYNC B7 ;  /* 0x0000000000077941 */ /* 0x000fea0003800000 */
.L_x_5357:
        /* <DEDUP_REMOVED lines=13> */
.L_x_5448:
        /* <DEDUP_REMOVED lines=36> */
.L_x_5535:
[----:B------:R-:W-:Y:S02]  /*13e50*/  ULDC UR4, c[0x0][0xd38] ;  /* 0x00034e0000047ab9 */ /* 0x000fe40000000800 */
[----:B------:R-:W-:-:S04]  /*13e60*/  IMAD.U32 R4, RZ, RZ, UR4 ;  /* 0x00000004ff047e24 */ /* 0x000fc8000f8e00ff */
[----:B--2---:R-:W-:-:S04]  /*13e70*/  IMAD R16, R16, R4, RZ ;  /* 0x0000000410107224 */ /* 0x004fc800078e02ff */
[----:B------:R-:W-:-:S05]  /*13e80*/  IMAD.IADD R5, R5, 0x1, R16 ;  /* 0x0000000105057824 */ /* 0x000fca00078e0210 */
[----:B------:R-:W-:-:S13]  /*13e90*/  ISETP.GT.AND P6, PT, R5, R0, PT ;  /* 0x000000000500720c */ /* 0x000fda0003fc4270 */
[----:B------:R-:W-:Y:S05]  /*13ea0*/  @P6 BRA `(.L_x_5451) ;  /* 0x00000000009c6947 */ /* 0x000fea0003800000 */
.L_x_5456:
[----:B-1----:R-:W1:Y:S01]  /*13eb0*/  LDC R3, c[0x0][0xd3c] ;  /* 0x00034f00ff037b82 */ /* 0x002e620000000800 */
        /* <DEDUP_REMOVED lines=13> */
.L_x_5454:
[----:B------:R-:W-:Y:S05]  /*13f90*/  BSYNC B0 ;  /* 0x0000000000007941 */ /* 0x000fea0003800000 */
.L_x_5453:
[----:B------:R-:W-:-:S03]  /*13fa0*/  UMOV UR4, 0xffffffff ;  /* 0xffffffff00047882 */ /* 0x000fc60000000000 */
[----:B------:R-:W-:Y:S05]  /*13fb0*/  BRA.DIV UR4, `(.L_x_5455) ;  /* 0x0000003204007947 */ /* 0x000fea000b800000 */
[----:B-----5:R-:W1:Y:S02]  /*13fc0*/  SHFL.UP PT, R14, R2, 0x1, RZ ;  /* 0x04200000020e7989 */ /* 0x020e6400000e00ff */
        /* <DEDUP_REMOVED lines=15> */
.L_x_5543:
[----:B------:R-:W-:Y:S02]  /*140c0*/  ULDC UR4, c[0x0][0xd38] ;  /* 0x00034e0000047ab9 */ /* 0x000fe40000000800 */
[----:B------:R-:W-:-:S04]  /*140d0*/  IMAD.U32 R4, RZ, RZ, UR4 ;  /* 0x00000004ff047e24 */ /* 0x000fc8000f8e00ff */
[----:B--2---:R-:W-:-:S04]  /*140e0*/  IMAD R16, R16, R4, RZ ;  /* 0x0000000410107224 */ /* 0x004fc800078e02ff */
[----:B------:R-:W-:-:S05]  /*140f0*/  IMAD.IADD R5, R16, 0x1, R5 ;  /* 0x0000000110057824 */ /* 0x000fca00078e0205 */
[----:B------:R-:W-:-:S13]  /*14100*/  ISETP.GT.AND P6, PT, R5, R0, PT ;  /* 0x000000000500720c */ /* 0x000fda0003fc4270 */
[----:B------:R-:W-:Y:S05]  /*14110*/  @!P6 BRA `(.L_x_5456) ;  /* 0xfffffffc0064e947 */ /* 0x000fea000383ffff */
.L_x_5451:
[----:B------:R-:W-:Y:S01]  /*14120*/  IMAD.IADD R16, R5, 0x1, -R16 ;  /* 0x0000000105107824 */ /* 0x000fe200078e0a10 */
[----:B------:R-:W-:-:S03]  /*14130*/  UMOV UR4, 0xffffffff ;  /* 0xffffffff00047882 */ /* 0x000fc60000000000 */
[----:B------:R-:W-:-:S05]  /*14140*/  IMAD R5, R3, R4, R16 ;  /* 0x0000000403057224 */ /* 0x000fca00078e0210 */
[----:B------:R-:W-:Y:S01]  /*14150*/  ISETP.GT.AND P6, PT, R5, R0, PT ;  /* 0x000000000500720c */ /* 0x000fe20003fc4270 */
[----:B------:R-:W-:-:S12]  /*14160*/  BRA.DIV UR4, `(.L_x_5457) ;  /* 0x0000003204687947 */ /* 0x000fd8000b800000 */
[----:B------:R-:W-:-:S04]  /*14170*/  VOTE.ANY R5, PT, !P6 ;  /* 0x0000000000057806 */ /* 0x000fc800070e0100 */
[----:B------:R-:W2:Y:S02]  /*14180*/  POPC R6, R5 ;  /* 0x0000000500067309 */ /* 0x000ea40000000000 */
[----:B--2---:R2:W4:Y:S02]  /*14190*/  SHFL.IDX PT, R17, R2, R6, 0x1f ;  /* 0x00001f0602117589 */ /* 0x00452400000e0000 */
.L_x_5547:
[----:B------:R-:W-:Y:S01]  /*141a0*/  ISETP.NE.AND P0, PT, R5, RZ, PT ;  /* 0x000000ff0500720c */ /* 0x000fe20003f05270 */
[----:B------:R-:W-:-:S12]  /*141b0*/  IMAD.MOV.U32 R5, RZ, RZ, RZ ;  /* 0x000000ffff057224 */ /* 0x000fd800078e00ff */
[----:B------:R-:W-:Y:S05]  /*141c0*/  @!P0 BRA `(.L_x_5458) ;  /* 0x0000000000148947 */ /* 0x000fea0003800000 */
[----:B------:R-:W-:Y:S01]  /*141d0*/  UMOV UR4, 0xffffffff ;  /* 0xffffffff00047882 */ /* 0x000fe20000000000 */
[----:B------:R-:W-:Y:S02]  /*141e0*/  VIADD R12, R6, 0xffffffff ;  /* 0xffffffff060c7836 */ /* 0x000fe40000000000 */
[----:B------:R-:W-:Y:S05]  /*141f0*/  BRA.DIV UR4, `(.L_x_5459) ;  /* 0x00000032048c7947 */ /* 0x000fea000b800000 */
[----:B-1----:R1:W0:Y:S02]  /*14200*/  SHFL.IDX PT, R3, R3, R12, 0x1f ;  /* 0x00001f0c03037589 */ /* 0x00222400000e0000 */
.L_x_5550:
[----:B0-----:R-:W-:-:S07]  /*14210*/  IMAD.MOV.U32 R5, RZ, RZ, R3 ;  /* 0x000000ffff057224 */ /* 0x001fce00078e0003 */
.L_x_5458:
[----:B-12---:R-:W1:Y:S01]  /*14220*/  LDC.64 R2, c[0x0][0xd90] ;  /* 0x00036400ff027b82 */ /* 0x006e620000000a00 */
[----:B------:R-:W-:-:S04]  /*14230*/  IMAD.IADD R19, R6, 0x1, R19 ;  /* 0x0000000106137824 */ /* 0x000fc800078e0213 */
[----:B-1----:R-:W-:-:S05]  /*14240*/  IMAD.WIDE R2, R19, 0x4, R2 ;  /* 0x0000000413027825 */ /* 0x002fca00078e0202 */
[----:B---3-5:R-:W4:Y:S01]  /*14250*/  LDG.E R7, desc[UR38][R2.64] ;  /* 0x0000002602077981 */ /* 0x028f22000c1e1900 */
[----:B------:R-:W-:-:S04]  /*14260*/  IMAD R16, R5, R4, R16 ;  /* 0x0000000405107224 */ /* 0x000fc800078e0210 */
[----:B------:R-:W-:Y:S02]  /*14270*/  IMAD.IADD R0, R0, 0x1, -R16 ;  /* 0x0000000100007824 */ /* 0x000fe400078e0a10 */
[----:B----4-:R-:W-:-:S05]  /*14280*/  IMAD R6, R17, R7, RZ ;  /* 0x0000000711067224 */ /* 0x010fca00078e02ff */
[----:B0-----:R-:W-:-:S04]  /*14290*/  IABS R8, R6 ;  /* 0x0000000600087213 */ /* 0x001fc80000000000 */
        /* <DEDUP_REMOVED lines=58> */
.L_x_5452:
[----:B------:R-:W-:Y:S01]  /*14640*/  UMOV UR4, URZ ;  /* 0x0000003f00047c82 */ /* 0x000fe20008000000 */
[----:B------:R-:W-:Y:S01]  /*14650*/  UMOV UR5, URZ ;  /* 0x0000003f00057c82 */ /* 0x000fe20008000000 */
[----:B------:R-:W-:Y:S01]  /*14660*/  ULDC UR6, c[0x0][0xd3c] ;  /* 0x00034f0000067ab9 */ /* 0x000fe20000000800 */
[----:B------:R-:W-:Y:S02]  /*14670*/  IMAD.MOV.U32 R16, RZ, RZ, R0 ;  /* 0x000000ffff107224 */ /* 0x000fe400078e0000 */
[----:B------:R-:W-:Y:S02]  /*14680*/  IMAD.U32 R17, RZ, RZ, UR4 ;  /* 0x00000004ff117e24 */ /* 0x000fe4000f8e00ff */
[----:B------:R-:W-:Y:S02]  /*14690*/  IMAD.U32 R18, RZ, RZ, UR5 ;  /* 0x00000005ff127e24 */ /* 0x000fe4000f8e00ff */
[----:B------:R-:W-:-:S07]  /*146a0*/  IMAD.U32 R19, RZ, RZ, UR6 ;  /* 0x00000006ff137e24 */ /* 0x000fce000f8e00ff */
.L_x_5460:
[----:B------:R1:W2:Y:S01]  /*146b0*/  LDL R3, [R1+0x4] ;  /* 0x0000040001037983 */ /* 0x0002a20000100800 */
[----:B------:R-:W4:Y:S01]  /*146c0*/  S2R R0, SR_TID.X ;  /* 0x0000000000007919 */ /* 0x000f220000002100 */
[----:B------:R-:W-:Y:S05]  /*146d0*/  WARPSYNC.ALL ;  /* 0x0000000000007948 */ /* 0x000fea0003800000 */
[----:B----4-:R-:W-:Y:S01]  /*146e0*/  LOP3.LUT R0, R0, 0x1f, RZ, 0xc0, !PT ;  /* 0x0000001f00007812 */ /* 0x010fe200078ec0ff */
        /* <DEDUP_REMOVED lines=8> */
.L_x_5449:
[----:B------:R-:W-:Y:S02]  /*14770*/  ULDC UR4, c[0x0][0xd3c] ;  /* 0x00034f0000047ab9 */ /* 0x000fe40000000800 */
[----:B----4-:R-:W-:-:S13]  /*14780*/  ISETP.GE.AND P0, PT, R19, UR4, PT ;  /* 0x0000000413007c0c */ /* 0x010fda000bf06270 */
[----:B------:R-:W-:Y:S05]  /*14790*/  @!P0 BRA `(.L_x_5461) ;  /* 0xffffffa0000c8947 */ /* 0x000fea000383ffff */
[----:B------:R-:W-:Y:S05]  /*147a0*/  BSYNC B8 ;  /* 0x0000000000087941 */ /* 0x000fea0003800000 */
.L_x_5353:
[----:B--2---:R-:W2:Y:S01]  /*147b0*/  LDL.LU R0, [R1+0x68] ;  /* 0x0000680001007983 */ /* 0x004ea20000300800 */
[----:B------:R-:W-:Y:S01]  /*147c0*/  BSSY B0, `(.L_x_5462) ;  /* 0x000000b000007945 */ /* 0x000fe20003800000 */
[----:B------:R-:W4:Y:S01]  /*147d0*/  S2R R5, SR_CgaCtaId ;  /* 0x0000000000057919 */ /* 0x000f220000008800 */
[----:B--2---:R-:W-:-:S05]  /*147e0*/  VIADD R0, R0, 0x1 ;  /* 0x0000000100007836 */ /* 0x004fca0000000000 */
        /* <DEDUP_REMOVED lines=8> */
.L_x_5551:
[----:B------:R-:W-:Y:S05]  /*14870*/  BSYNC B0 ;  /* 0x0000000000007941 */ /* 0x000fea0003800000 */
.L_x_5462:
[----:B------:R-:W-:-:S03]  /*14880*/  UMOV UR4, 0xffffffff ;  /* 0xffffffff00047882 */ /* 0x000fc60000000000 */
[----:B------:R-:W-:Y:S05]  /*14890*/  BRA.DIV UR4, `(.L_x_5464) ;  /* 0x0000002e04207947 */ /* 0x000fea000b800000 */
[----:B------:R-:W1:Y:S02]  /*148a0*/  S2R R2, SR_TID.X ;  /* 0x0000000000027919 */ /* 0x000e640000002100 */
[----:B-1----:R-:W-:-:S04]  /*148b0*/  SHF.R.U32.HI R2, RZ, 0x5, R2 ;  /* 0x00000005ff027819 */ /* 0x002fc80000011602 */
[----:B------:R-:W-:-:S05]  /*148c0*/  LOP3.LUT R2, R2, 0x3, RZ, 0xc0, !PT ;  /* 0x0000000302027812 */ /* 0x000fca00078ec0ff */
[----:B------:R1:W2:Y:S02]  /*148d0*/  SHFL.IDX PT, R14, R2, RZ, 0x1f ;  /* 0x00001fff020e7589 */ /* 0x0002a400000e0000 */
.L_x_5554:
[----:B--2---:R-:W-:Y:S01]  /*148e0*/  ISETP.NE.AND P0, PT, R14, RZ, PT ;  /* 0x000000ff0e00720c */ /* 0x004fe20003f05270 */
[----:B------:R-:W-:-:S12]  /*148f0*/  BSSY B0, `(.L_x_5465) ;  /* 0x0000029000007945 */ /* 0x000fd80003800000 */
[----:B------:R-:W-:Y:S05]  /*14900*/  @P0 BRA `(.L_x_5466) ;  /* 0x00000000009c0947 */ /* 0x000fea0003800000 */
[----:B------:R-:W-:-:S03]  /*14910*/  UMOV UR4, 0xffffffff ;  /* 0xffffffff00047882 */ /* 0x000fc60000000000 */
[----:B------:R-:W-:Y:S05]  /*14920*/  BRA.DIV UR4, `(.L_x_5467) ;  /* 0x0000002e04307947 */ /* 0x000fea000b800000 */
[----:B------:R-:W-:-:S13]  /*14930*/  ELECT P6, URZ, PT ;  /* 0x00000000003f782f */ /* 0x000fda00038c0000 */
.L_x_5557:
        /* <DEDUP_REMOVED lines=8> */
.L_x_5468:
[----:B0-----:R-:W2:Y:S04]  /*149c0*/  LDL R3, [R1+0x8] ;  /* 0x0000080001037983 */ /* 0x001ea80000100800 */
[----:B---3-5:R-:W3:Y:S01]  /*149d0*/  LDL.LU R7, [R1+0x18] ;  /* 0x0000180001077983 */ /* 0x028ee20000300800 */
        /* <DEDUP_REMOVED lines=12> */
.L_x_5558:
[----:B------:R-:W1:Y:S02]  /*14aa0*/  SYNCS.PHASECHK.TRANS64.TRYWAIT P0, [R7+URZ], R2 ;  /* 0x00000002070075a7 */ /* 0x000e64000800017f */
[----:B-1----:R-:W-:Y:S05]  /*14ab0*/  @!P0 BRA `(.L_x_5470) ;  /* 0x0000002c00008947 */ /* 0x002fea0003800000 */
.L_x_5559:
[----:B------:R-:W-:Y:S05]  /*14ac0*/  @!P2 BRA `(.L_x_5471) ;  /* 0x000000000004a947 */ /* 0x000fea0003800000 */
[----:B------:R-:W-:Y:S01]  /*14ad0*/  BPT.TRAP 0x1 ;  /* 0x000000040000795c */ /* 0x000fe20000300000 */
.L_x_5471:
[----:B------:R-:W2:Y:S01]  /*14ae0*/  LDL.LU R4, [R1+0x8] ;  /* 0x0000080001047983 */ /* 0x000ea20000300800 */
[----:B------:R-:W-:-:S04]  /*14af0*/  VIADD R0, R0, 0x32460 ;  /* 0x0003246000007836 */ /* 0x000fc80000000000 */
[----:B--2---:R-:W-:-:S04]  /*14b00*/  IMAD R4, R4, 0x8, R0 ;  /* 0x0000000804047824 */ /* 0x004fc800078e0200 */
[----:B------:R-:W2:Y:S02]  /*14b10*/  SYNCS.PHASECHK.TRANS64.TRYWAIT P0, [R4+URZ], R5 ;  /* 0x00000005040075a7 */ /* 0x000ea4000800017f */
[----:B--2---:R-:W-:Y:S05]  /*14b20*/  @!P0 BRA `(.L_x_5472) ;  /* 0x0000002800f88947 */ /* 0x004fea0003800000 */
.L_x_5560:
[----:B------:R-:W-:-:S07]  /*14b30*/  IMAD R3, R3, 0x8, R0 ;  /* 0x0000000803037824 */ /* 0x000fce00078e0200 */
.L_x_5473:
[----:B---3--:R3:W4:Y:S02]  /*14b40*/  SYNCS.PHASECHK.TRANS64.TRYWAIT P0, [R3+URZ], R2 ;  /* 0x00000002030075a7 */ /* 0x008724000800017f */
[----:B----4-:R-:W-:Y:S05]  /*14b50*/  @!P0 NANOSLEEP.SYNCS 0x989680 ;  /* 0x009896800000895d */ /* 0x010fea0003900000 */
[----:B------:R-:W4:Y:S02]  /*14b60*/  @!P0 SYNCS.PHASECHK.TRANS64 P0, [R3+URZ], R2 ;  /* 0x00000002030085a7 */ /* 0x000f24000800007f */
[----:B----4-:R-:W-:Y:S05]  /*14b70*/  @!P0 BRA `(.L_x_5473) ;  /* 0xfffffffc00f08947 */ /* 0x010fea000383ffff */
.L_x_5466:
[----:B------:R-:W-:Y:S05]  /*14b80*/  BSYNC B0 ;  /* 0x0000000000007941 */ /* 0x000fea0003800000 */
.L_x_5465:
[----:B------:R-:W-:Y:S05]  /*14b90*/  EXIT ;  /* 0x000000000000794d */ /* 0x000fea0003800000 */
.L_x_5294:
[----:B0-----:R0:W1:Y:S02]  /*14ba0*/  SYNCS.PHASECHK.TRANS64.TRYWAIT P0, [R5+URZ+0x32400], R2 ;  /* 0x03240002050075a7 */ /* 0x001064000800017f */
[----:B-1----:R-:W-:Y:S05]  /*14bb0*/  @!P0 NANOSLEEP.SYNCS 0x989680 ;  /* 0x009896800000895d */ /* 0x002fea0003900000 */
[----:B------:R-:W1:Y:S02]  /*14bc0*/  @!P0 SYNCS.PHASECHK.TRANS64 P0, [R5+URZ+0x32400], R2 ;  /* 0x03240002050085a7 */ /* 0x000e64000800007f */
[----:B-1----:R-:W-:Y:S05]  /*14bd0*/  @!P0 BRA `(.L_x_5294) ;  /* 0xfffffffc00f08947 */ /* 0x002fea000383ffff */
[----:B------:R-:W-:Y:S05]  /*14be0*/  BRA `(.L_x_5474) ;  /* 0xfffffed000207947 */ /* 0x000fea000383ffff */
.L_x_5298:
[----:B--2---:R2:W3:Y:S02]  /*14bf0*/  SYNCS.PHASECHK.TRANS64.TRYWAIT P1, [R0+URZ+0x32430], R3 ;  /* 0x03243003000075a7 */ /* 0x0044e4000802017f */
[----:B---3--:R-:W-:Y:S05]  /*14c00*/  @!P1 NANOSLEEP.SYNCS 0x989680 ;  /* 0x009896800000995d */ /* 0x008fea0003900000 */
[----:B------:R-:W3:Y:S02]  /*14c10*/  @!P1 SYNCS.PHASECHK.TRANS64 P1, [R0+URZ+0x32430], R3 ;  /* 0x03243003000095a7 */ /* 0x000ee4000802007f */
[----:B---3--:R-:W-:Y:S05]  /*14c20*/  @!P1 BRA `(.L_x_5298) ;  /* 0xfffffffc00f09947 */ /* 0x008fea000383ffff */
[----:B------:R-:W-:Y:S05]  /*14c30*/  BRA `(.L_x_5297) ;  /* 0xfffffed000507947 */ /* 0x000fea000383ffff */
.L_x_5299:
[----:B---3--:R3:W4:Y:S02]  /*14c40*/  SYNCS.PHASECHK.TRANS64.TRYWAIT P1, [R5+URZ+0x32410], R2 ;  /* 0x03241002050075a7 */ /* 0x008724000802017f */
[----:B----4-:R-:W-:Y:S05]  /*14c50*/  @!P1 NANOSLEEP.SYNCS 0x989680 ;  /* 0x009896800000995d */ /* 0x010fea0003900000 */
[----:B------:R-:W4:Y:S02]  /*14c60*/  @!P1 SYNCS.PHASECHK.TRANS64 P1, [R5+URZ+0x32410], R2 ;  /* 0x03241002050095a7 */ /* 0x000f24000802007f */
[----:B----4-:R-:W-:Y:S05]  /*14c70*/  @!P1 BRA `(.L_x_5299) ;  /* 0xfffffffc00f09947 */ /* 0x010fea000383ffff */
[----:B------:R-:W-:Y:S05]  /*14c80*/  BRA `(.L_x_5475) ;  /* 0xfffffed000fc7947 */ /* 0x000fea000383ffff */
.L_x_5303:
[----:B------:R0:W0:Y:S02]  /*14c90*/  SYNCS.PHASECHK.TRANS64.TRYWAIT P1, [R0+URZ+0x32450], R3 ;  /* 0x03245003000075a7 */ /* 0x000024000802017f */
[----:B0-----:R-:W-:Y:S05]  /*14ca0*/  @!P1 NANOSLEEP.SYNCS 0x989680 ;  /* 0x009896800000995d */ /* 0x001fea0003900000 */
[----:B------:R-:W0:Y:S02]  /*14cb0*/  @!P1 SYNCS.PHASECHK.TRANS64 P1, [R0+URZ+0x32450], R3 ;  /* 0x03245003000095a7 */ /* 0x000e24000802007f */
[----:B0-----:R-:W-:Y:S05]  /*14cc0*/  @!P1 BRA `(.L_x_5303) ;  /* 0xfffffffc00f09947 */ /* 0x001fea000383ffff */
[----:B------:R-:W-:Y:S05]  /*14cd0*/  BRA `(.L_x_5302) ;  /* 0xfffffed400087947 */ /* 0x000fea000383ffff */
.L_x_5308:
[----:B-1----:R-:W-:-:S04]  /*14ce0*/  IMAD.U32 R152, RZ, RZ, UR4 ;  /* 0x00000004ff987e24 */ /* 0x002fc8000f8e00ff */
[----:B------:R1:W2:Y:S03]  /*14cf0*/  SYNCS.PHASECHK.TRANS64.TRYWAIT P3, [R152+URZ+0x32430], R21 ;  /* 0x03243015980075a7 */ /* 0x0002a6000806017f */
[----:B--2---:R-:W-:Y:S05]  /*14d00*/  @!P3 NANOSLEEP.SYNCS 0x989680 ;  /* 0x009896800000b95d */ /* 0x004fea0003900000 */
[----:B------:R-:W2:Y:S02]  /*14d10*/  @!P3 SYNCS.PHASECHK.TRANS64 P3, [R152+URZ+0x32430], R21 ;  /* 0x032430159800b5a7 */ /* 0x000ea4000806007f */
[----:B--2---:R-:W-:Y:S05]  /*14d20*/  @!P3 BRA `(.L_x_5308) ;  /* 0xfffffffc00ecb947 */ /* 0x004fea000383ffff */
[----:B------:R-:W-:Y:S05]  /*14d30*/  BRA `(.L_x_5307) ;  /* 0xfffffefc00187947 */ /* 0x000fea000383ffff */
.L_x_5312:
[----:B--2---:R-:W-:-:S04]  /*14d40*/  IMAD.U32 R212, RZ, RZ, UR4 ;  /* 0x00000004ffd47e24 */ /* 0x004fc8000f8e00ff */
[----:B------:R2:W3:Y:S03]  /*14d50*/  SYNCS.PHASECHK.TRANS64.TRYWAIT P3, [R212+URZ+0x32450], R21 ;  /* 0x03245015d40075a7 */ /* 0x0004e6000806017f */
[----:B---3--:R-:W-:Y:S05]  /*14d60*/  @!P3 NANOSLEEP.SYNCS 0x989680 ;  /* 0x009896800000b95d */ /* 0x008fea0003900000 */
[----:B------:R-:W3:Y:S02]  /*14d70*/  @!P3 SYNCS.PHASECHK.TRANS64 P3, [R212+URZ+0x32450], R21 ;  /* 0x03245015d400b5a7 */ /* 0x000ee4000806007f */
[----:B---3--:R-:W-:Y:S05]  /*14d80*/  @!P3 BRA `(.L_x_5312) ;  /* 0xfffffffc00ecb947 */ /* 0x008fea000383ffff */
[----:B------:R-:W-:Y:S05]  /*14d90*/  BRA `(.L_x_5311) ;  /* 0xfffffefc00947947 */ /* 0x000fea000383ffff */
.L_x_5318:
[----:B--2---:R-:W-:-:S04]  /*14da0*/  IMAD.U32 R152, RZ, RZ, UR4 ;  /* 0x00000004ff987e24 */ /* 0x004fc8000f8e00ff */
[----:B------:R2:W3:Y:S03]  /*14db0*/  SYNCS.PHASECHK.TRANS64.TRYWAIT P1, [R152+URZ+0x32430], R21 ;  /* 0x03243015980075a7 */ /* 0x0004e6000802017f */
[----:B---3--:R-:W-:Y:S05]  /*14dc0*/  @!P1 NANOSLEEP.SYNCS 0x989680 ;  /* 0x009896800000995d */ /* 0x008fea0003900000 */
[----:B------:R-:W3:Y:S02]  /*14dd0*/  @!P1 SYNCS.PHASECHK.TRANS64 P1, [R152+URZ+0x32430], R21 ;  /* 0x03243015980095a7 */ /* 0x000ee4000802007f */
[----:B---3--:R-:W-:Y:S05]  /*14de0*/  @!P1 BRA `(.L_x_5318) ;  /* 0xfffffffc00ec9947 */ /* 0x008fea000383ffff */
[----:B------:R-:W-:Y:S05]  /*14df0*/  BRA `(.L_x_5317) ;  /* 0xffffff2c00007947 */ /* 0x000fea000383ffff */
.L_x_5322:
[----:B--2---:R-:W-:-:S04]  /*14e00*/  IMAD.U32 R202, RZ, RZ, UR4 ;  /* 0x00000004ffca7e24 */ /* 0x004fc8000f8e00ff */
[----:B------:R2:W3:Y:S03]  /*14e10*/  SYNCS.PHASECHK.TRANS64.TRYWAIT P1, [R202+URZ+0x32450], R21 ;  /* 0x03245015ca0075a7 */ /* 0x0004e6000802017f */
[----:B---3--:R-:W-:Y:S05]  /*14e20*/  @!P1 NANOSLEEP.SYNCS 0x989680 ;  /* 0x009896800000995d */ /* 0x008fea0003900000 */
[----:B------:R-:W3:Y:S02]  /*14e30*/  @!P1 SYNCS.PHASECHK.TRANS64 P1, [R202+URZ+0x32450], R21 ;  /* 0x03245015ca0095a7 */ /* 0x000ee4000802007f */
[----:B---3--:R-:W-:Y:S05]  /*14e40*/  @!P1 BRA `(.L_x_5322) ;  /* 0xfffffffc00ec9947 */ /* 0x008fea000383ffff */
[----:B------:R-:W-:Y:S05]  /*14e50*/  BRA `(.L_x_5321) ;  /* 0xffffff2c007c7947 */ /* 0x000fea000383ffff */
.L_x_5365:
        /* <DEDUP_REMOVED lines=8> */
[----:B-1----:R-:W-:Y:S05]  /*14ee0*/  WARPSYNC.COLLECTIVE R15, `(.L_x_5477) ;  /* 0x000000000f087348 */ /* 0x002fea0003c00000 */
[----:B------:R0:W2:Y:S02]  /*14ef0*/  SHFL.IDX P6, R14, R13, R12, R11 ;  /* 0x0000000c0d0e7389 */ /* 0x0000a400000c000b */
[----:B012---:R-:W-:Y:S01]  /*14f00*/  ENDCOLLECTIVE ;  /* 0x000000000000791b */ /* 0x007fe20003800000 */
.L_x_5477:
[----:B------:R-:W-:Y:S05]  /*14f10*/  BSYNC B0 ;  /* 0x0000000000007941 */ /* 0x000fea0003800000 */
.L_x_5476:
[----:B------:R-:W-:Y:S05]  /*14f20*/  BRA `(.L_x_5478) ;  /* 0xffffffa4003c7947 */ /* 0x000fea000383ffff */
.L_x_5367:
[----:B------:R-:W-:Y:S01]  /*14f30*/  BSSY B0, `(.L_x_5479) ;  /* 0x0000006000007945 */ /* 0x000fe20003800000 */
[----:B------:R-:W-:-:S07]  /*14f40*/  IMAD.MOV.U32 R15, RZ, RZ, -0x1 ;  /* 0xffffffffff0f7424 */ /* 0x000fce00078e00ff */
[----:B01----:R-:W-:Y:S05]  /*14f50*/  WARPSYNC.COLLECTIVE R15, `(.L_x_5480) ;  /* 0x000000000f0c7348 */ /* 0x003fea0003c00000 */
[----:B------:R-:W-:Y:S02]  /*14f60*/  ELECT P6, UR62, PT ;  /* 0x00000000003e782f */ /* 0x000fe400038c0000 */
[----:B------:R-:W-:Y:S01]  /*14f70*/  MOV R14, UR62 ;  /* 0x0000003e000e7c02 */ /* 0x000fe20008000f00 */
[----:B01----:R-:W-:Y:S10]  /*14f80*/  ENDCOLLECTIVE ;  /* 0x000000000000791b */ /* 0x003ff40003800000 */
.L_x_5480:
[----:B------:R-:W-:Y:S05]  /*14f90*/  BSYNC B0 ;  /* 0x0000000000007941 */ /* 0x000fea0003800000 */
.L_x_5479:
[----:B------:R-:W-:Y:S05]  /*14fa0*/  BRA `(.L_x_5481) ;  /* 0xffffffa4004c7947 */ /* 0x000fea000383ffff */
.L_x_5369:
[----:B0-----:R0:W2:Y:S02]  /*14fb0*/  SYNCS.PHASECHK.TRANS64.TRYWAIT P0, [R0+URZ+0x32440], R2 ;  /* 0x03244002000075a7 */ /* 0x0010a4000800017f */
[----:B--2---:R-:W-:Y:S05]  /*14fc0*/  @!P0 NANOSLEEP.SYNCS 0x989680 ;  /* 0x009896800000895d */ /* 0x004fea0003900000 */
[----:B------:R-:W2:Y:S02]  /*14fd0*/  @!P0 SYNCS.PHASECHK.TRANS64 P0, [R0+URZ+0x32440], R2 ;  /* 0x03244002000085a7 */ /* 0x000ea4000800007f */
[----:B--2---:R-:W-:Y:S05]  /*14fe0*/  @!P0 BRA `(.L_x_5369) ;  /* 0xfffffffc00f08947 */ /* 0x004fea000383ffff */
[----:B------:R-:W-:Y:S05]  /*14ff0*/  BRA `(.L_x_5482) ;  /* 0xffffffa400b87947 */ /* 0x000fea000383ffff */
.L_x_5373:
[----:B------:R0:W5:Y:S01]  /*15000*/  LDL R2, [R1+0x34] ;  /* 0x0000340001027983 */ /* 0x0001620000100800 */
[----:B------:R-:W-:Y:S02]  /*15010*/  IMAD.MOV.U32 R13, RZ, RZ, R0 ;  /* 0x000000ffff0d7224 */ /* 0x000fe400078e0000 */
[----:B------:R-:W-:Y:S02]  /*15020*/  IMAD.MOV.U32 R12, RZ, RZ, RZ ;  /* 0x000000ffff0c7224 */ /* 0x000fe400078e00ff */
[----:B------:R-:W-:Y:S02]  /*15030*/  IMAD.MOV.U32 R11, RZ, RZ, 0x181f ;  /* 0x0000181fff0b7424 */ /* 0x000fe400078e00ff */
[----:B------:R-:W-:Y:S02]  /*15040*/  IMAD.MOV.U32 R15, RZ, RZ, -0x1 ;  /* 0xffffffffff0f7424 */ /* 0x000fe400078e00ff */
[----:B0-----:R-:W-:-:S07]  /*15050*/  IMAD R17, R17, 0x80, R8 ;  /* 0x0000008011117824 */ /* 0x001fce00078e0208 */
[----:B-----5:R-:W-:Y:S05]  /*15060*/  WARPSYNC.COLLECTIVE R15, `(.L_x_5483) ;  /* 0x000000000f087348 */ /* 0x020fea0003c00000 */
[----:B------:R0:W1:Y:S02]  /*15070*/  SHFL.IDX P6, R14, R13, R12, R11 ;  /* 0x0000000c0d0e7389 */ /* 0x00006400000c000b */
[----:B01---5:R-:W-:Y:S01]  /*15080*/  ENDCOLLECTIVE ;  /* 0x000000000000791b */ /* 0x023fe20003800000 */
.L_x_5483:
[----:B------:R-:W-:-:S05]  /*15090*/  VIADD R8, R17, 0x10 ;  /* 0x0000001011087836 */ /* 0x000fca0000000000 */
[----:B------:R0:W-:Y:S01]  /*150a0*/  STL [R1+0x3c], R8 ;  /* 0x00003c0801007387 */ /* 0x0001e20000100800 */
[----:B------:R-:W-:Y:S02]  /*150b0*/  IMAD.MOV.U32 R13, RZ, RZ, R3 ;  /* 0x000000ffff0d7224 */ /* 0x000fe400078e0003 */
[----:B------:R-:W-:-:S07]  /*150c0*/  IMAD.MOV.U32 R4, RZ, RZ, R14 ;  /* 0x000000ffff047224 */ /* 0x000fce00078e000e */
[----:B0-----:R-:W-:Y:S05]  /*150d0*/  WARPSYNC.COLLECTIVE R15, `(.L_x_5484) ;  /* 0x000000000f087348 */ /* 0x001fea0003c00000 */
[----:B------:R1:W2:Y:S02]  /*150e0*/  SHFL.IDX P6, R14, R13, R12, R11 ;  /* 0x0000000c0d0e7389 */ /* 0x0002a400000c000b */
[----:B012---:R-:W-:Y:S01]  /*150f0*/  ENDCOLLECTIVE ;  /* 0x000000000000791b */ /* 0x007fe20003800000 */
.L_x_5484:
[----:B------:R-:W-:Y:S02]  /*15100*/  IMAD.MOV.U32 R13, RZ, RZ, R0 ;  /* 0x000000ffff0d7224 */ /* 0x000fe400078e0000 */
[----:B------:R-:W-:Y:S02]  /*15110*/  IMAD.MOV.U32 R12, RZ, RZ, 0x1 ;  /* 0x00000001ff0c7424 */ /* 0x000fe400078e00ff */
[----:B------:R-:W-:-:S07]  /*15120*/  IMAD.MOV.U32 R5, RZ, RZ, R14 ;  /* 0x000000ffff057224 */ /* 0x000fce00078e000e */
[----:B------:R-:W-:Y:S05]  /*15130*/  WARPSYNC.COLLECTIVE R15, `(.L_x_5485) ;  /* 0x000000000f087348 */ /* 0x000fea0003c00000 */
[----:B------:R0:W1:Y:S02]  /*15140*/  SHFL.IDX P6, R14, R13, R12, R11 ;  /* 0x0000000c0d0e7389 */ /* 0x00006400000c000b */
[----:B01----:R-:W-:Y:S01]  /*15150*/  ENDCOLLECTIVE ;  /* 0x000000000000791b */ /* 0x003fe20003800000 */
.L_x_5485:
[----:B------:R-:W-:Y:S02]  /*15160*/  IMAD.MOV.U32 R13, RZ, RZ, R3 ;  /* 0x000000ffff0d7224 */ /* 0x000fe400078e0003 */
[----:B------:R-:W-:Y:S02]  /*15170*/  IMAD R2, R2, R7, RZ ;  /* 0x0000000702027224 */ /* 0x000fe400078e02ff */
[----:B------:R-:W-:-:S07]  /*15180*/  IMAD.MOV.U32 R7, RZ, RZ, R14 ;  /* 0x000000ffff077224 */ /* 0x000fce00078e000e */
[----:B------:R-:W-:Y:S05]  /*15190*/  WARPSYNC.COLLECTIVE R15, `(.L_x_5486) ;  /* 0x000000000f087348 */ /* 0x000fea0003c00000 */
[----:B------:R0:W1:Y:S02]  /*151a0*/  SHFL.IDX P6, R14, R13, R12, R11 ;  /* 0x0000000c0d0e7389 */ /* 0x00006400000c000b */
[----:B01----:R-:W-:Y:S01]  /*151b0*/  ENDCOLLECTIVE ;  /* 0x000000000000791b */ /* 0x003fe20003800000 */
.L_x_5486:
        /* <DEDUP_REMOVED lines=13> */
.L_x_5487:
        /* <DEDUP_REMOVED lines=12> */
.L_x_5488:
        /* <DEDUP_REMOVED lines=17> */
.L_x_5489:
        /* <DEDUP_REMOVED lines=10> */
.L_x_5490:
        /* <DEDUP_REMOVED lines=13> */
.L_x_5491:
        /* <DEDUP_REMOVED lines=10> */
.L_x_5492:
        /* <DEDUP_REMOVED lines=13> */
.L_x_5493:
        /* <DEDUP_REMOVED lines=10> */
.L_x_5494:
        /* <DEDUP_REMOVED lines=13> */
.L_x_5495:
        /* <DEDUP_REMOVED lines=10> */
.L_x_5496:
        /* <DEDUP_REMOVED lines=11> */
.L_x_5497:
        /* <DEDUP_REMOVED lines=10> */
.L_x_5498:
[----:B------:R-:W-:Y:S01]  /*15aa0*/  @!PT LDS RZ, [RZ] ;  /* 0x00000000fffff984 */ /* 0x000fe20000000800 */
[----:B------:R-:W-:Y:S01]  /*15ab0*/  @!PT LDS RZ, [RZ] ;  /* 0x00000000fffff984 */ /* 0x000fe20000000800 */
[----:B------:R-:W-:Y:S01]  /*15ac0*/  @!PT LDS RZ, [RZ] ;  /* 0x00000000fffff984 */ /* 0x000fe20000000800 */
[----:B------:R1:W-:Y:S01]  /*15ad0*/  @!P1 LDGSTS.E.BYPASS.LTC128B.128 [R9+0x1b400], desc[UR38][R4.64], !P0 ;  /* 0x1b40000004099fae */ /* 0x0003e2000c101d66 */
[----:B------:R-:W-:Y:S01]  /*15ae0*/  IMAD.MOV.U32 R3, RZ, RZ, R14 ;  /* 0x000000ffff037224 */ /* 0x000fe200078e000e */
[----:B------:R-:W-:Y:S06]  /*15af0*/  BRA `(.L_x_5499) ;  /* 0xffffffa800607947 */ /* 0x000fec000383ffff */
.L_x_5377:
        /* <DEDUP_REMOVED lines=35> */
.L_x_5501:
[----:B------:R-:W-:Y:S05]  /*15d30*/  BSYNC B0 ;  /* 0x0000000000007941 */ /* 0x000fea0003800000 */
.L_x_5500:
        /* <DEDUP_REMOVED lines=12> */
.L_x_5502:
        /* <DEDUP_REMOVED lines=14> */
.L_x_5503:
[----:B------:R-:W-:-:S04]  /*15ee0*/  @!P5 LOP3.LUT R2, R3, R2, RZ, 0x3c, !PT ;  /* 0x000000020302d212 */ /* 0x000fc800078e3cff */
[----:B------:R-:W-:Y:S01]  /*15ef0*/  @!P5 LOP3.LUT R3, R3, R2, RZ, 0x3c, !PT ;  /* 0x000000020303d212 */ /* 0x000fe200078e3cff */
[----:B------:R-:W-:Y:S02]  /*15f00*/  IMAD.MOV.U32 R13, RZ, RZ, R4 ;  /* 0x000000ffff0d7224 */ /* 0x000fe400078e0004 */
[----:B------:R-:W-:-:S07]  /*15f10*/  IMAD.MOV.U32 R6, RZ, RZ, R14 ;  /* 0x000000ffff067224 */ /* 0x000fce00078e000e */
[----:B------:R-:W-:Y:S05]  /*15f20*/  WARPSYNC.COLLECTIVE R15, `(.L_x_5504) ;  /* 0x000000000f087348 */ /* 0x000fea0003c00000 */
[----:B------:R0:W1:Y:S02]  /*15f30*/  SHFL.IDX P6, R14, R13, R12, R11 ;  /* 0x0000000c0d0e7389 */ /* 0x00006400000c000b */
[----:B01----:R-:W-:Y:S01]  /*15f40*/  ENDCOLLECTIVE ;  /* 0x000000000000791b */ /* 0x003fe20003800000 */
.L_x_5504:
        /* <DEDUP_REMOVED lines=17> */
.L_x_5505:
        /* <DEDUP_REMOVED lines=12> */
.L_x_5506:
        /* <DEDUP_REMOVED lines=12> */
.L_x_5507:
        /* <DEDUP_REMOVED lines=12> */
.L_x_5508:
        /* <DEDUP_REMOVED lines=12> */
.L_x_5509:
        /* <DEDUP_REMOVED lines=12> */
.L_x_5510:
        /* <DEDUP_REMOVED lines=12> */
.L_x_5511:
        /* <DEDUP_REMOVED lines=11> */
.L_x_5512:
        /* <DEDUP_REMOVED lines=16> */
.L_x_5513:
[----:B------:R-:W-:Y:S02]  /*16690*/  IMAD.MOV.U32 R13, RZ, RZ, R4 ;  /* 0x000000ffff0d7224 */ /* 0x000fe400078e0004 */
[----:B------:R-:W-:-:S07]  /*166a0*/  IMAD.MOV.U32 R6, RZ, RZ, R14 ;  /* 0x000000ffff067224 */ /* 0x000fce00078e000e */
[----:B------:R-:W-:Y:S05]  /*166b0*/  WARPSYNC.COLLECTIVE R15, `(.L_x_5514) ;  /* 0x000000000f087348 */ /* 0x000fea0003c00000 */
[----:B------:R0:W1:Y:S02]  /*166c0*/  SHFL.IDX P6, R14, R13, R12, R11 ;  /* 0x0000000c0d0e7389 */ /* 0x00006400000c000b */
[----:B01----:R-:W-:Y:S01]  /*166d0*/  ENDCOLLECTIVE ;  /* 0x000000000000791b */ /* 0x003fe20003800000 */
.L_x_5514:
[----:B------:R-:W-:Y:S02]  /*166e0*/  IMAD.MOV.U32 R13, RZ, RZ, R0 ;  /* 0x000000ffff0d7224 */ /* 0x000fe400078e0000 */
[----:B------:R-:W-:Y:S02]  /*166f0*/  IMAD.MOV.U32 R12, RZ, RZ, 0x7 ;  /* 0x00000007ff0c7424 */ /* 0x000fe400078e00ff */
[----:B------:R-:W-:-:S07]  /*16700*/  IMAD.MOV.U32 R2, RZ, RZ, R14 ;  /* 0x000000ffff027224 */ /* 0x000fce00078e000e */
[----:B------:R-:W-:Y:S05]  /*16710*/  WARPSYNC.COLLECTIVE R15, `(.L_x_5515) ;  /* 0x000000000f087348 */ /* 0x000fea0003c00000 */
[----:B------:R0:W1:Y:S02]  /*16720*/  SHFL.IDX P6, R14, R13, R12, R11 ;  /* 0x0000000c0d0e7389 */ /* 0x00006400000c000b */
[----:B01----:R-:W-:Y:S01]  /*16730*/  ENDCOLLECTIVE ;  /* 0x000000000000791b */ /* 0x003fe20003800000 */
.L_x_5515:
        /* <DEDUP_REMOVED lines=14> */
.L_x_5516:
[----:B------:R-:W-:Y:S01]  /*16820*/  IMAD.MOV.U32 R2, RZ, RZ, R14 ;  /* 0x000000ffff027224 */ /* 0x000fe200078e000e */
[----:B------:R-:W-:Y:S06]  /*16830*/  BRA `(.L_x_5517) ;  /* 0xffffffa400f47947 */ /* 0x000fec000383ffff */
.L_x_5382:
[----:B0-----:R-:W4:Y:S02]  /*16840*/  LDL R2, [R1+0x4] ;  /* 0x0000040001027983 */ /* 0x001f240000100800 */
[----:B----4-:R0:W1:Y:S02]  /*16850*/  SYNCS.PHASECHK.TRANS64.TRYWAIT P0, [R2+URZ+0x32420], R0 ;  /* 0x03242000020075a7 */ /* 0x010064000800017f */
[----:B-1----:R-:W-:Y:S05]  /*16860*/  @!P0 NANOSLEEP.SYNCS 0x989680 ;  /* 0x009896800000895d */ /* 0x002fea0003900000 */
[----:B------:R-:W1:Y:S02]  /*16870*/  @!P0 SYNCS.PHASECHK.TRANS64 P0, [R2+URZ+0x32420], R0 ;  /* 0x03242000020085a7 */ /* 0x000e64000800007f */
[----:B-1----:R-:W-:Y:S05]  /*16880*/  @!P0 BRA `(.L_x_5382) ;  /* 0xfffffffc00ec8947 */ /* 0x002fea000383ffff */
[----:B------:R-:W-:Y:S05]  /*16890*/  BRA `(.L_x_5518) ;  /* 0xffffffa800707947 */ /* 0x000fea000383ffff */
.L_x_5386:
[----:B0-----:R0:W1:Y:S02]  /*168a0*/  SYNCS.PHASECHK.TRANS64.TRYWAIT P0, [R2+URZ+0x32460], R0 ;  /* 0x03246000020075a7 */ /* 0x001064000800017f */
[----:B-1----:R-:W-:Y:S05]  /*168b0*/  @!P0 NANOSLEEP.SYNCS 0x989680 ;  /* 0x009896800000895d */ /* 0x002fea0003900000 */
[----:B------:R-:W1:Y:S02]  /*168c0*/  @!P0 SYNCS.PHASECHK.TRANS64 P0, [R2+URZ+0x32460], R0 ;  /* 0x03246000020085a7 */ /* 0x000e64000800007f */
[----:B-1----:R-:W-:Y:S05]  /*168d0*/  @!P0 BRA `(.L_x_5386) ;  /* 0xfffffffc00f08947 */ /* 0x002fea000383ffff */
[----:B------:R-:W-:Y:S05]  /*168e0*/  BRA `(.L_x_5519) ;  /* 0xffffffa800a07947 */ /* 0x000fea000383ffff */
.L_x_5401:
[----:B-1----:R1:W2:Y:S02]  /*168f0*/  SYNCS.PHASECHK.TRANS64.TRYWAIT P0, [R3+URZ+0x32440], R2 ;  /* 0x03244002030075a7 */ /* 0x0022a4000800017f */
[----:B--2---:R-:W-:Y:S05]  /*16900*/  @!P0 NANOSLEEP.SYNCS 0x989680 ;  /* 0x009896800000895d */ /* 0x004fea0003900000 */
[----:B------:R-:W2:Y:S02]  /*16910*/  @!P0 SYNCS.PHASECHK.TRANS64 P0, [R3+URZ+0x32440], R2 ;  /* 0x03244002030085a7 */ /* 0x000ea4000800007f */
[----:B--2---:R-:W-:Y:S05]  /*16920*/  @!P0 BRA `(.L_x_5401) ;  /* 0xfffffffc00f08947 */ /* 0x004fea000383ffff */
[----:B------:R-:W-:Y:S05]  /*16930*/  BRA `(.L_x_5520) ;  /* 0xffffffb000c47947 */ /* 0x000fea000383ffff */
.L_x_5406:
[----:B0-----:R0:W2:Y:S02]  /*16940*/  SYNCS.PHASECHK.TRANS64.TRYWAIT P0, [R3+URZ+0x32460], R2 ;  /* 0x03246002030075a7 */ /* 0x0010a4000800017f */
[----:B--2---:R-:W-:Y:S05]  /*16950*/  @!P0 NANOSLEEP.SYNCS 0x989680 ;  /* 0x009896800000895d */ /* 0x004fea0003900000 */
[----:B------:R-:W2:Y:S02]  /*16960*/  @!P0 SYNCS.PHASECHK.TRANS64 P0, [R3+URZ+0x32460], R2 ;  /* 0x03246002030085a7 */ /* 0x000ea4000800007f */
[----:B--2---:R-:W-:Y:S05]  /*16970*/  @!P0 BRA `(.L_x_5406) ;  /* 0xfffffffc00f08947 */ /* 0x004fea000383ffff */
[----:B------:R-:W-:Y:S05]  /*16980*/  BRA `(.L_x_5521) ;  /* 0xffffffb4004c7947 */ /* 0x000fea000383ffff */
.L_x_5417:
[----:B0-----:R0:W1:Y:S02]  /*16990*/  SYNCS.PHASECHK.TRANS64.TRYWAIT P0, [R4+URZ+0x32440], R2 ;  /* 0x03244002040075a7 */ /* 0x001064000800017f */
[----:B-1----:R-:W-:Y:S05]  /*169a0*/  @!P0 NANOSLEEP.SYNCS 0x989680 ;  /* 0x009896800000895d */ /* 0x002fea0003900000 */
[----:B------:R-:W1:Y:S02]  /*169b0*/  @!P0 SYNCS.PHASECHK.TRANS64 P0, [R4+URZ+0x32440], R2 ;  /* 0x03244002040085a7 */ /* 0x000e64000800007f */
[----:B-1----:R-:W-:Y:S05]  /*169c0*/  @!P0 BRA `(.L_x_5417) ;  /* 0xfffffffc00f08947 */ /* 0x002fea000383ffff */
[----:B------:R-:W-:Y:S05]  /*169d0*/  BRA `(.L_x_5522) ;  /* 0xffffffbc00547947 */ /* 0x000fea000383ffff */
.L_x_5422:
[----:B-1----:R1:W2:Y:S02]  /*169e0*/  SYNCS.PHASECHK.TRANS64.TRYWAIT P0, [R4+URZ+0x32460], R2 ;  /* 0x03246002040075a7 */ /* 0x0022a4000800017f */
[----:B--2---:R-:W-:Y:S05]  /*169f0*/  @!P0 NANOSLEEP.SYNCS 0x989680 ;  /* 0x009896800000895d */ /* 0x004fea0003900000 */
[----:B------:R-:W2:Y:S02]  /*16a00*/  @!P0 SYNCS.PHASECHK.TRANS64 P0, [R4+URZ+0x32460], R2 ;  /* 0x03246002040085a7 */ /* 0x000ea4000800007f */
[----:B--2---:R-:W-:Y:S05]  /*16a10*/  @!P0 BRA `(.L_x_5422) ;  /* 0xfffffffc00f08947 */ /* 0x004fea000383ffff */
[----:B------:R-:W-:Y:S05]  /*16a20*/  BRA `(.L_x_5523) ;  /* 0xffffffbc00d87947 */ /* 0x000fea000383ffff */
.L_x_5433:
[----:B-1----:R1:W2:Y:S02]  /*16a30*/  SYNCS.PHASECHK.TRANS64.TRYWAIT P0, [R4+URZ+0x32440], R2 ;  /* 0x03244002040075a7 */ /* 0x0022a4000800017f */
[----:B--2---:R-:W-:Y:S05]  /*16a40*/  @!P0 NANOSLEEP.SYNCS 0x989680 ;  /* 0x009896800000895d */ /* 0x004fea0003900000 */
[----:B------:R-:W2:Y:S02]  /*16a50*/  @!P0 SYNCS.PHASECHK.TRANS64 P0, [R4+URZ+0x32440], R2 ;  /* 0x03244002040085a7 */ /* 0x000ea4000800007f */
[----:B--2---:R-:W-:Y:S05]  /*16a60*/  @!P0 BRA `(.L_x_5433) ;  /* 0xfffffffc00f08947 */ /* 0x004fea000383ffff */
[----:B------:R-:W-:Y:S05]  /*16a70*/  BRA `(.L_x_5524) ;  /* 0xffffffc400c47947 */ /* 0x000fea000383ffff */
.L_x_5438:
[----:B0-----:R0:W2:Y:S02]  /*16a80*/  SYNCS.PHASECHK.TRANS64.TRYWAIT P0, [R4+URZ+0x32460], R2 ;  /* 0x03246002040075a7 */ /* 0x0010a4000800017f */
[----:B--2---:R-:W-:Y:S05]  /*16a90*/  @!P0 NANOSLEEP.SYNCS 0x989680 ;  /* 0x009896800000895d */ /* 0x004fea0003900000 */
[----:B------:R-:W2:Y:S02]  /*16aa0*/  @!P0 SYNCS.PHASECHK.TRANS64 P0, [R4+URZ+0x32460], R2 ;  /* 0x03246002040085a7 */ /* 0x000ea4000800007f */
[----:B--2---:R-:W-:Y:S05]  /*16ab0*/  @!P0 BRA `(.L_x_5438) ;  /* 0xfffffffc00f08947 */ /* 0x004fea000383ffff */
[----:B------:R-:W-:Y:S05]  /*16ac0*/  BRA `(.L_x_5525) ;  /* 0xffffffc8004c7947 */ /* 0x000fea000383ffff */
.L_x_5450:
[----:B------:R-:W-:Y:S01]  /*16ad0*/  BSSY B0, `(.L_x_5526) ;  /* 0x0000008000007945 */ /* 0x000fe20003800000 */
[----:B------:R-:W-:Y:S02]  /*16ae0*/  IMAD.MOV.U32 R13, RZ, RZ, R16 ;  /* 0x000000ffff0d7224 */ /* 0x000fe400078e0010 */
[----:B------:R-:W-:Y:S02]  /*16af0*/  IMAD.MOV.U32 R12, RZ, RZ, RZ ;  /* 0x000000ffff0c7224 */ /* 0x000fe400078e00ff */
[----:B------:R-:W-:Y:S02]  /*16b00*/  IMAD.MOV.U32 R11, RZ, RZ, 0x1f ;  /* 0x0000001fff0b7424 */ /* 0x000fe400078e00ff */
[----:B------:R-:W-:-:S07]  /*16b10*/  IMAD.MOV.U32 R15, RZ, RZ, -0x1 ;  /* 0xffffffffff0f7424 */ /* 0x000fce00078e00ff */
[----:B01-3-5:R-:W-:Y:S05]  /*16b20*/  WARPSYNC.COLLECTIVE R15, `(.L_x_5527) ;  /* 0x000000000f087348 */ /* 0x02bfea0003c00000 */
[----:B------:R2:W4:Y:S02]  /*16b30*/  SHFL.IDX P6, R14, R13, R12, R11 ;  /* 0x0000000c0d0e7389 */ /* 0x00052400000c000b */
[----:B012345:R-:W-:Y:S01]  /*16b40*/  ENDCOLLECTIVE ;  /* 0x000000000000791b */ /* 0x03ffe20003800000 */
.L_x_5527:
[----:B------:R-:W-:Y:S05]  /*16b50*/  BSYNC B0 ;  /* 0x0000000000007941 */ /* 0x000fea0003800000 */
.L_x_5526:
        /* <DEDUP_REMOVED lines=9> */
.L_x_5528:
        /* <DEDUP_REMOVED lines=18> */
.L_x_5529:
        /* <DEDUP_REMOVED lines=8> */
.L_x_5530:
        /* <DEDUP_REMOVED lines=8> */
.L_x_5531:
        /* <DEDUP_REMOVED lines=8> */
.L_x_5532:
        /* <DEDUP_REMOVED lines=8> */
.L_x_5533:
        /* <DEDUP_REMOVED lines=9> */
.L_x_5534:
[----:B------:R-:W-:Y:S01]  /*16fa0*/  IMAD.MOV.U32 R16, RZ, RZ, R14 ;  /* 0x000000ffff107224 */ /* 0x000fe200078e000e */
[----:B------:R-:W-:Y:S06]  /*16fb0*/  BRA `(.L_x_5535) ;  /* 0xffffffcc00a47947 */ /* 0x000fec000383ffff */
.L_x_5455:
[----:B------:R-:W-:Y:S01]  /*16fc0*/  BSSY B0, `(.L_x_5536) ;  /* 0x0000008000007945 */ /* 0x000fe20003800000 */
[----:B-----5:R-:W-:Y:S02]  /*16fd0*/  IMAD.MOV.U32 R13, RZ, RZ, R2 ;  /* 0x000000ffff0d7224 */ /* 0x020fe400078e0002 */
[----:B------:R-:W-:Y:S02]  /*16fe0*/  IMAD.MOV.U32 R12, RZ, RZ, 0x1 ;  /* 0x00000001ff0c7424 */ /* 0x000fe400078e00ff */
[----:B------:R-:W-:Y:S02]  /*16ff0*/  IMAD.MOV.U32 R11, RZ, RZ, RZ ;  /* 0x000000ffff0b7224 */ /* 0x000fe400078e00ff */
[----:B------:R-:W-:-:S07]  /*17000*/  IMAD.MOV.U32 R15, RZ, RZ, -0x1 ;  /* 0xffffffffff0f7424 */ /* 0x000fce00078e00ff */
[----:B01-3--:R-:W-:Y:S05]  /*17010*/  WARPSYNC.COLLECTIVE R15, `(.L_x_5537) ;  /* 0x000000000f087348 */ /* 0x00bfea0003c00000 */
[----:B------:R2:W4:Y:S02]  /*17020*/  SHFL.UP P6, R14, R13, R12, R11 ;  /* 0x0400000c0d0e7389 */ /* 0x00052400000c000b */
[----:B01234-:R-:W-:Y:S01]  /*17030*/  ENDCOLLECTIVE ;  /* 0x000000000000791b */ /* 0x01ffe20003800000 */
.L_x_5537:
[----:B------:R-:W-:Y:S05]  /*17040*/  BSYNC B0 ;  /* 0x0000000000007941 */ /* 0x000fea0003800000 */
.L_x_5536:
        /* <DEDUP_REMOVED lines=9> */
.L_x_5538:
        /* <DEDUP_REMOVED lines=8> */
.L_x_5539:
        /* <DEDUP_REMOVED lines=8> */
.L_x_5540:
        /* <DEDUP_REMOVED lines=8> */
.L_x_5541:
        /* <DEDUP_REMOVED lines=9> */
.L_x_5542:
[----:B------:R-:W-:Y:S01]  /*172f0*/  IMAD.MOV.U32 R16, RZ, RZ, R14 ;  /* 0x000000ffff107224 */ /* 0x000fe200078e000e */
[----:B------:R-:W-:Y:S06]  /*17300*/  BRA `(.L_x_5543) ;  /* 0xffffffcc006c7947 */ /* 0x000fec000383ffff */
.L_x_5457:
[----:B------:R-:W-:Y:S01]  /*17310*/  BSSY B0, `(.L_x_5544) ;  /* 0x0000006000007945 */ /* 0x000fe20003800000 */
[----:B------:R-:W-:Y:S01]  /*17320*/  PLOP3.LUT P6, PT, P6, PT, PT, 0x8, 0x0 ;  /* 0x000000000000781c */ /* 0x000fe200037ce170 */
[----:B------:R-:W-:-:S12]  /*17330*/  IMAD.MOV.U32 R15, RZ, RZ, -0x1 ;  /* 0xffffffffff0f7424 */ /* 0x000fd800078e00ff */
[----:B01-3-5:R-:W-:Y:S05]  /*17340*/  WARPSYNC.COLLECTIVE R15, `(.L_x_5545) ;  /* 0x000000000f087348 */ /* 0x02bfea0003c00000 */
[----:B------:R-:W-:Y:S01]  /*17350*/  VOTE.ANY R14, PT, P6 ;  /* 0x00000000000e7806 */ /* 0x000fe200030e0100 */
[----:B01-3-5:R-:W-:Y:S06]  /*17360*/  ENDCOLLECTIVE ;  /* 0x000000000000791b */ /* 0x02bfec0003800000 */
.L_x_5545:
[----:B------:R-:W-:Y:S05]  /*17370*/  BSYNC B0 ;  /* 0x0000000000007941 */ /* 0x000fea0003800000 */
.L_x_5544:
        /* <DEDUP_REMOVED lines=9> */
.L_x_5546:
[----:B------:R-:W-:Y:S01]  /*17410*/  IMAD.MOV.U32 R17, RZ, RZ, R14 ;  /* 0x000000ffff117224 */ /* 0x000fe200078e000e */
[----:B------:R-:W-:Y:S06]  /*17420*/  BRA `(.L_x_5547) ;  /* 0xffffffcc005c7947 */ /* 0x000fec000383ffff */
.L_x_5459:
[----:B------:R-:W-:Y:S01]  /*17430*/  BSSY B0, `(.L_x_5548) ;  /* 0x0000007000007945 */ /* 0x000fe20003800000 */
[----:B------:R-:W-:Y:S02]  /*17440*/  IMAD.MOV.U32 R13, RZ, RZ, R3 ;  /* 0x000000ffff0d7224 */ /* 0x000fe400078e0003 */
[----:B------:R-:W-:Y:S02]  /*17450*/  IMAD.MOV.U32 R11, RZ, RZ, 0x1f ;  /* 0x0000001fff0b7424 */ /* 0x000fe400078e00ff */
[----:B------:R-:W-:-:S07]  /*17460*/  IMAD.MOV.U32 R15, RZ, RZ, -0x1 ;  /* 0xffffffffff0f7424 */ /* 0x000fce00078e00ff */
[----:B012345:R-:W-:Y:S05]  /*17470*/  WARPSYNC.COLLECTIVE R15, `(.L_x_5549) ;  /* 0x000000000f087348 */ /* 0x03ffea0003c00000 */
[----:B------:R0:W0:Y:S02]  /*17480*/  SHFL.IDX P6, R14, R13, R12, R11 ;  /* 0x0000000c0d0e7389 */ /* 0x00002400000c000b */
[----:B012345:R-:W-:Y:S01]  /*17490*/  ENDCOLLECTIVE ;  /* 0x000000000000791b */ /* 0x03ffe20003800000 */
.L_x_5549:
[----:B------:R-:W-:Y:S05]  /*174a0*/  BSYNC B0 ;  /* 0x0000000000007941 */ /* 0x000fea0003800000 */
.L_x_5548:
[----:B------:R-:W-:Y:S01]  /*174b0*/  IMAD.MOV.U32 R3, RZ, RZ, R14 ;  /* 0x000000ffff037224 */ /* 0x000fe200078e000e */
[----:B------:R-:W-:Y:S06]  /*174c0*/  BRA `(.L_x_5550) ;  /* 0xffffffcc00507947 */ /* 0x000fec000383ffff */
.L_x_5463:
[----:B0-----:R0:W1:Y:S02]  /*174d0*/  SYNCS.PHASECHK.TRANS64.TRYWAIT P0, [R0+URZ+0x32420], R3 ;  /* 0x03242003000075a7 */ /* 0x001064000800017f */
[----:B-1----:R-:W-:Y:S05]  /*174e0*/  @!P0 NANOSLEEP.SYNCS 0x989680 ;  /* 0x009896800000895d */ /* 0x002fea0003900000 */
[----:B------:R-:W1:Y:S02]  /*174f0*/  @!P0 SYNCS.PHASECHK.TRANS64 P0, [R0+URZ+0x32420], R3 ;  /* 0x03242003000085a7 */ /* 0x000e64000800007f */
[----:B-1----:R-:W-:Y:S05]  /*17500*/  @!P0 BRA `(.L_x_5463) ;  /* 0xfffffffc00f08947 */ /* 0x002fea000383ffff */
[----:B------:R-:W-:Y:S05]  /*17510*/  BRA `(.L_x_5551) ;  /* 0xffffffd000d47947 */ /* 0x000fea000383ffff */
.L_x_5464:
        /* <DEDUP_REMOVED lines=11> */
.L_x_5553:
[----:B------:R-:W-:Y:S05]  /*175d0*/  BSYNC B0 ;  /* 0x0000000000007941 */ /* 0x000fea0003800000 */
.L_x_5552:
[----:B------:R-:W-:Y:S05]  /*175e0*/  BRA `(.L_x_5554) ;  /* 0xffffffd000bc7947 */ /* 0x000fea000383ffff */
.L_x_5467:
[----:B------:R-:W-:Y:S01]  /*175f0*/  BSSY B1, `(.L_x_5555) ;  /* 0x0000006000017945 */ /* 0x000fe20003800000 */
[----:B------:R-:W-:-:S07]  /*17600*/  IMAD.MOV.U32 R15, RZ, RZ, -0x1 ;  /* 0xffffffffff0f7424 */ /* 0x000fce00078e00ff */
[----:B01-3-5:R-:W-:Y:S05]  /*17610*/  WARPSYNC.COLLECTIVE R15, `(.L_x_5556) ;  /* 0x000000000f0c7348 */ /* 0x02bfea0003c00000 */
[----:B------:R-:W-:Y:S02]  /*17620*/  ELECT P6, UR62, PT ;  /* 0x00000000003e782f */ /* 0x000fe400038c0000 */
[----:B------:R-:W-:Y:S01]  /*17630*/  MOV R14, UR62 ;  /* 0x0000003e000e7c02 */ /* 0x000fe20008000f00 */
[----:B01-3-5:R-:W-:Y:S10]  /*17640*/  ENDCOLLECTIVE ;  /* 0x000000000000791b */ /* 0x02bff40003800000 */
.L_x_5556:
[----:B------:R-:W-:Y:S05]  /*17650*/  BSYNC B1 ;  /* 0x0000000000017941 */ /* 0x000fea0003800000 */
.L_x_5555:
[----:B------:R-:W-:Y:S05]  /*17660*/  BRA `(.L_x_5557) ;  /* 0xffffffd000b47947 */ /* 0x000fea000383ffff */
.L_x_5469:
[----:B0-----:R0:W1:Y:S02]  /*17670*/  SYNCS.PHASECHK.TRANS64.TRYWAIT P0, [R6+URZ], R5 ;  /* 0x00000005060075a7 */ /* 0x001064000800017f */
[----:B-1----:R-:W-:Y:S05]  /*17680*/  @!P0 NANOSLEEP.SYNCS 0x989680 ;  /* 0x009896800000895d */ /* 0x002fea0003900000 */
[----:B------:R-:W1:Y:S02]  /*17690*/  @!P0 SYNCS.PHASECHK.TRANS64 P0, [R6+URZ], R5 ;  /* 0x00000005060085a7 */ /* 0x000e64000800007f */
[----:B-1----:R-:W-:Y:S05]  /*176a0*/  @!P0 BRA `(.L_x_5469) ;  /* 0xfffffffc00f08947 */ /* 0x002fea000383ffff */
[----:B------:R-:W-:Y:S05]  /*176b0*/  BRA `(.L_x_5558) ;  /* 0xffffffd000f87947 */ /* 0x000fea000383ffff */
.L_x_5470:
[----:B-1----:R1:W2:Y:S02]  /*176c0*/  SYNCS.PHASECHK.TRANS64.TRYWAIT P0, [R7+URZ], R2 ;  /* 0x00000002070075a7 */ /* 0x0022a4000800017f */
[----:B--2---:R-:W-:Y:S05]  /*176d0*/  @!P0 NANOSLEEP.SYNCS 0x989680 ;  /* 0x009896800000895d */ /* 0x004fea0003900000 */
[----:B------:R-:W2:Y:S02]  /*176e0*/  @!P0 SYNCS.PHASECHK.TRANS64 P0, [R7+URZ], R2 ;  /* 0x00000002070085a7 */ /* 0x000ea4000800007f */
[----:B--2---:R-:W-:Y:S05]  /*176f0*/  @!P0 BRA `(.L_x_5470) ;  /* 0xfffffffc00f08947 */ /* 0x004fea000383ffff */
[----:B------:R-:W-:Y:S05]  /*17700*/  BRA `(.L_x_5559) ;  /* 0xffffffd000ec7947 */ /* 0x000fea000383ffff */
.L_x_5472:
[----:B--2---:R2:W3:Y:S02]  /*17710*/  SYNCS.PHASECHK.TRANS64.TRYWAIT P0, [R4+URZ], R5 ;  /* 0x00000005040075a7 */ /* 0x0044e4000800017f */
[----:B---3--:R-:W-:Y:S05]  /*17720*/  @!P0 NANOSLEEP.SYNCS 0x989680 ;  /* 0x009896800000895d */ /* 0x008fea0003900000 */
[----:B------:R-:W3:Y:S02]  /*17730*/  @!P0 SYNCS.PHASECHK.TRANS64 P0, [R4+URZ], R5 ;  /* 0x00000005040085a7 */ /* 0x000ee4000800007f */
[----:B---3--:R-:W-:Y:S05]  /*17740*/  @!P0 BRA `(.L_x_5472) ;  /* 0xfffffffc00f08947 */ /* 0x008fea000383ffff */
[----:B------:R-:W-:Y:S05]  /*17750*/  BRA `(.L_x_5560) ;  /* 0xffffffd000f47947 */ /* 0x000fea000383ffff */
.L_x_5561:
        /* <DEDUP_REMOVED lines=10> */
.L_x_6049:


//--------------------- .text._ZN7cutlass13device_kernelIN5flash11enable_sm90INS1_16FlashAttnFwdSm90INS1_25CollectiveMainloopFwdSm90ILi2EN4cute5tupleIJNS5_1CILi1EEES8_S8_EEENS6_IJNS7_ILi128EEENS7_ILi96EEENS7_ILi64EEEEEELi256ENS_6half_tEfNS_4arch4Sm90ELb1ELb0ELb1ELb1ELb0ELb1ELb1ELb1ELb0ELb1ELb0ELb0EEENS1_21CollectiveEpilogueFwdINS6_IJSA_NS7_ILi256EEESB_EEES9_SE_SG_Li256ELb1ELb1ELb0ELb0EEENS1_36VarlenDynamicPersistentTileSchedulerILi128ELi96ELi256ELi128ELb0ELb1ELb1ELb1ELb1ELb1EEEEEEEEEvNT_6ParamsE --------------------------
	.section	.text._ZN7cutlass13device_kernelIN5flash11enable_sm90INS1_16FlashAttnFwdSm90INS1_25CollectiveMainloopFwdSm90ILi2EN4cute5tupleIJNS5_1CILi1EEES8_S8_EEENS6_IJNS7_ILi128EEENS7_ILi96EEENS7_ILi64EEEEEELi256ENS_6half_tEfNS_4arch4Sm90ELb1ELb0ELb1ELb1ELb0ELb1ELb1ELb1ELb0ELb1ELb0ELb0EEENS1_21CollectiveEpilogueFwdINS6_IJSA_NS7_ILi256EEESB_EEES9_SE_SG_Li256ELb1ELb1ELb0ELb0EEENS1_36VarlenDynamicPersistentTileSchedulerILi128ELi96ELi256ELi128ELb0ELb1ELb1ELb1ELb1ELb1EEEEEEEEEvNT_6ParamsE,"ax",@progbits
	.align	128
.text._ZN7cutlass13device_kernelIN5flash11enable_sm90INS1_16FlashAttnFwdSm90INS1_25CollectiveMainloopFwdSm90ILi2EN4cute5tupleIJNS5_1CILi1EEES8_S8_EEENS6_IJNS7_ILi128EEENS7_ILi96EEENS7_ILi64EEEEEELi256ENS_6half_tEfNS_4arch4Sm90ELb1ELb0ELb1ELb1ELb0ELb1ELb1ELb1ELb0ELb1ELb0ELb0EEENS1_21CollectiveEpilogueFwdINS6_IJSA_NS7_ILi256EEESB_EEES9_SE_SG_Li256ELb1ELb1ELb0ELb0EEENS1_36VarlenDynamicPersistentTileSchedulerILi128ELi96ELi256ELi128ELb0ELb1ELb1ELb1ELb1ELb1EEEEEEEEEvNT_6ParamsE:
        .type           _ZN7cutlass13device_kernelIN5flash11enable_sm90INS1_16FlashAttnFwdSm90INS1_25CollectiveMainloopFwdSm90ILi2EN4cute5tupleIJNS5_1CILi1EEES8_S8_EEENS6_IJNS7_ILi128EEENS7_ILi96EEENS7_ILi64EEEEEELi256ENS_6half_tEfNS_4arch4Sm90ELb1ELb0ELb1ELb1ELb0ELb1ELb1ELb1ELb0ELb1ELb0ELb0EEENS1_21CollectiveEpilogueFwdINS6_IJSA_NS7_ILi256EEESB_EEES9_SE_SG_Li256ELb1ELb1ELb0ELb0EEENS1_36VarlenDynamicPersistentTileSchedulerILi128ELi96ELi256ELi128ELb0ELb1ELb1ELb1ELb1ELb1EEEEEEEEEvNT_6ParamsE,@function
        .size           _ZN7cutlass13device_kernelIN5flash11enable_sm90INS1_16FlashAttnFwdSm90INS1_25CollectiveMainloopFwdSm90ILi2EN4cute5tupleIJNS5_1CILi1EEES8_S8_EEENS6_IJNS7_ILi128EEENS7_ILi96EEENS7_ILi64EEEEEELi256ENS_6half_tEfNS_4arch4Sm90ELb1ELb0ELb1ELb1ELb0ELb1ELb1ELb1ELb0ELb1ELb0ELb0EEENS1_21CollectiveEpilogueFwdINS6_IJSA_NS7_ILi256EEESB_EEES9_SE_SG_Li256ELb1ELb1ELb0ELb0EEENS1_36VarlenDynamicPersistentTileSchedulerILi128ELi96ELi256ELi128ELb0ELb1ELb1ELb1ELb1ELb1EEEEEEEEEvNT_6ParamsE,(.L_x_6050 - _ZN7cutlass13device_kernelIN5flash11enable_sm90INS1_16FlashAttnFwdSm90INS1_25CollectiveMainloopFwdSm90ILi2EN4cute5tupleIJNS5_1CILi1EEES8_S8_EEENS6_IJNS7_ILi128EEENS7_ILi96EEENS7_ILi64EEEEEELi256ENS_6half_tEfNS_4arch4Sm90ELb1ELb0ELb1ELb1ELb0ELb1ELb1ELb1ELb0ELb1ELb0ELb0EEENS1_21CollectiveEpilogueFwdINS6_IJSA_NS7_ILi256EEESB_EEES9_SE_SG_Li256ELb1ELb1ELb0ELb0EEENS1_36VarlenDynamicPersistentTileSchedulerILi128ELi96ELi256ELi128ELb0ELb1ELb1ELb1ELb1ELb1EEEEEEEEEvNT_6ParamsE)
        .other          _ZN7cutlass13device_kernelIN5flash11enable_sm90INS1_16FlashAttnFwdSm90INS1_25CollectiveMainloopFwdSm90ILi2EN4cute5tupleIJNS5_1CILi1EEES8_S8_EEENS6_IJNS7_ILi128EEENS7_ILi96EEENS7_ILi64EEEEEELi256ENS_6half_tEfNS_4arch4Sm90ELb1ELb0ELb1ELb1ELb0ELb1ELb1ELb1ELb0ELb1ELb0ELb0EEENS1_21CollectiveEpilogueFwdINS6_IJSA_NS7_ILi256EEESB_EEES9_SE_SG_Li256ELb1ELb1ELb0ELb0EEENS1_36VarlenDynamicPersistentTileSchedulerILi128ELi96ELi256ELi128ELb0ELb1ELb1ELb1ELb1ELb1EEEEEEEEEvNT_6ParamsE,@"STO_CUDA_ENTRY STV_DEFAULT"
_ZN7cutlass13device_kernelIN5flash11enable_sm90INS1_16FlashAttnFwdSm90INS1_25CollectiveMainloopFwdSm90ILi2EN4cute5tupleIJNS5_1CILi1EEES8_S8_EEENS6_IJNS7_ILi128EEENS7_ILi96EEENS7_ILi64EEEEEELi256ENS_6half_tEfNS_4arch4Sm90ELb1ELb0ELb1ELb1ELb0ELb1ELb1ELb1ELb0ELb1ELb0ELb0EEENS1_21CollectiveEpilogueFwdINS6_IJSA_NS7_ILi256EEESB_EEES9_SE_SG_Li256ELb1ELb1ELb0ELb0EEENS1_36VarlenDynamicPersistentTileSchedulerILi128ELi96ELi256ELi128ELb0ELb1ELb1ELb1ELb1ELb1EEEEEEEEEvNT_6ParamsE:
        /* <DEDUP_REMOVED lines=23> */
.L_x_5563:
[----:B------:R-:W-:Y:S05]  /*0170*/  BSYNC B0 ;  /* 0x0000000000007941 */ /* 0x000fea0003800000 */
.L_x_5562:
        /* <DEDUP_REMOVED lines=42> */
.L_x_5564:
        /* <DEDUP_REMOVED lines=22> */
.L_x_5565:
        /* <DEDUP_REMOVED lines=18> */
.L_x_5566:
        /* <DEDUP_REMOVED lines=22> */
.L_x_5567:
        /* <DEDUP_REMOVED lines=22> */
.L_x_5568:
        /* <DEDUP_REMOVED lines=9> */
.L_x_5571:
[----:B------:R-:W-:-:S08]  /*09f0*/  NOP ;  /* 0x0000000000007918 */ /* 0x000fd00000000000 */
[----:B------:R-:W0:Y:S02]  /*0a00*/  USETMAXREG.TRY_ALLOC.CTAPOOL UP0, 0xf0 ;  /* 0x000000f0000079c8 */ /* 0x000e240008000600 */
[----:B0-----:R-:W-:-:S13]  /*0a10*/  PLOP3.LUT P0, PT, PT, PT, UP0, 0x80, 0x0 ;  /* 0x000000000000781c */ /* 0x001fda0003f0f008 */
[----:B------:R-:W-:Y:S05]  /*0a20*/  @!P0 BRA `(.L_x_5571) ;  /* 0xfffffffc00f08947 */ /* 0x000fea000383ffff */
[----:B------:R-:W3:Y:S01]  /*0a30*/  LDL.LU R0, [R1+0x38] ;  /* 0x0000380001007983 */ /* 0x000ee20000300800 */
[----:B--2---:R-:W0:Y:S01]  /*0a40*/  S2R R2, SR_TID.X ;  /* 0x0000000000027919 */ /* 0x004e220000002100 */
[----:B------:R-:W1:Y:S01]  /*0a50*/  S2UR UR5, SR_CgaCtaId ;  /* 0x00000000000579c3 */ /* 0x000e620000008800 */
[----:B------:R-:W-:Y:S01]  /*0a60*/  UMOV UR4, 0x400 ;  /* 0x0000040000047882 */ /* 0x000fe20000000000 */
[----:B0-----:R-:W-:-:S06]  /*0a70*/  SHF.R.U32.HI R2, RZ, 0x7, R2 ;  /* 0x00000007ff027819 */ /* 0x001fcc0000011602 */
[----:B------:R-:W-:Y:S06]  /*0a80*/  BAR.ARV 0x8, 0x180 ;  /* 0x0206000000007b1d */ /* 0x000fec0000002000 */
[----:B------:R-:W-:-:S13]  /*0a90*/  ISETP.NE.AND P0, PT, R2, 0x1, PT ;  /* 0x000000010200780c */ /* 0x000fda0003f05270 */
[----:B------:R-:W-:Y:S08]  /*0aa0*/  @!P0 BAR.ARV 0x9, 0x100 ;  /* 0x0244000000008b1d */ /* 0x000ff00000002000 */
[----:B------:R-:W-:Y:S01]  /*0ab0*/  BAR.SYNC.DEFER_BLOCKING 0x5, 0x180 ;  /* 0x0146000000007b1d */ /* 0x000fe20000010000 */
[----:B-1----:R-:W-:-:S06]  /*0ac0*/  ULEA UR4, UR5, UR4, 0x18 ;  /* 0x0000000405047291 */ /* 0x002fcc000f8ec03f */
[----:B------:R-:W-:Y:S01]  /*0ad0*/  IMAD.U32 R19, RZ, RZ, UR4 ;  /* 0x00000004ff137e24 */ /* 0x000fe2000f8e00ff */
[----:B------:R-:W-:-:S04]  /*0ae0*/  ULDC UR4, c[0x0][0xd3c] ;  /* 0x00034f0000047ab9 */ /* 0x000fc80000000800 */
[----:B------:R-:W0:Y:S01]  /*0af0*/  LDS.128 R84, [R19+0x324d0] ;  /* 0x0324d00013547984 */ /* 0x000e220000000c00 */
[----:B------:R-:W-:Y:S06]  /*0b00*/  BAR.ARV 0x4, 0x180 ;  /* 0x0106000000007b1d */ /* 0x000fec0000002000 */
[----:B---3--:R-:W-:-:S04]  /*0b10*/  LOP3.LUT R0, R0, 0xfffffffb, RZ, 0xc0, !PT ;  /* 0xfffffffb00007812 */ /* 0x008fc800078ec0ff */
[----:B------:R-:W-:-:S05]  /*0b20*/  @P0 LOP3.LUT R0, R0, 0x4, RZ, 0xfc, !PT ;  /* 0x0000000400000812 */ /* 0x000fca00078efcff */
[----:B------:R1:W-:Y:S01]  /*0b30*/  STL [R1+0x38], R0 ;  /* 0x0000380001007387 */ /* 0x0003e20000100800 */
[----:B0-----:R-:W-:-:S13]  /*0b40*/  ISETP.GE.AND P0, PT, R87, UR4, PT ;  /* 0x0000000457007c0c */ /* 0x001fda000bf06270 */
[----:B-1----:R-:W-:Y:S05]  /*0b50*/  @P0 BRA `(.L_x_5572) ;  /* 0x000001e0001c0947 */ /* 0x002fea0003800000 */
[----:B------:R-:W2:Y:S01]  /*0b60*/  LDL.LU R12, [R1+0x8c] ;  /* 0x00008c00010c7983 */ /* 0x000ea20000300800 */
        /* <DEDUP_REMOVED lines=17> */
[----:B------:R-:W-:Y:S01]  /*0c80*/  LEA.HI R3, R3, R6, RZ, 0x1 ;  /* 0x0000000603037211 */ /* 0x000fe200078f08ff */
[----:B------:R-:W-:Y:S01]  /*0c90*/  IMAD.IADD R4, R13, 0x1, -R4 ;  /* 0x000000010d047824 */ /* 0x000fe200078e0a04 */
[----:B------:R-:W-:Y:S02]  /*0ca0*/  SHF.R.S32.HI R15, RZ, 0x5, R5 ;  /* 0x00000005ff0f7819 */ /* 0x000fe40000011405 */
[----:B------:R-:W-:-:S03]  /*0cb0*/  LOP3.LUT R3, R3, 0x1ffffffe, RZ, 0xc0, !PT ;  /* 0x1ffffffe03037812 */ /* 0x000fc600078ec0ff */
[----:B------:R-:W-:Y:S02]  /*0cc0*/  IMAD R4, R15, 0x10, R4 ;  /* 0x000000100f047824 */ /* 0x000fe400078e0204 */
[----:B------:R-:W-:Y:S01]  /*0cd0*/  IMAD.IADD R3, R6, 0x1, -R3 ;  /* 0x0000000106037824 */ /* 0x000fe200078e0a03 */
[----:B------:R-:W-:-:S03]  /*0ce0*/  SHF.R.S32.HI R14, RZ, 0x7, R2 ;  /* 0x00000007ff0e7819 */ /* 0x000fc60000011402 */
[----:B------:R-:W-:Y:S01]  /*0cf0*/  IMAD R6, R4, 0x8, R3 ;  /* 0x0000000804067824 */ /* 0x000fe200078e0203 */
[----:B------:R-:W-:Y:S02]  /*0d00*/  LEA.HI R4, R0, R13, RZ, 0x2 ;  /* 0x0000000d00047211 */ /* 0x000fe400078f10ff */
[----:B------:R-:W-:Y:S02]  /*0d10*/  LEA.HI R7, R7, R11, RZ, 0x5 ;  /* 0x0000000b07077211 */ /* 0x000fe400078f28ff */
[----:B------:R-:W-:Y:S02]  /*0d20*/  LEA.HI R2, R2, R14, RZ, 0x1 ;  /* 0x0000000e02027211 */ /* 0x000fe400078f08ff */
[----:B------:R-:W-:Y:S02]  /*0d30*/  LEA.HI R3, R0, R13, RZ, 0x3 ;  /* 0x0000000d00037211 */ /* 0x000fe400078f18ff */
[--C-:B------:R-:W-:Y:S02]  /*0d40*/  SHF.R.S32.HI R22, RZ, 0x2, R4.reuse ;  /* 0x00000002ff167819 */ /* 0x100fe40000011404 */
[----:B------:R-:W-:-:S02]  /*0d50*/  SHF.R.S32.HI R5, RZ, 0x1f, R4 ;  /* 0x0000001fff057819 */ /* 0x000fc40000011404 */
[----:B------:R-:W-:Y:S02]  /*0d60*/  SHF.R.S32.HI R7, RZ, 0x5, R7 ;  /* 0x00000005ff077819 */ /* 0x000fe40000011407 */
[----:B------:R-:W-:Y:S02]  /*0d70*/  LOP3.LUT R2, R2, 0x3fffffe, RZ, 0xc0, !PT ;  /* 0x03fffffe02027812 */ /* 0x000fe400078ec0ff */
[----:B------:R-:W-:Y:S02]  /*0d80*/  LOP3.LUT R0, R3, 0xfffffff8, RZ, 0xc0, !PT ;  /* 0xfffffff803007812 */ /* 0x000fe400078ec0ff */
[----:B------:R-:W-:Y:S01]  /*0d90*/  LEA.HI R5, R5, R22, RZ, 0x3 ;  /* 0x0000001605057211 */ /* 0x000fe200078f18ff */
[----:B------:R-:W-:Y:S01]  /*0da0*/  IMAD R7, R7, 0x10, R10 ;  /* 0x0000001007077824 */ /* 0x000fe200078e020a */
[----:B------:R-:W-:Y:S01]  /*0db0*/  LOP3.LUT R4, R4, 0xfffffffc, RZ, 0xc0, !PT ;  /* 0xfffffffc04047812 */ /* 0x000fe200078ec0ff */
[----:B------:R-:W-:Y:S01]  /*0dc0*/  IMAD.IADD R2, R14, 0x1, -R2 ;  /* 0x000000010e027824 */ /* 0x000fe200078e0a02 */
[----:B------:R-:W-:Y:S01]  /*0dd0*/  LOP3.LUT R5, R5, 0xfffffff8, RZ, 0xc0, !PT ;  /* 0xfffffff805057812 */ /* 0x000fe200078ec0ff */
[----:B------:R-:W-:-:S02]  /*0de0*/  VIADD R10, R22, 0x40 ;  /* 0x00000040160a7836 */ /* 0x000fc40000000000 */
[----:B------:R-:W-:Y:S02]  /*0df0*/  IMAD R7, R2, 0x40, R7 ;  /* 0x0000004002077824 */ /* 0x000fe400078e0207 */
[----:B------:R-:W-:Y:S01]  /*0e00*/  IMAD.IADD R9, R13, 0x1, -R4 ;  /* 0x000000010d097824 */ /* 0x000fe200078e0a04 */
[----:B------:R-:W-:Y:S01]  /*0e10*/  SHF.R.S32.HI R4, RZ, 0x1f, R10 ;  /* 0x0000001fff047819 */ /* 0x000fe2000001140a */
[----:B------:R-:W-:Y:S01]  /*0e20*/  IMAD.IADD R5, R22, 0x1, -R5 ;  /* 0x0000000116057824 */ /* 0x000fe200078e0a05 */
[----:B------:R-:W-:Y:S01]  /*0e30*/  STL [R1+0xa0], R7 ;  /* 0x0000a00701007387 */ /* 0x000fe20000100800 */
[----:B------:R-:W-:Y:S01]  /*0e40*/  IMAD.SHL.U32 R200, R9, 0x4, RZ ;  /* 0x0000000409c87824 */ /* 0x000fe200078e00ff */
[----:B------:R-:W-:Y:S02]  /*0e50*/  LEA.HI R4, R4, R10, RZ, 0x3 ;  /* 0x0000000a04047211 */ /* 0x000fe400078f18ff */
[----:B------:R-:W-:Y:S01]  /*0e60*/  STL [R1+0x8c], RZ ;  /* 0x00008cff01007387 */ /* 0x000fe20000100800 */
[----:B------:R-:W-:Y:S01]  /*0e70*/  SHF.R.S32.HI R3, RZ, 0x3, R3 ;  /* 0x00000003ff037819 */ /* 0x000fe20000011403 */
[----:B------:R-:W-:-:S02]  /*0e80*/  IMAD.SHL.U32 R3, R10, 0x40, RZ ;  /* 0x000000400a037824 */ /* 0x000fc400078e00ff */
[----:B------:R-:W-:Y:S02]  /*0e90*/  VIADD R211, R200, 0x10 ;  /* 0x00000010c8d37836 */ /* 0x000fe40000000000 */
[----:B------:R-:W-:Y:S01]  /*0ea0*/  IMAD.SHL.U32 R4, R4, 0x40, RZ ;  /* 0x0000004004047824 */ /* 0x000fe200078e00ff */
[----:B------:R-:W-:Y:S01]  /*0eb0*/  LOP3.LUT R3, R3, 0x1c0, RZ, 0xc0, !PT ;  /* 0x000001c003037812 */ /* 0x000fe200078ec0ff */
[----:B------:R-:W-:-:S03]  /*0ec0*/  IMAD.SHL.U32 R16, R9, 0x8, RZ ;  /* 0x0000000809107824 */ /* 0x000fc600078e00ff */
[----:B------:R-:W-:Y:S02]  /*0ed0*/  LOP3.LUT R4, R4, 0xfffffe00, RZ, 0xc0, !PT ;  /* 0xfffffe0004047812 */ /* 0x000fe400078ec0ff */
[----:B------:R-:W-:-:S05]  /*0ee0*/  LOP3.LUT R8, R8, 0x7ffffffc, RZ, 0xc0, !PT ;  /* 0x7ffffffc08087812 */ /* 0x000fca00078ec0ff */
[----:B------:R-:W-:Y:S01]  /*0ef0*/  IMAD.IADD R8, R11, 0x1, -R8 ;  /* 0x000000010b087824 */ /* 0x000fe200078e0a08 */
[----:B------:R-:W-:Y:S01]  /*0f00*/  MOV R18, RZ ;  /* 0x000000ff00127202 */ /* 0x000fe20000000f00 */
[----:B------:R-:W-:Y:S01]  /*0f10*/  IMAD.MOV.U32 R202, RZ, RZ, RZ ;  /* 0x000000ffffca7224 */ /* 0x000fe200078e00ff */
[----:B------:R-:W-:Y:S01]  /*0f20*/  SHF.R.S32.HI R17, RZ, 0x1f, R16 ;  /* 0x0000001fff117819 */ /* 0x000fe20000011410 */
[----:B------:R-:W-:Y:S02]  /*0f30*/  IMAD.MOV.U32 R23, RZ, RZ, RZ ;  /* 0x000000ffff177224 */ /* 0x000fe400078e00ff */
[----:B------:R-:W-:Y:S01]  /*0f40*/  IMAD.MOV.U32 R2, RZ, RZ, RZ ;  /* 0x000000ffff027224 */ /* 0x000fe200078e00ff */
[----:B--2---:R-:W-:Y:S01]  /*0f50*/  LOP3.LUT R232, R12, 0x1, RZ, 0xfc, !PT ;  /* 0x000000010ce87812 */ /* 0x004fe200078efcff */
[----:B------:R-:W-:-:S04]  /*0f60*/  IMAD.IADD R12, R13, 0x1, -R0 ;  /* 0x000000010d0c7824 */ /* 0x000fc800078e0a00 */
[----:B------:R-:W-:Y:S01]  /*0f70*/  IMAD.SHL.U32 R13, R12, 0x8, RZ ;  /* 0x000000080c0d7824 */ /* 0x000fe200078e00ff */
[----:B------:R-:W-:Y:S02]  /*0f80*/  SHF.R.S32.HI R0, RZ, 0x1f, R22 ;  /* 0x0000001fff007819 */ /* 0x000fe40000011416 */
[----:B------:R-:W-:Y:S02]  /*0f90*/  LEA.HI R0, R9, R9, RZ, 0x1 ;  /* 0x0000000909007211 */ /* 0x000fe400078f08ff */
[----:B------:R-:W-:Y:S04]  /*0fa0*/  STL [R1+0x3c], R13 ;  /* 0x00003c0d01007387 */ /* 0x000fe80000100800 */
[----:B------:R0:W-:Y:S01]  /*0fb0*/  STL [R1+0x90], R5 ;  /* 0x0000900501007387 */ /* 0x0001e20000100800 */
[----:B------:R-:W-:Y:S01]  /*0fc0*/  LOP3.LUT R0, R0, 0x1ffffffe, RZ, 0xc0, !PT ;  /* 0x1ffffffe00007812 */ /* 0x000fe200078ec0ff */
[C---:B------:R-:W-:Y:S01]  /*0fd0*/  VIADD R12, R13.reuse, 0x40 ;  /* 0x000000400d0c7836 */ /* 0x040fe20000000000 */
[----:B------:R-:W-:-:S02]  /*0fe0*/  IADD3 R10, R13, 0x80, RZ ;  /* 0x000000800d0a7810 */ /* 0x000fc40007ffe0ff */
[----:B0-----:R-:W-:Y:S01]  /*0ff0*/  SHF.R.S32.HI R5, RZ, 0x1f, R13 ;  /* 0x0000001fff057819 */ /* 0x001fe2000001140d */
[----:B------:R-:W-:-:S04]  /*1000*/  IMAD.IADD R0, R9, 0x1, -R0 ;  /* 0x0000000109007824 */ /* 0x000fc800078e0a00 */
[----:B------:R0:W-:Y:S01]  /*1010*/  STL [R1+0xb4], R5 ;  /* 0x0000b40501007387 */ /* 0x0001e20000100800 */
[----:B------:R-:W-:Y:S02]  /*1020*/  SHF.R.U32.HI R9, RZ, 0x3, R3 ;  /* 0x00000003ff097819 */ /* 0x000fe40000011603 */
[----:B------:R-:W-:Y:S01]  /*1030*/  LOP3.LUT R3, R3, 0x38, R16, 0xf8, !PT ;  /* 0x0000003803037812 */ /* 0x000fe200078ef810 */
[----:B------:R1:W-:Y:S01]  /*1040*/  STL [R1+0x70], R12 ;  /* 0x0000700c01007387 */ /* 0x0003e20000100800 */
[----:B0-----:R-:W-:Y:S01]  /*1050*/  VIADD R5, R13, 0xc0 ;  /* 0x000000c00d057836 */ /* 0x001fe20000000000 */
[----:B------:R-:W-:Y:S02]  /*1060*/  SHF.R.S32.HI R13, RZ, 0x1f, R211 ;  /* 0x0000001fff0d7819 */ /* 0x000fe400000114d3 */
[----:B------:R0:W-:Y:S01]  /*1070*/  STL [R1+0x6c], R10 ;  /* 0x00006c0a01007387 */ /* 0x0001e20000100800 */
[----:B-1----:R-:W-:-:S03]  /*1080*/  SHF.R.S32.HI R12, RZ, 0x1f, R12 ;  /* 0x0000001fff0c7819 */ /* 0x002fc6000001140c */
[----:B------:R-:W-:Y:S04]  /*1090*/  STL [R1+0x74], R5 ;  /* 0x0000740501007387 */ /* 0x000fe80000100800 */
[----:B------:R-:W-:Y:S01]  /*10a0*/  STL [R1+0x98], R13 ;  /* 0x0000980d01007387 */ /* 0x000fe20000100800 */
[----:B0-----:R-:W-:-:S03]  /*10b0*/  SHF.R.S32.HI R10, RZ, 0x1f, R10 ;  /* 0x0000001fff0a7819 */ /* 0x001fc6000001140a */
[----:B------:R0:W-:Y:S01]  /*10c0*/  STL [R1+0x60], R4 ;  /* 0x0000600401007387 */ /* 0x0001e20000100800 */
[----:B------:R-:W-:-:S03]  /*10d0*/  IMAD R0, R0, 0x8, R7 ;  /* 0x0000000800007824 */ /* 0x000fc600078e0207 */
[----:B------:R-:W-:Y:S01]  /*10e0*/  STL [R1+0xb0], R12 ;  /* 0x0000b00c01007387 */ /* 0x000fe20000100800 */
[----:B0-----:R-:W-:Y:S02]  /*10f0*/  LOP3.LUT R4, R4, R3, R9, 0xf6, !PT ;  /* 0x0000000304047212 */ /* 0x001fe400078ef609 */
[----:B------:R-:W-:Y:S01]  /*1100*/  SHF.R.S32.HI R3, RZ, 0x1f, R5 ;  /* 0x0000001fff037819 */ /* 0x000fe20000011405 */
[----:B------:R-:W-:Y:S01]  /*1110*/  STL [R1+0xac], R10 ;  /* 0x0000ac0a01007387 */ /* 0x000fe20000100800 */
[----:B------:R-:W-:-:S03]  /*1120*/  IMAD.SHL.U32 R5, R6, 0x8, RZ ;  /* 0x0000000806057824 */ /* 0x000fc600078e00ff */
[----:B------:R0:W-:Y:S04]  /*1130*/  STL [R1+0xa8], R3 ;  /* 0x0000a80301007387 */ /* 0x0001e80000100800 */
[----:B------:R1:W-:Y:S01]  /*1140*/  STL [R1+0x68], R8 ;  /* 0x0000680801007387 */ /* 0x0003e20000100800 */
[----:B0-----:R-:W-:-:S03]  /*1150*/  IMAD R3, R4, 0x2, R19 ;  /* 0x0000000204037824 */ /* 0x001fc600078e0213 */
[----:B------:R1:W-:Y:S04]  /*1160*/  STL [R1+0xa4], R5 ;  /* 0x0000a40501007387 */ /* 0x0003e80000100800 */
[----:B------:R1:W-:Y:S04]  /*1170*/  STL [R1+0x64], R0 ;  /* 0x0000640001007387 */ /* 0x0003e80000100800 */
[----:B------:R1:W-:Y:S02]  /*1180*/  STL [R1+0x9c], R3 ;  /* 0x00009c0301007387 */ /* 0x0003e40000100800 */
.L_x_5721:
[----:B01--4-:R-:W0:Y:S02]  /*1190*/  LDC.64 R4, c[0x0][0xd88] ;  /* 0x00036200ff047b82 */ /* 0x013e240000000a00 */
        /* <DEDUP_REMOVED lines=8> */
[----:B------:R-:W-:-:S02]  /*1220*/  ISETP.NE.U32.AND P0, PT, RZ, UR6, PT ;  /* 0x00000006ff007c0c */ /* 0x000fc4000bf05070 */
[----:B------:R-:W-:Y:S02]  /*1230*/  ISETP.NE.AND.EX P1, PT, RZ, UR5, PT, P1 ;  /* 0x00000005ff007c0c */ /* 0x000fe4000bf25310 */
[----:B------:R-:W-:Y:S02]  /*1240*/  ISETP.NE.AND.EX P0, PT, RZ, UR7, PT, P0 ;  /* 0x00000007ff007c0c */ /* 0x000fe4000bf05300 */
[----:B--2---:R-:W-:Y:S01]  /*1250*/  SHF.R.S32.HI R3, RZ, 0x1f, R0 ;  /* 0x0000001fff037819 */ /* 0x004fe20000011400 */
[----:B------:R-:W-:Y:S08]  /*1260*/  STL [R1+0x88], R0 ;  /* 0x0000880001007387 */ /* 0x000ff00000100800 */
[C---:B------:R-:W-:Y:S01]  /*1270*/  @P1 LEA R6, P2, R0.reuse, UR4, 0x2 ;  /* 0x0000000400061c11 */ /* 0x040fe2000f8410ff */
[C---:B------:R-:W-:Y:S01]  /*1280*/  IMAD.SHL.U32 R36, R0.reuse, 0x4, RZ ;  /* 0x0000000400247824 */ /* 0x040fe200078e00ff */
[C-C-:B------:R-:W-:Y:S01]  /*1290*/  SHF.L.U64.HI R35, R0.reuse, 0x2, R3.reuse ;  /* 0x0000000200237819 */ /* 0x140fe20000010203 */
[----:B------:R0:W-:Y:S01]  /*12a0*/  STL [R1+0x94], R3 ;  /* 0x0000940301007387 */ /* 0x0001e20000100800 */
[----:B------:R-:W-:-:S02]  /*12b0*/  @P1 LEA.HI.X R7, R0, UR5, R3, 0x2, P2 ;  /* 0x0000000500071c11 */ /* 0x000fc400090f1403 */
[----:B------:R-:W-:Y:S01]  /*12c0*/  ISETP.NE.U32.AND P2, PT, RZ, UR8, PT ;  /* 0x00000008ff007c0c */ /* 0x000fe2000bf45070 */
[----:B------:R-:W-:Y:S01]  /*12d0*/  ULDC UR4, c[0x0][0x288] ;  /* 0x0000a20000047ab9 */ /* 0x000fe20000000800 */
[C---:B------:R-:W-:Y:S01]  /*12e0*/  IADD3 R8, P3, R36.reuse, UR6, RZ ;  /* 0x0000000624087c10 */ /* 0x040fe2000ff7e0ff */
[----:B------:R1:W-:Y:S01]  /*12f0*/  STL [R1+0x80], R36 ;  /* 0x0000802401007387 */ /* 0x0003e20000100800 */
[----:B------:R-:W-:Y:S01]  /*1300*/  ISETP.NE.AND.EX P2, PT, RZ, UR9, PT, P2 ;  /* 0x00000009ff007c0c */ /* 0x000fe2000bf45320 */
[----:B0-----:R-:W-:Y:S01]  /*1310*/  IMAD.MOV.U32 R3, RZ, RZ, RZ ;  /* 0x000000ffff037224 */ /* 0x001fe200078e00ff */
[C---:B------:R-:W-:Y:S01]  /*1320*/  IADD3.X R9, R35.reuse, UR7, RZ, P3, !PT ;  /* 0x0000000723097c10 */ /* 0x040fe20009ffe4ff */
[----:B---3--:R-:W-:Y:S01]  /*1330*/  IMAD.U32 R10, RZ, RZ, UR4 ;  /* 0x00000004ff0a7e24 */ /* 0x008fe2000f8e00ff */
[----:B------:R-:W-:Y:S01]  /*1340*/  ULDC.64 UR4, c[0x0][0x418] ;  /* 0x0001060000047ab9 */ /* 0x000fe20000000a00 */
[----:B------:R1:W-:Y:S04]  /*1350*/  STL [R1+0x84], R35 ;  /* 0x0000842301007387 */ /* 0x0003e80000100800 */
[----:B------:R1:W5:Y:S04]  /*1360*/  @P1 LDG.E R3, desc[UR40][R6.64] ;  /* 0x0000002806031981 */ /* 0x000368000c1e1900 */
[----:B------:R-:W-:Y:S01]  /*1370*/  @P2 IADD3 R4, P1, R36, UR8, RZ ;  /* 0x0000000824042c10 */ /* 0x000fe2000ff3e0ff */
[----:B------:R1:W5:Y:S03]  /*1380*/  @P0 LDG.E R33, desc[UR40][R8.64] ;  /* 0x0000002808210981 */ /* 0x000366000c1e1900 */
[----:B------:R-:W-:-:S05]  /*1390*/  @P2 IADD3.X R5, R35, UR9, RZ, P1, !PT ;  /* 0x0000000923052c10 */ /* 0x000fca0008ffe4ff */
[----:B------:R-:W2:Y:S01]  /*13a0*/  @P2 LDG.E R10, desc[UR40][R4.64] ;  /* 0x00000028040a2981 */ /* 0x000ea2000c1e1900 */
[----:B------:R-:W-:Y:S01]  /*13b0*/  UISETP.NE.U32.AND UP0, UPT, UR4, URZ, UPT ;  /* 0x0000003f0400728c */ /* 0x000fe2000bf05070 */
[----:B------:R-:W-:Y:S02]  /*13c0*/  IMAD.MOV.U32 R31, RZ, RZ, R0 ;  /* 0x000000ffff1f7224 */ /* 0x000fe400078e0000 */
[----:B------:R-:W-:Y:S01]  /*13d0*/  ULDC UR4, c[0x0][0x424] ;  /* 0x0001090000047ab9 */ /* 0x000fe20000000800 */
[----:B------:R-:W-:-:S03]  /*13e0*/  UISETP.NE.AND.EX UP0, UPT, UR5, URZ, UPT, UP0 ;  /* 0x0000003f0500728c */ /* 0x000fc6000bf05300 */
[----:B------:R-:W-:Y:S01]  /*13f0*/  ULDC UR5, c[0x0][0x2f0] ;  /* 0x0000bc0000057ab9 */ /* 0x000fe20000000800 */
[----:B------:R-:W-:-:S04]  /*1400*/  USEL UR4, UR4, 0x1, UP0 ;  /* 0x0000000104047887 */ /* 0x000fc80008000000 */
[----:B------:R-:W-:-:S03]  /*1410*/  UIMAD UR4, UR4, UR5, URZ ;  /* 0x00000005040472a4 */ /* 0x000fc6000f8e023f */
[----:B------:R-:W-:Y:S02]  /*1420*/  ULDC UR5, c[0x0][0x348] ;  /* 0x0000d20000057ab9 */ /* 0x000fe40000000800 */
[----:B------:R-:W-:Y:S01]  /*1430*/  IMAD.U32 R24, RZ, RZ, UR5 ;  /* 0x00000005ff187e24 */ /* 0x000fe2000f8e00ff */
[----:B------:R-:W-:Y:S01]  /*1440*/  MOV R32, UR4 ;  /* 0x0000000400207c02 */ /* 0x000fe20008000f00 */
[----:B--2---:R1:W-:Y:S01]  /*1450*/  STL [R1+0x30], R10 ;  /* 0x0000300a01007387 */ /* 0x0043e20000100800 */
[----:B------:R-:W-:Y:S05]  /*1460*/  @P2 BRA `(.L_x_5573) ;  /* 0x0000000000282947 */ /* 0x000fea0003800000 */
[----:B------:R-:W-:Y:S02]  /*1470*/  ULDC.64 UR4, c[0x0][0xaf8] ;  /* 0x0002be0000047ab9 */ /* 0x000fe40000000a00 */
[----:B------:R-:W-:-:S04]  /*1480*/  ISETP.NE.U32.AND P1, PT, RZ, UR4, PT ;  /* 0x00000004ff007c0c */ /* 0x000fc8000bf25070 */
[----:B------:R-:W-:-:S13]  /*1490*/  ISETP.NE.AND.EX P1, PT, RZ, UR5, PT, P1 ;  /* 0x00000005ff007c0c */ /* 0x000fda000bf25310 */
[----:B------:R-:W-:Y:S05]  /*14a0*/  @!P1 BRA `(.L_x_5573) ;  /* 0x0000000000189947 */ /* 0x000fea0003800000 */
[----:B------:R-:W0:Y:S02]  /*14b0*/  LDC.64 R4, c[0x0][0xaf8] ;  /* 0x0002be00ff047b82 */ /* 0x000e240000000a00 */
[----:B0-----:R-:W-:-:S05]  /*14c0*/  IMAD.WIDE R4, R31, 0x4, R4 ;  /* 0x000000041f047825 */ /* 0x001fca00078e0204 */
[----:B------:R-:W2:Y:S04]  /*14d0*/  LDG.E R0, desc[UR40][R4.64] ;  /* 0x0000002804007981 */ /* 0x000ea8000c1e1900 */
[----:B-1----:R-:W2:Y:S02]  /*14e0*/  LDG.E R7, desc[UR40][R4.64+0x4] ;  /* 0x0000042804077981 */ /* 0x002ea4000c1e1900 */
[----:B--2---:R-:W-:-:S05]  /*14f0*/  IMAD.IADD R10, R7, 0x1, -R0 ;  /* 0x00000001070a7824 */ /* 0x004fca00078e0a00 */
[----:B------:R0:W-:Y:S02]  /*1500*/  STL [R1+0x30], R10 ;  /* 0x0000300a01007387 */ /* 0x0001e40000100800 */
.L_x_5573:
[----:B------:R-:W-:Y:S01]  /*1510*/  ULDC.64 UR4, c[0x0][0xb18] ;  /* 0x0002c60000047ab9 */ /* 0x000fe20000000a00 */
[----:B------:R2:W-:Y:S01]  /*1520*/  STL [R1+0x7c], R86 ;  /* 0x00007c5601007387 */ /* 0x0005e20000100800 */
[----:B------:R-:W-:-:S04]  /*1530*/  ISETP.NE.U32.AND P1, PT, RZ, UR4, PT ;  /* 0x00000004ff007c0c */ /* 0x000fc8000bf25070 */
[----:B------:R-:W-:-:S13]  /*1540*/  ISETP.NE.AND.EX P1, PT, RZ, UR5, PT, P1 ;  /* 0x00000005ff007c0c */ /* 0x000fda000bf25310 */
[----:B--2---:R-:W-:Y:S05]  /*1550*/  @!P1 BRA `(.L_x_5574) ;  /* 0x0000000000109947 */ /* 0x004fea0003800000 */
[----:B------:R-:W-:-:S04]  /*1560*/  IADD3 R4, P0, R36, UR4, RZ ;  /* 0x0000000424047c10 */ /* 0x000fc8000ff1e0ff */
[----:B------:R-:W-:-:S05]  /*1570*/  IADD3.X R5, R35, UR5, RZ, P0, !PT ;  /* 0x0000000523057c10 */ /* 0x000fca00087fe4ff */
[----:B------:R2:W5:Y:S01]  /*1580*/  LDG.E R32, desc[UR40][R4.64] ;  /* 0x0000002804207981 */ /* 0x000562000c1e1900 */
[----:B------:R-:W-:Y:S05]  /*1590*/  BRA `(.L_x_5575) ;  /* 0x0000000000107947 */ /* 0x000fea0003800000 */
.L_x_5574:
[----:B------:R-:W-:Y:S05]  /*15a0*/  @!P0 BRA `(.L_x_5575) ;  /* 0x00000000000c8947 */ /* 0x000fea0003800000 */
[----:B------:R-:W2:Y:S04]  /*15b0*/  LDG.E R5, desc[UR40][R8.64] ;  /* 0x0000002808057981 */ /* 0x000ea8000c1e1900 */
[----:B------:R-:W2:Y:S02]  /*15c0*/  LDG.E R32, desc[UR40][R8.64+0x4] ;  /* 0x0000042808207981 */ /* 0x000ea4000c1e1900 */
[----:B--2---:R-:W-:-:S07]  /*15d0*/  IMAD.IADD R32, R32, 0x1, -R5 ;  /* 0x0000000120207824 */ /* 0x004fce00078e0a05 */
.L_x_5575:
[----:B------:R-:W-:Y:S01]  /*15e0*/  ULDC.64 UR4, c[0x0][0xb08] ;  /* 0x0002c20000047ab9 */ /* 0x000fe20000000a00 */
[----:B-1----:R-:W1:Y:S01]  /*15f0*/  LDC R8, c[0x0][0x448] ;  /* 0x00011200ff087b82 */ /* 0x002e620000000800 */
[----:B------:R-:W-:-:S04]  /*1600*/  ISETP.NE.U32.AND P0, PT, RZ, UR4, PT ;  /* 0x00000004ff007c0c */ /* 0x000fc8000bf05070 */
[----:B------:R-:W-:Y:S01]  /*1610*/  ISETP.NE.AND.EX P0, PT, RZ, UR5, PT, P0 ;  /* 0x00000005ff007c0c */ /* 0x000fe2000bf05300 */
[----:B------:R-:W-:-:S12]  /*1620*/  ULDC.64 UR4, c[0x0][0xb28] ;  /* 0x0002ca0000047ab9 */ /* 0x000fd80000000a00 */
[----:B--2---:R-:W2:Y:S02]  /*1630*/  @P0 LDC.64 R4, c[0x0][0xb08] ;  /* 0x0002c200ff040b82 */ /* 0x004ea40000000a00 */
[----:B--2---:R-:W-:-:S05]  /*1640*/  @P0 IMAD.WIDE R4, R31, 0x4, R4 ;  /* 0x000000041f040825 */ /* 0x004fca00078e0204 */
        /* <DEDUP_REMOVED lines=9> */
[----:B------:R-:W-:-:S04]  /*16e0*/  IMAD.SHL.U32 R12, R85, 0x80, RZ ;  /* 0x00000080550c7824 */ /* 0x000fc800078e00ff */
[----:B---3--:R-:W-:Y:S01]  /*16f0*/  VIADD R4, R12, 0x7f ;  /* 0x0000007f0c047836 */ /* 0x008fe20000000000 */
[----:B------:R1:W-:Y:S07]  /*1700*/  STL [R1+0x50], R12 ;  /* 0x0000500c01007387 */ /* 0x0003ee0000100800 */
[----:B------:R-:W3:Y:S08]  /*1710*/  @P1 LDC R11, c[0x0][0x44c] ;  /* 0x00011300ff0b1b82 */ /* 0x000ef00000000800 */
[----:B------:R-:W0:Y:S01]  /*1720*/  @P1 LDC R5, c[0x0][0x450] ;  /* 0x00011400ff051b82 */ /* 0x000e220000000800 */
[----:B--2---:R-:W-:-:S02]  /*1730*/  @P0 IMAD.IADD R24, R9, 0x1, -R0 ;  /* 0x0000000109180824 */ /* 0x004fc400078e0a00 */
[----:B------:R-:W-:Y:S02]  /*1740*/  IMAD.IADD R9, R32, 0x1, -R3 ;  /* 0x0000000120097824 */ /* 0x000fe400078e0a03 */
[----:B---3--:R-:W-:-:S04]  /*1750*/  @P1 IMAD.HI.U32 R0, R4, R11, RZ ;  /* 0x0000000b04001227 */ /* 0x008fc800078e00ff */
[----:B----4-:R-:W-:Y:S01]  /*1760*/  IMAD.IADD R6, R9, 0x1, R24 ;  /* 0x0000000109067824 */ /* 0x010fe200078e0218 */
[----:B0-----:R-:W-:-:S03]  /*1770*/  @P1 SHF.R.U32.HI R4, RZ, R5, R0 ;  /* 0x00000005ff041219 */ /* 0x001fc60000011600 */
[C---:B------:R-:W-:Y:S01]  /*1780*/  VIADD R0, R6.reuse, 0x5f ;  /* 0x0000005f06007836 */ /* 0x040fe20000000000 */
[----:B------:R-:W-:Y:S01]  /*1790*/  IADD3 R29, R6, 0x60, -R10 ;  /* 0x00000060061d7810 */ /* 0x000fe20007ffe80a */
[----:B------:R1:W-:Y:S02]  /*17a0*/  STL [R1+0x34], R6 ;  /* 0x0000340601007387 */ /* 0x0003e40000100800 */
[----:B------:R-:W-:-:S04]  /*17b0*/  IMAD.HI R0, R0, 0x2aaaaaab, RZ ;  /* 0x2aaaaaab00007827 */ /* 0x000fc800078e02ff */
[----:B------:R-:W-:Y:S01]  /*17c0*/  IMAD.IADD R4, R29, 0x1, R4 ;  /* 0x000000011d047824 */ /* 0x000fe200078e0204 */
[----:B------:R-:W-:-:S03]  /*17d0*/  SHF.R.U32.HI R203, RZ, 0x1f, R0 ;  /* 0x0000001fffcb7819 */ /* 0x000fc60000011600 */
[----:B------:R-:W-:Y:S01]  /*17e0*/  IMAD.HI R4, R4, 0x2aaaaaab, RZ ;  /* 0x2aaaaaab04047827 */ /* 0x000fe200078e02ff */
[----:B------:R-:W-:-:S03]  /*17f0*/  LEA.HI.SX32 R203, R0, R203, 0x1c ;  /* 0x000000cb00cb7211 */ /* 0x000fc600078fe2ff */
[----:B------:R-:W-:Y:S01]  /*1800*/  IMAD.MOV R0, RZ, RZ, -R9 ;  /* 0x000000ffff007224 */ /* 0x000fe200078e0a09 */
[----:B------:R-:W-:-:S04]  /*1810*/  SHF.R.U32.HI R3, RZ, 0x1f, R4 ;  /* 0x0000001fff037819 */ /* 0x000fc80000011604 */
[----:B------:R-:W-:-:S04]  /*1820*/  LEA.HI.SX32 R4, R4, R3, 0x1c ;  /* 0x0000000304047211 */ /* 0x000fc800078fe2ff */
[----:B------:R-:W-:-:S05]  /*1830*/  VIMNMX R4, R203, R4, PT ;  /* 0x00000004cb047248 */ /* 0x000fca0003fe0100 */
[----:B------:R-:W-:Y:S01]  /*1840*/  IMAD R3, R4, 0x60, -R9 ;  /* 0x0000006004037824 */ /* 0x000fe200078e0a09 */
[----:B------:R-:W-:-:S04]  /*1850*/  VIMNMX R4, RZ, R0, !PT ;  /* 0x00000000ff047248 */ /* 0x000fc80007fe0100 */
        /* <DEDUP_REMOVED lines=11> */
[----:B-1----:R-:W-:Y:S05]  /*1910*/  @!P1 BRA `(.L_x_5576) ;  /* 0x00000040004c9947 */ /* 0x002fea0003800000 */
        /* <DEDUP_REMOVED lines=20> */
.L_x_5578:
[----:B------:R-:W-:Y:S05]  /*1a60*/  BSYNC B6 ;  /* 0x0000000000067941 */ /* 0x000fea0003800000 */
.L_x_5577:
        /* <DEDUP_REMOVED lines=20> */
.L_x_5580:
[----:B------:R-:W-:Y:S05]  /*1bb0*/  BSYNC B6 ;  /* 0x0000000000067941 */ /* 0x000fea0003800000 */
.L_x_5579:
[----:B------:R-:W-:Y:S01]  /*1bc0*/  ULDC.64 UR4, c[0x0][0xaf0] ;  /* 0x0002bc0000047ab9 */ /* 0x000fe20000000a00 */
[----:B------:R-:W0:Y:S01]  /*1bd0*/  S2R R44, SR_TID.X ;  /* 0x00000000002c7919 */ /* 0x000e220000002100 */
[----:B------:R-:W-:Y:S01]  /*1be0*/  ISETP.NE.U32.AND P0, PT, RZ, UR4, PT ;  /* 0x00000004ff007c0c */ /* 0x000fe2000bf05070 */
[----:B------:R-:W1:Y:S01]  /*1bf0*/  LDC.64 R8, c[0x0][0x300] ;  /* 0x0000c000ff087b82 */ /* 0x000e620000000a00 */
[----:B------:R-:W-:Y:S01]  /*1c00*/  IMAD.IADD R61, R33, 0x1, R32 ;  /* 0x00000001213d7824 */ /* 0x000fe200078e0220 */
[----:B------:R-:W-:Y:S01]  /*1c10*/  ULDC.64 UR6, c[0x0][0xb00] ;  /* 0x0002c00000067ab9 */ /* 0x000fe20000000a00 */
[----:B------:R-:W-:Y:S01]  /*1c20*/  ISETP.NE.AND.EX P0, PT, RZ, UR5, PT, P0 ;  /* 0x00000005ff007c0c */ /* 0x000fe2000bf05300 */
[----:B------:R-:W2:Y:S01]  /*1c30*/  LDL R45, [R1+0x90] ;  /* 0x00009000012d7983 */ /* 0x000ea20000100800 */
[----:B------:R-:W-:Y:S02]  /*1c40*/  SHF.R.S32.HI R11, RZ, 0x1f, R86 ;  /* 0x0000001fff0b7819 */ /* 0x000fe40000011456 */
[----:B------:R-:W-:Y:S01]  /*1c50*/  SHF.R.S32.HI R42, RZ, 0x1f, R22 ;  /* 0x0000001fff2a7819 */ /* 0x000fe20000011416 */
[----:B------:R-:W-:Y:S01]  /*1c60*/  VIADD R62, R16, 0x20 ;  /* 0x00000020103e7836 */ /* 0x000fe20000000000 */
[----:B------:R-:W3:Y:S07]  /*1c70*/  LDC.64 R14, c[0x0][0x408] ;  /* 0x00010200ff0e7b82 */ /* 0x000eee0000000a00 */
[----:B------:R-:W-:Y:S01]  /*1c80*/  @P0 IADD3 R4, P1, R36, UR4, RZ ;  /* 0x0000000424040c10 */ /* 0x000fe2000ff3e0ff */
[C---:B------:R-:W-:Y:S01]  /*1c90*/  VIADD R63, R16.reuse, 0x40 ;  /* 0x00000040103f7836 */ /* 0x040fe20000000000 */
[----:B------:R-:W-:Y:S01]  /*1ca0*/  IADD3 R64, R16, 0x60, RZ ;  /* 0x0000006010407810 */ /* 0x000fe20007ffe0ff */
[----:B------:R-:W4:Y:S01]  /*1cb0*/  LDC.64 R58, c[0x0][0x3f8] ;  /* 0x0000fe00ff3a7b82 */ /* 0x000f220000000a00 */
[----:B------:R-:W-:Y:S01]  /*1cc0*/  @P0 IADD3.X R5, R35, UR5, RZ, P1, !PT ;  /* 0x0000000523050c10 */ /* 0x000fe20008ffe4ff */
[----:B------:R-:W-:-:S04]  /*1cd0*/  ULDC.64 UR4, c[0x0][0x308] ;  /* 0x0000c20000047ab9 */ /* 0x000fc80000000a00 */
[----:B------:R0:W3:Y:S01]  /*1ce0*/  @P0 LDG.E R31, desc[UR40][R4.64] ;  /* 0x00000028041f0981 */ /* 0x0000e2000c1e1900 */
[----:B------:R-:W-:Y:S01]  /*1cf0*/  SHF.R.S32.HI R43, RZ, 0x1f, R61 ;  /* 0x0000001fff2b7819 */ /* 0x000fe2000001143d */
[-C--:B-1----:R-:W-:Y:S01]  /*1d00*/  IMAD.WIDE.U32 R6, R61, R8.reuse, RZ ;  /* 0x000000083d067225 */ /* 0x082fe200078e00ff */
[----:B------:R-:W1:Y:S03]  /*1d10*/  LDC R41, c[0x0][0x3f4] ;  /* 0x0000fd00ff297b82 */ /* 0x000e660000000800 */
[----:B------:R-:W-:Y:S01]  /*1d20*/  IMAD R0, R43, R8, RZ ;  /* 0x000000082b007224 */ /* 0x000fe200078e02ff */
[----:B------:R-:W-:Y:S02]  /*1d30*/  ISETP.NE.U32.AND P0, PT, RZ, UR6, PT ;  /* 0x00000006ff007c0c */ /* 0x000fe4000bf05070 */
[----:B0-----:R-:W-:Y:S01]  /*1d40*/  SHF.R.U32.HI R40, RZ, 0x7, R44 ;  /* 0x00000007ff287819 */ /* 0x001fe2000001162c */
[----:B------:R-:W-:Y:S01]  /*1d50*/  IMAD R3, R61, R9, R0 ;  /* 0x000000093d037224 */ /* 0x000fe200078e0200 */
[----:B------:R-:W-:-:S02]  /*1d60*/  ISETP.NE.AND.EX P0, PT, RZ, UR7, PT, P0 ;  /* 0x00000007ff007c0c */ /* 0x000fc4000bf05300 */
[----:B------:R-:W-:Y:S01]  /*1d70*/  ISETP.NE.AND P6, PT, R40, 0x1, PT ;  /* 0x000000012800780c */ /* 0x000fe20003fc5270 */
[----:B------:R-:W-:Y:S02]  /*1d80*/  IMAD.IADD R7, R7, 0x1, R3 ;  /* 0x0000000107077824 */ /* 0x000fe400078e0203 */
[----:B------:R-:W-:Y:S02]  /*1d90*/  IMAD R3, R11, UR4, RZ ;  /* 0x000000040b037c24 */ /* 0x000fe4000f8e02ff */
[----:B------:R-:W-:-:S04]  /*1da0*/  IMAD.WIDE.U32 R4, R86, UR4, R6 ;  /* 0x0000000456047c25 */ /* 0x000fc8000f8e0006 */
[----:B------:R-:W-:Y:S01]  /*1db0*/  IMAD R3, R86, UR5, R3 ;  /* 0x0000000556037c24 */ /* 0x000fe2000f8e0203 */
[----:B------:R-:W-:-:S03]  /*1dc0*/  ULDC.64 UR4, c[0x0][0x310] ;  /* 0x0000c40000047ab9 */ /* 0x000fc60000000a00 */
[----:B------:R-:W-:Y:S02]  /*1dd0*/  IMAD.IADD R5, R5, 0x1, R3 ;  /* 0x0000000105057824 */ /* 0x000fe400078e0203 */
[-C--:B------:R-:W-:Y:S02]  /*1de0*/  IMAD R10, R42, R8.reuse, RZ ;  /* 0x000000082a0a7224 */ /* 0x080fe400078e02ff */
[----:B------:R-:W-:-:S04]  /*1df0*/  IMAD.WIDE.U32 R6, R22, R8, R16 ;  /* 0x0000000816067225 */ /* 0x000fc800078e0010 */
[C---:B------:R-:W-:Y:S02]  /*1e00*/  VIADD R12, R16.reuse, 0xc0 ;  /* 0x000000c0100c7836 */ /* 0x040fe40000000000 */
[C---:B------:R-:W-:Y:S02]  /*1e10*/  VIADD R65, R16.reuse, 0x80 ;  /* 0x0000008010417836 */ /* 0x040fe40000000000 */
[C---:B------:R-:W-:Y:S02]  /*1e20*/  VIADD R66, R16.reuse, 0xa0 ;  /* 0x000000a010427836 */ /* 0x040fe40000000000 */
[----:B------:R-:W-:Y:S01]  /*1e30*/  VIADD R32, R16, 0xe0 ;  /* 0x000000e010207836 */ /* 0x000fe20000000000 */
[----:B------:R-:W-:Y:S02]  /*1e40*/  SHF.R.S32.HI R201, RZ, 0x1f, R200 ;  /* 0x0000001fffc97819 */ /* 0x000fe400000114c8 */
[----:B---3--:R-:W-:-:S04]  /*1e50*/  SHF.R.S32.HI R0, RZ, 0x1f, R31 ;  /* 0x0000001fff007819 */ /* 0x008fc8000001141f */
[----:B------:R-:W-:Y:S02]  /*1e60*/  SEL R20, R0, RZ, !P0 ;  /* 0x000000ff00147207 */ /* 0x000fe40004000000 */
[----:B------:R-:W-:-:S03]  /*1e70*/  SEL R21, R31, RZ, !P0 ;  /* 0x000000ff1f157207 */ /* 0x000fc60004000000 */
[----:B------:R-:W-:Y:S02]  /*1e80*/  IMAD R0, R20, UR4, RZ ;  /* 0x0000000414007c24 */ /* 0x000fe4000f8e02ff */
[----:B------:R-:W-:-:S04]  /*1e90*/  IMAD.WIDE.U32 R4, R21, UR4, R4 ;  /* 0x0000000415047c25 */ /* 0x000fc8000f8e0004 */
[----:B------:R-:W-:Y:S01]  /*1ea0*/  IMAD R3, R21, UR5, R0 ;  /* 0x0000000515037c24 */ /* 0x000fe2000f8e0200 */
[----:B------:R-:W-:Y:S05]  /*1eb0*/  @!P6 WARPSYNC.ALL ;  /* 0x000000000000e948 */ /* 0x000fea0003800000 */
[----:B------:R-:W-:Y:S01]  /*1ec0*/  ULDC UR4, c[0x0][0x320] ;  /* 0x0000c80000047ab9 */ /* 0x000fe20000000800 */
[----:B------:R-:W-:Y:S01]  /*1ed0*/  IMAD R0, R22, R9, R10 ;  /* 0x0000000916007224 */ /* 0x000fe200078e020a */
[----:B------:R-:W-:Y:S01]  /*1ee0*/  ISETP.GE.AND P1, PT, R62, UR4, PT ;  /* 0x000000043e007c0c */ /* 0x000fe2000bf26270 */
[----:B------:R-:W-:Y:S01]  /*1ef0*/  IMAD.IADD R3, R5, 0x1, R3 ;  /* 0x0000000105037824 */ /* 0x000fe200078e0203 */
[----:B------:R-:W-:Y:S01]  /*1f00*/  IADD3 R31, P0, R4, R6, RZ ;  /* 0x00000006041f7210 */ /* 0x000fe20007f1e0ff */
[----:B------:R-:W-:Y:S01]  /*1f10*/  ULDC.64 UR6, c[0x0][0x330] ;  /* 0x0000cc0000067ab9 */ /* 0x000fe20000000a00 */
[----:B------:R-:W-:-:S02]  /*1f20*/  SEL R6, RZ, 0xffffffff, P1 ;  /* 0xffffffffff067807 */ /* 0x000fc40000800000 */
[----:B------:R-:W-:Y:S02]  /*1f30*/  IADD3.X R0, R3, R7, R0, P0, !PT ;  /* 0x0000000703007210 */ /* 0x000fe400007fe400 */
[----:B------:R-:W-:Y:S01]  /*1f40*/  ISETP.GE.AND P0, PT, R16, UR4, PT ;  /* 0x0000000410007c0c */ /* 0x000fe2000bf06270 */
[----:B------:R-:W-:Y:S02]  /*1f50*/  IMAD R7, R11, UR6, RZ ;  /* 0x000000060b077c24 */ /* 0x000fe4000f8e02ff */
[----:B------:R-:W-:Y:S01]  /*1f60*/  IMAD.SHL.U32 R11, R6, 0x2, RZ ;  /* 0x00000002060b7824 */ /* 0x000fe200078e00ff */
[----:B------:R-:W-:Y:S02]  /*1f70*/  SEL R10, RZ, 0x1, P0 ;  /* 0x00000001ff0a7807 */ /* 0x000fe40000000000 */
[----:B------:R-:W-:Y:S02]  /*1f80*/  ISETP.GE.AND P0, PT, R63, UR4, PT ;  /* 0x000000043f007c0c */ /* 0x000fe4000bf06270 */
[----:B------:R-:W-:-:S02]  /*1f90*/  ISETP.GE.AND P1, PT, R64, UR4, PT ;  /* 0x0000000440007c0c */ /* 0x000fc4000bf26270 */
[----:B------:R-:W-:Y:S02]  /*1fa0*/  ISETP.GE.AND P2, PT, R12, UR4, PT ;  /* 0x000000040c007c0c */ /* 0x000fe4000bf46270 */
[----:B------:R-:W-:Y:S02]  /*1fb0*/  LOP3.LUT R10, R11, 0x2, R10, 0xe2, !PT ;  /* 0x000000020b0a7812 */ /* 0x000fe400078ee20a */
[----:B------:R-:W-:Y:S02]  /*1fc0*/  SEL R11, RZ, 0x4, P0 ;  /* 0x00000004ff0b7807 */ /* 0x000fe40000000000 */
[----:B------:R-:W-:Y:S02]  /*1fd0*/  SEL R12, RZ, 0x8, P1 ;  /* 0x00000008ff0c7807 */ /* 0x000fe40000800000 */
[----:B------:R-:W-:Y:S02]  /*1fe0*/  ISETP.GE.AND P0, PT, R65, UR4, PT ;  /* 0x0000000441007c0c */ /* 0x000fe4000bf06270 */
[----:B------:R-:W-:-:S02]  /*1ff0*/  ISETP.GE.AND P1, PT, R66, UR4, PT ;  /* 0x0000000442007c0c */ /* 0x000fc4000bf26270 */
[----:B------:R-:W-:Y:S02]  /*2000*/  LOP3.LUT R10, R12, R10, R11, 0xfe, !PT ;  /* 0x0000000a0c0a7212 */ /* 0x000fe400078efe0b */
[----:B------:R-:W-:Y:S02]  /*2010*/  SEL R11, RZ, 0x10, P0 ;  /* 0x00000010ff0b7807 */ /* 0x000fe40000000000 */
[----:B------:R-:W-:Y:S01]  /*2020*/  SEL R12, RZ, 0x20, P1 ;  /* 0x00000020ff0c7807 */ /* 0x000fe20000800000 */
[----:B------:R-:W-:Y:S01]  /*2030*/  IMAD R13, R86, UR7, R7 ;  /* 0x00000007560d7c24 */ /* 0x000fe2000f8e0207 */
[----:B------:R-:W-:Y:S02]  /*2040*/  ISETP.GE.AND P3, PT, R32, UR4, PT ;  /* 0x0000000420007c0c */ /* 0x000fe4000bf66270 */
[----:B------:R-:W-:Y:S01]  /*2050*/  LOP3.LUT R11, R12, R10, R11, 0xfe, !PT ;  /* 0x0000000a0c0b7212 */ /* 0x000fe200078efe0b */
[----:B------:R-:W-:Y:S01]  /*2060*/  IMAD.WIDE.U32 R6, R86, UR6, R16 ;  /* 0x0000000656067c25 */ /* 0x000fe2000f8e0010 */
[----:B------:R-:W-:Y:S01]  /*2070*/  SEL R10, RZ, 0x40, P2 ;  /* 0x00000040ff0a7807 */ /* 0x000fe20001000000 */
[----:B------:R-:W-:-:S02]  /*2080*/  ULDC.64 UR4, c[0x0][0x338] ;  /* 0x0000ce0000047ab9 */ /* 0x000fc40000000a00 */
[----:B------:R-:W-:Y:S01]  /*2090*/  IMAD R12, R20, UR4, RZ ;  /* 0x00000004140c7c24 */ /* 0x000fe2000f8e02ff */
[----:B------:R-:W-:Y:S01]  /*20a0*/  LOP3.LUT R95, R11, R10, RZ, 0xfc, !PT ;  /* 0x0000000a0b5f7212 */ /* 0x000fe200078efcff */
[----:B------:R-:W-:Y:S02]  /*20b0*/  IMAD.IADD R7, R7, 0x1, R13 ;  /* 0x0000000107077824 */ /* 0x000fe400078e020d */
[C---:B------:R-:W-:Y:S02]  /*20c0*/  IMAD R10, R42.reuse, R14, RZ ;  /* 0x0000000e2a0a7224 */ /* 0x040fe400078e02ff */
[----:B----4-:R-:W-:Y:S02]  /*20d0*/  IMAD R32, R42, R58, RZ ;  /* 0x0000003a2a207224 */ /* 0x010fe400078e02ff */
[C---:B------:R-:W-:Y:S02]  /*20e0*/  IMAD R93, R21.reuse, UR5, R12 ;  /* 0x00000005155d7c24 */ /* 0x040fe4000f8e020c */
[----:B------:R-:W-:Y:S01]  /*20f0*/  IMAD.WIDE.U32 R6, R21, UR4, R6 ;  /* 0x0000000415067c25 */ /* 0x000fe2000f8e0006 */
[----:B-1----:R-:W-:Y:S01]  /*2100*/  ISETP.GE.AND P0, PT, R16, R41, PT ;  /* 0x000000291000720c */ /* 0x002fe20003f06270 */
[----:B------:R-:W-:-:S02]  /*2110*/  ULDC UR4, c[0x0][0x2f4] ;  /* 0x0000bd0000047ab9 */ /* 0x000fc40000000800 */
[C---:B------:R-:W-:Y:S02]  /*2120*/  IMAD R35, R22.reuse, R15, R10 ;  /* 0x0000000f16237224 */ /* 0x040fe400078e020a */
[----:B------:R-:W-:-:S04]  /*2130*/  IMAD.WIDE.U32 R12, R22, R14, R200 ;  /* 0x0000000e160c7225 */ /* 0x000fc800078e00c8 */
[----:B------:R-:W-:-:S04]  /*2140*/  IMAD.WIDE.U32 R20, R22, R14, R16 ;  /* 0x0000000e16147225 */ /* 0x000fc800078e0010 */
[----:B------:R-:W-:-:S04]  /*2150*/  IMAD.WIDE.U32 R10, R22, R58, R200 ;  /* 0x0000003a160a7225 */ /* 0x000fc800078e00c8 */
[----:B------:R-:W-:Y:S02]  /*2160*/  IMAD R39, R22, R59, R32 ;  /* 0x0000003b16277224 */ /* 0x000fe400078e0220 */
[----:B------:R-:W-:Y:S02]  /*2170*/  IMAD.IADD R13, R13, 0x1, R35 ;  /* 0x000000010d0d7824 */ /* 0x000fe400078e0223 */
[----:B------:R-:W-:Y:S02]  /*2180*/  IMAD.IADD R35, R35, 0x1, R21 ;  /* 0x0000000123237824 */ /* 0x000fe400078e0215 */
[----:B------:R-:W-:Y:S01]  /*2190*/  IMAD.IADD R21, R11, 0x1, R39 ;  /* 0x000000010b157824 */ /* 0x000fe200078e0227 */
[----:B-----5:R-:W-:Y:S01]  /*21a0*/  SHF.R.S32.HI R11, RZ, 0x1f, R30 ;  /* 0x0000001fff0b7819 */ /* 0x020fe2000001141e */
[----:B------:R-:W-:Y:S02]  /*21b0*/  IMAD.MOV.U32 R34, RZ, RZ, R20 ;  /* 0x000000ffff227224 */ /* 0x000fe400078e0014 */
[----:B------:R-:W-:-:S02]  /*21c0*/  IMAD.MOV.U32 R20, RZ, RZ, R10 ;  /* 0x000000ffff147224 */ /* 0x000fc400078e000a */
[C---:B------:R-:W-:Y:S02]  /*21d0*/  IMAD R10, R11.reuse, R14, RZ ;  /* 0x0000000e0b0a7224 */ /* 0x040fe400078e02ff */
[----:B------:R-:W-:Y:S02]  /*21e0*/  IMAD R38, R11, R58, RZ ;  /* 0x0000003a0b267224 */ /* 0x000fe400078e02ff */
[C---:B------:R-:W-:Y:S02]  /*21f0*/  IMAD R85, R30.reuse, R15, R10 ;  /* 0x0000000f1e557224 */ /* 0x040fe400078e020a */
[----:B------:R-:W-:-:S04]  /*2200*/  IMAD.WIDE.U32 R10, R30, R14, R12 ;  /* 0x0000000e1e0a7225 */ /* 0x000fc800078e000c */
[----:B------:R-:W-:Y:S02]  /*2210*/  IMAD.WIDE.U32 R12, R30, R14, R34 ;  /* 0x0000000e1e0c7225 */ /* 0x000fe400078e0022 */
[----:B------:R-:W3:Y:S01]  /*2220*/  LDL R34, [R1+0x60] ;  /* 0x0000600001227983 */ /* 0x000ee20000100800 */
[----:B------:R-:W-:Y:S02]  /*2230*/  IADD3 R60, P2, R22, R61, RZ ;  /* 0x0000003d163c7210 */ /* 0x000fe40007f5e0ff */
[----:B------:R-:W-:-:S03]  /*2240*/  SEL R37, R41, RZ, P0 ;  /* 0x000000ff29257207 */ /* 0x000fc60000000000 */
[----:B------:R-:W-:Y:S02]  /*2250*/  IMAD.X R61, R42, 0x1, R43, P2 ;  /* 0x000000012a3d7824 */ /* 0x000fe400010e062b */
[----:B------:R-:W-:Y:S02]  /*2260*/  IMAD.IADD R37, R16, 0x1, R37 ;  /* 0x0000000110257824 */ /* 0x000fe400078e0225 */
[C---:B------:R-:W-:Y:S02]  /*2270*/  VIADD R42, R22.reuse, 0x40 ;  /* 0x00000040162a7836 */ /* 0x040fe40000000000 */
[----:B------:R-:W-:Y:S01]  /*2280*/  IMAD.WIDE.U32 R32, R22, R58, R16 ;  /* 0x0000003a16207225 */ /* 0x000fe200078e0010 */
[----:B------:R-:W-:-:S03]  /*2290*/  SHF.R.S32.HI R36, RZ, 0x1f, R37 ;  /* 0x0000001fff247819 */ /* 0x000fc60000011425 */
[----:B------:R-:W-:Y:S01]  /*22a0*/  IMAD.SHL.U32 R42, R42, 0x40, RZ ;  /* 0x000000402a2a7824 */ /* 0x000fe200078e00ff */
[----:B------:R-:W-:Y:S01]  /*22b0*/  LEA.HI R36, R36, R37, RZ, 0x3 ;  /* 0x0000002524247211 */ /* 0x000fe200078f18ff */
[----:B------:R-:W-:Y:S02]  /*22c0*/  IMAD.IADD R33, R39, 0x1, R33 ;  /* 0x0000000127217824 */ /* 0x000fe400078e0221 */
[----:B--2---:R-:W-:Y:S01]  /*22d0*/  IMAD.SHL.U32 R71, R45, 0x40, RZ ;  /* 0x000000402d477824 */ /* 0x004fe200078e00ff */
[----:B------:R-:W-:Y:S01]  /*22e0*/  LOP3.LUT R42, R42, 0x1c0, RZ, 0xc0, !PT ;  /* 0x000001c02a2a7812 */ /* 0x000fe200078ec0ff */
[----:B------:R-:W-:Y:S02]  /*22f0*/  VIADD R44, R44, 0xffffff80 ;  /* 0xffffff802c2c7836 */ /* 0x000fe40000000000 */
[----:B------:R-:W-:Y:S01]  /*2300*/  IMAD.WIDE.U32 R56, R30, R58, R32 ;  /* 0x0000003a1e387225 */ /* 0x000fe200078e0020 */
[----:B------:R-:W-:Y:S02]  /*2310*/  LOP3.LUT R71, R71, 0x1c0, RZ, 0xc0, !PT ;  /* 0x000001c047477812 */ /* 0x000fe400078ec0ff */
[----:B------:R-:W-:Y:S01]  /*2320*/  LOP3.LUT R32, R42, 0x38, R36, 0xf8, !PT ;  /* 0x000000382a207812 */ /* 0x000fe200078ef824 */
[----:B------:R-:W-:Y:S01]  /*2330*/  VIADD R76, R40, 0x8 ;  /* 0x00000008284c7836 */ /* 0x000fe20000000000 */
[----:B------:R-:W-:Y:S01]  /*2340*/  SHF.R.S32.HI R40, RZ, 0x1f, R44 ;  /* 0x0000001fff287819 */ /* 0x000fe2000001142c */
[----:B------:R-:W-:Y:S01]  /*2350*/  VIADD R42, R22, 0x40 ;  /* 0x00000040162a7836 */ /* 0x000fe20000000000 */
[----:B------:R-:W-:-:S02]  /*2360*/  SHF.R.U32.HI R74, RZ, 0x3, R71 ;  /* 0x00000003ff4a7819 */ /* 0x000fc40000011647 */
[----:B------:R-:W-:Y:S01]  /*2370*/  LOP3.LUT R33, R71, 0x18, R16, 0xf8, !PT ;  /* 0x0000001847217812 */ /* 0x000fe200078ef810 */
[----:B------:R-:W-:Y:S01]  /*2380*/  IMAD.SHL.U32 R42, R42, 0x40, RZ ;  /* 0x000000402a2a7824 */ /* 0x000fe200078e00ff */
[----:B------:R-:W-:Y:S02]  /*2390*/  LEA.HI R40, R40, R44, RZ, 0x5 ;  /* 0x0000002c28287211 */ /* 0x000fe400078f28ff */
[----:B------:R-:W-:Y:S02]  /*23a0*/  LOP3.LUT R33, R33, R74, RZ, 0x3c, !PT ;  /* 0x0000004a21217212 */ /* 0x000fe400078e3cff */
[----:B------:R-:W-:Y:S02]  /*23b0*/  SHF.R.S32.HI R40, RZ, 0x5, R40 ;  /* 0x00000005ff287819 */ /* 0x000fe40000011428 */
[----:B------:R-:W-:Y:S01]  /*23c0*/  LOP3.LUT R42, R42, 0x1c0, RZ, 0xc0, !PT ;  /* 0x000001c02a2a7812 */ /* 0x000fe200078ec0ff */
[----:B------:R-:W-:Y:S01]  /*23d0*/  IMAD.MOV.U32 R77, RZ, RZ, 0x20 ;  /* 0x00000020ff4d7424 */ /* 0x000fe200078e00ff */
[----:B------:R-:W-:Y:S01]  /*23e0*/  LOP3.LUT P1, RZ, R45, 0x4, RZ, 0xc0, !PT ;  /* 0x000000042dff7812 */ /* 0x000fe2000782c0ff */
[----:B------:R-:W-:Y:S01]  /*23f0*/  IMAD R79, R40, 0x200, R33 ;  /* 0x00000200284f7824 */ /* 0x000fe200078e0221 */
[----:B------:R-:W-:-:S02]  /*2400*/  LOP3.LUT R33, R71, 0x38, R36, 0xf8, !PT ;  /* 0x0000003847217812 */ /* 0x000fc400078ef824 */
[----:B------:R-:W-:Y:S01]  /*2410*/  SHF.R.U32.HI R42, RZ, 0x3, R42 ;  /* 0x00000003ff2a7819 */ /* 0x000fe2000001162a */
[----:B------:R-:W-:Y:S01]  /*2420*/  IMAD R37, R9, 0x60, RZ ;  /* 0x0000006009257824 */ /* 0x000fe200078e02ff */
[C---:B------:R-:W-:Y:S01]  /*2430*/  SHF.L.U64.HI R67, R8.reuse, 0x6, R9 ;  /* 0x0000000608437819 */ /* 0x040fe20000010209 */
[----:B------:R-:W-:Y:S01]  /*2440*/  IMAD.SHL.U32 R68, R8, 0x40, RZ ;  /* 0x0000004008447824 */ /* 0x000fe200078e00ff */
[C---:B------:R-:W-:Y:S01]  /*2450*/  SHF.L.U64.HI R69, R14.reuse, 0x6, R15 ;  /* 0x000000060e457819 */ /* 0x040fe2000001020f */
[----:B------:R-:W-:Y:S01]  /*2460*/  IMAD R81, R15, 0x60, RZ ;  /* 0x000000600f517824 */ /* 0x000fe200078e02ff */
[----:B------:R-:W-:Y:S01]  /*2470*/  SHF.L.U32 R70, R14, 0x6, RZ ;  /* 0x000000060e467819 */ /* 0x000fe200000006ff */
[----:B------:R-:W-:Y:S01]  /*2480*/  IMAD R87, R30, R59, R38 ;  /* 0x0000003b1e577224 */ /* 0x000fe200078e0226 */
[C---:B------:R-:W-:Y:S01]  /*2490*/  SHF.L.U64.HI R72, R58.reuse, 0x6, R59 ;  /* 0x000000063a487819 */ /* 0x040fe2000001023b */
[----:B------:R-:W-:Y:S01]  /*24a0*/  IMAD R35, R59, 0x60, RZ ;  /* 0x000000603b237824 */ /* 0x000fe200078e02ff */
[----:B------:R-:W-:Y:S01]  /*24b0*/  SEL R77, R77, 0xffffffe0, !P1 ;  /* 0xffffffe04d4d7807 */ /* 0x000fe20004800000 */
[----:B------:R-:W-:Y:S01]  /*24c0*/  IMAD.SHL.U32 R73, R58, 0x40, RZ ;  /* 0x000000403a497824 */ /* 0x000fe200078e00ff */
[----:B------:R-:W-:Y:S01]  /*24d0*/  LOP3.LUT R33, R33, R74, RZ, 0x3c, !PT ;  /* 0x0000004a21217212 */ /* 0x000fe200078e3cff */
[----:B------:R-:W-:Y:S01]  /*24e0*/  IMAD.WIDE.U32 R20, R30, R58, R20 ;  /* 0x0000003a1e147225 */ /* 0x000fe200078e0014 */
[----:B------:R-:W-:-:S02]  /*24f0*/  LOP3.LUT R32, R32, R42, RZ, 0x3c, !PT ;  /* 0x0000002a20207212 */ /* 0x000fc400078e3cff */
[----:B------:R-:W-:Y:S01]  /*2500*/  SEL R94, RZ, 0xffffff80, P3 ;  /* 0xffffff80ff5e7807 */ /* 0x000fe20001800000 */
[----:B------:R-:W-:Y:S01]  /*2510*/  VIADD R45, R22, 0x40 ;  /* 0x00000040162d7836 */ /* 0x000fe20000000000 */
[----:B------:R-:W-:Y:S01]  /*2520*/  LOP3.LUT R89, R36, 0xfffffff8, RZ, 0xc0, !PT ;  /* 0xfffffff824597812 */ /* 0x000fe200078ec0ff */
[----:B------:R-:W-:Y:S01]  /*2530*/  IMAD.WIDE.U32 R8, R8, 0x60, RZ ;  /* 0x0000006008087825 */ /* 0x000fe200078e00ff */
[----:B------:R-:W-:-:S03]  /*2540*/  LOP3.LUT R94, R95, 0x80, R94, 0xc8, !PT ;  /* 0x000000805f5e7812 */ /* 0x000fc600078ec85e */
[----:B------:R-:W-:-:S04]  /*2550*/  IMAD.WIDE.U32 R14, R14, 0x60, RZ ;  /* 0x000000600e0e7825 */ /* 0x000fc800078e00ff */
[----:B------:R-:W-:Y:S01]  /*2560*/  IMAD.WIDE.U32 R58, R58, 0x60, RZ ;  /* 0x000000603a3a7825 */ /* 0x000fe200078e00ff */
[----:B------:R-:W-:Y:S02]  /*2570*/  SHF.R.S32.HI R75, RZ, 0x1f, R45 ;  /* 0x0000001fff4b7819 */ /* 0x000fe4000001142d */
[----:B------:R-:W-:Y:S01]  /*2580*/  SHF.R.S32.HI R88, RZ, 0x3, R36 ;  /* 0x00000003ff587819 */ /* 0x000fe20000011424 */
[----:B------:R-:W-:Y:S01]  /*2590*/  IMAD.IADD R84, R11, 0x1, R85 ;  /* 0x000000010b547824 */ /* 0x000fe200078e0255 */
[----:B------:R-:W-:Y:S01]  /*25a0*/  IADD3 R85, R85, R13, RZ ;  /* 0x0000000d55557210 */ /* 0x000fe20007ffe0ff */
[----:B------:R-:W-:Y:S01]  /*25b0*/  IMAD.IADD R86, R21, 0x1, R87 ;  /* 0x0000000115567824 */ /* 0x000fe200078e0257 */
[----:B------:R-:W-:Y:S01]  /*25c0*/  SHF.R.S32.HI R90, RZ, 0x1f, R89 ;  /* 0x0000001fff5a7819 */ /* 0x000fe20000011459 */
[----:B------:R-:W-:Y:S01]  /*25d0*/  IMAD.SHL.U32 R78, R41, 0x2, RZ ;  /* 0x00000002294e7824 */ /* 0x000fe200078e00ff */
[----:B------:R-:W-:Y:S01]  /*25e0*/  ISETP.GE.AND P1, PT, R16, UR4, PT ;  /* 0x0000000410007c0c */ /* 0x000fe2000bf26270 */
[----:B------:R-:W-:Y:S01]  /*25f0*/  IMAD.IADD R80, R9, 0x1, R37 ;  /* 0x0000000109507824 */ /* 0x000fe200078e0225 */
[----:B------:R-:W-:Y:S01]  /*2600*/  ISETP.GE.AND P2, PT, R62, UR4, PT ;  /* 0x000000043e007c0c */ /* 0x000fe2000bf46270 */
[----:B------:R-:W-:Y:S01]  /*2610*/  IMAD.IADD R81, R15, 0x1, R81 ;  /* 0x000000010f517824 */ /* 0x000fe200078e0251 */
[----:B------:R-:W-:Y:S01]  /*2620*/  LOP3.LUT R95, R95, 0x40, RZ, 0xc0, !PT ;  /* 0x000000405f5f7812 */ /* 0x000fe200078ec0ff */
[----:B------:R-:W-:-:S02]  /*2630*/  IMAD.IADD R82, R59, 0x1, R35 ;  /* 0x000000013b527824 */ /* 0x000fc400078e0223 */
[----:B------:R-:W-:Y:S02]  /*2640*/  IMAD.IADD R83, R77, 0x1, R79 ;  /* 0x000000014d537824 */ /* 0x000fe400078e024f */
[----:B------:R-:W-:Y:S02]  /*2650*/  IMAD.IADD R87, R87, 0x1, R57 ;  /* 0x0000000157577824 */ /* 0x000fe400078e0239 */
[----:B------:R-:W-:Y:S02]  /*2660*/  IMAD R91, R40, 0x200, R33 ;  /* 0x00000200285b7824 */ /* 0x000fe400078e0221 */
[----:B------:R-:W-:Y:S01]  /*2670*/  IMAD.IADD R93, R7, 0x1, R93 ;  /* 0x00000001075d7824 */ /* 0x000fe200078e025d */
[----:B------:R-:W-:Y:S01]  /*2680*/  @!P6 BAR.SYNC.DEFER_BLOCKING 0x9, 0x100 ;  /* 0x024400000000eb1d */ /* 0x000fe20000010000 */
[----:B---3--:R-:W-:-:S07]  /*2690*/  IMAD.IADD R92, R34, 0x1, R32 ;  /* 0x00000001225c7824 */ /* 0x008fce00078e0220 */
.L_x_5628:
        /* <DEDUP_REMOVED lines=23> */
[----:B------:R-:W-:Y:S01]  /*2810*/  IMAD.MOV.U32 R27, RZ, RZ, R45 ;  /* 0x000000ffff1b7224 */ /* 0x000fe200078e002d */
[----:B------:R-:W-:Y:S02]  /*2820*/  P2R R97, PR, RZ, 0x10 ;  /* 0x00000010ff617803 */ /* 0x000fe40000000000 */
[----:B------:R-:W-:-:S03]  /*2830*/  LEA R102, R33, R26, 0x1 ;  /* 0x0000001a21667211 */ /* 0x000fc600078e08ff */
[----:B---3--:R-:W-:Y:S05]  /*2840*/  @!P3 BRA `(.L_x_5582) ;  /* 0x000000280018b947 */ /* 0x008fea0003800000 */
        /* <DEDUP_REMOVED lines=41> */
.L_x_5585:
[----:B------:R-:W-:Y:S05]  /*2ae0*/  BSYNC B1 ;  /* 0x0000000000017941 */ /* 0x000fea0003800000 */
.L_x_5584:
[----:B0-----:R-:W-:Y:S01]  /*2af0*/  VIADD R36, R22, 0x40 ;  /* 0x0000004016247836 */ /* 0x001fe20000000000 */
[----:B------:R-:W-:Y:S01]  /*2b00*/  BSSY B1, `(.L_x_5586) ;  /* 0x000001c000017945 */ /* 0x000fe20003800000 */
[----:B------:R-:W-:Y:S01]  /*2b10*/  CS2R R44, SRZ ;  /* 0x00000000002c7805 */ /* 0x000fe2000001ff00 */
[----:B-----5:R-:W-:Y:S01]  /*2b20*/  IMAD.MOV.U32 R98, RZ, RZ, R50 ;  /* 0x000000ffff627224 */ /* 0x020fe200078e0032 */
[----:B------:R-:W-:Y:S02]  /*2b30*/  CS2R R46, SRZ ;  /* 0x00000000002e7805 */ /* 0x000fe4000001ff00 */
[----:B------:R-:W-:Y:S02]  /*2b40*/  ISETP.GE.AND P5, PT, R36, R106, PT ;  /* 0x0000006a2400720c */ /* 0x000fe40003fa6270 */
[----:B------:R-:W-:Y:S01]  /*2b50*/  CS2R R36, SRZ ;  /* 0x0000000000247805 */ /* 0x000fe2000001ff00 */
[----:B------:R-:W-:-:S10]  /*2b60*/  IMAD.MOV.U32 R99, RZ, RZ, R51 ;  /* 0x000000ffff637224 */ /* 0x000fd400078e0033 */
        /* <DEDUP_REMOVED lines=21> */
.L_x_5587:
[----:B------:R-:W-:Y:S05]  /*2cc0*/  BSYNC B1 ;  /* 0x0000000000017941 */ /* 0x000fea0003800000 */
.L_x_5586:
        /* <DEDUP_REMOVED lines=27> */
.L_x_5588:
[----:B------:R-:W-:Y:S01]  /*2e80*/  IMAD R96, R18, 0x8, R19 ;  /* 0x0000000812607824 */ /* 0x000fe200078e0213 */
[----:B------:R-:W-:Y:S01]  /*2e90*/  SHF.L.U32 R107, R202, 0x1f, RZ ;  /* 0x0000001fca6b7819 */ /* 0x000fe200000006ff */
[----:B------:R-:W-:Y:S03]  /*2ea0*/  BSSY B1, `(.L_x_5589) ;  /* 0x0000003000017945 */ /* 0x000fe60003800000 */
[----:B------:R-:W0:Y:S02]  /*2eb0*/  SYNCS.PHASECHK.TRANS64.TRYWAIT P6, [R96+URZ+0x32490], R107 ;  /* 0x0324906b600075a7 */ /* 0x000e2400080c017f */
[----:B0-----:R-:W-:Y:S05]  /*2ec0*/  @!P6 BRA `(.L_x_5590) ;  /* 0x000001bc0048e947 */ /* 0x001fea0003800000 */
.L_x_5888:
[----:B------:R-:W-:Y:S05]  /*2ed0*/  BSYNC B1 ;  /* 0x0000000000017941 */ /* 0x000fea0003800000 */
.L_x_5589:
        /* <DEDUP_REMOVED lines=49> */
.L_x_5596:
[----:B------:R-:W-:Y:S05]  /*31f0*/  BSYNC B3 ;  /* 0x0000000000037941 */ /* 0x000fea0003800000 */
.L_x_5595:
[----:B--2---:R1:W-:Y:S02]  /*3200*/  STG.E.128 desc[UR40][R42.64], R32 ;  /* 0x000000202a007986 */ /* 0x0043e4000c101d28 */
.L_x_5594:
[----:B------:R-:W-:Y:S05]  /*3210*/  BSYNC B2 ;  /* 0x0000000000027941 */ /* 0x000fea0003800000 */
.L_x_5593:
        /* <DEDUP_REMOVED lines=46> */
.L_x_5598:
[----:B------:R-:W-:Y:S05]  /*3500*/  BSYNC B2 ;  /* 0x0000000000027941 */ /* 0x000fea0003800000 */
.L_x_5597:
[----:B--2---:R2:W-:Y:S02]  /*3510*/  STG.E.128 desc[UR40][R42.64+0x40], R32 ;  /* 0x000040202a007986 */ /* 0x0045e4000c101d28 */
.L_x_5592:
[----:B------:R-:W-:Y:S05]  /*3520*/  BSYNC B1 ;  /* 0x0000000000017941 */ /* 0x000fea0003800000 */
.L_x_5591:
        /* <DEDUP_REMOVED lines=48> */
.L_x_5603:
[----:B------:R-:W-:Y:S05]  /*3830*/  BSYNC B2 ;  /* 0x0000000000027941 */ /* 0x000fea0003800000 */
.L_x_5602:
[----:B--2---:R3:W-:Y:S02]  /*3840*/  STG.E.128 desc[UR40][R40.64], R32 ;  /* 0x0000002028007986 */ /* 0x0047e4000c101d28 */
.L_x_5601:
[----:B------:R-:W-:Y:S05]  /*3850*/  BSYNC B1 ;  /* 0x0000000000017941 */ /* 0x000fea0003800000 */
.L_x_5600:
        /* <DEDUP_REMOVED lines=46> */
.L_x_5605:
[----:B------:R-:W-:Y:S05]  /*3b40*/  BSYNC B1 ;  /* 0x0000000000017941 */ /* 0x000fea0003800000 */
.L_x_5604:
[----:B--2---:R1:W-:Y:S01]  /*3b50*/  STG.E.128 desc[UR40][R40.64+0x40], R32 ;  /* 0x0000402028007986 */ /* 0x0043e2000c101d28 */
[----:B------:R-:W-:Y:S05]  /*3b60*/  BRA `(.L_x_5599) ;  /* 0x0000001400b87947 */ /* 0x000fea0003800000 */
.L_x_5583:
[----:B------:R-:W-:Y:S02]  /*3b70*/  IADD3 R36, R22, 0x40, RZ ;  /* 0x0000004016247810 */ /* 0x000fe40007ffe0ff */
[----:B------:R-:W-:Y:S02]  /*3b80*/  CS2R R38, SRZ ;  /* 0x0000000000267805 */ /* 0x000fe4000001ff00 */
[----:B------:R-:W-:Y:S02]  /*3b90*/  ISETP.GE.AND P3, PT, R36, R106, PT ;  /* 0x0000006a2400720c */ /* 0x000fe40003f66270 */
        /* <DEDUP_REMOVED lines=49> */
[----:B------:R-:W-:Y:S01]  /*3eb0*/  MOV R51, R41 ;  /* 0x0000002900337202 */ /* 0x000fe20000000f00 */
[----:B------:R-:W-:Y:S01]  /*3ec0*/  IMAD.MOV.U32 R50, RZ, RZ, R40 ;  /* 0x000000ffff327224 */ /* 0x000fe200078e0028 */
[----:B------:R-:W-:Y:S01]  /*3ed0*/  PRMT R114, R48, 0x7610, R114 ;  /* 0x0000761030727816 */ /* 0x000fe20000000072 */
[----:B------:R-:W-:Y:S01]  /*3ee0*/  IMAD.MOV.U32 R52, RZ, RZ, R34 ;  /* 0x000000ffff347224 */ /* 0x000fe200078e0022 */
[----:B------:R-:W-:Y:S01]  /*3ef0*/  PRMT R117, R51, 0x7610, R117 ;  /* 0x0000761033757816 */ /* 0x000fe20000000075 */
[----:B------:R-:W-:Y:S01]  /*3f00*/  IMAD.MOV.U32 R54, RZ, RZ, R32 ;  /* 0x000000ffff367224 */ /* 0x000fe200078e0020 */
[----:B------:R-:W-:Y:S01]  /*3f10*/  PRMT R115, R50, 0x5410, R49 ;  /* 0x0000541032737816 */ /* 0x000fe20000000031 */
[----:B-----5:R-:W-:-:S02]  /*3f20*/  IMAD.MOV.U32 R48, RZ, RZ, R46 ;  /* 0x000000ffff307224 */ /* 0x020fc400078e002e */
[----:B------:R-:W-:Y:S02]  /*3f30*/  IMAD.MOV.U32 R49, RZ, RZ, R47 ;  /* 0x000000ffff317224 */ /* 0x000fe400078e002f */
[----:B------:R-:W-:Y:S02]  /*3f40*/  IMAD.MOV.U32 R50, RZ, RZ, R44 ;  /* 0x000000ffff327224 */ /* 0x000fe400078e002c */
[----:B------:R-:W-:Y:S01]  /*3f50*/  IMAD.MOV.U32 R51, RZ, RZ, R45 ;  /* 0x000000ffff337224 */ /* 0x000fe200078e002d */
[----:B------:R-:W-:Y:S02]  /*3f60*/  PRMT R129, R52, 0x5410, R54 ;  /* 0x0000541034817816 */ /* 0x000fe40000000036 */
[----:B------:R-:W-:Y:S02]  /*3f70*/  PRMT R114, R114, 0x5410, R48 ;  /* 0x0000541072727816 */ /* 0x000fe40000000030 */
[----:B------:R-:W-:Y:S02]  /*3f80*/  PRMT R116, R50, 0x5410, R49 ;  /* 0x0000541032747816 */ /* 0x000fe40000000031 */
[----:B------:R-:W-:Y:S01]  /*3f90*/  PRMT R117, R117, 0x5410, R51 ;  /* 0x0000541075757816 */ /* 0x000fe20000000033 */
[----:B------:R-:W-:Y:S06]  /*3fa0*/  @!P3 BRA `(.L_x_5606) ;  /* 0x000000000004b947 */ /* 0x000fec0003800000 */
[----:B------:R-:W-:Y:S01]  /*3fb0*/  BPT.TRAP 0x1 ;  /* 0x000000040000795c */ /* 0x000fe20000300000 */
.L_x_5606:
        /* <DEDUP_REMOVED lines=9> */
.L_x_5889:
[----:B------:R-:W-:Y:S05]  /*4050*/  BSYNC B1 ;  /* 0x0000000000017941 */ /* 0x000fea0003800000 */
.L_x_5607:
[----:B------:R-:W-:Y:S01]  /*4060*/  ISETP.GE.OR P5, PT, R22, R106, P1 ;  /* 0x0000006a1600720c */ /* 0x000fe20000fa6670 */
[----:B------:R-:W-:-:S12]  /*4070*/  BSSY B1, `(.L_x_5609) ;  /* 0x000007f000017945 */ /* 0x000fd80003800000 */
[----:B------:R-:W-:Y:S05]  /*4080*/  @P5 BRA `(.L_x_5610) ;  /* 0x0000000400f45947 */ /* 0x000fea0003800000 */
[----:B------:R-:W1:Y:S01]  /*4090*/  S2R R50, SR_TID.X ;  /* 0x0000000000327919 */ /* 0x000e620000002100 */
[----:B------:R-:W-:Y:S01]  /*40a0*/  SHF.R.S32.HI R48, RZ, 0x1f, R22 ;  /* 0x0000001fff307819 */ /* 0x000fe20000011416 */
[-C--:B--2---:R-:W-:Y:S01]  /*40b0*/  IMAD.WIDE.U32 R104, R22, R102.reuse, R100 ;  /* 0x0000006616687225 */ /* 0x084fe200078e0064 */
[----:B------:R-:W-:Y:S03]  /*40c0*/  BSSY B2, `(.L_x_5611) ;  /* 0x000006d000027945 */ /* 0x000fe60003800000 */
[----:B------:R-:W-:Y:S01]  /*40d0*/  IMAD R48, R48, R102, RZ ;  /* 0x0000006630307224 */ /* 0x000fe200078e02ff */
[----:B------:R-:W-:-:S03]  /*40e0*/  IADD3 R108, P5, P6, R4, R104, R89 ;  /* 0x00000068046c7210 */ /* 0x000fc60007ebe059 */
[----:B------:R-:W-:Y:S01]  /*40f0*/  IMAD R49, R22, R103, R48 ;  /* 0x0000006716317224 */ /* 0x000fe200078e0230 */
[----:B------:R-:W-:-:S03]  /*4100*/  SEL R48, R78, R111, !P0 ;  /* 0x0000006f4e307207 */ /* 0x000fc60004000000 */
[----:B------:R-:W-:Y:S01]  /*4110*/  IMAD.IADD R112, R49, 0x1, R105 ;  /* 0x0000000131707824 */ /* 0x000fe200078e0269 */
[----:B------:R-:W-:-:S04]  /*4120*/  SHF.R.S32.HI R49, RZ, 0x1f, R48 ;  /* 0x0000001fff317819 */ /* 0x000fc80000011430 */
[----:B------:R-:W-:Y:S01]  /*4130*/  LEA.HI R49, R49, R48, RZ, 0x4 ;  /* 0x0000003031317211 */ /* 0x000fe200078f20ff */
[----:B------:R-:W-:Y:S01]  /*4140*/  IMAD R48, R18, 0x1800, R91 ;  /* 0x0000180012307824 */ /* 0x000fe200078e025b */
[----:B------:R-:W-:Y:S02]  /*4150*/  IADD3.X R110, R3, R112, R90, P5, P6 ;  /* 0x00000070036e7210 */ /* 0x000fe40002fec45a */
[----:B------:R-:W-:Y:S01]  /*4160*/  LEA.HI.SX32 R49, R49, R88, 0x1c ;  /* 0x0000005831317211 */ /* 0x000fe200078fe2ff */
[----:B------:R-:W-:-:S04]  /*4170*/  IMAD R48, R48, 0x2, R19 ;  /* 0x0000000230307824 */ /* 0x000fc800078e0213 */
[----:B------:R-:W-:Y:S02]  /*4180*/  IMAD.SHL.U32 R113, R49, 0x8, RZ ;  /* 0x0000000831717824 */ /* 0x000fe400078e00ff */
[----:B-1----:R-:W-:-:S03]  /*4190*/  VIADD R51, R50, 0xffffff80 ;  /* 0xffffff8032337836 */ /* 0x002fc60000000000 */
[----:B------:R-:W-:Y:S02]  /*41a0*/  LOP3.LUT R49, R71, 0x38, R113, 0xf8, !PT ;  /* 0x0000003847317812 */ /* 0x000fe400078ef871 */
[----:B------:R-:W-:Y:S02]  /*41b0*/  SHF.R.S32.HI R50, RZ, 0x1f, R51 ;  /* 0x0000001fff327819 */ /* 0x000fe40000011433 */
[----:B------:R-:W-:Y:S02]  /*41c0*/  LOP3.LUT R49, R49, R74, RZ, 0x3c, !PT ;  /* 0x0000004a31317212 */ /* 0x000fe400078e3cff */
[----:B------:R-:W-:-:S04]  /*41d0*/  LEA.HI R50, R50, R51, RZ, 0x5 ;  /* 0x0000003332327211 */ /* 0x000fc800078f28ff */
[----:B------:R-:W-:-:S05]  /*41e0*/  SHF.R.S32.HI R50, RZ, 0x5, R50 ;  /* 0x00000005ff327819 */ /* 0x000fca0000011432 */
[----:B------:R-:W-:-:S04]  /*41f0*/  IMAD R49, R50, 0x200, R49 ;  /* 0x0000020032317824 */ /* 0x000fc800078e0231 */
        /* <DEDUP_REMOVED lines=49> */
[----:B------:R-:W-:Y:S01]  /*4510*/  HADD2.F32 R36, -RZ, R130.H1_H1 ;  /* 0x30000082ff247230 */ /* 0x000fe20000004100 */
[----:B------:R-:W-:Y:S01]  /*4520*/  F2FP.F16.F32.PACK_AB R122, R125, R122 ;  /* 0x0000007a7d7a723e */ /* 0x000fe200000000ff */
[----:B------:R-:W-:Y:S01]  /*4530*/  HADD2.F32 R33, -RZ, R48.H0_H0 ;  /* 0x20000030ff217230 */ /* 0x000fe20000004100 */
[----:B------:R-:W-:Y:S01]  /*4540*/  F2FP.F16.F32.PACK_AB R123, R124, R123 ;  /* 0x0000007b7c7b723e */ /* 0x000fe200000000ff */
[----:B------:R-:W-:Y:S02]  /*4550*/  HADD2.F32 R52, -RZ, R52.H1_H1 ;  /* 0x30000034ff347230 */ /* 0x000fe40000004100 */
[-C--:B------:R-:W-:Y:S01]  /*4560*/  FMUL.FTZ R38, R34, R36.reuse ;  /* 0x0000002422267220 */ /* 0x080fe20000410000 */
        /* <DEDUP_REMOVED lines=25> */
[----:B------:R-:W-:Y:S01]  /*4700*/  MOV R49, R118 ;  /* 0x0000007600317202 */ /* 0x000fe20000000f00 */
        /* <DEDUP_REMOVED lines=8> */
.L_x_5612:
[----:B------:R-:W-:Y:S05]  /*4790*/  BSYNC B2 ;  /* 0x0000000000027941 */ /* 0x000fea0003800000 */
.L_x_5611:
        /* <DEDUP_REMOVED lines=12> */
.L_x_5610:
[----:B------:R-:W-:Y:S05]  /*4860*/  BSYNC B1 ;  /* 0x0000000000017941 */ /* 0x000fea0003800000 */
.L_x_5609:
[----:B-1----:R-:W-:Y:S02]  /*4870*/  VIADD R33, R22, 0x40 ;  /* 0x0000004016217836 */ /* 0x002fe40000000000 */
[-C--:B--2---:R-:W-:Y:S02]  /*4880*/  IMAD R32, R75, R102.reuse, RZ ;  /* 0x000000664b207224 */ /* 0x084fe400078e02ff */
[C---:B------:R-:W-:Y:S01]  /*4890*/  IMAD.WIDE.U32 R100, R33.reuse, R102, R100 ;  /* 0x0000006621647225 */ /* 0x040fe200078e0064 */
[----:B------:R-:W-:-:S03]  /*48a0*/  ISETP.GE.OR P5, PT, R33, R106, P1 ;  /* 0x0000006a2100720c */ /* 0x000fc60000fa6670 */
[----:B------:R-:W-:-:S10]  /*48b0*/  IMAD R103, R33, R103, R32 ;  /* 0x0000006721677224 */ /* 0x000fd400078e0220 */
[----:B------:R-:W-:Y:S05]  /*48c0*/  @P5 BRA `(.L_x_5599) ;  /* 0x0000000800605947 */ /* 0x000fea0003800000 */
[----:B------:R-:W2:Y:S01]  /*48d0*/  LDL R34, [R1+0x60] ;  /* 0x0000600001227983 */ /* 0x000ea20000100800 */
[----:B------:R-:W-:Y:S01]  /*48e0*/  IMAD.IADD R50, R101, 0x1, R103 ;  /* 0x0000000165327824 */ /* 0x000fe200078e0267 */
[----:B------:R-:W-:Y:S01]  /*48f0*/  IADD3 R32, P5, P6, R4, R100, R89 ;  /* 0x0000006404207210 */ /* 0x000fe20007ebe059 */
[----:B------:R-:W-:Y:S01]  /*4900*/  VIADD R35, R22, 0x40 ;  /* 0x0000004016237836 */ /* 0x000fe20000000000 */
[----:B------:R-:W-:Y:S01]  /*4910*/  SEL R111, R78, R111, !P0 ;  /* 0x0000006f4e6f7207 */ /* 0x000fe20004000000 */
[----:B------:R-:W-:Y:S01]  /*4920*/  VIADD R36, R22, 0x40 ;  /* 0x0000004016247836 */ /* 0x000fe20000000000 */
[----:B------:R-:W-:Y:S01]  /*4930*/  IADD3.X R33, R3, R50, R90, P5, P6 ;  /* 0x0000003203217210 */ /* 0x000fe20002fec45a */
[----:B------:R-:W-:Y:S01]  /*4940*/  IMAD.SHL.U32 R35, R35, 0x40, RZ ;  /* 0x0000004023237824 */ /* 0x000fe200078e00ff */
[----:B------:R-:W-:Y:S01]  /*4950*/  LEA R48, P5, R32, R98, 0x1 ;  /* 0x0000006220307211 */ /* 0x000fe200078a08ff */
[----:B------:R-:W-:Y:S01]  /*4960*/  IMAD.SHL.U32 R36, R36, 0x40, RZ ;  /* 0x0000004024247824 */ /* 0x000fe200078e00ff */
[----:B------:R-:W-:Y:S02]  /*4970*/  BSSY B1, `(.L_x_5613) ;  /* 0x0000069000017945 */ /* 0x000fe40003800000 */
[----:B------:R-:W-:-:S02]  /*4980*/  LEA.HI.X R49, R32, R99, R33, 0x1, P5 ;  /* 0x0000006320317211 */ /* 0x000fc400028f0c21 */
[----:B------:R-:W-:Y:S02]  /*4990*/  SHF.R.S32.HI R32, RZ, 0x1f, R111 ;  /* 0x0000001fff207819 */ /* 0x000fe4000001146f */
[----:B------:R-:W-:Y:S02]  /*49a0*/  LOP3.LUT R35, R35, 0x1c0, RZ, 0xc0, !PT ;  /* 0x000001c023237812 */ /* 0x000fe400078ec0ff */
[----:B------:R-:W-:Y:S02]  /*49b0*/  LEA.HI R111, R32, R111, RZ, 0x4 ;  /* 0x0000006f206f7211 */ /* 0x000fe400078f20ff */
[----:B------:R-:W-:Y:S02]  /*49c0*/  LOP3.LUT R36, R36, 0x1c0, RZ, 0xc0, !PT ;  /* 0x000001c024247812 */ /* 0x000fe400078ec0ff */
[----:B------:R-:W-:Y:S02]  /*49d0*/  LEA.HI.SX32 R51, R111, R88, 0x1c ;  /* 0x000000586f337211 */ /* 0x000fe400078fe2ff */
[----:B------:R-:W-:-:S03]  /*49e0*/  SHF.R.U32.HI R35, RZ, 0x3, R35 ;  /* 0x00000003ff237819 */ /* 0x000fc60000011623 */
[----:B------:R-:W-:-:S05]  /*49f0*/  IMAD.SHL.U32 R51, R51, 0x8, RZ ;  /* 0x0000000833337824 */ /* 0x000fca00078e00ff */
[----:B------:R-:W-:-:S04]  /*4a00*/  LOP3.LUT R32, R36, 0x38, R51, 0xf8, !PT ;  /* 0x0000003824207812 */ /* 0x000fc800078ef833 */
[----:B------:R-:W-:-:S05]  /*4a10*/  LOP3.LUT R32, R32, R35, RZ, 0x3c, !PT ;  /* 0x0000002320207212 */ /* 0x000fca00078e3cff */
[----:B--2---:R-:W-:Y:S02]  /*4a20*/  IMAD.IADD R33, R34, 0x1, R32 ;  /* 0x0000000122217824 */ /* 0x004fe400078e0220 */
        /* <DEDUP_REMOVED lines=8> */
[----:B------:R-:W-:Y:S02]  /*4ab0*/  SHF.R.U32.HI R44, RZ, 0x10, R45 ;  /* 0x00000010ff2c7819 */ /* 0x000fe4000001162d */
[--C-:B------:R-:W-:Y:S02]  /*4ac0*/  SHF.R.U64 R108, R40, 0x10, R41.reuse ;  /* 0x00000010286c7819 */ /* 0x100fe40000001229 */
[----:B------:R-:W-:Y:S01]  /*4ad0*/  SHF.R.U32.HI R52, RZ, 0x10, R41 ;  /* 0x00000010ff347819 */ /* 0x000fe20000011629 */
[----:B--2---:R-:W-:Y:S01]  /*4ae0*/  IMAD.MOV.U32 R41, RZ, RZ, R38 ;  /* 0x000000ffff297224 */ /* 0x004fe200078e0026 */
[----:B------:R-:W-:Y:S01]  /*4af0*/  MOV R40, R36 ;  /* 0x0000002400287202 */ /* 0x000fe20000000f00 */
[----:B-1----:R-:W-:Y:S01]  /*4b00*/  IMAD.MOV.U32 R36, RZ, RZ, R34 ;  /* 0x000000ffff247224 */ /* 0x002fe200078e0022 */
[--C-:B------:R-:W-:Y:S01]  /*4b10*/  SHF.R.U64 R105, R42, 0x10, R43.reuse ;  /* 0x000000102a697819 */ /* 0x100fe2000000122b */
[--C-:B------:R-:W-:Y:S01]  /*4b20*/  HADD2.F32 R38, -RZ, R37.reuse.H0_H0 ;  /* 0x20000025ff267230 */ /* 0x100fe20000004100 */
[----:B------:R-:W-:Y:S01]  /*4b30*/  SHF.R.U32.HI R54, RZ, 0x10, R43 ;  /* 0x00000010ff367819 */ /* 0x000fe2000001162b */
[----:B------:R-:W-:Y:S01]  /*4b40*/  HADD2.F32 R37, -RZ, R37.H1_H1 ;  /* 0x30000025ff257230 */ /* 0x000fe20000004100 */
[--C-:B------:R-:W-:Y:S01]  /*4b50*/  SHF.R.U64 R53, R46, 0x10, R47.reuse ;  /* 0x000000102e357819 */ /* 0x100fe2000000122f */
[----:B------:R-:W-:Y:S01]  /*4b60*/  HADD2.F32 R34, -RZ, R33.H0_H0 ;  /* 0x20000021ff227230 */ /* 0x000fe20000004100 */
[----:B------:R-:W-:Y:S01]  /*4b70*/  SHF.R.U32.HI R47, RZ, 0x10, R47 ;  /* 0x00000010ff2f7819 */ /* 0x000fe2000001162f */
[----:B------:R-:W-:-:S02]  /*4b80*/  HADD2.F32 R44, -RZ, R44.H0_H0 ;  /* 0x2000002cff2c7230 */ /* 0x000fc40000004100 */
[----:B------:R-:W-:Y:S02]  /*4b90*/  HADD2.F32 R43, -RZ, R117.H0_H0 ;  /* 0x20000075ff2b7230 */ /* 0x000fe40000004100 */
[----:B------:R-:W-:Y:S02]  /*4ba0*/  HADD2.F32 R33, -RZ, R33.H1_H1 ;  /* 0x30000021ff217230 */ /* 0x000fe40000004100 */
[-C--:B------:R-:W-:Y:S01]  /*4bb0*/  FMUL.FTZ R46, R37, R44.reuse ;  /* 0x0000002c252e7220 */ /* 0x080fe20000410000 */
[----:B------:R-:W-:Y:S02]  /*4bc0*/  HADD2.F32 R117, -RZ, R117.H1_H1 ;  /* 0x30000075ff757230 */ /* 0x000fe40000004100 */
[----:B------:R-:W-:Y:S02]  /*4bd0*/  HADD2.F32 R42, -RZ, R52.H0_H0 ;  /* 0x20000034ff2a7230 */ /* 0x000fe40000004100 */
[C---:B------:R-:W-:Y:S01]  /*4be0*/  FMUL.FTZ R44, R33.reuse, R44 ;  /* 0x0000002c212c7220 */ /* 0x040fe20000410000 */
[-C--:B------:R-:W-:Y:S01]  /*4bf0*/  FMUL.FTZ R45, R38, R117.reuse ;  /* 0x00000075262d7220 */ /* 0x080fe20000410000 */
[C---:B------:R-:W-:Y:S01]  /*4c00*/  FMUL.FTZ R117, R34.reuse, R117 ;  /* 0x0000007522757220 */ /* 0x040fe20000410000 */
[-C--:B------:R-:W-:Y:S01]  /*4c10*/  FFMA.FTZ R46, R33, R42.reuse, -R46 ;  /* 0x0000002a212e7223 */ /* 0x080fe2000001082e */
[----:B------:R-:W-:Y:S01]  /*4c20*/  FFMA.FTZ R52, R37, R42, R44 ;  /* 0x0000002a25347223 */ /* 0x000fe2000001002c */
[----:B------:R-:W-:Y:S01]  /*4c30*/  FFMA.FTZ R45, R34, R43, -R45 ;  /* 0x0000002b222d7223 */ /* 0x000fe2000001082d */
[----:B------:R-:W-:-:S02]  /*4c40*/  HADD2.F32 R42, -RZ, R116.H1_H1 ;  /* 0x30000074ff2a7230 */ /* 0x000fc40000004100 */
[----:B------:R-:W-:Y:S01]  /*4c50*/  FFMA.FTZ R117, R38, R43, R117 ;  /* 0x0000002b26757223 */ /* 0x000fe20000010075 */
[----:B------:R-:W-:Y:S02]  /*4c60*/  HADD2.F32 R33, -RZ, R35.H0_H0 ;  /* 0x20000023ff217230 */ /* 0x000fe40000004100 */
[--C-:B------:R-:W-:Y:S02]  /*4c70*/  HADD2.F32 R34, -RZ, R39.reuse.H0_H0 ;  /* 0x20000027ff227230 */ /* 0x100fe40000004100 */
[----:B------:R-:W-:Y:S02]  /*4c80*/  HADD2.F32 R39, -RZ, R39.H1_H1 ;  /* 0x30000027ff277230 */ /* 0x000fe40000004100 */
[----:B------:R-:W-:Y:S01]  /*4c90*/  FMUL.FTZ R43, R33, R42 ;  /* 0x0000002a212b7220 */ /* 0x000fe20000410000 */
[----:B------:R-:W-:Y:S02]  /*4ca0*/  HADD2.F32 R44, -RZ, R47.H0_H0 ;  /* 0x2000002fff2c7230 */ /* 0x000fe40000004100 */
[----:B------:R-:W-:-:S02]  /*4cb0*/  HADD2.F32 R35, -RZ, R35.H1_H1 ;  /* 0x30000023ff237230 */ /* 0x000fc40000004100 */
[----:B------:R-:W-:Y:S02]  /*4cc0*/  HADD2.F32 R37, -RZ, R115.H1_H1 ;  /* 0x30000073ff257230 */ /* 0x000fe40000004100 */
[----:B------:R-:W-:Y:S02]  /*4cd0*/  HADD2.F32 R38, -RZ, R54.H0_H0 ;  /* 0x20000036ff267230 */ /* 0x000fe40000004100 */
[C---:B------:R-:W-:Y:S01]  /*4ce0*/  FMUL.FTZ R54, R34.reuse, R42 ;  /* 0x0000002a22367220 */ /* 0x040fe20000410000 */
[-C--:B------:R-:W-:Y:S01]  /*4cf0*/  FMUL.FTZ R42, R39, R44.reuse ;  /* 0x0000002c272a7220 */ /* 0x080fe20000410000 */
[----:B------:R-:W-:Y:S01]  /*4d00*/  FMUL.FTZ R102, R35, R44 ;  /* 0x0000002c23667220 */ /* 0x000fe20000410000 */
[-C--:B------:R-:W-:Y:S01]  /*4d10*/  FFMA.FTZ R44, R34, R37.reuse, R43 ;  /* 0x00000025222c7223 */ /* 0x080fe2000001002b */
[----:B------:R-:W-:Y:S01]  /*4d20*/  FFMA.FTZ R54, R33, R37, -R54 ;  /* 0x0000002521367223 */ /* 0x000fe20000010836 */
[----:B------:R-:W-:Y:S02]  /*4d30*/  HADD2.F32 R34, -RZ, R40.H0_H0 ;  /* 0x20000028ff227230 */ /* 0x000fe40000004100 */
[----:B------:R-:W-:Y:S01]  /*4d40*/  FFMA.FTZ R55, R35, R38, -R42 ;  /* 0x0000002623377223 */ /* 0x000fe2000001082a */
[----:B------:R-:W-:-:S02]  /*4d50*/  HADD2.F32 R116, -RZ, R116.H0_H0 ;  /* 0x20000074ff747230 */ /* 0x000fc40000004100 */
[----:B------:R-:W-:Y:S01]  /*4d60*/  FFMA.FTZ R103, R39, R38, R102 ;  /* 0x0000002627677223 */ /* 0x000fe20000010066 */
[----:B------:R-:W-:Y:S02]  /*4d70*/  HADD2.F32 R37, -RZ, R104.H0_H0 ;  /* 0x20000068ff257230 */ /* 0x000fe40000004100 */
[----:B------:R-:W-:Y:S02]  /*4d80*/  HADD2.F32 R33, -RZ, R32.H0_H0 ;  /* 0x20000020ff217230 */ /* 0x000fe40000004100 */
[----:B------:R-:W-:Y:S01]  /*4d90*/  FMUL.FTZ R38, R34, R116 ;  /* 0x0000007422267220 */ /* 0x000fe20000410000 */
[----:B------:R-:W-:Y:S01]  /*4da0*/  HADD2.F32 R40, -RZ, R40.H1_H1 ;  /* 0x30000028ff287230 */ /* 0x000fe20000004100 */
[----:B------:R-:W-:Y:S01]  /*4db0*/  F2FP.F16.F32.PACK_AB R54, R55, R54 ;  /* 0x000000363736723e */ /* 0x000fe200000000ff */
        /* <DEDUP_REMOVED lines=11> */
[----:B------:R-:W-:Y:S02]  /*4e70*/  HADD2.F32 R34, -RZ, R114.H0_H0 ;  /* 0x20000072ff227230 */ /* 0x000fe40000004100 */
[----:B------:R-:W-:-:S02]  /*4e80*/  HADD2.F32 R33, -RZ, R41.H0_H0 ;  /* 0x20000029ff217230 */ /* 0x000fc40000004100 */
[----:B------:R-:W-:Y:S01]  /*4e90*/  HADD2.F32 R114, -RZ, R114.H1_H1 ;  /* 0x30000072ff727230 */ /* 0x000fe20000004100 */
[----:B------:R-:W-:Y:S01]  /*4ea0*/  F2FP.F16.F32.PACK_AB R40, R40, R39 ;  /* 0x000000272828723e */ /* 0x000fe200000000ff */
[----:B------:R-:W-:Y:S02]  /*4eb0*/  HADD2.F32 R37, -RZ, R53.H0_H0 ;  /* 0x20000035ff257230 */ /* 0x000fe40000004100 */
[--C-:B------:R-:W-:Y:S02]  /*4ec0*/  HADD2.F32 R32, -RZ, R36.reuse.H0_H0 ;  /* 0x20000024ff207230 */ /* 0x100fe40000004100 */
[-C--:B------:R-:W-:Y:S01]  /*4ed0*/  FMUL.FTZ R47, R33, R114.reuse ;  /* 0x00000072212f7220 */ /* 0x080fe20000410000 */
[----:B------:R-:W-:Y:S02]  /*4ee0*/  HADD2.F32 R41, -RZ, R41.H1_H1 ;  /* 0x30000029ff297230 */ /* 0x000fe40000004100 */
[----:B------:R-:W-:Y:S02]  /*4ef0*/  HADD2.F32 R36, -RZ, R36.H1_H1 ;  /* 0x30000024ff247230 */ /* 0x000fe40000004100 */
[----:B------:R-:W-:Y:S01]  /*4f00*/  FMUL.FTZ R114, R32, R114 ;  /* 0x0000007220727220 */ /* 0x000fe20000410000 */
[----:B------:R-:W-:-:S02]  /*4f10*/  HADD2.F32 R35, -RZ, R105.H0_H0 ;  /* 0x20000069ff237230 */ /* 0x000fc40000004100 */
[-C--:B------:R-:W-:Y:S01]  /*4f20*/  FMUL.FTZ R53, R41, R37.reuse ;  /* 0x0000002529357220 */ /* 0x080fe20000410000 */
[-C--:B------:R-:W-:Y:S01]  /*4f30*/  FFMA.FTZ R47, R32, R34.reuse, -R47 ;  /* 0x00000022202f7223 */ /* 0x080fe2000001082f */
[C---:B------:R-:W-:Y:S01]  /*4f40*/  FMUL.FTZ R42, R36.reuse, R37 ;  /* 0x00000025242a7220 */ /* 0x040fe20000410000 */
[----:B------:R-:W-:Y:S01]  /*4f50*/  FFMA.FTZ R114, R33, R34, R114 ;  /* 0x0000002221727223 */ /* 0x000fe20000010072 */
[-C--:B------:R-:W-:Y:S01]  /*4f60*/  FFMA.FTZ R36, R36, R35.reuse, -R53 ;  /* 0x0000002324247223 */ /* 0x080fe20000010835 */
[----:B------:R-:W-:Y:S01]  /*4f70*/  F2FP.F16.F32.PACK_AB R32, R43, R38 ;  /* 0x000000262b20723e */ /* 0x000fe200000000ff */
[----:B------:R-:W-:Y:S01]  /*4f80*/  FFMA.FTZ R35, R41, R35, R42 ;  /* 0x0000002329237223 */ /* 0x000fe2000001002a */
[----:B------:R-:W-:Y:S01]  /*4f90*/  F2FP.F16.F32.PACK_AB R33, R46, R45 ;  /* 0x0000002d2e21723e */ /* 0x000fe200000000ff */
[----:B------:R-:W-:Y:S01]  /*4fa0*/  IMAD.MOV.U32 R39, RZ, RZ, R44 ;  /* 0x000000ffff277224 */ /* 0x000fe200078e002c */
[----:B------:R-:W-:Y:S01]  /*4fb0*/  F2FP.F16.F32.PACK_AB R34, R36, R47 ;  /* 0x0000002f2422723e */ /* 0x000fe200000000ff */
[----:B------:R-:W-:Y:S01]  /*4fc0*/  IMAD.MOV.U32 R36, RZ, RZ, R40 ;  /* 0x000000ffff247224 */ /* 0x000fe200078e0028 */
[----:B------:R-:W-:Y:S01]  /*4fd0*/  F2FP.F16.F32.PACK_AB R38, R35, R114 ;  /* 0x000000722326723e */ /* 0x000fe200000000ff */
[----:B------:R-:W-:Y:S01]  /*4fe0*/  IMAD.MOV.U32 R35, RZ, RZ, R54 ;  /* 0x000000ffff237224 */ /* 0x000fe200078e0036 */
[----:B------:R-:W-:-:S07]  /*4ff0*/  F2FP.F16.F32.PACK_AB R37, R52, R117 ;  /* 0x000000753425723e */ /* 0x000fce00000000ff */
.L_x_5614:
[----:B------:R-:W-:Y:S05]  /*5000*/  BSYNC B1 ;  /* 0x0000000000017941 */ /* 0x000fea0003800000 */
.L_x_5613:
        /* <DEDUP_REMOVED lines=10> */
.L_x_5582:
[----:B------:R-:W-:-:S13]  /*50b0*/  ISETP.NE.AND P3, PT, R232, 0x3, PT ;  /* 0x00000003e800780c */ /* 0x000fda0003f65270 */
[----:B------:R-:W-:Y:S05]  /*50c0*/  @!P3 BRA `(.L_x_5615) ;  /* 0x000000000004b947 */ /* 0x000fea0003800000 */
[----:B------:R-:W-:Y:S01]  /*50d0*/  BPT.TRAP 0x1 ;  /* 0x000000040000795c */ /* 0x000fe20000300000 */
.L_x_5615:
[----:B------:R-:W-:Y:S01]  /*50e0*/  IMAD R96, R18, 0x8, R19 ;  /* 0x0000000812607824 */ /* 0x000fe200078e0213 */
[----:B------:R-:W-:Y:S01]  /*50f0*/  SHF.L.U32 R107, R202, 0x1f, RZ ;  /* 0x0000001fca6b7819 */ /* 0x000fe200000006ff */
[----:B------:R-:W-:Y:S01]  /*5100*/  IMAD R106, R27, -0x60, R24 ;  /* 0xffffffa01b6a7824 */ /* 0x000fe200078e0218 */
[----:B------:R-:W-:Y:S02]  /*5110*/  BSSY B1, `(.L_x_5616) ;  /* 0x0000004000017945 */ /* 0x000fe40003800000 */
[----:B------:R-:W0:Y:S02]  /*5120*/  SYNCS.PHASECHK.TRANS64.TRYWAIT P4, [R96+URZ+0x32490], R107 ;  /* 0x0324906b600075a7 */ /* 0x000e24000808017f */
[----:B------:R-:W-:Y:S01]  /*5130*/  VIMNMX R106, R106, 0x60, PT ;  /* 0x000000606a6a7848 */ /* 0x000fe20003fe0100 */
[----:B0-----:R-:W-:Y:S06]  /*5140*/  @!P4 BRA `(.L_x_5617) ;  /* 0x0000019800d0c947 */ /* 0x001fec0003800000 */
.L_x_5890:
[----:B------:R-:W-:Y:S05]  /*5150*/  BSYNC B1 ;  /* 0x0000000000017941 */ /* 0x000fea0003800000 */
.L_x_5616:
[CC--:B------:R-:W-:Y:S01]  /*5160*/  ISETP.GE.AND P5, PT, R22.reuse, R106.reuse, PT ;  /* 0x0000006a1600720c */ /* 0x0c0fe20003fa6270 */
[----:B------:R-:W-:Y:S01]  /*5170*/  VIADD R32, R22, 0x40 ;  /* 0x0000004016207836 */ /* 0x000fe20000000000 */
[----:B------:R-:W-:Y:S04]  /*5180*/  BSSY B1, `(.L_x_5618) ;  /* 0x0000007000017945 */ /* 0x000fe80003800000 */
[----:B------:R-:W-:-:S07]  /*5190*/  ISETP.GE.AND P4, PT, R32, R106, PT ;  /* 0x0000006a2000720c */ /* 0x000fce0003f86270 */
[----:B------:R-:W-:Y:S06]  /*51a0*/  @P5 BRA `(.L_x_5619) ;  /* 0x0000000000105947 */ /* 0x000fec0003800000 */
[----:B------:R-:W1:Y:S04]  /*51b0*/  @!P1 LDS.128 R32, [R104] ;  /* 0x0000000068209984 */ /* 0x000e680000000c00 */
[----:B------:R-:W2:Y:S04]  /*51c0*/  @!P2 LDS.128 R36, [R102] ;  /* 0x000000006624a984 */ /* 0x000ea80000000c00 */
[----:B-1----:R1:W-:Y:S04]  /*51d0*/  @!P1 STG.E.128 desc[UR40][R42.64], R32 ;  /* 0x000000202a009986 */ /* 0x0023e8000c101d28 */
[----:B--2---:R1:W-:Y:S02]  /*51e0*/  @!P2 STG.E.128 desc[UR40][R42.64+0x40], R36 ;  /* 0x000040242a00a986 */ /* 0x0043e4000c101d28 */
.L_x_5619:
[----:B------:R-:W-:Y:S05]  /*51f0*/  BSYNC B1 ;  /* 0x0000000000017941 */ /* 0x000fea0003800000 */
.L_x_5618:
[----:B------:R-:W-:Y:S05]  /*5200*/  @P4 BRA `(.L_x_5599) ;  /* 0x0000000000104947 */ /* 0x000fea0003800000 */
[----:B-1----:R-:W1:Y:S04]  /*5210*/  @!P1 LDS.128 R32, [R104+0x2000] ;  /* 0x0020000068209984 */ /* 0x002e680000000c00 */
[----:B------:R-:W2:Y:S04]  /*5220*/  @!P2 LDS.128 R36, [R102+0x2000] ;  /* 0x002000006624a984 */ /* 0x000ea80000000c00 */
[----:B-1----:R3:W-:Y:S04]  /*5230*/  @!P1 STG.E.128 desc[UR40][R40.64], R32 ;  /* 0x0000002028009986 */ /* 0x0027e8000c101d28 */
[----:B--2---:R3:W-:Y:S02]  /*5240*/  @!P2 STG.E.128 desc[UR40][R40.64+0x40], R36 ;  /* 0x000040242800a986 */ /* 0x0047e4000c101d28 */
.L_x_5599:
[----:B------:R-:W-:Y:S05]  /*5250*/  BSYNC B0 ;  /* 0x0000000000007941 */ /* 0x000fea0003800000 */
.L_x_5581:
        /* <DEDUP_REMOVED lines=17> */
.L_x_5621:
[----:B------:R-:W-:Y:S05]  /*5370*/  BSYNC B0 ;  /* 0x0000000000007941 */ /* 0x000fea0003800000 */
.L_x_5620:
[----:B------:R-:W2:Y:S01]  /*5380*/  SYNCS.PHASECHK.TRANS64.TRYWAIT P3, [R96+URZ+0x324b0], R107 ;  /* 0x0324b06b600075a7 */ /* 0x000ea2000806017f */
[----:B------:R-:W-:Y:S01]  /*5390*/  ULDC UR44, c[0x0][0x320] ;  /* 0x0000c800002c7ab9 */ /* 0x000fe20000000800 */
[----:B------:R-:W-:Y:S01]  /*53a0*/  ULDC.64 UR38, c[0x0][0x328] ;  /* 0x0000ca0000267ab9 */ /* 0x000fe20000000a00 */
[----:B------:R-:W-:Y:S01]  /*53b0*/  ULDC.64 UR36, c[0x0][0x318] ;  /* 0x0000c60000247ab9 */ /* 0x000fe20000000a00 */
[----:B------:R-:W-:Y:S01]  /*53c0*/  BSSY B0, `(.L_x_5622) ;  /* 0x0000003000007945 */ /* 0x000fe20003800000 */
[----:B-1----:R-:W-:-:S03]  /*53d0*/  IMAD R32, R18, 0x6000, R79 ;  /* 0x0000600012207824 */ /* 0x002fc600078e024f */
[----:B--2---:R-:W-:Y:S05]  /*53e0*/  @!P3 BRA `(.L_x_5623) ;  /* 0x00000198003cb947 */ /* 0x004fea0003800000 */
.L_x_5891:
[----:B------:R-:W-:Y:S05]  /*53f0*/  BSYNC B0 ;  /* 0x0000000000007941 */ /* 0x000fea0003800000 */
.L_x_5622:
        /* <DEDUP_REMOVED lines=11> */
[----:B------:R-:W-:-:S05]  /*54b0*/  IMAD.WIDE.U32 R32, R36, UR38, R32 ;  /* 0x0000002624207c25 */ /* 0x000fca000f8e0020 */
[----:B------:R-:W-:Y:S02]  /*54c0*/  IADD3 R33, R33, R35, RZ ;  /* 0x0000002321217210 */ /* 0x000fe40007ffe0ff */
        /* <DEDUP_REMOVED lines=26> */
.L_x_5625:
[----:B------:R-:W-:Y:S05]  /*5670*/  BSYNC B0 ;  /* 0x0000000000007941 */ /* 0x000fea0003800000 */
.L_x_5624:
[----:B--2---:R-:W-:Y:S01]  /*5680*/  VIADD R32, R22, 0x40 ;  /* 0x0000004016207836 */ /* 0x004fe20000000000 */
[----:B------:R-:W-:Y:S04]  /*5690*/  BSSY B0, `(.L_x_5626) ;  /* 0x0000025000007945 */ /* 0x000fe80003800000 */
[----:B------:R-:W-:-:S13]  /*56a0*/  ISETP.GE.AND P3, PT, R32, R106, PT ;  /* 0x0000006a2000720c */ /* 0x000fda0003f66270 */
[----:B------:R-:W-:Y:S05]  /*56b0*/  @P3 BRA `(.L_x_5627) ;  /* 0x0000000000883947 */ /* 0x000fea0003800000 */
[----:B------:R-:W-:Y:S01]  /*56c0*/  IADD3 R35, P3, R36, 0x40, RZ ;  /* 0x0000004024237810 */ /* 0x000fe20007f7e0ff */
        /* <DEDUP_REMOVED lines=33> */
.L_x_5627:
[----:B------:R-:W-:Y:S05]  /*58e0*/  BSYNC B0 ;  /* 0x0000000000007941 */ /* 0x000fea0003800000 */
.L_x_5626:
[----:B------:R-:W-:Y:S01]  /*58f0*/  @!PT LDS RZ, [RZ] ;  /* 0x00000000fffff984 */ /* 0x000fe20000000800 */
[----:B------:R-:W-:Y:S01]  /*5900*/  @!PT LDS RZ, [RZ] ;  /* 0x00000000fffff984 */ /* 0x000fe20000000800 */
[----:B------:R-:W-:Y:S01]  /*5910*/  @!PT LDS RZ, [RZ] ;  /* 0x00000000fffff984 */ /* 0x000fe20000000800 */
[----:B------:R-:W-:Y:S01]  /*5920*/  @!PT LDS RZ, [RZ] ;  /* 0x00000000fffff984 */ /* 0x000fe20000000800 */
[----:B------:R3:W-:Y:S06]  /*5930*/  MEMBAR.ALL.CTA ;  /* 0x0000000000007992 */ /* 0x0007ec0000008000 */
[----:B---3--:R-:W3:Y:S02]  /*5940*/  FENCE.VIEW.ASYNC.S ;  /* 0x00000000000073c6 */ /* 0x008ee40000000000 */
[----:B---3--:R3:W-:Y:S01]  /*5950*/  BAR.SYNC.DEFER_BLOCKING R76, 0x80 ;  /* 0x0002004c0000751d */ /* 0x0087e20000010000 */
[----:B------:R-:W-:Y:S01]  /*5960*/  ISETP.NE.AND P5, PT, R97, RZ, PT ;  /* 0x000000ff6100720c */ /* 0x000fe20003fa5270 */
[----:B------:R-:W-:-:S02]  /*5970*/  VIADD R18, R18, 0x1 ;  /* 0x0000000112127836 */ /* 0x000fc40000000000 */
[----:B01----:R-:W-:-:S03]  /*5980*/  @!P4 VIADD R96, R96, 0x324c0 ;  /* 0x000324c06060c836 */ /* 0x003fc60000000000 */
[C---:B------:R-:W-:Y:S02]  /*5990*/  ISETP.NE.AND P3, PT, R18.reuse, 0x2, PT ;  /* 0x000000021200780c */ /* 0x040fe40003f65270 */
[----:B------:R-:W-:Y:S02]  /*59a0*/  @!P4 PRMT R96, RZ, 0x654, R96 ;  /* 0x00000654ff60c816 */ /* 0x000fe40000000060 */
[----:B--2---:R-:W-:Y:S02]  /*59b0*/  SEL R33, RZ, 0x1, P3 ;  /* 0x00000001ff217807 */ /* 0x004fe40001800000 */
        /* <DEDUP_REMOVED lines=9> */
.L_x_5576:
[----:B------:R-:W2:Y:S01]  /*5a50*/  LDL R5, [R1+0x50] ;  /* 0x0000500001057983 */ /* 0x000ea20000100800 */
[----:B------:R-:W0:Y:S01]  /*5a60*/  LDC R0, c[0x0][0x448] ;  /* 0x00011200ff007b82 */ /* 0x000e220000000800 */
        /* <DEDUP_REMOVED lines=23> */
[----:B0-----:R-:W-:Y:S02]  /*5be0*/  ISETP.NE.AND P1, PT, R0, 0x1, PT ;  /* 0x000000010000780c */ /* 0x001fe40003f25270 */
        /* <DEDUP_REMOVED lines=9> */
[----:B---3--:R-:W-:Y:S02]  /*5c80*/  CS2R R96, SRZ ;  /* 0x0000000000607805 */ /* 0x008fe4000001ff00 */
[----:B------:R-:W-:Y:S02]  /*5c90*/  CS2R R92, SRZ ;  /* 0x00000000005c7805 */ /* 0x000fe4000001ff00 */
[----:B------:R-:W-:Y:S01]  /*5ca0*/  CS2R R166, SRZ ;  /* 0x0000000000a67805 */ /* 0x000fe2000001ff00 */
[----:B------:R-:W0:Y:S01]  /*5cb0*/  @P1 LDC R3, c[0x0][0x44c] ;  /* 0x00011300ff031b82 */ /* 0x000e220000000800 */
[----:B------:R-:W-:-:S02]  /*5cc0*/  CS2R R78, SRZ ;  /* 0x00000000004e7805 */ /* 0x000fc4000001ff00 */
[----:B------:R-:W-:Y:S02]  /*5cd0*/  CS2R R70, SRZ ;  /* 0x0000000000467805 */ /* 0x000fe4000001ff00 */
[----:B------:R-:W-:Y:S02]  /*5ce0*/  CS2R R88, SRZ ;  /* 0x0000000000587805 */ /* 0x000fe4000001ff00 */
[----:B------:R-:W-:Y:S02]  /*5cf0*/  CS2R R62, SRZ ;  /* 0x00000000003e7805 */ /* 0x000fe4000001ff00 */
[----:B------:R-:W-:Y:S02]  /*5d00*/  CS2R R54, SRZ ;  /* 0x0000000000367805 */ /* 0x000fe4000001ff00 */
[----:B------:R-:W-:Y:S02]  /*5d10*/  CS2R R82, SRZ ;  /* 0x0000000000527805 */ /* 0x000fe4000001ff00 */
[----:B------:R-:W-:Y:S01]  /*5d20*/  CS2R R80, SRZ ;  /* 0x0000000000507805 */ /* 0x000fe2000001ff00 */
[----:B------:R-:W1:Y:S01]  /*5d30*/  @P1 LDC R4, c[0x0][0x450] ;  /* 0x00011400ff041b82 */ /* 0x000e620000000800 */
        /* <DEDUP_REMOVED lines=20> */
[----:B--2---:R-:W-:-:S04]  /*5e80*/  VIADD R0, R5, 0x7f ;  /* 0x0000007f05007836 */ /* 0x004fc80000000000 */
[----:B0-----:R-:W-:-:S05]  /*5e90*/  @P1 IMAD.HI.U32 R3, R0, R3, RZ ;  /* 0x0000000300031227 */ /* 0x001fca00078e00ff */
        /* <DEDUP_REMOVED lines=16> */
.L_x_5629:
[----:B------:R-:W-:Y:S01]  /*5fa0*/  CS2R R24, SRZ ;  /* 0x0000000000187805 */ /* 0x000fe2000001ff00 */
        /* <DEDUP_REMOVED lines=9> */
.L_x_5894:
[----:B01----:R-:W-:Y:S01]  /*6040*/  LEA.HI R0, R14, R14, RZ, 0x1 ;  /* 0x0000000e0e007211 */ /* 0x003fe200078f08ff */
[----:B------:R-:W-:Y:S01]  /*6050*/  VIADD R24, R19, 0x18400 ;  /* 0x0001840013187836 */ /* 0x000fe20000000000 */
[----:B------:R-:W-:Y:S01]  /*6060*/  BSSY B6, `(.L_x_5632) ;  /* 0x000001d000067945 */ /* 0x000fe20003800000 */
[----:B------:R-:W-:Y:S01]  /*6070*/  IMAD.MOV.U32 R225, RZ, RZ, 0x40000040 ;  /* 0x40000040ffe17424 */ /* 0x000fe200078e00ff */
[----:B------:R-:W-:Y:S02]  /*6080*/  LOP3.LUT R3, R0, 0x7fffe, RZ, 0xc0, !PT ;  /* 0x0007fffe00037812 */ /* 0x000fe400078ec0ff */
[----:B------:R-:W-:-:S03]  /*6090*/  LOP3.LUT P0, RZ, R24, 0x1bf, RZ, 0xc0, !PT ;  /* 0x000001bf18ff7812 */ /* 0x000fc6000780c0ff */
[----:B------:R-:W-:-:S04]  /*60a0*/  IMAD.IADD R3, R14, 0x1, -R3 ;  /* 0x000000010e037824 */ /* 0x000fc800078e0a03 */
[----:B------:R-:W-:-:S05]  /*60b0*/  IMAD R3, R3, 0x2000, R24 ;  /* 0x0000200003037824 */ /* 0x000fca00078e0218 */
[----:B------:R-:W-:Y:S01]  /*60c0*/  SHF.R.U32.HI R0, RZ, 0x4, R3 ;  /* 0x00000004ff007819 */ /* 0x000fe20000011603 */
[----:B------:R-:W-:-:S03]  /*60d0*/  VIADD R3, R3, 0xa000 ;  /* 0x0000a00003037836 */ /* 0x000fc60000000000 */
[----:B------:R-:W-:Y:S02]  /*60e0*/  LOP3.LUT R0, R0, 0x3fff, RZ, 0xc0, !PT ;  /* 0x00003fff00007812 */ /* 0x000fe400078ec0ff */
[----:B------:R-:W-:Y:S02]  /*60f0*/  SHF.R.U32.HI R3, RZ, 0x4, R3 ;  /* 0x00000004ff037819 */ /* 0x000fe40000011603 */
[----:B------:R-:W-:Y:S02]  /*6100*/  LOP3.LUT R224, R0, 0x10000, RZ, 0xfc, !PT ;  /* 0x0001000000e07812 */ /* 0x000fe400078efcff */
        /* <DEDUP_REMOVED lines=10> */
[----:B------:R-:W-:Y:S01]  /*61b0*/  MOV R13, RZ ;  /* 0x000000ff000d7202 */ /* 0x000fe20000000f00 */
[----:B------:R-:W-:Y:S02]  /*61c0*/  IMAD.U32 R7, RZ, RZ, UR7 ;  /* 0x00000007ff077e24 */ /* 0x000fe4000f8e00ff */
[----:B------:R-:W-:-:S02]  /*61d0*/  IMAD.U32 R10, RZ, RZ, UR4 ;  /* 0x00000004ff0a7e24 */ /* 0x000fc4000f8e00ff */
[----:B------:R-:W-:Y:S02]  /*61e0*/  IMAD.U32 R11, RZ, RZ, UR5 ;  /* 0x00000005ff0b7e24 */ /* 0x000fe4000f8e00ff */
[----:B------:R-:W-:Y:S02]  /*61f0*/  IMAD.MOV.U32 R8, RZ, RZ, 0x70 ;  /* 0x00000070ff087424 */ /* 0x000fe400078e00ff */
[----:B0-----:R-:W-:-:S07]  /*6200*/  IMAD.MOV.U32 R12, RZ, RZ, 0x1 ;  /* 0x00000001ff0c7424 */ /* 0x001fce00078e00ff */
[----:B------:R-:W-:-:S07]  /*6210*/  LEPC R20, `(.L_x_5633) ;  /* 0x000000001014794e */ /* 0x000fce0000000000 */
[----:B-1---5:R-:W-:Y:S05]  /*6220*/  CALL.ABS.NOINC R14 ;  /* 0x000000000e007343 */ /* 0x022fea0003c00000 */
.L_x_5633:
[----:B------:R-:W-:Y:S05]  /*6230*/  BSYNC B6 ;  /* 0x0000000000067941 */ /* 0x000fea0003800000 */
.L_x_5632:
[----:B------:R-:W-:Y:S02]  /*6240*/  ULDC UR4, c[0x0][0x3f4] ;  /* 0x0000fd0000047ab9 */ /* 0x000fe40000000800 */
[----:B------:R-:W-:-:S13]  /*6250*/  ISETP.LT.AND P0, PT, RZ, UR4, PT ;  /* 0x00000004ff007c0c */ /* 0x000fda000bf01270 */
[----:B------:R-:W-:Y:S05]  /*6260*/  @P0 BRA `(.L_x_5634) ;  /* 0x0000000000400947 */ /* 0x000fea0003800000 */
[----:B------:R-:W2:Y:S02]  /*6270*/  LDL R20, [R1+0x8c] ;  /* 0x00008c0001147983 */ /* 0x000ea40000100800 */
[----:B--2---:R-:W-:-:S04]  /*6280*/  LEA.HI R0, R20, R20, RZ, 0x1 ;  /* 0x0000001414007211 */ /* 0x004fc800078f08ff */
        /* <DEDUP_REMOVED lines=8> */
.L_x_5637:
[----:B-1----:R1:W2:Y:S02]  /*6310*/  SYNCS.PHASECHK.TRANS64.TRYWAIT P0, [R19+URZ+0x32400], R0 ;  /* 0x03240000130075a7 */ /* 0x0022a4000800017f */
[----:B--2---:R-:W-:Y:S05]  /*6320*/  @!P0 NANOSLEEP.SYNCS 0x989680 ;  /* 0x009896800000895d */ /* 0x004fea0003900000 */
[----:B------:R-:W2:Y:S02]  /*6330*/  @!P0 SYNCS.PHASECHK.TRANS64 P0, [R19+URZ+0x32400], R0 ;  /* 0x03240000130085a7 */ /* 0x000ea4000800007f */
[----:B--2---:R-:W-:Y:S05]  /*6340*/  @!P0 BRA `(.L_x_5637) ;  /* 0xfffffffc00f08947 */ /* 0x004fea000383ffff */
.L_x_5636:
[----:B------:R-:W-:Y:S05]  /*6350*/  BSYNC B0 ;  /* 0x0000000000007941 */ /* 0x000fea0003800000 */
.L_x_5635:
[----:B------:R-:W-:Y:S05]  /*6360*/  BRA `(.L_x_5638) ;  /* 0x0000002c00887947 */ /* 0x000fea0003800000 */
.L_x_5634:
        /* <DEDUP_REMOVED lines=30> */
.L_x_5640:
[----:B------:R-:W-:Y:S05]  /*6550*/  BSYNC B6 ;  /* 0x0000000000067941 */ /* 0x000fea0003800000 */
.L_x_5639:
[----:B------:R-:W2:Y:S01]  /*6560*/  LDL R41, [R1+0x50] ;  /* 0x0000500001297983 */ /* 0x000ea20000100800 */
[----:B------:R-:W-:Y:S01]  /*6570*/  ULDC.U8 UR4, c[0x0][0x410] ;  /* 0x0001040000047ab9 */ /* 0x000fe20000000000 */
[----:B------:R-:W-:Y:S01]  /*6580*/  BSSY B0, `(.L_x_5641) ;  /* 0x00002b8000007945 */ /* 0x000fe20003800000 */
[----:B------:R-:W-:Y:S01]  /*6590*/  ISETP.NE.AND P0, PT, RZ, UR4, PT ;  /* 0x00000004ff007c0c */ /* 0x000fe2000bf05270 */
[----:B--2---:R-:W-:-:S12]  /*65a0*/  IMAD.IADD R39, R22, 0x1, R41 ;  /* 0x0000000116277824 */ /* 0x004fd800078e0229 */
[----:B------:R-:W-:Y:S05]  /*65b0*/  @!P0 BRA `(.L_x_5642) ;  /* 0x0000001400948947 */ /* 0x000fea0003800000 */
[----:B------:R-:W0:Y:S01]  /*65c0*/  LDC R35, c[0x0][0x448] ;  /* 0x00011200ff237b82 */ /* 0x000e220000000800 */
[----:B------:R-:W1:Y:S01]  /*65d0*/  S2R R20, SR_TID.X ;  /* 0x0000000000147919 */ /* 0x000e620000002100 */
[----:B------:R-:W-:Y:S01]  /*65e0*/  ULDC.64 UR4, c[0x0][0x3f8] ;  /* 0x0000fe0000047ab9 */ /* 0x000fe20000000a00 */
[----:B------:R-:W-:Y:S01]  /*65f0*/  ULDC.64 UR6, c[0x0][0x408] ;  /* 0x0001020000067ab9 */ /* 0x000fe20000000a00 */
[----:B------:R-:W-:Y:S02]  /*6600*/  IMAD.MOV.U32 R6, RZ, RZ, R24 ;  /* 0x000000ffff067224 */ /* 0x000fe400078e0018 */
[----:B------:R-:W-:Y:S02]  /*6610*/  IMAD.MOV.U32 R7, RZ, RZ, R29 ;  /* 0x000000ffff077224 */ /* 0x000fe400078e001d */
[----:B------:R-:W-:Y:S02]  /*6620*/  IMAD.MOV.U32 R8, RZ, RZ, R30 ;  /* 0x000000ffff087224 */ /* 0x000fe400078e001e */
[----:B------:R-:W-:Y:S01]  /*6630*/  IMAD.MOV.U32 R9, RZ, RZ, R27 ;  /* 0x000000ffff097224 */ /* 0x000fe200078e001b */
[----:B0-----:R-:W-:-:S02]  /*6640*/  ISETP.NE.AND P0, PT, R35, 0x1, PT ;  /* 0x000000012300780c */ /* 0x001fc40003f05270 */
[----:B-1----:R-:W-:-:S11]  /*6650*/  IADD3 R21, R20, -0x80, RZ ;  /* 0xffffff8014157810 */ /* 0x002fd60007ffe0ff */
[----:B------:R-:W0:Y:S01]  /*6660*/  @P0 LDC R0, c[0x0][0x44c] ;  /* 0x00011300ff000b82 */ /* 0x000e220000000800 */
[----:B------:R-:W-:-:S04]  /*6670*/  SHF.R.S32.HI R20, RZ, 0x1f, R21 ;  /* 0x0000001fff147819 */ /* 0x000fc80000011415 */
[----:B------:R-:W-:-:S03]  /*6680*/  LEA.HI R20, R20, R21, RZ, 0x2 ;  /* 0x0000001514147211 */ /* 0x000fc600078f10ff */
[----:B------:R-:W1:Y:S01]  /*6690*/  @P0 LDC R5, c[0x0][0x450] ;  /* 0x00011400ff050b82 */ /* 0x000e620000000800 */
[----:B------:R-:W-:-:S05]  /*66a0*/  LOP3.LUT R20, R20, 0xfffffffc, RZ, 0xc0, !PT ;  /* 0xfffffffc14147812 */ /* 0x000fca00078ec0ff */
[----:B------:R-:W-:-:S04]  /*66b0*/  IMAD.IADD R20, R21, 0x1, -R20 ;  /* 0x0000000115147824 */ /* 0x000fc800078e0a14 */
[----:B------:R-:W-:-:S04]  /*66c0*/  IMAD R3, R20, 0x40, R39 ;  /* 0x0000004014037824 */ /* 0x000fc800078e0227 */
        /* <DEDUP_REMOVED lines=23> */
.L_x_5900:
[----:B------:R-:W5:Y:S01]  /*6840*/  LDL R9, [R1+0x30] ;  /* 0x0000300001097983 */ /* 0x000f620000100800 */
[----:B------:R-:W-:Y:S01]  /*6850*/  BSSY B1, `(.L_x_5644) ;  /* 0x000001f000017945 */ /* 0x000fe20003800000 */
[----:B------:R-:W-:Y:S02]  /*6860*/  CS2R R30, SRZ ;  /* 0x00000000001e7805 */ /* 0x000fe4000001ff00 */
[----:B------:R-:W-:Y:S02]  /*6870*/  CS2R R20, SRZ ;  /* 0x0000000000147805 */ /* 0x000fe4000001ff00 */
[----:B------:R-:W-:Y:S02]  /*6880*/  CS2R R28, SRZ ;  /* 0x00000000001c7805 */ /* 0x000fe4000001ff00 */
[----:B------:R-:W-:Y:S01]  /*6890*/  CS2R R24, SRZ ;  /* 0x0000000000187805 */ /* 0x000fe2000001ff00 */
[----:B-----5:R-:W-:-:S05]  /*68a0*/  IMAD R35, R9, R35, RZ ;  /* 0x0000002309237224 */ /* 0x020fca00078e02ff */
[----:B------:R-:W-:-:S13]  /*68b0*/  ISETP.GE.AND P0, PT, R39, R35, PT ;  /* 0x000000232700720c */ /* 0x000fda0003f06270 */
[----:B------:R-:W-:Y:S05]  /*68c0*/  @P0 BRA `(.L_x_5645) ;  /* 0x00000000005c0947 */ /* 0x000fea0003800000 */
[----:B------:R-:W4:Y:S01]  /*68d0*/  LDL R9, [R1+0x98] ;  /* 0x0000980001097983 */ /* 0x000f220000100800 */
        /* <DEDUP_REMOVED lines=8> */
[----:B------:R-:W-:Y:S02]  /*6960*/  CS2R R30, SRZ ;  /* 0x00000000001e7805 */ /* 0x000fe4000001ff00 */
[----:B------:R-:W-:Y:S01]  /*6970*/  CS2R R24, SRZ ;  /* 0x0000000000187805 */ /* 0x000fe2000001ff00 */
[----:B------:R-:W-:Y:S01]  /*6980*/  @!P2 IMAD.WIDE R10, R200, 0x2, R10 ;  /* 0x00000002c80aa825 */ /* 0x000fe200078e020a */
[-C--:B------:R-:W-:Y:S02]  /*6990*/  @!P3 IADD3 R26, P0, R0, R33.reuse, RZ ;  /* 0x00000021001ab210 */ /* 0x080fe40007f1e0ff */
[----:B----4-:R-:W-:Y:S01]  /*69a0*/  @!P3 IADD3 R32, P1, R14, R33, RZ ;  /* 0x000000210e20b210 */ /* 0x010fe20007f3e0ff */
[----:B------:R-:W-:Y:S01]  /*69b0*/  @!P2 IMAD.WIDE R12, R200, 0x2, R14 ;  /* 0x00000002c80ca825 */ /* 0x000fe200078e020e */
[----:B------:R1:W5:Y:S04]  /*69c0*/  @!P2 LD.E.64 R28, desc[UR40][R10.64] ;  /* 0x000000280a1ca980 */ /* 0x000368000c101b00 */
[----:B------:R1:W5:Y:S01]  /*69d0*/  @!P2 LD.E.64 R30, desc[UR40][R12.64] ;  /* 0x000000280c1ea980 */ /* 0x000362000c101b00 */
[----:B------:R-:W-:-:S04]  /*69e0*/  @!P3 SHF.L.U64.HI R20, R211, 0x1, R9 ;  /* 0x00000001d314b819 */ /* 0x000fc80000010209 */
[----:B------:R-:W-:Y:S01]  /*69f0*/  @!P3 IADD3.X R33, R5, R20, RZ, P1, !PT ;  /* 0x000000140521b210 */ /* 0x000fe20000ffe4ff */
[----:B------:R-:W-:Y:S01]  /*6a00*/  @!P3 IMAD.X R27, R3, 0x1, R20, P0 ;  /* 0x00000001031bb824 */ /* 0x000fe200000e0614 */
[----:B------:R-:W-:-:S04]  /*6a10*/  CS2R R20, SRZ ;  /* 0x0000000000147805 */ /* 0x000fc8000001ff00 */
[----:B------:R1:W5:Y:S04]  /*6a20*/  @!P3 LD.E.64 R24, desc[UR40][R26.64] ;  /* 0x000000281a18b980 */ /* 0x000368000c101b00 */
[----:B------:R1:W5:Y:S02]  /*6a30*/  @!P3 LD.E.64 R20, desc[UR40][R32.64] ;  /* 0x000000282014b980 */ /* 0x000364000c101b00 */
.L_x_5645:
[----:B------:R-:W-:Y:S05]  /*6a40*/  BSYNC B1 ;  /* 0x0000000000017941 */ /* 0x000fea0003800000 */
.L_x_5644:
[----:B--2--5:R-:W-:Y:S01]  /*6a50*/  IMAD.MOV.U32 R0, RZ, RZ, R30 ;  /* 0x000000ffff007224 */ /* 0x024fe200078e001e */
[----:B------:R-:W-:Y:S01]  /*6a60*/  UMOV UR4, 0xffffffff ;  /* 0xffffffff00047882 */ /* 0x000fe20000000000 */
[----:B-1----:R-:W-:Y:S01]  /*6a70*/  IMAD.MOV.U32 R3, RZ, RZ, R31 ;  /* 0x000000ffff037224 */ /* 0x002fe200078e001f */
        /* <DEDUP_REMOVED lines=18> */
.L_x_5906:
[----:B01----:R-:W5:Y:S04]  /*6ba0*/  LDL R7, [R1+0x8c] ;  /* 0x00008c0001077983 */ /* 0x003f680000100800 */
[----:B------:R-:W2:Y:S01]  /*6bb0*/  LDL R37, [R1+0x90] ;  /* 0x0000900001257983 */ /* 0x000ea20000100800 */
[----:B------:R-:W-:Y:S01]  /*6bc0*/  VIADD R4, R39, 0x40 ;  /* 0x0000004027047836 */ /* 0x000fe20000000000 */
[----:B------:R-:W-:Y:S01]  /*6bd0*/  BSSY B1, `(.L_x_5647) ;  /* 0x0000022000017945 */ /* 0x000fe20003800000 */
[----:B------:R-:W-:Y:S02]  /*6be0*/  CS2R R8, SRZ ;  /* 0x0000000000087805 */ /* 0x000fe4000001ff00 */
[----:B------:R-:W-:Y:S02]  /*6bf0*/  CS2R R12, SRZ ;  /* 0x00000000000c7805 */ /* 0x000fe4000001ff00 */
[----:B------:R-:W-:-:S02]  /*6c00*/  CS2R R10, SRZ ;  /* 0x00000000000a7805 */ /* 0x000fc4000001ff00 */
[----:B------:R-:W-:Y:S02]  /*6c10*/  ISETP.GE.AND P0, PT, R4, R35, PT ;  /* 0x000000230400720c */ /* 0x000fe40003f06270 */
[----:B-----5:R-:W-:-:S04]  /*6c20*/  LEA.HI R6, R7, R7, RZ, 0x1 ;  /* 0x0000000707067211 */ /* 0x020fc800078f08ff */
[----:B------:R-:W-:Y:S01]  /*6c30*/  LOP3.LUT R6, R6, 0xfffffffe, RZ, 0xc0, !PT ;  /* 0xfffffffe06067812 */ /* 0x000fe200078ec0ff */
[----:B--2---:R-:W-:-:S04]  /*6c40*/  IMAD.SHL.U32 R36, R37, 0x40, RZ ;  /* 0x0000004025247824 */ /* 0x004fc800078e00ff */
[----:B------:R-:W-:-:S05]  /*6c50*/  IMAD.IADD R73, R7, 0x1, -R6 ;  /* 0x0000000107497824 */ /* 0x000fca00078e0a06 */
[----:B------:R-:W-:Y:S01]  /*6c60*/  SHF.L.U32 R34, R73, 0x1f, RZ ;  /* 0x0000001f49227819 */ /* 0x000fe200000006ff */
[----:B------:R-:W-:Y:S06]  /*6c70*/  @P0 BRA `(.L_x_5648) ;  /* 0x00000000005c0947 */ /* 0x000fec0003800000 */
[----:B------:R-:W2:Y:S01]  /*6c80*/  LDL R15, [R1+0x98] ;  /* 0x00009800010f7983 */ /* 0x000ea20000100800 */
[----:B------:R-:W-:Y:S01]  /*6c90*/  ULDC UR4, c[0x0][0x3f4] ;  /* 0x0000fd0000047ab9 */ /* 0x000fe20000000800 */
[----:B------:R-:W-:Y:S01]  /*6ca0*/  MOV R7, R3 ;  /* 0x0000000300077202 */ /* 0x000fe20000000f00 */
[----:B---3--:R-:W-:Y:S01]  /*6cb0*/  IMAD.MOV.U32 R6, RZ, RZ, R0 ;  /* 0x000000ffff067224 */ /* 0x008fe200078e0000 */
[----:B------:R-:W-:Y:S02]  /*6cc0*/  ISETP.GE.AND P3, PT, R211, UR4, PT ;  /* 0x00000004d3007c0c */ /* 0x000fe4000bf66270 */
[----:B------:R-:W-:Y:S02]  /*6cd0*/  CS2R R12, SRZ ;  /* 0x00000000000c7805 */ /* 0x000fe4000001ff00 */
[----:B------:R-:W-:-:S09]  /*6ce0*/  ISETP.GE.AND P2, PT, R200, UR4, PT ;  /* 0x00000004c8007c0c */ /* 0x000fd2000bf46270 */
[C---:B------:R-:W-:Y:S01]  /*6cf0*/  @!P3 IMAD.SHL.U32 R9, R211.reuse, 0x2, RZ ;  /* 0x00000002d309b824 */ /* 0x040fe200078e00ff */
[----:B------:R-:W-:Y:S02]  /*6d00*/  CS2R R26, SRZ ;  /* 0x00000000001a7805 */ /* 0x000fe4000001ff00 */
[----:B------:R-:W-:Y:S01]  /*6d10*/  CS2R R10, SRZ ;  /* 0x00000000000a7805 */ /* 0x000fe2000001ff00 */
[----:B------:R-:W-:Y:S01]  /*6d20*/  @!P2 IMAD.WIDE R6, R200, 0x2, R6 ;  /* 0x00000002c806a825 */ /* 0x000fe200078e0206 */
[-C--:B------:R-:W-:Y:S02]  /*6d30*/  @!P3 IADD3 R32, P0, R0, R9.reuse, RZ ;  /* 0x000000090020b210 */ /* 0x080fe40007f1e0ff */
[----:B----4-:R-:W-:Y:S02]  /*6d40*/  @!P3 IADD3 R4, P1, R14, R9, RZ ;  /* 0x000000090e04b210 */ /* 0x010fe40007f3e0ff */
[----:B------:R0:W5:Y:S01]  /*6d50*/  @!P2 LD.E.64 R12, desc[UR40][R6.64] ;  /* 0x00000028060ca980 */ /* 0x000162000c101b00 */
[----:B--2---:R-:W-:Y:S01]  /*6d60*/  @!P3 SHF.L.U64.HI R8, R211, 0x1, R15 ;  /* 0x00000001d308b819 */ /* 0x004fe2000001020f */
[----:B------:R-:W-:-:S04]  /*6d70*/  IMAD.MOV.U32 R15, RZ, RZ, R5 ;  /* 0x000000ffff0f7224 */ /* 0x000fc800078e0005 */
[--C-:B------:R-:W-:Y:S02]  /*6d80*/  @!P3 IMAD.X R33, R3, 0x1, R8.reuse, P0 ;  /* 0x000000010321b824 */ /* 0x100fe400000e0608 */
[----:B------:R-:W-:Y:S01]  /*6d90*/  @!P3 IMAD.X R5, R5, 0x1, R8, P1 ;  /* 0x000000010505b824 */ /* 0x000fe200008e0608 */
[----:B------:R-:W-:Y:S01]  /*6da0*/  CS2R R8, SRZ ;  /* 0x0000000000087805 */ /* 0x000fe2000001ff00 */
[----:B------:R-:W-:Y:S01]  /*6db0*/  @!P2 IMAD.WIDE R14, R200, 0x2, R14 ;  /* 0x00000002c80ea825 */ /* 0x000fe200078e020e */
[----:B------:R0:W5:Y:S04]  /*6dc0*/  @!P3 LD.E.64 R10, desc[UR40][R32.64] ;  /* 0x00000028200ab980 */ /* 0x000168000c101b00 */
[----:B------:R0:W5:Y:S04]  /*6dd0*/  @!P2 LD.E.64 R26, desc[UR40][R14.64] ;  /* 0x000000280e1aa980 */ /* 0x000168000c101b00 */
[----:B------:R0:W5:Y:S02]  /*6de0*/  @!P3 LD.E.64 R8, desc[UR40][R4.64] ;  /* 0x000000280408b980 */ /* 0x000164000c101b00 */
.L_x_5648:
[----:B------:R-:W-:Y:S05]  /*6df0*/  BSYNC B1 ;  /* 0x0000000000017941 */ /* 0x000fea0003800000 */
.L_x_5647:
[----:B0-----:R-:W4:Y:S01]  /*6e00*/  S2R R7, SR_TID.X ;  /* 0x0000000000077919 */ /* 0x001f220000002100 */
[----:B------:R-:W0:Y:S01]  /*6e10*/  SYNCS.PHASECHK.TRANS64.TRYWAIT P0, [R19+URZ+0x32400], R34 ;  /* 0x03240022130075a7 */ /* 0x000e22000800017f */
[----:B------:R-:W-:Y:S01]  /*6e20*/  LOP3.LUT R3, R36, 0x1c0, RZ, 0xc0, !PT ;  /* 0x000001c024037812 */ /* 0x000fe200078ec0ff */
[----:B-----5:R-:W-:Y:S01]  /*6e30*/  IMAD.MOV.U32 R4, RZ, RZ, R26 ;  /* 0x000000ffff047224 */ /* 0x020fe200078e001a */
[----:B------:R-:W-:Y:S01]  /*6e40*/  VIADDMNMX R41, R35, -R41, 0x80, PT ;  /* 0x0000008023297446 */ /* 0x000fe20003800929 */
[----:B------:R-:W-:Y:S01]  /*6e50*/  IMAD.MOV.U32 R5, RZ, RZ, R9 ;  /* 0x000000ffff057224 */ /* 0x000fe200078e0009 */
[----:B---3--:R-:W-:Y:S01]  /*6e60*/  LOP3.LUT R0, R3, 0x18, R16, 0xf8, !PT ;  /* 0x0000001803007812 */ /* 0x008fe200078ef810 */
[----:B------:R-:W-:Y:S01]  /*6e70*/  IMAD.MOV.U32 R6, RZ, RZ, R12 ;  /* 0x000000ffff067224 */ /* 0x000fe200078e000c */
[----:B------:R-:W-:Y:S01]  /*6e80*/  SHF.R.U32.HI R3, RZ, 0x3, R3 ;  /* 0x00000003ff037819 */ /* 0x000fe20000011603 */
[----:B------:R-:W-:Y:S01]  /*6e90*/  BSSY B1, `(.L_x_5649) ;  /* 0x0000018000017945 */ /* 0x000fe20003800000 */
[----:B------:R-:W-:Y:S01]  /*6ea0*/  PRMT R44, R4, 0x7610, R44 ;  /* 0x00007610042c7816 */ /* 0x000fe2000000002c */
[----:B------:R-:W-:Y:S01]  /*6eb0*/  IMAD.MOV.U32 R4, RZ, RZ, R8 ;  /* 0x000000ffff047224 */ /* 0x000fe200078e0008 */
[----:B------:R-:W-:Y:S01]  /*6ec0*/  LOP3.LUT R0, R0, R3, RZ, 0x3c, !PT ;  /* 0x0000000300007212 */ /* 0x000fe200078e3cff */
[----:B------:R-:W-:Y:S01]  /*6ed0*/  IMAD.MOV.U32 R3, RZ, RZ, R27 ;  /* 0x000000ffff037224 */ /* 0x000fe200078e001b */
[----:B------:R-:W-:-:S02]  /*6ee0*/  PRMT R46, R6, 0x7610, R46 ;  /* 0x00007610062e7816 */ /* 0x000fc4000000002e */
[----:B------:R-:W-:Y:S01]  /*6ef0*/  PRMT R45, R4, 0x5410, R5 ;  /* 0x00005410042d7816 */ /* 0x000fe20000000005 */
[----:B------:R-:W-:Y:S01]  /*6f00*/  IMAD.MOV.U32 R4, RZ, RZ, R13 ;  /* 0x000000ffff047224 */ /* 0x000fe200078e000d */
[----:B------:R-:W-:Y:S02]  /*6f10*/  PRMT R44, R44, 0x5410, R3 ;  /* 0x000054102c2c7816 */ /* 0x000fe40000000003 */
[----:B------:R-:W-:Y:S02]  /*6f20*/  MOV R5, R10 ;  /* 0x0000000a00057202 */ /* 0x000fe40000000f00 */
[----:B------:R-:W-:Y:S02]  /*6f30*/  PRMT R46, R46, 0x5410, R4 ;  /* 0x000054102e2e7816 */ /* 0x000fe40000000004 */
[----:B------:R-:W-:Y:S01]  /*6f40*/  PRMT R47, R5, 0x7610, R47 ;  /* 0x00007610052f7816 */ /* 0x000fe2000000002f */
[----:B------:R-:W-:Y:S01]  /*6f50*/  IMAD.MOV.U32 R5, RZ, RZ, R11 ;  /* 0x000000ffff057224 */ /* 0x000fe200078e000b */
[----:B------:R-:W-:-:S02]  /*6f60*/  LOP3.LUT P2, RZ, R37, 0x4, RZ, 0xc0, !PT ;  /* 0x0000000425ff7812 */ /* 0x000fc4000784c0ff */
[----:B------:R-:W-:Y:S01]  /*6f70*/  ISETP.GE.AND P1, PT, R22, R41, PT ;  /* 0x000000291600720c */ /* 0x000fe20003f26270 */
[----:B----4-:R-:W-:-:S05]  /*6f80*/  VIADD R14, R7, 0xffffff80 ;  /* 0xffffff80070e7836 */ /* 0x010fca0000000000 */
[----:B------:R-:W-:-:S04]  /*6f90*/  SHF.R.S32.HI R7, RZ, 0x1f, R14 ;  /* 0x0000001fff077819 */ /* 0x000fc8000001140e */
[----:B------:R-:W-:-:S04]  /*6fa0*/  LEA.HI R7, R7, R14, RZ, 0x5 ;  /* 0x0000000e07077211 */ /* 0x000fc800078f28ff */
[----:B------:R-:W-:-:S05]  /*6fb0*/  SHF.R.S32.HI R7, RZ, 0x5, R7 ;  /* 0x00000005ff077819 */ /* 0x000fca0000011407 */
[----:B------:R-:W-:-:S04]  /*6fc0*/  IMAD R0, R7, 0x200, R0 ;  /* 0x0000020007007824 */ /* 0x000fc800078e0200 */
[----:B------:R-:W-:-:S04]  /*6fd0*/  IMAD R3, R0, 0x2, R19 ;  /* 0x0000000200037824 */ /* 0x000fc800078e0213 */
[C---:B------:R-:W-:Y:S02]  /*6fe0*/  VIADD R4, R3.reuse, 0x18400 ;  /* 0x0001840003047836 */ /* 0x040fe40000000000 */
[----:B------:R-:W-:Y:S01]  /*6ff0*/  VIADD R0, R3, 0x18440 ;  /* 0x0001844003007836 */ /* 0x000fe20000000000 */
[----:B0-----:R-:W-:Y:S06]  /*7000*/  @!P0 BRA `(.L_x_5650) ;  /* 0x0000018000648947 */ /* 0x001fec0003800000 */
.L_x_5907:
[----:B------:R-:W-:Y:S05]  /*7010*/  BSYNC B1 ;  /* 0x0000000000017941 */ /* 0x000fea0003800000 */
.L_x_5649:
        /* <DEDUP_REMOVED lines=10> */
[----:B------:R-:W-:Y:S01]  /*70c0*/  SHF.R.U32.HI R14, RZ, 0x10, R29 ;  /* 0x00000010ff0e7819 */ /* 0x000fe2000001161d */
        /* <DEDUP_REMOVED lines=12> */
[----:B------:R-:W-:Y:S01]  /*7190*/  FMUL.FTZ R35, R29, R33 ;  /* 0x000000211d237220 */ /* 0x000fe20000410000 */
[----:B------:R-:W-:-:S02]  /*71a0*/  HADD2.F32 R14, -RZ, R6.H0_H0 ;  /* 0x20000006ff0e7230 */ /* 0x000fc40000004100 */
[----:B0-----:R-:W-:Y:S01]  /*71b0*/  FMUL.FTZ R34, R4, R32 ;  /* 0x0000002004227220 */ /* 0x001fe20000410000 */
        /* <DEDUP_REMOVED lines=25> */
.L_x_5654:
[----:B------:R-:W-:Y:S05]  /*7350*/  BSYNC B2 ;  /* 0x0000000000027941 */ /* 0x000fea0003800000 */
.L_x_5653:
[----:B------:R-:W-:Y:S05]  /*7360*/  @P1 BRA `(.L_x_5652) ;  /* 0x0000000000a81947 */ /* 0x000fea0003800000 */
[----:B-1----:R-:W1:Y:S01]  /*7370*/  LDS.128 R4, [R0] ;  /* 0x0000000000047984 */ /* 0x002e620000000c00 */
        /* <DEDUP_REMOVED lines=14> */
[----:B------:R-:W-:-:S02]  /*7460*/  HADD2.F32 R14, -RZ, R6.H0_H0 ;  /* 0x20000006ff0e7230 */ /* 0x000fc40000004100 */
[----:B------:R-:W-:Y:S01]  /*7470*/  FMUL.FTZ R30, R4, R28 ;  /* 0x0000001c041e7220 */ /* 0x000fe20000410000 */
[----:B0-----:R-:W-:Y:S01]  /*7480*/  FFMA.FTZ R34, R20, R29, R32 ;  /* 0x0000001d14227223 */ /* 0x001fe20000010020 */
        /* <DEDUP_REMOVED lines=24> */
.L_x_5652:
[----:B------:R-:W-:Y:S05]  /*7610*/  BSYNC B1 ;  /* 0x0000000000017941 */ /* 0x000fea0003800000 */
.L_x_5651:
[----:B-12---:R-:W-:-:S05]  /*7620*/  VIADD R4, R22, 0x40 ;  /* 0x0000004016047836 */ /* 0x006fca0000000000 */
[----:B------:R-:W-:-:S13]  /*7630*/  ISETP.GE.AND P0, PT, R4, R41, PT ;  /* 0x000000290400720c */ /* 0x000fda0003f06270 */
        /* <DEDUP_REMOVED lines=15> */
[----:B-1----:R-:W-:-:S02]  /*7730*/  HADD2.F32 R14, -RZ, R7.H0_H0 ;  /* 0x20000007ff0e7230 */ /* 0x002fc40000004100 */
        /* <DEDUP_REMOVED lines=32> */
.L_x_5657:
[----:B------:R-:W-:Y:S05]  /*7940*/  BSYNC B1 ;  /* 0x0000000000017941 */ /* 0x000fea0003800000 */
.L_x_5656:
[----:B------:R-:W-:Y:S05]  /*7950*/  @P1 BRA `(.L_x_5655) ;  /* 0x0000001400e81947 */ /* 0x000fea0003800000 */
[----:B-1----:R-:W1:Y:S01]  /*7960*/  LDS.128 R4, [R0+0x2000] ;  /* 0x0020000000047984 */ /* 0x002e620000000c00 */
[----:B------:R-:W-:Y:S01]  /*7970*/  SHF.R.U32.HI R12, RZ, 0x10, R11 ;  /* 0x00000010ff0c7819 */ /* 0x000fe2000001160b */
[----:B------:R-:W-:Y:S01]  /*7980*/  HADD2.F32 R13, -RZ, R45.H0_H0 ;  /* 0x2000002dff0d7230 */ /* 0x000fe20000004100 */
[----:B------:R-:W-:Y:S02]  /*7990*/  SHF.R.U32.HI R14, RZ, 0x10, R9 ;  /* 0x00000010ff0e7819 */ /* 0x000fe40000011609 */
        /* <DEDUP_REMOVED lines=18> */
[----:B------:R-:W-:Y:S02]  /*7ac0*/  HADD2.F32 R6, -RZ, R5.H0_H0 ;  /* 0x20000005ff067230 */ /* 0x000fe40000004100 */
        /* <DEDUP_REMOVED lines=20> */
.L_x_5642:
[----:B------:R-:W0:Y:S01]  /*7c10*/  S2R R0, SR_TID.X ;  /* 0x0000000000007919 */ /* 0x000e220000002100 */
[----:B------:R-:W1:Y:S01]  /*7c20*/  LDC R6, c[0x0][0x448] ;  /* 0x00011200ff067b82 */ /* 0x000e620000000800 */
[----:B------:R-:W-:Y:S01]  /*7c30*/  ULDC.64 UR4, c[0x0][0x3f8] ;  /* 0x0000fe0000047ab9 */ /* 0x000fe20000000a00 */
[----:B------:R-:W-:Y:S01]  /*7c40*/  ULDC.64 UR6, c[0x0][0x408] ;  /* 0x0001020000067ab9 */ /* 0x000fe20000000a00 */
[----:B------:R-:W-:Y:S02]  /*7c50*/  IMAD.MOV.U32 R28, RZ, RZ, R24 ;  /* 0x000000ffff1c7224 */ /* 0x000fe400078e0018 */
[----:B------:R-:W-:Y:S02]  /*7c60*/  IMAD.MOV.U32 R20, RZ, RZ, R30 ;  /* 0x000000ffff147224 */ /* 0x000fe400078e001e */
[----:B------:R-:W-:Y:S01]  /*7c70*/  IMAD.MOV.U32 R21, RZ, RZ, R27 ;  /* 0x000000ffff157224 */ /* 0x000fe200078e001b */
[----:B-1----:R-:W-:Y:S01]  /*7c80*/  ISETP.NE.AND P0, PT, R6, 0x1, PT ;  /* 0x000000010600780c */ /* 0x002fe20003f05270 */
[----:B0-----:R-:W-:-:S05]  /*7c90*/  VIADD R0, R0, 0xffffff80 ;  /* 0xffffff8000007836 */ /* 0x001fca0000000000 */
[----:B------:R-:W-:-:S07]  /*7ca0*/  SHF.R.S32.HI R3, RZ, 0x1f, R0 ;  /* 0x0000001fff037819 */ /* 0x000fce0000011400 */
[----:B------:R-:W0:Y:S01]  /*7cb0*/  @P0 LDC R5, c[0x0][0x450] ;  /* 0x00011400ff050b82 */ /* 0x000e220000000800 */
[----:B------:R-:W-:-:S04]  /*7cc0*/  LEA.HI R3, R3, R0, RZ, 0x2 ;  /* 0x0000000003037211 */ /* 0x000fc800078f10ff */
[----:B------:R-:W-:-:S05]  /*7cd0*/  LOP3.LUT R3, R3, 0xfffffffc, RZ, 0xc0, !PT ;  /* 0xfffffffc03037812 */ /* 0x000fca00078ec0ff */
[----:B------:R-:W-:Y:S02]  /*7ce0*/  IMAD.IADD R3, R0, 0x1, -R3 ;  /* 0x0000000100037824 */ /* 0x000fe400078e0a03 */
[----:B------:R-:W1:Y:S02]  /*7cf0*/  @P0 LDC R0, c[0x0][0x44c] ;  /* 0x00011300ff000b82 */ /* 0x000e640000000800 */
[----:B------:R-:W-:-:S04]  /*7d00*/  IMAD R3, R3, 0x40, R39 ;  /* 0x0000004003037824 */ /* 0x000fc800078e0227 */
[----:B-1----:R-:W-:-:S05]  /*7d10*/  @P0 IMAD.HI.U32 R0, R3, R0, RZ ;  /* 0x0000000003000227 */ /* 0x002fca00078e00ff */
[----:B0-----:R-:W-:-:S04]  /*7d20*/  @P0 SHF.R.U32.HI R3, RZ, R5, R0 ;  /* 0x00000005ff030219 */ /* 0x001fc80000011600 */
        /* <DEDUP_REMOVED lines=17> */
[----:B------:R-:W2:Y:S01]  /*7e40*/  LDL R11, [R1+0x30] ;  /* 0x00003000010b7983 */ /* 0x000ea20000100800 */
[----:B------:R-:W0:Y:S03]  /*7e50*/  LDC R31, c[0x0][0x3f4] ;  /* 0x0000fd00ff1f7b82 */ /* 0x000e260000000800 */
[----:B------:R-:W1:Y:S04]  /*7e60*/  SHFL.IDX PT, R3, R10, RZ, 0x1c1f ;  /* 0x001c1fff0a037589 */ /* 0x000e6800000e0000 */
[----:B------:R-:W3:Y:S04]  /*7e70*/  SHFL.IDX PT, R0, R28, RZ, 0x1c1f ;  /* 0x001c1fff1c007589 */ /* 0x000ee800000e0000 */
[----:B------:R-:W4:Y:S04]  /*7e80*/  SHFL.IDX PT, R14, R29, RZ, 0x1c1f ;  /* 0x001c1fff1d0e7589 */ /* 0x000f2800000e0000 */
[----:B------:R-:W5:Y:S01]  /*7e90*/  SHFL.IDX PT, R8, R20, RZ, 0x1c1f ;  /* 0x001c1fff14087589 */ /* 0x000f6200000e0000 */
[----:B0-----:R-:W-:Y:S01]  /*7ea0*/  ISETP.GE.AND P0, PT, R16, R31, PT ;  /* 0x0000001f1000720c */ /* 0x001fe20003f06270 */
[----:B--2---:R-:W-:-:S05]  /*7eb0*/  IMAD R30, R11, R6, RZ ;  /* 0x000000060b1e7224 */ /* 0x004fca00078e02ff */
[----:B------:R-:W-:-:S13]  /*7ec0*/  ISETP.GE.OR P1, PT, R39, R30, P0 ;  /* 0x0000001e2700720c */ /* 0x000fda0000726670 */
[C---:B------:R-:W-:Y:S01]  /*7ed0*/  @!P1 IMAD.SHL.U32 R9, R16.reuse, 0x2, RZ ;  /* 0x0000000210099824 */ /* 0x040fe200078e00ff */
[----:B------:R-:W-:-:S04]  /*7ee0*/  @!P1 SHF.L.U64.HI R21, R16, 0x1, R17 ;  /* 0x0000000110159819 */ /* 0x000fc80000010211 */
[----:B-1----:R-:W-:-:S05]  /*7ef0*/  @!P1 IADD3 R4, P2, R3, R9, RZ ;  /* 0x0000000903049210 */ /* 0x002fca0007f5e0ff */
[----:B---3--:R-:W-:-:S06]  /*7f00*/  @!P1 IMAD.X R5, R0, 0x1, R21, P2 ;  /* 0x0000000100059824 */ /* 0x008fcc00010e0615 */
[----:B------:R-:W2:Y:S01]  /*7f10*/  @!P1 LD.E.128 R4, desc[UR40][R4.64] ;  /* 0x0000002804049980 */ /* 0x000ea2000c101d00 */
[----:B----4-:R-:W-:-:S05]  /*7f20*/  @!P1 IADD3 R14, P2, R14, R9, RZ ;  /* 0x000000090e0e9210 */ /* 0x010fca0007f5e0ff */
[----:B-----5:R-:W-:-:S04]  /*7f30*/  @!P1 IMAD.X R3, R8, 0x1, R21, P2 ;  /* 0x0000000108039824 */ /* 0x020fc800010e0615 */
[----:B------:R-:W-:-:S05]  /*7f40*/  @!P1 IMAD.MOV.U32 R15, RZ, RZ, R3 ;  /* 0x000000ffff0f9224 */ /* 0x000fca00078e0003 */
[----:B------:R-:W3:Y:S01]  /*7f50*/  @!P1 LD.E.128 R24, desc[UR40][R14.64] ;  /* 0x000000280e189980 */ /* 0x000ee2000c101d00 */
[----:B------:R-:W-:Y:S02]  /*7f60*/  CS2R R36, SRZ ;  /* 0x0000000000247805 */ /* 0x000fe4000001ff00 */
[----:B------:R-:W-:Y:S01]  /*7f70*/  CS2R R34, SRZ ;  /* 0x0000000000227805 */ /* 0x000fe2000001ff00 */
[----:B------:R-:W0:Y:S04]  /*7f80*/  SHFL.IDX PT, R21, R29, 0x1, 0x1c1f ;  /* 0x003c1f001d157f89 */ /* 0x000e2800000e0000 */
[----:B------:R-:W1:Y:S01]  /*7f90*/  SHFL.IDX PT, R20, R20, 0x1, 0x1c1f ;  /* 0x003c1f0014147f89 */ /* 0x000e6200000e0000 */
[----:B--2---:R-:W-:Y:S02]  /*7fa0*/  @!P1 IMAD.MOV.U32 R36, RZ, RZ, R4 ;  /* 0x000000ffff249224 */ /* 0x004fe400078e0004 */
[----:B------:R-:W-:Y:S01]  /*7fb0*/  @!P1 IMAD.MOV.U32 R37, RZ, RZ, R5 ;  /* 0x000000ffff259224 */ /* 0x000fe200078e0005 */
[----:B------:R-:W-:Y:S01]  /*7fc0*/  CS2R R4, SRZ ;  /* 0x0000000000047805 */ /* 0x000fe2000001ff00 */
[----:B------:R-:W-:-:S02]  /*7fd0*/  IMAD.MOV.U32 R0, RZ, RZ, R36 ;  /* 0x000000ffff007224 */ /* 0x000fc400078e0024 */
[----:B------:R-:W-:Y:S02]  /*7fe0*/  @!P1 IMAD.MOV.U32 R34, RZ, RZ, R6 ;  /* 0x000000ffff229224 */ /* 0x000fe400078e0006 */
[----:B------:R-:W-:Y:S01]  /*7ff0*/  @!P1 IMAD.MOV.U32 R35, RZ, RZ, R7 ;  /* 0x000000ffff239224 */ /* 0x000fe200078e0007 */
[----:B------:R-:W-:Y:S01]  /*8000*/  PRMT R46, R46, 0x5410, R0 ;  /* 0x000054102e2e7816 */ /* 0x000fe20000000000 */
[----:B------:R-:W-:Y:S01]  /*8010*/  IMAD.MOV.U32 R3, RZ, RZ, R37 ;  /* 0x000000ffff037224 */ /* 0x000fe200078e0025 */
[----:B------:R-:W2:Y:S01]  /*8020*/  SHFL.IDX PT, R0, R28, 0x1, 0x1c1f ;  /* 0x003c1f001c007f89 */ /* 0x000ea200000e0000 */
[----:B------:R-:W-:Y:S01]  /*8030*/  CS2R R6, SRZ ;  /* 0x0000000000067805 */ /* 0x000fe2000001ff00 */
[----:B------:R-:W-:Y:S01]  /*8040*/  IMAD.MOV.U32 R8, RZ, RZ, R34 ;  /* 0x000000ffff087224 */ /* 0x000fe200078e0022 */
[----:B------:R-:W-:Y:S01]  /*8050*/  MOV R9, R35 ;  /* 0x0000002300097202 */ /* 0x000fe20000000f00 */
[----:B---3--:R-:W-:Y:S01]  /*8060*/  @!P1 IMAD.MOV.U32 R6, RZ, RZ, R24 ;  /* 0x000000ffff069224 */ /* 0x008fe200078e0018 */
[----:B------:R-:W-:Y:S01]  /*8070*/  PRMT R33, R33, 0x5410, R3 ;  /* 0x0000541021217816 */ /* 0x000fe20000000003 */
[----:B------:R-:W-:Y:S01]  /*8080*/  @!P1 IMAD.MOV.U32 R7, RZ, RZ, R25 ;  /* 0x000000ffff079224 */ /* 0x000fe200078e0019 */
[----:B------:R-:W-:Y:S01]  /*8090*/  PRMT R32, R8, 0x5410, R9 ;  /* 0x0000541008207816 */ /* 0x000fe20000000009 */
[----:B------:R-:W-:Y:S01]  /*80a0*/  @!P1 IMAD.MOV.U32 R4, RZ, RZ, R26 ;  /* 0x000000ffff049224 */ /* 0x000fe200078e001a */
[----:B------:R3:W4:Y:S01]  /*80b0*/  SHFL.IDX PT, R3, R10, 0x1, 0x1c1f ;  /* 0x003c1f000a037f89 */ /* 0x00072200000e0000 */
[----:B------:R-:W-:-:S02]  /*80c0*/  @!P1 IMAD.MOV.U32 R5, RZ, RZ, R27 ;  /* 0x000000ffff059224 */ /* 0x000fc400078e001b */
[----:B------:R-:W-:Y:S02]  /*80d0*/  IMAD.MOV.U32 R8, RZ, RZ, R6 ;  /* 0x000000ffff087224 */ /* 0x000fe400078e0006 */
[----:B------:R-:W-:Y:S02]  /*80e0*/  IMAD.MOV.U32 R9, RZ, RZ, R7 ;  /* 0x000000ffff097224 */ /* 0x000fe400078e0007 */
[----:B------:R-:W-:Y:S01]  /*80f0*/  IMAD.MOV.U32 R11, RZ, RZ, R5 ;  /* 0x000000ffff0b7224 */ /* 0x000fe200078e0005 */
[----:B------:R-:W-:Y:S01]  /*8100*/  PRMT R46, R8, 0x7610, R46 ;  /* 0x00007610082e7816 */ /* 0x000fe2000000002e */
[----:B---3--:R-:W-:Y:S01]  /*8110*/  IMAD.MOV.U32 R10, RZ, RZ, R4 ;  /* 0x000000ffff0a7224 */ /* 0x008fe200078e0004 */
[----:B------:R-:W-:Y:S02]  /*8120*/  PRMT R33, R9, 0x7610, R33 ;  /* 0x0000761009217816 */ /* 0x000fe40000000021 */
[----:B------:R-:W-:Y:S02]  /*8130*/  CS2R R8, SRZ ;  /* 0x0000000000087805 */ /* 0x000fe4000001ff00 */
[----:B------:R-:W-:-:S02]  /*8140*/  PRMT R40, R11, 0x7610, R40 ;  /* 0x000076100b287816 */ /* 0x000fc40000000028 */
[----:B012---:R-:W-:-:S07]  /*8150*/  PRMT R51, R10, 0x7610, R51 ;  /* 0x000076100a337816 */ /* 0x007fce0000000033 */
.L_x_5917:
        /* <DEDUP_REMOVED lines=20> */
[----:B------:R-:W-:Y:S01]  /*82a0*/  IMAD.X R13, R0, 0x1, R9, P1 ;  /* 0x00000001000d7824 */ /* 0x000fe200008e0609 */
[----:B------:R-:W-:-:S05]  /*82b0*/  IADD3.X R9, R20, R9, RZ, P2, !PT ;  /* 0x0000000914097210 */ /* 0x000fca00017fe4ff */
[----:B------:R-:W5:Y:S04]  /*82c0*/  LD.E.128 R12, desc[UR40][R12.64] ;  /* 0x000000280c0c7980 */ /* 0x000f68000c101d00 */
[----:B------:R-:W5:Y:S02]  /*82d0*/  LD.E.128 R8, desc[UR40][R8.64] ;  /* 0x0000002808087980 */ /* 0x000f64000c101d00 */
.L_x_5660:
[----:B------:R-:W-:Y:S05]  /*82e0*/  BSYNC B1 ;  /* 0x0000000000017941 */ /* 0x000fea0003800000 */
.L_x_5659:
[----:B------:R-:W4:Y:S01]  /*82f0*/  LDL R0, [R1+0x50] ;  /* 0x0000500001007983 */ /* 0x000f220000100800 */
[----:B------:R-:W0:Y:S01]  /*8300*/  SYNCS.PHASECHK.TRANS64.TRYWAIT P1, [R19+URZ+0x32400], R24 ;  /* 0x03240018130075a7 */ /* 0x000e22000802017f */
[----:B------:R-:W-:Y:S01]  /*8310*/  VIADD R21, R22, 0x40 ;  /* 0x0000004016157836 */ /* 0x000fe20000000000 */
[----:B------:R-:W-:Y:S01]  /*8320*/  BSSY B1, `(.L_x_5661) ;  /* 0x0000011000017945 */ /* 0x000fe20003800000 */
[----:B-----5:R-:W-:-:S05]  /*8330*/  IMAD.MOV.U32 R20, RZ, RZ, R9 ;  /* 0x000000ffff147224 */ /* 0x020fca00078e0009 */
[----:B------:R-:W-:Y:S01]  /*8340*/  PRMT R52, R20, 0x7610, R52 ;  /* 0x0000761014347816 */ /* 0x000fe20000000034 */
[----:B------:R-:W-:Y:S01]  /*8350*/  IMAD.MOV.U32 R20, RZ, RZ, R12 ;  /* 0x000000ffff147224 */ /* 0x000fe200078e000c */
[----:B----4-:R-:W-:Y:S01]  /*8360*/  VIADDMNMX R3, R30, -R0, 0x80, PT ;  /* 0x000000801e037446 */ /* 0x010fe20003800900 */
[----:B------:R-:W-:-:S03]  /*8370*/  IMAD.MOV.U32 R0, RZ, RZ, R8 ;  /* 0x000000ffff007224 */ /* 0x000fc600078e0008 */
[-C--:B------:R-:W-:Y:S02]  /*8380*/  ISETP.GE.OR P2, PT, R22, R3.reuse, P0 ;  /* 0x000000031600720c */ /* 0x080fe40000746670 */
[----:B------:R-:W-:Y:S01]  /*8390*/  PRMT R51, R51, 0x5410, R0 ;  /* 0x0000541033337816 */ /* 0x000fe20000000000 */
[----:B------:R-:W-:Y:S01]  /*83a0*/  IMAD.MOV.U32 R0, RZ, RZ, R10 ;  /* 0x000000ffff007224 */ /* 0x000fe200078e000a */
[----:B------:R-:W-:Y:S01]  /*83b0*/  ISETP.GE.OR P0, PT, R21, R3, P0 ;  /* 0x000000031500720c */ /* 0x000fe20000706670 */
[----:B------:R-:W-:Y:S02]  /*83c0*/  IMAD.MOV.U32 R3, RZ, RZ, R11 ;  /* 0x000000ffff037224 */ /* 0x000fe400078e000b */
[----:B------:R-:W-:Y:S01]  /*83d0*/  IMAD.MOV.U32 R21, RZ, RZ, R13 ;  /* 0x000000ffff157224 */ /* 0x000fe200078e000d */
[----:B------:R-:W-:Y:S01]  /*83e0*/  PRMT R52, R52, 0x5410, R0 ;  /* 0x0000541034347816 */ /* 0x000fe20000000000 */
[----:B------:R-:W-:Y:S01]  /*83f0*/  IMAD.IADD R0, R16, 0x1, R31 ;  /* 0x0000000110007824 */ /* 0x000fe200078e021f */
[----:B------:R-:W-:-:S02]  /*8400*/  PRMT R53, R3, 0x5410, R20 ;  /* 0x0000541003357816 */ /* 0x000fc40000000014 */
[----:B------:R-:W-:Y:S01]  /*8410*/  PRMT R54, R21, 0x7610, R54 ;  /* 0x0000761015367816 */ /* 0x000fe20000000036 */
[----:B0-----:R-:W-:Y:S06]  /*8420*/  @!P1 BRA `(.L_x_5662) ;  /* 0x0000017000e09947 */ /* 0x001fec0003800000 */
.L_x_5918:
[----:B------:R-:W-:Y:S05]  /*8430*/  BSYNC B1 ;  /* 0x0000000000017941 */ /* 0x000fea0003800000 */
.L_x_5661:
[----:B------:R-:W-:Y:S01]  /*8440*/  BSSY B1, `(.L_x_5663) ;  /* 0x0000069000017945 */ /* 0x000fe20003800000 */
[----:B------:R-:W-:Y:S01]  /*8450*/  IMAD.MOV.U32 R55, RZ, RZ, R14 ;  /* 0x000000ffff377224 */ /* 0x000fe200078e000e */
[----:B------:R-:W-:Y:S01]  /*8460*/  LOP3.LUT R0, R0, 0x38, RZ, 0xc0, !PT ;  /* 0x0000003800007812 */ /* 0x000fe200078ec0ff */
[----:B------:R-:W-:Y:S01]  /*8470*/  IMAD.MOV.U32 R56, RZ, RZ, R15 ;  /* 0x000000ffff387224 */ /* 0x000fe200078e000f */
[----:B------:R-:W-:Y:S06]  /*8480*/  @P2 BRA `(.L_x_5664) ;  /* 0x0000000400902947 */ /* 0x000fec0003800000 */
[----:B------:R-:W2:Y:S01]  /*8490*/  LDL R3, [R1+0x90] ;  /* 0x0000900001037983 */ /* 0x000ea20000100800 */
[----:B------:R-:W1:Y:S02]  /*84a0*/  S2R R20, SR_TID.X ;  /* 0x0000000000147919 */ /* 0x000e640000002100 */
[----:B-1----:R-:W-:-:S05]  /*84b0*/  VIADD R20, R20, 0xffffff80 ;  /* 0xffffff8014147836 */ /* 0x002fca0000000000 */
[----:B------:R-:W-:-:S04]  /*84c0*/  SHF.R.S32.HI R28, RZ, 0x1f, R20 ;  /* 0x0000001fff1c7819 */ /* 0x000fc80000011414 */
[----:B------:R-:W-:-:S04]  /*84d0*/  LEA.HI R28, R28, R20, RZ, 0x5 ;  /* 0x000000141c1c7211 */ /* 0x000fc800078f28ff */
[----:B------:R-:W-:Y:S02]  /*84e0*/  SHF.R.S32.HI R28, RZ, 0x5, R28 ;  /* 0x00000005ff1c7819 */ /* 0x000fe4000001141c */
[--C-:B------:R-:W-:Y:S02]  /*84f0*/  SHF.R.U64 R50, R36, 0x10, R37.reuse ;  /* 0x0000001024327819 */ /* 0x100fe40000001225 */
[----:B------:R-:W-:Y:S01]  /*8500*/  SHF.R.U32.HI R38, RZ, 0x10, R37 ;  /* 0x00000010ff267819 */ /* 0x000fe20000011625 */
[--C-:B------:R-:W-:Y:S01]  /*8510*/  HADD2.F32 R37, -RZ, R33.reuse.H0_H0 ;  /* 0x20000021ff257230 */ /* 0x100fe20000004100 */
[----:B------:R-:W-:Y:S02]  /*8520*/  SHF.R.U32.HI R36, RZ, 0x10, R7 ;  /* 0x00000010ff247819 */ /* 0x000fe40000011607 */
[--C-:B------:R-:W-:Y:S02]  /*8530*/  SHF.R.U64 R49, R34, 0x10, R35.reuse ;  /* 0x0000001022317819 */ /* 0x100fe40000001223 */
[----:B------:R-:W-:Y:S01]  /*8540*/  SHF.R.U32.HI R44, RZ, 0x10, R35 ;  /* 0x00000010ff2c7819 */ /* 0x000fe20000011623 */
[----:B------:R-:W-:Y:S01]  /*8550*/  HADD2.F32 R35, -RZ, R33.H1_H1 ;  /* 0x30000021ff237230 */ /* 0x000fe20000004100 */
[--C-:B------:R-:W-:Y:S01]  /*8560*/  SHF.R.U64 R47, R4, 0x10, R5.reuse ;  /* 0x00000010042f7819 */ /* 0x100fe20000001205 */
[----:B------:R-:W-:Y:S01]  /*8570*/  HADD2.F32 R34, -RZ, R36.H0_H0 ;  /* 0x20000024ff227230 */ /* 0x000fe20000004100 */
[----:B------:R-:W-:-:S02]  /*8580*/  SHF.R.U32.HI R42, RZ, 0x10, R5 ;  /* 0x00000010ff2a7819 */ /* 0x000fc40000011605 */
[----:B------:R-:W-:Y:S01]  /*8590*/  SHF.R.U64 R48, R6, 0x10, R7 ;  /* 0x0000001006307819 */ /* 0x000fe20000001207 */
[----:B--2---:R-:W-:-:S05]  /*85a0*/  IMAD.SHL.U32 R3, R3, 0x40, RZ ;  /* 0x0000004003037824 */ /* 0x004fca00078e00ff */
[----:B------:R-:W-:-:S04]  /*85b0*/  LOP3.LUT R21, R3, 0x1c0, RZ, 0xc0, !PT ;  /* 0x000001c003157812 */ /* 0x000fc800078ec0ff */
[----:B------:R-:W-:Y:S02]  /*85c0*/  LOP3.LUT R3, R21, 0x38, R16, 0xf8, !PT ;  /* 0x0000003815037812 */ /* 0x000fe400078ef810 */
[----:B0-----:R-:W-:-:S04]  /*85d0*/  SHF.R.U32.HI R24, RZ, 0x3, R21 ;  /* 0x00000003ff187819 */ /* 0x001fc80000011615 */
[----:B------:R-:W-:-:S04]  /*85e0*/  LOP3.LUT R3, R3, R24, RZ, 0x3c, !PT ;  /* 0x0000001803037212 */ /* 0x000fc800078e3cff */
[----:B------:R-:W-:Y:S02]  /*85f0*/  LEA R20, R28, R3, 0x9 ;  /* 0x000000031c147211 */ /* 0x000fe400078e48ff */
[----:B------:R-:W-:-:S03]  /*8600*/  LOP3.LUT R3, R24, R0, R21, 0x1e, !PT ;  /* 0x0000000018037212 */ /* 0x000fc600078e1e15 */
[----:B------:R-:W-:Y:S02]  /*8610*/  IMAD R43, R20, 0x2, R19 ;  /* 0x00000002142b7824 */ /* 0x000fe400078e0213 */
[----:B------:R-:W-:-:S03]  /*8620*/  IMAD R20, R28, 0x200, R3 ;  /* 0x000002001c147824 */ /* 0x000fc600078e0203 */
[----:B------:R-:W0:Y:S01]  /*8630*/  LDS.128 R24, [R43+0x18400] ;  /* 0x018400002b187984 */ /* 0x000e220000000c00 */
[----:B------:R-:W-:-:S05]  /*8640*/  IMAD R45, R20, 0x2, R19 ;  /* 0x00000002142d7824 */ /* 0x000fca00078e0213 */
[----:B------:R-:W1:Y:S01]  /*8650*/  LDS.128 R28, [R45+0x18400] ;  /* 0x018400002d1c7984 */ /* 0x000e620000000c00 */
[----:B0-----:R-:W-:Y:S02]  /*8660*/  HADD2.F32 R4, -RZ, R25.H0_H0 ;  /* 0x20000019ff047230 */ /* 0x001fe40000004100 */
[--C-:B-1----:R-:W-:Y:S02]  /*8670*/  HADD2.F32 R20, -RZ, R29.reuse.H0_H0 ;  /* 0x2000001dff147230 */ /* 0x102fe40000004100 */
[----:B------:R-:W-:-:S03]  /*8680*/  HADD2.F32 R29, -RZ, R29.H1_H1 ;  /* 0x3000001dff1d7230 */ /* 0x000fc60000004100 */
[C---:B------:R-:W-:Y:S01]  /*8690*/  FMUL.FTZ R39, R20.reuse, R37 ;  /* 0x0000002514277220 */ /* 0x040fe20000410000 */
[-C--:B------:R-:W-:Y:S01]  /*86a0*/  FMUL.FTZ R41, R20, R35.reuse ;  /* 0x0000002314297220 */ /* 0x080fe20000410000 */
[----:B------:R-:W-:Y:S02]  /*86b0*/  HADD2.F32 R25, -RZ, R25.H1_H1 ;  /* 0x30000019ff197230 */ /* 0x000fe40000004100 */
[----:B------:R-:W-:Y:S01]  /*86c0*/  FMUL.FTZ R36, R29, R34 ;  /* 0x000000221d247220 */ /* 0x000fe20000410000 */
[----:B------:R-:W-:Y:S02]  /*86d0*/  HADD2.F32 R20, -RZ, R38.H0_H0 ;  /* 0x20000026ff147230 */ /* 0x000fe40000004100 */
[C---:B------:R-:W-:Y:S01]  /*86e0*/  FFMA.FTZ R39, R4.reuse, R35, -R39 ;  /* 0x0000002304277223 */ /* 0x040fe20000010827 */
[----:B------:R-:W-:Y:S01]  /*86f0*/  FFMA.FTZ R41, R4, R37, R41 ;  /* 0x0000002504297223 */ /* 0x000fe20000010029 */
[----:B------:R-:W-:Y:S02]  /*8700*/  HADD2.F32 R33, -RZ, R31.H0_H0 ;  /* 0x2000001fff217230 */ /* 0x000fe40000004100 */
[----:B------:R-:W-:-:S02]  /*8710*/  HADD2.F32 R35, -RZ, R40.H0_H0 ;  /* 0x20000028ff237230 */ /* 0x000fc40000004100 */
[----:B------:R-:W-:Y:S02]  /*8720*/  HADD2.F32 R4, -RZ, R32.H1_H1 ;  /* 0x30000020ff047230 */ /* 0x000fe40000004100 */
[-C--:B------:R-:W-:Y:S01]  /*8730*/  FFMA.FTZ R38, R25, R20.reuse, -R36 ;  /* 0x0000001419267223 */ /* 0x080fe20000010824 */
[----:B------:R-:W-:Y:S02]  /*8740*/  HADD2.F32 R6, -RZ, R27.H0_H0 ;  /* 0x2000001bff067230 */ /* 0x000fe40000004100 */
[----:B------:R-:W-:Y:S01]  /*8750*/  FMUL.FTZ R40, R29, R20 ;  /* 0x000000141d287220 */ /* 0x000fe20000410000 */
[----:B------:R-:W-:Y:S02]  /*8760*/  HADD2.F32 R36, -RZ, R42.H0_H0 ;  /* 0x2000002aff247230 */ /* 0x000fe40000004100 */
[C---:B------:R-:W-:Y:S01]  /*8770*/  FMUL.FTZ R29, R33.reuse, R35 ;  /* 0x00000023211d7220 */ /* 0x040fe20000410000 */
[----:B------:R-:W-:Y:S02]  /*8780*/  HADD2.F32 R31, -RZ, R31.H1_H1 ;  /* 0x3000001fff1f7230 */ /* 0x000fe40000004100 */
[----:B------:R-:W-:Y:S01]  /*8790*/  FMUL.FTZ R42, R33, R4 ;  /* 0x00000004212a7220 */ /* 0x000fe20000410000 */
[----:B------:R-:W-:-:S02]  /*87a0*/  HADD2.F32 R27, -RZ, R27.H1_H1 ;  /* 0x3000001bff1b7230 */ /* 0x000fc40000004100 */
[----:B------:R-:W-:Y:S01]  /*87b0*/  FFMA.FTZ R40, R25, R34, R40 ;  /* 0x0000002219287223 */ /* 0x000fe20000010028 */
[C---:B------:R-:W-:Y:S01]  /*87c0*/  FFMA.FTZ R33, R6.reuse, R4, -R29 ;  /* 0x0000000406217223 */ /* 0x040fe2000001081d */
[----:B------:R-:W-:Y:S02]  /*87d0*/  HADD2.F32 R20, -RZ, R44.H0_H0 ;  /* 0x2000002cff147230 */ /* 0x000fe40000004100 */
[----:B------:R-:W-:Y:S01]  /*87e0*/  FFMA.FTZ R42, R6, R35, R42 ;  /* 0x00000023062a7223 */ /* 0x000fe2000001002a */
[----:B------:R-:W-:Y:S02]  /*87f0*/  HADD2.F32 R7, -RZ, R28.H0_H0 ;  /* 0x2000001cff077230 */ /* 0x000fe40000004100 */
[----:B------:R-:W-:Y:S01]  /*8800*/  FMUL.FTZ R34, R31, R36 ;  /* 0x000000241f227220 */ /* 0x000fe20000410000 */
[--C-:B------:R-:W-:Y:S02]  /*8810*/  HADD2.F32 R6, -RZ, R46.reuse.H0_H0 ;  /* 0x2000002eff067230 */ /* 0x100fe40000004100 */
[----:B------:R-:W-:-:S02]  /*8820*/  HADD2.F32 R4, -RZ, R46.H1_H1 ;  /* 0x3000002eff047230 */ /* 0x000fc40000004100 */
[-C--:B------:R-:W-:Y:S01]  /*8830*/  FMUL.FTZ R46, R31, R20.reuse ;  /* 0x000000141f2e7220 */ /* 0x080fe20000410000 */
[----:B------:R-:W-:Y:S02]  /*8840*/  HADD2.F32 R3, -RZ, R24.H0_H0 ;  /* 0x20000018ff037230 */ /* 0x000fe40000004100 */
[----:B------:R-:W-:Y:S01]  /*8850*/  FFMA.FTZ R44, R27, R20, -R34 ;  /* 0x000000141b2c7223 */ /* 0x000fe20000010822 */
[----:B------:R-:W-:Y:S02]  /*8860*/  HADD2.F32 R21, -RZ, R30.H0_H0 ;  /* 0x2000001eff157230 */ /* 0x000fe40000004100 */
[C---:B------:R-:W-:Y:S01]  /*8870*/  FMUL.FTZ R34, R7.reuse, R6 ;  /* 0x0000000607227220 */ /* 0x040fe20000410000 */
[----:B------:R-:W-:Y:S02]  /*8880*/  HADD2.F32 R20, -RZ, R51.H0_H0 ;  /* 0x20000033ff147230 */ /* 0x000fe40000004100 */
[----:B------:R-:W-:Y:S02]  /*8890*/  HADD2.F32 R32, -RZ, R32.H0_H0 ;  /* 0x20000020ff207230 */ /* 0x000fe40000004100 */
[----:B------:R-:W-:Y:S01]  /*88a0*/  FMUL.FTZ R7, R7, R4 ;  /* 0x0000000407077220 */ /* 0x000fe20000410000 */
[----:B------:R-:W-:Y:S01]  /*88b0*/  FFMA.FTZ R35, R27, R36, R46 ;  /* 0x000000241b237223 */ /* 0x000fe2000001002e */
[----:B------:R-:W-:Y:S01]  /*88c0*/  FFMA.FTZ R4, R3, R4, -R34 ;  /* 0x0000000403047223 */ /* 0x000fe20000010822 */
[----:B------:R-:W-:-:S02]  /*88d0*/  HADD2.F32 R5, -RZ, R26.H0_H0 ;  /* 0x2000001aff057230 */ /* 0x000fc40000004100 */
[C---:B------:R-:W-:Y:S01]  /*88e0*/  FMUL.FTZ R36, R21.reuse, R20 ;  /* 0x0000001415247220 */ /* 0x040fe20000410000 */
[----:B------:R-:W-:Y:S01]  /*88f0*/  FMUL.FTZ R34, R21, R32 ;  /* 0x0000002015227220 */ /* 0x000fe20000410000 */
[----:B------:R-:W-:Y:S02]  /*8900*/  HADD2.F32 R28, -RZ, R28.H1_H1 ;  /* 0x3000001cff1c7230 */ /* 0x000fe40000004100 */
[----:B------:R-:W-:Y:S01]  /*8910*/  FFMA.FTZ R6, R3, R6, R7 ;  /* 0x0000000603067223 */ /* 0x000fe20000010007 */
[----:B------:R-:W-:Y:S02]  /*8920*/  HADD2.F32 R21, -RZ, R48.H0_H0 ;  /* 0x20000030ff157230 */ /* 0x000fe40000004100 */
[----:B------:R-:W-:Y:S02]  /*8930*/  HADD2.F32 R3, -RZ, R50.H0_H0 ;  /* 0x20000032ff037230 */ /* 0x000fe40000004100 */
[----:B------:R-:W-:Y:S02]  /*8940*/  HADD2.F32 R30, -RZ, R30.H1_H1 ;  /* 0x3000001eff1e7230 */ /* 0x000fe40000004100 */
[----:B------:R-:W-:-:S02]  /*8950*/  HADD2.F32 R25, -RZ, R47.H0_H0 ;  /* 0x2000002fff197230 */ /* 0x000fc40000004100 */
[C---:B------:R-:W-:Y:S01]  /*8960*/  FFMA.FTZ R36, R5.reuse, R32, -R36 ;  /* 0x0000002005247223 */ /* 0x040fe20000010824 */
[----:B------:R-:W-:Y:S02]  /*8970*/  HADD2.F32 R7, -RZ, R49.H0_H0 ;  /* 0x20000031ff077230 */ /* 0x000fe40000004100 */
[----:B------:R-:W-:Y:S01]  /*8980*/  FFMA.FTZ R34, R5, R20, R34 ;  /* 0x0000001405227223 */ /* 0x000fe20000010022 */
[----:B------:R-:W-:Y:S02]  /*8990*/  HADD2.F32 R24, -RZ, R24.H1_H1 ;  /* 0x30000018ff187230 */ /* 0x000fe40000004100 */
[C---:B------:R-:W-:Y:S01]  /*89a0*/  FMUL.FTZ R5, R28.reuse, R21 ;  /* 0x000000151c057220 */ /* 0x040fe20000410000 */
[----:B------:R-:W-:Y:S02]  /*89b0*/  HADD2.F32 R26, -RZ, R26.H1_H1 ;  /* 0x3000001aff1a7230 */ /* 0x000fe40000004100 */
[----:B------:R-:W-:Y:S01]  /*89c0*/  FMUL.FTZ R28, R28, R3 ;  /* 0x000000031c1c7220 */ /* 0x000fe20000410000 */
[C---:B------:R-:W-:Y:S01]  /*89d0*/  FMUL.FTZ R27, R30.reuse, R25 ;  /* 0x000000191e1b7220 */ /* 0x040fe20000410000 */
        /* <DEDUP_REMOVED lines=15> */
.L_x_5664:
[----:B------:R-:W-:Y:S05]  /*8ad0*/  BSYNC B1 ;  /* 0x0000000000017941 */ /* 0x000fea0003800000 */
.L_x_5663:
[----:B------:R-:W-:Y:S01]  /*8ae0*/  PRMT R40, R55, 0x5410, R56 ;  /* 0x0000541037287816 */ /* 0x000fe20000000038 */
[----:B------:R-:W-:Y:S06]  /*8af0*/  @P0 BRA `(.L_x_5655) ;  /* 0x0000000400800947 */ /* 0x000fec0003800000 */
[----:B------:R-:W2:Y:S01]  /*8b00*/  LDL R3, [R1+0x60] ;  /* 0x0000600001037983 */ /* 0x000ea20000100800 */
[C---:B-1----:R-:W-:Y:S02]  /*8b10*/  VIADD R4, R22.reuse, 0x40 ;  /* 0x0000004016047836 */ /* 0x042fe40000000000 */
[----:B------:R-:W-:Y:S01]  /*8b20*/  VIADD R5, R22, 0x40 ;  /* 0x0000004016057836 */ /* 0x000fe20000000000 */
[----:B------:R-:W3:Y:S01]  /*8b30*/  LDL R41, [R1+0x9c] ;  /* 0x00009c0001297983 */ /* 0x000ee20000100800 */
[----:B------:R-:W-:Y:S02]  /*8b40*/  IMAD.SHL.U32 R4, R4, 0x40, RZ ;  /* 0x0000004004047824 */ /* 0x000fe400078e00ff */
[----:B------:R-:W-:-:S03]  /*8b50*/  IMAD.SHL.U32 R5, R5, 0x40, RZ ;  /* 0x0000004005057824 */ /* 0x000fc600078e00ff */
[----:B------:R-:W-:Y:S02]  /*8b60*/  LOP3.LUT R4, R4, 0x1c0, RZ, 0xc0, !PT ;  /* 0x000001c004047812 */ /* 0x000fe400078ec0ff */
[----:B------:R-:W-:Y:S02]  /*8b70*/  LOP3.LUT R5, R5, 0x1c0, RZ, 0xc0, !PT ;  /* 0x000001c005057812 */ /* 0x000fe400078ec0ff */
[----:B------:R-:W-:-:S04]  /*8b80*/  SHF.R.U32.HI R4, RZ, 0x3, R4 ;  /* 0x00000003ff047819 */ /* 0x000fc80000011604 */
[----:B------:R-:W-:Y:S02]  /*8b90*/  LOP3.LUT R0, R4, R0, R5, 0x1e, !PT ;  /* 0x0000000004007212 */ /* 0x000fe400078e1e05 */
[----:B------:R-:W-:Y:S01]  /*8ba0*/  SHF.R.U32.HI R28, RZ, 0x10, R9 ;  /* 0x00000010ff1c7819 */ /* 0x000fe20000011609 */
[----:B------:R-:W-:Y:S01]  /*8bb0*/  HADD2.F32 R21, -RZ, R52.H0_H0 ;  /* 0x20000034ff157230 */ /* 0x000fe20000004100 */
[----:B------:R-:W-:Y:S02]  /*8bc0*/  SHF.R.U64 R39, R12, 0x10, R13 ;  /* 0x000000100c277819 */ /* 0x000fe4000000120d */
[--C-:B------:R-:W-:Y:S02]  /*8bd0*/  SHF.R.U64 R38, R14, 0x10, R15.reuse ;  /* 0x000000100e267819 */ /* 0x100fe4000000120f */
[----:B------:R-:W-:Y:S01]  /*8be0*/  SHF.R.U32.HI R36, RZ, 0x10, R15 ;  /* 0x00000010ff247819 */ /* 0x000fe2000001160f */
[----:B------:R-:W-:Y:S01]  /*8bf0*/  HADD2.F32 R15, -RZ, R54.H0_H0 ;  /* 0x20000036ff0f7230 */ /* 0x000fe20000004100 */
[----:B------:R-:W-:Y:S01]  /*8c00*/  SHF.R.U32.HI R20, RZ, 0x10, R13 ;  /* 0x00000010ff147819 */ /* 0x000fe2000001160d */
[----:B------:R-:W-:Y:S01]  /*8c10*/  HADD2.F32 R28, -RZ, R28.H0_H0 ;  /* 0x2000001cff1c7230 */ /* 0x000fe20000004100 */
[----:B------:R-:W-:-:S02]  /*8c20*/  SHF.R.U64 R37, R8, 0x10, R9 ;  /* 0x0000001008257819 */ /* 0x000fc40000001209 */
[--C-:B------:R-:W-:Y:S02]  /*8c30*/  SHF.R.U64 R35, R10, 0x10, R11.reuse ;  /* 0x000000100a237819 */ /* 0x100fe4000000120b */
[----:B------:R-:W-:Y:S01]  /*8c40*/  SHF.R.U32.HI R33, RZ, 0x10, R11 ;  /* 0x00000010ff217819 */ /* 0x000fe2000001160b */
[----:B--2---:R-:W-:-:S04]  /*8c50*/  IMAD.IADD R0, R3, 0x1, R0 ;  /* 0x0000000103007824 */ /* 0x004fc800078e0200 */
[----:B------:R-:W-:Y:S01]  /*8c60*/  IMAD R0, R0, 0x2, R19 ;  /* 0x0000000200007824 */ /* 0x000fe200078e0213 */
[----:B---3--:R-:W1:Y:S04]  /*8c70*/  LDS.128 R4, [R41+0x18400] ;  /* 0x0184000029047984 */ /* 0x008e680000000c00 */
[----:B0-----:R-:W0:Y:S01]  /*8c80*/  LDS.128 R24, [R0+0x18400] ;  /* 0x0184000000187984 */ /* 0x001e220000000c00 */
[----:B-1----:R-:W-:Y:S02]  /*8c90*/  HADD2.F32 R8, -RZ, R5.H0_H0 ;  /* 0x20000005ff087230 */ /* 0x002fe40000004100 */
[--C-:B0-----:R-:W-:Y:S02]  /*8ca0*/  HADD2.F32 R12, -RZ, R25.reuse.H0_H0 ;  /* 0x20000019ff0c7230 */ /* 0x101fe40000004100 */
[----:B------:R-:W-:-:S03]  /*8cb0*/  HADD2.F32 R25, -RZ, R25.H1_H1 ;  /* 0x30000019ff197230 */ /* 0x000fc60000004100 */
[C---:B------:R-:W-:Y:S01]  /*8cc0*/  FMUL.FTZ R29, R12.reuse, R21 ;  /* 0x000000150c1d7220 */ /* 0x040fe20000410000 */
[-C--:B------:R-:W-:Y:S01]  /*8cd0*/  FMUL.FTZ R31, R12, R15.reuse ;  /* 0x0000000f0c1f7220 */ /* 0x080fe20000410000 */
[----:B------:R-:W-:Y:S02]  /*8ce0*/  HADD2.F32 R5, -RZ, R5.H1_H1 ;  /* 0x30000005ff057230 */ /* 0x000fe40000004100 */
[----:B------:R-:W-:Y:S01]  /*8cf0*/  FMUL.FTZ R30, R25, R28 ;  /* 0x0000001c191e7220 */ /* 0x000fe20000410000 */
[----:B------:R-:W-:Y:S02]  /*8d00*/  HADD2.F32 R12, -RZ, R20.H0_H0 ;  /* 0x20000014ff0c7230 */ /* 0x000fe40000004100 */
[C---:B------:R-:W-:Y:S01]  /*8d10*/  FFMA.FTZ R29, R8.reuse, R15, -R29 ;  /* 0x0000000f081d7223 */ /* 0x040fe2000001081d */
[----:B------:R-:W-:Y:S02]  /*8d20*/  HADD2.F32 R11, -RZ, R24.H0_H0 ;  /* 0x20000018ff0b7230 */ /* 0x000fe40000004100 */
[----:B------:R-:W-:Y:S01]  /*8d30*/  FFMA.FTZ R31, R8, R21, R31 ;  /* 0x00000015081f7223 */ /* 0x000fe2000001001f */
[----:B------:R-:W-:-:S02]  /*8d40*/  HADD2.F32 R20, -RZ, R51.H1_H1 ;  /* 0x30000033ff147230 */ /* 0x000fc40000004100 */
[----:B------:R-:W-:Y:S02]  /*8d50*/  HADD2.F32 R8, -RZ, R53.H1_H1 ;  /* 0x30000035ff087230 */ /* 0x000fe40000004100 */
[----:B------:R-:W-:Y:S01]  /*8d60*/  FFMA.FTZ R32, R5, R12, -R30 ;  /* 0x0000000c05207223 */ /* 0x000fe2000001081e */
[----:B------:R-:W-:Y:S02]  /*8d70*/  HADD2.F32 R3, -RZ, R4.H0_H0 ;  /* 0x20000004ff037230 */ /* 0x000fe40000004100 */
[----:B------:R-:W-:Y:S01]  /*8d80*/  FMUL.FTZ R30, R11, R20 ;  /* 0x000000140b1e7220 */ /* 0x000fe20000410000 */
[----:B------:R-:W-:Y:S01]  /*8d90*/  FMUL.FTZ R34, R25, R12 ;  /* 0x0000000c19227220 */ /* 0x000fe20000410000 */
[----:B------:R-:W-:Y:S02]  /*8da0*/  HADD2.F32 R13, -RZ, R26.H0_H0 ;  /* 0x2000001aff0d7230 */ /* 0x000fe40000004100 */
[----:B------:R-:W-:Y:S01]  /*8db0*/  FMUL.FTZ R11, R11, R8 ;  /* 0x000000080b0b7220 */ /* 0x000fe20000410000 */
[----:B------:R-:W-:-:S02]  /*8dc0*/  HADD2.F32 R12, -RZ, R52.H1_H1 ;  /* 0x30000034ff0c7230 */ /* 0x000fc40000004100 */
[----:B------:R-:W-:Y:S01]  /*8dd0*/  FFMA.FTZ R30, R3, R8, -R30 ;  /* 0x00000008031e7223 */ /* 0x000fe2000001081e */
[----:B------:R-:W-:Y:S01]  /*8de0*/  FFMA.FTZ R34, R5, R28, R34 ;  /* 0x0000001c05227223 */ /* 0x000fe20000010022 */
[----:B------:R-:W-:Y:S02]  /*8df0*/  HADD2.F32 R8, -RZ, R40.H0_H0 ;  /* 0x20000028ff087230 */ /* 0x000fe40000004100 */
[----:B------:R-:W-:Y:S01]  /*8e00*/  FFMA.FTZ R15, R3, R20, R11 ;  /* 0x00000014030f7223 */ /* 0x000fe2000001000b */
[----:B------:R-:W-:Y:S02]  /*8e10*/  HADD2.F32 R9, -RZ, R6.H0_H0 ;  /* 0x20000006ff097230 */ /* 0x000fe40000004100 */
[----:B------:R-:W-:Y:S01]  /*8e20*/  FMUL.FTZ R20, R13, R12 ;  /* 0x0000000c0d147220 */ /* 0x000fe20000410000 */
[----:B------:R-:W-:Y:S02]  /*8e30*/  HADD2.F32 R14, -RZ, R27.H0_H0 ;  /* 0x2000001bff0e7230 */ /* 0x000fe40000004100 */
[----:B------:R-:W-:-:S02]  /*8e40*/  HADD2.F32 R5, -RZ, R53.H0_H0 ;  /* 0x20000035ff057230 */ /* 0x000fc40000004100 */
[----:B------:R-:W-:Y:S02]  /*8e50*/  HADD2.F32 R3, -RZ, R40.H1_H1 ;  /* 0x30000028ff037230 */ /* 0x000fe40000004100 */
[-C--:B------:R-:W-:Y:S01]  /*8e60*/  FMUL.FTZ R28, R13, R8.reuse ;  /* 0x000000080d1c7220 */ /* 0x080fe20000410000 */
[----:B------:R-:W-:Y:S02]  /*8e70*/  HADD2.F32 R10, -RZ, R7.H0_H0 ;  /* 0x20000007ff0a7230 */ /* 0x000fe40000004100 */
[----:B------:R-:W-:Y:S01]  /*8e80*/  FFMA.FTZ R13, R9, R8, -R20 ;  /* 0x00000008090d7223 */ /* 0x000fe20000010814 */
[C---:B------:R-:W-:Y:S01]  /*8e90*/  FMUL.FTZ R11, R14.reuse, R5 ;  /* 0x000000050e0b7220 */ /* 0x040fe20000410000 */
[----:B------:R-:W-:Y:S02]  /*8ea0*/  HADD2.F32 R27, -RZ, R27.H1_H1 ;  /* 0x3000001bff1b7230 */ /* 0x000fe40000004100 */
[----:B------:R-:W-:Y:S01]  /*8eb0*/  FMUL.FTZ R14, R14, R3 ;  /* 0x000000030e0e7220 */ /* 0x000fe20000410000 */
[----:B------:R-:W-:-:S02]  /*8ec0*/  HADD2.F32 R20, -RZ, R33.H0_H0 ;  /* 0x20000021ff147230 */ /* 0x000fc40000004100 */
[----:B------:R-:W-:Y:S02]  /*8ed0*/  HADD2.F32 R8, -RZ, R36.H0_H0 ;  /* 0x20000024ff087230 */ /* 0x000fe40000004100 */
[----:B------:R-:W-:Y:S01]  /*8ee0*/  FFMA.FTZ R28, R9, R12, R28 ;  /* 0x0000000c091c7223 */ /* 0x000fe2000001001c */
[----:B------:R-:W-:Y:S02]  /*8ef0*/  HADD2.F32 R7, -RZ, R7.H1_H1 ;  /* 0x30000007ff077230 */ /* 0x000fe40000004100 */
[C---:B------:R-:W-:Y:S01]  /*8f00*/  FFMA.FTZ R12, R10.reuse, R3, -R11 ;  /* 0x000000030a0c7223 */ /* 0x040fe2000001080b */
[----:B------:R-:W-:Y:S01]  /*8f10*/  FFMA.FTZ R14, R10, R5, R14 ;  /* 0x000000050a0e7223 */ /* 0x000fe2000001000e */
[----:B------:R-:W-:Y:S02]  /*8f20*/  HADD2.F32 R24, -RZ, R24.H1_H1 ;  /* 0x30000018ff187230 */ /* 0x000fe40000004100 */
[----:B------:R-:W-:Y:S01]  /*8f30*/  FMUL.FTZ R36, R27, R20 ;  /* 0x000000141b247220 */ /* 0x000fe20000410000 */
[----:B------:R-:W-:-:S02]  /*8f40*/  HADD2.F32 R26, -RZ, R26.H1_H1 ;  /* 0x3000001aff1a7230 */ /* 0x000fc40000004100 */
        /* <DEDUP_REMOVED lines=27> */
.L_x_5655:
[----:B------:R-:W-:Y:S05]  /*9100*/  BSYNC B0 ;  /* 0x0000000000007941 */ /* 0x000fea0003800000 */
.L_x_5641:
        /* <DEDUP_REMOVED lines=8> */
.L_x_5638:
[----:B0123--:R-:W0:Y:S01]  /*9190*/  S2R R0, SR_TID.X ;  /* 0x0000000000007919 */ /* 0x00fe220000002100 */
[----:B------:R-:W-:Y:S01]  /*91a0*/  ISETP.NE.AND P1, PT, R232, 0x3, PT ;  /* 0x00000003e800780c */ /* 0x000fe20003f25270 */
[----:B------:R-:W-:Y:S05]  /*91b0*/  WARPSYNC.ALL ;  /* 0x0000000000007948 */ /* 0x000fea0003800000 */
[----:B0-----:R-:W-:-:S05]  /*91c0*/  SHF.R.U32.HI R0, RZ, 0x7, R0 ;  /* 0x00000007ff007819 */ /* 0x001fca0000011600 */
[----:B------:R-:W-:-:S05]  /*91d0*/  VIADD R0, R0, 0x8 ;  /* 0x0000000800007836 */ /* 0x000fca0000000000 */
[----:B------:R0:W-:Y:S06]  /*91e0*/  BAR.SYNC.DEFER_BLOCKING R0, 0x100 ;  /* 0x000400000000751d */ /* 0x0001ec0000010000 */
[----:B------:R-:W-:Y:S05]  /*91f0*/  @!P1 BRA `(.L_x_5665) ;  /* 0x0000000000049947 */ /* 0x000fea0003800000 */
[----:B------:R-:W-:Y:S01]  /*9200*/  BPT.TRAP 0x1 ;  /* 0x000000040000795c */ /* 0x000fe20000300000 */
.L_x_5665:
[----:B------:R-:W-:Y:S01]  /*9210*/  IMAD R180, R2, 0x8, R19 ;  /* 0x0000000802b47824 */ /* 0x000fe200078e0213 */
[----:B------:R-:W-:-:S04]  /*9220*/  SHF.L.U32 R7, R23, 0x1f, RZ ;  /* 0x0000001f17077819 */ /* 0x000fc800000006ff */
[----:B------:R1:W2:Y:S01]  /*9230*/  SYNCS.PHASECHK.TRANS64.TRYWAIT P0, [R180+URZ+0x32430], R7 ;  /* 0x03243007b40075a7 */ /* 0x0002a2000800017f */
[----:B------:R-:W-:Y:S05]  /*9240*/  @!P1 BRA `(.L_x_5666) ;  /* 0x0000000000049947 */ /* 0x000fea0003800000 */
[----:B------:R-:W-:Y:S01]  /*9250*/  BPT.TRAP 0x1 ;  /* 0x000000040000795c */ /* 0x000fe20000300000 */
.L_x_5666:
[----:B------:R-:W-:-:S05]  /*9260*/  VIADD R3, R19, 0x1c400 ;  /* 0x0001c40013037836 */ /* 0x000fca0000000000 */
[----:B------:R-:W-:-:S04]  /*9270*/  SHF.R.U32.HI R3, RZ, 0x4, R3 ;  /* 0x00000004ff037819 */ /* 0x000fc80000011603 */
[----:B------:R-:W-:-:S04]  /*9280*/  LOP3.LUT R3, R3, 0x3fff, RZ, 0xc0, !PT ;  /* 0x00003fff03037812 */ /* 0x000fc800078ec0ff */
[----:B------:R-:W-:-:S05]  /*9290*/  LOP3.LUT R3, R3, 0x10000, RZ, 0xfc, !PT ;  /* 0x0001000003037812 */ /* 0x000fca00078efcff */
[----:B------:R3:W-:Y:S01]  /*92a0*/  STL [R1+0x44], R3 ;  /* 0x0000440301007387 */ /* 0x0007e20000100800 */
[----:B--2---:R-:W-:Y:S05]  /*92b0*/  @P0 BRA `(.L_x_5667) ;  /* 0x0000000000080947 */ /* 0x004fea0003800000 */
[----:B------:R-:W2:Y:S02]  /*92c0*/  SYNCS.PHASECHK.TRANS64.TRYWAIT P0, [R180+URZ+0x32430], R7 ;  /* 0x03243007b40075a7 */ /* 0x000ea4000800017f */
[----:B--2---:R-:W-:Y:S05]  /*92d0*/  @!P0 BRA `(.L_x_5668) ;  /* 0x0000016400488947 */ /* 0x004fea0003800000 */
.L_x_5667:
[----:B---3--:R-:W3:Y:S01]  /*92e0*/  LDL R3, [R1+0x44] ;  /* 0x0000440001037983 */ /* 0x008ee20000100800 */
[----:B------:R-:W-:Y:S01]  /*92f0*/  MOV R5, 0x40000040 ;  /* 0x4000004000057802 */ /* 0x000fe20000000f00 */
[----:B------:R-:W-:Y:S05]  /*9300*/  WARPSYNC.ALL ;  /* 0x0000000000007948 */ /* 0x000fea0003800000 */
[C---:B------:R-:W-:Y:S01]  /*9310*/  R2UR UR4, R224.reuse ;  /* 0x00000000e00472ca */ /* 0x040fe200000e0000 */
[----:B-----5:R-:W-:Y:S01]  /*9320*/  WARPGROUP.ARRIVE ;  /* 0x00000000000079c5 */ /* 0x020fe20000000000 */
[----:B------:R-:W-:Y:S01]  /*9330*/  R2UR UR5, R225 ;  /* 0x00000000e10572ca */ /* 0x000fe200000e0000 */
[----:B------:R-:W-:Y:S01]  /*9340*/  VIADD R14, R224, 0x2 ;  /* 0x00000002e00e7836 */ /* 0x000fe20000000000 */
[----:B------:R-:W-:Y:S01]  /*9350*/  R2UR UR7, R5 ;  /* 0x00000000050772ca */ /* 0x000fe200000e0000 */
[----:B------:R-:W-:Y:S01]  /*9360*/  IMAD.MOV.U32 R15, RZ, RZ, 0x40000040 ;  /* 0x40000040ff0f7424 */ /* 0x000fe200078e00ff */
[----:B------:R-:W-:Y:S01]  /*9370*/  BSSY B0, `(.L_x_5669) ;  /* 0x000002a000007945 */ /* 0x000fe20003800000 */
[----:B------:R-:W-:-:S02]  /*9380*/  IMAD.MOV.U32 R9, RZ, RZ, 0x40000040 ;  /* 0x40000040ff097424 */ /* 0x000fc400078e00ff */
[C---:B------:R-:W-:Y:S01]  /*9390*/  VIADD R12, R224.reuse, 0x4 ;  /* 0x00000004e00c7836 */ /* 0x040fe20000000000 */
[----:B------:R4:W-:Y:S01]  /*93a0*/  STL.64 [R1+0x18], R14 ;  /* 0x0000180e01007387 */ /* 0x0009e20000100a00 */
[----:B------:R-:W-:Y:S02]  /*93b0*/  IMAD.MOV.U32 R13, RZ, RZ, 0x40000040 ;  /* 0x40000040ff0d7424 */ /* 0x000fe400078e00ff */
[----:B------:R-:W-:Y:S02]  /*93c0*/  VIADD R10, R224, 0x6 ;  /* 0x00000006e00a7836 */ /* 0x000fe40000000000 */
[----:B------:R-:W-:Y:S01]  /*93d0*/  IMAD.MOV.U32 R11, RZ, RZ, 0x40000040 ;  /* 0x40000040ff0b7424 */ /* 0x000fe200078e00ff */
[----:B------:R4:W-:Y:S01]  /*93e0*/  STL.64 [R1+0x10], R12 ;  /* 0x0000100c01007387 */ /* 0x0009e20000100a00 */
[----:B------:R-:W-:-:S03]  /*93f0*/  IMAD.MOV.U32 R5, RZ, RZ, 0x40000040 ;  /* 0x40000040ff057424 */ /* 0x000fc600078e00ff */
[----:B------:R4:W-:Y:S01]  /*9400*/  STL.64 [R1+0x8], R10 ;  /* 0x0000080a01007387 */ /* 0x0009e20000100a00 */
[----:B---3--:R-:W-:-:S04]  /*9410*/  IMAD R4, R2, 0x300, R3 ;  /* 0x0000030002047824 */ /* 0x008fc800078e0203 */
[C---:B------:R-:W-:Y:S01]  /*9420*/  VIADD R8, R4.reuse, 0x2 ;  /* 0x0000000204087836 */ /* 0x040fe20000000000 */
[----:B------:R-:W-:-:S13]  /*9430*/  R2UR UR6, R4 ;  /* 0x00000000040672ca */ /* 0x000fda00000e0000 */
[----:B------:R-:W-:Y:S01]  /*9440*/  HGMMA.64x96x16.F32 R24, gdesc[UR4], RZ, !UPT, gsb0 ;  /* 0x01600000041879f0 */ /* 0x000fe2000c0008ff */
[----:B------:R-:W-:Y:S02]  /*9450*/  R2UR UR4, R14 ;  /* 0x000000000e0472ca */ /* 0x000fe400000e0000 */
[----:B------:R-:W-:Y:S02]  /*9460*/  R2UR UR5, R15 ;  /* 0x000000000f0572ca */ /* 0x000fe400000e0000 */
[----:B------:R-:W-:Y:S01]  /*9470*/  R2UR UR6, R8 ;  /* 0x00000000080672ca */ /* 0x000fe200000e0000 */
[C---:B------:R-:W-:Y:S01]  /*9480*/  VIADD R8, R4.reuse, 0x4 ;  /* 0x0000000404087836 */ /* 0x040fe20000000000 */
[----:B------:R-:W-:Y:S01]  /*9490*/  R2UR UR7, R9 ;  /* 0x00000000090772ca */ /* 0x000fe200000e0000 */
[----:B------:R-:W-:Y:S02]  /*94a0*/  IMAD.MOV.U32 R9, RZ, RZ, 0x40000040 ;  /* 0x40000040ff097424 */ /* 0x000fe400078e00ff */
        /* <DEDUP_REMOVED lines=15> */
[----:B------:R-:W-:Y:S01]  /*95a0*/  SHF.L.U32 R4, R73, 0x1f, RZ ;  /* 0x0000001f49047819 */ /* 0x000fe200000006ff */
[----:B------:R-:W-:-:S02]  /*95b0*/  WARPGROUP.DEPBAR.LE gsb0, 0x0 ;  /* 0x00008000000079c5 */ /* 0x000fc40000010000 */
[----:B------:R-:W-:-:S08]  /*95c0*/  WARPGROUP.ARRIVE ;  /* 0x00000000000079c5 */ /* 0x000fd00000000000 */
[----:B------:R-:W-:Y:S03]  /*95d0*/  HGMMA.64x96x16.F32 R24, gdesc[UR4], R24, gsb0 ;  /* 0x01600000041879f0 */ /* 0x000fe60008000818 */
[----:B------:R-:W-:Y:S02]  /*95e0*/  WARPGROUP.DEPBAR.LE gsb0, 0x0 ;  /* 0x00008000000079c5 */ /* 0x000fe40000010000 */
[----:B------:R-:W3:Y:S02]  /*95f0*/  SYNCS.PHASECHK.TRANS64.TRYWAIT P0, [R19+URZ+0x32410], R4 ;  /* 0x03241004130075a7 */ /* 0x000ee4000800017f */
[----:B---34-:R-:W-:Y:S05]  /*9600*/  @!P0 BRA `(.L_x_5670) ;  /* 0x0000016000908947 */ /* 0x018fea0003800000 */
.L_x_5919:
[----:B------:R-:W-:Y:S05]  /*9610*/  BSYNC B0 ;  /* 0x0000000000007941 */ /* 0x000fea0003800000 */
.L_x_5669:
[----:B------:R-:W-:Y:S05]  /*9620*/  @!P1 BRA `(.L_x_5671) ;  /* 0x0000000000049947 */ /* 0x000fea0003800000 */
[----:B------:R-:W-:Y:S01]  /*9630*/  BPT.TRAP 0x1 ;  /* 0x000000040000795c */ /* 0x000fe20000300000 */
.L_x_5671:
[----:B------:R4:W0:Y:S01]  /*9640*/  SYNCS.PHASECHK.TRANS64.TRYWAIT P2, [R180+URZ+0x32450], R7 ;  /* 0x03245007b40075a7 */ /* 0x000822000804017f */
[----:B------:R-:W-:Y:S05]  /*9650*/  @!P1 BRA `(.L_x_5672) ;  /* 0x0000000000049947 */ /* 0x000fea0003800000 */
[----:B------:R-:W-:Y:S01]  /*9660*/  BPT.TRAP 0x1 ;  /* 0x000000040000795c */ /* 0x000fe20000300000 */
.L_x_5672:
[----:B------:R-:W5:Y:S01]  /*9670*/  S2R R3, SR_TID.X ;  /* 0x0000000000037919 */ /* 0x000f620000002100 */
[----:B------:R-:W-:Y:S01]  /*9680*/  BSSY B0, `(.L_x_5673) ;  /* 0x0000006000007945 */ /* 0x000fe20003800000 */
[----:B-----5:R-:W-:-:S04]  /*9690*/  LOP3.LUT R3, R3, 0x7f, RZ, 0xc0, !PT ;  /* 0x0000007f03037812 */ /* 0x020fc800078ec0ff */
[----:B------:R-:W-:Y:S01]  /*96a0*/  ISETP.NE.AND P0, PT, R3, RZ, PT ;  /* 0x000000ff0300720c */ /* 0x000fe20003f05270 */
[----:B0-----:R-:W-:-:S12]  /*96b0*/  @P2 BRA `(.L_x_5674) ;  /* 0x0000000000082947 */ /* 0x001fd80003800000 */
[----:B------:R-:W0:Y:S02]  /*96c0*/  SYNCS.PHASECHK.TRANS64.TRYWAIT P2, [R180+URZ+0x32450], R7 ;  /* 0x03245007b40075a7 */ /* 0x000e24000804017f */
[----:B0-----:R-:W-:Y:S05]  /*96d0*/  @!P2 BRA `(.L_x_5675) ;  /* 0x000001600070a947 */ /* 0x001fea0003800000 */
.L_x_5674:
[----:B------:R-:W-:Y:S05]  /*96e0*/  BSYNC B0 ;  /* 0x0000000000007941 */ /* 0x000fea0003800000 */
.L_x_5673:
[----:B------:R-:W-:Y:S05]  /*96f0*/  WARPSYNC.ALL ;  /* 0x0000000000007948 */ /* 0x000fea0003800000 */
[----:B------:R-:W-:Y:S01]  /*9700*/  IADD3 R3, R19, 0x400, RZ ;  /* 0x0000040013037810 */ /* 0x000fe20007ffe0ff */
[----:B------:R-:W-:Y:S01]  /*9710*/  IMAD.MOV.U32 R5, RZ, RZ, 0x40000040 ;  /* 0x40000040ff057424 */ /* 0x000fe200078e00ff */
[----:B---3--:R-:W-:Y:S01]  /*9720*/  LOP3.LUT R4, R72, 0x10000, RZ, 0xfc, !PT ;  /* 0x0001000048047812 */ /* 0x008fe200078efcff */
[----:B------:R-:W-:Y:S01]  /*9730*/  IMAD.MOV.U32 R73, RZ, RZ, 0x40000040 ;  /* 0x40000040ff497424 */ /* 0x000fe200078e00ff */
[----:B------:R-:W-:Y:S01]  /*9740*/  SHF.R.U32.HI R3, RZ, 0x4, R3 ;  /* 0x00000004ff037819 */ /* 0x000fe20000011603 */
[----:B------:R-:W-:Y:S01]  /*9750*/  WARPGROUP.ARRIVE ;  /* 0x00000000000079c5 */ /* 0x000fe20000000000 */
[C---:B------:R-:W-:Y:S01]  /*9760*/  R2UR UR4, R4.reuse ;  /* 0x00000000040472ca */ /* 0x040fe200000e0000 */
[----:B------:R-:W-:Y:S01]  /*9770*/  VIADD R74, R4, 0x2 ;  /* 0x00000002044a7836 */ /* 0x000fe20000000000 */
[----:B------:R-:W-:Y:S01]  /*9780*/  LOP3.LUT R3, R3, 0x3fff, RZ, 0xc0, !PT ;  /* 0x00003fff03037812 */ /* 0x000fe200078ec0ff */
[----:B------:R-:W-:Y:S01]  /*9790*/  IMAD.MOV.U32 R75, RZ, RZ, 0x40000040 ;  /* 0x40000040ff4b7424 */ /* 0x000fe200078e00ff */
[----:B------:R-:W-:Y:S01]  /*97a0*/  R2UR UR5, R5 ;  /* 0x00000000050572ca */ /* 0x000fe200000e0000 */
[----:B-12-4-:R-:W-:Y:S01]  /*97b0*/  IMAD.MOV.U32 R7, RZ, RZ, 0x40000040 ;  /* 0x40000040ff077424 */ /* 0x016fe200078e00ff */
[----:B------:R-:W-:Y:S01]  /*97c0*/  LOP3.LUT R6, R3, 0x10000, RZ, 0xfc, !PT ;  /* 0x0001000003067812 */ /* 0x000fe200078efcff */
[----:B------:R-:W-:Y:S01]  /*97d0*/  IMAD.MOV.U32 R231, RZ, RZ, 0x40000040 ;  /* 0x40000040ffe77424 */ /* 0x000fe200078e00ff */
[----:B------:R-:W-:-:S02]  /*97e0*/  R2UR UR7, R73 ;  /* 0x00000000490772ca */ /* 0x000fc400000e0000 */
[----:B------:R-:W-:Y:S01]  /*97f0*/  MOV R229, 0x40000040 ;  /* 0x4000004000e57802 */ /* 0x000fe20000000f00 */
[----:B------:R-:W-:Y:S01]  /*9800*/  IMAD R72, R2, 0xc00, R6 ;  /* 0x00000c0002487824 */ /* 0x000fe200078e0206 */
[----:B------:R0:W-:Y:S01]  /*9810*/  STL [R1+0x48], R6 ;  /* 0x0000480601007387 */ /* 0x0001e20000100800 */
[----:B------:R-:W-:Y:S01]  /*9820*/  IMAD.MOV.U32 R227, RZ, RZ, 0x40000040 ;  /* 0x40000040ffe37424 */ /* 0x000fe200078e00ff */
[----:B------:R-:W1:Y:S01]  /*9830*/  LDC R77, c[0x0][0x448] ;  /* 0x00011200ff4d7b82 */ /* 0x000e620000000800 */
[----:B------:R-:W-:Y:S01]  /*9840*/  IMAD.MOV.U32 R215, RZ, RZ, 0x40000040 ;  /* 0x40000040ffd77424 */ /* 0x000fe200078e00ff */
[----:B------:R-:W-:Y:S01]  /*9850*/  R2UR UR6, R72 ;  /* 0x00000000480672ca */ /* 0x000fe200000e0000 */
[----:B------:R-:W-:Y:S02]  /*9860*/  VIADD R230, R4, 0x4 ;  /* 0x0000000404e67836 */ /* 0x000fe40000000000 */
[----:B------:R-:W-:Y:S02]  /*9870*/  IMAD.MOV.U32 R213, RZ, RZ, 0x40000040 ;  /* 0x40000040ffd57424 */ /* 0x000fe400078e00ff */
[----:B------:R-:W-:-:S02]  /*9880*/  IMAD.MOV.U32 R209, RZ, RZ, 0x40000040 ;  /* 0x40000040ffd17424 */ /* 0x000fc400078e00ff */
[----:B------:R-:W-:Y:S02]  /*9890*/  IMAD.MOV.U32 R207, RZ, RZ, 0x40000040 ;  /* 0x40000040ffcf7424 */ /* 0x000fe400078e00ff */
[----:B------:R-:W-:Y:S01]  /*98a0*/  IMAD.MOV.U32 R205, RZ, RZ, 0x40000040 ;  /* 0x40000040ffcd7424 */ /* 0x000fe200078e00ff */
[----:B------:R-:W-:Y:S01]  /*98b0*/  IADD3 R20, R4, 0x804, RZ ;  /* 0x0000080404147810 */ /* 0x000fe20007ffe0ff */
[----:B0-----:R-:W-:Y:S01]  /*98c0*/  VIADD R6, R72, 0x2 ;  /* 0x0000000248067836 */ /* 0x001fe20000000000 */
[----:B------:R0:W-:Y:S01]  /*98d0*/  STL.64 [R1], R74 ;  /* 0x0000004a01007387 */ /* 0x0001e20000100a00 */
[----:B------:R-:W-:Y:S01]  /*98e0*/  HGMMA.64x96x16.F32 R24, gdesc[UR4], R24, gsb0 ;  /* 0x01600000041879f0 */ /* 0x000fe20008000818 */
[----:B------:R-:W-:Y:S01]  /*98f0*/  R2UR UR4, R74 ;  /* 0x000000004a0472ca */ /* 0x000fe200000e0000 */
[----:B------:R-:W-:Y:S01]  /*9900*/  IMAD.MOV.U32 R21, RZ, RZ, 0x40000040 ;  /* 0x40000040ff157424 */ /* 0x000fe200078e00ff */
[----:B------:R-:W-:Y:S01]  /*9910*/  R2UR UR5, R75 ;  /* 0x000000004b0572ca */ /* 0x000fe200000e0000 */
[----:B------:R-:W-:Y:S01]  /*9920*/  IMAD.MOV.U32 R15, RZ, RZ, 0x40000040 ;  /* 0x40000040ff0f7424 */ /* 0x000fe200078e00ff */
[----:B------:R-:W-:Y:S01]  /*9930*/  R2UR UR6, R6 ;  /* 0x00000000060672ca */ /* 0x000fe200000e0000 */
[----:B------:R-:W-:Y:S01]  /*9940*/  IMAD.MOV.U32 R13, RZ, RZ, 0x40000040 ;  /* 0x40000040ff0d7424 */ /* 0x000fe200078e00ff */
[----:B------:R-:W-:Y:S01]  /*9950*/  R2UR UR7, R7 ;  /* 0x00000000070772ca */ /* 0x000fe200000e0000 */
[----:B------:R-:W-:Y:S01]  /*9960*/  VIADD R6, R72, 0x4 ;  /* 0x0000000448067836 */ /* 0x000fe20000000000 */
[----:B------:R-:W-:Y:S01]  /*9970*/  ULDC UR42, c[0x0][0xad0] ;  /* 0x0002b400002a7ab9 */ /* 0x000fe20000000800 */
[----:B------:R-:W-:Y:S01]  /*9980*/  IMAD.MOV.U32 R7, RZ, RZ, 0x40000040 ;  /* 0x40000040ff077424 */ /* 0x000fe200078e00ff */
[----:B0-----:R-:W2:Y:S01]  /*9990*/  LDL.LU R75, [R1+0x38] ;  /* 0x00003800014b7983 */ /* 0x001ea20000300800 */
[C---:B------:R-:W-:Y:S01]  /*99a0*/  VIADD R228, R4.reuse, 0x6 ;  /* 0x0000000604e47836 */ /* 0x040fe20000000000 */
[----:B------:R-:W-:Y:S01]  /*99b0*/  ULDC UR43, c[0x0][0xad0] ;  /* 0x0002b400002b7ab9 */ /* 0x000fe20000000800 */
[C---:B------:R-:W-:Y:S01]  /*99c0*/  VIADD R226, R4.reuse, 0x400 ;  /* 0x0000040004e27836 */ /* 0x040fe20000000000 */
[----:B------:R-:W3:Y:S01]  /*99d0*/  LDL R79, [R1+0x64] ;  /* 0x00006400014f7983 */ /* 0x000ee20000100800 */
[----:B------:R-:W-:-:S02]  /*99e0*/  VIADD R214, R4, 0x402 ;  /* 0x0000040204d67836 */ /* 0x000fc40000000000 */
[C---:B------:R-:W-:Y:S01]  /*99f0*/  VIADD R212, R4.reuse, 0x404 ;  /* 0x0000040404d47836 */ /* 0x040fe20000000000 */
[----:B------:R-:W3:Y:S01]  /*9a00*/  LDL R76, [R1+0x50] ;  /* 0x00005000014c7983 */ /* 0x000ee20000100800 */
[C---:B------:R-:W-:Y:S02]  /*9a10*/  VIADD R208, R4.reuse, 0x406 ;  /* 0x0000040604d07836 */ /* 0x040fe40000000000 */
[C---:B------:R-:W-:Y:S01]  /*9a20*/  VIADD R206, R4.reuse, 0x800 ;  /* 0x0000080004ce7836 */ /* 0x040fe20000000000 */
[----:B------:R-:W4:Y:S01]  /*9a30*/  LDL R182, [R1+0x34] ;  /* 0x0000340001b67983 */ /* 0x000f220000100800 */
[C---:B------:R-:W-:Y:S02]  /*9a40*/  VIADD R204, R4.reuse, 0x802 ;  /* 0x0000080204cc7836 */ /* 0x040fe40000000000 */
[C---:B------:R-:W-:Y:S01]  /*9a50*/  VIADD R14, R4.reuse, 0x806 ;  /* 0x00000806040e7836 */ /* 0x040fe20000000000 */
[----:B------:R-:W5:Y:S01]  /*9a60*/  LDL R78, [R1+0x68] ;  /* 0x00006800014e7983 */ /* 0x000f620000100800 */
[----:B------:R-:W-:-:S02]  /*9a70*/  VIADD R12, R4, 0xc00 ;  /* 0x00000c00040c7836 */ /* 0x000fc40000000000 */
[----:B------:R-:W-:Y:S01]  /*9a80*/  VIADD R10, R4, 0xc02 ;  /* 0x00000c02040a7836 */ /* 0x000fe20000000000 */
[----:B------:R-:W5:Y:S01]  /*9a90*/  LDL R183, [R1+0x30] ;  /* 0x0000300001b77983 */ /* 0x000f620000100800 */
        /* <DEDUP_REMOVED lines=34> */
[----:B------:R-:W-:Y:S01]  /*9cc0*/  VIADD R6, R72, 0x304 ;  /* 0x0000030448067836 */ /* 0x000fe20000000000 */
[----:B------:R-:W-:Y:S01]  /*9cd0*/  MOV R7, 0x40000040 ;  /* 0x4000004000077802 */ /* 0x000fe20000000f00 */
[----:B------:R-:W-:-:S02]  /*9ce0*/  WARPGROUP.DEPBAR.LE gsb0, 0x0 ;  /* 0x00008000000079c5 */ /* 0x000fc40000010000 */
[----:B------:R-:W-:-:S08]  /*9cf0*/  WARPGROUP.ARRIVE ;  /* 0x00000000000079c5 */ /* 0x000fd00000000000 */
        /* <DEDUP_REMOVED lines=70> */
[----:B------:R-:W-:-:S02]  /*a160*/  VIADD R6, R72, 0x904 ;  /* 0x0000090448067836 */ /* 0x000fc40000000000 */
[----:B------:R-:W-:Y:S02]  /*a170*/  IMAD.MOV.U32 R9, RZ, RZ, 0x40000040 ;  /* 0x40000040ff097424 */ /* 0x000fe400078e00ff */
[----:B------:R-:W-:Y:S01]  /*a180*/  IMAD.MOV.U32 R7, RZ, RZ, 0x40000040 ;  /* 0x40000040ff077424 */ /* 0x000fe200078e00ff */
        /* <DEDUP_REMOVED lines=17> */
[----:B------:R-:W-:Y:S02]  /*a2a0*/  R2UR UR7, R73 ;  /* 0x00000000490772ca */ /* 0x000fe400000e0000 */
[----:B-1----:R-:W-:-:S13]  /*a2b0*/  ISETP.NE.AND P5, PT, R77, 0x1, PT ;  /* 0x000000014d00780c */ /* 0x002fda0003fa5270 */
[----:B------:R-:W0:Y:S01]  /*a2c0*/  @P5 LDC R77, c[0x0][0x44c] ;  /* 0x00011300ff4d5b82 */ /* 0x000e220000000800 */
[----:B------:R-:W-:Y:S02]  /*a2d0*/  WARPGROUP.DEPBAR.LE gsb0, 0x0 ;  /* 0x00008000000079c5 */ /* 0x000fe40000010000 */
[----:B------:R-:W-:-:S06]  /*a2e0*/  WARPGROUP.ARRIVE ;  /* 0x00000000000079c5 */ /* 0x000fcc0000000000 */
[----:B------:R-:W-:Y:S01]  /*a2f0*/  HGMMA.64x96x16.F32 R24, gdesc[UR4], R24, gsb0 ;  /* 0x01600000041879f0 */ /* 0x000fe20008000818 */
[----:B------:R-:W-:Y:S01]  /*a300*/  ULDC UR4, c[0x0][0xad0] ;  /* 0x0002b40000047ab9 */ /* 0x000fe20000000800 */
[----:B--2---:R-:W-:-:S04]  /*a310*/  LOP3.LUT R75, R75, 0xfffffffe, RZ, 0xc0, !PT ;  /* 0xfffffffe4b4b7812 */ /* 0x004fc800078ec0ff */
[----:B------:R-:W-:-:S05]  /*a320*/  @P5 LOP3.LUT R75, R75, 0x1, RZ, 0xfc, !PT ;  /* 0x000000014b4b5812 */ /* 0x000fca00078efcff */
[----:B------:R1:W-:Y:S01]  /*a330*/  STL [R1+0x38], R75 ;  /* 0x0000384b01007387 */ /* 0x0003e20000100800 */
[----:B------:R-:W-:Y:S02]  /*a340*/  WARPGROUP.DEPBAR.LE gsb0, 0x0 ;  /* 0x00008000000079c5 */ /* 0x000fe40000010000 */
[----:B------:R-:W-:-:S04]  /*a350*/  FMUL.FTZ R72, R24, UR4 ;  /* 0x0000000418487c20 */ /* 0x000fc80008410000 */
[----:B------:R2:W5:Y:S01]  /*a360*/  MUFU.TANH R74, R72 ;  /* 0x00000048004a7308 */ /* 0x0005620000002400 */
[----:B------:R-:W-:Y:S01]  /*a370*/  FMUL.FTZ R28, R28, UR4 ;  /* 0x000000041c1c7c20 */ /* 0x000fe20008410000 */
[----:B--2---:R-:W2:Y:S06]  /*a380*/  @P5 LDC R72, c[0x0][0x450] ;  /* 0x00011400ff485b82 */ /* 0x004eac0000000800 */
[----:B------:R3:W-:Y:S01]  /*a390*/  MUFU.TANH R87, R28 ;  /* 0x0000001c00577308 */ /* 0x0007e20000002400 */
[----:B------:R-:W-:Y:S01]  /*a3a0*/  FMUL.FTZ R33, R33, UR4 ;  /* 0x0000000421217c20 */ /* 0x000fe20008410000 */
[----:B---3--:R-:W-:Y:S01]  /*a3b0*/  FMUL.FTZ R28, R35, UR4 ;  /* 0x00000004231c7c20 */ /* 0x008fe20008410000 */
[----:B------:R-:W-:Y:S01]  /*a3c0*/  FMUL.FTZ R35, R36, UR4 ;  /* 0x0000000424237c20 */ /* 0x000fe20008410000 */
[----:B------:R-:W-:-:S04]  /*a3d0*/  IMAD.IADD R36, R79, 0x1, R76 ;  /* 0x000000014f247824 */ /* 0x000fc800078e024c */
[----:B------:R0:W-:Y:S02]  /*a3e0*/  MUFU.TANH R81, R33 ;  /* 0x0000002100517308 */ /* 0x0001e40000002400 */
[----:B0-----:R-:W-:-:S06]  /*a3f0*/  @P5 IMAD.HI.U32 R33, R36, R77, RZ ;  /* 0x0000004d24215227 */ /* 0x001fcc00078e00ff */
[----:B-1----:R0:W-:Y:S01]  /*a400*/  MUFU.TANH R75, R35 ;  /* 0x00000023004b7308 */ /* 0x0021e20000002400 */
[----:B--2---:R-:W-:-:S05]  /*a410*/  @P5 SHF.R.U32.HI R36, RZ, R72, R33 ;  /* 0x00000048ff245219 */ /* 0x004fca0000011621 */
[----:B0-----:R-:W0:Y:S01]  /*a420*/  SHFL.IDX PT, R35, R36, RZ, 0x1c1f ;  /* 0x001c1fff24237589 */ /* 0x001e2200000e0000 */
[----:B----4-:R-:W-:Y:S02]  /*a430*/  IMAD R33, R203, -0x60, R182 ;  /* 0xffffffa0cb217824 */ /* 0x010fe400078e02b6 */
[----:B------:R-:W-:Y:S01]  /*a440*/  FMUL.FTZ R73, R25, UR4 ;  /* 0x0000000419497c20 */ /* 0x000fe20008410000 */
[----:B------:R-:W-:Y:S01]  /*a450*/  FMUL.FTZ R40, R40, UR4 ;  /* 0x0000000428287c20 */ /* 0x000fe20008410000 */
[----:B------:R-:W-:Y:S01]  /*a460*/  FMUL.FTZ R25, R27, UR4 ;  /* 0x000000041b197c20 */ /* 0x000fe20008410000 */
[----:B------:R-:W-:Y:S02]  /*a470*/  VIADD R33, R33, 0x60 ;  /* 0x0000006021217836 */ /* 0x000fe40000000000 */
[----:B------:R-:W-:Y:S01]  /*a480*/  FMUL.FTZ R27, R30, UR4 ;  /* 0x000000041e1b7c20 */ /* 0x000fe20008410000 */
[----:B------:R-:W-:Y:S01]  /*a490*/  FMUL.FTZ R30, R39, UR4 ;  /* 0x00000004271e7c20 */ /* 0x000fe20008410000 */
[----:B------:R-:W1:Y:S01]  /*a4a0*/  MUFU.TANH R73, R73 ;  /* 0x0000004900497308 */ /* 0x000e620000002400 */
[----:B------:R-:W-:-:S07]  /*a4b0*/  FMUL.FTZ R29, R29, UR4 ;  /* 0x000000041d1d7c20 */ /* 0x000fce0008410000 */
[----:B------:R5:W-:Y:S01]  /*a4c0*/  MUFU.TANH R39, R40 ;  /* 0x0000002800277308 */ /* 0x000be20000002400 */
[----:B------:R-:W-:Y:S01]  /*a4d0*/  FMUL.FTZ R32, R32, UR4 ;  /* 0x0000000420207c20 */ /* 0x000fe20008410000 */
[----:B-----5:R-:W-:-:S06]  /*a4e0*/  IMAD R40, R78, -0x2, R33 ;  /* 0xfffffffe4e287824 */ /* 0x020fcc00078e0221 */
[----:B------:R-:W2:Y:S01]  /*a4f0*/  MUFU.TANH R85, R29 ;  /* 0x0000001d00557308 */ /* 0x000ea20000002400 */
[----:B------:R-:W-:-:S04]  /*a500*/  IADD3 R91, -R183, 0x1, R40 ;  /* 0x00000001b75b7810 */ /* 0x000fc80007ffe128 */
[----:B0-----:R-:W-:-:S03]  /*a510*/  VIADDMNMX R72, R35, R91, R40, PT ;  /* 0x0000005b23487246 */ /* 0x001fc60003800128 */
[----:B------:R0:W3:Y:S01]  /*a520*/  MUFU.TANH R83, R32 ;  /* 0x0000002000537308 */ /* 0x0000e20000002400 */
[----:B------:R-:W-:Y:S01]  /*a530*/  FMUL.FTZ R24, R26, UR4 ;  /* 0x000000041a187c20 */ /* 0x000fe20008410000 */
[C---:B------:R-:W-:Y:S02]  /*a540*/  ISETP.GT.AND P3, PT, R72.reuse, RZ, PT ;  /* 0x000000ff4800720c */ /* 0x040fe40003f64270 */
[----:B------:R-:W-:Y:S01]  /*a550*/  ISETP.GT.AND P4, PT, R72, 0x1, PT ;  /* 0x000000014800780c */ /* 0x000fe20003f84270 */
[----:B------:R-:W-:Y:S01]  /*a560*/  FMUL.FTZ R26, R31, UR4 ;  /* 0x000000041f1a7c20 */ /* 0x000fe20008410000 */
[----:B------:R-:W-:Y:S01]  /*a570*/  FMUL.FTZ R31, R38, UR4 ;  /* 0x00000004261f7c20 */ /* 0x000fe20008410000 */
[----:B------:R-:W-:Y:S01]  /*a580*/  ISETP.GT.AND P2, PT, R72, 0x8, PT ;  /* 0x000000084800780c */ /* 0x000fe20003f44270 */
[----:B------:R-:W-:Y:S01]  /*a590*/  FMUL.FTZ R37, R37, UR4 ;  /* 0x0000000425257c20 */ /* 0x000fe20008410000 */
[----:B------:R-:W-:Y:S02]  /*a5a0*/  FSEL R38, R74, -INF , P3 ;  /* 0xff8000004a267808 */ /* 0x000fe40001800000 */
[----:B-1----:R-:W-:Y:S01]  /*a5b0*/  FSEL R89, R73, -INF , P4 ;  /* 0xff80000049597808 */ /* 0x002fe20002000000 */
[----:B0-----:R-:W-:Y:S01]  /*a5c0*/  FMUL.FTZ R32, R42, UR4 ;  /* 0x000000042a207c20 */ /* 0x001fe20008410000 */
[----:B------:R-:W-:-:S02]  /*a5d0*/  ISETP.GT.AND P3, PT, R72, 0x9, PT ;  /* 0x000000094800780c */ /* 0x000fc40003f64270 */
[----:B------:R-:W-:Y:S02]  /*a5e0*/  FSEL R87, R87, -INF , P2 ;  /* 0xff80000057577808 */ /* 0x000fe40001000000 */
[----:B------:R-:W-:Y:S01]  /*a5f0*/  FMNMX.FTZ R42, R38, R89, !PT ;  /* 0x00000059262a7209 */ /* 0x000fe20007810000 */
[----:B------:R-:W0:Y:S01]  /*a600*/  MUFU.TANH R37, R37 ;  /* 0x0000002500257308 */ /* 0x000e220000002400 */
[----:B------:R-:W-:Y:S01]  /*a610*/  ISETP.GT.AND P2, PT, R72, 0x10, PT ;  /* 0x000000104800780c */ /* 0x000fe20003f44270 */
[----:B------:R-:W-:Y:S01]  /*a620*/  FMUL.FTZ R41, R41, UR4 ;  /* 0x0000000429297c20 */ /* 0x000fe20008410000 */
[----:B--2---:R-:W-:Y:S02]  /*a630*/  FSEL R85, R85, -INF , P3 ;  /* 0xff80000055557808 */ /* 0x004fe40001800000 */
[----:B------:R-:W-:Y:S01]  /*a640*/  FMNMX.FTZ R42, R87, R42, !PT ;  /* 0x0000002a572a7209 */ /* 0x000fe20007810000 */
[----:B------:R-:W-:Y:S01]  /*a650*/  FMUL.FTZ R44, R44, UR4 ;  /* 0x000000042c2c7c20 */ /* 0x000fe20008410000 */
[----:B------:R-:W-:-:S02]  /*a660*/  ISETP.GT.AND P3, PT, R72, 0x11, PT ;  /* 0x000000114800780c */ /* 0x000fc40003f64270 */
[----:B---3--:R-:W-:Y:S02]  /*a670*/  FSEL R83, R83, -INF , P2 ;  /* 0xff80000053537808 */ /* 0x008fe40001000000 */
[----:B------:R-:W-:Y:S01]  /*a680*/  FMNMX.FTZ R42, R85, R42, !PT ;  /* 0x0000002a552a7209 */ /* 0x000fe20007810000 */
[----:B------:R-:W1:Y:S01]  /*a690*/  MUFU.TANH R41, R41 ;  /* 0x0000002900297308 */ /* 0x000e620000002400 */
[----:B------:R-:W-:Y:S01]  /*a6a0*/  ISETP.GT.AND P2, PT, R72, 0x18, PT ;  /* 0x000000184800780c */ /* 0x000fe20003f44270 */
[----:B------:R-:W-:Y:S01]  /*a6b0*/  FMUL.FTZ R45, R45, UR4 ;  /* 0x000000042d2d7c20 */ /* 0x000fe20008410000 */
[----:B------:R-:W-:Y:S02]  /*a6c0*/  FSEL R81, R81, -INF , P3 ;  /* 0xff80000051517808 */ /* 0x000fe40001800000 */
[----:B------:R-:W-:Y:S01]  /*a6d0*/  FMNMX.FTZ R42, R83, R42, !PT ;  /* 0x0000002a532a7209 */ /* 0x000fe20007810000 */
[----:B------:R-:W-:Y:S01]  /*a6e0*/  FMUL.FTZ R34, R34, UR4 ;  /* 0x0000000422227c20 */ /* 0x000fe20008410000 */
[----:B------:R-:W-:Y:S01]  /*a6f0*/  ISETP.GT.AND P3, PT, R72, 0x19, PT ;  /* 0x000000194800780c */ /* 0x000fe20003f64270 */
[----:B------:R-:W2:Y:S01]  /*a700*/  MUFU.TANH R44, R44 ;  /* 0x0000002c002c7308 */ /* 0x000ea20000002400 */
[----:B------:R-:W-:Y:S01]  /*a710*/  FSEL R73, R75, -INF , P2 ;  /* 0xff8000004b497808 */ /* 0x000fe20001000000 */
[----:B------:R-:W-:Y:S01]  /*a720*/  FMUL.FTZ R48, R48, UR4 ;  /* 0x0000000430307c20 */ /* 0x000fe20008410000 */
[----:B------:R-:W-:Y:S01]  /*a730*/  FMNMX.FTZ R42, R81, R42, !PT ;  /* 0x0000002a512a7209 */ /* 0x000fe20007810000 */
[----:B------:R-:W-:Y:S01]  /*a740*/  FMUL.FTZ R49, R49, UR4 ;  /* 0x0000000431317c20 */ /* 0x000fe20008410000 */
[----:B------:R-:W-:-:S03]  /*a750*/  ISETP.GT.AND P2, PT, R72, 0x20, PT ;  /* 0x000000204800780c */ /* 0x000fc60003f44270 */
[----:B------:R3:W-:Y:S01]  /*a760*/  MUFU.TANH R29, R34 ;  /* 0x00000022001d7308 */ /* 0x0007e20000002400 */
[----:B------:R-:W-:Y:S01]  /*a770*/  FMNMX.FTZ R42, R73, R42, !PT ;  /* 0x0000002a492a7209 */ /* 0x000fe20007810000 */
[----:B------:R-:W-:-:S06]  /*a780*/  FMUL.FTZ R52, R52, UR4 ;  /* 0x0000000434347c20 */ /* 0x000fcc0008410000 */
[----:B------:R-:W4:Y:S01]  /*a790*/  MUFU.TANH R45, R45 ;  /* 0x0000002d002d7308 */ /* 0x000f220000002400 */
[----:B---3--:R-:W-:Y:S01]  /*a7a0*/  FMUL.FTZ R34, R43, UR4 ;  /* 0x000000042b227c20 */ /* 0x008fe20008410000 */
[----:B0-----:R-:W-:Y:S02]  /*a7b0*/  FSEL R43, R37, -INF , P3 ;  /* 0xff800000252b7808 */ /* 0x001fe40001800000 */
[C---:B------:R-:W-:Y:S02]  /*a7c0*/  ISETP.GT.AND P3, PT, R72.reuse, 0x21, PT ;  /* 0x000000214800780c */ /* 0x040fe40003f64270 */
[----:B------:R-:W-:Y:S02]  /*a7d0*/  FSEL R37, R39, -INF , P2 ;  /* 0xff80000027257808 */ /* 0x000fe40001000000 */
[----:B------:R-:W0:Y:S01]  /*a7e0*/  MUFU.TANH R48, R48 ;  /* 0x0000003000307308 */ /* 0x000e220000002400 */
[----:B------:R-:W-:Y:S01]  /*a7f0*/  FMNMX.FTZ R42, R43, R42, !PT ;  /* 0x0000002a2b2a7209 */ /* 0x000fe20007810000 */
[----:B------:R-:W-:Y:S01]  /*a800*/  FMUL.FTZ R53, R53, UR4 ;  /* 0x0000000435357c20 */ /* 0x000fe20008410000 */
[----:B------:R-:W-:-:S02]  /*a810*/  ISETP.GT.AND P2, PT, R72, 0x28, PT ;  /* 0x000000284800780c */ /* 0x000fc40003f44270 */
[----:B-1----:R-:W-:Y:S02]  /*a820*/  FSEL R35, R41, -INF , P3 ;  /* 0xff80000029237808 */ /* 0x002fe40001800000 */
[----:B------:R-:W-:Y:S01]  /*a830*/  FMNMX.FTZ R42, R37, R42, !PT ;  /* 0x0000002a252a7209 */ /* 0x000fe20007810000 */
[----:B------:R-:W1:Y:S01]  /*a840*/  MUFU.TANH R49, R49 ;  /* 0x0000003100317308 */ /* 0x000e620000002400 */
[----:B------:R-:W-:Y:S01]  /*a850*/  ISETP.GT.AND P3, PT, R72, 0x29, PT ;  /* 0x000000294800780c */ /* 0x000fe20003f64270 */
[----:B------:R-:W-:Y:S01]  /*a860*/  FMUL.FTZ R56, R56, UR4 ;  /* 0x0000000438387c20 */ /* 0x000fe20008410000 */
[----:B--2---:R-:W-:Y:S02]  /*a870*/  FSEL R33, R44, -INF , P2 ;  /* 0xff8000002c217808 */ /* 0x004fe40001000000 */
[----:B------:R-:W-:-:S03]  /*a880*/  FMNMX.FTZ R42, R35, R42, !PT ;  /* 0x0000002a232a7209 */ /* 0x000fc60007810000 */
[----:B------:R-:W2:Y:S01]  /*a890*/  MUFU.TANH R52, R52 ;  /* 0x0000003400347308 */ /* 0x000ea20000002400 */
[----:B------:R-:W-:Y:S02]  /*a8a0*/  ISETP.GT.AND P2, PT, R72, 0x30, PT ;  /* 0x000000304800780c */ /* 0x000fe40003f44270 */
[----:B----4-:R-:W-:Y:S02]  /*a8b0*/  FSEL R39, R45, -INF , P3 ;  /* 0xff8000002d277808 */ /* 0x010fe40001800000 */
[----:B------:R-:W-:-:S03]  /*a8c0*/  FMNMX.FTZ R42, R33, R42, !PT ;  /* 0x0000002a212a7209 */ /* 0x000fc60007810000 */
[----:B------:R-:W3:Y:S01]  /*a8d0*/  MUFU.TANH R53, R53 ;  /* 0x0000003500357308 */ /* 0x000ee20000002400 */
[----:B------:R-:W-:Y:S01]  /*a8e0*/  FMUL.FTZ R57, R57, UR4 ;  /* 0x0000000439397c20 */ /* 0x000fe20008410000 */
[----:B------:R-:W-:Y:S01]  /*a8f0*/  ISETP.GT.AND P3, PT, R72, 0x31, PT ;  /* 0x000000314800780c */ /* 0x000fe20003f64270 */
[----:B------:R-:W-:Y:S01]  /*a900*/  FMUL.FTZ R60, R60, UR4 ;  /* 0x000000043c3c7c20 */ /* 0x000fe20008410000 */
[----:B0-----:R-:W-:Y:S02]  /*a910*/  FSEL R41, R48, -INF , P2 ;  /* 0xff80000030297808 */ /* 0x001fe40001000000 */
[----:B------:R-:W-:Y:S02]  /*a920*/  FMNMX.FTZ R42, R39, R42, !PT ;  /* 0x0000002a272a7209 */ /* 0x000fe40007810000 */
[----:B------:R-:W0:Y:S01]  /*a930*/  MUFU.TANH R56, R56 ;  /* 0x0000003800387308 */ /* 0x000e220000002400 */
[----:B------:R-:W-:Y:S02]  /*a940*/  ISETP.GT.AND P2, PT, R72, 0x38, PT ;  /* 0x000000384800780c */ /* 0x000fe40003f44270 */
[----:B-1----:R-:W-:-:S02]  /*a950*/  FSEL R45, R49, -INF , P3 ;  /* 0xff800000312d7808 */ /* 0x002fc40001800000 */
[----:B------:R-:W-:-:S03]  /*a960*/  FMNMX.FTZ R42, R41, R42, !PT ;  /* 0x0000002a292a7209 */ /* 0x000fc60007810000 */
[----:B------:R0:W1:Y:S01]  /*a970*/  MUFU.TANH R74, R57 ;  /* 0x00000039004a7308 */ /* 0x0000620000002400 */
[----:B------:R-:W-:Y:S01]  /*a980*/  FMUL.FTZ R61, R61, UR4 ;  /* 0x000000043d3d7c20 */ /* 0x000fe20008410000 */
[----:B------:R-:W-:Y:S01]  /*a990*/  ISETP.GT.AND P3, PT, R72, 0x39, PT ;  /* 0x000000394800780c */ /* 0x000fe20003f64270 */
[----:B------:R-:W-:Y:S01]  /*a9a0*/  FMUL.FTZ R64, R64, UR4 ;  /* 0x0000000440407c20 */ /* 0x000fe20008410000 */
[----:B--2---:R-:W-:Y:S02]  /*a9b0*/  FSEL R49, R52, -INF , P2 ;  /* 0xff80000034317808 */ /* 0x004fe40001000000 */
[----:B------:R-:W-:Y:S02]  /*a9c0*/  FMNMX.FTZ R42, R45, R42, !PT ;  /* 0x0000002a2d2a7209 */ /* 0x000fe40007810000 */
[----:B------:R-:W2:Y:S01]  /*a9d0*/  MUFU.TANH R60, R60 ;  /* 0x0000003c003c7308 */ /* 0x000ea20000002400 */
[----:B------:R-:W-:Y:S02]  /*a9e0*/  ISETP.GT.AND P2, PT, R72, 0x40, PT ;  /* 0x000000404800780c */ /* 0x000fe40003f44270 */
[----:B---3--:R-:W-:-:S02]  /*a9f0*/  FSEL R53, R53, -INF , P3 ;  /* 0xff80000035357808 */ /* 0x008fc40001800000 */
[----:B------:R-:W-:-:S03]  /*aa00*/  FMNMX.FTZ R42, R49, R42, !PT ;  /* 0x0000002a312a7209 */ /* 0x000fc60007810000 */
[----:B------:R1:W3:Y:S01]  /*aa10*/  MUFU.TANH R75, R61 ;  /* 0x0000003d004b7308 */ /* 0x0002e20000002400 */
        /* <DEDUP_REMOVED lines=11> */
[----:B------:R-:W-:Y:S02]  /*aad0*/  ISETP.GT.AND P3, PT, R72, 0x49, PT ;  /* 0x000000494800780c */ /* 0x000fe40003f64270 */
[----:B------:R-:W-:-:S04]  /*aae0*/  FMNMX.FTZ R44, R61, R44, !PT ;  /* 0x0000002c3d2c7209 */ /* 0x000fc80007810000 */
[----:B------:R-:W4:Y:S01]  /*aaf0*/  MUFU.TANH R68, R68 ;  /* 0x0000004400447308 */ /* 0x000f220000002400 */
[----:B--2---:R-:W-:Y:S02]  /*ab00*/  FSEL R65, R60, -INF , P2 ;  /* 0xff8000003c417808 */ /* 0x004fe40001000000 */
[C---:B------:R-:W-:Y:S02]  /*ab10*/  ISETP.GT.AND P2, PT, R72.reuse, 0x50, PT ;  /* 0x000000504800780c */ /* 0x040fe40003f44270 */
[----:B---3--:R-:W-:Y:S02]  /*ab20*/  FSEL R69, R75, -INF , P3 ;  /* 0xff8000004b457808 */ /* 0x008fe40001800000 */
[----:B------:R-:W-:Y:S01]  /*ab30*/  FMNMX.FTZ R44, R65, R44, !PT ;  /* 0x0000002c412c7209 */ /* 0x000fe20007810000 */
[----:B------:R2:W3:Y:S01]  /*ab40*/  MUFU.TANH R79, R42 ;  /* 0x0000002a004f7308 */ /* 0x0004e20000002400 */
[----:B------:R-:W-:Y:S02]  /*ab50*/  ISETP.GT.AND P3, PT, R72, 0x51, PT ;  /* 0x000000514800780c */ /* 0x000fe40003f64270 */
[----:B0-----:R-:W-:-:S02]  /*ab60*/  FSEL R75, R64, -INF , P2 ;  /* 0xff800000404b7808 */ /* 0x001fc40001000000 */
[----:B------:R-:W-:Y:S02]  /*ab70*/  FMNMX.FTZ R44, R69, R44, !PT ;  /* 0x0000002c452c7209 */ /* 0x000fe40007810000 */
[C---:B------:R-:W-:Y:S02]  /*ab80*/  ISETP.GT.AND P2, PT, R72.reuse, 0x58, PT ;  /* 0x000000584800780c */ /* 0x040fe40003f44270 */
[----:B-1----:R-:W-:Y:S02]  /*ab90*/  FSEL R77, R77, -INF , P3 ;  /* 0xff8000004d4d7808 */ /* 0x002fe40001800000 */
[----:B------:R-:W-:Y:S01]  /*aba0*/  FMNMX.FTZ R44, R75, R44, !PT ;  /* 0x0000002c4b2c7209 */ /* 0x000fe20007810000 */
[----:B--2---:R-:W-:Y:S01]  /*abb0*/  FMUL.FTZ R42, R47, UR4 ;  /* 0x000000042f2a7c20 */ /* 0x004fe20008410000 */
[----:B------:R-:W-:Y:S02]  /*abc0*/  ISETP.GT.AND P3, PT, R72, 0x59, PT ;  /* 0x000000594800780c */ /* 0x000fe40003f64270 */
[----:B----4-:R-:W-:-:S02]  /*abd0*/  FSEL R47, R68, -INF , P2 ;  /* 0xff800000442f7808 */ /* 0x010fc40001000000 */
[----:B------:R-:W-:Y:S02]  /*abe0*/  FMNMX.FTZ R44, R77, R44, !PT ;  /* 0x0000002c4d2c7209 */ /* 0x000fe40007810000 */
[----:B---3--:R-:W-:Y:S02]  /*abf0*/  FSEL R79, R79, -INF , P3 ;  /* 0xff8000004f4f7808 */ /* 0x008fe40001800000 */
[----:B------:R-:W-:Y:S01]  /*ac00*/  FMNMX.FTZ R44, R47, R44, !PT ;  /* 0x0000002c2f2c7209 */ /* 0x000fe20007810000 */
[----:B------:R-:W0:Y:S03]  /*ac10*/  SHFL.IDX PT, R36, R36, 0x1, 0x1c1f ;  /* 0x003c1f0024247f89 */ /* 0x000e2600000e0000 */
[----:B------:R-:W-:-:S05]  /*ac20*/  FMNMX.FTZ R44, R79, R44, !PT ;  /* 0x0000002c4f2c7209 */ /* 0x000fca0007810000 */
[----:B------:R-:W1:Y:S01]  /*ac30*/  SHFL.BFLY PT, R93, R44, 0x2, 0x1f ;  /* 0x0c401f002c5d7f89 */ /* 0x000e6200000e0000 */
[----:B------:R-:W-:Y:S08]  /*ac40*/  MUFU.TANH R24, R24 ;  /* 0x0000001800187308 */ /* 0x000ff00000002400 */
[----:B------:R-:W2:Y:S08]  /*ac50*/  MUFU.TANH R25, R25 ;  /* 0x0000001900197308 */ /* 0x000eb00000002400 */
[----:B------:R-:W3:Y:S01]  /*ac60*/  MUFU.TANH R27, R27 ;  /* 0x0000001b001b7308 */ /* 0x000ee20000002400 */
[----:B0-----:R-:W-:Y:S01]  /*ac70*/  VIADDMNMX R36, R36, R91, R40, PT ;  /* 0x0000005b24247246 */ /* 0x001fe20003800128 */
[----:B------:R-:W-:-:S06]  /*ac80*/  FMUL.FTZ R51, R51, UR4 ;  /* 0x0000000433337c20 */ /* 0x000fcc0008410000 */
[----:B------:R-:W0:Y:S01]  /*ac90*/  MUFU.TANH R26, R26 ;  /* 0x0000001a001a7308 */ /* 0x000e220000002400 */
[----:B-1----:R-:W-:Y:S02]  /*aca0*/  FMNMX.FTZ R93, R44, R93, !PT ;  /* 0x0000005d2c5d7209 */ /* 0x002fe40007810000 */
[C---:B------:R-:W-:Y:S02]  /*acb0*/  ISETP.GT.AND P2, PT, R36.reuse, RZ, PT ;  /* 0x000000ff2400720c */ /* 0x040fe40003f44270 */
[C---:B------:R-:W-:Y:S01]  /*acc0*/  ISETP.GT.AND P3, PT, R36.reuse, 0x1, PT ;  /* 0x000000012400780c */ /* 0x040fe20003f64270 */
[----:B------:R-:W-:Y:S01]  /*acd0*/  FMUL.FTZ R55, R55, UR4 ;  /* 0x0000000437377c20 */ /* 0x000fe20008410000 */
[----:B------:R-:W-:Y:S01]  /*ace0*/  ISETP.GT.AND P4, PT, R36, 0x8, PT ;  /* 0x000000082400780c */ /* 0x000fe20003f84270 */
[----:B------:R-:W1:Y:S01]  /*acf0*/  MUFU.TANH R28, R28 ;  /* 0x0000001c001c7308 */ /* 0x000e620000002400 */
[----:B--2---:R-:W-:Y:S01]  /*ad00*/  FSEL R25, R25, -INF , P3 ;  /* 0xff80000019197808 */ /* 0x004fe20001800000 */
[----:B------:R-:W-:-:S06]  /*ad10*/  FMUL.FTZ R59, R59, UR4 ;  /* 0x000000043b3b7c20 */ /* 0x000fcc0008410000 */
[----:B------:R2:W-:Y:S08]  /*ad20*/  MUFU.TANH R48, R42 ;  /* 0x0000002a00307308 */ /* 0x0005f00000002400 */
[----:B------:R4:W-:Y:S01]  /*ad30*/  MUFU.TANH R52, R51 ;  /* 0x0000003300347308 */ /* 0x0009e20000002400 */
[----:B--2---:R-:W2:Y:S01]  /*ad40*/  SHFL.BFLY PT, R42, R93, 0x1, 0x1f ;  /* 0x0c201f005d2a7f89 */ /* 0x004ea200000e0000 */
[----:B----4-:R-:W-:-:S06]  /*ad50*/  FSEL R51, R24, -INF , P2 ;  /* 0xff80000018337808 */ /* 0x010fcc0001000000 */
[----:B------:R-:W-:Y:S01]  /*ad60*/  MUFU.TANH R31, R31 ;  /* 0x0000001f001f7308 */ /* 0x000fe20000002400 */
[----:B------:R-:W-:Y:S02]  /*ad70*/  ISETP.GT.AND P2, PT, R36, 0x9, PT ;  /* 0x000000092400780c */ /* 0x000fe40003f44270 */
[----:B------:R-:W-:-:S05]  /*ad80*/  FMNMX.FTZ R40, R51, R25, !PT ;  /* 0x0000001933287209 */ /* 0x000fca0007810000 */
[----:B------:R3:W-:Y:S01]  /*ad90*/  MUFU.TANH R56, R55 ;  /* 0x0000003700387308 */ /* 0x0007e20000002400 */
[----:B------:R-:W-:Y:S01]  /*ada0*/  ISETP.GT.AND P3, PT, R36, 0x10, PT ;  /* 0x000000102400780c */ /* 0x000fe20003f64270 */
[----:B------:R-:W-:Y:S01]  /*adb0*/  FMUL.FTZ R63, R63, UR4 ;  /* 0x000000043f3f7c20 */ /* 0x000fe20008410000 */
[----:B---3--:R-:W-:-:S05]  /*adc0*/  FSEL R55, R27, -INF , P4 ;  /* 0xff8000001b377808 */ /* 0x008fca0002000000 */
[----:B------:R-:W3:Y:S01]  /*add0*/  MUFU.TANH R30, R30 ;  /* 0x0000001e001e7308 */ /* 0x000ee20000002400 */
[----:B------:R-:W-:-:S07]  /*ade0*/  FMNMX.FTZ R40, R55, R40, !PT ;  /* 0x0000002837287209 */ /* 0x000fce0007810000 */
[----:B------:R0:W-:Y:S01]  /*adf0*/  MUFU.TANH R44, R59 ;  /* 0x0000003b002c7308 */ /* 0x0001e20000002400 */
[----:B------:R-:W-:Y:S01]  /*ae00*/  FSEL R29, R29, -INF , P3 ;  /* 0xff8000001d1d7808 */ /* 0x000fe20001800000 */
[----:B------:R-:W-:Y:S01]  /*ae10*/  FMUL.FTZ R46, R46, UR4 ;  /* 0x000000042e2e7c20 */ /* 0x000fe20008410000 */
[----:B0-----:R-:W-:-:S05]  /*ae20*/  FSEL R59, R26, -INF , P2 ;  /* 0xff8000001a3b7808 */ /* 0x001fca0001000000 */
[----:B------:R-:W0:Y:S01]  /*ae30*/  MUFU.TANH R32, R32 ;  /* 0x0000002000207308 */ /* 0x000e220000002400 */
[C---:B------:R-:W-:Y:S02]  /*ae40*/  ISETP.GT.AND P2, PT, R36.reuse, 0x11, PT ;  /* 0x000000112400780c */ /* 0x040fe40003f44270 */
[----:B------:R-:W-:Y:S01]  /*ae50*/  FMNMX.FTZ R40, R59, R40, !PT ;  /* 0x000000283b287209 */ /* 0x000fe20007810000 */
[----:B------:R-:W-:Y:S01]  /*ae60*/  FMUL.FTZ R67, R67, UR4 ;  /* 0x0000000443437c20 */ /* 0x000fe20008410000 */
[----:B------:R-:W-:Y:S02]  /*ae70*/  ISETP.GT.AND P3, PT, R36, 0x18, PT ;  /* 0x000000182400780c */ /* 0x000fe40003f64270 */
[----:B------:R-:W-:Y:S01]  /*ae80*/  FMNMX.FTZ R40, R29, R40, !PT ;  /* 0x000000281d287209 */ /* 0x000fe20007810000 */
[----:B------:R-:W4:Y:S01]  /*ae90*/  MUFU.TANH R34, R34 ;  /* 0x0000002200227308 */ /* 0x000f220000002400 */
[----:B------:R-:W-:Y:S01]  /*aea0*/  FMUL.FTZ R50, R50, UR4 ;  /* 0x0000000432327c20 */ /* 0x000fe20008410000 */
[----:B------:R-:W-:-:S06]  /*aeb0*/  FMUL.FTZ R54, R54, UR4 ;  /* 0x0000000436367c20 */ /* 0x000fcc0008410000 */
[----:B------:R1:W-:Y:S01]  /*aec0*/  MUFU.TANH R103, R63 ;  /* 0x0000003f00677308 */ /* 0x0003e20000002400 */
[----:B------:R-:W-:Y:S01]  /*aed0*/  FMUL.FTZ R58, R58, UR4 ;  /* 0x000000043a3a7c20 */ /* 0x000fe20008410000 */
[----:B------:R-:W-:Y:S01]  /*aee0*/  FMUL.FTZ R62, R62, UR4 ;  /* 0x000000043e3e7c20 */ /* 0x000fe20008410000 */
[----:B------:R-:W-:Y:S01]  /*aef0*/  FMUL.FTZ R66, R66, UR4 ;  /* 0x0000000442427c20 */ /* 0x000fe20008410000 */
[----:B------:R-:W-:Y:S01]  /*af00*/  FMUL.FTZ R70, R70, UR4 ;  /* 0x0000000446467c20 */ /* 0x000fe20008410000 */
[----:B-1----:R-:W-:-:S03]  /*af10*/  FSEL R63, R28, -INF , P2 ;  /* 0xff8000001c3f7808 */ /* 0x002fc60001000000 */
[----:B------:R-:W1:Y:S01]  /*af20*/  MUFU.TANH R46, R46 ;  /* 0x0000002e002e7308 */ /* 0x000e620000002400 */
[----:B------:R-:W-:Y:S01]  /*af30*/  ISETP.GT.AND P2, PT, R36, 0x19, PT ;  /* 0x000000192400780c */ /* 0x000fe20003f44270 */
[----:B------:R-:W-:Y:S01]  /*af40*/  FMUL.FTZ R71, R71, UR4 ;  /* 0x0000000447477c20 */ /* 0x000fe20008410000 */
[----:B------:R-:W-:Y:S01]  /*af50*/  FMNMX.FTZ R40, R63, R40, !PT ;  /* 0x000000283f287209 */ /* 0x000fe20007810000 */
[----:B------:R-:W-:-:S04]  /*af60*/  ULDC UR4, c[0x0][0xa80] ;  /* 0x0002a00000047ab9 */ /* 0x000fc80000000800 */
[----:B------:R5:W-:Y:S01]  /*af70*/  MUFU.TANH R107, R67 ;  /* 0x00000043006b7308 */ /* 0x000be20000002400 */
[----:B--2---:R-:W-:Y:S01]  /*af80*/  FMNMX.FTZ R177, R93, R42, !PT ;  /* 0x0000002a5db17209 */ /* 0x004fe20007810000 */
[----:B------:R-:W2:Y:S01]  /*af90*/  S2R R78, SR_TID.X ;  /* 0x00000000004e7919 */ /* 0x000ea20000002100 */
[----:B------:R-:W-:Y:S01]  /*afa0*/  MOV R176, UR4 ;  /* 0x0000000400b07c02 */ /* 0x000fe20008000f00 */
[----:B------:R-:W2:Y:S01]  /*afb0*/  @P5 LDC R28, c[0x0][0x450] ;  /* 0x00011400ff1c5b82 */ /* 0x000ea20000000800 */
[----:B---3--:R-:W-:Y:S02]  /*afc0*/  FSEL R95, R30, -INF , P2 ;  /* 0xff8000001e5f7808 */ /* 0x008fe40001000000 */
[----:B-----5:R-:W-:Y:S02]  /*afd0*/  FSEL R67, R31, -INF , P3 ;  /* 0xff8000001f437808 */ /* 0x020fe40001800000 */
[C---:B------:R-:W-:Y:S02]  /*afe0*/  ISETP.GT.AND P3, PT, R36.reuse, 0x20, PT ;  /* 0x000000202400780c */ /* 0x040fe40003f64270 */
[----:B------:R-:W-:Y:S01]  /*aff0*/  FMNMX.FTZ R40, R67, R40, !PT ;  /* 0x0000002843287209 */ /* 0x000fe20007810000 */
[----:B------:R-:W3:Y:S01]  /*b000*/  MUFU.TANH R50, R50 ;  /* 0x0000003200327308 */ /* 0x000ee20000002400 */
[----:B------:R-:W-:Y:S01]  /*b010*/  ISETP.GT.AND P2, PT, R36, 0x21, PT ;  /* 0x000000212400780c */ /* 0x000fe20003f44270 */
[----:B------:R-:W-:Y:S01]  /*b020*/  FMUL.FTZ R24, R177, R176 ;  /* 0x000000b0b1187220 */ /* 0x000fe20000410000 */
[----:B0-----:R-:W-:-:S02]  /*b030*/  FSEL R97, R32, -INF , P3 ;  /* 0xff80000020617808 */ /* 0x001fc40001800000 */
[----:B------:R-:W-:Y:S02]  /*b040*/  FMNMX.FTZ R40, R95, R40, !PT ;  /* 0x000000285f287209 */ /* 0x000fe40007810000 */
[----:B------:R-:W-:Y:S02]  /*b050*/  FSETP.NEU.FTZ.AND P4, PT, R177, -INF , PT ;  /* 0xff800000b100780b */ /* 0x000fe40003f9d000 */
[----:B------:R-:W-:Y:S02]  /*b060*/  ISETP.GT.AND P3, PT, R36, 0x28, PT ;  /* 0x000000282400780c */ /* 0x000fe40003f64270 */
[----:B----4-:R-:W-:Y:S02]  /*b070*/  FSEL R99, R34, -INF , P2 ;  /* 0xff80000022637808 */ /* 0x010fe40001000000 */
[----:B------:R-:W-:Y:S01]  /*b080*/  FMNMX.FTZ R40, R97, R40, !PT ;  /* 0x0000002861287209 */ /* 0x000fe20007810000 */
[----:B------:R-:W0:Y:S01]  /*b090*/  MUFU.TANH R54, R54 ;  /* 0x0000003600367308 */ /* 0x000e220000002400 */
[----:B------:R-:W-:-:S02]  /*b0a0*/  FSEL R24, R24, RZ, P4 ;  /* 0x000000ff18187208 */ /* 0x000fc40002000000 */
[----:B------:R-:W-:Y:S02]  /*b0b0*/  ISETP.GT.AND P2, PT, R36, 0x29, PT ;  /* 0x000000292400780c */ /* 0x000fe40003f44270 */
[----:B-1----:R-:W-:Y:S02]  /*b0c0*/  FSEL R101, R46, -INF , P3 ;  /* 0xff8000002e657808 */ /* 0x002fe40001800000 */
[----:B------:R-:W-:Y:S01]  /*b0d0*/  FMNMX.FTZ R40, R99, R40, !PT ;  /* 0x0000002863287209 */ /* 0x000fe20007810000 */
[--C-:B------:R-:W-:Y:S01]  /*b0e0*/  FFMA.FTZ R154, R87, R176, -R24.reuse ;  /* 0x000000b0579a7223 */ /* 0x100fe20000010818 */
[----:B------:R-:W-:Y:S02]  /*b0f0*/  ISETP.GT.AND P3, PT, R36, 0x30, PT ;  /* 0x000000302400780c */ /* 0x000fe40003f64270 */
[----:B------:R-:W-:Y:S02]  /*b100*/  FSEL R87, R48, -INF , P2 ;  /* 0xff80000030577808 */ /* 0x000fe40001000000 */
[----:B------:R-:W-:Y:S01]  /*b110*/  FMNMX.FTZ R40, R101, R40, !PT ;  /* 0x0000002865287209 */ /* 0x000fe20007810000 */
[----:B------:R-:W1:Y:S01]  /*b120*/  MUFU.TANH R58, R58 ;  /* 0x0000003a003a7308 */ /* 0x000e620000002400 */
[----:B------:R-:W-:Y:S01]  /*b130*/  FFMA.FTZ R31, R85, R176, -R24 ;  /* 0x000000b0551f7223 */ /* 0x000fe20000010818 */
[----:B------:R-:W-:-:S02]  /*b140*/  ISETP.GT.AND P2, PT, R36, 0x31, PT ;  /* 0x000000312400780c */ /* 0x000fc40003f44270 */
[----:B---3--:R-:W-:Y:S02]  /*b150*/  FSEL R85, R50, -INF , P3 ;  /* 0xff80000032557808 */ /* 0x008fe40001800000 */
[----:B------:R-:W-:Y:S01]  /*b160*/  FMNMX.FTZ R40, R87, R40, !PT ;  /* 0x0000002857287209 */ /* 0x000fe20007810000 */
[--C-:B------:R-:W-:Y:S01]  /*b170*/  FFMA.FTZ R156, R83, R176, -R24.reuse ;  /* 0x000000b0539c7223 */ /* 0x100fe20000010818 */
[----:B------:R-:W-:Y:S02]  /*b180*/  ISETP.GT.AND P3, PT, R36, 0x38, PT ;  /* 0x000000382400780c */ /* 0x000fe40003f64270 */
[----:B------:R-:W-:Y:S02]  /*b190*/  FSEL R83, R52, -INF , P2 ;  /* 0xff80000034537808 */ /* 0x000fe40001000000 */
[----:B------:R-:W-:Y:S01]  /*b1a0*/  FMNMX.FTZ R40, R85, R40, !PT ;  /* 0x0000002855287209 */ /* 0x000fe20007810000 */
[----:B------:R-:W3:Y:S01]  /*b1b0*/  MUFU.TANH R62, R62 ;  /* 0x0000003e003e7308 */ /* 0x000ee20000002400 */
[----:B------:R-:W-:Y:S01]  /*b1c0*/  FFMA.FTZ R27, R89, R176, -R24 ;  /* 0x000000b0591b7223 */ /* 0x000fe20000010818 */
[----:B------:R-:W-:-:S02]  /*b1d0*/  ISETP.GT.AND P2, PT, R36, 0x39, PT ;  /* 0x000000392400780c */ /* 0x000fc40003f44270 */
[----:B0-----:R-:W-:Y:S02]  /*b1e0*/  FSEL R89, R54, -INF , P3 ;  /* 0xff80000036597808 */ /* 0x001fe40001800000 */
[----:B------:R-:W-:Y:S02]  /*b1f0*/  FMNMX.FTZ R40, R83, R40, !PT ;  /* 0x0000002853287209 */ /* 0x000fe40007810000 */
[----:B------:R0:W-:Y:S01]  /*b200*/  MUFU.TANH R111, R71 ;  /* 0x00000047006f7308 */ /* 0x0001e20000002400 */
[----:B------:R-:W-:Y:S02]  /*b210*/  ISETP.GT.AND P3, PT, R36, 0x40, PT ;  /* 0x000000402400780c */ /* 0x000fe40003f64270 */
[----:B------:R-:W-:Y:S01]  /*b220*/  FMNMX.FTZ R40, R89, R40, !PT ;  /* 0x0000002859287209 */ /* 0x000fe20007810000 */
[----:B0-----:R-:W-:Y:S01]  /*b230*/  FFMA.FTZ R71, R81, R176, -R24 ;  /* 0x000000b051477223 */ /* 0x001fe20000010818 */
[----:B------:R-:W-:-:S03]  /*b240*/  FSEL R81, R56, -INF , P2 ;  /* 0xff80000038517808 */ /* 0x000fc60001000000 */
[----:B------:R-:W0:Y:S01]  /*b250*/  MUFU.TANH R66, R66 ;  /* 0x0000004200427308 */ /* 0x000e220000002400 */
[----:B------:R-:W-:Y:S02]  /*b260*/  ISETP.GT.AND P2, PT, R36, 0x41, PT ;  /* 0x000000412400780c */ /* 0x000fe40003f44270 */
[----:B-1----:R-:W-:Y:S02]  /*b270*/  FSEL R91, R58, -INF , P3 ;  /* 0xff8000003a5b7808 */ /* 0x002fe40001800000 */
[----:B------:R-:W-:Y:S01]  /*b280*/  FMNMX.FTZ R40, R81, R40, !PT ;  /* 0x0000002851287209 */ /* 0x000fe20007810000 */
[----:B------:R-:W-:Y:S01]  /*b290*/  FFMA.FTZ R158, R73, R176, -R24 ;  /* 0x000000b0499e7223 */ /* 0x000fe20000010818 */
[----:B------:R-:W-:Y:S02]  /*b2a0*/  ISETP.GT.AND P3, PT, R36, 0x48, PT ;  /* 0x000000482400780c */ /* 0x000fe40003f64270 */
[----:B------:R-:W-:Y:S02]  /*b2b0*/  FSEL R73, R44, -INF , P2 ;  /* 0xff8000002c497808 */ /* 0x000fe40001000000 */
[----:B------:R-:W-:Y:S01]  /*b2c0*/  FMNMX.FTZ R40, R91, R40, !PT ;  /* 0x000000285b287209 */ /* 0x000fe20007810000 */
[----:B------:R-:W1:Y:S01]  /*b2d0*/  MUFU.TANH R70, R70 ;  /* 0x0000004600467308 */ /* 0x000e620000002400 */
[----:B------:R-:W-:-:S02]  /*b2e0*/  ISETP.GT.AND P2, PT, R36, 0x49, PT ;  /* 0x000000492400780c */ /* 0x000fc40003f44270 */
[----:B---3--:R-:W-:Y:S02]  /*b2f0*/  FSEL R93, R62, -INF , P3 ;  /* 0xff8000003e5d7808 */ /* 0x008fe40001800000 */
[----:B------:R-:W-:Y:S02]  /*b300*/  FMNMX.FTZ R40, R73, R40, !PT ;  /* 0x0000002849287209 */ /* 0x000fe40007810000 */
[C---:B------:R-:W-:Y:S02]  /*b310*/  ISETP.GT.AND P3, PT, R36.reuse, 0x50, PT ;  /* 0x000000502400780c */ /* 0x040fe40003f64270 */
[----:B------:R-:W-:Y:S02]  /*b320*/  FSEL R103, R103, -INF , P2 ;  /* 0xff80000067677808 */ /* 0x000fe40001000000 */
[----:B------:R-:W-:Y:S02]  /*b330*/  FMNMX.FTZ R40, R93, R40, !PT ;  /* 0x000000285d287209 */ /* 0x000fe40007810000 */
[----:B------:R-:W-:-:S02]  /*b340*/  ISETP.GT.AND P2, PT, R36, 0x51, PT ;  /* 0x000000512400780c */ /* 0x000fc40003f44270 */
[----:B0-----:R-:W-:Y:S02]  /*b350*/  FSEL R105, R66, -INF , P3 ;  /* 0xff80000042697808 */ /* 0x001fe40001800000 */
[----:B------:R-:W-:Y:S02]  /*b360*/  FMNMX.FTZ R40, R103, R40, !PT ;  /* 0x0000002867287209 */ /* 0x000fe40007810000 */
[C---:B------:R-:W-:Y:S02]  /*b370*/  ISETP.GT.AND P3, PT, R36.reuse, 0x58, PT ;  /* 0x000000582400780c */ /* 0x040fe40003f64270 */
[----:B------:R-:W-:Y:S02]  /*b380*/  FSEL R107, R107, -INF , P2 ;  /* 0xff8000006b6b7808 */ /* 0x000fe40001000000 */
[----:B------:R-:W-:Y:S02]  /*b390*/  FMNMX.FTZ R40, R105, R40, !PT ;  /* 0x0000002869287209 */ /* 0x000fe40007810000 */
[----:B------:R-:W-:-:S02]  /*b3a0*/  ISETP.GT.AND P2, PT, R36, 0x59, PT ;  /* 0x000000592400780c */ /* 0x000fc40003f44270 */
[----:B-1----:R-:W-:Y:S02]  /*b3b0*/  FSEL R109, R70, -INF , P3 ;  /* 0xff800000466d7808 */ /* 0x002fe40001800000 */
[----:B------:R-:W-:Y:S02]  /*b3c0*/  FMNMX.FTZ R40, R107, R40, !PT ;  /* 0x000000286b287209 */ /* 0x000fe40007810000 */
[----:B------:R-:W-:Y:S02]  /*b3d0*/  FSEL R111, R111, -INF , P2 ;  /* 0xff8000006f6f7808 */ /* 0x000fe40001000000 */
[----:B------:R-:W-:-:S04]  /*b3e0*/  FMNMX.FTZ R40, R109, R40, !PT ;  /* 0x000000286d287209 */ /* 0x000fc80007810000 */
[----:B------:R-:W-:Y:S01]  /*b3f0*/  FMNMX.FTZ R40, R111, R40, !PT ;  /* 0x000000286f287209 */ /* 0x000fe20007810000 */
[----:B------:R-:W-:-:S04]  /*b400*/  FFMA.FTZ R162, R33, R176, -R24 ;  /* 0x000000b021a27223 */ /* 0x000fc80000010818 */
[----:B------:R-:W0:Y:S02]  /*b410*/  SHFL.BFLY PT, R33, R40, 0x2, 0x1f ;  /* 0x0c401f0028217f89 */ /* 0x000e2400000e0000 */
[----:B0-----:R-:W-:-:S05]  /*b420*/  FMNMX.FTZ R33, R40, R33, !PT ;  /* 0x0000002128217209 */ /* 0x001fca0007810000 */
[----:B------:R-:W0:Y:S02]  /*b430*/  SHFL.BFLY PT, R178, R33, 0x1, 0x1f ;  /* 0x0c201f0021b27f89 */ /* 0x000e2400000e0000 */
[----:B0-----:R-:W-:-:S04]  /*b440*/  FMNMX.FTZ R178, R33, R178, !PT ;  /* 0x000000b221b27209 */ /* 0x001fc80007810000 */
[C---:B------:R-:W-:Y:S01]  /*b450*/  FSETP.NEU.FTZ.AND P2, PT, R178.reuse, -INF , PT ;  /* 0xff800000b200780b */ /* 0x040fe20003f5d000 */
[----:B------:R-:W-:-:S05]  /*b460*/  FMUL.FTZ R26, R178, R176 ;  /* 0x000000b0b21a7220 */ /* 0x000fca0000410000 */
[----:B------:R-:W-:-:S05]  /*b470*/  FSEL R26, R26, RZ, P2 ;  /* 0x000000ff1a1a7208 */ /* 0x000fca0001000000 */
[----:B------:R-:W-:-:S04]  /*b480*/  FFMA.FTZ R25, R25, R176, -R26 ;  /* 0x000000b019197223 */ /* 0x000fc8000001081a */
[----:B------:R0:W-:Y:S01]  /*b490*/  MUFU.EX2 R30, R25 ;  /* 0x00000019001e7308 */ /* 0x0001e20000000800 */
[-C--:B------:R-:W-:Y:S01]  /*b4a0*/  FFMA.FTZ R152, R38, R176.reuse, -R24 ;  /* 0x000000b026987223 */ /* 0x080fe20000010818 */
[----:B0-----:R-:W0:Y:S01]  /*b4b0*/  @P5 LDC R25, c[0x0][0x44c] ;  /* 0x00011300ff195b82 */ /* 0x001e220000000800 */
[----:B------:R-:W-:-:S05]  /*b4c0*/  FFMA.FTZ R153, R51, R176, -R26 ;  /* 0x000000b033997223 */ /* 0x000fca000001081a */
[----:B------:R-:W-:Y:S01]  /*b4d0*/  MUFU.EX2 R152, R152 ;  /* 0x0000009800987308 */ /* 0x000fe20000000800 */
[----:B------:R-:W-:-:S07]  /*b4e0*/  FFMA.FTZ R55, R55, R176, -R26 ;  /* 0x000000b037377223 */ /* 0x000fce000001081a */
[----:B------:R-:W1:Y:S01]  /*b4f0*/  MUFU.EX2 R27, R27 ;  /* 0x0000001b001b7308 */ /* 0x000e620000000800 */
[-C--:B------:R-:W-:Y:S01]  /*b500*/  FFMA.FTZ R160, R37, R176.reuse, -R24 ;  /* 0x000000b025a07223 */ /* 0x080fe20000010818 */
[-C--:B------:R-:W-:Y:S01]  /*b510*/  FFMA.FTZ R59, R59, R176.reuse, -R26 ;  /* 0x000000b03b3b7223 */ /* 0x080fe2000001081a */
[----:B------:R-:W-:-:S05]  /*b520*/  FFMA.FTZ R37, R39, R176, -R24 ;  /* 0x000000b027257223 */ /* 0x000fca0000010818 */
[----:B------:R-:W3:Y:S01]  /*b530*/  MUFU.EX2 R153, R153 ;  /* 0x0000009900997308 */ /* 0x000ee20000000800 */
[-CC-:B------:R-:W-:Y:S01]  /*b540*/  FFMA.FTZ R164, R41, R176.reuse, -R24.reuse ;  /* 0x000000b029a47223 */ /* 0x180fe20000010818 */
[-CC-:B------:R-:W-:Y:S01]  /*b550*/  FFMA.FTZ R39, R45, R176.reuse, -R24.reuse ;  /* 0x000000b02d277223 */ /* 0x180fe20000010818 */
[----:B------:R-:W-:-:S05]  /*b560*/  FFMA.FTZ R166, R49, R176, -R24 ;  /* 0x000000b031a67223 */ /* 0x000fca0000010818 */
[----:B------:R-:W4:Y:S01]  /*b570*/  MUFU.EX2 R154, R154 ;  /* 0x0000009a009a7308 */ /* 0x000f220000000800 */
        /* <DEDUP_REMOVED lines=11> */
[-C--:B------:R-:W-:Y:S02]  /*b630*/  FFMA.FTZ R47, R79, R176.reuse, -R24 ;  /* 0x000000b04f2f7223 */ /* 0x080fe40000010818 */
[----:B------:R-:W5:Y:S01]  /*b640*/  MUFU.EX2 R31, R31 ;  /* 0x0000001f001f7308 */ /* 0x000f620000000800 */
[----:B--2---:R-:W-:Y:S01]  /*b650*/  SHF.R.U32.HI R78, RZ, 0x7, R78 ;  /* 0x00000007ff4e7819 */ /* 0x004fe2000001164e */
[----:B------:R-:W-:Y:S01]  /*b660*/  FFMA.FTZ R29, R29, R176, -R26 ;  /* 0x000000b01d1d7223 */ /* 0x000fe2000001081a */
[----:B------:R-:W-:Y:S01]  /*b670*/  LOP3.LUT R32, R3, 0x3000000, RZ, 0xfc, !PT ;  /* 0x0300000003207812 */ /* 0x000fe200078efcff */
[----:B------:R-:W-:-:S02]  /*b680*/  @!P0 VIADD R24, R180, 0x32440 ;  /* 0x00032440b4188836 */ /* 0x000fc40000000000 */
[----:B0-----:R-:W-:Y:S02]  /*b690*/  @P5 IMAD.HI.U32 R3, R76, R25, RZ ;  /* 0x000000194c035227 */ /* 0x001fe400078e00ff */
[----:B------:R-:W0:Y:S01]  /*b6a0*/  MUFU.EX2 R34, R59 ;  /* 0x0000003b00227308 */ /* 0x000e220000000800 */
[----:B------:R-:W-:Y:S01]  /*b6b0*/  IADD3 R179, -R78, 0xb, RZ ;  /* 0x0000000b4eb37810 */ /* 0x000fe20007ffe1ff */
[----:B------:R-:W-:Y:S01]  /*b6c0*/  FFMA.FTZ R63, R63, R176, -R26 ;  /* 0x000000b03f3f7223 */ /* 0x000fe2000001081a */
[----:B------:R-:W-:Y:S01]  /*b6d0*/  IMAD.MOV.U32 R181, RZ, RZ, R76 ;  /* 0x000000ffffb57224 */ /* 0x000fe200078e004c */
[----:B------:R-:W-:-:S04]  /*b6e0*/  @!P0 PRMT R24, RZ, 0x654, R24 ;  /* 0x00000654ff188816 */ /* 0x000fc80000000018 */
[----:B------:R-:W2:Y:S01]  /*b6f0*/  MUFU.EX2 R156, R156 ;  /* 0x0000009c009c7308 */ /* 0x000ea20000000800 */
[----:B------:R-:W-:Y:S01]  /*b700*/  @P5 SHF.R.U32.HI R181, RZ, R28, R3 ;  /* 0x0000001cffb55219 */ /* 0x000fe20000011603 */
[-CC-:B------:R-:W-:Y:S01]  /*b710*/  FFMA.FTZ R67, R67, R176.reuse, -R26.reuse ;  /* 0x000000b043437223 */ /* 0x180fe2000001081a */
[----:B-1----:R-:W-:Y:S01]  /*b720*/  FADD.FTZ R3, R152, R27 ;  /* 0x0000001b98037221 */ /* 0x002fe20000010000 */
[-CC-:B------:R-:W-:Y:S01]  /*b730*/  FFMA.FTZ R95, R95, R176.reuse, -R26.reuse ;  /* 0x000000b05f5f7223 */ /* 0x180fe2000001081a */
[----:B------:R-:W-:-:S03]  /*b740*/  FFMA.FTZ R161, R97, R176, -R26 ;  /* 0x000000b061a17223 */ /* 0x000fc6000001081a */
[----:B------:R-:W-:Y:S01]  /*b750*/  MUFU.EX2 R71, R71 ;  /* 0x0000004700477308 */ /* 0x000fe20000000800 */
[-CC-:B------:R-:W-:Y:S01]  /*b760*/  FFMA.FTZ R99, R99, R176.reuse, -R26.reuse ;  /* 0x000000b063637223 */ /* 0x180fe2000001081a */
[-CC-:B------:R-:W-:Y:S01]  /*b770*/  FFMA.FTZ R101, R101, R176.reuse, -R26.reuse ;  /* 0x000000b065657223 */ /* 0x180fe2000001081a */
[----:B------:R1:W-:Y:S06]  /*b780*/  BAR.ARV R179, 0x100 ;  /* 0x000400b30000751d */ /* 0x0003ec0000002000 */
        /* <DEDUP_REMOVED lines=14> */
[----:B------:R-:W-:Y:S01]  /*b870*/  FFMA.FTZ R111, R111, R176, -R26 ;  /* 0x000000b06f6f7223 */ /* 0x000fe2000001081a */
[----:B------:R-:W-:Y:S01]  /*b880*/  IMAD.MOV.U32 R25, RZ, RZ, 0x40000040 ;  /* 0x40000040ff197424 */ /* 0x000fe200078e00ff */
[----:B------:R-:W1:Y:S01]  /*b890*/  MUFU.EX2 R158, R158 ;  /* 0x0000009e009e7308 */ /* 0x000e620000000800 */
[----:B------:R0:W-:Y:S01]  /*b8a0*/  @!P0 SYNCS.ARRIVE.TRANS64.RED.A1T0 RZ, [R24+URZ], RZ ;  /* 0x000000ff18ff89a7 */ /* 0x0001e2000810043f */
[----:B---3--:R-:W-:Y:S01]  /*b8b0*/  FADD.FTZ R26, R153, R30 ;  /* 0x0000001e991a7221 */ /* 0x008fe20000010000 */
[----:B----4-:R-:W-:Y:S01]  /*b8c0*/  FADD.FTZ R44, R154, R3 ;  /* 0x000000039a2c7221 */ /* 0x010fe20000010000 */
[----:B------:R3:W-:Y:S01]  /*b8d0*/  STL [R1+0x40], R32 ;  /* 0x0000402001007387 */ /* 0x0007e20000100800 */
[----:B------:R-:W-:Y:S01]  /*b8e0*/  R2UR UR7, R25 ;  /* 0x00000000190772ca */ /* 0x000fe200000e0000 */
[----:B-----5:R-:W-:Y:S01]  /*b8f0*/  FADD.FTZ R3, R55, R26 ;  /* 0x0000001a37037221 */ /* 0x020fe20000010000 */
[----:B0-----:R-:W-:Y:S01]  /*b900*/  IMAD R24, R2, 0xc00, R32 ;  /* 0x00000c0002187824 */ /* 0x001fe200078e0220 */
[----:B------:R-:W0:Y:S01]  /*b910*/  MUFU.EX2 R67, R67 ;  /* 0x0000004300437308 */ /* 0x000e220000000800 */
[----:B------:R-:W-:Y:S01]  /*b920*/  FADD.FTZ R25, R31, R44 ;  /* 0x0000002c1f197221 */ /* 0x000fe20000010000 */
[----:B------:R4:W-:Y:S01]  /*b930*/  BAR.SYNC.DEFER_BLOCKING R0, 0x100 ;  /* 0x000400000000751d */ /* 0x0009e20000010000 */
[----:B---3--:R-:W-:-:S05]  /*b940*/  VIADD R32, R24, 0x80 ;  /* 0x0000008018207836 */ /* 0x008fca0000000000 */
[----:B------:R-:W3:Y:S01]  /*b950*/  MUFU.EX2 R43, R43 ;  /* 0x0000002b002b7308 */ /* 0x000ee20000000800 */
[----:B------:R-:W-:Y:S01]  /*b960*/  FADD.FTZ R44, R34, R3 ;  /* 0x00000003222c7221 */ /* 0x000fe20000010000 */
[----:B--2---:R-:W-:Y:S01]  /*b970*/  FADD.FTZ R46, R156, R25 ;  /* 0x000000199c2e7221 */ /* 0x004fe20000010000 */
[----:B------:R-:W-:Y:S01]  /*b980*/  R2UR UR10, R32 ;  /* 0x00000000200a72ca */ /* 0x000fe200000e0000 */
[----:B------:R-:W-:-:S04]  /*b990*/  VIADD R32, R24, 0x180 ;  /* 0x0000018018207836 */ /* 0x000fc80000000000 */
[----:B------:R-:W2:Y:S01]  /*b9a0*/  MUFU.EX2 R38, R95 ;  /* 0x0000005f00267308 */ /* 0x000ea20000000800 */
[----:B-1----:R-:W-:Y:S01]  /*b9b0*/  FADD.FTZ R3, R157, R44 ;  /* 0x0000002c9d037221 */ /* 0x002fe20000010000 */
[----:B------:R-:W-:Y:S02]  /*b9c0*/  VIADD R28, R24, 0x100 ;  /* 0x00000100181c7836 */ /* 0x000fe40000000000 */
[----:B------:R-:W-:-:S04]  /*b9d0*/  FADD.FTZ R25, R71, R46 ;  /* 0x0000002e47197221 */ /* 0x000fc80000010000 */
[----:B------:R-:W1:Y:S01]  /*b9e0*/  MUFU.EX2 R160, R160 ;  /* 0x000000a000a07308 */ /* 0x000e620000000800 */
[----:B------:R-:W-:Y:S01]  /*b9f0*/  FADD.FTZ R44, R36, R3 ;  /* 0x00000003242c7221 */ /* 0x000fe20000010000 */
[----:B------:R-:W-:-:S06]  /*ba00*/  R2UR UR18, R32 ;  /* 0x00000000201272ca */ /* 0x000fcc00000e0000 */
[----:B------:R-:W5:Y:S01]  /*ba10*/  MUFU.EX2 R161, R161 ;  /* 0x000000a100a17308 */ /* 0x000f620000000800 */
[----:B------:R-:W-:Y:S01]  /*ba20*/  FADD.FTZ R32, R158, R25 ;  /* 0x000000199e207221 */ /* 0x000fe20000010000 */
[----:B------:R-:W-:Y:S01]  /*ba30*/  R2UR UR14, R28 ;  /* 0x000000001c0e72ca */ /* 0x000fe200000e0000 */
[----:B------:R-:W-:-:S05]  /*ba40*/  VIADD R28, R24, 0x200 ;  /* 0x00000200181c7836 */ /* 0x000fca0000000000 */
[----:B------:R-:W4:Y:S01]  /*ba50*/  MUFU.EX2 R35, R35 ;  /* 0x0000002300237308 */ /* 0x000f220000000800 */
[----:B0-----:R-:W-:Y:S01]  /*ba60*/  FADD.FTZ R3, R67, R44 ;  /* 0x0000002c43037221 */ /* 0x001fe20000010000 */
[----:B---3--:R-:W-:-:S06]  /*ba70*/  FADD.FTZ R25, R43, R32 ;  /* 0x000000202b197221 */ /* 0x008fcc0000010000 */
[----:B------:R-:W0:Y:S01]  /*ba80*/  MUFU.EX2 R40, R99 ;  /* 0x0000006300287308 */ /* 0x000e220000000800 */
[----:B--2---:R-:W-:Y:S01]  /*ba90*/  FADD.FTZ R44, R38, R3 ;  /* 0x00000003262c7221 */ /* 0x004fe20000010000 */
[----:B------:R-:W-:-:S06]  /*baa0*/  R2UR UR22, R28 ;  /* 0x000000001c1672ca */ /* 0x000fcc00000e0000 */
[----:B------:R-:W2:Y:S01]  /*bab0*/  MUFU.EX2 R162, R162 ;  /* 0x000000a200a27308 */ /* 0x000ea20000000800 */
[----:B------:R-:W-:Y:S01]  /*bac0*/  R2UR UR6, R24 ;  /* 0x00000000180672ca */ /* 0x000fe200000e0000 */
[----:B-1----:R-:W-:-:S06]  /*bad0*/  FADD.FTZ R28, R160, R25 ;  /* 0x00000019a01c7221 */ /* 0x002fcc0000010000 */
[----:B------:R-:W1:Y:S01]  /*bae0*/  MUFU.EX2 R101, R101 ;  /* 0x0000006500657308 */ /* 0x000e620000000800 */
[----:B------:R-:W-:Y:S01]  /*baf0*/  VIADD R24, R24, 0x280 ;  /* 0x0000028018187836 */ /* 0x000fe20000000000 */
[----:B------:R-:W-:-:S06]  /*bb00*/  MOV R25, 0x40000040 ;  /* 0x4000004000197802 */ /* 0x000fcc0000000f00 */
[----:B------:R-:W3:Y:S01]  /*bb10*/  MUFU.EX2 R37, R37 ;  /* 0x0000002500257308 */ /* 0x000ee20000000800 */
[----:B-----5:R-:W-:-:S07]  /*bb20*/  FADD.FTZ R3, R161, R44 ;  /* 0x0000002ca1037221 */ /* 0x020fce0000010000 */
[----:B------:R-:W5:Y:S01]  /*bb30*/  MUFU.EX2 R42, R87 ;  /* 0x00000057002a7308 */ /* 0x000f620000000800 */
[----:B------:R-:W-:Y:S01]  /*bb40*/  R2UR UR27, R25 ;  /* 0x00000000191b72ca */ /* 0x000fe200000e0000 */
[----:B----4-:R-:W-:Y:S01]  /*bb50*/  FADD.FTZ R25, R35, R28 ;  /* 0x0000001c23197221 */ /* 0x010fe20000010000 */
[----:B------:R-:W-:-:S05]  /*bb60*/  R2UR UR26, R24 ;  /* 0x00000000181a72ca */ /* 0x000fca00000e0000 */
[----:B------:R-:W4:Y:S01]  /*bb70*/  MUFU.EX2 R164, R164 ;  /* 0x000000a400a47308 */ /* 0x000f220000000800 */
[----:B0-----:R-:W-:-:S07]  /*bb80*/  FADD.FTZ R24, R40, R3 ;  /* 0x0000000328187221 */ /* 0x001fce0000010000 */
[----:B------:R-:W0:Y:S01]  /*bb90*/  MUFU.EX2 R85, R85 ;  /* 0x0000005500557308 */ /* 0x000e220000000800 */
[----:B--2---:R-:W-:Y:S01]  /*bba0*/  FADD.FTZ R28, R162, R25 ;  /* 0x00000019a21c7221 */ /* 0x004fe20000010000 */
[----:B-1----:R-:W-:-:S06]  /*bbb0*/  FADD.FTZ R3, R101, R24 ;  /* 0x0000001865037221 */ /* 0x002fcc0000010000 */
[----:B------:R-:W1:Y:S08]  /*bbc0*/  MUFU.EX2 R39, R39 ;  /* 0x0000002700277308 */ /* 0x000e700000000800 */
[----:B------:R-:W2:Y:S01]  /*bbd0*/  MUFU.EX2 R0, R83 ;  /* 0x0000005300007308 */ /* 0x000ea20000000800 */
[----:B---3--:R-:W-:Y:S01]  /*bbe0*/  FADD.FTZ R25, R37, R28 ;  /* 0x0000001c25197221 */ /* 0x008fe20000010000 */
[----:B-----5:R-:W-:-:S06]  /*bbf0*/  FADD.FTZ R28, R42, R3 ;  /* 0x000000032a1c7221 */ /* 0x020fcc0000010000 */
[----:B------:R-:W3:Y:S01]  /*bc00*/  MUFU.EX2 R166, R166 ;  /* 0x000000a600a67308 */ /* 0x000ee20000000800 */
[----:B------:R-:W-:-:S07]  /*bc10*/  F2FP.F16.F32.PACK_AB R153, R30, R153 ;  /* 0x000000991e99723e */ /* 0x000fce00000000ff */
[----:B------:R-:W5:Y:S01]  /*bc20*/  MUFU.EX2 R89, R89 ;  /* 0x0000005900597308 */ /* 0x000f620000000800 */
[----:B----4-:R-:W-:Y:S01]  /*bc30*/  FADD.FTZ R30, R164, R25 ;  /* 0x00000019a41e7221 */ /* 0x010fe20000010000 */
[----:B0-----:R-:W-:-:S06]  /*bc40*/  FADD.FTZ R3, R85, R28 ;  /* 0x0000001c55037221 */ /* 0x001fcc0000010000 */
[----:B------:R-:W0:Y:S08]  /*bc50*/  MUFU.EX2 R41, R41 ;  /* 0x0000002900297308 */ /* 0x000e300000000800 */
[----:B------:R-:W4:Y:S01]  /*bc60*/  MUFU.EX2 R26, R81 ;  /* 0x00000051001a7308 */ /* 0x000f220000000800 */
[----:B-1----:R-:W-:Y:S01]  /*bc70*/  FADD.FTZ R25, R39, R30 ;  /* 0x0000001e27197221 */ /* 0x002fe20000010000 */
[----:B--2---:R-:W-:-:S06]  /*bc80*/  FADD.FTZ R28, R0, R3 ;  /* 0x00000003001c7221 */ /* 0x004fcc0000010000 */
[----:B------:R-:W1:Y:S08]  /*bc90*/  MUFU.EX2 R168, R168 ;  /* 0x000000a800a87308 */ /* 0x000e700000000800 */
[----:B------:R-:W2:Y:S01]  /*bca0*/  MUFU.EX2 R91, R91 ;  /* 0x0000005b005b7308 */ /* 0x000ea20000000800 */
[----:B---3--:R-:W-:Y:S01]  /*bcb0*/  FADD.FTZ R30, R166, R25 ;  /* 0x00000019a61e7221 */ /* 0x008fe20000010000 */
[----:B-----5:R-:W-:-:S06]  /*bcc0*/  FADD.FTZ R3, R89, R28 ;  /* 0x0000001c59037221 */ /* 0x020fcc0000010000 */
[----:B------:R-:W3:Y:S08]  /*bcd0*/  MUFU.EX2 R45, R45 ;  /* 0x0000002d002d7308 */ /* 0x000ef00000000800 */
[----:B------:R-:W5:Y:S01]  /*bce0*/  MUFU.EX2 R32, R73 ;  /* 0x0000004900207308 */ /* 0x000f620000000800 */
[----:B0-----:R-:W-:Y:S01]  /*bcf0*/  FADD.FTZ R25, R41, R30 ;  /* 0x0000001e29197221 */ /* 0x001fe20000010000 */
[----:B----4-:R-:W-:-:S06]  /*bd00*/  FADD.FTZ R30, R26, R3 ;  /* 0x000000031a1e7221 */ /* 0x010fcc0000010000 */
[----:B------:R-:W0:Y:S01]  /*bd10*/  MUFU.EX2 R170, R170 ;  /* 0x000000aa00aa7308 */ /* 0x000e220000000800 */
[----:B------:R-:W-:-:S07]  /*bd20*/  F2FP.F16.F32.PACK_AB R155, R34, R55 ;  /* 0x00000037229b723e */ /* 0x000fce00000000ff */
        /* <DEDUP_REMOVED lines=11> */
[----:B------:R-:W0:Y:S08]  /*bde0*/  MUFU.EX2 R53, R53 ;  /* 0x0000003500357308 */ /* 0x000e300000000800 */
[----:B------:R-:W4:Y:S01]  /*bdf0*/  MUFU.EX2 R28, R107 ;  /* 0x0000006b001c7308 */ /* 0x000f220000000800 */
[----:B------:R-:W-:Y:S01]  /*be00*/  F2FP.F16.F32.PACK_AB R165, R0, R85 ;  /* 0x0000005500a5723e */ /* 0x000fe200000000ff */
[----:B-1----:R-:W-:-:S06]  /*be10*/  FADD.FTZ R25, R49, R34 ;  /* 0x0000002231197221 */ /* 0x002fcc0000010000 */
[----:B------:R-:W1:Y:S01]  /*be20*/  MUFU.EX2 R174, R174 ;  /* 0x000000ae00ae7308 */ /* 0x000e620000000800 */
[----:B--2---:R-:W-:-:S07]  /*be30*/  FADD.FTZ R0, R24, R3 ;  /* 0x0000000318007221 */ /* 0x004fce0000010000 */
[----:B------:R-:W2:Y:S01]  /*be40*/  MUFU.EX2 R109, R109 ;  /* 0x0000006d006d7308 */ /* 0x000ea20000000800 */
[----:B------:R-:W-:Y:S01]  /*be50*/  F2FP.F16.F32.PACK_AB R167, R26, R89 ;  /* 0x000000591aa7723e */ /* 0x000fe200000000ff */
[----:B---3--:R-:W-:Y:S01]  /*be60*/  FADD.FTZ R26, R172, R25 ;  /* 0x00000019ac1a7221 */ /* 0x008fe20000010000 */
[----:B-----5:R-:W-:-:S05]  /*be70*/  FADD.FTZ R3, R105, R0 ;  /* 0x0000000069037221 */ /* 0x020fca0000010000 */
[----:B------:R-:W3:Y:S01]  /*be80*/  MUFU.EX2 R47, R47 ;  /* 0x0000002f002f7308 */ /* 0x000ee20000000800 */
[----:B------:R-:W-:-:S07]  /*be90*/  IMAD.MOV.U32 R33, RZ, RZ, 0x40000040 ;  /* 0x40000040ff217424 */ /* 0x000fce00078e00ff */
[----:B------:R-:W5:Y:S01]  /*bea0*/  MUFU.EX2 R30, R111 ;  /* 0x0000006f001e7308 */ /* 0x000f620000000800 */
[----:B------:R-:W-:Y:S02]  /*beb0*/  IMAD.MOV.U32 R29, RZ, RZ, 0x40000040 ;  /* 0x40000040ff1d7424 */ /* 0x000fe400078e00ff */
[----:B0-----:R-:W-:Y:S01]  /*bec0*/  FADD.FTZ R25, R53, R26 ;  /* 0x0000001a35197221 */ /* 0x001fe20000010000 */
[----:B----4-:R-:W-:Y:S01]  /*bed0*/  FADD.FTZ R0, R28, R3 ;  /* 0x000000031c007221 */ /* 0x010fe20000010000 */
[----:B------:R-:W-:Y:S01]  /*bee0*/  R2UR UR11, R33 ;  /* 0x00000000210b72ca */ /* 0x000fe200000e0000 */
[----:B------:R-:W-:Y:S01]  /*bef0*/  IMAD.MOV.U32 R33, RZ, RZ, 0x40000040 ;  /* 0x40000040ff217424 */ /* 0x000fe200078e00ff */
[----:B------:R-:W-:Y:S01]  /*bf00*/  R2UR UR15, R29 ;  /* 0x000000001d0f72ca */ /* 0x000fe200000e0000 */
[----:B------:R-:W-:Y:S01]  /*bf10*/  IMAD.MOV.U32 R29, RZ, RZ, 0x40000040 ;  /* 0x40000040ff1d7424 */ /* 0x000fe200078e00ff */
[----:B------:R-:W-:Y:S01]  /*bf20*/  F2FP.F16.F32.PACK_AB R171, R24, R93 ;  /* 0x0000005d18ab723e */ /* 0x000fe200000000ff */
[----:B-1----:R-:W-:Y:S01]  /*bf30*/  FADD.FTZ R24, R174, R25 ;  /* 0x00000019ae187221 */ /* 0x002fe20000010000 */
[----:B--2---:R-:W-:Y:S01]  /*bf40*/  FADD.FTZ R3, R109, R0 ;  /* 0x000000006d037221 */ /* 0x004fe20000010000 */
[----:B------:R-:W-:-:S02]  /*bf50*/  F2FP.F16.F32.PACK_AB R152, R27, R152 ;  /* 0x000000981b98723e */ /* 0x000fc400000000ff */
[----:B------:R-:W-:Y:S01]  /*bf60*/  F2FP.F16.F32.PACK_AB R154, R31, R154 ;  /* 0x0000009a1f9a723e */ /* 0x000fe200000000ff */
[----:B---3--:R-:W-:Y:S01]  /*bf70*/  FADD.FTZ R0, R47, R24 ;  /* 0x000000182f007221 */ /* 0x008fe20000010000 */
[----:B------:R-:W-:Y:S02]  /*bf80*/  R2UR UR19, R33 ;  /* 0x00000000211372ca */ /* 0x000fe400000e0000 */
[----:B------:R-:W-:Y:S01]  /*bf90*/  R2UR UR23, R29 ;  /* 0x000000001d1772ca */ /* 0x000fe200000e0000 */
[----:B-----5:R-:W-:Y:S01]  /*bfa0*/  FADD.FTZ R3, R30, R3 ;  /* 0x000000031e037221 */ /* 0x020fe20000010000 */
        /* <DEDUP_REMOVED lines=17> */
[----:B------:R-:W-:-:S06]  /*c0c0*/  WARPGROUP.ARRIVE ;  /* 0x00000000000079c5 */ /* 0x000fcc0000000000 */
[----:B------:R-:W-:Y:S03]  /*c0d0*/  HGMMA.64x256x16.F32 R24, R152, gdesc[UR4].tnspB, RZ, !UPT, gsb0 ;  /* 0x43e0000498187df0 */ /* 0x000fe6000c0008ff */
[----:B------:R-:W-:Y:S02]  /*c0e0*/  WARPGROUP.DEPBAR.LE gsb0, 0x0 ;  /* 0x00008000000079c5 */ /* 0x000fe40000010000 */
[----:B------:R-:W-:-:S15]  /*c0f0*/  WARPGROUP.ARRIVE ;  /* 0x00000000000079c5 */ /* 0x000fde0000000000 */
[----:B------:R-:W-:-:S08]  /*c100*/  NOP ;  /* 0x0000000000007918 */ /* 0x000fd00000000000 */
[----:B------:R-:W-:Y:S03]  /*c110*/  HGMMA.64x256x16.F32 R24, R156, gdesc[UR8].tnspB, R24, gsb0 ;  /* 0x43e000089c187df0 */ /* 0x000fe60008000818 */
        /* <DEDUP_REMOVED lines=11> */
[----:B------:R-:W-:Y:S01]  /*c1d0*/  HGMMA.64x256x16.F32 R24, R168, gdesc[UR20].tnspB, R24, gsb0 ;  /* 0x43e00014a8187df0 */ /* 0x000fe20008000818 */
[----:B------:R-:W-:-:S05]  /*c1e0*/  IADD3 R152, R181, R182, -R183 ;  /* 0x000000b6b5987210 */ /* 0x000fca0007ffe8b7 */
[----:B------:R-:W-:-:S05]  /*c1f0*/  IMAD.HI R152, R152, 0x2aaaaaab, RZ ;  /* 0x2aaaaaab98987827 */ /* 0x000fca00078e02ff */
[----:B------:R-:W-:-:S04]  /*c200*/  SHF.R.U32.HI R153, RZ, 0x1f, R152 ;  /* 0x0000001fff997819 */ /* 0x000fc80000011698 */
[----:B------:R-:W-:-:S04]  /*c210*/  LEA.HI.SX32 R153, R152, R153, 0x1c ;  /* 0x0000009998997211 */ /* 0x000fc800078fe2ff */
[----:B------:R-:W-:Y:S01]  /*c220*/  VIMNMX R154, RZ, R153, !PT ;  /* 0x00000099ff9a7248 */ /* 0x000fe20007fe0100 */
[----:B------:R-:W-:-:S04]  /*c230*/  VIADD R203, R203, 0xfffffffe ;  /* 0xfffffffecbcb7836 */ /* 0x000fc80000000000 */
[----:B------:R0:W-:Y:S01]  /*c240*/  STL [R1+0x54], R154 ;  /* 0x0000549a01007387 */ /* 0x0001e20000100800 */
[----:B------:R-:W-:Y:S01]  /*c250*/  ISETP.GE.AND P2, PT, R203, R154, PT ;  /* 0x0000009acb00720c */ /* 0x000fe20003f46270 */
[----:B------:R-:W-:-:S05]  /*c260*/  @!P0 VIADD R180, R180, 0x32460 ;  /* 0x00032460b4b48836 */ /* 0x000fca0000000000 */
[----:B------:R-:W-:Y:S01]  /*c270*/  @!P0 PRMT R180, RZ, 0x654, R180 ;  /* 0x00000654ffb48816 */ /* 0x000fe200000000b4 */
[----:B------:R-:W-:Y:S02]  /*c280*/  WARPGROUP.DEPBAR.LE gsb0, 0x0 ;  /* 0x00008000000079c5 */ /* 0x000fe40000010000 */
[----:B------:R-:W-:-:S06]  /*c290*/  WARPGROUP.ARRIVE ;  /* 0x00000000000079c5 */ /* 0x000fcc0000000000 */
[----:B------:R-:W-:Y:S03]  /*c2a0*/  HGMMA.64x256x16.F32 R24, R172, gdesc[UR24].tnspB, R24, gsb0 ;  /* 0x43e00018ac187df0 */ /* 0x000fe60008000818 */
[----:B------:R-:W-:Y:S02]  /*c2b0*/  WARPGROUP.DEPBAR.LE gsb0, 0x0 ;  /* 0x00008000000079c5 */ /* 0x000fe40000010000 */
[----:B------:R0:W-:Y:S01]  /*c2c0*/  @!P0 SYNCS.ARRIVE.TRANS64.RED.A1T0 RZ, [R180+URZ], RZ ;  /* 0x000000ffb4ff89a7 */ /* 0x0001e2000810043f */
[----:B------:R-:W-:Y:S05]  /*c2d0*/  @!P2 BRA `(.L_x_5676) ;  /* 0x000000340080a947 */ /* 0x000fea0003800000 */
[----:B------:R-:W-:Y:S02]  /*c2e0*/  IMAD.MOV.U32 R216, RZ, RZ, R178 ;  /* 0x000000ffffd87224 */ /* 0x000fe400078e00b2 */
[----:B------:R-:W-:-:S07]  /*c2f0*/  IMAD.MOV.U32 R217, RZ, RZ, R177 ;  /* 0x000000ffffd97224 */ /* 0x000fce00078e00b1 */
.L_x_5686:
        /* <DEDUP_REMOVED lines=8> */
.L_x_5677:
[----:B------:R-:W-:Y:S01]  /*c380*/  IMAD R210, R2, 0x8, R19 ;  /* 0x0000000802d27824 */ /* 0x000fe200078e0213 */
[----:B------:R-:W-:-:S04]  /*c390*/  SHF.L.U32 R218, R23, 0x1f, RZ ;  /* 0x0000001f17da7819 */ /* 0x000fc800000006ff */
[----:B------:R1:W2:Y:S01]  /*c3a0*/  SYNCS.PHASECHK.TRANS64.TRYWAIT P2, [R210+URZ+0x32430], R218 ;  /* 0x032430dad20075a7 */ /* 0x0002a2000804017f */
[----:B------:R-:W-:Y:S05]  /*c3b0*/  @!P1 BRA `(.L_x_5678) ;  /* 0x0000000000049947 */ /* 0x000fea0003800000 */
[----:B------:R-:W-:Y:S01]  /*c3c0*/  BPT.TRAP 0x1 ;  /* 0x000000040000795c */ /* 0x000fe20000300000 */
.L_x_5678:
[----:B------:R-:W3:Y:S01]  /*c3d0*/  LDL R152, [R1+0x44] ;  /* 0x0000440001987983 */ /* 0x000ee20000100800 */
[----:B------:R-:W-:Y:S02]  /*c3e0*/  IMAD.MOV.U32 R157, RZ, RZ, 0x40000040 ;  /* 0x40000040ff9d7424 */ /* 0x000fe400078e00ff */
[----:B---3--:R-:W-:Y:S01]  /*c3f0*/  IMAD R156, R2, 0x300, R152 ;  /* 0x00000300029c7824 */ /* 0x008fe200078e0298 */
[----:B--2---:R-:W-:Y:S06]  /*c400*/  @P2 BRA `(.L_x_5679) ;  /* 0x0000000000082947 */ /* 0x004fec0003800000 */
[----:B------:R-:W2:Y:S02]  /*c410*/  SYNCS.PHASECHK.TRANS64.TRYWAIT P2, [R210+URZ+0x32430], R218 ;  /* 0x032430dad20075a7 */ /* 0x000ea4000804017f */
[----:B--2---:R-:W-:Y:S05]  /*c420*/  @!P2 BRA `(.L_x_5680) ;  /* 0x000001340030a947 */ /* 0x004fea0003800000 */
.L_x_5679:
[----:B------:R-:W3:Y:S04]  /*c430*/  LDL.64 R234, [R1+0x18] ;  /* 0x0000180001ea7983 */ /* 0x000ee80000100a00 */
[----:B------:R-:W4:Y:S01]  /*c440*/  LDL.64 R222, [R1+0x10] ;  /* 0x0000100001de7983 */ /* 0x000f220000100a00 */
[----:B------:R-:W-:Y:S05]  /*c450*/  WARPSYNC.ALL ;  /* 0x0000000000007948 */ /* 0x000fea0003800000 */
[----:B------:R-:W5:Y:S01]  /*c460*/  LDL.64 R220, [R1+0x8] ;  /* 0x0000080001dc7983 */ /* 0x000f620000100a00 */
[C---:B------:R-:W-:Y:S01]  /*c470*/  R2UR UR6, R156.reuse ;  /* 0x000000009c0672ca */ /* 0x040fe200000e0000 */
[C---:B0-----:R-:W-:Y:S01]  /*c480*/  VIADD R154, R156.reuse, 0x2 ;  /* 0x000000029c9a7836 */ /* 0x041fe20000000000 */
[----:B------:R-:W-:Y:S01]  /*c490*/  R2UR UR7, R157 ;  /* 0x000000009d0772ca */ /* 0x000fe200000e0000 */
[----:B------:R-:W-:Y:S01]  /*c4a0*/  VIADD R152, R156, 0x4 ;  /* 0x000000049c987836 */ /* 0x000fe20000000000 */
[----:B------:R-:W-:Y:S01]  /*c4b0*/  R2UR UR4, R224 ;  /* 0x00000000e00472ca */ /* 0x000fe200000e0000 */
[----:B------:R-:W-:Y:S01]  /*c4c0*/  VIADD R156, R156, 0x6 ;  /* 0x000000069c9c7836 */ /* 0x000fe20000000000 */
[----:B------:R-:W-:Y:S01]  /*c4d0*/  R2UR UR5, R225 ;  /* 0x00000000e10572ca */ /* 0x000fe200000e0000 */
[----:B------:R-:W-:Y:S01]  /*c4e0*/  IMAD.MOV.U32 R155, RZ, RZ, 0x40000040 ;  /* 0x40000040ff9b7424 */ /* 0x000fe200078e00ff */
[----:B------:R-:W-:Y:S01]  /*c4f0*/  MOV R157, 0x40000040 ;  /* 0x40000040009d7802 */ /* 0x000fe20000000f00 */
[----:B------:R-:W-:Y:S01]  /*c500*/  IMAD.MOV.U32 R153, RZ, RZ, 0x40000040 ;  /* 0x40000040ff997424 */ /* 0x000fe200078e00ff */
[----:B------:R-:W-:-:S02]  /*c510*/  R2UR UR10, R154 ;  /* 0x000000009a0a72ca */ /* 0x000fc400000e0000 */
[----:B------:R-:W-:Y:S02]  /*c520*/  R2UR UR11, R155 ;  /* 0x000000009b0b72ca */ /* 0x000fe400000e0000 */
[----:B------:R-:W-:Y:S02]  /*c530*/  R2UR UR14, R152 ;  /* 0x00000000980e72ca */ /* 0x000fe400000e0000 */
[----:B------:R-:W-:Y:S02]  /*c540*/  R2UR UR15, R153 ;  /* 0x00000000990f72ca */ /* 0x000fe400000e0000 */
[----:B------:R-:W-:Y:S02]  /*c550*/  R2UR UR18, R156 ;  /* 0x000000009c1272ca */ /* 0x000fe400000e0000 */
[----:B------:R-:W-:Y:S02]  /*c560*/  R2UR UR19, R157 ;  /* 0x000000009d1372ca */ /* 0x000fe400000e0000 */
[----:B------:R-:W-:-:S06]  /*c570*/  WARPGROUP.ARRIVE ;  /* 0x00000000000079c5 */ /* 0x000fcc0000000000 */
[----:B------:R-:W-:Y:S03]  /*c580*/  HGMMA.64x96x16.F32 R152, gdesc[UR4], RZ, !UPT, gsb0 ;  /* 0x01600000049879f0 */ /* 0x000fe6000c0008ff */
[----:B------:R-:W-:Y:S02]  /*c590*/  WARPGROUP.DEPBAR.LE gsb0, 0x0 ;  /* 0x00008000000079c5 */ /* 0x000fe40000010000 */
[----:B------:R-:W-:Y:S01]  /*c5a0*/  WARPGROUP.ARRIVE ;  /* 0x00000000000079c5 */ /* 0x000fe20000000000 */
[----:B---3--:R-:W-:Y:S02]  /*c5b0*/  R2UR UR8, R234 ;  /* 0x00000000ea0872ca */ /* 0x008fe400000e0000 */
[----:B------:R-:W-:Y:S02]  /*c5c0*/  R2UR UR9, R235 ;  /* 0x00000000eb0972ca */ /* 0x000fe400000e0000 */
[----:B----4-:R-:W-:-:S02]  /*c5d0*/  R2UR UR12, R222 ;  /* 0x00000000de0c72ca */ /* 0x010fc400000e0000 */
[----:B------:R-:W-:Y:S02]  /*c5e0*/  R2UR UR13, R223 ;  /* 0x00000000df0d72ca */ /* 0x000fe400000e0000 */
[----:B-----5:R-:W-:Y:S02]  /*c5f0*/  R2UR UR16, R220 ;  /* 0x00000000dc1072ca */ /* 0x020fe400000e0000 */
[----:B------:R-:W-:-:S05]  /*c600*/  R2UR UR17, R221 ;  /* 0x00000000dd1172ca */ /* 0x000fca00000e0000 */
        /* <DEDUP_REMOVED lines=10> */
.L_x_5681:
[----:B------:R0:W3:Y:S01]  /*c6b0*/  SYNCS.PHASECHK.TRANS64.TRYWAIT P2, [R210+URZ+0x32450], R218 ;  /* 0x032450dad20075a7 */ /* 0x0000e2000804017f */
[----:B------:R-:W-:Y:S05]  /*c6c0*/  @!P1 BRA `(.L_x_5682) ;  /* 0x0000000000049947 */ /* 0x000fea0003800000 */
[----:B------:R-:W-:Y:S01]  /*c6d0*/  BPT.TRAP 0x1 ;  /* 0x000000040000795c */ /* 0x000fe20000300000 */
.L_x_5682:
[----:B------:R-:W-:Y:S04]  /*c6e0*/  BSSY B0, `(.L_x_5683) ;  /* 0x0000004000007945 */ /* 0x000fe80003800000 */
[----:B---3--:R-:W-:Y:S05]  /*c6f0*/  @P2 BRA `(.L_x_5684) ;  /* 0x0000000000082947 */ /* 0x008fea0003800000 */
[----:B------:R-:W3:Y:S02]  /*c700*/  SYNCS.PHASECHK.TRANS64.TRYWAIT P2, [R210+URZ+0x32450], R218 ;  /* 0x032450dad20075a7 */ /* 0x000ee4000804017f */
[----:B---3--:R-:W-:Y:S05]  /*c710*/  @!P2 BRA `(.L_x_5685) ;  /* 0x000001300088a947 */ /* 0x008fea0003800000 */
.L_x_5684:
[----:B------:R-:W-:Y:S05]  /*c720*/  BSYNC B0 ;  /* 0x0000000000007941 */ /* 0x000fea0003800000 */
.L_x_5683:
[----:B------:R-:W-:Y:S05]  /*c730*/  WARPSYNC.ALL ;  /* 0x0000000000007948 */ /* 0x000fea0003800000 */
[----:B0123--:R-:W2:Y:S01]  /*c740*/  LDL R218, [R1+0x50] ;  /* 0x0000500001da7983 */ /* 0x00fea20000100800 */
[----:B------:R-:W0:Y:S03]  /*c750*/  LDC R219, c[0x0][0x448] ;  /* 0x00011200ffdb7b82 */ /* 0x000e260000000800 */
[----:B------:R-:W2:Y:S04]  /*c760*/  LDL R233, [R1+0x64] ;  /* 0x0000640001e97983 */ /* 0x000ea80000100800 */
[----:B------:R-:W3:Y:S04]  /*c770*/  LDL R222, [R1+0x48] ;  /* 0x0000480001de7983 */ /* 0x000ee80000100800 */
[----:B------:R-:W4:Y:S01]  /*c780*/  LDL.64 R234, [R1] ;  /* 0x0000000001ea7983 */ /* 0x000f220000100a00 */
[----:B------:R-:W-:Y:S01]  /*c790*/  IMAD.MOV.U32 R221, RZ, RZ, 0x40000040 ;  /* 0x40000040ffdd7424 */ /* 0x000fe200078e00ff */
[----:B------:R-:W-:Y:S01]  /*c7a0*/  R2UR UR4, R4 ;  /* 0x00000000040472ca */ /* 0x000fe200000e0000 */
[----:B------:R-:W-:Y:S01]  /*c7b0*/  WARPGROUP.ARRIVE ;  /* 0x00000000000079c5 */ /* 0x000fe20000000000 */
[----:B------:R-:W-:Y:S01]  /*c7c0*/  R2UR UR5, R5 ;  /* 0x00000000050572ca */ /* 0x000fe200000e0000 */
[----:B------:R-:W-:Y:S01]  /*c7d0*/  IMAD.MOV.U32 R223, RZ, RZ, 0x40000040 ;  /* 0x40000040ffdf7424 */ /* 0x000fe200078e00ff */
[----:B------:R-:W-:Y:S01]  /*c7e0*/  R2UR UR7, R221 ;  /* 0x00000000dd0772ca */ /* 0x000fe200000e0000 */
[----:B------:R-:W-:Y:S01]  /*c7f0*/  IMAD.MOV.U32 R221, RZ, RZ, 0x40000040 ;  /* 0x40000040ffdd7424 */ /* 0x000fe200078e00ff */
[----:B0-----:R-:W-:-:S13]  /*c800*/  ISETP.NE.AND P2, PT, R219, 0x1, PT ;  /* 0x00000001db00780c */ /* 0x001fda0003f45270 */
[----:B------:R-:W0:Y:S08]  /*c810*/  @P2 LDC R220, c[0x0][0x44c] ;  /* 0x00011300ffdc2b82 */ /* 0x000e300000000800 */
[----:B------:R-:W1:Y:S01]  /*c820*/  @P2 LDC R219, c[0x0][0x450] ;  /* 0x00011400ffdb2b82 */ /* 0x000e620000000800 */
[----:B--2---:R-:W-:-:S04]  /*c830*/  IMAD.IADD R218, R233, 0x1, R218 ;  /* 0x00000001e9da7824 */ /* 0x004fc800078e02da */
[----:B0-----:R-:W-:-:S05]  /*c840*/  @P2 IMAD.HI.U32 R220, R218, R220, RZ ;  /* 0x000000dcdadc2227 */ /* 0x001fca00078e00ff */
[----:B-1----:R-:W-:Y:S01]  /*c850*/  @P2 SHF.R.U32.HI R218, RZ, R219, R220 ;  /* 0x000000dbffda2219 */ /* 0x002fe200000116dc */
[----:B---3--:R-:W-:-:S04]  /*c860*/  IMAD R220, R2, 0xc00, R222 ;  /* 0x00000c0002dc7824 */ /* 0x008fc800078e02de */
[C---:B------:R-:W-:Y:S01]  /*c870*/  VIADD R222, R220.reuse, 0x2 ;  /* 0x00000002dcde7836 */ /* 0x040fe20000000000 */
[----:B------:R-:W-:-:S13]  /*c880*/  R2UR UR6, R220 ;  /* 0x00000000dc0672ca */ /* 0x000fda00000e0000 */
[----:B------:R-:W-:Y:S01]  /*c890*/  HGMMA.64x96x16.F32 R152, gdesc[UR4], R152, gsb0 ;  /* 0x01600000049879f0 */ /* 0x000fe20008000898 */
[----:B------:R-:W-:Y:S01]  /*c8a0*/  R2UR UR6, R222 ;  /* 0x00000000de0672ca */ /* 0x000fe200000e0000 */
[----:B------:R-:W-:Y:S01]  /*c8b0*/  VIADD R222, R220, 0x4 ;  /* 0x00000004dcde7836 */ /* 0x000fe20000000000 */
[----:B------:R-:W-:Y:S01]  /*c8c0*/  R2UR UR7, R223 ;  /* 0x00000000df0772ca */ /* 0x000fe200000e0000 */
[----:B------:R-:W-:Y:S01]  /*c8d0*/  IMAD.MOV.U32 R223, RZ, RZ, 0x40000040 ;  /* 0x40000040ffdf7424 */ /* 0x000fe200078e00ff */
[----:B----4-:R-:W-:Y:S02]  /*c8e0*/  R2UR UR4, R234 ;  /* 0x00000000ea0472ca */ /* 0x010fe400000e0000 */
[----:B------:R-:W-:Y:S01]  /*c8f0*/  R2UR UR5, R235 ;  /* 0x00000000eb0572ca */ /* 0x000fe200000e0000 */
[----:B------:R-:W-:Y:S02]  /*c900*/  WARPGROUP.DEPBAR.LE gsb0, 0x0 ;  /* 0x00008000000079c5 */ /* 0x000fe40000010000 */
[----:B------:R-:W-:-:S10]  /*c910*/  WARPGROUP.ARRIVE ;  /* 0x00000000000079c5 */ /* 0x000fd40000000000 */
[----:B------:R-:W-:Y:S01]  /*c920*/  HGMMA.64x96x16.F32 R152, gdesc[UR4], R152, gsb0 ;  /* 0x01600000049879f0 */ /* 0x000fe20008000898 */
[----:B------:R-:W-:Y:S01]  /*c930*/  R2UR UR6, R222 ;  /* 0x00000000de0672ca */ /* 0x000fe200000e0000 */
[----:B------:R-:W-:Y:S01]  /*c940*/  VIADD R222, R220, 0x6 ;  /* 0x00000006dcde7836 */ /* 0x000fe20000000000 */
[----:B------:R-:W-:Y:S01]  /*c950*/  R2UR UR7, R223 ;  /* 0x00000000df0772ca */ /* 0x000fe200000e0000 */
[----:B------:R-:W-:Y:S01]  /*c960*/  IMAD.MOV.U32 R223, RZ, RZ, 0x40000040 ;  /* 0x40000040ffdf7424 */ /* 0x000fe200078e00ff */
[----:B------:R-:W-:Y:S02]  /*c970*/  R2UR UR4, R230 ;  /* 0x00000000e60472ca */ /* 0x000fe400000e0000 */
        /* <DEDUP_REMOVED lines=22> */
[----:B------:R-:W-:Y:S02]  /*cae0*/  R2UR UR6, R222 ;  /* 0x00000000de0672ca */ /* 0x000fe400000e0000 */
[----:B------:R-:W-:Y:S01]  /*caf0*/  R2UR UR7, R223 ;  /* 0x00000000df0772ca */ /* 0x000fe200000e0000 */
[----:B------:R-:W-:Y:S01]  /*cb00*/  IMAD.MOV.U32 R223, RZ, RZ, 0x40000040 ;  /* 0x40000040ffdf7424 */ /* 0x000fe200078e00ff */
[----:B------:R-:W-:Y:S02]  /*cb10*/  R2UR UR4, R214 ;  /* 0x00000000d60472ca */ /* 0x000fe400000e0000 */
[----:B------:R-:W-:Y:S02]  /*cb20*/  R2UR UR5, R215 ;  /* 0x00000000d70572ca */ /* 0x000fe400000e0000 */
[----:B------:R-:W-:Y:S01]  /*cb30*/  IADD3 R222, R220, 0x304, RZ ;  /* 0x00000304dcde7810 */ /* 0x000fe20007ffe0ff */
[----:B------:R-:W-:-:S02]  /*cb40*/  WARPGROUP.DEPBAR.LE gsb0, 0x0 ;  /* 0x00008000000079c5 */ /* 0x000fc40000010000 */
[----:B------:R-:W-:-:S08]  /*cb50*/  WARPGROUP.ARRIVE ;  /* 0x00000000000079c5 */ /* 0x000fd00000000000 */
        /* <DEDUP_REMOVED lines=48> */
[----:B------:R-:W-:Y:S02]  /*ce60*/  R2UR UR7, R223 ;  /* 0x00000000df0772ca */ /* 0x000fe400000e0000 */
[----:B------:R-:W-:Y:S02]  /*ce70*/  R2UR UR4, R14 ;  /* 0x000000000e0472ca */ /* 0x000fe400000e0000 */
[----:B------:R-:W-:Y:S02]  /*ce80*/  R2UR UR5, R15 ;  /* 0x000000000f0572ca */ /* 0x000fe400000e0000 */
[----:B------:R-:W-:Y:S01]  /*ce90*/  MOV R223, 0x40000040 ;  /* 0x4000004000df7802 */ /* 0x000fe20000000f00 */
        /* <DEDUP_REMOVED lines=16> */
[----:B------:R-:W-:Y:S01]  /*cfa0*/  R2UR UR4, R10 ;  /* 0x000000000a0472ca */ /* 0x000fe200000e0000 */
[----:B------:R-:W-:Y:S01]  /*cfb0*/  VIADD R220, R220, 0x906 ;  /* 0x00000906dcdc7836 */ /* 0x000fe20000000000 */
[----:B------:R-:W-:Y:S01]  /*cfc0*/  R2UR UR5, R11 ;  /* 0x000000000b0572ca */ /* 0x000fe200000e0000 */
[----:B------:R-:W-:Y:S02]  /*cfd0*/  WARPGROUP.DEPBAR.LE gsb0, 0x0 ;  /* 0x00008000000079c5 */ /* 0x000fe40000010000 */
[----:B------:R-:W-:-:S10]  /*cfe0*/  WARPGROUP.ARRIVE ;  /* 0x00000000000079c5 */ /* 0x000fd40000000000 */
        /* <DEDUP_REMOVED lines=14> */
[----:B------:R-:W-:Y:S03]  /*d0d0*/  HGMMA.64x96x16.F32 R152, gdesc[UR4], R152, gsb0 ;  /* 0x01600000049879f0 */ /* 0x000fe60008000898 */
[----:B------:R-:W-:Y:S02]  /*d0e0*/  WARPGROUP.DEPBAR.LE gsb0, 0x0 ;  /* 0x00008000000079c5 */ /* 0x000fe40000010000 */
[----:B------:R-:W-:Y:S01]  /*d0f0*/  FMUL.FTZ R158, R158, UR43 ;  /* 0x0000002b9e9e7c20 */ /* 0x000fe20008410000 */
[----:B------:R-:W-:Y:S01]  /*d100*/  FMUL.FTZ R159, R159, UR43 ;  /* 0x0000002b9f9f7c20 */ /* 0x000fe20008410000 */
[----:B------:R-:W-:Y:S01]  /*d110*/  FMUL.FTZ R219, R162, UR43 ;  /* 0x0000002ba2db7c20 */ /* 0x000fe20008410000 */
[----:B------:R-:W-:Y:S01]  /*d120*/  FMUL.FTZ R162, R168, UR43 ;  /* 0x0000002ba8a27c20 */ /* 0x000fe20008410000 */
[----:B------:R0:W1:Y:S01]  /*d130*/  MUFU.TANH R234, R158 ;  /* 0x0000009e00ea7308 */ /* 0x0000620000002400 */
[----:B------:R-:W-:Y:S01]  /*d140*/  FMUL.FTZ R235, R170, UR43 ;  /* 0x0000002baaeb7c20 */ /* 0x000fe20008410000 */
[----:B------:R-:W2:Y:S01]  /*d150*/  LDL R168, [R1+0x68] ;  /* 0x0000680001a87983 */ /* 0x000ea20000100800 */
[----:B------:R-:W-:Y:S01]  /*d160*/  FMUL.FTZ R154, R154, UR43 ;  /* 0x0000002b9a9a7c20 */ /* 0x000fe20008410000 */
[----:B------:R-:W-:Y:S01]  /*d170*/  FMUL.FTZ R152, R152, UR43 ;  /* 0x0000002b98987c20 */ /* 0x000fe20008410000 */
[----:B------:R-:W-:Y:S01]  /*d180*/  FMUL.FTZ R155, R155, UR43 ;  /* 0x0000002b9b9b7c20 */ /* 0x000fe20008410000 */
[----:B------:R-:W-:Y:S01]  /*d190*/  FMUL.FTZ R163, R163, UR43 ;  /* 0x0000002ba3a37c20 */ /* 0x000fe20008410000 */
[----:B------:R-:W-:Y:S01]  /*d1a0*/  FMUL.FTZ R153, R153, UR43 ;  /* 0x0000002b99997c20 */ /* 0x000fe20008410000 */
[----:B------:R3:W4:Y:S01]  /*d1b0*/  MUFU.TANH R223, R159 ;  /* 0x0000009f00df7308 */ /* 0x0007220000002400 */
[----:B0-----:R-:W-:Y:S01]  /*d1c0*/  FMUL.FTZ R158, R164, UR43 ;  /* 0x0000002ba49e7c20 */ /* 0x001fe20008410000 */
[----:B------:R-:W-:Y:S01]  /*d1d0*/  FMUL.FTZ R164, R173, UR43 ;  /* 0x0000002bada47c20 */ /* 0x000fe20008410000 */
[----:B------:R-:W-:Y:S01]  /*d1e0*/  FMUL.FTZ R237, R166, UR43 ;  /* 0x0000002ba6ed7c20 */ /* 0x000fe20008410000 */
[----:B------:R-:W5:Y:S01]  /*d1f0*/  LDL R173, [R1+0x30] ;  /* 0x0000300001ad7983 */ /* 0x000f620000100800 */
[----:B------:R-:W-:-:S03]  /*d200*/  FMUL.FTZ R236, R167, UR43 ;  /* 0x0000002ba7ec7c20 */ /* 0x000fc60008410000 */
[----:B------:R0:W-:Y:S01]  /*d210*/  MUFU.TANH R221, R154 ;  /* 0x0000009a00dd7308 */ /* 0x0001e20000002400 */
[----:B-1----:R-:W-:Y:S02]  /*d220*/  IMAD.MOV.U32 R170, RZ, RZ, R234 ;  /* 0x000000ffffaa7224 */ /* 0x002fe400078e00ea */
[----:B------:R-:W-:Y:S01]  /*d230*/  FMUL.FTZ R234, R171, UR43 ;  /* 0x0000002babea7c20 */ /* 0x000fe20008410000 */
[----:B---3--:R-:W-:Y:S01]  /*d240*/  FMUL.FTZ R159, R161, UR43 ;  /* 0x0000002ba19f7c20 */ /* 0x008fe20008410000 */
[----:B------:R-:W-:-:S03]  /*d250*/  FMUL.FTZ R161, R169, UR43 ;  /* 0x0000002ba9a17c20 */ /* 0x000fc60008410000 */
[----:B------:R-:W-:Y:S01]  /*d260*/  MUFU.TANH R152, R152 ;  /* 0x0000009800987308 */ /* 0x000fe20000002400 */
[----:B----4-:R-:W-:Y:S02]  /*d270*/  IMAD.MOV.U32 R171, RZ, RZ, R223 ;  /* 0x000000ffffab7224 */ /* 0x010fe400078e00df */
[----:B------:R-:W-:Y:S01]  /*d280*/  FMUL.FTZ R223, R174, UR43 ;  /* 0x0000002baedf7c20 */ /* 0x000fe20008410000 */
[----:B0-----:R-:W-:Y:S01]  /*d290*/  FMUL.FTZ R154, R157, UR43 ;  /* 0x0000002b9d9a7c20 */ /* 0x001fe20008410000 */
[----:B------:R-:W5:Y:S01]  /*d2a0*/  LDL R174, [R1+0x34] ;  /* 0x0000340001ae7983 */ /* 0x000f620000100800 */
[----:B------:R-:W-:-:S03]  /*d2b0*/  FMUL.FTZ R157, R165, UR43 ;  /* 0x0000002ba59d7c20 */ /* 0x000fc60008410000 */
[----:B------:R-:W0:Y:S01]  /*d2c0*/  SHFL.IDX PT, R169, R218, RZ, 0x1c1f ;  /* 0x001c1fffdaa97589 */ /* 0x000e2200000e0000 */
[----:B------:R-:W-:Y:S01]  /*d2d0*/  FMUL.FTZ R165, R176, UR43 ;  /* 0x0000002bb0a57c20 */ /* 0x000fe20008410000 */
[----:B------:R-:W-:Y:S01]  /*d2e0*/  IMAD.MOV.U32 R176, RZ, RZ, -0x60 ;  /* 0xffffffa0ffb07424 */ /* 0x000fe200078e00ff */
[----:B------:R1:W-:Y:S03]  /*d2f0*/  MUFU.TANH R220, R155 ;  /* 0x0000009b00dc7308 */ /* 0x0003e60000002400 */
[----:B------:R-:W-:-:S05]  /*d300*/  IMAD R176, R203, R176, 0x1 ;  /* 0x00000001cbb07424 */ /* 0x000fca00078e02b0 */
[----:B------:R-:W3:Y:S01]  /*d310*/  MUFU.TANH R233, R163 ;  /* 0x000000a300e97308 */ /* 0x000ee20000002400 */
[----:B-1----:R-:W-:Y:S01]  /*d320*/  FMUL.FTZ R155, R156, UR43 ;  /* 0x0000002b9c9b7c20 */ /* 0x002fe20008410000 */
[----:B------:R-:W-:Y:S01]  /*d330*/  FMUL.FTZ R156, R160, UR43 ;  /* 0x0000002ba09c7c20 */ /* 0x000fe20008410000 */
[----:B------:R-:W-:-:S05]  /*d340*/  FMUL.FTZ R160, R172, UR43 ;  /* 0x0000002baca07c20 */ /* 0x000fca0008410000 */
[----:B------:R-:W1:Y:S08]  /*d350*/  MUFU.TANH R154, R154 ;  /* 0x0000009a009a7308 */ /* 0x000e700000002400 */
[----:B------:R-:W4:Y:S01]  /*d360*/  MUFU.TANH R153, R153 ;  /* 0x0000009900997308 */ /* 0x000f220000002400 */
[----:B---3--:R-:W-:-:S07]  /*d370*/  IMAD.MOV.U32 R172, RZ, RZ, R233 ;  /* 0x000000ffffac7224 */ /* 0x008fce00078e00e9 */
[----:B------:R-:W3:Y:S08]  /*d380*/  MUFU.TANH R155, R155 ;  /* 0x0000009b009b7308 */ /* 0x000ef00000002400 */
[----:B------:R-:W3:Y:S01]  /*d390*/  MUFU.TANH R158, R158 ;  /* 0x0000009e009e7308 */ /* 0x000ee20000002400 */
[----:B------:R-:W-:-:S07]  /*d3a0*/  FMUL.FTZ R166, R181, UR43 ;  /* 0x0000002bb5a67c20 */ /* 0x000fce0008410000 */
[----:B------:R-:W3:Y:S08]  /*d3b0*/  MUFU.TANH R156, R156 ;  /* 0x0000009c009c7308 */ /* 0x000ef00000002400 */
[----:B------:R-:W3:Y:S01]  /*d3c0*/  MUFU.TANH R159, R159 ;  /* 0x0000009f009f7308 */ /* 0x000ee20000002400 */
[----:B------:R-:W-:-:S07]  /*d3d0*/  FMUL.FTZ R163, R177, UR43 ;  /* 0x0000002bb1a37c20 */ /* 0x000fce0008410000 */
[----:B------:R-:W3:Y:S01]  /*d3e0*/  MUFU.TANH R161, R161 ;  /* 0x000000a100a17308 */ /* 0x000ee20000002400 */
[----:B------:R-:W-:Y:S01]  /*d3f0*/  FMUL.FTZ R167, R180, UR43 ;  /* 0x0000002bb4a77c20 */ /* 0x000fe20008410000 */
[----:B------:R-:W-:-:S06]  /*d400*/  IMAD.MOV.U32 R180, RZ, RZ, R172 ;  /* 0x000000ffffb47224 */ /* 0x000fcc00078e00ac */
[----:B------:R-:W3:Y:S01]  /*d410*/  MUFU.TANH R157, R157 ;  /* 0x0000009d009d7308 */ /* 0x000ee20000002400 */
[----:B------:R-:W3:Y:S01]  /*d420*/  SHFL.IDX PT, R218, R218, 0x1, 0x1c1f ;  /* 0x003c1f00dada7f89 */ /* 0x000ee200000e0000 */
[----:B------:R-:W-:-:S06]  /*d430*/  FMUL.FTZ R172, R188, UR43 ;  /* 0x0000002bbcac7c20 */ /* 0x000fcc0008410000 */
[----:B------:R-:W3:Y:S08]  /*d440*/  MUFU.TANH R162, R162 ;  /* 0x000000a200a27308 */ /* 0x000ef00000002400 */
[----:B------:R-:W3:Y:S08]  /*d450*/  MUFU.TANH R165, R165 ;  /* 0x000000a500a57308 */ /* 0x000ef00000002400 */
[----:B------:R-:W3:Y:S08]  /*d460*/  MUFU.TANH R160, R160 ;  /* 0x000000a000a07308 */ /* 0x000ef00000002400 */
[----:B------:R-:W3:Y:S01]  /*d470*/  MUFU.TANH R164, R164 ;  /* 0x000000a400a47308 */ /* 0x000ee20000002400 */
[----:B------:R-:W-:-:S07]  /*d480*/  IMAD.MOV.U32 R181, RZ, RZ, R171 ;  /* 0x000000ffffb57224 */ /* 0x000fce00078e00ab */
[----:B------:R-:W3:Y:S01]  /*d490*/  MUFU.TANH R166, R166 ;  /* 0x000000a600a67308 */ /* 0x000ee20000002400 */
[----:B------:R-:W-:-:S07]  /*d4a0*/  FMUL.FTZ R171, R189, UR43 ;  /* 0x0000002bbdab7c20 */ /* 0x000fce0008410000 */
[----:B------:R-:W3:Y:S08]  /*d4b0*/  MUFU.TANH R163, R163 ;  /* 0x000000a300a37308 */ /* 0x000ef00000002400 */
[----:B------:R-:W3:Y:S08]  /*d4c0*/  MUFU.TANH R167, R167 ;  /* 0x000000a700a77308 */ /* 0x000ef00000002400 */
[----:B------:R-:W3:Y:S08]  /*d4d0*/  MUFU.TANH R172, R172 ;  /* 0x000000ac00ac7308 */ /* 0x000ef00000002400 */
[----:B------:R-:W-:Y:S01]  /*d4e0*/  MUFU.TANH R171, R171 ;  /* 0x000000ab00ab7308 */ /* 0x000fe20000002400 */
[----:B------:R-:W-:-:S07]  /*d4f0*/  FMUL.FTZ R222, R178, UR43 ;  /* 0x0000002bb2de7c20 */ /* 0x000fce0008410000 */
[----:B------:R-:W-:Y:S01]  /*d500*/  MUFU.TANH R237, R237 ;  /* 0x000000ed00ed7308 */ /* 0x000fe20000002400 */
[----:B------:R-:W-:-:S07]  /*d510*/  FMUL.FTZ R177, R183, UR43 ;  /* 0x0000002bb7b17c20 */ /* 0x000fce0008410000 */
[----:B------:R-:W-:Y:S01]  /*d520*/  MUFU.TANH R234, R234 ;  /* 0x000000ea00ea7308 */ /* 0x000fe20000002400 */
[----:B------:R-:W-:Y:S01]  /*d530*/  FMUL.FTZ R233, R175, UR43 ;  /* 0x0000002bafe97c20 */ /* 0x000fe20008410000 */
[----:B------:R-:W-:Y:S01]  /*d540*/  MOV R175, R170 ;  /* 0x000000aa00af7202 */ /* 0x000fe20000000f00 */
[----:B------:R-:W-:-:S05]  /*d550*/  IMAD.MOV.U32 R170, RZ, RZ, R220 ;  /* 0x000000ffffaa7224 */ /* 0x000fca00078e00dc */
[----:B------:R-:W-:Y:S01]  /*d560*/  MUFU.TANH R222, R222 ;  /* 0x000000de00de7308 */ /* 0x000fe20000002400 */
[----:B------:R-:W-:-:S07]  /*d570*/  FMUL.FTZ R220, R182, UR43 ;  /* 0x0000002bb6dc7c20 */ /* 0x000fce0008410000 */
[----:B------:R-:W-:Y:S01]  /*d580*/  MUFU.TANH R177, R177 ;  /* 0x000000b100b17308 */ /* 0x000fe20000002400 */
[----:B------:R-:W-:Y:S01]  /*d590*/  FMUL.FTZ R188, R197, UR43 ;  /* 0x0000002bc5bc7c20 */ /* 0x000fe20008410000 */
[----:B------:R-:W-:-:S06]  /*d5a0*/  FMUL.FTZ R197, R191, UR43 ;  /* 0x0000002bbfc57c20 */ /* 0x000fcc0008410000 */
[----:B------:R-:W-:Y:S08]  /*d5b0*/  MUFU.TANH R219, R219 ;  /* 0x000000db00db7308 */ /* 0x000ff00000002400 */
[----:B------:R-:W-:Y:S08]  /*d5c0*/  MUFU.TANH R236, R236 ;  /* 0x000000ec00ec7308 */ /* 0x000ff00000002400 */
[----:B------:R-:W-:Y:S01]  /*d5d0*/  MUFU.TANH R235, R235 ;  /* 0x000000eb00eb7308 */ /* 0x000fe20000002400 */
[----:B--2---:R-:W-:-:S02]  /*d5e0*/  IMAD R176, R168, -0x2, R176 ;  /* 0xfffffffea8b07824 */ /* 0x004fc400078e02b0 */
[----:B------:R-:W-:-:S03]  /*d5f0*/  FMUL.FTZ R168, R184, UR43 ;  /* 0x0000002bb8a87c20 */ /* 0x000fc60008410000 */
[----:B-----5:R-:W-:-:S05]  /*d600*/  IADD3 R176, -R173, R176, R174 ;  /* 0x000000b0adb07210 */ /* 0x020fca0007ffe1ae */
[----:B0-----:R-:W-:-:S05]  /*d610*/  IMAD.IADD R169, R176, 0x1, R169 ;  /* 0x00000001b0a97824 */ /* 0x001fca00078e02a9 */
[----:B------:R-:W-:-:S04]  /*d620*/  ISETP.GT.AND P3, PT, R169, RZ, PT ;  /* 0x000000ffa900720c */ /* 0x000fc80003f64270 */
[----:B------:R-:W-:Y:S02]  /*d630*/  FSEL R152, R152, -INF , P3 ;  /* 0xff80000098987808 */ /* 0x000fe40001800000 */
[C---:B------:R-:W-:Y:S02]  /*d640*/  ISETP.GT.AND P3, PT, R169.reuse, 0x9, PT ;  /* 0x00000009a900780c */ /* 0x040fe40003f64270 */
[C---:B------:R-:W-:Y:S02]  /*d650*/  ISETP.GT.AND P4, PT, R169.reuse, 0x1, PT ;  /* 0x00000001a900780c */ /* 0x040fe40003f84270 */
[C---:B------:R-:W-:Y:S02]  /*d660*/  ISETP.GT.AND P2, PT, R169.reuse, 0x8, PT ;  /* 0x00000008a900780c */ /* 0x040fe40003f44270 */
[----:B-1----:R-:W-:Y:S02]  /*d670*/  FSEL R154, R154, -INF , P3 ;  /* 0xff8000009a9a7808 */ /* 0x002fe40001800000 */
[----:B------:R-:W-:-:S02]  /*d680*/  ISETP.GT.AND P3, PT, R169, 0x18, PT ;  /* 0x00000018a900780c */ /* 0x000fc40003f64270 */
[----:B----4-:R-:W-:Y:S02]  /*d690*/  FSEL R153, R153, -INF , P4 ;  /* 0xff80000099997808 */ /* 0x010fe40002000000 */
[----:B---3--:R-:W-:Y:S01]  /*d6a0*/  FSEL R155, R155, -INF , P2 ;  /* 0xff8000009b9b7808 */ /* 0x008fe20001000000 */
[----:B------:R-:W-:Y:S01]  /*d6b0*/  FMUL.FTZ R174, R185, UR43 ;  /* 0x0000002bb9ae7c20 */ /* 0x000fe20008410000 */
[C---:B------:R-:W-:Y:S02]  /*d6c0*/  ISETP.GT.AND P4, PT, R169.reuse, 0x10, PT ;  /* 0x00000010a900780c */ /* 0x040fe40003f84270 */
[----:B------:R-:W-:Y:S02]  /*d6d0*/  ISETP.GT.AND P2, PT, R169, 0x11, PT ;  /* 0x00000011a900780c */ /* 0x000fe40003f44270 */
[----:B------:R-:W-:Y:S01]  /*d6e0*/  FSEL R158, R158, -INF , P3 ;  /* 0xff8000009e9e7808 */ /* 0x000fe20001800000 */
[----:B------:R-:W-:Y:S01]  /*d6f0*/  FMUL.FTZ R185, R193, UR43 ;  /* 0x0000002bc1b97c20 */ /* 0x000fe20008410000 */
[----:B------:R-:W-:-:S02]  /*d700*/  ISETP.GT.AND P3, PT, R169, 0x21, PT ;  /* 0x00000021a900780c */ /* 0x000fc40003f64270 */
[----:B------:R-:W-:Y:S02]  /*d710*/  FSEL R156, R156, -INF , P4 ;  /* 0xff8000009c9c7808 */ /* 0x000fe40002000000 */
[----:B------:R-:W-:Y:S01]  /*d720*/  FSEL R159, R159, -INF , P2 ;  /* 0xff8000009f9f7808 */ /* 0x000fe20001000000 */
[----:B------:R-:W-:Y:S01]  /*d730*/  FMUL.FTZ R173, R192, UR43 ;  /* 0x0000002bc0ad7c20 */ /* 0x000fe20008410000 */
[C---:B------:R-:W-:Y:S02]  /*d740*/  ISETP.GT.AND P4, PT, R169.reuse, 0x19, PT ;  /* 0x00000019a900780c */ /* 0x040fe40003f84270 */
[----:B------:R-:W-:Y:S01]  /*d750*/  ISETP.GT.AND P2, PT, R169, 0x20, PT ;  /* 0x00000020a900780c */ /* 0x000fe20003f44270 */
[----:B------:R-:W0:Y:S01]  /*d760*/  MUFU.TANH R168, R168 ;  /* 0x000000a800a87308 */ /* 0x000e220000002400 */
[----:B------:R-:W-:Y:S02]  /*d770*/  FSEL R161, R161, -INF , P3 ;  /* 0xff800000a1a17808 */ /* 0x000fe40001800000 */
[----:B------:R-:W-:-:S02]  /*d780*/  ISETP.GT.AND P3, PT, R169, 0x30, PT ;  /* 0x00000030a900780c */ /* 0x000fc40003f64270 */
[----:B------:R-:W-:-:S03]  /*d790*/  FSEL R157, R157, -INF , P4 ;  /* 0xff8000009d9d7808 */ /* 0x000fc60002000000 */
[----:B------:R-:W1:Y:S01]  /*d7a0*/  MUFU.TANH R174, R174 ;  /* 0x000000ae00ae7308 */ /* 0x000e620000002400 */
[----:B------:R-:W-:Y:S02]  /*d7b0*/  FSEL R162, R162, -INF , P2 ;  /* 0xff800000a2a27808 */ /* 0x000fe40001000000 */
[C---:B------:R-:W-:Y:S02]  /*d7c0*/  ISETP.GT.AND P4, PT, R169.reuse, 0x28, PT ;  /* 0x00000028a900780c */ /* 0x040fe40003f84270 */
[----:B------:R-:W-:-:S03]  /*d7d0*/  ISETP.GT.AND P2, PT, R169, 0x29, PT ;  /* 0x00000029a900780c */ /* 0x000fc60003f44270 */
[----:B------:R-:W2:Y:S01]  /*d7e0*/  MUFU.TANH R185, R185 ;  /* 0x000000b900b97308 */ /* 0x000ea20000002400 */
[----:B------:R-:W-:Y:S02]  /*d7f0*/  FSEL R165, R165, -INF , P3 ;  /* 0xff800000a5a57808 */ /* 0x000fe40001800000 */
[----:B------:R-:W-:Y:S02]  /*d800*/  ISETP.GT.AND P3, PT, R169, 0x39, PT ;  /* 0x00000039a900780c */ /* 0x000fe40003f64270 */
[----:B------:R-:W-:-:S03]  /*d810*/  FSEL R160, R160, -INF , P4 ;  /* 0xff800000a0a07808 */ /* 0x000fc60002000000 */
[----:B------:R-:W3:Y:S01]  /*d820*/  MUFU.TANH R173, R173 ;  /* 0x000000ad00ad7308 */ /* 0x000ee20000002400 */
[----:B------:R-:W-:Y:S02]  /*d830*/  FSEL R164, R164, -INF , P2 ;  /* 0xff800000a4a47808 */ /* 0x000fe40001000000 */
[C---:B------:R-:W-:Y:S02]  /*d840*/  ISETP.GT.AND P4, PT, R169.reuse, 0x31, PT ;  /* 0x00000031a900780c */ /* 0x040fe40003f84270 */
[C---:B------:R-:W-:Y:S02]  /*d850*/  ISETP.GT.AND P2, PT, R169.reuse, 0x38, PT ;  /* 0x00000038a900780c */ /* 0x040fe40003f44270 */
[----:B------:R-:W-:Y:S02]  /*d860*/  FSEL R166, R166, -INF , P3 ;  /* 0xff800000a6a67808 */ /* 0x000fe40001800000 */
[----:B------:R-:W-:Y:S02]  /*d870*/  ISETP.GT.AND P3, PT, R169, 0x48, PT ;  /* 0x00000048a900780c */ /* 0x000fe40003f64270 */
[----:B------:R-:W-:-:S02]  /*d880*/  FSEL R163, R163, -INF , P4 ;  /* 0xff800000a3a37808 */ /* 0x000fc40002000000 */
[----:B------:R-:W-:Y:S02]  /*d890*/  FSEL R167, R167, -INF , P2 ;  /* 0xff800000a7a77808 */ /* 0x000fe40001000000 */
[C---:B------:R-:W-:Y:S02]  /*d8a0*/  ISETP.GT.AND P4, PT, R169.reuse, 0x40, PT ;  /* 0x00000040a900780c */ /* 0x040fe40003f84270 */
[C---:B------:R-:W-:Y:S01]  /*d8b0*/  ISETP.GT.AND P2, PT, R169.reuse, 0x41, PT ;  /* 0x00000041a900780c */ /* 0x040fe20003f44270 */
[----:B------:R-:W-:Y:S01]  /*d8c0*/  IMAD.IADD R176, R176, 0x1, R218 ;  /* 0x00000001b0b07824 */ /* 0x000fe200078e02da */
[----:B------:R-:W-:Y:S02]  /*d8d0*/  FSEL R172, R172, -INF , P3 ;  /* 0xff800000acac7808 */ /* 0x000fe40001800000 */
[----:B------:R-:W-:Y:S02]  /*d8e0*/  ISETP.GT.AND P3, PT, R169, 0x51, PT ;  /* 0x00000051a900780c */ /* 0x000fe40003f64270 */
[----:B0-----:R-:W-:-:S02]  /*d8f0*/  FSEL R168, R168, -INF , P4 ;  /* 0xff800000a8a87808 */ /* 0x001fc40002000000 */
[----:B-1----:R-:W-:Y:S01]  /*d900*/  FSEL R174, R174, -INF , P2 ;  /* 0xff800000aeae7808 */ /* 0x002fe20001000000 */
[----:B------:R-:W-:Y:S01]  /*d910*/  IMAD.MOV.U32 R184, RZ, RZ, R221 ;  /* 0x000000ffffb87224 */ /* 0x000fe200078e00dd */
[C---:B------:R-:W-:Y:S02]  /*d920*/  ISETP.GT.AND P4, PT, R169.reuse, 0x49, PT ;  /* 0x00000049a900780c */ /* 0x040fe40003f84270 */
[----:B------:R-:W-:Y:S02]  /*d930*/  ISETP.GT.AND P2, PT, R169, 0x50, PT ;  /* 0x00000050a900780c */ /* 0x000fe40003f44270 */
[----:B--2---:R-:W-:Y:S02]  /*d940*/  FSEL R185, R185, -INF , P3 ;  /* 0xff800000b9b97808 */ /* 0x004fe40001800000 */
[----:B------:R-:W-:Y:S02]  /*d950*/  ISETP.GT.AND P3, PT, R176, RZ, PT ;  /* 0x000000ffb000720c */ /* 0x000fe40003f64270 */
[----:B------:R-:W-:-:S02]  /*d960*/  FSEL R171, R171, -INF , P4 ;  /* 0xff800000abab7808 */ /* 0x000fc40002000000 */
[----:B---3--:R-:W-:Y:S02]  /*d970*/  FSEL R173, R173, -INF , P2 ;  /* 0xff800000adad7808 */ /* 0x008fe40001000000 */
[C---:B------:R-:W-:Y:S02]  /*d980*/  ISETP.GT.AND P4, PT, R169.reuse, 0x58, PT ;  /* 0x00000058a900780c */ /* 0x040fe40003f84270 */
[----:B------:R-:W-:Y:S02]  /*d990*/  ISETP.GT.AND P2, PT, R169, 0x59, PT ;  /* 0x00000059a900780c */ /* 0x000fe40003f44270 */
[----:B------:R-:W-:Y:S02]  /*d9a0*/  FSEL R169, R184, -INF , P3 ;  /* 0xff800000b8a97808 */ /* 0x000fe40001800000 */
[----:B------:R-:W-:Y:S01]  /*d9b0*/  ISETP.GT.AND P3, PT, R176, 0x9, PT ;  /* 0x00000009b000780c */ /* 0x000fe20003f64270 */
[----:B------:R-:W-:-:S03]  /*d9c0*/  FMUL.FTZ R221, R179, UR43 ;  /* 0x0000002bb3dd7c20 */ /* 0x000fc60008410000 */
[----:B------:R-:W-:Y:S02]  /*d9d0*/  FSEL R179, R181, -INF , P3 ;  /* 0xff800000b5b37808 */ /* 0x000fe40001800000 */
[----:B------:R-:W-:-:S04]  /*d9e0*/  ISETP.GT.AND P3, PT, R176, 0x18, PT ;  /* 0x00000018b000780c */ /* 0x000fc80003f64270 */
[----:B------:R-:W-:Y:S02]  /*d9f0*/  FSEL R182, R237, -INF , P3 ;  /* 0xff800000edb67808 */ /* 0x000fe40001800000 */
[----:B------:R-:W-:-:S04]  /*da00*/  ISETP.GT.AND P3, PT, R176, 0x21, PT ;  /* 0x00000021b000780c */ /* 0x000fc80003f64270 */
[----:B------:R-:W-:Y:S02]  /*da10*/  FSEL R193, R234, -INF , P3 ;  /* 0xff800000eac17808 */ /* 0x000fe40001800000 */
[----:B------:R-:W-:-:S04]  /*da20*/  ISETP.GT.AND P3, PT, R176, 0x30, PT ;  /* 0x00000030b000780c */ /* 0x000fc80003f64270 */
[----:B------:R-:W-:Y:S02]  /*da30*/  FSEL R189, R222, -INF , P3 ;  /* 0xff800000debd7808 */ /* 0x000fe40001800000 */
[----:B------:R-:W-:-:S04]  /*da40*/  ISETP.GT.AND P3, PT, R176, 0x39, PT ;  /* 0x00000039b000780c */ /* 0x000fc80003f64270 */
[----:B------:R-:W-:Y:S02]  /*da50*/  FSEL R191, R177, -INF , P3 ;  /* 0xff800000b1bf7808 */ /* 0x000fe40001800000 */
[----:B------:R-:W-:-:S04]  /*da60*/  FMNMX.FTZ R177, R152, R217, !PT ;  /* 0x000000d998b17209 */ /* 0x000fc80007810000 */
[----:B------:R-:W-:-:S04]  /*da70*/  FMNMX.FTZ R177, R153, R177, !PT ;  /* 0x000000b199b17209 */ /* 0x000fc80007810000 */
[----:B------:R-:W-:-:S04]  /*da80*/  FMNMX.FTZ R177, R155, R177, !PT ;  /* 0x000000b19bb17209 */ /* 0x000fc80007810000 */
[----:B------:R-:W-:-:S04]  /*da90*/  FMNMX.FTZ R177, R154, R177, !PT ;  /* 0x000000b19ab17209 */ /* 0x000fc80007810000 */
[----:B------:R-:W-:-:S04]  /*daa0*/  FMNMX.FTZ R177, R156, R177, !PT ;  /* 0x000000b19cb17209 */ /* 0x000fc80007810000 */
[----:B------:R-:W-:-:S04]  /*dab0*/  FMNMX.FTZ R177, R159, R177, !PT ;  /* 0x000000b19fb17209 */ /* 0x000fc80007810000 */
[----:B------:R-:W-:Y:S01]  /*dac0*/  FMNMX.FTZ R177, R158, R177, !PT ;  /* 0x000000b19eb17209 */ /* 0x000fe20007810000 */
[----:B------:R-:W-:-:S03]  /*dad0*/  FMUL.FTZ R178, R196, UR43 ;  /* 0x0000002bc4b27c20 */ /* 0x000fc60008410000 */
[----:B------:R-:W-:-:S04]  /*dae0*/  FMNMX.FTZ R177, R157, R177, !PT ;  /* 0x000000b19db17209 */ /* 0x000fc80007810000 */
[----:B------:R-:W-:Y:S01]  /*daf0*/  FMNMX.FTZ R177, R162, R177, !PT ;  /* 0x000000b1a2b17209 */ /* 0x000fe20007810000 */
[----:B------:R-:W0:Y:S03]  /*db00*/  MUFU.TANH R178, R178 ;  /* 0x000000b200b27308 */ /* 0x000e260000002400 */
[----:B------:R-:W-:-:S04]  /*db10*/  FMNMX.FTZ R177, R161, R177, !PT ;  /* 0x000000b1a1b17209 */ /* 0x000fc80007810000 */
[----:B------:R-:W-:Y:S01]  /*db20*/  FMNMX.FTZ R177, R160, R177, !PT ;  /* 0x000000b1a0b17209 */ /* 0x000fe20007810000 */
[----:B------:R-:W1:Y:S03]  /*db30*/  MUFU.TANH R188, R188 ;  /* 0x000000bc00bc7308 */ /* 0x000e660000002400 */
[----:B------:R-:W-:-:S04]  /*db40*/  FMNMX.FTZ R177, R164, R177, !PT ;  /* 0x000000b1a4b17209 */ /* 0x000fc80007810000 */
[----:B------:R-:W-:Y:S02]  /*db50*/  FMNMX.FTZ R177, R165, R177, !PT ;  /* 0x000000b1a5b17209 */ /* 0x000fe40007810000 */
[----:B0-----:R-:W-:Y:S02]  /*db60*/  FSEL R178, R178, -INF , P4 ;  /* 0xff800000b2b27808 */ /* 0x001fe40002000000 */
[----:B------:R-:W-:Y:S02]  /*db70*/  ISETP.GT.AND P4, PT, R176, 0x1, PT ;  /* 0x00000001b000780c */ /* 0x000fe40003f84270 */
[----:B------:R-:W-:Y:S01]  /*db80*/  FMNMX.FTZ R177, R163, R177, !PT ;  /* 0x000000b1a3b17209 */ /* 0x000fe20007810000 */
[----:B------:R-:W0:Y:S01]  /*db90*/  MUFU.TANH R223, R223 ;  /* 0x000000df00df7308 */ /* 0x000e220000002400 */
[----:B------:R-:W-:Y:S02]  /*dba0*/  FSEL R170, R170, -INF , P4 ;  /* 0xff800000aaaa7808 */ /* 0x000fe40002000000 */
[----:B-1----:R-:W-:-:S02]  /*dbb0*/  FSEL R188, R188, -INF , P2 ;  /* 0xff800000bcbc7808 */ /* 0x002fc40001000000 */
[----:B------:R-:W-:Y:S01]  /*dbc0*/  FMNMX.FTZ R177, R167, R177, !PT ;  /* 0x000000b1a7b17209 */ /* 0x000fe20007810000 */
[----:B------:R-:W-:Y:S01]  /*dbd0*/  FMUL.FTZ R192, R186, UR43 ;  /* 0x0000002bbac07c20 */ /* 0x000fe20008410000 */
[C---:B------:R-:W-:Y:S02]  /*dbe0*/  ISETP.GT.AND P2, PT, R176.reuse, 0x8, PT ;  /* 0x00000008b000780c */ /* 0x040fe40003f44270 */
[----:B------:R-:W-:Y:S01]  /*dbf0*/  ISETP.GT.AND P4, PT, R176, 0x10, PT ;  /* 0x00000010b000780c */ /* 0x000fe20003f84270 */
[----:B------:R-:W1:Y:S01]  /*dc00*/  MUFU.TANH R233, R233 ;  /* 0x000000e900e97308 */ /* 0x000e620000002400 */
[----:B------:R-:W-:Y:S02]  /*dc10*/  FMNMX.FTZ R177, R166, R177, !PT ;  /* 0x000000b1a6b17209 */ /* 0x000fe40007810000 */
[----:B------:R-:W-:Y:S02]  /*dc20*/  FSEL R175, R175, -INF , P2 ;  /* 0xff800000afaf7808 */ /* 0x000fe40001000000 */
[----:B------:R-:W-:-:S03]  /*dc30*/  FSEL R181, R219, -INF , P4 ;  /* 0xff800000dbb57808 */ /* 0x000fc60002000000 */
[----:B------:R-:W2:Y:S01]  /*dc40*/  MUFU.TANH R221, R221 ;  /* 0x000000dd00dd7308 */ /* 0x000ea20000002400 */
[----:B------:R-:W-:Y:S01]  /*dc50*/  ISETP.GT.AND P2, PT, R176, 0x11, PT ;  /* 0x00000011b000780c */ /* 0x000fe20003f44270 */
[----:B------:R-:W-:Y:S01]  /*dc60*/  FMUL.FTZ R196, R190, UR43 ;  /* 0x0000002bbec47c20 */ /* 0x000fe20008410000 */
[----:B------:R-:W-:Y:S01]  /*dc70*/  ISETP.GT.AND P4, PT, R176, 0x19, PT ;  /* 0x00000019b000780c */ /* 0x000fe20003f84270 */
[----:B------:R-:W-:Y:S01]  /*dc80*/  FMUL.FTZ R187, R187, UR43 ;  /* 0x0000002bbbbb7c20 */ /* 0x000fe20008410000 */
[----:B------:R-:W-:-:S03]  /*dc90*/  FMNMX.FTZ R177, R168, R177, !PT ;  /* 0x000000b1a8b17209 */ /* 0x000fc60007810000 */
[----:B------:R-:W3:Y:S01]  /*dca0*/  MUFU.TANH R220, R220 ;  /* 0x000000dc00dc7308 */ /* 0x000ee20000002400 */
[----:B------:R-:W-:Y:S02]  /*dcb0*/  FSEL R180, R180, -INF , P2 ;  /* 0xff800000b4b47808 */ /* 0x000fe40001000000 */
[----:B------:R-:W-:Y:S02]  /*dcc0*/  FSEL R183, R236, -INF , P4 ;  /* 0xff800000ecb77808 */ /* 0x000fe40002000000 */
[----:B------:R-:W-:-:S03]  /*dcd0*/  ISETP.GT.AND P2, PT, R176, 0x20, PT ;  /* 0x00000020b000780c */ /* 0x000fc60003f44270 */
[----:B------:R-:W4:Y:S01]  /*dce0*/  MUFU.TANH R192, R192 ;  /* 0x000000c000c07308 */ /* 0x000f220000002400 */
[----:B------:R-:W-:Y:S02]  /*dcf0*/  ISETP.GT.AND P4, PT, R176, 0x28, PT ;  /* 0x00000028b000780c */ /* 0x000fe40003f84270 */
[----:B------:R-:W-:Y:S02]  /*dd00*/  FMNMX.FTZ R177, R174, R177, !PT ;  /* 0x000000b1aeb17209 */ /* 0x000fe40007810000 */
[----:B------:R-:W-:-:S03]  /*dd10*/  FSEL R184, R235, -INF , P2 ;  /* 0xff800000ebb87808 */ /* 0x000fc60001000000 */
[----:B------:R1:W5:Y:S01]  /*dd20*/  MUFU.TANH R219, R187 ;  /* 0x000000bb00db7308 */ /* 0x0003620000002400 */
[----:B0-----:R-:W-:Y:S02]  /*dd30*/  FSEL R186, R223, -INF , P4 ;  /* 0xff800000dfba7808 */ /* 0x001fe40002000000 */
[C---:B------:R-:W-:Y:S02]  /*dd40*/  ISETP.GT.AND P2, PT, R176.reuse, 0x29, PT ;  /* 0x00000029b000780c */ /* 0x040fe40003f44270 */
[----:B------:R-:W-:-:S03]  /*dd50*/  ISETP.GT.AND P4, PT, R176, 0x31, PT ;  /* 0x00000031b000780c */ /* 0x000fc60003f84270 */
[----:B------:R-:W0:Y:S01]  /*dd60*/  MUFU.TANH R196, R196 ;  /* 0x000000c400c47308 */ /* 0x000e220000002400 */
[----:B------:R-:W-:-:S07]  /*dd70*/  FMNMX.FTZ R177, R172, R177, !PT ;  /* 0x000000b1acb17209 */ /* 0x000fce0007810000 */
[----:B------:R-:W0:Y:S01]  /*dd80*/  MUFU.TANH R197, R197 ;  /* 0x000000c500c57308 */ /* 0x000e220000002400 */
[----:B-1----:R-:W-:Y:S02]  /*dd90*/  FSEL R187, R233, -INF , P2 ;  /* 0xff800000e9bb7808 */ /* 0x002fe40001000000 */
[----:B--2---:R-:W-:Y:S02]  /*dda0*/  FSEL R218, R221, -INF , P4 ;  /* 0xff800000ddda7808 */ /* 0x004fe40002000000 */
[----:B------:R-:W-:Y:S02]  /*ddb0*/  FMNMX.FTZ R177, R171, R177, !PT ;  /* 0x000000b1abb17209 */ /* 0x000fe40007810000 */
[C---:B------:R-:W-:Y:S02]  /*ddc0*/  ISETP.GT.AND P2, PT, R176.reuse, 0x38, PT ;  /* 0x00000038b000780c */ /* 0x040fe40003f44270 */
[----:B------:R-:W-:Y:S02]  /*ddd0*/  ISETP.GT.AND P4, PT, R176, 0x40, PT ;  /* 0x00000040b000780c */ /* 0x000fe40003f84270 */
[----:B------:R-:W-:-:S02]  /*dde0*/  FMNMX.FTZ R177, R173, R177, !PT ;  /* 0x000000b1adb17209 */ /* 0x000fc40007810000 */
[----:B---3--:R-:W-:Y:S02]  /*ddf0*/  FSEL R190, R220, -INF , P2 ;  /* 0xff800000dcbe7808 */ /* 0x008fe40001000000 */
[----:B----4-:R-:W-:Y:S02]  /*de00*/  FSEL R192, R192, -INF , P4 ;  /* 0xff800000c0c07808 */ /* 0x010fe40002000000 */
[C---:B------:R-:W-:Y:S02]  /*de10*/  ISETP.GT.AND P2, PT, R176.reuse, 0x41, PT ;  /* 0x00000041b000780c */ /* 0x040fe40003f44270 */
[C---:B------:R-:W-:Y:S02]  /*de20*/  ISETP.GT.AND P3, PT, R176.reuse, 0x48, PT ;  /* 0x00000048b000780c */ /* 0x040fe40003f64270 */
[----:B------:R-:W-:Y:S02]  /*de30*/  ISETP.GT.AND P4, PT, R176, 0x49, PT ;  /* 0x00000049b000780c */ /* 0x000fe40003f84270 */
[----:B------:R-:W-:-:S02]  /*de40*/  FMNMX.FTZ R177, R185, R177, !PT ;  /* 0x000000b1b9b17209 */ /* 0x000fc40007810000 */
[----:B-----5:R-:W-:Y:S02]  /*de50*/  FSEL R219, R219, -INF , P2 ;  /* 0xff800000dbdb7808 */ /* 0x020fe40001000000 */
[----:B0-----:R-:W-:Y:S02]  /*de60*/  FSEL R196, R196, -INF , P3 ;  /* 0xff800000c4c47808 */ /* 0x001fe40001800000 */
[----:B------:R-:W-:Y:S02]  /*de70*/  FSEL R197, R197, -INF , P4 ;  /* 0xff800000c5c57808 */ /* 0x000fe40002000000 */
[C---:B------:R-:W-:Y:S02]  /*de80*/  ISETP.GT.AND P2, PT, R176.reuse, 0x50, PT ;  /* 0x00000050b000780c */ /* 0x040fe40003f44270 */
[C---:B------:R-:W-:Y:S02]  /*de90*/  ISETP.GT.AND P3, PT, R176.reuse, 0x51, PT ;  /* 0x00000051b000780c */ /* 0x040fe40003f64270 */
[----:B------:R-:W-:-:S02]  /*dea0*/  ISETP.GT.AND P4, PT, R176, 0x58, PT ;  /* 0x00000058b000780c */ /* 0x000fc40003f84270 */
[----:B------:R-:W-:Y:S02]  /*deb0*/  ISETP.GT.AND P5, PT, R176, 0x59, PT ;  /* 0x00000059b000780c */ /* 0x000fe40003fa4270 */
[----:B------:R-:W-:-:S04]  /*dec0*/  FMNMX.FTZ R176, R178, R177, !PT ;  /* 0x000000b1b2b07209 */ /* 0x000fc80007810000 */
[----:B------:R-:W-:-:S05]  /*ded0*/  FMNMX.FTZ R176, R188, R176, !PT ;  /* 0x000000b0bcb07209 */ /* 0x000fca0007810000 */
[----:B------:R-:W0:Y:S02]  /*dee0*/  SHFL.BFLY PT, R177, R176, 0x2, 0x1f ;  /* 0x0c401f00b0b17f89 */ /* 0x000e2400000e0000 */
[----:B0-----:R-:W-:-:S05]  /*def0*/  FMNMX.FTZ R177, R176, R177, !PT ;  /* 0x000000b1b0b17209 */ /* 0x001fca0007810000 */
[----:B------:R-:W0:Y:S02]  /*df00*/  SHFL.BFLY PT, R176, R177, 0x1, 0x1f ;  /* 0x0c201f00b1b07f89 */ /* 0x000e2400000e0000 */
[----:B0-----:R-:W-:Y:S02]  /*df10*/  FMNMX.FTZ R177, R177, R176, !PT ;  /* 0x000000b0b1b17209 */ /* 0x001fe40007810000 */
[----:B------:R-:W0:Y:S02]  /*df20*/  LDC R176, c[0x0][0xa80] ;  /* 0x0002a000ffb07b82 */ /* 0x000e240000000800 */
[----:B------:R-:W-:-:S04]  /*df30*/  FSETP.NEU.FTZ.AND P6, PT, R177, -INF , PT ;  /* 0xff800000b100780b */ /* 0x000fc80003fdd000 */
[----:B------:R-:W-:-:S05]  /*df40*/  FSEL R220, R177, RZ, P6 ;  /* 0x000000ffb1dc7208 */ /* 0x000fca0003000000 */
[----:B------:R-:W-:Y:S01]  /*df50*/  FADD.FTZ R220, -R220, R217 ;  /* 0x000000d9dcdc7221 */ /* 0x000fe20000010100 */
[----:B0-----:R-:W-:-:S05]  /*df60*/  FMUL.FTZ R217, R177, R176 ;  /* 0x000000b0b1d97220 */ /* 0x001fca0000410000 */
[----:B------:R-:W-:-:S05]  /*df70*/  FSEL R217, R217, RZ, P6 ;  /* 0x000000ffd9d97208 */ /* 0x000fca0003000000 */
        /* <DEDUP_REMOVED lines=23> */
[----:B------:R-:W-:-:S02]  /*e0f0*/  FFMA.FTZ R188, R188, R176, -R217 ;  /* 0x000000b0bcbc7223 */ /* 0x000fc400000108d9 */
[----:B------:R-:W2:Y:S01]  /*e100*/  LDL R217, [R1+0x40] ;  /* 0x0000400001d97983 */ /* 0x000ea20000100800 */
[----:B------:R-:W-:Y:S01]  /*e110*/  FMUL.FTZ R156, R220, R176 ;  /* 0x000000b0dc9c7220 */ /* 0x000fe20000410000 */
[----:B------:R-:W-:Y:S08]  /*e120*/  MUFU.EX2 R152, R152 ;  /* 0x0000009800987308 */ /* 0x000ff00000000800 */
[----:B------:R-:W0:Y:S08]  /*e130*/  MUFU.EX2 R156, R156 ;  /* 0x0000009c009c7308 */ /* 0x000e300000000800 */
[----:B------:R-:W1:Y:S01]  /*e140*/  MUFU.EX2 R153, R153 ;  /* 0x0000009900997308 */ /* 0x000e620000000800 */
[----:B0-----:R-:W-:-:S04]  /*e150*/  FFMA.FTZ R0, R156, R0, R152 ;  /* 0x000000009c007223 */ /* 0x001fc80000010098 */
[C---:B-1----:R-:W-:Y:S01]  /*e160*/  FADD.FTZ R0, R153.reuse, R0 ;  /* 0x0000000099007221 */ /* 0x042fe20000010000 */
[----:B------:R-:W-:Y:S02]  /*e170*/  F2FP.F16.F32.PACK_AB R152, R153, R152 ;  /* 0x000000989998723e */ /* 0x000fe400000000ff */
        /* <DEDUP_REMOVED lines=9> */
[----:B------:R-:W0:Y:S03]  /*e210*/  MUFU.EX2 R155, R155 ;  /* 0x0000009b009b7308 */ /* 0x000e260000000800 */
[----:B------:R-:W-:-:S04]  /*e220*/  FMNMX.FTZ R153, R193, R153, !PT ;  /* 0x00000099c1997209 */ /* 0x000fc80007810000 */
[----:B------:R-:W-:Y:S01]  /*e230*/  FMNMX.FTZ R153, R186, R153, !PT ;  /* 0x00000099ba997209 */ /* 0x000fe20007810000 */
[----:B------:R-:W1:Y:S03]  /*e240*/  MUFU.EX2 R154, R154 ;  /* 0x0000009a009a7308 */ /* 0x000e660000000800 */
[----:B------:R-:W-:-:S04]  /*e250*/  FMNMX.FTZ R153, R187, R153, !PT ;  /* 0x00000099bb997209 */ /* 0x000fc80007810000 */
[----:B------:R-:W-:Y:S01]  /*e260*/  FMNMX.FTZ R153, R189, R153, !PT ;  /* 0x00000099bd997209 */ /* 0x000fe20007810000 */
[----:B------:R-:W-:-:S03]  /*e270*/  FMUL.FTZ R194, R194, UR43 ;  /* 0x0000002bc2c27c20 */ /* 0x000fc60008410000 */
[----:B------:R-:W-:Y:S01]  /*e280*/  FMNMX.FTZ R153, R218, R153, !PT ;  /* 0x00000099da997209 */ /* 0x000fe20007810000 */
[----:B0-----:R-:W-:Y:S01]  /*e290*/  FADD.FTZ R0, R155, R0 ;  /* 0x000000009b007221 */ /* 0x001fe20000010000 */
[----:B------:R-:W-:Y:S02]  /*e2a0*/  FMUL.FTZ R162, R195, UR43 ;  /* 0x0000002bc3a27c20 */ /* 0x000fe40008410000 */
[----:B------:R-:W-:Y:S01]  /*e2b0*/  FMNMX.FTZ R153, R190, R153, !PT ;  /* 0x00000099be997209 */ /* 0x000fe20007810000 */
[----:B------:R-:W0:Y:S01]  /*e2c0*/  MUFU.TANH R194, R194 ;  /* 0x000000c200c27308 */ /* 0x000e220000002400 */
[C---:B-1----:R-:W-:Y:S01]  /*e2d0*/  FADD.FTZ R0, R154.reuse, R0 ;  /* 0x000000009a007221 */ /* 0x042fe20000010000 */
[----:B------:R-:W-:Y:S01]  /*e2e0*/  F2FP.F16.F32.PACK_AB R154, R154, R155 ;  /* 0x0000009b9a9a723e */ /* 0x000fe200000000ff */
[----:B------:R-:W-:Y:S01]  /*e2f0*/  FMUL.FTZ R155, R198, UR43 ;  /* 0x0000002bc69b7c20 */ /* 0x000fe20008410000 */
[----:B------:R-:W-:-:S04]  /*e300*/  FMNMX.FTZ R153, R191, R153, !PT ;  /* 0x00000099bf997209 */ /* 0x000fc80007810000 */
[----:B------:R-:W1:Y:S01]  /*e310*/  MUFU.TANH R162, R162 ;  /* 0x000000a200a27308 */ /* 0x000e620000002400 */
[----:B------:R-:W-:Y:S01]  /*e320*/  FMNMX.FTZ R153, R192, R153, !PT ;  /* 0x00000099c0997209 */ /* 0x000fe20007810000 */
[----:B------:R-:W-:-:S03]  /*e330*/  FMUL.FTZ R199, R199, UR43 ;  /* 0x0000002bc7c77c20 */ /* 0x000fc60008410000 */
[----:B------:R-:W-:-:S03]  /*e340*/  FMNMX.FTZ R160, R219, R153, !PT ;  /* 0x00000099dba07209 */ /* 0x000fc60007810000 */
[----:B------:R-:W3:Y:S01]  /*e350*/  MUFU.TANH R155, R155 ;  /* 0x0000009b009b7308 */ /* 0x000ee20000002400 */
[----:B------:R-:W-:Y:S02]  /*e360*/  FMNMX.FTZ R160, R196, R160, !PT ;  /* 0x000000a0c4a07209 */ /* 0x000fe40007810000 */
[----:B0-----:R-:W-:-:S05]  /*e370*/  FSEL R194, R194, -INF , P2 ;  /* 0xff800000c2c27808 */ /* 0x001fca0001000000 */
[----:B------:R-:W0:Y:S01]  /*e380*/  MUFU.TANH R153, R199 ;  /* 0x000000c700997308 */ /* 0x000e220000002400 */
[----:B------:R-:W-:Y:S02]  /*e390*/  FMNMX.FTZ R160, R197, R160, !PT ;  /* 0x000000a0c5a07209 */ /* 0x000fe40007810000 */
[----:B-1----:R-:W-:Y:S02]  /*e3a0*/  FSEL R162, R162, -INF , P3 ;  /* 0xff800000a2a27808 */ /* 0x002fe40001800000 */
[----:B------:R-:W-:Y:S02]  /*e3b0*/  FMNMX.FTZ R160, R194, R160, !PT ;  /* 0x000000a0c2a07209 */ /* 0x000fe40007810000 */
[----:B---3--:R-:W-:Y:S02]  /*e3c0*/  FSEL R155, R155, -INF , P4 ;  /* 0xff8000009b9b7808 */ /* 0x008fe40002000000 */
[----:B------:R-:W-:-:S04]  /*e3d0*/  FMNMX.FTZ R160, R162, R160, !PT ;  /* 0x000000a0a2a07209 */ /* 0x000fc80007810000 */
[----:B------:R-:W-:Y:S02]  /*e3e0*/  FMNMX.FTZ R160, R155, R160, !PT ;  /* 0x000000a09ba07209 */ /* 0x000fe40007810000 */
[----:B0-----:R-:W-:-:S04]  /*e3f0*/  FSEL R153, R153, -INF , P5 ;  /* 0xff80000099997808 */ /* 0x001fc80002800000 */
[----:B------:R-:W-:-:S05]  /*e400*/  FMNMX.FTZ R160, R153, R160, !PT ;  /* 0x000000a099a07209 */ /* 0x000fca0007810000 */
[----:B------:R-:W0:Y:S02]  /*e410*/  SHFL.BFLY PT, R161, R160, 0x2, 0x1f ;  /* 0x0c401f00a0a17f89 */ /* 0x000e2400000e0000 */
[----:B0-----:R-:W-:-:S05]  /*e420*/  FMNMX.FTZ R161, R160, R161, !PT ;  /* 0x000000a1a0a17209 */ /* 0x001fca0007810000 */
[----:B------:R-:W0:Y:S02]  /*e430*/  SHFL.BFLY PT, R178, R161, 0x1, 0x1f ;  /* 0x0c201f00a1b27f89 */ /* 0x000e2400000e0000 */
[----:B0-----:R-:W-:-:S04]  /*e440*/  FMNMX.FTZ R178, R161, R178, !PT ;  /* 0x000000b2a1b27209 */ /* 0x001fc80007810000 */
[C---:B------:R-:W-:Y:S01]  /*e450*/  FSETP.NEU.FTZ.AND P2, PT, R178.reuse, -INF , PT ;  /* 0xff800000b200780b */ /* 0x040fe20003f5d000 */
[----:B------:R-:W-:-:S03]  /*e460*/  FMUL.FTZ R161, R178, R176 ;  /* 0x000000b0b2a17220 */ /* 0x000fc60000410000 */
[----:B------:R-:W-:Y:S02]  /*e470*/  FSEL R160, R178, RZ, P2 ;  /* 0x000000ffb2a07208 */ /* 0x000fe40001000000 */
[----:B------:R-:W-:-:S03]  /*e480*/  FSEL R161, R161, RZ, P2 ;  /* 0x000000ffa1a17208 */ /* 0x000fc60001000000 */
[----:B------:R-:W-:Y:S02]  /*e490*/  FADD.FTZ R160, -R160, R216 ;  /* 0x000000d8a0a07221 */ /* 0x000fe40000010100 */
[-CC-:B------:R-:W-:Y:S02]  /*e4a0*/  FFMA.FTZ R165, R155, R176.reuse, -R161.reuse ;  /* 0x000000b09ba57223 */ /* 0x180fe400000108a1 */
[-C--:B------:R-:W-:Y:S01]  /*e4b0*/  FMUL.FTZ R155, R160, R176.reuse ;  /* 0x000000b0a09b7220 */ /* 0x080fe20000410000 */
[-CC-:B------:R-:W-:Y:S01]  /*e4c0*/  FFMA.FTZ R169, R169, R176.reuse, -R161.reuse ;  /* 0x000000b0a9a97223 */ /* 0x180fe200000108a1 */
[----:B------:R-:W-:-:S03]  /*e4d0*/  FFMA.FTZ R167, R153, R176, -R161 ;  /* 0x000000b099a77223 */ /* 0x000fc600000108a1 */
[----:B------:R0:W-:Y:S08]  /*e4e0*/  MUFU.EX2 R153, R169 ;  /* 0x000000a900997308 */ /* 0x0001f00000000800 */
[----:B------:R-:W1:Y:S01]  /*e4f0*/  MUFU.EX2 R155, R155 ;  /* 0x0000009b009b7308 */ /* 0x000e620000000800 */
        /* <DEDUP_REMOVED lines=39> */
[----:B--2---:R-:W-:-:S02]  /*e770*/  IMAD R160, R2, 0xc00, R217 ;  /* 0x00000c0002a07824 */ /* 0x004fc400078e02d9 */
[----:B------:R-:W0:Y:S01]  /*e780*/  S2R R217, SR_TID.X ;  /* 0x0000000000d97919 */ /* 0x000e220000002100 */
        /* <DEDUP_REMOVED lines=25> */
[----:B------:R-:W-:-:S02]  /*e920*/  @!P0 VIADD R156, R210, 0x32440 ;  /* 0x00032440d29c8836 */ /* 0x000fc40000000000 */
[----:B------:R-:W-:Y:S01]  /*e930*/  FFMA.FTZ R163, R179, R176, -R161 ;  /* 0x000000b0b3a37223 */ /* 0x000fe200000108a1 */
[----:B0-----:R-:W-:Y:S01]  /*e940*/  SHF.R.U32.HI R169, RZ, 0x7, R217 ;  /* 0x00000007ffa97819 */ /* 0x001fe200000116d9 */
[----:B-1----:R-:W-:Y:S01]  /*e950*/  FFMA.FTZ R3, R155, R3, R153 ;  /* 0x000000039b037223 */ /* 0x002fe20000010099 */
[-C--:B------:R-:W-:Y:S01]  /*e960*/  FMUL.FTZ R26, R26, R155.reuse ;  /* 0x0000009b1a1a7220 */ /* 0x080fe20000410000 */
[-C--:B------:R-:W-:Y:S01]  /*e970*/  FMUL.FTZ R27, R27, R155.reuse ;  /* 0x0000009b1b1b7220 */ /* 0x080fe20000410000 */
[----:B------:R-:W-:Y:S01]  /*e980*/  IADD3 R179, -R169, 0xb, RZ ;  /* 0x0000000ba9b37810 */ /* 0x000fe20007ffe1ff */
        /* <DEDUP_REMOVED lines=62> */
[----:B------:R-:W-:Y:S01]  /*ed70*/  @!P0 PRMT R156, RZ, 0x654, R156 ;  /* 0x00000654ff9c8816 */ /* 0x000fe2000000009c */
[----:B------:R-:W-:-:S02]  /*ed80*/  VIADD R155, R169, 0x8 ;  /* 0x00000008a99b7836 */ /* 0x000fc40000000000 */
[-CC-:B------:R-:W-:Y:S01]  /*ed90*/  FFMA.FTZ R170, R170, R176.reuse, -R161.reuse ;  /* 0x000000b0aaaa7223 */ /* 0x180fe200000108a1 */
[-CC-:B------:R-:W-:Y:S01]  /*eda0*/  FFMA.FTZ R175, R175, R176.reuse, -R161.reuse ;  /* 0x000000b0afaf7223 */ /* 0x180fe200000108a1 */
[----:B------:R1:W-:Y:S06]  /*edb0*/  BAR.ARV R179, 0x100 ;  /* 0x000400b30000751d */ /* 0x0003ec0000002000 */
[----:B------:R0:W-:Y:S01]  /*edc0*/  @!P0 SYNCS.ARRIVE.TRANS64.RED.A1T0 RZ, [R156+URZ], RZ ;  /* 0x000000ff9cff89a7 */ /* 0x0001e2000810043f */
        /* <DEDUP_REMOVED lines=17> */
[----:B------:R3:W-:Y:S01]  /*eee0*/  BAR.SYNC.DEFER_BLOCKING R155, 0x100 ;  /* 0x0004009b0000751d */ /* 0x0007e20000010000 */
[-CC-:B------:R-:W-:Y:S01]  /*eef0*/  FFMA.FTZ R196, R196, R176.reuse, -R161.reuse ;  /* 0x000000b0c4c47223 */ /* 0x180fe200000108a1 */
[-CC-:B------:R-:W-:Y:S01]  /*ef00*/  FFMA.FTZ R197, R197, R176.reuse, -R161.reuse ;  /* 0x000000b0c5c57223 */ /* 0x180fe200000108a1 */
[-CC-:B------:R-:W-:Y:S01]  /*ef10*/  FFMA.FTZ R194, R194, R176.reuse, -R161.reuse ;  /* 0x000000b0c2c27223 */ /* 0x180fe200000108a1 */
[----:B------:R-:W-:Y:S01]  /*ef20*/  FFMA.FTZ R162, R162, R176, -R161 ;  /* 0x000000b0a2a27223 */ /* 0x000fe200000108a1 */
[----:B------:R-:W-:Y:S01]  /*ef30*/  IMAD.MOV.U32 R161, RZ, RZ, 0x40000040 ;  /* 0x40000040ffa17424 */ /* 0x000fe200078e00ff */
[----:B------:R-:W-:Y:S01]  /*ef40*/  R2UR UR6, R160 ;  /* 0x00000000a00672ca */ /* 0x000fe200000e0000 */
[----:B------:R-:W4:Y:S01]  /*ef50*/  MUFU.EX2 R222, R222 ;  /* 0x000000de00de7308 */ /* 0x000f220000000800 */
[----:B0-----:R-:W5:Y:S02]  /*ef60*/  LDL R156, [R1+0x54] ;  /* 0x00005400019c7983 */ /* 0x001f640000100800 */
[----:B------:R-:W-:-:S02]  /*ef70*/  R2UR UR7, R161 ;  /* 0x00000000a10772ca */ /* 0x000fc400000e0000 */
[----:B--2---:R-:W-:Y:S02]  /*ef80*/  F2FP.F16.F32.PACK_AB R153, R170, R153 ;  /* 0x00000099aa99723e */ /* 0x004fe400000000ff */
[----:B---3--:R-:W-:-:S04]  /*ef90*/  F2FP.F16.F32.PACK_AB R155, R163, R175 ;  /* 0x000000afa39b723e */ /* 0x008fc800000000ff */
[----:B------:R-:W-:-:S06]  /*efa0*/  WARPGROUP.ARRIVE ;  /* 0x00000000000079c5 */ /* 0x000fcc0000000000 */
[----:B------:R-:W-:Y:S01]  /*efb0*/  HGMMA.64x256x16.F32 R24, R152, gdesc[UR4].tnspB, R24, gsb0 ;  /* 0x43e0000498187df0 */ /* 0x000fe20008000818 */
[----:B------:R-:W0:Y:S08]  /*efc0*/  MUFU.EX2 R159, R159 ;  /* 0x0000009f009f7308 */ /* 0x000e300000000800 */
[----:B------:R-:W-:Y:S08]  /*efd0*/  MUFU.EX2 R157, R157 ;  /* 0x0000009d009d7308 */ /* 0x000ff00000000800 */
[----:B------:R-:W-:Y:S08]  /*efe0*/  MUFU.EX2 R181, R181 ;  /* 0x000000b500b57308 */ /* 0x000ff00000000800 */
[----:B------:R-:W2:Y:S08]  /*eff0*/  MUFU.EX2 R180, R180 ;  /* 0x000000b400b47308 */ /* 0x000eb00000000800 */
[----:B------:R-:W-:Y:S08]  /*f000*/  MUFU.EX2 R182, R182 ;  /* 0x000000b600b67308 */ /* 0x000ff00000000800 */
[----:B------:R-:W3:Y:S01]  /*f010*/  MUFU.EX2 R183, R183 ;  /* 0x000000b700b77308 */ /* 0x000ee20000000800 */
[----:B----4-:R-:W-:-:S04]  /*f020*/  FADD.FTZ R0, R222, R0 ;  /* 0x00000000de007221 */ /* 0x010fc80000010000 */
[----:B0-----:R-:W-:-:S03]  /*f030*/  FADD.FTZ R0, R159, R0 ;  /* 0x000000009f007221 */ /* 0x001fc60000010000 */
[----:B------:R-:W-:Y:S08]  /*f040*/  MUFU.EX2 R234, R234 ;  /* 0x000000ea00ea7308 */ /* 0x000ff00000000800 */
[----:B------:R-:W-:Y:S08]  /*f050*/  MUFU.EX2 R223, R223 ;  /* 0x000000df00df7308 */ /* 0x000ff00000000800 */
[----:B------:R-:W-:Y:S08]  /*f060*/  MUFU.EX2 R164, R164 ;  /* 0x000000a400a47308 */ /* 0x000ff00000000800 */
[----:B------:R-:W-:Y:S01]  /*f070*/  MUFU.EX2 R184, R184 ;  /* 0x000000b800b87308 */ /* 0x000fe20000000800 */
[----:B------:R-:W-:-:S07]  /*f080*/  WARPGROUP.DEPBAR.LE gsb0, 0x0 ;  /* 0x00008000000079c5 */ /* 0x000fce0000010000 */
[----:B------:R-:W0:Y:S01]  /*f090*/  MUFU.EX2 R154, R158 ;  /* 0x0000009e009a7308 */ /* 0x000e220000000800 */
[----:B------:R-:W-:Y:S02]  /*f0a0*/  VIADD R152, R160, 0x80 ;  /* 0x00000080a0987836 */ /* 0x000fe40000000000 */
[----:B------:R-:W-:-:S03]  /*f0b0*/  IMAD.MOV.U32 R153, RZ, RZ, 0x40000040 ;  /* 0x40000040ff997424 */ /* 0x000fc600078e00ff */
[----:B------:R-:W-:Y:S02]  /*f0c0*/  R2UR UR6, R152 ;  /* 0x00000000980672ca */ /* 0x000fe400000e0000 */
[----:B------:R-:W-:Y:S02]  /*f0d0*/  R2UR UR7, R153 ;  /* 0x00000000990772ca */ /* 0x000fe400000e0000 */
[----:B------:R-:W-:Y:S02]  /*f0e0*/  F2FP.F16.F32.PACK_AB R152, R159, R222 ;  /* 0x000000de9f98723e */ /* 0x000fe400000000ff */
[----:B--2---:R-:W-:Y:S02]  /*f0f0*/  F2FP.F16.F32.PACK_AB R153, R180, R181 ;  /* 0x000000b5b499723e */ /* 0x004fe400000000ff */
[----:B---3--:R-:W-:Y:S01]  /*f100*/  F2FP.F16.F32.PACK_AB R155, R183, R182 ;  /* 0x000000b6b79b723e */ /* 0x008fe200000000ff */
[----:B0-----:R-:W-:Y:S01]  /*f110*/  FADD.FTZ R0, R154, R0 ;  /* 0x000000009a007221 */ /* 0x001fe20000010000 */
[----:B------:R-:W-:-:S04]  /*f120*/  F2FP.F16.F32.PACK_AB R154, R157, R154 ;  /* 0x0000009a9d9a723e */ /* 0x000fc800000000ff */
[----:B------:R-:W-:-:S06]  /*f130*/  WARPGROUP.ARRIVE ;  /* 0x00000000000079c5 */ /* 0x000fcc0000000000 */
[----:B------:R-:W-:Y:S01]  /*f140*/  HGMMA.64x256x16.F32 R24, R152, gdesc[UR4].tnspB, R24, gsb0 ;  /* 0x43e0000498187df0 */ /* 0x000fe20008000818 */
[----:B------:R-:W0:Y:S01]  /*f150*/  MUFU.EX2 R193, R193 ;  /* 0x000000c100c17308 */ /* 0x000e220000000800 */
[----:B------:R-:W-:-:S07]  /*f160*/  FADD.FTZ R0, R157, R0 ;  /* 0x000000009d007221 */ /* 0x000fce0000010000 */
[----:B------:R-:W-:Y:S08]  /*f170*/  MUFU.EX2 R186, R186 ;  /* 0x000000ba00ba7308 */ /* 0x000ff00000000800 */
[----:B------:R-:W2:Y:S01]  /*f180*/  MUFU.EX2 R187, R187 ;  /* 0x000000bb00bb7308 */ /* 0x000ea20000000800 */
[----:B------:R-:W-:-:S04]  /*f190*/  FADD.FTZ R0, R234, R0 ;  /* 0x00000000ea007221 */ /* 0x000fc80000010000 */
[----:B------:R-:W-:-:S03]  /*f1a0*/  FADD.FTZ R0, R223, R0 ;  /* 0x00000000df007221 */ /* 0x000fc60000010000 */
        /* <DEDUP_REMOVED lines=8> */
[----:B------:R-:W3:Y:S01]  /*f230*/  MUFU.EX2 R154, R221 ;  /* 0x000000dd009a7308 */ /* 0x000ee20000000800 */
[----:B------:R-:W-:Y:S02]  /*f240*/  VIADD R152, R160, 0x100 ;  /* 0x00000100a0987836 */ /* 0x000fe40000000000 */
[----:B------:R-:W-:-:S03]  /*f250*/  IMAD.MOV.U32 R153, RZ, RZ, 0x40000040 ;  /* 0x40000040ff997424 */ /* 0x000fc600078e00ff */
[----:B------:R-:W-:Y:S02]  /*f260*/  R2UR UR6, R152 ;  /* 0x00000000980672ca */ /* 0x000fe400000e0000 */
[----:B------:R-:W-:Y:S02]  /*f270*/  R2UR UR7, R153 ;  /* 0x00000000990772ca */ /* 0x000fe400000e0000 */
[----:B------:R-:W-:Y:S02]  /*f280*/  F2FP.F16.F32.PACK_AB R152, R223, R234 ;  /* 0x000000eadf98723e */ /* 0x000fe400000000ff */
[----:B0-----:R-:W-:Y:S02]  /*f290*/  F2FP.F16.F32.PACK_AB R153, R193, R184 ;  /* 0x000000b8c199723e */ /* 0x001fe400000000ff */
[----:B--2---:R-:W-:Y:S01]  /*f2a0*/  F2FP.F16.F32.PACK_AB R155, R187, R186 ;  /* 0x000000babb9b723e */ /* 0x004fe200000000ff */
[----:B---3--:R-:W-:Y:S01]  /*f2b0*/  FADD.FTZ R0, R154, R0 ;  /* 0x000000009a007221 */ /* 0x008fe20000010000 */
[----:B------:R-:W-:-:S04]  /*f2c0*/  F2FP.F16.F32.PACK_AB R154, R164, R154 ;  /* 0x0000009aa49a723e */ /* 0x000fc800000000ff */
[----:B------:R-:W-:-:S06]  /*f2d0*/  WARPGROUP.ARRIVE ;  /* 0x00000000000079c5 */ /* 0x000fcc0000000000 */
[----:B------:R-:W-:Y:S01]  /*f2e0*/  HGMMA.64x256x16.F32 R24, R152, gdesc[UR4].tnspB, R24, gsb0 ;  /* 0x43e0000498187df0 */ /* 0x000fe20008000818 */
[----:B------:R-:W-:-:S04]  /*f2f0*/  FADD.FTZ R0, R164, R0 ;  /* 0x00000000a4007221 */ /* 0x000fc80000010000 */
[----:B------:R-:W-:-:S04]  /*f300*/  FADD.FTZ R0, R236, R0 ;  /* 0x00000000ec007221 */ /* 0x000fc80000010000 */
[----:B------:R-:W-:Y:S01]  /*f310*/  FADD.FTZ R0, R235, R0 ;  /* 0x00000000eb007221 */ /* 0x000fe20000010000 */
        /* <DEDUP_REMOVED lines=8> */
[----:B------:R-:W0:Y:S01]  /*f3a0*/  MUFU.EX2 R154, R233 ;  /* 0x000000e9009a7308 */ /* 0x000e220000000800 */
[----:B------:R-:W-:Y:S01]  /*f3b0*/  VIADD R152, R160, 0x180 ;  /* 0x00000180a0987836 */ /* 0x000fe20000000000 */
[----:B------:R-:W-:-:S04]  /*f3c0*/  MOV R153, 0x40000040 ;  /* 0x4000004000997802 */ /* 0x000fc80000000f00 */
[----:B------:R-:W-:Y:S02]  /*f3d0*/  R2UR UR6, R152 ;  /* 0x00000000980672ca */ /* 0x000fe400000e0000 */
[----:B------:R-:W-:Y:S02]  /*f3e0*/  R2UR UR7, R153 ;  /* 0x00000000990772ca */ /* 0x000fe400000e0000 */
[----:B------:R-:W-:Y:S02]  /*f3f0*/  F2FP.F16.F32.PACK_AB R152, R235, R236 ;  /* 0x000000eceb98723e */ /* 0x000fe400000000ff */
[----:B------:R-:W-:Y:S02]  /*f400*/  F2FP.F16.F32.PACK_AB R153, R218, R189 ;  /* 0x000000bdda99723e */ /* 0x000fe400000000ff */
[----:B------:R-:W-:Y:S01]  /*f410*/  F2FP.F16.F32.PACK_AB R155, R191, R190 ;  /* 0x000000bebf9b723e */ /* 0x000fe200000000ff */
[----:B0-----:R-:W-:Y:S01]  /*f420*/  FADD.FTZ R0, R154, R0 ;  /* 0x000000009a007221 */ /* 0x001fe20000010000 */
        /* <DEDUP_REMOVED lines=11> */
[----:B------:R-:W-:Y:S01]  /*f4e0*/  MUFU.EX2 R167, R167 ;  /* 0x000000a700a77308 */ /* 0x000fe20000000800 */
[----:B------:R-:W-:Y:S01]  /*f4f0*/  IMAD.MOV.U32 R161, RZ, RZ, 0x40000040 ;  /* 0x40000040ffa17424 */ /* 0x000fe200078e00ff */
[----:B------:R-:W-:-:S06]  /*f500*/  WARPGROUP.DEPBAR.LE gsb0, 0x0 ;  /* 0x00008000000079c5 */ /* 0x000fcc0000010000 */
[----:B------:R-:W0:Y:S01]  /*f510*/  MUFU.EX2 R154, R172 ;  /* 0x000000ac009a7308 */ /* 0x000e220000000800 */
[----:B------:R-:W-:Y:S02]  /*f520*/  VIADD R152, R160, 0x200 ;  /* 0x00000200a0987836 */ /* 0x000fe40000000000 */
[----:B------:R-:W-:-:S03]  /*f530*/  IMAD.MOV.U32 R153, RZ, RZ, 0x40000040 ;  /* 0x40000040ff997424 */ /* 0x000fc600078e00ff */
        /* <DEDUP_REMOVED lines=9> */
[----:B------:R-:W-:Y:S01]  /*f5d0*/  FADD.FTZ R0, R171, R0 ;  /* 0x00000000ab007221 */ /* 0x000fe20000010000 */
[----:B------:R-:W-:Y:S01]  /*f5e0*/  VIADD R160, R160, 0x280 ;  /* 0x00000280a0a07836 */ /* 0x000fe20000000000 */
        /* <DEDUP_REMOVED lines=20> */
[----:B-----5:R-:W-:-:S03]  /*f730*/  ISETP.GT.AND P2, PT, R203, R156, PT ;  /* 0x0000009ccb00720c */ /* 0x020fc60003f44270 */
[----:B------:R-:W-:Y:S01]  /*f740*/  FADD.FTZ R3, R197, R3 ;  /* 0x00000003c5037221 */ /* 0x000fe20000010000 */
[----:B------:R-:W-:Y:S02]  /*f750*/  WARPGROUP.DEPBAR.LE gsb0, 0x0 ;  /* 0x00008000000079c5 */ /* 0x000fe40000010000 */
[----:B------:R-:W0:Y:S08]  /*f760*/  MUFU.EX2 R152, R173 ;  /* 0x000000ad00987308 */ /* 0x000e300000000800 */
[----:B------:R-:W2:Y:S01]  /*f770*/  MUFU.EX2 R154, R168 ;  /* 0x000000a8009a7308 */ /* 0x000ea20000000800 */
[----:B0-----:R-:W-:-:S04]  /*f780*/  FADD.FTZ R0, R152, R0 ;  /* 0x0000000098007221 */ /* 0x001fc80000010000 */
[C---:B------:R-:W-:Y:S01]  /*f790*/  FADD.FTZ R0, R185.reuse, R0 ;  /* 0x00000000b9007221 */ /* 0x040fe20000010000 */
[----:B------:R-:W-:Y:S02]  /*f7a0*/  F2FP.F16.F32.PACK_AB R152, R185, R152 ;  /* 0x00000098b998723e */ /* 0x000fe400000000ff */
[----:B------:R-:W-:Y:S01]  /*f7b0*/  F2FP.F16.F32.PACK_AB R153, R162, R194 ;  /* 0x000000c2a299723e */ /* 0x000fe200000000ff */
[----:B--2---:R-:W-:Y:S01]  /*f7c0*/  FADD.FTZ R0, R154, R0 ;  /* 0x000000009a007221 */ /* 0x004fe20000010000 */
[----:B------:R-:W-:Y:S02]  /*f7d0*/  F2FP.F16.F32.PACK_AB R154, R188, R154 ;  /* 0x0000009abc9a723e */ /* 0x000fe400000000ff */
[----:B------:R-:W-:-:S04]  /*f7e0*/  F2FP.F16.F32.PACK_AB R155, R167, R165 ;  /* 0x000000a5a79b723e */ /* 0x000fc800000000ff */
[----:B------:R-:W-:-:S06]  /*f7f0*/  WARPGROUP.ARRIVE ;  /* 0x00000000000079c5 */ /* 0x000fcc0000000000 */
[----:B------:R-:W-:Y:S01]  /*f800*/  HGMMA.64x256x16.F32 R24, R152, gdesc[UR4].tnspB, R24, gsb0 ;  /* 0x43e0000498187df0 */ /* 0x000fe20008000818 */
[----:B------:R-:W-:Y:S02]  /*f810*/  @!P0 VIADD R210, R210, 0x32460 ;  /* 0x00032460d2d28836 */ /* 0x000fe40000000000 */
[----:B------:R-:W-:-:S04]  /*f820*/  FADD.FTZ R3, R194, R3 ;  /* 0x00000003c2037221 */ /* 0x000fc80000010000 */
[----:B------:R-:W-:Y:S01]  /*f830*/  FADD.FTZ R162, R162, R3 ;  /* 0x00000003a2a27221 */ /* 0x000fe20000010000 */
[----:B------:R-:W-:-:S03]  /*f840*/  @!P0 PRMT R210, RZ, 0x654, R210 ;  /* 0x00000654ffd28816 */ /* 0x000fc600000000d2 */
[----:B------:R-:W-:Y:S01]  /*f850*/  FADD.FTZ R162, R165, R162 ;  /* 0x000000a2a5a27221 */ /* 0x000fe20000010000 */
[----:B------:R-:W-:Y:S01]  /*f860*/  FADD.FTZ R0, R188, R0 ;  /* 0x00000000bc007221 */ /* 0x000fe20000010000 */
[----:B------:R-:W-:Y:S02]  /*f870*/  VIADD R203, R203, 0xffffffff ;  /* 0xffffffffcbcb7836 */ /* 0x000fe40000000000 */
[----:B------:R-:W-:Y:S01]  /*f880*/  FADD.FTZ R3, R167, R162 ;  /* 0x000000a2a7037221 */ /* 0x000fe20000010000 */
[----:B------:R-:W-:Y:S02]  /*f890*/  IMAD.MOV.U32 R216, RZ, RZ, R178 ;  /* 0x000000ffffd87224 */ /* 0x000fe400078e00b2 */
[----:B------:R-:W-:Y:S01]  /*f8a0*/  IMAD.MOV.U32 R217, RZ, RZ, R177 ;  /* 0x000000ffffd97224 */ /* 0x000fe200078e00b1 */
[----:B------:R-:W-:Y:S02]  /*f8b0*/  WARPGROUP.DEPBAR.LE gsb0, 0x0 ;  /* 0x00008000000079c5 */ /* 0x000fe40000010000 */
[----:B------:R1:W-:Y:S01]  /*f8c0*/  @!P0 SYNCS.ARRIVE.TRANS64.RED.A1T0 RZ, [R210+URZ], RZ ;  /* 0x000000ffd2ff89a7 */ /* 0x0003e2000810043f */
[----:B------:R-:W-:Y:S05]  /*f8d0*/  @P2 BRA `(.L_x_5686) ;  /* 0xffffffc800882947 */ /* 0x000fea000383ffff */
.L_x_5676:
[----:B------:R-:W-:-:S13]  /*f8e0*/  ISETP.GE.AND P2, PT, R203, RZ, PT ;  /* 0x000000ffcb00720c */ /* 0x000fda0003f46270 */
[----:B------:R-:W-:Y:S05]  /*f8f0*/  @!P2 BRA `(.L_x_5687) ;  /* 0x0000002c009ca947 */ /* 0x000fea0003800000 */
[----:B------:R-:W-:Y:S02]  /*f900*/  IMAD.MOV.U32 R216, RZ, RZ, R178 ;  /* 0x000000ffffd87224 */ /* 0x000fe400078e00b2 */
[----:B------:R-:W-:-:S07]  /*f910*/  IMAD.MOV.U32 R217, RZ, RZ, R177 ;  /* 0x000000ffffd97224 */ /* 0x000fce00078e00b1 */
.L_x_5697:
        /* <DEDUP_REMOVED lines=8> */
.L_x_5688:
[----:B-1----:R-:W-:Y:S01]  /*f9a0*/  IMAD R210, R2, 0x8, R19 ;  /* 0x0000000802d27824 */ /* 0x002fe200078e0213 */
[----:B------:R-:W-:-:S04]  /*f9b0*/  SHF.L.U32 R218, R23, 0x1f, RZ ;  /* 0x0000001f17da7819 */ /* 0x000fc800000006ff */
[----:B------:R1:W2:Y:S01]  /*f9c0*/  SYNCS.PHASECHK.TRANS64.TRYWAIT P2, [R210+URZ+0x32430], R218 ;  /* 0x032430dad20075a7 */ /* 0x0002a2000804017f */
[----:B------:R-:W-:Y:S05]  /*f9d0*/  @!P1 BRA `(.L_x_5689) ;  /* 0x0000000000049947 */ /* 0x000fea0003800000 */
[----:B------:R-:W-:Y:S01]  /*f9e0*/  BPT.TRAP 0x1 ;  /* 0x000000040000795c */ /* 0x000fe20000300000 */
.L_x_5689:
[----:B------:R-:W3:Y:S01]  /*f9f0*/  LDL R152, [R1+0x44] ;  /* 0x0000440001987983 */ /* 0x000ee20000100800 */
[----:B------:R-:W-:Y:S01]  /*fa00*/  MOV R157, 0x40000040 ;  /* 0x40000040009d7802 */ /* 0x000fe20000000f00 */
[----:B---3--:R-:W-:Y:S01]  /*fa10*/  IMAD R156, R2, 0x300, R152 ;  /* 0x00000300029c7824 */ /* 0x008fe200078e0298 */
[----:B--2---:R-:W-:Y:S06]  /*fa20*/  @P2 BRA `(.L_x_5690) ;  /* 0x0000000000082947 */ /* 0x004fec0003800000 */
[----:B------:R-:W2:Y:S02]  /*fa30*/  SYNCS.PHASECHK.TRANS64.TRYWAIT P2, [R210+URZ+0x32430], R218 ;  /* 0x032430dad20075a7 */ /* 0x000ea4000804017f */
[----:B--2---:R-:W-:Y:S05]  /*fa40*/  @!P2 BRA `(.L_x_5691) ;  /* 0x000000fc00d0a947 */ /* 0x004fea0003800000 */
.L_x_5690:
        /* <DEDUP_REMOVED lines=40> */
.L_x_5692:
[----:B------:R0:W3:Y:S01]  /*fcd0*/  SYNCS.PHASECHK.TRANS64.TRYWAIT P2, [R210+URZ+0x32450], R218 ;  /* 0x032450dad20075a7 */ /* 0x0000e2000804017f */
[----:B------:R-:W-:Y:S05]  /*fce0*/  @!P1 BRA `(.L_x_5693) ;  /* 0x0000000000049947 */ /* 0x000fea0003800000 */
[----:B------:R-:W-:Y:S01]  /*fcf0*/  BPT.TRAP 0x1 ;  /* 0x000000040000795c */ /* 0x000fe20000300000 */
.L_x_5693:
[----:B------:R-:W-:Y:S04]  /*fd00*/  BSSY B0, `(.L_x_5694) ;  /* 0x0000004000007945 */ /* 0x000fe80003800000 */
[----:B---3--:R-:W-:Y:S05]  /*fd10*/  @P2 BRA `(.L_x_5695) ;  /* 0x0000000000082947 */ /* 0x008fea0003800000 */
[----:B------:R-:W3:Y:S02]  /*fd20*/  SYNCS.PHASECHK.TRANS64.TRYWAIT P2, [R210+URZ+0x32450], R218 ;  /* 0x032450dad20075a7 */ /* 0x000ee4000804017f */
[----:B---3--:R-:W-:Y:S05]  /*fd30*/  @!P2 BRA `(.L_x_5696) ;  /* 0x000000fc0028a947 */ /* 0x008fea0003800000 */
.L_x_5695:
[----:B------:R-:W-:Y:S05]  /*fd40*/  BSYNC B0 ;  /* 0x0000000000007941 */ /* 0x000fea0003800000 */
.L_x_5694:
[----:B------:R-:W-:Y:S05]  /*fd50*/  WARPSYNC.ALL ;  /* 0x0000000000007948 */ /* 0x000fea0003800000 */
[----:B------:R-:W0:Y:S04]  /*fd60*/  LDL R220, [R1+0x48] ;  /* 0x0000480001dc7983 */ /* 0x000e280000100800 */
[----:B------:R-:W4:Y:S01]  /*fd70*/  LDL.64 R222, [R1] ;  /* 0x0000000001de7983 */ /* 0x000f220000100a00 */
[----:B------:R-:W-:Y:S01]  /*fd80*/  IMAD.MOV.U32 R219, RZ, RZ, 0x40000040 ;  /* 0x40000040ffdb7424 */ /* 0x000fe200078e00ff */
[----:B------:R-:W-:Y:S01]  /*fd90*/  R2UR UR4, R4 ;  /* 0x00000000040472ca */ /* 0x000fe200000e0000 */
[----:B------:R-:W-:Y:S01]  /*fda0*/  WARPGROUP.ARRIVE ;  /* 0x00000000000079c5 */ /* 0x000fe20000000000 */
[----:B------:R-:W-:Y:S01]  /*fdb0*/  R2UR UR5, R5 ;  /* 0x00000000050572ca */ /* 0x000fe200000e0000 */
[----:B------:R-:W-:Y:S01]  /*fdc0*/  IMAD.MOV.U32 R221, RZ, RZ, 0x40000040 ;  /* 0x40000040ffdd7424 */ /* 0x000fe200078e00ff */
[----:B------:R-:W-:Y:S01]  /*fdd0*/  R2UR UR7, R219 ;  /* 0x00000000db0772ca */ /* 0x000fe200000e0000 */
[----:B------:R-:W-:-:S02]  /*fde0*/  IMAD.MOV.U32 R219, RZ, RZ, 0x40000040 ;  /* 0x40000040ffdb7424 */ /* 0x000fc400078e00ff */
[----:B0123--:R-:W-:-:S04]  /*fdf0*/  IMAD R218, R2, 0xc00, R220 ;  /* 0x00000c0002da7824 */ /* 0x00ffc800078e02dc */
        /* <DEDUP_REMOVED lines=196> */
[----:B------:R0:W3:Y:S01]  /*10a40*/  MUFU.TANH R168, R181 ;  /* 0x000000b500a87308 */ /* 0x0000e20000002400 */
[----:B-1----:R-:W-:-:S07]  /*10a50*/  FMNMX.FTZ R172, R165, R172, !PT ;  /* 0x000000aca5ac7209 */ /* 0x002fce0007810000 */
[----:B------:R-:W1:Y:S01]  /*10a60*/  MUFU.TANH R184, R184 ;  /* 0x000000b800b87308 */ /* 0x000e620000002400 */
[----:B--2---:R-:W-:Y:S01]  /*10a70*/  FMNMX.FTZ R172, R164, R172, !PT ;  /* 0x000000aca4ac7209 */ /* 0x004fe20007810000 */
[----:B0-----:R-:W-:Y:S01]  /*10a80*/  FMUL.FTZ R181, R192, UR42 ;  /* 0x0000002ac0b57c20 */ /* 0x001fe20008410000 */
[----:B------:R-:W-:-:S05]  /*10a90*/  FMUL.FTZ R192, R197, UR42 ;  /* 0x0000002ac5c07c20 */ /* 0x000fca0008410000 */
[----:B------:R-:W0:Y:S01]  /*10aa0*/  MUFU.TANH R169, R185 ;  /* 0x000000b900a97308 */ /* 0x000e220000002400 */
[----:B---3--:R-:W-:-:S07]  /*10ab0*/  FMNMX.FTZ R172, R168, R172, !PT ;  /* 0x000000aca8ac7209 */ /* 0x008fce0007810000 */
[----:B------:R-:W2:Y:S01]  /*10ac0*/  MUFU.TANH R235, R235 ;  /* 0x000000eb00eb7308 */ /* 0x000ea20000002400 */
[----:B-1----:R-:W-:-:S07]  /*10ad0*/  FMNMX.FTZ R176, R184, R172, !PT ;  /* 0x000000acb8b07209 */ /* 0x002fce0007810000 */
[----:B------:R-:W1:Y:S01]  /*10ae0*/  MUFU.TANH R234, R234 ;  /* 0x000000ea00ea7308 */ /* 0x000e620000002400 */
[----:B0-----:R-:W-:-:S07]  /*10af0*/  FMNMX.FTZ R176, R169, R176, !PT ;  /* 0x000000b0a9b07209 */ /* 0x001fce0007810000 */
[----:B------:R-:W0:Y:S01]  /*10b00*/  MUFU.TANH R181, R181 ;  /* 0x000000b500b57308 */ /* 0x000e220000002400 */
[----:B--2---:R-:W-:-:S07]  /*10b10*/  FMNMX.FTZ R176, R235, R176, !PT ;  /* 0x000000b0ebb07209 */ /* 0x004fce0007810000 */
[----:B------:R-:W2:Y:S01]  /*10b20*/  MUFU.TANH R173, R173 ;  /* 0x000000ad00ad7308 */ /* 0x000ea20000002400 */
[----:B-1----:R-:W-:-:S07]  /*10b30*/  FMNMX.FTZ R176, R234, R176, !PT ;  /* 0x000000b0eab07209 */ /* 0x002fce0007810000 */
[----:B------:R-:W1:Y:S01]  /*10b40*/  MUFU.TANH R172, R196 ;  /* 0x000000c400ac7308 */ /* 0x000e620000002400 */
[----:B0-----:R-:W-:-:S07]  /*10b50*/  FMNMX.FTZ R176, R181, R176, !PT ;  /* 0x000000b0b5b07209 */ /* 0x001fce0007810000 */
[----:B------:R-:W0:Y:S01]  /*10b60*/  MUFU.TANH R192, R192 ;  /* 0x000000c000c07308 */ /* 0x000e220000002400 */
[----:B--2---:R-:W-:-:S07]  /*10b70*/  FMNMX.FTZ R176, R173, R176, !PT ;  /* 0x000000b0adb07209 */ /* 0x004fce0007810000 */
[----:B------:R-:W-:Y:S01]  /*10b80*/  MUFU.TANH R180, R162 ;  /* 0x000000a200b47308 */ /* 0x000fe20000002400 */
[----:B-1----:R-:W-:-:S07]  /*10b90*/  FMNMX.FTZ R176, R172, R176, !PT ;  /* 0x000000b0acb07209 */ /* 0x002fce0007810000 */
[----:B------:R-:W1:Y:S01]  /*10ba0*/  MUFU.TANH R185, R154 ;  /* 0x0000009a00b97308 */ /* 0x000e620000002400 */
[----:B0-----:R-:W-:-:S05]  /*10bb0*/  FMNMX.FTZ R176, R192, R176, !PT ;  /* 0x000000b0c0b07209 */ /* 0x001fca0007810000 */
[----:B------:R-:W0:Y:S02]  /*10bc0*/  SHFL.BFLY PT, R177, R176, 0x2, 0x1f ;  /* 0x0c401f00b0b17f89 */ /* 0x000e2400000e0000 */
[----:B------:R-:W2:Y:S08]  /*10bd0*/  MUFU.TANH R154, R163 ;  /* 0x000000a3009a7308 */ /* 0x000eb00000002400 */
[----:B------:R-:W-:Y:S01]  /*10be0*/  MUFU.TANH R193, R155 ;  /* 0x0000009b00c17308 */ /* 0x000fe20000002400 */
[----:B-1----:R-:W-:-:S07]  /*10bf0*/  IMAD.MOV.U32 R162, RZ, RZ, R185 ;  /* 0x000000ffffa27224 */ /* 0x002fce00078e00b9 */
[----:B------:R-:W-:Y:S01]  /*10c00*/  MUFU.TANH R196, R158 ;  /* 0x0000009e00c47308 */ /* 0x000fe20000002400 */
[----:B0-----:R-:W-:-:S07]  /*10c10*/  FMNMX.FTZ R176, R176, R177, !PT ;  /* 0x000000b1b0b07209 */ /* 0x001fce0007810000 */
[----:B------:R0:W1:Y:S01]  /*10c20*/  MUFU.TANH R158, R166 ;  /* 0x000000a6009e7308 */ /* 0x0000620000002400 */
[----:B------:R-:W3:Y:S07]  /*10c30*/  SHFL.BFLY PT, R177, R176, 0x1, 0x1f ;  /* 0x0c201f00b0b17f89 */ /* 0x000eee00000e0000 */
[----:B------:R4:W-:Y:S01]  /*10c40*/  MUFU.TANH R197, R159 ;  /* 0x0000009f00c57308 */ /* 0x0009e20000002400 */
[----:B0-----:R-:W-:-:S07]  /*10c50*/  MOV R166, R180 ;  /* 0x000000b400a67202 */ /* 0x001fce0000000f00 */
[----:B------:R-:W-:Y:S08]  /*10c60*/  MUFU.TANH R237, R237 ;  /* 0x000000ed00ed7308 */ /* 0x000ff00000002400 */
[----:B------:R-:W-:Y:S01]  /*10c70*/  MUFU.TANH R236, R236 ;  /* 0x000000ec00ec7308 */ /* 0x000fe20000002400 */
[----:B---3--:R-:W-:Y:S02]  /*10c80*/  FMNMX.FTZ R177, R176, R177, !PT ;  /* 0x000000b1b0b17209 */ /* 0x008fe40007810000 */
[----:B------:R-:W0:Y:S03]  /*10c90*/  LDC R176, c[0x0][0xa80] ;  /* 0x0002a000ffb07b82 */ /* 0x000e260000000800 */
[----:B------:R-:W-:Y:S01]  /*10ca0*/  FADD.FTZ R155, -R177, R217 ;  /* 0x000000d9b19b7221 */ /* 0x000fe20000010100 */
[----:B--2---:R-:W-:-:S02]  /*10cb0*/  IMAD.MOV.U32 R217, RZ, RZ, R154 ;  /* 0x000000ffffd97224 */ /* 0x004fc400078e009a */
[-C--:B0-----:R-:W-:Y:S01]  /*10cc0*/  FMUL.FTZ R180, R177, R176.reuse ;  /* 0x000000b0b1b47220 */ /* 0x081fe20000410000 */
[----:B------:R-:W-:-:S03]  /*10cd0*/  FMUL.FTZ R155, R155, R176 ;  /* 0x000000b09b9b7220 */ /* 0x000fc60000410000 */
[-CC-:B------:R-:W-:Y:S01]  /*10ce0*/  FFMA.FTZ R188, R233, R176.reuse, -R180.reuse ;  /* 0x000000b0e9bc7223 */ /* 0x180fe200000108b4 */
[-CC-:B------:R-:W-:Y:S01]  /*10cf0*/  FFMA.FTZ R154, R222, R176.reuse, -R180.reuse ;  /* 0x000000b0de9a7223 */ /* 0x180fe200000108b4 */
[-C--:B------:R-:W-:Y:S01]  /*10d00*/  FFMA.FTZ R189, R223, R176.reuse, -R180 ;  /* 0x000000b0dfbd7223 */ /* 0x080fe200000108b4 */
[----:B------:R-:W-:Y:S02]  /*10d10*/  IMAD.MOV.U32 R222, RZ, RZ, R162 ;  /* 0x000000ffffde7224 */ /* 0x000fe400078e00a2 */
[-CC-:B------:R-:W-:Y:S01]  /*10d20*/  FFMA.FTZ R162, R152, R176.reuse, -R180.reuse ;  /* 0x000000b098a27223 */ /* 0x180fe200000108b4 */
[----:B------:R-:W-:Y:S01]  /*10d30*/  MUFU.EX2 R155, R155 ;  /* 0x0000009b009b7308 */ /* 0x000fe20000000800 */
[-CC-:B------:R-:W-:Y:S01]  /*10d40*/  FFMA.FTZ R185, R221, R176.reuse, -R180.reuse ;  /* 0x000000b0ddb97223 */ /* 0x180fe200000108b4 */
[-C--:B------:R-:W-:Y:S01]  /*10d50*/  FFMA.FTZ R163, R218, R176.reuse, -R180 ;  /* 0x000000b0daa37223 */ /* 0x080fe200000108b4 */
[----:B------:R-:W-:Y:S02]  /*10d60*/  IMAD.MOV.U32 R218, RZ, RZ, R166 ;  /* 0x000000ffffda7224 */ /* 0x000fe400078e00a6 */
[----:B------:R-:W-:Y:S01]  /*10d70*/  FFMA.FTZ R166, R168, R176, -R180 ;  /* 0x000000b0a8a67223 */ /* 0x000fe200000108b4 */
[----:B-1----:R-:W-:-:S02]  /*10d80*/  IMAD.MOV.U32 R233, RZ, RZ, R158 ;  /* 0x000000ffffe97224 */ /* 0x002fc400078e009e */
[-CC-:B------:R-:W-:Y:S01]  /*10d90*/  FFMA.FTZ R156, R156, R176.reuse, -R180.reuse ;  /* 0x000000b09c9c7223 */ /* 0x180fe200000108b4 */
[-CC-:B------:R-:W-:Y:S01]  /*10da0*/  FFMA.FTZ R157, R157, R176.reuse, -R180.reuse ;  /* 0x000000b09d9d7223 */ /* 0x180fe200000108b4 */
[----:B------:R0:W1:Y:S01]  /*10db0*/  MUFU.EX2 R152, R188 ;  /* 0x000000bc00987308 */ /* 0x0000620000000800 */
[-CC-:B------:R-:W-:Y:S01]  /*10dc0*/  FFMA.FTZ R158, R220, R176.reuse, -R180.reuse ;  /* 0x000000b0dc9e7223 */ /* 0x180fe200000108b4 */
[-CC-:B----4-:R-:W-:Y:S01]  /*10dd0*/  FFMA.FTZ R159, R219, R176.reuse, -R180.reuse ;  /* 0x000000b0db9f7223 */ /* 0x190fe200000108b4 */
[-CC-:B------:R-:W-:Y:S01]  /*10de0*/  FFMA.FTZ R161, R161, R176.reuse, -R180.reuse ;  /* 0x000000b0a1a17223 */ /* 0x180fe200000108b4 */
[-CC-:B------:R-:W-:Y:S01]  /*10df0*/  FFMA.FTZ R160, R160, R176.reuse, -R180.reuse ;  /* 0x000000b0a0a07223 */ /* 0x180fe200000108b4 */
[-CC-:B------:R-:W-:Y:S01]  /*10e00*/  FFMA.FTZ R167, R153, R176.reuse, -R180.reuse ;  /* 0x000000b099a77223 */ /* 0x180fe200000108b4 */
[-CC-:B------:R-:W-:Y:S01]  /*10e10*/  FFMA.FTZ R165, R165, R176.reuse, -R180.reuse ;  /* 0x000000b0a5a57223 */ /* 0x180fe200000108b4 */
[----:B------:R-:W-:Y:S01]  /*10e20*/  FFMA.FTZ R164, R164, R176, -R180 ;  /* 0x000000b0a4a47223 */ /* 0x000fe200000108b4 */
[----:B------:R-:W2:Y:S01]  /*10e30*/  MUFU.EX2 R189, R189 ;  /* 0x000000bd00bd7308 */ /* 0x000ea20000000800 */
[----:B0-----:R-:W-:Y:S01]  /*10e40*/  FMUL.FTZ R188, R179, UR42 ;  /* 0x0000002ab3bc7c20 */ /* 0x001fe20008410000 */
[----:B------:R-:W-:-:S02]  /*10e50*/  IMAD.MOV.U32 R179, RZ, RZ, R222 ;  /* 0x000000ffffb37224 */ /* 0x000fc400078e00de */
[-CC-:B------:R-:W-:Y:S01]  /*10e60*/  FFMA.FTZ R184, R184, R176.reuse, -R180.reuse ;  /* 0x000000b0b8b87223 */ /* 0x180fe200000108b4 */
[-CC-:B------:R-:W-:Y:S01]  /*10e70*/  FFMA.FTZ R169, R169, R176.reuse, -R180.reuse ;  /* 0x000000b0a9a97223 */ /* 0x180fe200000108b4 */
[-CC-:B------:R-:W-:Y:S01]  /*10e80*/  FFMA.FTZ R168, R235, R176.reuse, -R180.reuse ;  /* 0x000000b0eba87223 */ /* 0x180fe200000108b4 */
[-CC-:B------:R-:W-:Y:S01]  /*10e90*/  FFMA.FTZ R170, R234, R176.reuse, -R180.reuse ;  /* 0x000000b0eaaa7223 */ /* 0x180fe200000108b4 */
[----:B------:R-:W-:Y:S01]  /*10ea0*/  FFMA.FTZ R181, R181, R176, -R180 ;  /* 0x000000b0b5b57223 */ /* 0x000fe200000108b4 */
[----:B------:R-:W0:Y:S01]  /*10eb0*/  MUFU.EX2 R154, R154 ;  /* 0x0000009a009a7308 */ /* 0x000e220000000800 */
[----:B-1----:R-:W-:Y:S01]  /*10ec0*/  FFMA.FTZ R0, R155, R0, R152 ;  /* 0x000000009b007223 */ /* 0x002fe20000010098 */
[-CC-:B------:R-:W-:Y:S01]  /*10ed0*/  FFMA.FTZ R173, R173, R176.reuse, -R180.reuse ;  /* 0x000000b0adad7223 */ /* 0x180fe200000108b4 */
[-CC-:B------:R-:W-:Y:S01]  /*10ee0*/  FFMA.FTZ R172, R172, R176.reuse, -R180.reuse ;  /* 0x000000b0acac7223 */ /* 0x180fe200000108b4 */
[----:B------:R-:W-:Y:S01]  /*10ef0*/  FFMA.FTZ R180, R192, R176, -R180 ;  /* 0x000000b0c0b47223 */ /* 0x000fe200000108b4 */
[----:B------:R-:W-:-:S02]  /*10f00*/  IMAD.MOV.U32 R234, RZ, RZ, R193 ;  /* 0x000000ffffea7224 */ /* 0x000fc400078e00c1 */
[----:B------:R-:W-:Y:S01]  /*10f10*/  FMUL.FTZ R223, R171, UR42 ;  /* 0x0000002aabdf7c20 */ /* 0x000fe20008410000 */
[----:B------:R-:W-:Y:S01]  /*10f20*/  IMAD.MOV.U32 R220, RZ, RZ, R196 ;  /* 0x000000ffffdc7224 */ /* 0x000fe200078e00c4 */
[----:B------:R-:W1:Y:S01]  /*10f30*/  MUFU.EX2 R185, R185 ;  /* 0x000000b900b97308 */ /* 0x000e620000000800 */
[----:B--2---:R-:W-:Y:S01]  /*10f40*/  FADD.FTZ R0, R189, R0 ;  /* 0x00000000bd007221 */ /* 0x004fe20000010000 */
[----:B------:R-:W-:Y:S02]  /*10f50*/  IMAD.MOV.U32 R235, RZ, RZ, R197 ;  /* 0x000000ffffeb7224 */ /* 0x000fe400078e00c5 */
[----:B------:R-:W-:Y:S01]  /*10f60*/  FMUL.FTZ R197, R174, UR42 ;  /* 0x0000002aaec57c20 */ /* 0x000fe20008410000 */
[----:B------:R-:W-:Y:S01]  /*10f70*/  FMUL.FTZ R196, R175, UR42 ;  /* 0x0000002aafc47c20 */ /* 0x000fe20008410000 */
[----:B------:R-:W-:Y:S01]  /*10f80*/  FMUL.FTZ R193, R178, UR42 ;  /* 0x0000002ab2c17c20 */ /* 0x000fe20008410000 */
[----:B------:R-:W-:Y:S01]  /*10f90*/  FMUL.FTZ R175, R182, UR42 ;  /* 0x0000002ab6af7c20 */ /* 0x000fe20008410000 */
[----:B------:R-:W-:Y:S01]  /*10fa0*/  FMUL.FTZ R171, R186, UR42 ;  /* 0x0000002abaab7c20 */ /* 0x000fe20008410000 */
[----:B------:R-:W2:Y:S01]  /*10fb0*/  MUFU.TANH R223, R223 ;  /* 0x000000df00df7308 */ /* 0x000ea20000002400 */
[----:B0-----:R-:W-:Y:S01]  /*10fc0*/  FADD.FTZ R0, R154, R0 ;  /* 0x000000009a007221 */ /* 0x001fe20000010000 */
[----:B------:R-:W-:Y:S01]  /*10fd0*/  FMUL.FTZ R222, R187, UR42 ;  /* 0x0000002abbde7c20 */ /* 0x000fe20008410000 */
[----:B------:R-:W-:Y:S01]  /*10fe0*/  F2FP.F16.F32.PACK_AB R152, R189, R152 ;  /* 0x00000098bd98723e */ /* 0x000fe200000000ff */
[----:B------:R-:W-:Y:S01]  /*10ff0*/  FMUL.FTZ R189, R190, UR42 ;  /* 0x0000002abebd7c20 */ /* 0x000fe20008410000 */
[----:B------:R-:W-:Y:S01]  /*11000*/  FMUL.FTZ R190, R191, UR42 ;  /* 0x0000002abfbe7c20 */ /* 0x000fe20008410000 */
[----:B------:R-:W-:Y:S01]  /*11010*/  FMUL.FTZ R221, R194, UR42 ;  /* 0x0000002ac2dd7c20 */ /* 0x000fe20008410000 */
[----:B------:R-:W-:Y:S01]  /*11020*/  FMUL.FTZ R182, R195, UR42 ;  /* 0x0000002ac3b67c20 */ /* 0x000fe20008410000 */
[----:B------:R-:W0:Y:S01]  /*11030*/  MUFU.TANH R197, R197 ;  /* 0x000000c500c57308 */ /* 0x000e220000002400 */
[----:B-1----:R-:W-:Y:S01]  /*11040*/  FADD.FTZ R192, R185, R0 ;  /* 0x00000000b9c07221 */ /* 0x002fe20000010000 */
[----:B------:R-:W-:Y:S01]  /*11050*/  FMNMX.FTZ R0, R179, R216, !PT ;  /* 0x000000d8b3007209 */ /* 0x000fe20007810000 */
[----:B------:R-:W-:Y:S01]  /*11060*/  FMUL.FTZ R186, R199, UR42 ;  /* 0x0000002ac7ba7c20 */ /* 0x000fe20008410000 */
[----:B------:R-:W-:-:S02]  /*11070*/  F2FP.F16.F32.PACK_AB R154, R185, R154 ;  /* 0x0000009ab99a723e */ /* 0x000fc400000000ff */
[----:B------:R-:W-:Y:S02]  /*11080*/  FMNMX.FTZ R0, R234, R0, !PT ;  /* 0x00000000ea007209 */ /* 0x000fe40007810000 */
[----:B------:R-:W1:Y:S02]  /*11090*/  MUFU.TANH R196, R196 ;  /* 0x000000c400c47308 */ /* 0x000e640000002400 */
[----:B------:R-:W-:-:S04]  /*110a0*/  FMNMX.FTZ R153, R220, R0, !PT ;  /* 0x00000000dc997209 */ /* 0x000fc80007810000 */
[----:B------:R-:W-:Y:S02]  /*110b0*/  FMNMX.FTZ R153, R235, R153, !PT ;  /* 0x00000099eb997209 */ /* 0x000fe40007810000 */
[----:B------:R-:W3:Y:S02]  /*110c0*/  MUFU.TANH R193, R193 ;  /* 0x000000c100c17308 */ /* 0x000ee40000002400 */
[----:B------:R-:W-:-:S04]  /*110d0*/  FMNMX.FTZ R153, R218, R153, !PT ;  /* 0x00000099da997209 */ /* 0x000fc80007810000 */
[----:B------:R-:W-:Y:S02]  /*110e0*/  FMNMX.FTZ R153, R217, R153, !PT ;  /* 0x00000099d9997209 */ /* 0x000fe40007810000 */
[----:B------:R-:W4:Y:S02]  /*110f0*/  MUFU.TANH R188, R188 ;  /* 0x000000bc00bc7308 */ /* 0x000f240000002400 */
[----:B------:R-:W-:-:S04]  /*11100*/  FMNMX.FTZ R153, R233, R153, !PT ;  /* 0x00000099e9997209 */ /* 0x000fc80007810000 */
[----:B------:R-:W-:Y:S02]  /*11110*/  FMNMX.FTZ R153, R237, R153, !PT ;  /* 0x00000099ed997209 */ /* 0x000fe40007810000 */
[----:B------:R-:W5:Y:S02]  /*11120*/  MUFU.TANH R175, R175 ;  /* 0x000000af00af7308 */ /* 0x000f640000002400 */
[----:B------:R-:W-:-:S04]  /*11130*/  FMNMX.FTZ R153, R236, R153, !PT ;  /* 0x00000099ec997209 */ /* 0x000fc80007810000 */
[----:B--2---:R-:W-:Y:S02]  /*11140*/  FMNMX.FTZ R153, R223, R153, !PT ;  /* 0x00000099df997209 */ /* 0x004fe40007810000 */
[----:B------:R2:W5:Y:S02]  /*11150*/  MUFU.TANH R0, R183 ;  /* 0x000000b700007308 */ /* 0x0005640000002400 */
[----:B0-----:R-:W-:-:S04]  /*11160*/  FMNMX.FTZ R153, R197, R153, !PT ;  /* 0x00000099c5997209 */ /* 0x001fc80007810000 */
[----:B-1----:R-:W-:Y:S02]  /*11170*/  FMNMX.FTZ R153, R196, R153, !PT ;  /* 0x00000099c4997209 */ /* 0x002fe40007810000 */
[----:B------:R-:W0:Y:S01]  /*11180*/  MUFU.TANH R171, R171 ;  /* 0x000000ab00ab7308 */ /* 0x000e220000002400 */
[----:B--2---:R-:W-:Y:S01]  /*11190*/  FMUL.FTZ R183, R198, UR42 ;  /* 0x0000002ac6b77c20 */ /* 0x004fe20008410000 */
[----:B---3--:R-:W-:-:S04]  /*111a0*/  FMNMX.FTZ R153, R193, R153, !PT ;  /* 0x00000099c1997209 */ /* 0x008fc80007810000 */
[----:B----4-:R-:W-:Y:S02]  /*111b0*/  FMNMX.FTZ R153, R188, R153, !PT ;  /* 0x00000099bc997209 */ /* 0x010fe40007810000 */
[----:B------:R-:W1:Y:S02]  /*111c0*/  MUFU.TANH R222, R222 ;  /* 0x000000de00de7308 */ /* 0x000e640000002400 */
[----:B-----5:R-:W-:-:S04]  /*111d0*/  FMNMX.FTZ R153, R175, R153, !PT ;  /* 0x00000099af997209 */ /* 0x020fc80007810000 */
[----:B------:R-:W-:Y:S02]  /*111e0*/  FMNMX.FTZ R153, R0, R153, !PT ;  /* 0x0000009900997209 */ /* 0x000fe40007810000 */
[----:B------:R-:W2:Y:S02]  /*111f0*/  MUFU.TANH R189, R189 ;  /* 0x000000bd00bd7308 */ /* 0x000ea40000002400 */
[----:B0-----:R-:W-:-:S06]  /*11200*/  FMNMX.FTZ R153, R171, R153, !PT ;  /* 0x00000099ab997209 */ /* 0x001fcc0007810000 */
        /* <DEDUP_REMOVED lines=9> */
[----:B--2---:R-:W-:-:S04]  /*112a0*/  FMNMX.FTZ R153, R182, R153, !PT ;  /* 0x00000099b6997209 */ /* 0x004fc80007810000 */
[----:B0-----:R-:W-:-:S04]  /*112b0*/  FMNMX.FTZ R153, R183, R153, !PT ;  /* 0x00000099b7997209 */ /* 0x001fc80007810000 */
[----:B-1----:R-:W-:-:S05]  /*112c0*/  FMNMX.FTZ R153, R186, R153, !PT ;  /* 0x00000099ba997209 */ /* 0x002fca0007810000 */
[----:B------:R-:W0:Y:S02]  /*112d0*/  SHFL.BFLY PT, R174, R153, 0x2, 0x1f ;  /* 0x0c401f0099ae7f89 */ /* 0x000e2400000e0000 */
[----:B0-----:R-:W-:-:S05]  /*112e0*/  FMNMX.FTZ R174, R153, R174, !PT ;  /* 0x000000ae99ae7209 */ /* 0x001fca0007810000 */
[----:B------:R-:W0:Y:S02]  /*112f0*/  SHFL.BFLY PT, R178, R174, 0x1, 0x1f ;  /* 0x0c201f00aeb27f89 */ /* 0x000e2400000e0000 */
[----:B0-----:R-:W-:-:S05]  /*11300*/  FMNMX.FTZ R178, R174, R178, !PT ;  /* 0x000000b2aeb27209 */ /* 0x001fca0007810000 */
[C---:B------:R-:W-:Y:S01]  /*11310*/  FMUL.FTZ R185, R178.reuse, R176 ;  /* 0x000000b0b2b97220 */ /* 0x040fe20000410000 */
[----:B------:R-:W-:-:S03]  /*11320*/  FADD.FTZ R219, -R178, R216 ;  /* 0x000000d8b2db7221 */ /* 0x000fc60000010100 */
[-CC-:B------:R-:W-:Y:S01]  /*11330*/  FFMA.FTZ R216, R233, R176.reuse, -R185.reuse ;  /* 0x000000b0e9d87223 */ /* 0x180fe200000108b9 */
[-C--:B------:R-:W-:Y:S01]  /*11340*/  FMUL.FTZ R219, R219, R176.reuse ;  /* 0x000000b0dbdb7220 */ /* 0x080fe20000410000 */
[----:B------:R-:W2:Y:S01]  /*11350*/  LDL R233, [R1+0x40] ;  /* 0x0000400001e97983 */ /* 0x000ea20000100800 */
        /* <DEDUP_REMOVED lines=8> */
[----:B------:R-:W-:-:S04]  /*113e0*/  FFMA.FTZ R217, R217, R176, -R185 ;  /* 0x000000b0d9d97223 */ /* 0x000fc800000108b9 */
[----:B------:R-:W0:Y:S08]  /*113f0*/  MUFU.EX2 R153, R153 ;  /* 0x0000009900997308 */ /* 0x000e300000000800 */
        /* <DEDUP_REMOVED lines=16> */
[----:B0-----:R-:W-:Y:S01]  /*11500*/  FFMA.FTZ R186, R219, R3, R153 ;  /* 0x00000003dbba7223 */ /* 0x001fe20000010099 */
[----:B-1----:R-:W-:-:S03]  /*11510*/  F2FP.F16.F32.PACK_AB R153, R174, R153 ;  /* 0x00000099ae99723e */ /* 0x002fc600000000ff */
[----:B------:R-:W-:Y:S01]  /*11520*/  FADD.FTZ R186, R174, R186 ;  /* 0x000000baaeba7221 */ /* 0x000fe20000010000 */
[----:B------:R-:W-:Y:S02]  /*11530*/  IMAD.MOV.U32 R175, RZ, RZ, 0x40000040 ;  /* 0x40000040ffaf7424 */ /* 0x000fe400078e00ff */
[----:B------:R-:W-:-:S03]  /*11540*/  @!P0 VIADD R3, R210, 0x32440 ;  /* 0x00032440d2038836 */ /* 0x000fc60000000000 */
[----:B------:R-:W-:Y:S02]  /*11550*/  R2UR UR7, R175 ;  /* 0x00000000af0772ca */ /* 0x000fe400000e0000 */
[----:B------:R-:W-:Y:S01]  /*11560*/  MUFU.EX2 R175, R179 ;  /* 0x000000b300af7308 */ /* 0x000fe20000000800 */
[----:B------:R-:W-:Y:S01]  /*11570*/  @!P0 PRMT R3, RZ, 0x654, R3 ;  /* 0x00000654ff038816 */ /* 0x000fe20000000003 */
        /* <DEDUP_REMOVED lines=63> */
[----:B------:R-:W-:-:S02]  /*11970*/  FMUL.FTZ R149, R149, R155 ;  /* 0x0000009b95957220 */ /* 0x000fc40000410000 */
        /* <DEDUP_REMOVED lines=65> */
[----:B0-----:R-:W-:Y:S01]  /*11d90*/  FADD.FTZ R186, R155, R186 ;  /* 0x000000ba9bba7221 */ /* 0x001fe20000010000 */
[----:B------:R-:W-:Y:S01]  /*11da0*/  F2FP.F16.F32.PACK_AB R155, R175, R155 ;  /* 0x0000009baf9b723e */ /* 0x000fe200000000ff */
[----:B--2---:R-:W-:-:S02]  /*11db0*/  IMAD R174, R2, 0xc00, R233 ;  /* 0x00000c0002ae7824 */ /* 0x004fc400078e02e9 */
[----:B------:R-:W0:Y:S02]  /*11dc0*/  S2R R233, SR_TID.X ;  /* 0x0000000000e97919 */ /* 0x000e240000002100 */
[----:B0-----:R-:W-:-:S04]  /*11dd0*/  SHF.R.U32.HI R221, RZ, 0x7, R233 ;  /* 0x00000007ffdd7819 */ /* 0x001fc800000116e9 */
[----:B------:R-:W-:-:S05]  /*11de0*/  IADD3 R179, -R221, 0xb, RZ ;  /* 0x0000000bddb37810 */ /* 0x000fca0007ffe1ff */
[----:B------:R2:W-:Y:S06]  /*11df0*/  BAR.ARV R179, 0x100 ;  /* 0x000400b30000751d */ /* 0x0005ec0000002000 */
[----:B------:R0:W-:Y:S02]  /*11e00*/  @!P0 SYNCS.ARRIVE.TRANS64.RED.A1T0 RZ, [R3+URZ], RZ ;  /* 0x000000ff03ff89a7 */ /* 0x0001e4000810043f */
[----:B0-----:R-:W-:-:S05]  /*11e10*/  VIADD R3, R221, 0x8 ;  /* 0x00000008dd037836 */ /* 0x001fca0000000000 */
[----:B------:R0:W-:Y:S01]  /*11e20*/  BAR.SYNC.DEFER_BLOCKING R3, 0x100 ;  /* 0x000400030000751d */ /* 0x0001e20000010000 */
[----:B------:R-:W-:-:S05]  /*11e30*/  R2UR UR6, R174 ;  /* 0x00000000ae0672ca */ /* 0x000fca00000e0000 */
[----:B------:R-:W-:-:S08]  /*11e40*/  WARPGROUP.ARRIVE ;  /* 0x00000000000079c5 */ /* 0x000fd00000000000 */
[----:B------:R-:W-:Y:S01]  /*11e50*/  HGMMA.64x256x16.F32 R24, R152, gdesc[UR4].tnspB, R24, gsb0 ;  /* 0x43e0000498187df0 */ /* 0x000fe20008000818 */
[----:B------:R-:W1:Y:S08]  /*11e60*/  MUFU.EX2 R156, R156 ;  /* 0x0000009c009c7308 */ /* 0x000e700000000800 */
[----:B------:R-:W3:Y:S08]  /*11e70*/  MUFU.EX2 R157, R157 ;  /* 0x0000009d009d7308 */ /* 0x000ef00000000800 */
[----:B------:R-:W4:Y:S01]  /*11e80*/  MUFU.EX2 R158, R158 ;  /* 0x0000009e009e7308 */ /* 0x000f220000000800 */
[----:B-1----:R-:W-:-:S07]  /*11e90*/  FADD.FTZ R192, R156, R192 ;  /* 0x000000c09cc07221 */ /* 0x002fce0000010000 */
[----:B------:R-:W1:Y:S08]  /*11ea0*/  MUFU.EX2 R159, R159 ;  /* 0x0000009f009f7308 */ /* 0x000e700000000800 */
[----:B0-----:R-:W-:Y:S08]  /*11eb0*/  MUFU.EX2 R3, R218 ;  /* 0x000000da00037308 */ /* 0x001ff00000000800 */
[----:B------:R-:W-:Y:S01]  /*11ec0*/  MUFU.EX2 R187, R187 ;  /* 0x000000bb00bb7308 */ /* 0x000fe20000000800 */
[----:B---3--:R-:W-:-:S04]  /*11ed0*/  FADD.FTZ R192, R157, R192 ;  /* 0x000000c09dc07221 */ /* 0x008fc80000010000 */
[----:B----4-:R-:W-:Y:S01]  /*11ee0*/  FADD.FTZ R192, R158, R192 ;  /* 0x000000c09ec07221 */ /* 0x010fe20000010000 */
[----:B------:R-:W-:Y:S02]  /*11ef0*/  F2FP.F16.F32.PACK_AB R156, R157, R156 ;  /* 0x0000009c9d9c723e */ /* 0x000fe400000000ff */
[C---:B-1----:R-:W-:Y:S01]  /*11f00*/  F2FP.F16.F32.PACK_AB R158, R159.reuse, R158 ;  /* 0x0000009e9f9e723e */ /* 0x042fe200000000ff */
[----:B------:R-:W-:Y:S01]  /*11f10*/  FADD.FTZ R192, R159, R192 ;  /* 0x000000c09fc07221 */ /* 0x000fe20000010000 */
[----:B------:R-:W0:Y:S08]  /*11f20*/  MUFU.EX2 R163, R163 ;  /* 0x000000a300a37308 */ /* 0x000e300000000800 */
[----:B------:R-:W-:Y:S08]  /*11f30*/  MUFU.EX2 R161, R161 ;  /* 0x000000a100a17308 */ /* 0x000ff00000000800 */
[----:B------:R-:W-:Y:S01]  /*11f40*/  MUFU.EX2 R162, R162 ;  /* 0x000000a200a27308 */ /* 0x000fe20000000800 */
[----:B0-----:R-:W-:Y:S01]  /*11f50*/  FADD.FTZ R192, R163, R192 ;  /* 0x000000c0a3c07221 */ /* 0x001fe20000010000 */
[----:B------:R-:W-:-:S06]  /*11f60*/  WARPGROUP.DEPBAR.LE gsb0, 0x0 ;  /* 0x00008000000079c5 */ /* 0x000fcc0000010000 */
[----:B------:R-:W0:Y:S08]  /*11f70*/  MUFU.EX2 R154, R217 ;  /* 0x000000d9009a7308 */ /* 0x000e300000000800 */
[----:B------:R-:W1:Y:S01]  /*11f80*/  MUFU.EX2 R155, R216 ;  /* 0x000000d8009b7308 */ /* 0x000e620000000800 */
[----:B------:R-:W-:Y:S01]  /*11f90*/  VIADD R152, R174, 0x80 ;  /* 0x00000080ae987836 */ /* 0x000fe20000000000 */
[----:B------:R-:W-:-:S04]  /*11fa0*/  MOV R153, 0x40000040 ;  /* 0x4000004000997802 */ /* 0x000fc80000000f00 */
[----:B------:R-:W-:Y:S02]  /*11fb0*/  R2UR UR6, R152 ;  /* 0x00000000980672ca */ /* 0x000fe400000e0000 */
[----:B------:R-:W-:Y:S02]  /*11fc0*/  R2UR UR7, R153 ;  /* 0x00000000990772ca */ /* 0x000fe400000e0000 */
[----:B0-----:R-:W-:Y:S02]  /*11fd0*/  F2FP.F16.F32.PACK_AB R157, R154, R3 ;  /* 0x000000039a9d723e */ /* 0x001fe400000000ff */
[----:B-1----:R-:W-:-:S04]  /*11fe0*/  F2FP.F16.F32.PACK_AB R159, R187, R155 ;  /* 0x0000009bbb9f723e */ /* 0x002fc800000000ff */
[----:B------:R-:W-:-:S06]  /*11ff0*/  WARPGROUP.ARRIVE ;  /* 0x00000000000079c5 */ /* 0x000fcc0000000000 */
[----:B------:R-:W-:Y:S01]  /*12000*/  HGMMA.64x256x16.F32 R24, R156, gdesc[UR4].tnspB, R24, gsb0 ;  /* 0x43e000049c187df0 */ /* 0x000fe20008000818 */
[----:B------:R-:W-:Y:S08]  /*12010*/  MUFU.EX2 R197, R197 ;  /* 0x000000c500c57308 */ /* 0x000ff00000000800 */
[----:B------:R-:W-:Y:S01]  /*12020*/  MUFU.EX2 R196, R196 ;  /* 0x000000c400c47308 */ /* 0x000fe20000000800 */
[----:B------:R-:W-:-:S02]  /*12030*/  VIADD R152, R174, 0x100 ;  /* 0x00000100ae987836 */ /* 0x000fc40000000000 */
[----:B------:R-:W-:-:S03]  /*12040*/  IMAD.MOV.U32 R153, RZ, RZ, 0x40000040 ;  /* 0x40000040ff997424 */ /* 0x000fc600078e00ff */
[----:B------:R-:W-:Y:S02]  /*12050*/  R2UR UR6, R152 ;  /* 0x00000000980672ca */ /* 0x000fe400000e0000 */
[----:B------:R-:W-:Y:S01]  /*12060*/  R2UR UR7, R153 ;  /* 0x00000000990772ca */ /* 0x000fe200000e0000 */
[----:B------:R-:W-:Y:S08]  /*12070*/  MUFU.EX2 R167, R167 ;  /* 0x000000a700a77308 */ /* 0x000ff00000000800 */
[----:B------:R-:W-:Y:S08]  /*12080*/  MUFU.EX2 R165, R165 ;  /* 0x000000a500a57308 */ /* 0x000ff00000000800 */
[----:B------:R-:W-:Y:S08]  /*12090*/  MUFU.EX2 R166, R166 ;  /* 0x000000a600a67308 */ /* 0x000ff00000000800 */
[----:B------:R-:W-:Y:S08]  /*120a0*/  MUFU.EX2 R193, R193 ;  /* 0x000000c100c17308 */ /* 0x000ff00000000800 */
[----:B------:R-:W-:Y:S08]  /*120b0*/  MUFU.EX2 R194, R194 ;  /* 0x000000c200c27308 */ /* 0x000ff00000000800 */
[----:B------:R-:W-:Y:S08]  /*120c0*/  MUFU.EX2 R195, R195 ;  /* 0x000000c300c37308 */ /* 0x000ff00000000800 */
[----:B------:R-:W-:Y:S01]  /*120d0*/  MUFU.EX2 R191, R191 ;  /* 0x000000bf00bf7308 */ /* 0x000fe20000000800 */
[----:B------:R-:W-:-:S02]  /*120e0*/  VIADD R152, R174, 0x180 ;  /* 0x00000180ae987836 */ /* 0x000fc40000000000 */
[----:B------:R-:W-:Y:S01]  /*120f0*/  IMAD.MOV.U32 R153, RZ, RZ, 0x40000040 ;  /* 0x40000040ff997424 */ /* 0x000fe200078e00ff */
[----:B------:R-:W-:-:S04]  /*12100*/  WARPGROUP.DEPBAR.LE gsb0, 0x0 ;  /* 0x00008000000079c5 */ /* 0x000fc80000010000 */
[----:B------:R-:W0:Y:S08]  /*12110*/  MUFU.EX2 R158, R160 ;  /* 0x000000a0009e7308 */ /* 0x000e300000000800 */
[----:B------:R-:W-:Y:S08]  /*12120*/  MUFU.EX2 R156, R199 ;  /* 0x000000c7009c7308 */ /* 0x000ff00000000800 */
[----:B------:R-:W1:Y:S01]  /*12130*/  MUFU.EX2 R157, R198 ;  /* 0x000000c6009d7308 */ /* 0x000e620000000800 */
[----:B------:R-:W-:-:S04]  /*12140*/  FADD.FTZ R159, R161, R192 ;  /* 0x000000c0a19f7221 */ /* 0x000fc80000010000 */
[----:B0-----:R-:W-:Y:S01]  /*12150*/  FADD.FTZ R159, R158, R159 ;  /* 0x0000009f9e9f7221 */ /* 0x001fe20000010000 */
[----:B------:R-:W-:Y:S02]  /*12160*/  F2FP.F16.F32.PACK_AB R160, R161, R163 ;  /* 0x000000a3a1a0723e */ /* 0x000fe400000000ff */
[----:B------:R-:W-:Y:S01]  /*12170*/  F2FP.F16.F32.PACK_AB R163, R196, R197 ;  /* 0x000000c5c4a3723e */ /* 0x000fe200000000ff */
[C---:B------:R-:W-:Y:S01]  /*12180*/  FADD.FTZ R159, R162.reuse, R159 ;  /* 0x0000009fa29f7221 */ /* 0x040fe20000010000 */
[----:B------:R-:W-:Y:S02]  /*12190*/  F2FP.F16.F32.PACK_AB R162, R162, R158 ;  /* 0x0000009ea2a2723e */ /* 0x000fe400000000ff */
[----:B-1----:R-:W-:-:S04]  /*121a0*/  F2FP.F16.F32.PACK_AB R161, R157, R156 ;  /* 0x0000009c9da1723e */ /* 0x002fc800000000ff */
[----:B------:R-:W-:-:S06]  /*121b0*/  WARPGROUP.ARRIVE ;  /* 0x00000000000079c5 */ /* 0x000fcc0000000000 */
[----:B------:R-:W-:Y:S01]  /*121c0*/  HGMMA.64x256x16.F32 R24, R160, gdesc[UR4].tnspB, R24, gsb0 ;  /* 0x43e00004a0187df0 */ /* 0x000fe20008000818 */
[----:B------:R0:W1:Y:S01]  /*121d0*/  MUFU.EX2 R158, R164 ;  /* 0x000000a4009e7308 */ /* 0x0000620000000800 */
[----:B------:R-:W-:-:S04]  /*121e0*/  FADD.FTZ R159, R167, R159 ;  /* 0x0000009fa79f7221 */ /* 0x000fc80000010000 */
[----:B------:R-:W-:Y:S01]  /*121f0*/  FADD.FTZ R159, R165, R159 ;  /* 0x0000009fa59f7221 */ /* 0x000fe20000010000 */
[----:B------:R-:W-:Y:S02]  /*12200*/  R2UR UR6, R152 ;  /* 0x00000000980672ca */ /* 0x000fe400000e0000 */
[----:B------:R-:W-:Y:S02]  /*12210*/  R2UR UR7, R153 ;  /* 0x00000000990772ca */ /* 0x000fe400000e0000 */
[----:B0-----:R-:W-:Y:S02]  /*12220*/  F2FP.F16.F32.PACK_AB R164, R165, R167 ;  /* 0x000000a7a5a4723e */ /* 0x001fe400000000ff */
[----:B------:R-:W-:Y:S01]  /*12230*/  F2FP.F16.F32.PACK_AB R165, R194, R193 ;  /* 0x000000c1c2a5723e */ /* 0x000fe200000000ff */
[----:B-1----:R-:W-:Y:S01]  /*12240*/  FADD.FTZ R159, R158, R159 ;  /* 0x0000009f9e9f7221 */ /* 0x002fe20000010000 */
[----:B------:R-:W-:-:S03]  /*12250*/  F2FP.F16.F32.PACK_AB R167, R191, R195 ;  /* 0x000000c3bfa7723e */ /* 0x000fc600000000ff */
[C---:B------:R-:W-:Y:S01]  /*12260*/  FADD.FTZ R159, R166.reuse, R159 ;  /* 0x0000009fa69f7221 */ /* 0x040fe20000010000 */
[----:B------:R-:W-:Y:S01]  /*12270*/  F2FP.F16.F32.PACK_AB R166, R166, R158 ;  /* 0x0000009ea6a6723e */ /* 0x000fe200000000ff */
[----:B------:R-:W0:Y:S08]  /*12280*/  MUFU.EX2 R184, R184 ;  /* 0x000000b800b87308 */ /* 0x000e300000000800 */
[----:B------:R-:W-:Y:S01]  /*12290*/  MUFU.EX2 R169, R169 ;  /* 0x000000a900a97308 */ /* 0x000fe20000000800 */
[----:B------:R-:W-:-:S07]  /*122a0*/  IMAD.MOV.U32 R153, RZ, RZ, 0x40000040 ;  /* 0x40000040ff997424 */ /* 0x000fce00078e00ff */
[----:B------:R-:W-:Y:S01]  /*122b0*/  MUFU.EX2 R170, R170 ;  /* 0x000000aa00aa7308 */ /* 0x000fe20000000800 */
[----:B0-----:R-:W-:-:S07]  /*122c0*/  FADD.FTZ R159, R184, R159 ;  /* 0x0000009fb89f7221 */ /* 0x001fce0000010000 */
[----:B------:R-:W-:Y:S08]  /*122d0*/  MUFU.EX2 R158, R171 ;  /* 0x000000ab009e7308 */ /* 0x000ff00000000800 */
[----:B------:R-:W-:Y:S08]  /*122e0*/  MUFU.EX2 R188, R188 ;  /* 0x000000bc00bc7308 */ /* 0x000ff00000000800 */
[----:B------:R-:W-:Y:S08]  /*122f0*/  MUFU.EX2 R189, R189 ;  /* 0x000000bd00bd7308 */ /* 0x000ff00000000800 */
[----:B------:R-:W0:Y:S01]  /*12300*/  MUFU.EX2 R190, R190 ;  /* 0x000000be00be7308 */ /* 0x000e220000000800 */
[----:B------:R-:W-:Y:S01]  /*12310*/  VIADD R152, R174, 0x200 ;  /* 0x00000200ae987836 */ /* 0x000fe20000000000 */
[----:B0-----:R-:W-:Y:S01]  /*12320*/  F2FP.F16.F32.PACK_AB R171, R190, R189 ;  /* 0x000000bdbeab723e */ /* 0x001fe200000000ff */
[----:B------:R-:W-:-:S02]  /*12330*/  WARPGROUP.DEPBAR.LE gsb0, 0x0 ;  /* 0x00008000000079c5 */ /* 0x000fc40000010000 */
[----:B------:R-:W-:-:S06]  /*12340*/  WARPGROUP.ARRIVE ;  /* 0x00000000000079c5 */ /* 0x000fcc0000000000 */
[----:B------:R-:W-:Y:S01]  /*12350*/  HGMMA.64x256x16.F32 R24, R164, gdesc[UR4].tnspB, R24, gsb0 ;  /* 0x43e00004a4187df0 */ /* 0x000fe20008000818 */
[----:B------:R0:W1:Y:S01]  /*12360*/  MUFU.EX2 R160, R168 ;  /* 0x000000a800a07308 */ /* 0x0000620000000800 */
[----:B------:R-:W-:Y:S01]  /*12370*/  R2UR UR7, R153 ;  /* 0x00000000990772ca */ /* 0x000fe200000e0000 */
[C---:B------:R-:W-:Y:S01]  /*12380*/  FADD.FTZ R153, R169.reuse, R159 ;  /* 0x0000009fa9997221 */ /* 0x040fe20000010000 */
[----:B------:R-:W-:Y:S02]  /*12390*/  R2UR UR6, R152 ;  /* 0x00000000980672ca */ /* 0x000fe400000e0000 */
[----:B0-----:R-:W-:Y:S02]  /*123a0*/  F2FP.F16.F32.PACK_AB R168, R169, R184 ;  /* 0x000000b8a9a8723e */ /* 0x001fe400000000ff */
[----:B------:R-:W-:Y:S01]  /*123b0*/  F2FP.F16.F32.PACK_AB R169, R188, R158 ;  /* 0x0000009ebca9723e */ /* 0x000fe200000000ff */
[----:B-1----:R-:W-:-:S04]  /*123c0*/  FADD.FTZ R153, R160, R153 ;  /* 0x00000099a0997221 */ /* 0x002fc80000010000 */
[C---:B------:R-:W-:Y:S01]  /*123d0*/  FADD.FTZ R153, R170.reuse, R153 ;  /* 0x00000099aa997221 */ /* 0x040fe20000010000 */
[----:B------:R-:W-:Y:S01]  /*123e0*/  F2FP.F16.F32.PACK_AB R170, R170, R160 ;  /* 0x000000a0aaaa723e */ /* 0x000fe200000000ff */
[----:B------:R-:W0:Y:S08]  /*123f0*/  MUFU.EX2 R181, R181 ;  /* 0x000000b500b57308 */ /* 0x000e300000000800 */
[----:B------:R-:W1:Y:S08]  /*12400*/  MUFU.EX2 R173, R173 ;  /* 0x000000ad00ad7308 */ /* 0x000e700000000800 */
[----:B------:R-:W-:Y:S08]  /*12410*/  MUFU.EX2 R160, R172 ;  /* 0x000000ac00a07308 */ /* 0x000ff00000000800 */
[----:B------:R-:W3:Y:S08]  /*12420*/  MUFU.EX2 R180, R180 ;  /* 0x000000b400b47308 */ /* 0x000ef00000000800 */
[----:B------:R0:W-:Y:S08]  /*12430*/  MUFU.EX2 R159, R0 ;  /* 0x00000000009f7308 */ /* 0x0001f00000000800 */
[----:B------:R-:W4:Y:S08]  /*12440*/  MUFU.EX2 R182, R182 ;  /* 0x000000b600b67308 */ /* 0x000f300000000800 */
[----:B------:R-:W-:Y:S08]  /*12450*/  MUFU.EX2 R183, R183 ;  /* 0x000000b700b77308 */ /* 0x000ff00000000800 */
[----:B------:R-:W5:Y:S01]  /*12460*/  MUFU.EX2 R185, R185 ;  /* 0x000000b900b97308 */ /* 0x000f620000000800 */
[----:B0-----:R-:W-:Y:S01]  /*12470*/  FADD.FTZ R0, R181, R153 ;  /* 0x00000099b5007221 */ /* 0x001fe20000010000 */
[----:B------:R-:W-:-:S02]  /*12480*/  VIADD R152, R174, 0x280 ;  /* 0x00000280ae987836 */ /* 0x000fc40000000000 */
[----:B------:R-:W-:Y:S02]  /*12490*/  IMAD.MOV.U32 R153, RZ, RZ, 0x40000040 ;  /* 0x40000040ff997424 */ /* 0x000fe400078e00ff */
[----:B-1----:R-:W-:Y:S01]  /*124a0*/  FADD.FTZ R0, R173, R0 ;  /* 0x00000000ad007221 */ /* 0x002fe20000010000 */
[----:B------:R-:W-:Y:S01]  /*124b0*/  FADD.FTZ R186, R175, R186 ;  /* 0x000000baafba7221 */ /* 0x000fe20000010000 */
[----:B------:R-:W-:Y:S02]  /*124c0*/  F2FP.F16.F32.PACK_AB R172, R173, R181 ;  /* 0x000000b5adac723e */ /* 0x000fe400000000ff */
[----:B---3--:R-:W-:Y:S02]  /*124d0*/  F2FP.F16.F32.PACK_AB R174, R180, R160 ;  /* 0x000000a0b4ae723e */ /* 0x008fe400000000ff */
[----:B----4-:R-:W-:Y:S02]  /*124e0*/  F2FP.F16.F32.PACK_AB R173, R182, R159 ;  /* 0x0000009fb6ad723e */ /* 0x010fe400000000ff */
[----:B-----5:R-:W-:Y:S01]  /*124f0*/  F2FP.F16.F32.PACK_AB R175, R185, R183 ;  /* 0x000000b7b9af723e */ /* 0x020fe200000000ff */
[----:B------:R-:W-:-:S02]  /*12500*/  WARPGROUP.DEPBAR.LE gsb0, 0x0 ;  /* 0x00008000000079c5 */ /* 0x000fc40000010000 */
[----:B------:R-:W-:-:S06]  /*12510*/  WARPGROUP.ARRIVE ;  /* 0x00000000000079c5 */ /* 0x000fcc0000000000 */
[----:B------:R-:W-:Y:S01]  /*12520*/  HGMMA.64x256x16.F32 R24, R168, gdesc[UR4].tnspB, R24, gsb0 ;  /* 0x43e00004a8187df0 */ /* 0x000fe20008000818 */
[----:B------:R-:W-:Y:S02]  /*12530*/  R2UR UR6, R152 ;  /* 0x00000000980672ca */ /* 0x000fe400000e0000 */
        /* <DEDUP_REMOVED lines=16> */
[----:B------:R-:W-:-:S03]  /*12640*/  ISETP.GT.AND P2, PT, R203, RZ, PT ;  /* 0x000000ffcb00720c */ /* 0x000fc60003f44270 */
[----:B------:R-:W-:Y:S01]  /*12650*/  FADD.FTZ R190, R190, R189 ;  /* 0x000000bdbebe7221 */ /* 0x000fe20000010000 */
[----:B------:R-:W-:-:S03]  /*12660*/  @!P0 VIADD R210, R210, 0x32460 ;  /* 0x00032460d2d28836 */ /* 0x000fc60000000000 */
[----:B------:R-:W-:Y:S02]  /*12670*/  FADD.FTZ R159, R159, R190 ;  /* 0x000000be9f9f7221 */ /* 0x000fe40000010000 */
[----:B------:R-:W-:Y:S02]  /*12680*/  @!P0 PRMT R210, RZ, 0x654, R210 ;  /* 0x00000654ffd28816 */ /* 0x000fe400000000d2 */
[----:B------:R-:W-:Y:S01]  /*12690*/  FADD.FTZ R182, R182, R159 ;  /* 0x0000009fb6b67221 */ /* 0x000fe20000010000 */
[----:B------:R-:W-:-:S03]  /*126a0*/  FADD.FTZ R0, R160, R0 ;  /* 0x00000000a0007221 */ /* 0x000fc60000010000 */
[----:B------:R-:W-:Y:S01]  /*126b0*/  FADD.FTZ R182, R183, R182 ;  /* 0x000000b6b7b67221 */ /* 0x000fe20000010000 */
[----:B------:R-:W-:Y:S01]  /*126c0*/  FADD.FTZ R0, R180, R0 ;  /* 0x00000000b4007221 */ /* 0x000fe20000010000 */
[----:B------:R-:W-:Y:S02]  /*126d0*/  VIADD R203, R203, 0xffffffff ;  /* 0xffffffffcbcb7836 */ /* 0x000fe40000000000 */
[----:B------:R-:W-:Y:S01]  /*126e0*/  FADD.FTZ R3, R185, R182 ;  /* 0x000000b6b9037221 */ /* 0x000fe20000010000 */
[----:B------:R-:W-:Y:S02]  /*126f0*/  IMAD.MOV.U32 R216, RZ, RZ, R178 ;  /* 0x000000ffffd87224 */ /* 0x000fe400078e00b2 */
[----:B------:R-:W-:Y:S01]  /*12700*/  IMAD.MOV.U32 R217, RZ, RZ, R177 ;  /* 0x000000ffffd97224 */ /* 0x000fe200078e00b1 */
[----:B------:R-:W-:Y:S02]  /*12710*/  WARPGROUP.DEPBAR.LE gsb0, 0x0 ;  /* 0x00008000000079c5 */ /* 0x000fe40000010000 */
[----:B------:R-:W-:-:S06]  /*12720*/  WARPGROUP.ARRIVE ;  /* 0x00000000000079c5 */ /* 0x000fcc0000000000 */
[----:B------:R-:W-:Y:S03]  /*12730*/  HGMMA.64x256x16.F32 R24, R172, gdesc[UR4].tnspB, R24, gsb0 ;  /* 0x43e00004ac187df0 */ /* 0x000fe60008000818 */
[----:B------:R-:W-:Y:S02]  /*12740*/  WARPGROUP.DEPBAR.LE gsb0, 0x0 ;  /* 0x00008000000079c5 */ /* 0x000fe40000010000 */
[----:B------:R2:W-:Y:S01]  /*12750*/  @!P0 SYNCS.ARRIVE.TRANS64.RED.A1T0 RZ, [R210+URZ], RZ ;  /* 0x000000ffd2ff89a7 */ /* 0x0005e2000810043f */
[----:B------:R-:W-:Y:S05]  /*12760*/  @P2 BRA `(.L_x_5697) ;  /* 0xffffffd0006c2947 */ /* 0x000fea000383ffff */
.L_x_5687:
[----:B0-----:R-:W3:Y:S01]  /*12770*/  LDL.LU R180, [R1+0x8c] ;  /* 0x00008c0001b47983 */ /* 0x001ee20000300800 */
[----:B------:R-:W-:Y:S05]  /*12780*/  WARPSYNC.ALL ;  /* 0x0000000000007948 */ /* 0x000fea0003800000 */
[----:B------:R-:W0:Y:S01]  /*12790*/  SHFL.BFLY PT, R5, R0, 0x2, 0x1f ;  /* 0x0c401f0000057f89 */ /* 0x000e2200000e0000 */
[----:B------:R-:W-:Y:S01]  /*127a0*/  VIADD R2, R2, 0x1 ;  /* 0x0000000102027836 */ /* 0x000fe20000000000 */
[----:B------:R1:W-:Y:S08]  /*127b0*/  BAR.ARV R179, 0x100 ;  /* 0x000400b30000751d */ /* 0x0003f00000002000 */
[----:B------:R-:W-:Y:S06]  /*127c0*/  BAR.ARV 0x8, 0x180 ;  /* 0x0206000000007b1d */ /* 0x000fec0000002000 */
[----:B------:R-:W-:Y:S01]  /*127d0*/  ISETP.NE.AND P0, PT, R2, 0x2, PT ;  /* 0x000000020200780c */ /* 0x000fe20003f05270 */
[----:B------:R-:W4:Y:S01]  /*127e0*/  SHFL.BFLY PT, R6, R3, 0x2, 0x1f ;  /* 0x0c401f0003067f89 */ /* 0x000f2200000e0000 */
[----:B------:R-:W-:-:S02]  /*127f0*/  PLOP3.LUT P1, PT, PT, PT, PT, 0x8, 0x0 ;  /* 0x000000000000781c */ /* 0x000fc40003f2e170 */
[----:B------:R-:W-:Y:S01]  /*12800*/  SEL R2, R2, RZ, P0 ;  /* 0x000000ff02027207 */ /* 0x000fe20000000000 */
[----:B0-----:R-:W-:Y:S01]  /*12810*/  FADD.FTZ R4, R5, R0 ;  /* 0x0000000005047221 */ /* 0x001fe20000010000 */
[----:B------:R-:W-:Y:S01]  /*12820*/  MOV R5, RZ ;  /* 0x000000ff00057202 */ /* 0x000fe20000000f00 */
[----:B------:R-:W-:-:S03]  /*12830*/  IMAD.MOV.U32 R0, RZ, RZ, RZ ;  /* 0x000000ffff007224 */ /* 0x000fc600078e00ff */
[----:B------:R-:W0:Y:S01]  /*12840*/  SHFL.BFLY PT, R7, R4, 0x1, 0x1f ;  /* 0x0c201f0004077f89 */ /* 0x000e2200000e0000 */
[----:B----4-:R-:W-:-:S05]  /*12850*/  FADD.FTZ R6, R6, R3 ;  /* 0x0000000306067221 */ /* 0x010fca0000010000 */
[----:B------:R-:W4:Y:S01]  /*12860*/  SHFL.BFLY PT, R9, R6, 0x1, 0x1f ;  /* 0x0c201f0006097f89 */ /* 0x000f2200000e0000 */
[----:B0-----:R-:W-:Y:S01]  /*12870*/  FADD.FTZ R7, R4, R7 ;  /* 0x0000000704077221 */ /* 0x001fe20000010000 */
[----:B------:R-:W-:-:S04]  /*12880*/  SEL R4, RZ, 0x1, P0 ;  /* 0x00000001ff047807 */ /* 0x000fc80000000000 */
[----:B------:R-:W-:Y:S02]  /*12890*/  FSETP.NE.FTZ.AND P2, PT, R7, RZ, PT ;  /* 0x000000ff0700720b */ /* 0x000fe40003f55000 */
[----:B------:R-:W-:-:S11]  /*128a0*/  LOP3.LUT R23, R23, R4, RZ, 0x3c, !PT ;  /* 0x0000000417177212 */ /* 0x000fd600078e3cff */
[----:B------:R-:W0:Y:S01]  /*128b0*/  @P2 MUFU.RCP R5, R7 ;  /* 0x0000000700052308 */ /* 0x000e220000001000 */
[----:B------:R-:W-:Y:S01]  /*128c0*/  @P2 FMUL.FTZ R10, R176, 0.69314718246459960938 ;  /* 0x3f317218b00a2820 */ /* 0x000fe20000410000 */
[----:B----4-:R-:W-:Y:S01]  /*128d0*/  FADD.FTZ R8, R6, R9 ;  /* 0x0000000906087221 */ /* 0x010fe20000010000 */
[----:B------:R-:W-:-:S04]  /*128e0*/  IMAD.MOV.U32 R6, RZ, RZ, -0x800000 ;  /* 0xff800000ff067424 */ /* 0x000fc800078e00ff */
[----:B------:R-:W-:Y:S01]  /*128f0*/  FSETP.NE.FTZ.AND P3, PT, R8, RZ, PT ;  /* 0x000000ff0800720b */ /* 0x000fe20003f75000 */
[----:B------:R-:W4:Y:S01]  /*12900*/  @P2 MUFU.LG2 R11, R7 ;  /* 0x00000007000b2308 */ /* 0x000f220000000c00 */
[-C--:B0-----:R-:W-:Y:S01]  /*12910*/  FMUL.FTZ R166, R88, R5.reuse ;  /* 0x0000000558a67220 */ /* 0x081fe20000410000 */
[-C--:B------:R-:W-:Y:S01]  /*12920*/  FMUL.FTZ R168, R96, R5.reuse ;  /* 0x0000000560a87220 */ /* 0x080fe20000410000 */
[----:B------:R-:W-:-:S09]  /*12930*/  FMUL.FTZ R170, R104, R5 ;  /* 0x0000000568aa7220 */ /* 0x000fd20000410000 */
[----:B------:R-:W0:Y:S01]  /*12940*/  @P3 MUFU.LG2 R12, R8 ;  /* 0x00000008000c3308 */ /* 0x000e220000000c00 */
[----:B------:R-:W-:Y:S01]  /*12950*/  @P3 FMUL.FTZ R176, R176, 0.69314718246459960938 ;  /* 0x3f317218b0b03820 */ /* 0x000fe20000410000 */
[-C--:B------:R-:W-:Y:S01]  /*12960*/  FMUL.FTZ R172, R112, R5.reuse ;  /* 0x0000000570ac7220 */ /* 0x080fe20000410000 */
[-C--:B------:R-:W-:Y:S01]  /*12970*/  FMUL.FTZ R24, R24, R5.reuse ;  /* 0x0000000518187220 */ /* 0x080fe20000410000 */
[-C--:B------:R-:W-:Y:S01]  /*12980*/  FMUL.FTZ R25, R25, R5.reuse ;  /* 0x0000000519197220 */ /* 0x080fe20000410000 */
[----:B----4-:R-:W-:Y:S01]  /*12990*/  @P2 FMUL.FTZ R11, R11, 0.69314718246459960938 ;  /* 0x3f3172180b0b2820 */ /* 0x010fe20000410000 */
[-C--:B------:R-:W-:Y:S01]  /*129a0*/  FMUL.FTZ R28, R28, R5.reuse ;  /* 0x000000051c1c7220 */ /* 0x080fe20000410000 */
[-C--:B------:R-:W-:Y:S01]  /*129b0*/  FMUL.FTZ R29, R29, R5.reuse ;  /* 0x000000051d1d7220 */ /* 0x080fe20000410000 */
[----:B------:R-:W4:Y:S01]  /*129c0*/  @P3 MUFU.RCP R0, R8 ;  /* 0x0000000800003308 */ /* 0x000f220000001000 */
        /* <DEDUP_REMOVED lines=49> */
[-C--:B-12---:R-:W-:Y:S01]  /*12ce0*/  FMUL.FTZ R179, R128, R5.reuse ;  /* 0x0000000580b37220 */ /* 0x086fe20000410000 */
        /* <DEDUP_REMOVED lines=74> */
[----:B---3--:R-:W-:-:S05]  /*13190*/  VIADD R180, R180, 0x1 ;  /* 0x00000001b4b47836 */ /* 0x008fca0000000000 */
[----:B------:R0:W-:Y:S02]  /*131a0*/  STL [R1+0x8c], R180 ;  /* 0x00008cb401007387 */ /* 0x0001e40000100800 */
.L_x_5630:
        /* <DEDUP_REMOVED lines=10> */
[----:B------:R-:W3:Y:S04]  /*13250*/  LDL R13, [R1+0xa4] ;  /* 0x0000a400010d7983 */ /* 0x000ee80000100800 */
[----:B------:R-:W4:Y:S04]  /*13260*/  LDL.LU R184, [R1+0x80] ;  /* 0x0000800001b87983 */ /* 0x000f280000300800 */
[----:B------:R-:W4:Y:S01]  /*13270*/  LDL.LU R182, [R1+0x84] ;  /* 0x0000840001b67983 */ /* 0x000f220000300800 */
[----:B------:R-:W1:Y:S01]  /*13280*/  S2R R12, SR_SWINHI ;  /* 0x00000000000c7919 */ /* 0x000e620000002f00 */
[----:B------:R-:W-:Y:S05]  /*13290*/  WARPSYNC.ALL ;  /* 0x0000000000007948 */ /* 0x000fea0003800000 */
[----:B------:R-:W-:Y:S01]  /*132a0*/  F2FP.F16.F32.PACK_AB R24, R25, R24 ;  /* 0x000000181918723e */ /* 0x000fe200000000ff */
[----:B------:R-:W-:Y:S01]  /*132b0*/  ULDC.64 UR4, c[0x0][0xd00] ;  /* 0x0003400000047ab9 */ /* 0x000fe20000000a00 */
[----:B------:R-:W-:Y:S01]  /*132c0*/  F2FP.F16.F32.PACK_AB R32, R33, R32 ;  /* 0x000000202120723e */ /* 0x000fe200000000ff */
[----:B0-----:R-:W4:Y:S01]  /*132d0*/  LDL R180, [R1+0x64] ;  /* 0x0000640001b47983 */ /* 0x001f220000100800 */
[----:B------:R-:W-:-:S02]  /*132e0*/  F2FP.F16.F32.PACK_AB R27, R108, R27 ;  /* 0x0000001b6c1b723e */ /* 0x000fc400000000ff */
[----:B------:R-:W-:Y:S01]  /*132f0*/  F2FP.F16.F32.PACK_AB R40, R41, R40 ;  /* 0x000000282928723e */ /* 0x000fe200000000ff */
[----:B------:R-:W4:Y:S01]  /*13300*/  LDL R178, [R1+0x50] ;  /* 0x0000500001b27983 */ /* 0x000f220000100800 */
[----:B------:R-:W-:Y:S02]  /*13310*/  MOV R10, R19 ;  /* 0x00000013000a7202 */ /* 0x000fe40000000f00 */
[----:B-1----:R-:W-:Y:S02]  /*13320*/  MOV R11, R12 ;  /* 0x0000000c000b7202 */ /* 0x002fe40000000f00 */
        /* <DEDUP_REMOVED lines=38> */
[----:B------:R-:W-:Y:S01]  /*13590*/  F2FP.F16.F32.PACK_AB R147, R0, R150 ;  /* 0x000000960093723e */ /* 0x000fe200000000ff */
[----:B------:R-:W-:Y:S01]  /*135a0*/  IMAD.MOV.U32 R3, RZ, RZ, RZ ;  /* 0x000000ffff037224 */ /* 0x000fe200078e00ff */
[----:B------:R-:W0:Y:S01]  /*135b0*/  LDC R0, c[0x0][0xce8] ;  /* 0x00033a00ff007b82 */ /* 0x000e220000000800 */
[----:B---3--:R-:W-:-:S07]  /*135c0*/  IMAD.WIDE R126, R13, 0x2, R10 ;  /* 0x000000020d7e7825 */ /* 0x008fce00078e020a */
[----:B------:R-:W-:Y:S01]  /*135d0*/  BAR.SYNC.DEFER_BLOCKING 0x1, 0x100 ;  /* 0x0044000000007b1d */ /* 0x000fe20000010000 */
[----:B------:R-:W-:-:S04]  /*135e0*/  IADD3 R38, P3, R126, 0x60, RZ ;  /* 0x000000607e267810 */ /* 0x000fc80007f7e0ff */
[----:B------:R-:W-:Y:S02]  /*135f0*/  LOP3.LUT R94, R38, 0x380, RZ, 0xc0, !PT ;  /* 0x00000380265e7812 */ /* 0x000fe400078ec0ff */
[C---:B------:R-:W-:Y:S02]  /*13600*/  IADD3 R20, P1, R126.reuse, 0x20, RZ ;  /* 0x000000207e147810 */ /* 0x040fe40007f3e0ff */
[----:B------:R-:W-:Y:S02]  /*13610*/  IADD3 R14, P2, R126, 0x40, RZ ;  /* 0x000000407e0e7810 */ /* 0x000fe40007f5e0ff */
[----:B------:R-:W-:Y:S02]  /*13620*/  SHF.R.U64 R183, R94, 0x3, RZ ;  /* 0x000000035eb77819 */ /* 0x000fe400000012ff */
[----:B------:R-:W-:Y:S02]  /*13630*/  IADD3 R12, P0, R126, 0x4040, RZ ;  /* 0x000040407e0c7810 */ /* 0x000fe40007f1e0ff */
[----:B------:R-:W-:-:S02]  /*13640*/  LOP3.LUT R177, R20, 0x380, RZ, 0xc0, !PT ;  /* 0x0000038014b17812 */ /* 0x000fc400078ec0ff */
[----:B------:R-:W-:Y:S02]  /*13650*/  IADD3 R46, P4, R126, 0x4000, RZ ;  /* 0x000040007e2e7810 */ /* 0x000fe40007f9e0ff */
[----:B-----5:R-:W-:Y:S02]  /*13660*/  LOP3.LUT R30, R14, 0x380, RZ, 0xc0, !PT ;  /* 0x000003800e1e7812 */ /* 0x020fe400078ec0ff */
[----:B------:R-:W-:Y:S02]  /*13670*/  LOP3.LUT R38, R183, R38, RZ, 0x3c, !PT ;  /* 0x00000026b7267212 */ /* 0x000fe400078e3cff */
[----:B------:R-:W-:Y:S02]  /*13680*/  LOP3.LUT R183, R12, 0x380, RZ, 0xc0, !PT ;  /* 0x000003800cb77812 */ /* 0x000fe400078ec0ff */
[----:B------:R-:W-:Y:S01]  /*13690*/  SHF.R.U64 R177, R177, 0x3, RZ ;  /* 0x00000003b1b17819 */ /* 0x000fe200000012ff */
[----:B------:R-:W-:Y:S01]  /*136a0*/  IMAD.X R47, RZ, RZ, R127, P4 ;  /* 0x000000ffff2f7224 */ /* 0x000fe200020e067f */
[----:B------:R-:W-:-:S02]  /*136b0*/  SHF.R.U64 R181, R30, 0x3, RZ ;  /* 0x000000031eb57819 */ /* 0x000fc400000012ff */
[C---:B------:R-:W-:Y:S02]  /*136c0*/  IADD3 R90, P5, R126.reuse, 0x4020, RZ ;  /* 0x000040207e5a7810 */ /* 0x040fe40007fbe0ff */
[----:B------:R-:W-:Y:S02]  /*136d0*/  SHF.R.U64 R183, R183, 0x3, RZ ;  /* 0x00000003b7b77819 */ /* 0x000fe400000012ff */
[----:B------:R-:W-:Y:S01]  /*136e0*/  IADD3 R110, P4, R126, 0x8040, RZ ;  /* 0x000080407e6e7810 */ /* 0x000fe20007f9e0ff */
[--C-:B------:R-:W-:Y:S01]  /*136f0*/  IMAD.X R31, RZ, RZ, R127.reuse, P2 ;  /* 0x000000ffff1f7224 */ /* 0x100fe200010e067f */
[----:B------:R-:W-:Y:S01]  /*13700*/  LOP3.LUT R20, R177, R20, RZ, 0x3c, !PT ;  /* 0x00000014b1147212 */ /* 0x000fe200078e3cff */
[----:B------:R-:W-:Y:S01]  /*13710*/  IMAD.X R39, RZ, RZ, R127, P3 ;  /* 0x000000ffff277224 */ /* 0x000fe200018e067f */
[----:B------:R-:W-:Y:S02]  /*13720*/  LOP3.LUT R30, R181, R14, RZ, 0x3c, !PT ;  /* 0x0000000eb51e7212 */ /* 0x000fe400078e3cff */
[----:B------:R-:W-:-:S02]  /*13730*/  LOP3.LUT R177, R46, 0x380, RZ, 0xc0, !PT ;  /* 0x000003802eb17812 */ /* 0x000fc400078ec0ff */
[C---:B------:R-:W-:Y:S02]  /*13740*/  IADD3 R102, P2, R126.reuse, 0x8000, RZ ;  /* 0x000080007e667810 */ /* 0x040fe40007f5e0ff */
[----:B------:R-:W-:Y:S02]  /*13750*/  IADD3 R106, P3, R126, 0x8020, RZ ;  /* 0x000080207e6a7810 */ /* 0x000fe40007f7e0ff */
[----:B------:R-:W-:Y:S02]  /*13760*/  LOP3.LUT R181, R90, 0x380, RZ, 0xc0, !PT ;  /* 0x000003805ab57812 */ /* 0x000fe400078ec0ff */
[----:B------:R-:W-:Y:S01]  /*13770*/  LOP3.LUT R94, R183, R12, RZ, 0x3c, !PT ;  /* 0x0000000cb75e7212 */ /* 0x000fe200078e3cff */
[----:B------:R-:W-:Y:S01]  /*13780*/  IMAD.X R21, RZ, RZ, R127, P1 ;  /* 0x000000ffff157224 */ /* 0x000fe200008e067f */
[----:B------:R-:W-:Y:S02]  /*13790*/  LOP3.LUT R183, R110, 0x380, RZ, 0xc0, !PT ;  /* 0x000003806eb77812 */ /* 0x000fe400078ec0ff */
[----:B------:R-:W-:-:S02]  /*137a0*/  LOP3.LUT R15, R126, 0x380, RZ, 0xc0, !PT ;  /* 0x000003807e0f7812 */ /* 0x000fc400078ec0ff */
[C---:B------:R-:W-:Y:S02]  /*137b0*/  IADD3 R98, P1, R126.reuse, 0x4060, RZ ;  /* 0x000040607e627810 */ /* 0x040fe40007f3e0ff */
[----:B------:R-:W-:Y:S01]  /*137c0*/  SHF.R.U64 R177, R177, 0x3, RZ ;  /* 0x00000003b1b17819 */ /* 0x000fe200000012ff */
[--C-:B------:R-:W-:Y:S01]  /*137d0*/  IMAD.X R103, RZ, RZ, R127.reuse, P2 ;  /* 0x000000ffff677224 */ /* 0x100fe200010e067f */
[----:B------:R-:W-:Y:S01]  /*137e0*/  SHF.R.U64 R181, R181, 0x3, RZ ;  /* 0x00000003b5b57819 */ /* 0x000fe200000012ff */
[----:B------:R-:W-:Y:S01]  /*137f0*/  IMAD.X R107, RZ, RZ, R127, P3 ;  /* 0x000000ffff6b7224 */ /* 0x000fe200018e067f */
[----:B------:R-:W-:Y:S02]  /*13800*/  SHF.R.U64 R183, R183, 0x3, RZ ;  /* 0x00000003b7b77819 */ /* 0x000fe400000012ff */
[C---:B------:R-:W-:Y:S02]  /*13810*/  IADD3 R176, P2, R126.reuse, 0xc040, RZ ;  /* 0x0000c0407eb07810 */ /* 0x040fe40007f5e0ff */
[----:B------:R-:W-:-:S02]  /*13820*/  IADD3 R151, P3, R126, 0xc060, RZ ;  /* 0x0000c0607e977810 */ /* 0x000fc40007f7e0ff */
[----:B------:R-:W-:Y:S02]  /*13830*/  SHF.R.U64 R15, R15, 0x3, RZ ;  /* 0x000000030f0f7819 */ /* 0x000fe400000012ff */
[----:B------:R-:W-:Y:S02]  /*13840*/  LOP3.LUT R185, R98, 0x380, RZ, 0xc0, !PT ;  /* 0x0000038062b97812 */ /* 0x000fe400078ec0ff */
[----:B------:R-:W-:Y:S01]  /*13850*/  LOP3.LUT R46, R177, R46, RZ, 0x3c, !PT ;  /* 0x0000002eb12e7212 */ /* 0x000fe200078e3cff */
[--C-:B------:R-:W-:Y:S01]  /*13860*/  IMAD.X R91, RZ, RZ, R127.reuse, P5 ;  /* 0x000000ffff5b7224 */ /* 0x100fe200028e067f */
[----:B------:R-:W-:Y:S01]  /*13870*/  LOP3.LUT R90, R181, R90, RZ, 0x3c, !PT ;  /* 0x0000005ab55a7212 */ /* 0x000fe200078e3cff */
[----:B------:R-:W-:Y:S01]  /*13880*/  IMAD.X R95, RZ, RZ, R127, P0 ;  /* 0x000000ffff5f7224 */ /* 0x000fe200000e067f */
[----:B------:R-:W-:Y:S02]  /*13890*/  LOP3.LUT R177, R102, 0x380, RZ, 0xc0, !PT ;  /* 0x0000038066b17812 */ /* 0x000fe400078ec0ff */
[----:B------:R-:W-:-:S02]  /*138a0*/  IADD3.X R99, RZ, R127, RZ, P1, !PT ;  /* 0x0000007fff637210 */ /* 0x000fc40000ffe4ff */
[----:B------:R-:W-:Y:S02]  /*138b0*/  LOP3.LUT R181, R106, 0x380, RZ, 0xc0, !PT ;  /* 0x000003806ab57812 */ /* 0x000fe400078ec0ff */
[----:B------:R-:W-:Y:S02]  /*138c0*/  LOP3.LUT R110, R183, R110, RZ, 0x3c, !PT ;  /* 0x0000006eb76e7212 */ /* 0x000fe400078e3cff */
[C---:B------:R-:W-:Y:S02]  /*138d0*/  IADD3 R114, P5, R126.reuse, 0x8060, RZ ;  /* 0x000080607e727810 */ /* 0x040fe40007fbe0ff */
[C---:B--2---:R-:W-:Y:S02]  /*138e0*/  IADD3 R84, P0, R126.reuse, 0xc000, RZ ;  /* 0x0000c0007e547810 */ /* 0x044fe40007f1e0ff */
[----:B------:R-:W-:Y:S02]  /*138f0*/  IADD3 R122, P1, R126, 0xc020, RZ ;  /* 0x0000c0207e7a7810 */ /* 0x000fe40007f3e0ff */
[----:B------:R-:W-:-:S02]  /*13900*/  LOP3.LUT R183, R176, 0x380, RZ, 0xc0, !PT ;  /* 0x00000380b0b77812 */ /* 0x000fc400078ec0ff */
[----:B------:R-:W-:Y:S02]  /*13910*/  LOP3.LUT R14, R151, 0x380, RZ, 0xc0, !PT ;  /* 0x00000380970e7812 */ /* 0x000fe400078ec0ff */
[----:B------:R-:W-:Y:S02]  /*13920*/  LOP3.LUT R126, R15, R126, RZ, 0x3c, !PT ;  /* 0x0000007e0f7e7212 */ /* 0x000fe400078e3cff */
[----:B------:R-:W-:Y:S02]  /*13930*/  SHF.R.U64 R185, R185, 0x3, RZ ;  /* 0x00000003b9b97819 */ /* 0x000fe400000012ff */
[----:B------:R-:W-:Y:S02]  /*13940*/  SHF.R.U64 R177, R177, 0x3, RZ ;  /* 0x00000003b1b17819 */ /* 0x000fe400000012ff */
[----:B------:R-:W-:Y:S02]  /*13950*/  SHF.R.U64 R181, R181, 0x3, RZ ;  /* 0x00000003b5b57819 */ /* 0x000fe400000012ff */
[----:B------:R-:W-:-:S02]  /*13960*/  SHF.R.U64 R183, R183, 0x3, RZ ;  /* 0x00000003b7b77819 */ /* 0x000fc400000012ff */
[----:B------:R-:W-:Y:S02]  /*13970*/  SHF.R.U64 R14, R14, 0x3, RZ ;  /* 0x000000030e0e7819 */ /* 0x000fe400000012ff */
[----:B------:R-:W-:Y:S02]  /*13980*/  LOP3.LUT R98, R185, R98, RZ, 0x3c, !PT ;  /* 0x00000062b9627212 */ /* 0x000fe400078e3cff */
[----:B------:R-:W-:Y:S01]  /*13990*/  MOV R126, R126 ;  /* 0x0000007e007e7202 */ /* 0x000fe20000000f00 */
[--C-:B------:R-:W-:Y:S01]  /*139a0*/  IMAD.X R13, RZ, RZ, R127.reuse, P2 ;  /* 0x000000ffff0d7224 */ /* 0x100fe200010e067f */
[----:B------:R-:W-:Y:S01]  /*139b0*/  LOP3.LUT R185, R114, 0x380, RZ, 0xc0, !PT ;  /* 0x0000038072b97812 */ /* 0x000fe200078ec0ff */
[----:B------:R-:W-:Y:S01]  /*139c0*/  IMAD.X R15, RZ, RZ, R127, P3 ;  /* 0x000000ffff0f7224 */ /* 0x000fe200018e067f */
[----:B------:R-:W-:Y:S02]  /*139d0*/  LOP3.LUT R102, R177, R102, RZ, 0x3c, !PT ;  /* 0x00000066b1667212 */ /* 0x000fe400078e3cff */
[----:B------:R-:W-:-:S02]  /*139e0*/  MOV R28, R20 ;  /* 0x00000014001c7202 */ /* 0x000fc40000000f00 */
[----:B------:R-:W-:Y:S02]  /*139f0*/  LOP3.LUT R106, R181, R106, RZ, 0x3c, !PT ;  /* 0x0000006ab56a7212 */ /* 0x000fe400078e3cff */
[----:B------:R-:W-:Y:S02]  /*13a00*/  LOP3.LUT R177, R84, 0x380, RZ, 0xc0, !PT ;  /* 0x0000038054b17812 */ /* 0x000fe400078ec0ff */
[----:B------:R-:W-:Y:S02]  /*13a10*/  MOV R30, R30 ;  /* 0x0000001e001e7202 */ /* 0x000fe40000000f00 */
[----:B------:R-:W-:Y:S02]  /*13a20*/  LOP3.LUT R181, R122, 0x380, RZ, 0xc0, !PT ;  /* 0x000003807ab57812 */ /* 0x000fe400078ec0ff */
[----:B------:R-:W-:Y:S02]  /*13a30*/  LOP3.LUT R12, R183, R176, RZ, 0x3c, !PT ;  /* 0x000000b0b70c7212 */ /* 0x000fe400078e3cff */
[----:B------:R-:W-:-:S02]  /*13a40*/  LOP3.LUT R14, R14, R151, RZ, 0x3c, !PT ;  /* 0x000000970e0e7212 */ /* 0x000fc400078e3cff */
[----:B------:R-:W-:Y:S01]  /*13a50*/  MOV R38, R38 ;  /* 0x0000002600267202 */ /* 0x000fe20000000f00 */
[----:B------:R1:W-:Y:S01]  /*13a60*/  STSM.16.M88.4 [R126], R24 ;  /* 0x000000187e007844 */ /* 0x0003e20000000200 */
[----:B------:R-:W-:Y:S02]  /*13a70*/  MOV R46, R46 ;  /* 0x0000002e002e7202 */ /* 0x000fe40000000f00 */
[----:B------:R-:W-:Y:S01]  /*13a80*/  SHF.R.U64 R185, R185, 0x3, RZ ;  /* 0x00000003b9b97819 */ /* 0x000fe200000012ff */
[----:B------:R2:W-:Y:S01]  /*13a90*/  STSM.16.M88.4 [R28], R32 ;  /* 0x000000201c007844 */ /* 0x0005e20000000200 */
[----:B------:R-:W-:Y:S01]  /*13aa0*/  MOV R90, R90 ;  /* 0x0000005a005a7202 */ /* 0x000fe20000000f00 */
[--C-:B------:R-:W-:Y:S01]  /*13ab0*/  IMAD.X R111, RZ, RZ, R127.reuse, P4 ;  /* 0x000000ffff6f7224 */ /* 0x100fe200020e067f */
[----:B------:R-:W-:Y:S01]  /*13ac0*/  SHF.R.U64 R177, R177, 0x3, RZ ;  /* 0x00000003b1b17819 */ /* 0x000fe200000012ff */
[----:B------:R3:W-:Y:S01]  /*13ad0*/  STSM.16.M88.4 [R30], R40 ;  /* 0x000000281e007844 */ /* 0x0007e20000000200 */
[----:B------:R-:W-:Y:S01]  /*13ae0*/  MOV R94, R94 ;  /* 0x0000005e005e7202 */ /* 0x000fe20000000f00 */
[----:B------:R-:W-:Y:S01]  /*13af0*/  IMAD.X R115, RZ, RZ, R127, P5 ;  /* 0x000000ffff737224 */ /* 0x000fe200028e067f */
[----:B------:R-:W-:Y:S01]  /*13b00*/  SHF.R.U64 R181, R181, 0x3, RZ ;  /* 0x00000003b5b57819 */ /* 0x000fe200000012ff */
[----:B------:R0:W-:Y:S01]  /*13b10*/  STSM.16.M88.4 [R38], R48 ;  /* 0x0000003026007844 */ /* 0x0001e20000000200 */
[----:B------:R-:W-:-:S02]  /*13b20*/  MOV R98, R98 ;  /* 0x0000006200627202 */ /* 0x000fc40000000f00 */
[----:B------:R-:W-:Y:S02]  /*13b30*/  MOV R20, R12 ;  /* 0x0000000c00147202 */ /* 0x000fe40000000f00 */
[----:B------:R-:W-:Y:S01]  /*13b40*/  MOV R21, R14 ;  /* 0x0000000e00157202 */ /* 0x000fe20000000f00 */
[----:B------:R-:W-:Y:S01]  /*13b50*/  IMAD.X R119, RZ, RZ, R127, P0 ;  /* 0x000000ffff777224 */ /* 0x000fe200000e067f */
[----:B------:R-:W-:Y:S01]  /*13b60*/  MOV R102, R102 ;  /* 0x0000006600667202 */ /* 0x000fe20000000f00 */
[----:B------:R-:W-:Y:S01]  /*13b70*/  STSM.16.M88.4 [R46], R56 ;  /* 0x000000382e007844 */ /* 0x000fe20000000200 */
[----:B------:R-:W-:Y:S02]  /*13b80*/  F2FP.F16.F32.PACK_AB R12, R89, R166 ;  /* 0x000000a6590c723e */ /* 0x000fe400000000ff */
[----:B------:R-:W-:Y:S02]  /*13b90*/  F2FP.F16.F32.PACK_AB R13, R79, R70 ;  /* 0x000000464f0d723e */ /* 0x000fe400000000ff */
[----:B------:R-:W-:-:S02]  /*13ba0*/  F2FP.F16.F32.PACK_AB R14, R93, R167 ;  /* 0x000000a75d0e723e */ /* 0x000fc400000000ff */
[----:B------:R-:W-:Y:S01]  /*13bb0*/  F2FP.F16.F32.PACK_AB R15, R120, R116 ;  /* 0x00000074780f723e */ /* 0x000fe200000000ff */
[----:B------:R-:W-:Y:S01]  /*13bc0*/  IMAD.X R123, RZ, RZ, R127, P1 ;  /* 0x000000ffff7b7224 */ /* 0x000fe200008e067f */
[----:B------:R-:W-:Y:S01]  /*13bd0*/  LOP3.LUT R114, R185, R114, RZ, 0x3c, !PT ;  /* 0x00000072b9727212 */ /* 0x000fe200078e3cff */
[----:B------:R-:W-:Y:S01]  /*13be0*/  STSM.16.M88.4 [R90], R64 ;  /* 0x000000405a007844 */ /* 0x000fe20000000200 */
[----:B------:R-:W-:Y:S02]  /*13bf0*/  LOP3.LUT R118, R177, R84, RZ, 0x3c, !PT ;  /* 0x00000054b1767212 */ /* 0x000fe400078e3cff */
[----:B------:R-:W-:Y:S01]  /*13c00*/  LOP3.LUT R122, R181, R122, RZ, 0x3c, !PT ;  /* 0x0000007ab57a7212 */ /* 0x000fe200078e3cff */
[----:B------:R-:W-:Y:S01]  /*13c10*/  STSM.16.M88.4 [R94], R72 ;  /* 0x000000485e007844 */ /* 0x000fe20000000200 */
[----:B------:R-:W-:Y:S02]  /*13c20*/  MOV R106, R106 ;  /* 0x0000006a006a7202 */ /* 0x000fe40000000f00 */
[----:B-1----:R-:W-:Y:S01]  /*13c30*/  F2FP.F16.F32.PACK_AB R24, R97, R168 ;  /* 0x000000a86118723e */ /* 0x002fe200000000ff */
[----:B------:R-:W-:Y:S01]  /*13c40*/  STSM.16.M88.4 [R98], R80 ;  /* 0x0000005062007844 */ /* 0x000fe20000000200 */
[----:B------:R-:W-:-:S02]  /*13c50*/  F2FP.F16.F32.PACK_AB R25, R128, R124 ;  /* 0x0000007c8019723e */ /* 0x000fc400000000ff */
[----:B------:R-:W-:Y:S02]  /*13c60*/  F2FP.F16.F32.PACK_AB R26, R101, R169 ;  /* 0x000000a9651a723e */ /* 0x000fe400000000ff */
[----:B------:R-:W-:Y:S01]  /*13c70*/  F2FP.F16.F32.PACK_AB R27, R153, R152 ;  /* 0x00000098991b723e */ /* 0x000fe200000000ff */
[----:B------:R4:W-:Y:S01]  /*13c80*/  STSM.16.M88.4 [R102], R12 ;  /* 0x0000000c66007844 */ /* 0x0009e20000000200 */
[----:B------:R-:W-:Y:S02]  /*13c90*/  MOV R110, R110 ;  /* 0x0000006e006e7202 */ /* 0x000fe40000000f00 */
[----:B--2---:R-:W-:Y:S02]  /*13ca0*/  F2FP.F16.F32.PACK_AB R28, R105, R170 ;  /* 0x000000aa691c723e */ /* 0x004fe400000000ff */
[----:B---3--:R-:W-:Y:S02]  /*13cb0*/  F2FP.F16.F32.PACK_AB R30, R109, R171 ;  /* 0x000000ab6d1e723e */ /* 0x008fe400000000ff */
[----:B------:R-:W-:-:S02]  /*13cc0*/  F2FP.F16.F32.PACK_AB R31, R157, R156 ;  /* 0x0000009c9d1f723e */ /* 0x000fc400000000ff */
[----:B------:R-:W-:Y:S02]  /*13cd0*/  MOV R114, R114 ;  /* 0x0000007200727202 */ /* 0x000fe40000000f00 */
[----:B------:R-:W-:Y:S02]  /*13ce0*/  F2FP.F16.F32.PACK_AB R32, R113, R172 ;  /* 0x000000ac7120723e */ /* 0x000fe400000000ff */
[----:B------:R-:W-:Y:S02]  /*13cf0*/  F2FP.F16.F32.PACK_AB R33, R159, R158 ;  /* 0x0000009e9f21723e */ /* 0x000fe400000000ff */
[----:B------:R-:W-:Y:S02]  /*13d00*/  F2FP.F16.F32.PACK_AB R34, R117, R173 ;  /* 0x000000ad7522723e */ /* 0x000fe400000000ff */
[----:B------:R-:W-:Y:S02]  /*13d10*/  F2FP.F16.F32.PACK_AB R35, R161, R160 ;  /* 0x000000a0a123723e */ /* 0x000fe400000000ff */
[----:B------:R-:W-:-:S02]  /*13d20*/  MOV R118, R118 ;  /* 0x0000007600767202 */ /* 0x000fc40000000f00 */
[----:B0-----:R-:W-:Y:S02]  /*13d30*/  F2FP.F16.F32.PACK_AB R38, R125, R175 ;  /* 0x000000af7d26723e */ /* 0x001fe400000000ff */
[----:B------:R-:W-:Y:S02]  /*13d40*/  F2FP.F16.F32.PACK_AB R39, R165, R164 ;  /* 0x000000a4a527723e */ /* 0x000fe400000000ff */
[----:B------:R-:W-:Y:S02]  /*13d50*/  ISETP.NE.U32.AND P0, PT, RZ, UR4, PT ;  /* 0x00000004ff007c0c */ /* 0x000fe4000bf05070 */
[----:B----4-:R-:W-:Y:S01]  /*13d60*/  IADD3 R12, P1, R184, UR4, RZ ;  /* 0x00000004b80c7c10 */ /* 0x010fe2000ff3e0ff */
[----:B------:R-:W-:Y:S01]  /*13d70*/  STSM.16.M88.4 [R106], R24 ;  /* 0x000000186a007844 */ /* 0x000fe20000000200 */
[----:B------:R-:W-:Y:S02]  /*13d80*/  MOV R122, R122 ;  /* 0x0000007a007a7202 */ /* 0x000fe40000000f00 */
[----:B------:R-:W-:-:S02]  /*13d90*/  F2FP.F16.F32.PACK_AB R40, R129, R179 ;  /* 0x000000b38128723e */ /* 0x000fc400000000ff */
[----:B------:R-:W-:Y:S02]  /*13da0*/  F2FP.F16.F32.PACK_AB R41, R131, R130 ;  /* 0x000000828329723e */ /* 0x000fe400000000ff */
[----:B------:R-:W-:Y:S02]  /*13db0*/  F2FP.F16.F32.PACK_AB R42, R133, R132 ;  /* 0x00000084852a723e */ /* 0x000fe400000000ff */
[----:B------:R-:W-:Y:S01]  /*13dc0*/  F2FP.F16.F32.PACK_AB R43, R135, R134 ;  /* 0x00000086872b723e */ /* 0x000fe200000000ff */
[----:B------:R0:W-:Y:S01]  /*13dd0*/  STSM.16.M88.4 [R110], R28 ;  /* 0x0000001c6e007844 */ /* 0x0001e20000000200 */
[----:B------:R-:W-:Y:S02]  /*13de0*/  ISETP.NE.AND.EX P0, PT, RZ, UR5, PT, P0 ;  /* 0x00000005ff007c0c */ /* 0x000fe4000bf05300 */
[----:B------:R-:W-:Y:S01]  /*13df0*/  IADD3.X R13, R182, UR5, RZ, P1, !PT ;  /* 0x00000005b60d7c10 */ /* 0x000fe20008ffe4ff */
[----:B------:R1:W-:Y:S01]  /*13e00*/  STSM.16.M88.4 [R114], R32 ;  /* 0x0000002072007844 */ /* 0x0003e20000000200 */
[----:B------:R-:W-:-:S03]  /*13e10*/  ULDC.64 UR4, c[0x0][0xd08] ;  /* 0x0003420000047ab9 */ /* 0x000fc60000000a00 */
[----:B------:R1:W-:Y:S01]  /*13e20*/  STSM.16.M88.4 [R118], R36 ;  /* 0x0000002476007844 */ /* 0x0003e20000000200 */
[----:B------:R-:W-:-:S03]  /*13e30*/  ISETP.NE.U32.AND P2, PT, RZ, UR4, PT ;  /* 0x00000004ff007c0c */ /* 0x000fc6000bf45070 */
[----:B------:R1:W-:Y:S04]  /*13e40*/  STSM.16.M88.4 [R122], R40 ;  /* 0x000000287a007844 */ /* 0x0003e80000000200 */
[----:B------:R1:W-:Y:S01]  /*13e50*/  STSM.16.M88.4 [R20], R136 ;  /* 0x0000008814007844 */ /* 0x0003e20000000200 */
[----:B------:R-:W-:-:S03]  /*13e60*/  ISETP.NE.AND.EX P2, PT, RZ, UR5, PT, P2 ;  /* 0x00000005ff007c0c */ /* 0x000fc6000bf45320 */
[----:B------:R1:W-:Y:S01]  /*13e70*/  STSM.16.M88.4 [R21], R144 ;  /* 0x0000009015007844 */ /* 0x0003e20000000200 */
[----:B------:R-:W-:Y:S09]  /*13e80*/  BAR.SYNC.DEFER_BLOCKING 0x1, 0x100 ;  /* 0x0044000000007b1d */ /* 0x000ff20000010000 */
[----:B------:R-:W-:Y:S01]  /*13e90*/  @P2 IADD3 R8, P3, R184, UR4, RZ ;  /* 0x00000004b8082c10 */ /* 0x000fe2000ff7e0ff */
[----:B------:R-:W-:-:S02]  /*13ea0*/  ULDC UR4, c[0x0][0xb88] ;  /* 0x0002e20000047ab9 */ /* 0x000fc40000000800 */
[----:B------:R-:W-:Y:S01]  /*13eb0*/  IMAD.U32 R7, RZ, RZ, UR4 ;  /* 0x00000004ff077e24 */ /* 0x000fe2000f8e00ff */
[----:B------:R-:W-:Y:S01]  /*13ec0*/  @P2 IADD3.X R9, R182, UR5, RZ, P3, !PT ;  /* 0x00000005b6092c10 */ /* 0x000fe20009ffe4ff */
[----:B------:R1:W5:Y:S04]  /*13ed0*/  @P0 LDG.E R3, desc[UR40][R12.64] ;  /* 0x000000280c030981 */ /* 0x000368000c1e1900 */
[----:B------:R1:W5:Y:S01]  /*13ee0*/  @P2 LDG.E R7, desc[UR40][R8.64] ;  /* 0x0000002808072981 */ /* 0x000362000c1e1900 */
[----:B------:R-:W-:-:S13]  /*13ef0*/  ISETP.NE.AND P1, PT, R0, 0x1, PT ;  /* 0x000000010000780c */ /* 0x000fda0003f25270 */
[----:B------:R-:W2:Y:S08]  /*13f00*/  @P1 LDC R4, c[0x0][0xcec] ;  /* 0x00033b00ff041b82 */ /* 0x000eb00000000800 */
[----:B------:R-:W3:Y:S01]  /*13f10*/  @P1 LDC R15, c[0x0][0xcf0] ;  /* 0x00033c00ff0f1b82 */ /* 0x000ee20000000800 */
[----:B0-----:R-:W-:Y:S01]  /*13f20*/  IMAD.IADD R29, R180, 0x1, R178 ;  /* 0x00000001b41d7824 */ /* 0x001fe200078e02b2 */
[----:B-1----:R-:W-:Y:S06]  /*13f30*/  @P2 BRA `(.L_x_5700) ;  /* 0x0000000000102947 */ /* 0x002fec0003800000 */
[----:B------:R-:W-:Y:S05]  /*13f40*/  @!P0 BRA `(.L_x_5700) ;  /* 0x00000000000c8947 */ /* 0x000fea0003800000 */
[----:B------:R-:W4:Y:S04]  /*13f50*/  LDG.E R8, desc[UR40][R12.64] ;  /* 0x000000280c087981 */ /* 0x000f28000c1e1900 */
[----:B-----5:R-:W4:Y:S02]  /*13f60*/  LDG.E R7, desc[UR40][R12.64+0x4] ;  /* 0x000004280c077981 */ /* 0x020f24000c1e1900 */
[----:B----4-:R-:W-:-:S07]  /*13f70*/  IMAD.IADD R7, R7, 0x1, -R8 ;  /* 0x0000000107077824 */ /* 0x010fce00078e0a08 */
.L_x_5700:
[----:B------:R-:W4:Y:S01]  /*13f80*/  LDL.LU R24, [R1+0x94] ;  /* 0x0000940001187983 */ /* 0x000f220000300800 */
[----:B------:R-:W0:Y:S01]  /*13f90*/  S2R R8, SR_TID.X ;  /* 0x0000000000087919 */ /* 0x000e220000002100 */
[----:B--2---:R-:W-:Y:S01]  /*13fa0*/  @P1 IMAD.HI.U32 R4, R29, R4, RZ ;  /* 0x000000041d041227 */ /* 0x004fe200078e00ff */
[----:B------:R-:W-:Y:S01]  /*13fb0*/  ULDC.64 UR4, c[0x0][0xc90] ;  /* 0x0003240000047ab9 */ /* 0x000fe20000000a00 */
[--C-:B-----5:R-:W-:Y:S01]  /*13fc0*/  SHF.R.S32.HI R21, RZ, 0x1f, R3.reuse ;  /* 0x0000001fff157819 */ /* 0x120fe20000011403 */
[----:B------:R-:W2:Y:S01]  /*13fd0*/  LDL.LU R14, [R1+0x88] ;  /* 0x00008800010e7983 */ /* 0x000ea20000300800 */
[----:B------:R-:W-:Y:S01]  /*13fe0*/  IMAD.MOV.U32 R20, RZ, RZ, R3 ;  /* 0x000000ffff147224 */ /* 0x000fe200078e0003 */
[----:B------:R-:W-:Y:S01]  /*13ff0*/  MOV R13, R29 ;  /* 0x0000001d000d7202 */ /* 0x000fe20000000f00 */
[----:B------:R-:W1:Y:S01]  /*14000*/  @P1 LDC R79, c[0x0][0xcec] ;  /* 0x00033b00ff4f1b82 */ /* 0x000e620000000800 */
[----:B------:R-:W4:Y:S04]  /*14010*/  LDL.LU R88, [R1+0x7c] ;  /* 0x00007c0001587983 */ /* 0x000f280000300800 */
[----:B------:R-:W4:Y:S01]  /*14020*/  LDL R95, [R1+0x3c] ;  /* 0x00003c00015f7983 */ /* 0x000f220000100800 */
[----:B---3--:R-:W-:-:S03]  /*14030*/  @P1 SHF.R.U32.HI R13, RZ, R15, R4 ;  /* 0x0000000fff0d1219 */ /* 0x008fc60000011604 */
[----:B------:R-:W3:Y:S02]  /*14040*/  LDL R26, [R1+0xa0] ;  /* 0x0000a000011a7983 */ /* 0x000ee40000100800 */
[----:B------:R-:W-:Y:S02]  /*14050*/  IMAD.MOV R27, RZ, RZ, -R13 ;  /* 0x000000ffff1b7224 */ /* 0x000fe400078e0a0d */
[----:B------:R0:W5:Y:S04]  /*14060*/  LDL R96, [R1+0xb4] ;  /* 0x0000b40001607983 */ /* 0x0001680000100800 */
[----:B------:R0:W5:Y:S04]  /*14070*/  LDL R94, [R1+0xb0] ;  /* 0x0000b000015e7983 */ /* 0x0001680000100800 */
[----:B------:R1:W5:Y:S01]  /*14080*/  LDL R93, [R1+0x70] ;  /* 0x00007000015d7983 */ /* 0x0003620000100800 */
[----:B0-----:R-:W-:-:S03]  /*14090*/  VIADD R84, R8, 0xffffff80 ;  /* 0xffffff8008547836 */ /* 0x001fc60000000000 */
[----:B------:R0:W5:Y:S02]  /*140a0*/  LDL R92, [R1+0xac] ;  /* 0x0000ac00015c7983 */ /* 0x0001640000100800 */
[----:B------:R-:W-:Y:S02]  /*140b0*/  SHF.R.S32.HI R83, RZ, 0x1f, R84 ;  /* 0x0000001fff537819 */ /* 0x000fe40000011454 */
[----:B------:R0:W5:Y:S02]  /*140c0*/  LDL R91, [R1+0x6c] ;  /* 0x00006c00015b7983 */ /* 0x0001640000100800 */
[----:B------:R-:W-:Y:S02]  /*140d0*/  LEA.HI R83, R83, R84, RZ, 0x3 ;  /* 0x0000005453537211 */ /* 0x000fe400078f18ff */
[----:B------:R0:W5:Y:S02]  /*140e0*/  LDL R90, [R1+0xa8] ;  /* 0x0000a800015a7983 */ /* 0x0001640000100800 */
[----:B------:R-:W-:Y:S01]  /*140f0*/  SHF.R.S32.HI R83, RZ, 0x3, R83 ;  /* 0x00000003ff537819 */ /* 0x000fe20000011453 */
[----:B------:R-:W0:Y:S01]  /*14100*/  S2R R30, SR_TID.X ;  /* 0x00000000001e7919 */ /* 0x000e220000002100 */
[----:B--2---:R-:W-:-:S02]  /*14110*/  SEL R76, R14, RZ, !P0 ;  /* 0x000000ff0e4c7207 */ /* 0x004fc40004000000 */
[----:B----4-:R-:W-:Y:S01]  /*14120*/  SHF.R.S32.HI R77, RZ, 0x1f, R88 ;  /* 0x0000001fff4d7819 */ /* 0x010fe20000011458 */
[----:B------:R-:W-:Y:S01]  /*14130*/  IMAD.WIDE.U32 R8, R88, UR4, R20 ;  /* 0x0000000458087c25 */ /* 0x000fe2000f8e0014 */
[----:B------:R-:W-:-:S03]  /*14140*/  SEL R20, R24, RZ, !P0 ;  /* 0x000000ff18147207 */ /* 0x000fc60004000000 */
[----:B------:R-:W-:Y:S02]  /*14150*/  IMAD R12, R77, UR4, RZ ;  /* 0x000000044d0c7c24 */ /* 0x000fe4000f8e02ff */
[----:B------:R-:W-:Y:S02]  /*14160*/  IMAD R25, R83, 0x40, R95 ;  /* 0x0000004053197824 */ /* 0x000fe400078e025f */
[----:B------:R-:W-:Y:S01]  /*14170*/  IMAD R15, R88, UR5, R12 ;  /* 0x00000005580f7c24 */ /* 0x000fe2000f8e020c */
[----:B------:R-:W-:-:S03]  /*14180*/  ULDC.64 UR4, c[0x0][0xc98] ;  /* 0x0003260000047ab9 */ /* 0x000fc60000000a00 */
        /* <DEDUP_REMOVED lines=9> */
[----:B------:R-:W-:Y:S02]  /*14220*/  ULDC.64 UR4, c[0x0][0xc88] ;  /* 0x0003220000047ab9 */ /* 0x000fe40000000a00 */
[----:B------:R-:W-:Y:S02]  /*14230*/  IMAD R4, R4, UR4, RZ ;  /* 0x0000000404047c24 */ /* 0x000fe4000f8e02ff */
[----:B------:R-:W-:Y:S02]  /*14240*/  IADD3.X R13, R25, R9, R14, P0, !PT ;  /* 0x00000009190d7210 */ /* 0x000fe400007fe40e */
[----:B------:R-:W-:-:S02]  /*14250*/  IMAD R9, R15, UR5, R4 ;  /* 0x000000050f097c24 */ /* 0x000fc4000f8e0204 */
[----:B------:R-:W-:Y:S01]  /*14260*/  IMAD.WIDE.U32 R12, R15, UR4, R12 ;  /* 0x000000040f0c7c25 */ /* 0x000fe2000f8e000c */
[----:B------:R-:W-:-:S03]  /*14270*/  ULDC.64 UR4, c[0x0][0xc50] ;  /* 0x0003140000047ab9 */ /* 0x000fc60000000a00 */
[----:B------:R-:W-:Y:S01]  /*14280*/  IMAD.IADD R9, R13, 0x1, R9 ;  /* 0x000000010d097824 */ /* 0x000fe200078e0209 */
[----:B------:R-:W-:-:S04]  /*14290*/  LEA R4, P0, R12, UR4, 0x2 ;  /* 0x000000040c047c11 */ /* 0x000fc8000f8010ff */
[----:B------:R-:W-:Y:S01]  /*142a0*/  LEA.HI.X R14, R12, UR5, R9, 0x2, P0 ;  /* 0x000000050c0e7c11 */ /* 0x000fe200080f1409 */
[----:B------:R-:W-:Y:S02]  /*142b0*/  ULDC.64 UR4, c[0x0][0xba0] ;  /* 0x0002e80000047ab9 */ /* 0x000fe40000000a00 */
[----:B------:R-:W-:-:S04]  /*142c0*/  IMAD R80, R21, UR4, RZ ;  /* 0x0000000415507c24 */ /* 0x000fc8000f8e02ff */
[C---:B------:R-:W-:Y:S02]  /*142d0*/  IMAD R21, R3.reuse, UR5, R80 ;  /* 0x0000000503157c24 */ /* 0x040fe4000f8e0250 */
[----:B------:R-:W-:Y:S01]  /*142e0*/  IMAD.WIDE.U32 R80, R3, UR4, RZ ;  /* 0x0000000403507c25 */ /* 0x000fe2000f8e00ff */
[----:B------:R-:W-:-:S03]  /*142f0*/  ULDC.64 UR4, c[0x0][0xbe8] ;  /* 0x0002fa0000047ab9 */ /* 0x000fc60000000a00 */
[----:B------:R-:W-:Y:S02]  /*14300*/  IMAD.IADD R81, R81, 0x1, R21 ;  /* 0x0000000151517824 */ /* 0x000fe400078e0215 */
[----:B------:R-:W-:Y:S02]  /*14310*/  IMAD R77, R77, UR4, RZ ;  /* 0x000000044d4d7c24 */ /* 0x000fe4000f8e02ff */
[----:B------:R-:W-:-:S04]  /*14320*/  IMAD.WIDE.U32 R80, R88, UR4, R80 ;  /* 0x0000000458507c25 */ /* 0x000fc8000f8e0050 */
[----:B------:R-:W-:Y:S01]  /*14330*/  IMAD R77, R88, UR5, R77 ;  /* 0x00000005584d7c24 */ /* 0x000fe2000f8e024d */
[C---:B------:R-:W-:Y:S01]  /*14340*/  IADD3 R13, P3, R10.reuse, 0x2000, RZ ;  /* 0x000020000a0d7810 */ /* 0x040fe20007f7e0ff */
[----:B------:R2:W5:Y:S01]  /*14350*/  LDL R88, [R1+0x74] ;  /* 0x0000740001587983 */ /* 0x0005620000100800 */
[C---:B------:R-:W-:Y:S02]  /*14360*/  IADD3 R27, P2, R10.reuse, 0x1000, RZ ;  /* 0x000010000a1b7810 */ /* 0x040fe40007f5e0ff */
[----:B------:R-:W-:Y:S02]  /*14370*/  SHF.R.S32.HI R82, RZ, 0x1f, R84 ;  /* 0x0000001fff527819 */ /* 0x000fe40000011454 */
[----:B------:R-:W-:Y:S01]  /*14380*/  IADD3 R29, P0, R10, 0x4000, RZ ;  /* 0x000040000a1d7810 */ /* 0x000fe20007f1e0ff */
[----:B0-----:R-:W-:Y:S01]  /*14390*/  VIADD R31, R30, 0xffffff80 ;  /* 0xffffff801e1f7836 */ /* 0x001fe20000000000 */
[----:B------:R-:W-:Y:S02]  /*143a0*/  LOP3.LUT R12, R13, 0x380, RZ, 0xc0, !PT ;  /* 0x000003800d0c7812 */ /* 0x000fe400078ec0ff */
[----:B------:R-:W-:-:S02]  /*143b0*/  IADD3 R25, P5, R10, 0x3000, RZ ;  /* 0x000030000a197810 */ /* 0x000fc40007fbe0ff */
[----:B------:R-:W-:Y:S01]  /*143c0*/  IADD3 R33, P4, R10, 0x5000, RZ ;  /* 0x000050000a217810 */ /* 0x000fe20007f9e0ff */
[----:B------:R-:W-:Y:S01]  /*143d0*/  SHFL.IDX PT, R50, R4, RZ, 0x1c1f ;  /* 0x001c1fff04327589 */ /* 0x000fe200000e0000 */
[----:B------:R-:W-:Y:S01]  /*143e0*/  SHF.R.U64 R12, R12, 0x3, RZ ;  /* 0x000000030c0c7819 */ /* 0x000fe200000012ff */
[--C-:B------:R-:W-:Y:S01]  /*143f0*/  IMAD.X R9, RZ, RZ, R11.reuse, P2 ;  /* 0x000000ffff097224 */ /* 0x100fe200010e060b */
[----:B------:R-:W-:Y:S01]  /*14400*/  LOP3.LUT R28, R29, 0x380, RZ, 0xc0, !PT ;  /* 0x000003801d1c7812 */ /* 0x000fe200078ec0ff */
[----:B------:R-:W0:Y:S01]  /*14410*/  SHFL.IDX PT, R51, R14, RZ, 0x1c1f ;  /* 0x001c1fff0e337589 */ /* 0x000e2200000e0000 */
[----:B------:R-:W-:Y:S01]  /*14420*/  LOP3.LUT R12, R12, R13, RZ, 0x3c, !PT ;  /* 0x0000000d0c0c7212 */ /* 0x000fe200078e3cff */
[----:B------:R-:W-:Y:S01]  /*14430*/  IMAD.X R13, RZ, RZ, R11, P3 ;  /* 0x000000ffff0d7224 */ /* 0x000fe200018e060b */
[C---:B------:R-:W-:Y:S01]  /*14440*/  IADD3 R37, P2, R10.reuse, 0x6000, RZ ;  /* 0x000060000a257810 */ /* 0x040fe20007f5e0ff */
[----:B------:R4:W-:Y:S01]  /*14450*/  SHFL.IDX PT, R54, R4, 0x1, 0x1c1f ;  /* 0x003c1f0004367f89 */ /* 0x0009e200000e0000 */
[----:B------:R-:W-:Y:S01]  /*14460*/  IADD3 R41, P3, R10, 0x7000, RZ ;  /* 0x000070000a297810 */ /* 0x000fe20007f7e0ff */
[----:B---3--:R-:W-:Y:S01]  /*14470*/  IMAD.IADD R15, R26, 0x1, R178 ;  /* 0x000000011a0f7824 */ /* 0x008fe200078e02b2 */
[----:B------:R-:W-:Y:S01]  /*14480*/  LEA.HI R82, R82, R84, RZ, 0x3 ;  /* 0x0000005452527211 */ /* 0x000fe200078f18ff */
[----:B------:R-:W3:Y:S01]  /*14490*/  SHFL.IDX PT, R55, R14, 0x1, 0x1c1f ;  /* 0x003c1f000e377f89 */ /* 0x000ee200000e0000 */
[----:B------:R-:W-:Y:S01]  /*144a0*/  LOP3.LUT R24, R25, 0x380, RZ, 0xc0, !PT ;  /* 0x0000038019187812 */ /* 0x000fe200078ec0ff */
[----:B------:R-:W-:Y:S01]  /*144b0*/  IMAD R78, R7, R0, RZ ;  /* 0x00000000074e7224 */ /* 0x000fe200078e02ff */
[----:B------:R-:W-:Y:S01]  /*144c0*/  LOP3.LUT R32, R33, 0x380, RZ, 0xc0, !PT ;  /* 0x0000038021207812 */ /* 0x000fe200078ec0ff */
[----:B------:R-:W-:Y:S01]  /*144d0*/  ULDC.64 UR4, c[0x0][0xbf0] ;  /* 0x0002fc0000047ab9 */ /* 0x000fe20000000a00 */
[----:B------:R-:W-:-:S02]  /*144e0*/  SHF.R.U64 R28, R28, 0x3, RZ ;  /* 0x000000031c1c7819 */ /* 0x000fc400000012ff */
[----:B------:R-:W-:Y:S02]  /*144f0*/  LOP3.LUT R36, R37, 0x380, RZ, 0xc0, !PT ;  /* 0x0000038025247812 */ /* 0x000fe400078ec0ff */
[----:B------:R-:W-:Y:S02]  /*14500*/  LOP3.LUT R40, R41, 0x380, RZ, 0xc0, !PT ;  /* 0x0000038029287812 */ /* 0x000fe400078ec0ff */
[----:B------:R-:W-:Y:S02]  /*14510*/  LOP3.LUT R82, R82, 0xfffffff8, RZ, 0xc0, !PT ;  /* 0xfffffff852527812 */ /* 0x000fe400078ec0ff */
[----:B------:R-:W-:Y:S02]  /*14520*/  SHF.R.S32.HI R30, RZ, 0x1f, R31 ;  /* 0x0000001fff1e7819 */ /* 0x000fe4000001141f */
[----:B------:R-:W-:Y:S02]  /*14530*/  SHF.R.U64 R24, R24, 0x3, RZ ;  /* 0x0000000318187819 */ /* 0x000fe400000012ff */
[----:B------:R-:W-:-:S02]  /*14540*/  SHF.R.U64 R32, R32, 0x3, RZ ;  /* 0x0000000320207819 */ /* 0x000fc400000012ff */
[----:B------:R-:W-:Y:S01]  /*14550*/  LOP3.LUT R28, R28, R29, RZ, 0x3c, !PT ;  /* 0x0000001d1c1c7212 */ /* 0x000fe200078e3cff */
[--C-:B------:R-:W-:Y:S01]  /*14560*/  IMAD.X R29, RZ, RZ, R11.reuse, P0 ;  /* 0x000000ffff1d7224 */ /* 0x100fe200000e060b */
[----:B------:R-:W-:Y:S01]  /*14570*/  SHF.R.U64 R36, R36, 0x3, RZ ;  /* 0x0000000324247819 */ /* 0x000fe200000012ff */
[----:B------:R-:W-:Y:S01]  /*14580*/  IMAD.IADD R82, R84, 0x1, -R82 ;  /* 0x0000000154527824 */ /* 0x000fe200078e0a52 */
[----:B------:R-:W-:Y:S01]  /*14590*/  SHF.R.U64 R40, R40, 0x3, RZ ;  /* 0x0000000328287819 */ /* 0x000fe200000012ff */
[----:B------:R-:W2:Y:S01]  /*145a0*/  @P1 LDC R84, c[0x0][0xcf0] ;  /* 0x00033c00ff541b82 */ /* 0x000ea20000000800 */
[----:B------:R-:W-:Y:S02]  /*145b0*/  IADD3 R49, P0, R10, 0x9000, RZ ;  /* 0x000090000a317810 */ /* 0x000fe40007f1e0ff */
[----:B------:R-:W-:Y:S02]  /*145c0*/  LEA.HI R30, R30, R31, RZ, 0x7 ;  /* 0x0000001f1e1e7211 */ /* 0x000fe400078f38ff */
[----:B------:R-:W-:Y:S01]  /*145d0*/  LOP3.LUT R24, R24, R25, RZ, 0x3c, !PT ;  /* 0x0000001918187212 */ /* 0x000fe200078e3cff */
[--C-:B------:R-:W-:Y:S01]  /*145e0*/  IMAD.X R25, RZ, RZ, R11.reuse, P5 ;  /* 0x000000ffff197224 */ /* 0x100fe200028e060b */
[----:B------:R-:W-:Y:S01]  /*145f0*/  LOP3.LUT R32, R32, R33, RZ, 0x3c, !PT ;  /* 0x0000002120207212 */ /* 0x000fe200078e3cff */
[--C-:B------:R-:W-:Y:S01]  /*14600*/  IMAD.X R33, RZ, RZ, R11.reuse, P4 ;  /* 0x000000ffff217224 */ /* 0x100fe200020e060b */
[----:B------:R-:W-:Y:S01]  /*14610*/  LOP3.LUT R36, R36, R37, RZ, 0x3c, !PT ;  /* 0x0000002524247212 */ /* 0x000fe200078e3cff */
[----:B------:R-:W-:Y:S01]  /*14620*/  IMAD.X R37, RZ, RZ, R11, P2 ;  /* 0x000000ffff257224 */ /* 0x000fe200010e060b */
[----:B------:R-:W-:-:S02]  /*14630*/  LOP3.LUT R40, R40, R41, RZ, 0x3c, !PT ;  /* 0x0000002928287212 */ /* 0x000fc400078e3cff */
[C---:B------:R-:W-:Y:S02]  /*14640*/  IADD3 R45, P5, R10.reuse, 0x8000, RZ ;  /* 0x000080000a2d7810 */ /* 0x040fe40007fbe0ff */
[----:B------:R-:W-:Y:S02]  /*14650*/  LOP3.LUT R48, R49, 0x380, RZ, 0xc0, !PT ;  /* 0x0000038031307812 */ /* 0x000fe400078ec0ff */
[C---:B------:R-:W-:Y:S02]  /*14660*/  IADD3 R53, P4, R10.reuse, 0xa000, RZ ;  /* 0x0000a0000a357810 */ /* 0x040fe40007f9e0ff */
[----:B------:R-:W-:Y:S02]  /*14670*/  IADD3 R59, P2, R10, 0xb000, RZ ;  /* 0x0000b0000a3b7810 */ /* 0x000fe40007f5e0ff */
[----:B------:R-:W-:Y:S02]  /*14680*/  IADD3.X R41, RZ, R11, RZ, P3, !PT ;  /* 0x0000000bff297210 */ /* 0x000fe40001ffe4ff */
[----:B------:R-:W-:-:S02]  /*14690*/  LOP3.LUT R30, R30, 0xffffff80, RZ, 0xc0, !PT ;  /* 0xffffff801e1e7812 */ /* 0x000fc400078ec0ff */
[----:B------:R-:W-:Y:S02]  /*146a0*/  IADD3 R61, P3, R10, 0xc000, RZ ;  /* 0x0000c0000a3d7810 */ /* 0x000fe40007f7e0ff */
[----:B------:R-:W-:Y:S01]  /*146b0*/  LOP3.LUT R44, R45, 0x380, RZ, 0xc0, !PT ;  /* 0x000003802d2c7812 */ /* 0x000fe200078ec0ff */
[----:B------:R-:W-:Y:S01]  /*146c0*/  IMAD.IADD R30, R31, 0x1, -R30 ;  /* 0x000000011f1e7824 */ /* 0x000fe200078e0a1e */
[----:B------:R-:W-:Y:S02]  /*146d0*/  SHF.R.U64 R48, R48, 0x3, RZ ;  /* 0x0000000330307819 */ /* 0x000fe400000012ff */
[----:B------:R-:W-:Y:S02]  /*146e0*/  LOP3.LUT R52, R53, 0x380, RZ, 0xc0, !PT ;  /* 0x0000038035347812 */ /* 0x000fe400078ec0ff */
[----:B------:R-:W-:Y:S02]  /*146f0*/  LOP3.LUT R58, R59, 0x380, RZ, 0xc0, !PT ;  /* 0x000003803b3a7812 */ /* 0x000fe400078ec0ff */
[----:B------:R-:W-:Y:S01]  /*14700*/  LOP3.LUT R60, R61, 0x380, RZ, 0xc0, !PT ;  /* 0x000003803d3c7812 */ /* 0x000fe200078ec0ff */
[----:B------:R-:W-:Y:S01]  /*14710*/  IMAD R3, R82, 0x20, R83 ;  /* 0x0000002052037824 */ /* 0x000fe200078e0253 */
[----:B------:R-:W-:-:S02]  /*14720*/  SHF.R.U64 R44, R44, 0x3, RZ ;  /* 0x000000032c2c7819 */ /* 0x000fc400000012ff */
[----:B------:R-:W-:Y:S01]  /*14730*/  LOP3.LUT R48, R48, R49, RZ, 0x3c, !PT ;  /* 0x0000003130307212 */ /* 0x000fe200078e3cff */
[----:B------:R-:W-:Y:S01]  /*14740*/  IMAD.X R49, RZ, RZ, R11, P0 ;  /* 0x000000ffff317224 */ /* 0x000fe200000e060b */
[----:B------:R-:W-:Y:S02]  /*14750*/  SHF.R.U64 R52, R52, 0x3, RZ ;  /* 0x0000000334347819 */ /* 0x000fe400000012ff */
[----:B------:R-:W-:Y:S02]  /*14760*/  SHF.R.U64 R58, R58, 0x3, RZ ;  /* 0x000000033a3a7819 */ /* 0x000fe400000012ff */
[----:B------:R-:W-:Y:S02]  /*14770*/  SHF.R.U64 R60, R60, 0x3, RZ ;  /* 0x000000033c3c7819 */ /* 0x000fe400000012ff */
[----:B------:R-:W-:Y:S01]  /*14780*/  LOP3.LUT P0, RZ, R30, 0x3, RZ, 0xc0, !PT ;  /* 0x000000031eff7812 */ /* 0x000fe2000780c0ff */
[----:B------:R-:W-:Y:S01]  /*14790*/  IMAD.IADD R82, R178, 0x1, R3 ;  /* 0x00000001b2527824 */ /* 0x000fe200078e0203 */
[----:B------:R-:W-:Y:S01]  /*147a0*/  LOP3.LUT R44, R44, R45, RZ, 0x3c, !PT ;  /* 0x0000002d2c2c7212 */ /* 0x000fe200078e3cff */
[--C-:B------:R-:W-:Y:S01]  /*147b0*/  IMAD.X R45, RZ, RZ, R11.reuse, P5 ;  /* 0x000000ffff2d7224 */ /* 0x100fe200028e060b */
[----:B------:R-:W-:Y:S01]  /*147c0*/  LOP3.LUT R52, R52, R53, RZ, 0x3c, !PT ;  /* 0x0000003534347212 */ /* 0x000fe200078e3cff */
[--C-:B------:R-:W-:Y:S01]  /*147d0*/  IMAD.X R53, RZ, RZ, R11.reuse, P4 ;  /* 0x000000ffff357224 */ /* 0x100fe200020e060b */
[----:B------:R-:W-:Y:S01]  /*147e0*/  LOP3.LUT R58, R58, R59, RZ, 0x3c, !PT ;  /* 0x0000003b3a3a7212 */ /* 0x000fe200078e3cff */
[--C-:B------:R-:W-:Y:S01]  /*147f0*/  IMAD.X R59, RZ, RZ, R11.reuse, P2 ;  /* 0x000000ffff3b7224 */ /* 0x100fe200010e060b */
[----:B------:R-:W-:Y:S01]  /*14800*/  LOP3.LUT R60, R60, R61, RZ, 0x3c, !PT ;  /* 0x0000003d3c3c7212 */ /* 0x000fe200078e3cff */
[----:B------:R-:W-:Y:S01]  /*14810*/  VIADD R7, R15, 0x8 ;  /* 0x000000080f077836 */ /* 0x000fe20000000000 */
[C---:B------:R-:W-:Y:S01]  /*14820*/  IADD3 R65, P5, R10.reuse, 0xd000, RZ ;  /* 0x0000d0000a417810 */ /* 0x040fe20007fbe0ff */
[----:B------:R-:W-:Y:S01]  /*14830*/  IMAD.X R61, RZ, RZ, R11, P3 ;  /* 0x000000ffff3d7224 */ /* 0x000fe200018e060b */
[----:B------:R-:W-:-:S02]  /*14840*/  IADD3 R69, P4, R10, 0xe000, RZ ;  /* 0x0000e0000a457810 */ /* 0x000fc40007f9e0ff */
[-C--:B------:R-:W-:Y:S01]  /*14850*/  ISETP.GE.OR P2, PT, R15, R78.reuse, P0 ;  /* 0x0000004e0f00720c */ /* 0x080fe20000746670 */
[----:B-1----:R-:W-:Y:S01]  /*14860*/  @P1 IMAD.HI.U32 R3, R82, R79, RZ ;  /* 0x0000004f52031227 */ /* 0x002fe200078e00ff */
[C---:B------:R-:W-:Y:S02]  /*14870*/  IADD3 R15, P3, R10.reuse, 0xf000, RZ ;  /* 0x0000f0000a0f7810 */ /* 0x040fe40007f7e0ff */
[----:B------:R-:W-:Y:S02]  /*14880*/  LOP3.LUT R64, R65, 0x380, RZ, 0xc0, !PT ;  /* 0x0000038041407812 */ /* 0x000fe400078ec0ff */
[----:B------:R-:W-:Y:S02]  /*14890*/  LOP3.LUT R68, R69, 0x380, RZ, 0xc0, !PT ;  /* 0x0000038045447812 */ /* 0x000fe400078ec0ff */
[----:B------:R-:W-:Y:S02]  /*148a0*/  LOP3.LUT R57, R10, 0x380, RZ, 0xc0, !PT ;  /* 0x000003800a397812 */ /* 0x000fe400078ec0ff */
[----:B------:R-:W-:Y:S01]  /*148b0*/  ISETP.GE.OR P0, PT, R7, R78, P0 ;  /* 0x0000004e0700720c */ /* 0x000fe20000706670 */
[----:B------:R-:W-:Y:S01]  /*148c0*/  IMAD.IADD R81, R81, 0x1, R77 ;  /* 0x0000000151517824 */ /* 0x000fe200078e024d */
[----:B------:R-:W-:Y:S01]  /*148d0*/  LOP3.LUT R8, R27, 0x380, RZ, 0xc0, !PT ;  /* 0x000003801b087812 */ /* 0x000fe200078ec0ff */
[----:B------:R-:W-:Y:S01]  /*148e0*/  IMAD.MOV.U32 R21, RZ, RZ, R82 ;  /* 0x000000ffff157224 */ /* 0x000fe200078e0052 */
[----:B----4-:R-:W-:Y:S01]  /*148f0*/  LOP3.LUT R4, R15, 0x380, RZ, 0xc0, !PT ;  /* 0x000003800f047812 */ /* 0x010fe200078ec0ff */
[----:B------:R-:W-:Y:S01]  /*14900*/  IMAD R77, R20, UR4, RZ ;  /* 0x00000004144d7c24 */ /* 0x000fe2000f8e02ff */
[----:B--2---:R-:W-:-:S02]  /*14910*/  @P1 SHF.R.U32.HI R21, RZ, R84, R3 ;  /* 0x00000054ff151219 */ /* 0x004fc40000011603 */
[----:B------:R-:W-:Y:S02]  /*14920*/  SHF.R.U64 R64, R64, 0x3, RZ ;  /* 0x0000000340407819 */ /* 0x000fe400000012ff */
[----:B------:R-:W-:Y:S02]  /*14930*/  SHF.R.U64 R68, R68, 0x3, RZ ;  /* 0x0000000344447819 */ /* 0x000fe400000012ff */
[----:B------:R-:W-:Y:S02]  /*14940*/  SHF.R.U64 R57, R57, 0x3, RZ ;  /* 0x0000000339397819 */ /* 0x000fe400000012ff */
[----:B------:R-:W-:Y:S02]  /*14950*/  SHF.R.U64 R8, R8, 0x3, RZ ;  /* 0x0000000308087819 */ /* 0x000fe400000012ff */
[----:B------:R-:W-:Y:S01]  /*14960*/  SHF.R.U64 R4, R4, 0x3, RZ ;  /* 0x0000000304047819 */ /* 0x000fe200000012ff */
[C---:B------:R-:W-:Y:S01]  /*14970*/  IMAD R79, R76.reuse, UR5, R77 ;  /* 0x000000054c4f7c24 */ /* 0x040fe2000f8e024d */
[----:B------:R-:W-:Y:S01]  /*14980*/  SHF.R.S32.HI R3, RZ, 0x1f, R21 ;  /* 0x0000001fff037819 */ /* 0x000fe20000011415 */
[----:B------:R-:W-:Y:S01]  /*14990*/  IMAD.WIDE.U32 R76, R76, UR4, R80 ;  /* 0x000000044c4c7c25 */ /* 0x000fe2000f8e0050 */
        /* <DEDUP_REMOVED lines=8> */
[----:B------:R-:W-:Y:S01]  /*14a20*/  MOV R57, R11 ;  /* 0x0000000b00397202 */ /* 0x000fe20000000f00 */
[----:B------:R-:W-:Y:S01]  /*14a30*/  IMAD.MOV R81, RZ, RZ, -R21 ;  /* 0x000000ffff517224 */ /* 0x000fe200078e0a15 */
[----:B------:R-:W-:Y:S01]  /*14a40*/  LOP3.LUT R72, R4, R15, RZ, 0x3c, !PT ;  /* 0x0000000f04487212 */ /* 0x000fe200078e3cff */
[----:B0-----:R-:W-:Y:S01]  /*14a50*/  @!P2 ST.E desc[UR40][R50.64], R6 ;  /* 0x000000063200a985 */ /* 0x001fe2000c101928 */
[----:B------:R-:W-:-:S02]  /*14a60*/  IMAD R20, R3, UR4, RZ ;  /* 0x0000000403147c24 */ /* 0x000fc4000f8e02ff */
[----:B------:R-:W-:Y:S01]  /*14a70*/  IMAD R3, R0, R81, R82 ;  /* 0x0000005100037224 */ /* 0x000fe200078e0252 */
[----:B---3--:R0:W-:Y:S01]  /*14a80*/  @!P0 ST.E desc[UR40][R54.64], R5 ;  /* 0x0000000536008985 */ /* 0x0081e2000c101928 */
[----:B------:R-:W-:-:S03]  /*14a90*/  IMAD.IADD R77, R77, 0x1, R79 ;  /* 0x000000014d4d7824 */ /* 0x000fc600078e024f */
[----:B------:R-:W5:Y:S01]  /*14aa0*/  LD.E.128 R8, desc[UR40][R8.64] ;  /* 0x0000002808087980 */ /* 0x000f62000c101d00 */
[----:B------:R-:W-:-:S03]  /*14ab0*/  IMAD R79, R21, UR5, R20 ;  /* 0x00000005154f7c24 */ /* 0x000fc6000f8e0214 */
[----:B------:R-:W5:Y:S04]  /*14ac0*/  LD.E.128 R12, desc[UR40][R12.64] ;  /* 0x000000280c0c7980 */ /* 0x000f68000c101d00 */
[----:B0-----:R0:W5:Y:S01]  /*14ad0*/  LD.E.128 R4, desc[UR40][R56.64] ;  /* 0x0000002838047980 */ /* 0x001162000c101d00 */
[----:B------:R-:W-:-:S03]  /*14ae0*/  SHF.R.S32.HI R0, RZ, 0x1f, R3 ;  /* 0x0000001fff007819 */ /* 0x000fc60000011403 */
        /* <DEDUP_REMOVED lines=13> */
[----:B------:R-:W-:Y:S01]  /*14bc0*/  IMAD.WIDE.U32 R20, R21, UR4, R76 ;  /* 0x0000000415147c25 */ /* 0x000fe2000f8e004c */
[----:B------:R-:W-:Y:S01]  /*14bd0*/  ULDC.64 UR4, c[0x0][0xbd8] ;  /* 0x0002f60000047ab9 */ /* 0x000fe20000000a00 */
[----:B------:R-:W-:Y:S01]  /*14be0*/  @!PT LDS RZ, [RZ] ;  /* 0x00000000fffff984 */ /* 0x000fe20000000800 */
[----:B------:R-:W-:Y:S01]  /*14bf0*/  @!PT LDS RZ, [RZ] ;  /* 0x00000000fffff984 */ /* 0x000fe20000000800 */
[----:B------:R-:W-:Y:S01]  /*14c00*/  @!PT LDS RZ, [RZ] ;  /* 0x00000000fffff984 */ /* 0x000fe20000000800 */
[----:B------:R-:W-:Y:S01]  /*14c10*/  @!PT LDS RZ, [RZ] ;  /* 0x00000000fffff984 */ /* 0x000fe20000000800 */
[----:B------:R1:W-:Y:S06]  /*14c20*/  MEMBAR.ALL.CTA ;  /* 0x0000000000007992 */ /* 0x0003ec0000008000 */
[----:B-1----:R-:W1:Y:S01]  /*14c30*/  FENCE.VIEW.ASYNC.S ;  /* 0x00000000000073c6 */ /* 0x002e620000000000 */
[----:B------:R-:W-:-:S02]  /*14c40*/  IMAD.IADD R21, R21, 0x1, R79 ;  /* 0x0000000115157824 */ /* 0x000fc400078e024f */
[----:B------:R-:W-:Y:S02]  /*14c50*/  IMAD R0, R0, UR4, RZ ;  /* 0x0000000400007c24 */ /* 0x000fe4000f8e02ff */
[----:B------:R-:W-:Y:S02]  /*14c60*/  IMAD.IADD R89, R83, 0x1, R178 ;  /* 0x0000000153597824 */ /* 0x000fe400078e02b2 */
[C---:B------:R-:W-:Y:S02]  /*14c70*/  IMAD R79, R3.reuse, UR5, R0 ;  /* 0x00000005034f7c24 */ /* 0x040fe4000f8e0200 */
[----:B------:R-:W-:Y:S01]  /*14c80*/  IMAD.WIDE.U32 R20, R3, UR4, R20 ;  /* 0x0000000403147c25 */ /* 0x000fe2000f8e0014 */
[----:B------:R-:W-:Y:S01]  /*14c90*/  ISETP.GE.AND P2, PT, R89, R78, PT ;  /* 0x0000004e5900720c */ /* 0x000fe20003f46270 */
[----:B------:R-:W-:Y:S02]  /*14ca0*/  ULDC.64 UR4, c[0x0][0xb80] ;  /* 0x0002e00000047ab9 */ /* 0x000fe40000000a00 */
[----:B------:R-:W-:-:S02]  /*14cb0*/  VIADD R0, R19, 0x32420 ;  /* 0x0003242013007836 */ /* 0x000fc40000000000 */
[----:B------:R-:W-:Y:S01]  /*14cc0*/  IMAD.IADD R21, R21, 0x1, R79 ;  /* 0x0000000115157824 */ /* 0x000fe200078e024f */
[C---:B------:R-:W-:Y:S02]  /*14cd0*/  LEA R79, P3, R20.reuse, UR4, 0x1 ;  /* 0x00000004144f7c11 */ /* 0x040fe4000f8608ff */
[----:B------:R-:W-:Y:S02]  /*14ce0*/  PRMT R0, RZ, 0x654, R0 ;  /* 0x00000654ff007816 */ /* 0x000fe40000000000 */
[----:B------:R-:W-:Y:S01]  /*14cf0*/  LEA.HI.X R84, R20, UR5, R21, 0x1, P3 ;  /* 0x0000000514547c11 */ /* 0x000fe200098f0c15 */
[C---:B------:R-:W-:Y:S01]  /*14d00*/  VIADD R77, R89.reuse, 0x20 ;  /* 0x00000020594d7836 */ /* 0x040fe20000000000 */
[----:B------:R-:W-:Y:S01]  /*14d10*/  IADD3 R3, R89, 0x40, RZ ;  /* 0x0000004059037810 */ /* 0x000fe20007ffe0ff */
[----:B-1----:R0:W1:Y:S01]  /*14d20*/  SHFL.IDX PT, R82, R79, RZ, 0x181f ;  /* 0x00181fff4f527589 */ /* 0x00206200000e0000 */
[----:B------:R2:W-:Y:S01]  /*14d30*/  SYNCS.ARRIVE.TRANS64.RED.A1T0 RZ, [R0+URZ], RZ ;  /* 0x000000ff00ff79a7 */ /* 0x0005e2000810043f */
[----:B------:R-:W-:Y:S01]  /*14d40*/  BSSY B1, `(.L_x_5701) ;  /* 0x0000016000017945 */ /* 0x000fe20003800000 */
[----:B------:R-:W-:-:S02]  /*14d50*/  ISETP.GE.AND P1, PT, R77, R78, PT ;  /* 0x0000004e4d00720c */ /* 0x000fc40003f26270 */
[----:B------:R-:W-:Y:S01]  /*14d60*/  ISETP.GE.AND P0, PT, R3, R78, PT ;  /* 0x0000004e0300720c */ /* 0x000fe20003f06270 */
[----:B--2---:R0:W2:Y:S01]  /*14d70*/  SHFL.IDX PT, R0, R84, RZ, 0x181f ;  /* 0x00181fff54007589 */ /* 0x0040a200000e0000 */
[----:B------:R-:W-:Y:S11]  /*14d80*/  @P2 BRA `(.L_x_5702) ;  /* 0x0000000000442947 */ /* 0x000ff60003800000 */
[----:B------:R-:W-:Y:S02]  /*14d90*/  ULDC UR4, c[0x0][0xbc8] ;  /* 0x0002f20000047ab9 */ /* 0x000fe40000000800 */
[----:B------:R-:W-:Y:S02]  /*14da0*/  ISETP.GE.AND P2, PT, R95, UR4, PT ;  /* 0x000000045f007c0c */ /* 0x000fe4000bf46270 */
[----:B-----5:R-:W-:Y:S02]  /*14db0*/  ISETP.GE.AND P3, PT, R93, UR4, PT ;  /* 0x000000045d007c0c */ /* 0x020fe4000bf66270 */
[----:B------:R-:W-:-:S09]  /*14dc0*/  ISETP.GE.AND P4, PT, R91, UR4, PT ;  /* 0x000000045b007c0c */ /* 0x000fd2000bf86270 */
[----:B-1----:R-:W-:-:S04]  /*14dd0*/  @!P2 LEA R20, P5, R95, R82, 0x1 ;  /* 0x000000525f14a211 */ /* 0x002fc800078a08ff */
[----:B--2---:R-:W-:Y:S02]  /*14de0*/  @!P2 LEA.HI.X R21, R95, R0, R96, 0x1, P5 ;  /* 0x000000005f15a211 */ /* 0x004fe400028f0c60 */
        /* <DEDUP_REMOVED lines=11> */
.L_x_5702:
[----:B------:R-:W-:Y:S05]  /*14ea0*/  BSYNC B1 ;  /* 0x0000000000017941 */ /* 0x000fea0003800000 */
.L_x_5701:
[----:B--2---:R2:W4:Y:S01]  /*14eb0*/  SHFL.IDX PT, R0, R84, 0x1, 0x181f ;  /* 0x00381f0054007f89 */ /* 0x00452200000e0000 */
        /* <DEDUP_REMOVED lines=20> */
.L_x_5704:
[----:B------:R-:W-:Y:S05]  /*15000*/  BSYNC B1 ;  /* 0x0000000000017941 */ /* 0x000fea0003800000 */
.L_x_5703:
        /* <DEDUP_REMOVED lines=21> */
.L_x_5706:
[----:B------:R-:W-:Y:S05]  /*15160*/  BSYNC B1 ;  /* 0x0000000000017941 */ /* 0x000fea0003800000 */
.L_x_5705:
[----:B------:R-:W-:Y:S01]  /*15170*/  VIADD R3, R89, 0x60 ;  /* 0x0000006059037836 */ /* 0x000fe20000000000 */
[----:B0-2-4-:R-:W0:Y:S04]  /*15180*/  SHFL.IDX PT, R84, R84, 0x3, 0x181f ;  /* 0x00781f0054547f89 */ /* 0x015e2800000e0000 */
        /* <DEDUP_REMOVED lines=8> */
[-C--:B------:R-:W-:Y:S02]  /*15210*/  @!P4 LEA R6, P1, R93, R79.reuse, 0x1 ;  /* 0x0000004f5d06c211 */ /* 0x080fe400078208ff */
        /* <DEDUP_REMOVED lines=13> */
.L_x_5699:
[----:B------:R-:W3:Y:S01]  /*152f0*/  LDL.LU R6, [R1+0x80] ;  /* 0x0000800001067983 */ /* 0x000ee20000300800 */
[----:B------:R-:W-:Y:S01]  /*15300*/  ULDC.64 UR4, c[0x0][0xd00] ;  /* 0x0003400000047ab9 */ /* 0x000fe20000000a00 */
[----:B------:R-:W-:Y:S01]  /*15310*/  IMAD.MOV.U32 R0, RZ, RZ, RZ ;  /* 0x000000ffff007224 */ /* 0x000fe200078e00ff */
[----:B------:R-:W4:Y:S01]  /*15320*/  LDC R25, c[0x0][0xce8] ;  /* 0x00033a00ff197b82 */ /* 0x000f220000000800 */
[----:B------:R-:W2:Y:S01]  /*15330*/  LDL.LU R3, [R1+0x84] ;  /* 0x0000840001037983 */ /* 0x000ea20000300800 */
[----:B------:R-:W-:-:S04]  /*15340*/  ISETP.NE.U32.AND P0, PT, RZ, UR4, PT ;  /* 0x00000004ff007c0c */ /* 0x000fc8000bf05070 */
[----:B------:R-:W-:Y:S02]  /*15350*/  ISETP.NE.AND.EX P0, PT, RZ, UR5, PT, P0 ;  /* 0x00000005ff007c0c */ /* 0x000fe4000bf05300 */
[----:B---3--:R-:W-:-:S04]  /*15360*/  IADD3 R4, P1, R6, UR4, RZ ;  /* 0x0000000406047c10 */ /* 0x008fc8000ff3e0ff */
[----:B--2---:R-:W-:Y:S01]  /*15370*/  IADD3.X R5, R3, UR5, RZ, P1, !PT ;  /* 0x0000000503057c10 */ /* 0x004fe20008ffe4ff */
[----:B------:R-:W-:Y:S02]  /*15380*/  ULDC.64 UR4, c[0x0][0xd08] ;  /* 0x0003420000047ab9 */ /* 0x000fe40000000a00 */
[----:B------:R-:W-:-:S04]  /*15390*/  ISETP.NE.U32.AND P1, PT, RZ, UR4, PT ;  /* 0x00000004ff007c0c */ /* 0x000fc8000bf25070 */
[----:B------:R2:W5:Y:S01]  /*153a0*/  @P0 LDG.E R0, desc[UR40][R4.64] ;  /* 0x0000002804000981 */ /* 0x000562000c1e1900 */
[----:B------:R-:W-:Y:S01]  /*153b0*/  ISETP.NE.AND.EX P1, PT, RZ, UR5, PT, P1 ;  /* 0x00000005ff007c0c */ /* 0x000fe2000bf25310 */
[----:B------:R-:W3:-:S12]  /*153c0*/  S2R R10, SR_TID.X ;  /* 0x00000000000a7919 */ /* 0x000ed80000002100 */
[----:B------:R-:W-:Y:S01]  /*153d0*/  @P1 IADD3 R6, P2, R6, UR4, RZ ;  /* 0x0000000406061c10 */ /* 0x000fe2000ff5e0ff */
[----:B------:R-:W-:Y:S02]  /*153e0*/  ULDC UR4, c[0x0][0xb88] ;  /* 0x0002e20000047ab9 */ /* 0x000fe40000000800 */
[----:B------:R-:W-:Y:S01]  /*153f0*/  IMAD.U32 R8, RZ, RZ, UR4 ;  /* 0x00000004ff087e24 */ /* 0x000fe2000f8e00ff */
[----:B------:R-:W-:-:S05]  /*15400*/  @P1 IADD3.X R7, R3, UR5, RZ, P2, !PT ;  /* 0x0000000503071c10 */ /* 0x000fca00097fe4ff */
[----:B------:R2:W5:Y:S01]  /*15410*/  @P1 LDG.E R8, desc[UR40][R6.64] ;  /* 0x0000002806081981 */ /* 0x000562000c1e1900 */
[----:B----4-:R-:W-:Y:S01]  /*15420*/  ISETP.NE.AND P2, PT, R25, 0x1, PT ;  /* 0x000000011900780c */ /* 0x010fe20003f45270 */
[----:B---3--:R-:W-:-:S12]  /*15430*/  VIADD R28, R10, 0xffffff80 ;  /* 0xffffff800a1c7836 */ /* 0x008fd80000000000 */
[----:B------:R-:W3:Y:S01]  /*15440*/  @P2 LDC R27, c[0x0][0xcec] ;  /* 0x00033b00ff1b2b82 */ /* 0x000ee20000000800 */
[----:B------:R-:W-:Y:S01]  /*15450*/  ISETP.GE.AND P3, PT, R28, 0x80, PT ;  /* 0x000000801c00780c */ /* 0x000fe20003f66270 */
[----:B--2---:R-:W-:-:S12]  /*15460*/  @P1 BRA `(.L_x_5708) ;  /* 0x0000000000101947 */ /* 0x004fd80003800000 */
[----:B------:R-:W-:Y:S05]  /*15470*/  @!P0 BRA `(.L_x_5708) ;  /* 0x00000000000c8947 */ /* 0x000fea0003800000 */
[----:B------:R-:W2:Y:S04]  /*15480*/  LDG.E R3, desc[UR40][R4.64] ;  /* 0x0000002804037981 */ /* 0x000ea8000c1e1900 */
[----:B-----5:R-:W2:Y:S02]  /*15490*/  LDG.E R8, desc[UR40][R4.64+0x4] ;  /* 0x0000042804087981 */ /* 0x020ea4000c1e1900 */
[----:B--2---:R-:W-:-:S07]  /*154a0*/  IMAD.IADD R8, R8, 0x1, -R3 ;  /* 0x0000000108087824 */ /* 0x004fce00078e0a03 */
.L_x_5708:
[----:B------:R-:W2:Y:S04]  /*154b0*/  LDL.LU R4, [R1+0x88] ;  /* 0x0000880001047983 */ /* 0x000ea80000300800 */
[----:B------:R-:W4:Y:S04]  /*154c0*/  LDL.LU R3, [R1+0x94] ;  /* 0x0000940001037983 */ /* 0x000f280000300800 */
[----:B------:R-:W3:Y:S04]  /*154d0*/  LDL R26, [R1+0x7c] ;  /* 0x00007c00011a7983 */ /* 0x000ee80000100800 */
[----:B------:R0:W5:Y:S01]  /*154e0*/  LDL R24, [R1+0x50] ;  /* 0x0000500001187983 */ /* 0x0001620000100800 */
[----:B------:R-:W-:Y:S01]  /*154f0*/  BSSY B1, `(.L_x_5709) ;  /* 0x000002c000017945 */ /* 0x000fe20003800000 */
[----:B-----5:R-:W-:-:S02]  /*15500*/  SHF.R.S32.HI R11, RZ, 0x1f, R0 ;  /* 0x0000001fff0b7819 */ /* 0x020fc40000011400 */
[----:B--2---:R-:W-:Y:S02]  /*15510*/  SEL R13, R4, RZ, !P0 ;  /* 0x000000ff040d7207 */ /* 0x004fe40004000000 */
[----:B----4-:R-:W-:Y:S02]  /*15520*/  SEL R14, R3, RZ, !P0 ;  /* 0x000000ff030e7207 */ /* 0x010fe40004000000 */
[----:B---3--:R-:W-:Y:S01]  /*15530*/  SHF.R.S32.HI R12, RZ, 0x1f, R26 ;  /* 0x0000001fff0c7819 */ /* 0x008fe2000001141a */
[----:B0-----:R-:W-:Y:S06]  /*15540*/  @P3 BRA `(.L_x_5710) ;  /* 0x0000000000983947 */ /* 0x001fec0003800000 */
[----:B------:R-:W0:Y:S01]  /*15550*/  LDC R9, c[0x0][0xce8] ;  /* 0x00033a00ff097b82 */ /* 0x000e220000000800 */
[----:B------:R-:W-:Y:S01]  /*15560*/  IADD3 R10, R24, -0x80, R10 ;  /* 0xffffff80180a7810 */ /* 0x000fe20007ffe00a */
[----:B0-----:R-:W-:-:S05]  /*15570*/  IMAD R3, R8, R9, RZ ;  /* 0x0000000908037224 */ /* 0x001fca00078e02ff */
        /* <DEDUP_REMOVED lines=9> */
[----:B------:R-:W0:Y:S01]  /*15610*/  @P0 LDC R15, c[0x0][0xcec] ;  /* 0x00033b00ff0f0b82 */ /* 0x000e220000000800 */
[----:B------:R-:W-:Y:S01]  /*15620*/  IMAD R7, R26, UR5, R7 ;  /* 0x000000051a077c24 */ /* 0x000fe2000f8e0207 */
[----:B------:R-:W-:-:S03]  /*15630*/  ULDC.64 UR4, c[0x0][0xc98] ;  /* 0x0003260000047ab9 */ /* 0x000fc60000000a00 */
[----:B------:R-:W-:-:S03]  /*15640*/  IMAD.IADD R5, R5, 0x1, R7 ;  /* 0x0000000105057824 */ /* 0x000fc600078e0207 */
[----:B------:R-:W2:Y:S01]  /*15650*/  @P0 LDC R21, c[0x0][0xcf0] ;  /* 0x00033c00ff150b82 */ /* 0x000ea20000000800 */
[----:B------:R-:W-:-:S04]  /*15660*/  IMAD.WIDE.U32 R4, R13, UR4, R4 ;  /* 0x000000040d047c25 */ /* 0x000fc8000f8e0004 */
[----:B0-----:R-:W-:-:S05]  /*15670*/  @P0 IMAD.HI.U32 R6, R10, R15, RZ ;  /* 0x0000000f0a060227 */ /* 0x001fca00078e00ff */
[----:B--2---:R-:W-:Y:S01]  /*15680*/  @P0 SHF.R.U32.HI R3, RZ, R21, R6 ;  /* 0x00000015ff030219 */ /* 0x004fe20000011606 */
        /* <DEDUP_REMOVED lines=18> */
.L_x_5710:
[----:B------:R-:W-:Y:S05]  /*157b0*/  BSYNC B1 ;  /* 0x0000000000017941 */ /* 0x000fea0003800000 */
.L_x_5709:
[--C-:B0-----:R-:W-:Y:S01]  /*157c0*/  SHF.R.S32.HI R6, RZ, 0x1f, R28.reuse ;  /* 0x0000001fff067819 */ /* 0x101fe2000001141c */
[----:B------:R-:W0:Y:S01]  /*157d0*/  @P2 LDC R9, c[0x0][0xcf0] ;  /* 0x00033c00ff092b82 */ /* 0x000e220000000800 */
[----:B------:R-:W-:Y:S01]  /*157e0*/  SHF.R.S32.HI R20, RZ, 0x1f, R28 ;  /* 0x0000001fff147819 */ /* 0x000fe2000001141c */
[----:B------:R-:W-:Y:S01]  /*157f0*/  ULDC.64 UR4, c[0x0][0xba0] ;  /* 0x0002e80000047ab9 */ /* 0x000fe20000000a00 */
[-C--:B------:R-:W-:Y:S01]  /*15800*/  LEA.HI R6, R6, R28.reuse, RZ, 0x3 ;  /* 0x0000001c06067211 */ /* 0x080fe200078f18ff */
[----:B------:R-:W-:Y:S01]  /*15810*/  IMAD R3, R11, UR4, RZ ;  /* 0x000000040b037c24 */ /* 0x000fe2000f8e02ff */
[----:B------:R-:W-:Y:S01]  /*15820*/  LEA.HI R20, R20, R28, RZ, 0x3 ;  /* 0x0000001c14147211 */ /* 0x000fe200078f18ff */
[----:B------:R-:W-:Y:S01]  /*15830*/  IMAD.WIDE.U32 R4, R0, UR4, RZ ;  /* 0x0000000400047c25 */ /* 0x000fe2000f8e00ff */
[----:B------:R-:W-:Y:S02]  /*15840*/  LOP3.LUT R6, R6, 0xfffffff8, RZ, 0xc0, !PT ;  /* 0xfffffff806067812 */ /* 0x000fe400078ec0ff */
[----:B------:R-:W-:Y:S01]  /*15850*/  SHF.R.S32.HI R20, RZ, 0x3, R20 ;  /* 0x00000003ff147819 */ /* 0x000fe20000011414 */
[----:B------:R-:W-:Y:S01]  /*15860*/  IMAD R3, R0, UR5, R3 ;  /* 0x0000000500037c24 */ /* 0x000fe2000f8e0203 */
[----:B------:R-:W-:Y:S01]  /*15870*/  ULDC.64 UR4, c[0x0][0xbe8] ;  /* 0x0002fa0000047ab9 */ /* 0x000fe20000000a00 */
[----:B------:R-:W-:-:S02]  /*15880*/  IMAD.IADD R6, R28, 0x1, -R6 ;  /* 0x000000011c067824 */ /* 0x000fc400078e0a06 */
[----:B------:R-:W-:Y:S02]  /*15890*/  IMAD R0, R12, UR4, RZ ;  /* 0x000000040c007c24 */ /* 0x000fe4000f8e02ff */
[----:B------:R-:W-:Y:S02]  /*158a0*/  IMAD R6, R6, 0x20, R20 ;  /* 0x0000002006067824 */ /* 0x000fe400078e0214 */
[----:B------:R-:W-:Y:S02]  /*158b0*/  IMAD R7, R26, UR5, R0 ;  /* 0x000000051a077c24 */ /* 0x000fe4000f8e0200 */
[----:B------:R-:W-:Y:S02]  /*158c0*/  IMAD.IADD R10, R24, 0x1, R6 ;  /* 0x00000001180a7824 */ /* 0x000fe400078e0206 */
[----:B------:R-:W-:Y:S02]  /*158d0*/  IMAD.IADD R5, R5, 0x1, R3 ;  /* 0x0000000105057824 */ /* 0x000fe400078e0203 */
[----:B------:R-:W-:-:S04]  /*158e0*/  @P2 IMAD.HI.U32 R0, R10, R27, RZ ;  /* 0x0000001b0a002227 */ /* 0x000fc800078e00ff */
[----:B------:R-:W-:Y:S01]  /*158f0*/  IMAD.WIDE.U32 R4, R26, UR4, R4 ;  /* 0x000000041a047c25 */ /* 0x000fe2000f8e0004 */
[----:B------:R-:W-:-:S03]  /*15900*/  ULDC.64 UR4, c[0x0][0xbf0] ;  /* 0x0002fc0000047ab9 */ /* 0x000fc60000000a00 */
[----:B------:R-:W-:Y:S01]  /*15910*/  IMAD.MOV.U32 R3, RZ, RZ, R10 ;  /* 0x000000ffff037224 */ /* 0x000fe200078e000a */
[----:B0-----:R-:W-:Y:S01]  /*15920*/  @P2 SHF.R.U32.HI R3, RZ, R9, R0 ;  /* 0x00000009ff032219 */ /* 0x001fe20000011600 */
        /* <DEDUP_REMOVED lines=24> */
[----:B------:R0:W2:Y:S04]  /*15ab0*/  SHFL.IDX PT, R0, R4, RZ, 0x181f ;  /* 0x00181fff04007589 */ /* 0x0000a800000e0000 */
[----:B------:R0:W3:Y:S02]  /*15ac0*/  SHFL.IDX PT, R14, R3, RZ, 0x181f ;  /* 0x00181fff030e7589 */ /* 0x0000e400000e0000 */
.L_x_5922:
[----:B------:R-:W-:Y:S01]  /*15ad0*/  IMAD R8, R8, R25, RZ ;  /* 0x0000001908087224 */ /* 0x000fe200078e02ff */
[----:B------:R-:W-:Y:S01]  /*15ae0*/  BSSY B1, `(.L_x_5712) ;  /* 0x000001d000017945 */ /* 0x000fe20003800000 */
[----:B------:R-:W-:-:S05]  /*15af0*/  IMAD.IADD R7, R20, 0x1, R24 ;  /* 0x0000000114077824 */ /* 0x000fca00078e0218 */
[----:B------:R-:W-:-:S13]  /*15b00*/  ISETP.GE.AND P0, PT, R7, R8, PT ;  /* 0x000000080700720c */ /* 0x000fda0003f06270 */
[----:B------:R-:W-:Y:S05]  /*15b10*/  @P0 BRA `(.L_x_5713) ;  /* 0x0000000000640947 */ /* 0x000fea0003800000 */
[----:B------:R-:W4:Y:S01]  /*15b20*/  LDL R20, [R1+0x3c] ;  /* 0x00003c0001147983 */ /* 0x000f220000100800 */
[----:B------:R-:W-:-:S03]  /*15b30*/  ULDC UR4, c[0x0][0xbc8] ;  /* 0x0002f20000047ab9 */ /* 0x000fc60000000800 */
[----:B------:R-:W5:Y:S04]  /*15b40*/  LDL R15, [R1+0x70] ;  /* 0x00007000010f7983 */ /* 0x000f680000100800 */
[----:B------:R-:W2:Y:S04]  /*15b50*/  LDL R9, [R1+0x6c] ;  /* 0x00006c0001097983 */ /* 0x000ea80000100800 */
[----:B------:R-:W3:Y:S04]  /*15b60*/  LDL R5, [R1+0x74] ;  /* 0x0000740001057983 */ /* 0x000ee80000100800 */
[----:B------:R-:W3:Y:S04]  /*15b70*/  LDL R21, [R1+0xb4] ;  /* 0x0000b40001157983 */ /* 0x000ee80000100800 */
[----:B------:R-:W3:Y:S04]  /*15b80*/  LDL R26, [R1+0xb0] ;  /* 0x0000b000011a7983 */ /* 0x000ee80000100800 */
[----:B------:R-:W3:Y:S04]  /*15b90*/  LDL R24, [R1+0xac] ;  /* 0x0000ac0001187983 */ /* 0x000ee80000100800 */
[----:B------:R-:W3:Y:S01]  /*15ba0*/  LDL R6, [R1+0xa8] ;  /* 0x0000a80001067983 */ /* 0x000ee20000100800 */
[----:B----4-:R-:W-:-:S02]  /*15bb0*/  ISETP.GE.AND P3, PT, R20, UR4, PT ;  /* 0x0000000414007c0c */ /* 0x010fc4000bf66270 */
[----:B-----5:R-:W-:Y:S02]  /*15bc0*/  ISETP.GE.AND P2, PT, R15, UR4, PT ;  /* 0x000000040f007c0c */ /* 0x020fe4000bf46270 */
[----:B--2---:R-:W-:Y:S02]  /*15bd0*/  ISETP.GE.AND P1, PT, R9, UR4, PT ;  /* 0x0000000409007c0c */ /* 0x004fe4000bf26270 */
[----:B---3--:R-:W-:-:S07]  /*15be0*/  ISETP.GE.AND P0, PT, R5, UR4, PT ;  /* 0x0000000405007c0c */ /* 0x008fce000bf06270 */
[CC--:B------:R-:W-:Y:S02]  /*15bf0*/  @!P3 LEA R10, P5, R20.reuse, R14.reuse, 0x1 ;  /* 0x0000000e140ab211 */ /* 0x0c0fe400078a08ff */
[----:B------:R-:W-:Y:S02]  /*15c00*/  @!P2 LEA R12, P4, R15, R14, 0x1 ;  /* 0x0000000e0f0ca211 */ /* 0x000fe400078808ff */
[----:B------:R-:W-:Y:S02]  /*15c10*/  @!P3 LEA.HI.X R11, R20, R0, R21, 0x1, P5 ;  /* 0x00000000140bb211 */ /* 0x000fe400028f0c15 */
[----:B------:R-:W-:Y:S02]  /*15c20*/  @!P1 LEA R20, P5, R9, R14, 0x1 ;  /* 0x0000000e09149211 */ /* 0x000fe400078a08ff */
[----:B------:R-:W-:Y:S02]  /*15c30*/  @!P2 LEA.HI.X R13, R15, R0, R26, 0x1, P4 ;  /* 0x000000000f0da211 */ /* 0x000fe400020f0c1a */
[----:B------:R-:W-:-:S02]  /*15c40*/  @!P0 LEA R14, P4, R5, R14, 0x1 ;  /* 0x0000000e050e8211 */ /* 0x000fc400078808ff */
[-C--:B------:R-:W-:Y:S02]  /*15c50*/  @!P1 LEA.HI.X R21, R9, R0.reuse, R24, 0x1, P5 ;  /* 0x0000000009159211 */ /* 0x080fe400028f0c18 */
[----:B------:R-:W-:Y:S01]  /*15c60*/  @!P0 LEA.HI.X R15, R5, R0, R6, 0x1, P4 ;  /* 0x00000000050f8211 */ /* 0x000fe200020f0c06 */
[----:B------:R4:W-:Y:S04]  /*15c70*/  @!P3 ST.E.128 desc[UR40][R10.64], RZ ;  /* 0x000000ff0a00b985 */ /* 0x0009e8000c101d28 */
[----:B------:R4:W-:Y:S04]  /*15c80*/  @!P2 ST.E.128 desc[UR40][R12.64], RZ ;  /* 0x000000ff0c00a985 */ /* 0x0009e8000c101d28 */
[----:B------:R4:W-:Y:S04]  /*15c90*/  @!P1 ST.E.128 desc[UR40][R20.64], RZ ;  /* 0x000000ff14009985 */ /* 0x0009e8000c101d28 */
[----:B------:R4:W-:Y:S02]  /*15ca0*/  @!P0 ST.E.128 desc[UR40][R14.64], RZ ;  /* 0x000000ff0e008985 */ /* 0x0009e4000c101d28 */
.L_x_5713:
[----:B------:R-:W-:Y:S05]  /*15cb0*/  BSYNC B1 ;  /* 0x0000000000017941 */ /* 0x000fea0003800000 */
.L_x_5712:
[----:B------:R-:W-:-:S03]  /*15cc0*/  UMOV UR4, 0xffffffff ;  /* 0xffffffff00047882 */ /* 0x000fc60000000000 */
[----:B------:R-:W-:Y:S05]  /*15cd0*/  BRA.DIV UR4, `(.L_x_5714) ;  /* 0x0000009e04887947 */ /* 0x000fea000b800000 */
[----:B--2---:R2:W0:Y:S04]  /*15ce0*/  SHFL.IDX PT, R0, R4, 0x1, 0x181f ;  /* 0x00381f0004007f89 */ /* 0x00442800000e0000 */
[----:B---34-:R2:W3:Y:S02]  /*15cf0*/  SHFL.IDX PT, R14, R3, 0x1, 0x181f ;  /* 0x00381f00030e7f89 */ /* 0x0184e400000e0000 */
.L_x_5926:
[----:B------:R-:W-:Y:S01]  /*15d00*/  VIADD R5, R7, 0x20 ;  /* 0x0000002007057836 */ /* 0x000fe20000000000 */
[----:B------:R-:W-:Y:S04]  /*15d10*/  BSSY B1, `(.L_x_5715) ;  /* 0x000001c000017945 */ /* 0x000fe80003800000 */
[----:B------:R-:W-:-:S13]  /*15d20*/  ISETP.GE.AND P0, PT, R5, R8, PT ;  /* 0x000000080500720c */ /* 0x000fda0003f06270 */
[----:B------:R-:W-:Y:S05]  /*15d30*/  @P0 BRA `(.L_x_5716) ;  /* 0x0000000000640947 */ /* 0x000fea0003800000 */
[----:B------:R-:W4:Y:S01]  /*15d40*/  LDL R20, [R1+0x3c] ;  /* 0x00003c0001147983 */ /* 0x000f220000100800 */
[----:B------:R-:W-:-:S03]  /*15d50*/  ULDC UR4, c[0x0][0xbc8] ;  /* 0x0002f20000047ab9 */ /* 0x000fc60000000800 */
[----:B------:R-:W5:Y:S04]  /*15d60*/  LDL R15, [R1+0x70] ;  /* 0x00007000010f7983 */ /* 0x000f680000100800 */
[----:B------:R-:W2:Y:S04]  /*15d70*/  LDL R24, [R1+0x6c] ;  /* 0x00006c0001187983 */ /* 0x000ea80000100800 */
[----:B------:R-:W3:Y:S04]  /*15d80*/  LDL R6, [R1+0x74] ;  /* 0x0000740001067983 */ /* 0x000ee80000100800 */
[----:B------:R-:W0:Y:S04]  /*15d90*/  LDL R21, [R1+0xb4] ;  /* 0x0000b40001157983 */ /* 0x000e280000100800 */
        /* <DEDUP_REMOVED lines=8> */
[C---:B------:R-:W-:Y:S02]  /*15e20*/  @!P2 LEA R12, P4, R15.reuse, R14, 0x1 ;  /* 0x0000000e0f0ca211 */ /* 0x040fe400078808ff */
[----:B0-----:R-:W-:Y:S02]  /*15e30*/  @!P3 LEA.HI.X R11, R20, R0, R21, 0x1, P5 ;  /* 0x00000000140bb211 */ /* 0x001fe400028f0c15 */
        /* <DEDUP_REMOVED lines=9> */
.L_x_5716:
[----:B------:R-:W-:Y:S05]  /*15ed0*/  BSYNC B1 ;  /* 0x0000000000017941 */ /* 0x000fea0003800000 */
.L_x_5715:
[----:B------:R-:W-:-:S03]  /*15ee0*/  UMOV UR4, 0xffffffff ;  /* 0xffffffff00047882 */ /* 0x000fc60000000000 */
[----:B------:R-:W-:Y:S05]  /*15ef0*/  BRA.DIV UR4, `(.L_x_5717) ;  /* 0x0000009e04487947 */ /* 0x000fea000b800000 */
[----:B0-----:R0:W0:Y:S04]  /*15f00*/  SHFL.IDX PT, R0, R4, 0x2, 0x181f ;  /* 0x00581f0004007f89 */ /* 0x00102800000e0000 */
[----:B---34-:R3:W4:Y:S02]  /*15f10*/  SHFL.IDX PT, R14, R3, 0x2, 0x181f ;  /* 0x00581f00030e7f89 */ /* 0x01872400000e0000 */
.L_x_5930:
[----:B------:R-:W-:Y:S01]  /*15f20*/  IADD3 R5, R7, 0x40, RZ ;  /* 0x0000004007057810 */ /* 0x000fe20007ffe0ff */
[----:B------:R-:W-:Y:S03]  /*15f30*/  BSSY B1, `(.L_x_5718) ;  /* 0x000001c000017945 */ /* 0x000fe60003800000 */
[----:B------:R-:W-:-:S13]  /*15f40*/  ISETP.GE.AND P0, PT, R5, R8, PT ;  /* 0x000000080500720c */ /* 0x000fda0003f06270 */
[----:B------:R-:W-:Y:S05]  /*15f50*/  @P0 BRA `(.L_x_5719) ;  /* 0x0000000000640947 */ /* 0x000fea0003800000 */
[----:B------:R-:W5:Y:S01]  /*15f60*/  LDL R20, [R1+0x3c] ;  /* 0x00003c0001147983 */ /* 0x000f620000100800 */
[----:B------:R-:W-:-:S03]  /*15f70*/  ULDC UR4, c[0x0][0xbc8] ;  /* 0x0002f20000047ab9 */ /* 0x000fc60000000800 */
[----:B------:R-:W2:Y:S04]  /*15f80*/  LDL R15, [R1+0x70] ;  /* 0x00007000010f7983 */ /* 0x000ea80000100800 */
[----:B------:R-:W3:Y:S04]  /*15f90*/  LDL R24, [R1+0x6c] ;  /* 0x00006c0001187983 */ /* 0x000ee80000100800 */
[----:B------:R-:W4:Y:S04]  /*15fa0*/  LDL R6, [R1+0x74] ;  /* 0x0000740001067983 */ /* 0x000f280000100800 */
[----:B------:R-:W0:Y:S04]  /*15fb0*/  LDL R21, [R1+0xb4] ;  /* 0x0000b40001157983 */ /* 0x000e280000100800 */
[----:B------:R-:W4:Y:S04]  /*15fc0*/  LDL R26, [R1+0xb0] ;  /* 0x0000b000011a7983 */ /* 0x000f280000100800 */
[----:B------:R-:W4:Y:S04]  /*15fd0*/  LDL R25, [R1+0xac] ;  /* 0x0000ac0001197983 */ /* 0x000f280000100800 */
[----:B------:R-:W4:Y:S01]  /*15fe0*/  LDL R9, [R1+0xa8] ;  /* 0x0000a80001097983 */ /* 0x000f220000100800 */
[----:B-----5:R-:W-:-:S02]  /*15ff0*/  ISETP.GE.AND P3, PT, R20, UR4, PT ;  /* 0x0000000414007c0c */ /* 0x020fc4000bf66270 */
[----:B--2---:R-:W-:Y:S02]  /*16000*/  ISETP.GE.AND P2, PT, R15, UR4, PT ;  /* 0x000000040f007c0c */ /* 0x004fe4000bf46270 */
[----:B---3--:R-:W-:Y:S02]  /*16010*/  ISETP.GE.AND P1, PT, R24, UR4, PT ;  /* 0x0000000418007c0c */ /* 0x008fe4000bf26270 */
[----:B----4-:R-:W-:-:S07]  /*16020*/  ISETP.GE.AND P0, PT, R6, UR4, PT ;  /* 0x0000000406007c0c */ /* 0x010fce000bf06270 */
        /* <DEDUP_REMOVED lines=12> */
.L_x_5719:
[----:B------:R-:W-:Y:S05]  /*160f0*/  BSYNC B1 ;  /* 0x0000000000017941 */ /* 0x000fea0003800000 */
.L_x_5718:
[----:B------:R-:W-:-:S03]  /*16100*/  UMOV UR4, 0xffffffff ;  /* 0xffffffff00047882 */ /* 0x000fc60000000000 */
[----:B------:R-:W-:Y:S05]  /*16110*/  BRA.DIV UR4, `(.L_x_5720) ;  /* 0x0000009e04087947 */ /* 0x000fea000b800000 */
[----:B0-----:R0:W0:Y:S04]  /*16120*/  SHFL.IDX PT, R0, R4, 0x3, 0x181f ;  /* 0x00781f0004007f89 */ /* 0x00102800000e0000 */
[----:B----4-:R4:W0:Y:S02]  /*16130*/  SHFL.IDX PT, R14, R3, 0x3, 0x181f ;  /* 0x00781f00030e7f89 */ /* 0x01082400000e0000 */
.L_x_5934:
[----:B--234-:R-:W-:-:S05]  /*16140*/  VIADD R3, R7, 0x60 ;  /* 0x0000006007037836 */ /* 0x01cfca0000000000 */
[----:B------:R-:W-:-:S13]  /*16150*/  ISETP.GE.AND P0, PT, R3, R8, PT ;  /* 0x000000080300720c */ /* 0x000fda0003f06270 */
[----:B------:R-:W-:Y:S05]  /*16160*/  @P0 BRA `(.L_x_5707) ;  /* 0x0000000000640947 */ /* 0x000fea0003800000 */
[----:B------:R-:W2:Y:S01]  /*16170*/  LDL R9, [R1+0x3c] ;  /* 0x00003c0001097983 */ /* 0x000ea20000100800 */
[----:B------:R-:W-:-:S03]  /*16180*/  ULDC UR4, c[0x0][0xbc8] ;  /* 0x0002f20000047ab9 */ /* 0x000fc60000000800 */
[----:B------:R-:W3:Y:S04]  /*16190*/  LDL R15, [R1+0x70] ;  /* 0x00007000010f7983 */ /* 0x000ee80000100800 */
[----:B------:R-:W4:Y:S04]  /*161a0*/  LDL R12, [R1+0x6c] ;  /* 0x00006c00010c7983 */ /* 0x000f280000100800 */
[----:B------:R-:W5:Y:S04]  /*161b0*/  LDL R10, [R1+0x74] ;  /* 0x00007400010a7983 */ /* 0x000f680000100800 */
[----:B------:R-:W5:Y:S04]  /*161c0*/  LDL R21, [R1+0xb4] ;  /* 0x0000b40001157983 */ /* 0x000f680000100800 */
[----:B------:R-:W5:Y:S04]  /*161d0*/  LDL R20, [R1+0xb0] ;  /* 0x0000b00001147983 */ /* 0x000f680000100800 */
[----:B------:R-:W5:Y:S04]  /*161e0*/  LDL R13, [R1+0xac] ;  /* 0x0000ac00010d7983 */ /* 0x000f680000100800 */
[----:B------:R-:W5:Y:S01]  /*161f0*/  LDL R11, [R1+0xa8] ;  /* 0x0000a800010b7983 */ /* 0x000f620000100800 */
[----:B--2---:R-:W-:-:S02]  /*16200*/  ISETP.GE.AND P3, PT, R9, UR4, PT ;  /* 0x0000000409007c0c */ /* 0x004fc4000bf66270 */
[----:B---3--:R-:W-:Y:S02]  /*16210*/  ISETP.GE.AND P2, PT, R15, UR4, PT ;  /* 0x000000040f007c0c */ /* 0x008fe4000bf46270 */
[----:B----4-:R-:W-:Y:S02]  /*16220*/  ISETP.GE.AND P1, PT, R12, UR4, PT ;  /* 0x000000040c007c0c */ /* 0x010fe4000bf26270 */
[----:B-----5:R-:W-:-:S07]  /*16230*/  ISETP.GE.AND P0, PT, R10, UR4, PT ;  /* 0x000000040a007c0c */ /* 0x020fce000bf06270 */
[-C--:B0-----:R-:W-:Y:S02]  /*16240*/  @!P3 LEA R4, P5, R9, R14.reuse, 0x1 ;  /* 0x0000000e0904b211 */ /* 0x081fe400078a08ff */
        /* <DEDUP_REMOVED lines=11> */
.L_x_5707:
[----:B------:R-:W-:Y:S05]  /*16300*/  BSYNC B0 ;  /* 0x0000000000007941 */ /* 0x000fea0003800000 */
.L_x_5698:
[----:B------:R-:W-:Y:S02]  /*16310*/  ULDC UR4, c[0x0][0xd3c] ;  /* 0x00034f0000047ab9 */ /* 0x000fe40000000800 */
[----:B------:R-:W-:-:S13]  /*16320*/  ISETP.GE.AND P0, PT, R87, UR4, PT ;  /* 0x0000000457007c0c */ /* 0x000fda000bf06270 */
[----:B------:R-:W-:Y:S05]  /*16330*/  @!P0 BRA `(.L_x_5721) ;  /* 0xfffffeac00948947 */ /* 0x000fea000383ffff */
[----:B------:R-:W-:Y:S05]  /*16340*/  BRA `(.L_x_5572) ;  /* 0x0000008800207947 */ /* 0x000fea0003800000 */
.L_x_5570:
        /* <DEDUP_REMOVED lines=18> */
.L_x_5722:
        /* <DEDUP_REMOVED lines=42> */
.L_x_5728:
[----:B------:R-:W-:Y:S01]  /*16710*/  UIADD3 UR4, UR4, 0x1f, URZ ;  /* 0x0000001f04047890 */ /* 0x000fe2000fffe03f */
[----:B------:R-:W-:-:S05]  /*16720*/  IMAD.U32 R19, RZ, RZ, UR7 ;  /* 0x00000007ff137e24 */ /* 0x000fca000f8e00ff */
[----:B0-----:R-:W-:-:S13]  /*16730*/  ISETP.LE.AND P6, PT, R4, UR4, PT ;  /* 0x0000000404007c0c */ /* 0x001fda000bfc3270 */
[----:B------:R-:W-:Y:S05]  /*16740*/  @P6 BRA `(.L_x_5725) ;  /* 0x0000000400ac6947 */ /* 0x000fea0003800000 */
[----:B------:R-:W-:Y:S01]  /*16750*/  VIADD R7, R0, UR4 ;  /* 0x0000000400077c36 */ /* 0x000fe20008000000 */
[----:B------:R-:W-:Y:S01]  /*16760*/  BSSY B0, `(.L_x_5726) ;  /* 0x0000007000007945 */ /* 0x000fe20003800000 */
[----:B------:R-:W-:-:S03]  /*16770*/  MOV R5, RZ ;  /* 0x000000ff00057202 */ /* 0x000fc60000000f00 */
[----:B------:R-:W-:-:S13]  /*16780*/  ISETP.GE.OR P6, PT, R7, R4, !P0 ;  /* 0x000000040700720c */ /* 0x000fda00047c6670 */
[----:B------:R-:W-:Y:S05]  /*16790*/  @P6 BRA `(.L_x_5727) ;  /* 0x00000000000c6947 */ /* 0x000fea0003800000 */
[----:B------:R-:W0:Y:S02]  /*167a0*/  LDC.64 R2, c[0x0][0xd80] ;  /* 0x00036000ff027b82 */ /* 0x000e240000000a00 */
[----:B0-----:R-:W-:-:S05]  /*167b0*/  IMAD.WIDE R2, R7, 0x4, R2 ;  /* 0x0000000407027825 */ /* 0x001fca00078e0202 */
[----:B------:R0:W5:Y:S02]  /*167c0*/  LDG.E R5, desc[UR40][R2.64] ;  /* 0x0000002802057981 */ /* 0x000164000c1e1900 */
.L_x_5727:
[----:B------:R-:W-:Y:S05]  /*167d0*/  BSYNC B0 ;  /* 0x0000000000007941 */ /* 0x000fea0003800000 */
.L_x_5726:
        /* <DEDUP_REMOVED lines=21> */
.L_x_5724:
        /* <DEDUP_REMOVED lines=20> */
.L_x_5729:
[----:B-1----:R-:W-:Y:S01]  /*16a70*/  IMAD.MOV R2, RZ, RZ, -R3 ;  /* 0x000000ffff027224 */ /* 0x002fe200078e0a03 */
[----:B--2---:R-:W-:Y:S01]  /*16a80*/  IABS R4, R8 ;  /* 0x0000000800047213 */ /* 0x004fe20000000000 */
[----:B---3--:R-:W-:Y:S02]  /*16a90*/  IMAD R16, R16, UR5, R7 ;  /* 0x0000000510107c24 */ /* 0x008fe4000f8e0207 */
[----:B------:R-:W-:Y:S01]  /*16aa0*/  IMAD R7, R2, R9, RZ ;  /* 0x0000000902077224 */ /* 0x000fe200078e02ff */
[----:B------:R-:W-:Y:S01]  /*16ab0*/  MOV R2, RZ ;  /* 0x000000ff00027202 */ /* 0x000fe20000000f00 */
[----:B------:R-:W-:-:S04]  /*16ac0*/  IMAD.MOV R4, RZ, RZ, -R4 ;  /* 0x000000ffff047224 */ /* 0x000fc800078e0a04 */
        /* <DEDUP_REMOVED lines=39> */
[-C--:B------:R-:W-:Y:S01]  /*16d40*/  @!P1 IADD3 R9, R9, -R6.reuse, RZ ;  /* 0x8000000609099210 */ /* 0x080fe20007ffe0ff */
        /* <DEDUP_REMOVED lines=11> */
.L_x_5725:
[----:B------:R-:W-:Y:S02]  /*16e00*/  IMAD.MOV.U32 R17, RZ, RZ, RZ ;  /* 0x000000ffff117224 */ /* 0x000fe400078e00ff */
[----:B------:R-:W-:Y:S02]  /*16e10*/  IMAD.U32 R16, RZ, RZ, UR6 ;  /* 0x00000006ff107e24 */ /* 0x000fe4000f8e00ff */
[----:B------:R-:W-:-:S07]  /*16e20*/  IMAD.MOV.U32 R18, RZ, RZ, RZ ;  /* 0x000000ffff127224 */ /* 0x000fce00078e00ff */
.L_x_5730:
[----:B------:R-:W-:-:S13]  /*16e30*/  ISETP.NE.AND P0, PT, R0, RZ, PT ;  /* 0x000000ff0000720c */ /* 0x000fda0003f05270 */
[----:B------:R-:W1:Y:S01]  /*16e40*/  @!P0 S2R R3, SR_CgaCtaId ;  /* 0x0000000000038919 */ /* 0x000e620000008800 */
[----:B------:R-:W-:-:S04]  /*16e50*/  @!P0 MOV R0, 0x400 ;  /* 0x0000040000008802 */ /* 0x000fc80000000f00 */
[----:B-1----:R-:W-:-:S05]  /*16e60*/  @!P0 LEA R0, R3, R0, 0x18 ;  /* 0x0000000003008211 */ /* 0x002fca00078ec0ff */
[----:B------:R2:W-:Y:S01]  /*16e70*/  @!P0 STS.128 [R0+0x324d0], R16 ;  /* 0x0324d01000008388 */ /* 0x0005e20000000c00 */
[----:B------:R-:W-:Y:S06]  /*16e80*/  BAR.ARV 0x5, 0x180 ;  /* 0x0146000000007b1d */ /* 0x000fec0000002000 */
.L_x_5723:
        /* <DEDUP_REMOVED lines=38> */
.L_x_5877:
[----:B01----:R-:W0:Y:S02]  /*170f0*/  LDC.64 R2, c[0x0][0xd88] ;  /* 0x00036200ff027b82 */ /* 0x003e240000000a00 */
[----:B0-----:R-:W-:-:S05]  /*17100*/  IMAD.WIDE R2, R19, 0x4, R2 ;  /* 0x0000000413027825 */ /* 0x001fca00078e0202 */
[----:B------:R-:W1:Y:S01]  /*17110*/  LDG.E R13, desc[UR40][R2.64] ;  /* 0x00000028020d7981 */ /* 0x000e62000c1e1900 */
[----:B------:R-:W-:Y:S05]  /*17120*/  YIELD ;  /* 0x0000000000007946 */ /* 0x000fea0003800000 */
[----:B------:R-:W-:Y:S01]  /*17130*/  ULDC.64 UR4, c[0x0][0xb20] ;  /* 0x0002c80000047ab9 */ /* 0x000fe20000000a00 */
[----:B--2---:R-:W-:Y:S01]  /*17140*/  IMAD.MOV.U32 R0, RZ, RZ, RZ ;  /* 0x000000ffff007224 */ /* 0x004fe200078e00ff */
[----:B------:R-:W-:Y:S01]  /*17150*/  ISETP.NE.U32.AND P0, PT, RZ, UR4, PT ;  /* 0x00000004ff007c0c */ /* 0x000fe2000bf05070 */
[----:B------:R-:W-:Y:S01]  /*17160*/  ULDC.64 UR10, c[0x0][0xb10] ;  /* 0x0002c400000a7ab9 */ /* 0x000fe20000000a00 */
[----:B------:R-:W-:Y:S01]  /*17170*/  ULDC.64 UR8, c[0x0][0xb08] ;  /* 0x0002c20000087ab9 */ /* 0x000fe20000000a00 */
[----:B------:R-:W-:Y:S01]  /*17180*/  ULDC.64 UR6, c[0x0][0xb00] ;  /* 0x0002c00000067ab9 */ /* 0x000fe20000000a00 */
[----:B------:R-:W-:-:S02]  /*17190*/  ISETP.NE.AND.EX P0, PT, RZ, UR5, PT, P0 ;  /* 0x00000005ff007c0c */ /* 0x000fc4000bf05300 */
[----:B-1----:R-:W-:Y:S01]  /*171a0*/  SHF.R.S32.HI R4, RZ, 0x1f, R13 ;  /* 0x0000001fff047819 */ /* 0x002fe2000001140d */
        /* <DEDUP_REMOVED lines=45> */
[----:B-1----:R-:W-:Y:S02]  /*17480*/  IMAD.U32 R2, RZ, RZ, UR5 ;  /* 0x00000005ff027e24 */ /* 0x002fe4000f8e00ff */
[----:B------:R-:W-:Y:S01]  /*17490*/  IMAD.U32 R10, RZ, RZ, UR4 ;  /* 0x00000004ff0a7e24 */ /* 0x000fe2000f8e00ff */
[----:B0---4-:R-:W-:Y:S06]  /*174a0*/  @P3 BRA `(.L_x_5732) ;  /* 0x0000000000143947 */ /* 0x011fec0003800000 */
[----:B------:R-:W-:Y:S05]  /*174b0*/  @!P2 BRA `(.L_x_5732) ;  /* 0x000000000010a947 */ /* 0x000fea0003800000 */
[----:B------:R-:W2:Y:S04]  /*174c0*/  LDG.E R11, desc[UR40][R4.64] ;  /* 0x00000028040b7981 */ /* 0x000ea8000c1e1900 */
[----:B------:R-:W2:Y:S02]  /*174d0*/  LDG.E R4, desc[UR40][R4.64+0x4] ;  /* 0x0000042804047981 */ /* 0x000ea4000c1e1900 */
[----:B--2--5:R-:W-:-:S05]  /*174e0*/  IMAD.IADD R14, R4, 0x1, -R11 ;  /* 0x00000001040e7824 */ /* 0x024fca00078e0a0b */
[----:B------:R0:W-:Y:S02]  /*174f0*/  STL [R1+0x3c], R14 ;  /* 0x00003c0e01007387 */ /* 0x0001e40000100800 */
.L_x_5732:
        /* <DEDUP_REMOVED lines=12> */
.L_x_5733:
[----:B------:R-:W-:Y:S05]  /*175c0*/  @!P0 BRA `(.L_x_5734) ;  /* 0x00000000000c8947 */ /* 0x000fea0003800000 */
[----:B------:R-:W2:Y:S04]  /*175d0*/  LDG.E R10, desc[UR40][R8.64] ;  /* 0x00000028080a7981 */ /* 0x000ea8000c1e1900 */
[----:B------:R-:W2:Y:S02]  /*175e0*/  LDG.E R8, desc[UR40][R8.64+0x4] ;  /* 0x0000042808087981 */ /* 0x000ea4000c1e1900 */
[----:B--2---:R-:W-:-:S07]  /*175f0*/  IADD3 R10, -R10, R8, RZ ;  /* 0x000000080a0a7210 */ /* 0x004fce0007ffe1ff */
.L_x_5734:
        /* <DEDUP_REMOVED lines=12> */
[----:B--2---:R-:W-:-:S04]  /*176c0*/  @P0 IMAD.HI.U32 R6, R4, R6, RZ ;  /* 0x0000000604060227 */ /* 0x004fc800078e00ff */
[----:B------:R-:W-:Y:S01]  /*176d0*/  IMAD.IADD R4, R0, 0x1, R2 ;  /* 0x0000000100047824 */ /* 0x000fe200078e0202 */
[----:B---3--:R-:W-:-:S03]  /*176e0*/  @P0 SHF.R.U32.HI R5, RZ, R7, R6 ;  /* 0x00000007ff050219 */ /* 0x008fc60000011606 */
        /* <DEDUP_REMOVED lines=32> */
.L_x_5937:
[----:B--2---:R-:W-:Y:S02]  /*178f0*/  ISETP.NE.AND P0, PT, R14, RZ, PT ;  /* 0x000000ff0e00720c */ /* 0x004fe40003f05270 */
[----:B------:R-:W-:-:S11]  /*17900*/  PLOP3.LUT P6, PT, PT, PT, PT, 0x8, 0x0 ;  /* 0x000000000000781c */ /* 0x000fd60003fce170 */
[----:B------:R-:W-:Y:S05]  /*17910*/  @P0 BRA `(.L_x_5738) ;  /* 0x00000000000c0947 */ /* 0x000fea0003800000 */
[----:B------:R-:W-:-:S03]  /*17920*/  UMOV UR4, 0xffffffff ;  /* 0xffffffff00047882 */ /* 0x000fc60000000000 */
[----:B------:R-:W-:Y:S05]  /*17930*/  BRA.DIV UR4, `(.L_x_5739) ;  /* 0x00000086047c7947 */ /* 0x000fea000b800000 */
[----:B------:R-:W-:-:S13]  /*17940*/  ELECT P6, URZ, PT ;  /* 0x00000000003f782f */ /* 0x000fda00038c0000 */
.L_x_5738:
[----:B0-----:R-:W2:Y:S04]  /*17950*/  LDL R4, [R1+0x6c] ;  /* 0x00006c0001047983 */ /* 0x001ea80000100800 */
[----:B------:R-:W3:Y:S01]  /*17960*/  LDL R6, [R1+0x4] ;  /* 0x0000040001067983 */ /* 0x000ee20000100800 */
[----:B------:R-:W-:Y:S01]  /*17970*/  BSSY B1, `(.L_x_5740) ;  /* 0x0000008000017945 */ /* 0x000fe20003800000 */
[----:B--2---:R-:W-:-:S05]  /*17980*/  VIADD R4, R4, 0x1 ;  /* 0x0000000104047836 */ /* 0x004fca0000000000 */
[----:B------:R-:W-:-:S04]  /*17990*/  LEA.HI R5, R4, R4, RZ, 0x1 ;  /* 0x0000000404057211 */ /* 0x000fc800078f08ff */
[----:B------:R-:W-:-:S04]  /*179a0*/  LOP3.LUT R5, R5, 0xfffffffe, RZ, 0xc0, !PT ;  /* 0xfffffffe05057812 */ /* 0x000fc800078ec0ff */
[----:B------:R-:W-:-:S04]  /*179b0*/  IADD3 R4, R4, -R5, RZ ;  /* 0x8000000504047210 */ /* 0x000fc80007ffe0ff */
[----:B------:R-:W-:-:S04]  /*179c0*/  SHF.L.U32 R4, R4, 0x1f, RZ ;  /* 0x0000001f04047819 */ /* 0x000fc800000006ff */
[----:B---3--:R-:W0:Y:S02]  /*179d0*/  SYNCS.PHASECHK.TRANS64.TRYWAIT P0, [R6+URZ+0x32420], R4 ;  /* 0x03242004060075a7 */ /* 0x008e24000800017f */
[----:B0-----:R-:W-:Y:S05]  /*179e0*/  @!P0 BRA `(.L_x_5741) ;  /* 0x0000008400708947 */ /* 0x001fea0003800000 */
.L_x_5940:
[----:B------:R-:W-:Y:S05]  /*179f0*/  BSYNC B1 ;  /* 0x0000000000017941 */ /* 0x000fea0003800000 */
.L_x_5740:
        /* <DEDUP_REMOVED lines=14> */
.L_x_5941:
[----:B------:R-:W-:Y:S05]  /*17ae0*/  BSYNC B2 ;  /* 0x0000000000027941 */ /* 0x000fea0003800000 */
.L_x_5744:
        /* <DEDUP_REMOVED lines=9> */
.L_x_5747:
[----:B------:R-:W-:Y:S05]  /*17b80*/  BSYNC B2 ;  /* 0x0000000000027941 */ /* 0x000fea0003800000 */
.L_x_5746:
        /* <DEDUP_REMOVED lines=14> */
.L_x_5748:
        /* <DEDUP_REMOVED lines=13> */
.L_x_5942:
[----:B------:R-:W-:Y:S05]  /*17d40*/  BSYNC B2 ;  /* 0x0000000000027941 */ /* 0x000fea0003800000 */
.L_x_5749:
        /* <DEDUP_REMOVED lines=11> */
.L_x_5752:
[----:B------:R-:W-:Y:S05]  /*17e00*/  BSYNC B2 ;  /* 0x0000000000027941 */ /* 0x000fea0003800000 */
.L_x_5751:
        /* <DEDUP_REMOVED lines=11> */
.L_x_5753:
        /* <DEDUP_REMOVED lines=15> */
.L_x_5754:
        /* <DEDUP_REMOVED lines=15> */
.L_x_5755:
        /* <DEDUP_REMOVED lines=15> */
.L_x_5756:
        /* <DEDUP_REMOVED lines=10> */
.L_x_5743:
[----:B------:R-:W-:Y:S05]  /*18230*/  BSYNC B1 ;  /* 0x0000000000017941 */ /* 0x000fea0003800000 */
.L_x_5742:
        /* <DEDUP_REMOVED lines=13> */
.L_x_5772:
[----:B------:R-:W-:Y:S05]  /*18310*/  YIELD ;  /* 0x0000000000007946 */ /* 0x000fea0003800000 */
[----:B------:R-:W-:Y:S04]  /*18320*/  BSSY B1, `(.L_x_5757) ;  /* 0x0000081000017945 */ /* 0x000fe80003800000 */
[----:B---3--:R-:W-:Y:S05]  /*18330*/  @!P6 BRA `(.L_x_5758) ;  /* 0x0000000400fce947 */ /* 0x008fea0003800000 */
[----:B------:R-:W3:Y:S04]  /*18340*/  LDL R8, [R1+0x4] ;  /* 0x0000040001087983 */ /* 0x000ee80000100800 */
[----:B--2---:R-:W3:Y:S04]  /*18350*/  LDL R5, [R1+0xc] ;  /* 0x00000c0001057983 */ /* 0x004ee80000100800 */
[----:B------:R-:W2:Y:S01]  /*18360*/  LDL R6, [R1+0x1c] ;  /* 0x00001c0001067983 */ /* 0x000ea20000100800 */
[----:B------:R-:W0:Y:S01]  /*18370*/  S2R R7, SR_TID.X ;  /* 0x0000000000077919 */ /* 0x000e220000002100 */
[----:B------:R-:W-:Y:S01]  /*18380*/  BSSY B2, `(.L_x_5759) ;  /* 0x0000007000027945 */ /* 0x000fe20003800000 */
[----:B0-----:R-:W-:-:S04]  /*18390*/  LOP3.LUT R7, R7, 0x7f, RZ, 0xc0, !PT ;  /* 0x0000007f07077812 */ /* 0x001fc800078ec0ff */
[----:B------:R-:W-:Y:S01]  /*183a0*/  ISETP.NE.AND P2, PT, R7, RZ, PT ;  /* 0x000000ff0700720c */ /* 0x000fe20003f45270 */
[----:B---3--:R-:W-:Y:S01]  /*183b0*/  IMAD R5, R5, 0x8, R8 ;  /* 0x0000000805057824 */ /* 0x008fe200078e0208 */
[----:B--2---:R-:W-:-:S04]  /*183c0*/  SHF.L.U32 R6, R6, 0x1f, RZ ;  /* 0x0000001f06067819 */ /* 0x004fc800000006ff */
[----:B------:R-:W0:Y:S02]  /*183d0*/  SYNCS.PHASECHK.TRANS64.TRYWAIT P1, [R5+URZ+0x324a0], R6 ;  /* 0x0324a006050075a7 */ /* 0x000e24000802017f */
[----:B0-----:R-:W-:Y:S05]  /*183e0*/  @!P1 BRA `(.L_x_5760) ;  /* 0x0000007c00309947 */ /* 0x001fea0003800000 */
.L_x_5943:
[----:B------:R-:W-:Y:S05]  /*183f0*/  BSYNC B2 ;  /* 0x0000000000027941 */ /* 0x000fea0003800000 */
.L_x_5759:
        /* <DEDUP_REMOVED lines=9> */
.L_x_5762:
[----:B------:R-:W-:Y:S05]  /*18490*/  BSYNC B2 ;  /* 0x0000000000027941 */ /* 0x000fea0003800000 */
.L_x_5761:
        /* <DEDUP_REMOVED lines=13> */
.L_x_5763:
        /* <DEDUP_REMOVED lines=13> */
.L_x_5944:
[----:B------:R-:W-:Y:S05]  /*18640*/  BSYNC B2 ;  /* 0x0000000000027941 */ /* 0x000fea0003800000 */
.L_x_5764:
        /* <DEDUP_REMOVED lines=11> */
.L_x_5767:
[----:B------:R-:W-:Y:S05]  /*18700*/  BSYNC B2 ;  /* 0x0000000000027941 */ /* 0x000fea0003800000 */
.L_x_5766:
[----:B------:R-:W2:Y:S04]  /*18710*/  LDL R7, [R1+0x4] ;  /* 0x0000040001077983 */ /* 0x000ea80000100800 */
[----:B01----:R-:W2:Y:S01]  /*18720*/  LDL R6, [R1+0xc] ;  /* 0x00000c0001067983 */ /* 0x003ea20000100800 */
[----:B------:R-:W-:Y:S01]  /*18730*/  R2UR UR10, R11 ;  /* 0x000000000b0a72ca */ /* 0x000fe200000e0000 */
[----:B------:R-:W-:Y:S01]  /*18740*/  UIADD3 UR4, UP0, UR38, 0x670, URZ ;  /* 0x0000067026047890 */ /* 0x000fe2000ff1e03f */
[----:B------:R-:W-:Y:S02]  /*18750*/  R2UR UR6, R12 ;  /* 0x000000000c0672ca */ /* 0x000fe400000e0000 */
[----:B------:R-:W-:Y:S01]  /*18760*/  R2UR UR7, R13 ;  /* 0x000000000d0772ca */ /* 0x000fe200000e0000 */
[----:B------:R-:W-:Y:S01]  /*18770*/  UIADD3.X UR5, URZ, UR39, URZ, UP0, !UPT ;  /* 0x000000273f057290 */ /* 0x000fe200087fe43f */
[----:B------:R-:W-:-:S02]  /*18780*/  PLOP3.LUT P1, PT, PT, PT, PT, 0x80, 0x0 ;  /* 0x000000000000781c */ /* 0x000fc40003f2f070 */
[----:B------:R-:W-:Y:S01]  /*18790*/  IADD3 R5, R5, 0x324b0, RZ ;  /* 0x000324b005057810 */ /* 0x000fe20007ffe0ff */
[----:B--2---:R-:W-:-:S04]  /*187a0*/  IMAD R6, R6, 0xc000, R7 ;  /* 0x0000c00006067824 */ /* 0x004fc800078e0207 */
[----:B------:R-:W-:-:S07]  /*187b0*/  VIADD R7, R6, 0x400 ;  /* 0x0000040006077836 */ /* 0x000fce0000000000 */
.L_x_5768:
        /* <DEDUP_REMOVED lines=15> */
.L_x_5769:
        /* <DEDUP_REMOVED lines=15> */
.L_x_5770:
        /* <DEDUP_REMOVED lines=15> */
.L_x_5771:
        /* <DEDUP_REMOVED lines=10> */
.L_x_5758:
[----:B------:R-:W-:Y:S05]  /*18b30*/  BSYNC B1 ;  /* 0x0000000000017941 */ /* 0x000fea0003800000 */
.L_x_5757:
        /* <DEDUP_REMOVED lines=12> */
.L_x_5736:
[----:B------:R-:W-:Y:S05]  /*18c00*/  BSYNC B0 ;  /* 0x0000000000007941 */ /* 0x000fea0003800000 */
.L_x_5735:
        /* <DEDUP_REMOVED lines=23> */
[----:B------:R-:W-:Y:S01]  /*18d80*/  VOTEU.ANY UR4, UPT, PT ;  /* 0x0000000000047886 */ /* 0x000fe200038e0100 */
[----:B------:R-:W3:Y:S01]  /*18d90*/  LDC.64 R4, c[0x0][0xd60] ;  /* 0x00035800ff047b82 */ /* 0x000ee20000000a00 */
[----:B------:R-:W2:Y:S08]  /*18da0*/  FLO.U32 R0, UR4 ;  /* 0x0000000400007d00 */ /* 0x000eb000080e0000 */
[----:B------:R-:W3:Y:S01]  /*18db0*/  POPC R2, UR4 ;  /* 0x0000000400027d09 */ /* 0x000ee20008000000 */
[----:B--2---:R-:W-:-:S13]  /*18dc0*/  ISETP.EQ.U32.AND P0, PT, R0, R3, PT ;  /* 0x000000030000720c */ /* 0x004fda0003f02070 */
[----:B---3--:R-:W2:Y:S01]  /*18dd0*/  @P0 ATOMG.E.ADD.STRONG.GPU PT, R5, desc[UR40][R4.64], R2 ;  /* 0x00000002040509a8 */ /* 0x008ea200081ee1e8 */
[----:B------:R-:W3:Y:S02]  /*18de0*/  S2R R3, SR_LTMASK ;  /* 0x0000000000037919 */ /* 0x000ee40000003900 */
[----:B---3--:R-:W-:-:S06]  /*18df0*/  LOP3.LUT R3, R3, UR4, RZ, 0xc0, !PT ;  /* 0x0000000403037c12 */ /* 0x008fcc000f8ec0ff */
[----:B------:R-:W3:Y:S01]  /*18e00*/  POPC R3, R3 ;  /* 0x0000000300037309 */ /* 0x000ee20000000000 */
[----:B--2---:R-:W3:Y:S02]  /*18e10*/  SHFL.IDX PT, R0, R5, R0, 0x1f ;  /* 0x00001f0005007589 */ /* 0x004ee400000e0000 */
[----:B---3--:R-:W-:Y:S01]  /*18e20*/  IADD3 R16, R0, UR36, R3 ;  /* 0x0000002400107c10 */ /* 0x008fe2000fffe003 */
[----:B------:R-:W-:Y:S06]  /*18e30*/  BRA `(.L_x_5775) ;  /* 0x0000004c00607947 */ /* 0x000fec0003800000 */
.L_x_5774:
        /* <DEDUP_REMOVED lines=21> */
.L_x_5777:
[----:B------:R-:W-:Y:S05]  /*18f90*/  BSYNC B6 ;  /* 0x0000000000067941 */ /* 0x000fea0003800000 */
.L_x_5776:
        /* <DEDUP_REMOVED lines=11> */
[----:B------:R-:W-:Y:S01]  /*19050*/  MOV R12, 0x1 ;  /* 0x00000001000c7802 */ /* 0x000fe20000000f00 */
[----:B--23--:R-:W-:Y:S02]  /*19060*/  IMAD.U32 R5, RZ, RZ, UR7 ;  /* 0x00000007ff057e24 */ /* 0x00cfe4000f8e00ff */
[----:B------:R-:W-:Y:S02]  /*19070*/  IMAD.U32 R6, RZ, RZ, UR8 ;  /* 0x00000008ff067e24 */ /* 0x000fe4000f8e00ff */
[----:B------:R-:W-:-:S02]  /*19080*/  IMAD.U32 R7, RZ, RZ, UR9 ;  /* 0x00000009ff077e24 */ /* 0x000fc4000f8e00ff */
[----:B------:R-:W-:Y:S02]  /*19090*/  IMAD.U32 R10, RZ, RZ, UR4 ;  /* 0x00000004ff0a7e24 */ /* 0x000fe4000f8e00ff */
[----:B-1----:R-:W-:Y:S02]  /*190a0*/  IMAD.U32 R11, RZ, RZ, UR5 ;  /* 0x00000005ff0b7e24 */ /* 0x002fe4000f8e00ff */
[----:B------:R-:W-:Y:S02]  /*190b0*/  IMAD.MOV.U32 R8, RZ, RZ, 0x70 ;  /* 0x00000070ff087424 */ /* 0x000fe400078e00ff */
[----:B----4-:R-:W-:-:S07]  /*190c0*/  IMAD.MOV.U32 R13, RZ, RZ, RZ ;  /* 0x000000ffff0d7224 */ /* 0x010fce00078e00ff */
[----:B------:R-:W-:-:S07]  /*190d0*/  LEPC R20, `(.L_x_5780) ;  /* 0x000000001014794e */ /* 0x000fce0000000000 */
[----:B0-----:R-:W-:Y:S05]  /*190e0*/  CALL.ABS.NOINC R2 ;  /* 0x0000000002007343 */ /* 0x001fea0003c00000 */
.L_x_5780:
        /* <DEDUP_REMOVED lines=16> */
.L_x_5779:
[----:B------:R-:W-:Y:S05]  /*191f0*/  BSYNC B6 ;  /* 0x0000000000067941 */ /* 0x000fea0003800000 */
.L_x_5778:
        /* <DEDUP_REMOVED lines=25> */
.L_x_5947:
        /* <DEDUP_REMOVED lines=12> */
.L_x_5950:
[----:B------:R-:W-:Y:S05]  /*19450*/  @!P6 BRA `(.L_x_5782) ;  /* 0x000000040014e947 */ /* 0x000fea0003800000 */
[----:B------:R-:W-:-:S04]  /*19460*/  ISETP.NE.U32.AND P0, PT, R2, RZ, PT ;  /* 0x000000ff0200720c */ /* 0x000fc80003f05070 */
[----:B------:R-:W-:-:S13]  /*19470*/  ISETP.NE.AND.EX P0, PT, R3, RZ, PT, P0 ;  /* 0x000000ff0300720c */ /* 0x000fda0003f05300 */
[----:B------:R-:W-:Y:S05]  /*19480*/  @!P0 BRA `(.L_x_5784) ;  /* 0x0000000000548947 */ /* 0x000fea0003800000 */
[----:B------:R-:W2:Y:S01]  /*19490*/  LDC R6, c[0x0][0x43c] ;  /* 0x00010f00ff067b82 */ /* 0x000ea20000000800 */
[----:B------:R-:W-:Y:S01]  /*194a0*/  IMAD.MOV.U32 R9, RZ, RZ, R4 ;  /* 0x000000ffff097224 */ /* 0x000fe200078e0004 */
[----:B------:R-:W-:-:S04]  /*194b0*/  ULDC.64 UR4, c[0x0][0x428] ;  /* 0x00010a0000047ab9 */ /* 0x000fc80000000a00 */
[----:B0-----:R-:W-:Y:S02]  /*194c0*/  MOV R0, R9 ;  /* 0x0000000900007202 */ /* 0x001fe40000000f00 */
        /* <DEDUP_REMOVED lines=17> */
.L_x_5784:
[----:B------:R-:W3:Y:S04]  /*195e0*/  LDL R7, [R1+0x4] ;  /* 0x0000040001077983 */ /* 0x000ee80000100800 */
[----:B0-2---:R-:W3:Y:S04]  /*195f0*/  LDL R0, [R1+0x8] ;  /* 0x0000080001007983 */ /* 0x005ee80000100800 */
[----:B------:R-:W2:Y:S01]  /*19600*/  LDL R2, [R1+0x18] ;  /* 0x0000180001027983 */ /* 0x000ea20000100800 */
[----:B---3--:R-:W-:Y:S01]  /*19610*/  IMAD R0, R0, 0x8, R7 ;  /* 0x0000000800007824 */ /* 0x008fe200078e0207 */
[----:B--2---:R-:W-:-:S04]  /*19620*/  SHF.L.U32 R2, R2, 0x1f, RZ ;  /* 0x0000001f02027819 */ /* 0x004fc800000006ff */
[----:B------:R-:W0:Y:S02]  /*19630*/  SYNCS.PHASECHK.TRANS64.TRYWAIT P0, [R0+URZ+0x32440], R2 ;  /* 0x03244002000075a7 */ /* 0x000e24000800017f */
[----:B0-----:R-:W-:Y:S05]  /*19640*/  @!P0 BRA `(.L_x_5785) ;  /* 0x0000006c00148947 */ /* 0x001fea0003800000 */
.L_x_5951:
        /* <DEDUP_REMOVED lines=11> */
.L_x_5786:
        /* <DEDUP_REMOVED lines=27> */
.L_x_5782:
        /* <DEDUP_REMOVED lines=32> */
[----:B-1----:R-:W-:Y:S02]  /*19ab0*/  IMAD.U32 R11, RZ, RZ, UR9 ;  /* 0x00000009ff0b7e24 */ /* 0x002fe4000f8e00ff */
[----:B------:R-:W-:Y:S02]  /*19ac0*/  IMAD.MOV.U32 R12, RZ, RZ, 0x1 ;  /* 0x00000001ff0c7424 */ /* 0x000fe400078e00ff */
[----:B------:R-:W-:-:S07]  /*19ad0*/  IMAD.MOV.U32 R13, RZ, RZ, RZ ;  /* 0x000000ffff0d7224 */ /* 0x000fce00078e00ff */
[----:B------:R-:W-:-:S07]  /*19ae0*/  LEPC R20, `(.L_x_5788) ;  /* 0x000000001014794e */ /* 0x000fce0000000000 */
[----:B0-----:R-:W-:Y:S05]  /*19af0*/  CALL.ABS.NOINC R2 ;  /* 0x0000000002007343 */ /* 0x001fea0003c00000 */
.L_x_5788:
[----:B------:R-:W-:Y:S05]  /*19b00*/  BSYNC B6 ;  /* 0x0000000000067941 */ /* 0x000fea0003800000 */
.L_x_5787:
[----:B------:R-:W3:Y:S01]  /*19b10*/  LDL R4, [R1+0x50] ;  /* 0x0000500001047983 */ /* 0x000ee20000100800 */
[----:B------:R-:W0:Y:S01]  /*19b20*/  LDC R7, c[0x0][0x448] ;  /* 0x00011200ff077b82 */ /* 0x000e220000000800 */
[----:B------:R-:W-:Y:S01]  /*19b30*/  ULDC.64 UR4, c[0x0][0x298] ;  /* 0x0000a60000047ab9 */ /* 0x000fe20000000a00 */
[----:B------:R-:W-:Y:S01]  /*19b40*/  ULDC.64 UR6, c[0x0][0x280] ;  /* 0x0000a00000067ab9 */ /* 0x000fe20000000a00 */
[----:B------:R-:W4:Y:S04]  /*19b50*/  LDL R10, [R1+0x34] ;  /* 0x00003400010a7983 */ /* 0x000f280000100800 */
[----:B------:R-:W4:Y:S01]  /*19b60*/  LDL R9, [R1+0x5c] ;  /* 0x00005c0001097983 */ /* 0x000f220000100800 */
[----:B--2---:R-:W2:Y:S01]  /*19b70*/  S2R R2, SR_TID.X ;  /* 0x0000000000027919 */ /* 0x004ea20000002100 */
[----:B------:R-:W1:Y:S02]  /*19b80*/  S2R R0, SR_TID.X ;  /* 0x0000000000007919 */ /* 0x000e640000002100 */
[----:B------:R-:W4:Y:S04]  /*19b90*/  LDL R8, [R1+0x60] ;  /* 0x0000600001087983 */ /* 0x000f280000100800 */
[----:B------:R-:W4:Y:S01]  /*19ba0*/  LDL R6, [R1+0x40] ;  /* 0x0000400001067983 */ /* 0x000f220000100800 */
[----:B0-----:R-:W-:-:S13]  /*19bb0*/  ISETP.NE.AND P0, PT, R7, 0x1, PT ;  /* 0x000000010700780c */ /* 0x001fda0003f05270 */
[----:B------:R-:W0:Y:S01]  /*19bc0*/  @P0 LDC R3, c[0x0][0x450] ;  /* 0x00011400ff030b82 */ /* 0x000e220000000800 */
[----:B--2---:R-:W-:-:S04]  /*19bd0*/  LOP3.LUT R2, R2, 0x7f, RZ, 0xc0, !PT ;  /* 0x0000007f02027812 */ /* 0x004fc800078ec0ff */
[----:B------:R-:W-:Y:S01]  /*19be0*/  SHF.R.U32.HI R2, RZ, 0x3, R2 ;  /* 0x00000003ff027819 */ /* 0x000fe20000011602 */
[----:B-1----:R-:W-:-:S05]  /*19bf0*/  IMAD.SHL.U32 R0, R0, 0x10, RZ ;  /* 0x0000001000007824 */ /* 0x002fca00078e00ff */
        /* <DEDUP_REMOVED lines=48> */
[----:B------:R-:W-:-:S03]  /*19f00*/  LEA R17, R17, R8, 0x7 ;  /* 0x0000000811117211 */ /* 0x000fc600078e38ff */
[----:B------:R-:W0:Y:S02]  /*19f10*/  SHFL.IDX PT, R5, R3, RZ, 0x181f ;  /* 0x00181fff03057589 */ /* 0x000e2400000e0000 */
[----:B------:R-:W-:Y:S02]  /*19f20*/  VIADD R8, R17, 0x10 ;  /* 0x0000001011087836 */ /* 0x000fe40000000000 */
        /* <DEDUP_REMOVED lines=69> */
[----:B0-----:R-:W-:-:S04]  /*1a380*/  @!P1 LEA R5, P2, R10, R4, 0x1 ;  /* 0x000000040a059211 */ /* 0x001fc800078408ff */
[----:B------:R-:W-:-:S04]  /*1a390*/  @!P1 IADD3.X R4, RZ, R6, RZ, P2, !PT ;  /* 0x00000006ff049210 */ /* 0x000fc800017fe4ff */
[----:B------:R-:W-:-:S04]  /*1a3a0*/  @!P1 LOP3.LUT R5, R5, R4, RZ, 0x3c, !PT ;  /* 0x0000000405059212 */ /* 0x000fc800078e3cff */
[----:B------:R-:W-:-:S04]  /*1a3b0*/  @!P1 LOP3.LUT R4, R5, R4, RZ, 0x3c, !PT ;  /* 0x0000000405049212 */ /* 0x000fc800078e3cff */
[----:B------:R-:W-:-:S05]  /*1a3c0*/  @!P1 LOP3.LUT R5, R5, R4, RZ, 0x3c, !PT ;  /* 0x0000000405059212 */ /* 0x000fca00078e3cff */
[----:B------:R0:W-:Y:S04]  /*1a3d0*/  @!P1 LDGSTS.E.BYPASS.LTC128B.128 [R9+0x1b400], desc[UR40][R4.64], !P0 ;  /* 0x1b40000004099fae */ /* 0x0001e8000c101d68 */
[----:B01----:R0:W2:Y:S02]  /*1a3e0*/  SHFL.IDX PT, R4, R2, 0x7, 0x181f ;  /* 0x00f81f0002047f89 */ /* 0x0030a400000e0000 */
.L_x_5968:
        /* <DEDUP_REMOVED lines=12> */
.L_x_5790:
        /* <DEDUP_REMOVED lines=27> */
[----:B------:R-:W-:Y:S01]  /*1a660*/  MOV R13, RZ ;  /* 0x000000ff000d7202 */ /* 0x000fe20000000f00 */
[----:B------:R-:W0:Y:S01]  /*1a670*/  LDC.64 R2, c[0x4][R2] ;  /* 0x0100000002027b82 */ /* 0x000e220000000a00 */
[----:B------:R-:W-:Y:S02]  /*1a680*/  IMAD.U32 R5, RZ, RZ, UR7 ;  /* 0x00000007ff057e24 */ /* 0x000fe4000f8e00ff */
[----:B------:R-:W-:Y:S02]  /*1a690*/  IMAD.U32 R6, RZ, RZ, UR8 ;  /* 0x00000008ff067e24 */ /* 0x000fe4000f8e00ff */
[----:B------:R-:W-:-:S02]  /*1a6a0*/  IMAD.U32 R7, RZ, RZ, UR9 ;  /* 0x00000009ff077e24 */ /* 0x000fc4000f8e00ff */
[----:B------:R-:W-:Y:S02]  /*1a6b0*/  IMAD.U32 R10, RZ, RZ, UR4 ;  /* 0x00000004ff0a7e24 */ /* 0x000fe4000f8e00ff */
[----:B------:R-:W-:Y:S02]  /*1a6c0*/  IMAD.U32 R11, RZ, RZ, UR5 ;  /* 0x00000005ff0b7e24 */ /* 0x000fe4000f8e00ff */
[----:B-----5:R-:W-:Y:S02]  /*1a6d0*/  IMAD.MOV.U32 R8, RZ, RZ, 0x70 ;  /* 0x00000070ff087424 */ /* 0x020fe400078e00ff */
[----:B------:R-:W-:-:S07]  /*1a6e0*/  IMAD.MOV.U32 R12, RZ, RZ, 0x1 ;  /* 0x00000001ff0c7424 */ /* 0x000fce00078e00ff */
[----:B------:R-:W-:-:S07]  /*1a6f0*/  LEPC R20, `(.L_x_5792) ;  /* 0x000000001014794e */ /* 0x000fce0000000000 */
[----:B0-----:R-:W-:Y:S05]  /*1a700*/  CALL.ABS.NOINC R2 ;  /* 0x0000000002007343 */ /* 0x001fea0003c00000 */
.L_x_5792:
[----:B------:R-:W-:Y:S05]  /*1a710*/  BSYNC B6 ;  /* 0x0000000000067941 */ /* 0x000fea0003800000 */
.L_x_5791:
        /* <DEDUP_REMOVED lines=102> */
[----:B------:R-:W-:Y:S04]  /*1ad80*/  SHFL.IDX PT, R6, R0, 0x3, 0x181f ;  /* 0x00781f0000067f89 */ /* 0x000fe800000e0000 */
[----:B0-----:R-:W0:Y:S02]  /*1ad90*/  SHFL.IDX PT, R5, R2, 0x3, 0x181f ;  /* 0x00781f0002057f89 */ /* 0x001e2400000e0000 */
[----:B0-----:R-:W-:-:S04]  /*1ada0*/  @!P4 LEA R5, P6, R8, R5, 0x1 ;  /* 0x000000050805c211 */ /* 0x001fc800078c08ff */
[----:B------:R-:W-:-:S04]  /*1adb0*/  @!P4 IADD3.X R4, RZ, R6, RZ, P6, !PT ;  /* 0x00000006ff04c210 */ /* 0x000fc800037fe4ff */
        /* <DEDUP_REMOVED lines=45> */
.L_x_5986:
        /* <DEDUP_REMOVED lines=14> */
.L_x_5795:
[----:B------:R-:W-:Y:S05]  /*1b170*/  BSYNC B0 ;  /* 0x0000000000007941 */ /* 0x000fea0003800000 */
.L_x_5794:
[----:B------:R4:W5:Y:S01]  /*1b180*/  LDL R8, [R1+0x4] ;  /* 0x0000040001087983 */ /* 0x0009620000100800 */
[----:B------:R-:W-:Y:S01]  /*1b190*/  PLOP3.LUT P0, PT, PT, PT, PT, 0x80, 0x0 ;  /* 0x000000000000781c */ /* 0x000fe20003f0f070 */
[----:B------:R-:W-:-:S12]  /*1b1a0*/  NOP ;  /* 0x0000000000007918 */ /* 0x000fd80000000000 */
.L_x_5796:
        /* <DEDUP_REMOVED lines=19> */
.L_x_5987:
[----:B------:R-:W-:Y:S05]  /*1b2e0*/  BSYNC B0 ;  /* 0x0000000000007941 */ /* 0x000fea0003800000 */
.L_x_5797:
        /* <DEDUP_REMOVED lines=16> */
.L_x_5988:
[----:B------:R-:W-:Y:S05]  /*1b3f0*/  BSYNC B1 ;  /* 0x0000000000017941 */ /* 0x000fea0003800000 */
.L_x_5801:
        /* <DEDUP_REMOVED lines=9> */
.L_x_5804:
[----:B------:R-:W-:Y:S05]  /*1b490*/  BSYNC B1 ;  /* 0x0000000000017941 */ /* 0x000fea0003800000 */
.L_x_5803:
        /* <DEDUP_REMOVED lines=14> */
.L_x_5805:
        /* <DEDUP_REMOVED lines=16> */
.L_x_5806:
        /* <DEDUP_REMOVED lines=12> */
[----:B------:R-:W-:Y:S01]  /*1b740*/  UMOV UR6, 0x0 ;  /* 0x0000000000067882 */ /* 0x000fe20000000000 */
[----:B------:R-:W-:Y:S01]  /*1b750*/  IADD3 R4, R0, 0x6400, RZ ;  /* 0x0000640000047810 */ /* 0x000fe20007ffe0ff */
[----:B------:R-:W-:Y:S01]  /*1b760*/  UMOV UR7, 0x14f00000 ;  /* 0x14f0000000077882 */ /* 0x000fe20000000000 */
[----:B------:R-:W-:-:S09]  /*1b770*/  UMOV UR10, 0x80 ;  /* 0x00000080000a7882 */ /* 0x000fd20000000000 */
.L_x_5807:
        /* <DEDUP_REMOVED lines=16> */
.L_x_5808:
        /* <DEDUP_REMOVED lines=11> */
.L_x_5800:
[----:B------:R-:W-:Y:S05]  /*1b930*/  BSYNC B0 ;  /* 0x0000000000007941 */ /* 0x000fea0003800000 */
.L_x_5799:
[----:B0-----:R-:W3:Y:S01]  /*1b940*/  LDL R4, [R1+0x30] ;  /* 0x0000300001047983 */ /* 0x001ee20000100800 */
[----:B------:R-:W-:Y:S01]  /*1b950*/  BSSY B0, `(.L_x_5809) ;  /* 0x000020b000007945 */ /* 0x000fe20003800000 */
[----:B---3--:R-:W-:-:S13]  /*1b960*/  ISETP.GE.AND P0, PT, R4, 0x2, PT ;  /* 0x000000020400780c */ /* 0x008fda0003f06270 */
        /* <DEDUP_REMOVED lines=46> */
.L_x_5815:
[----:B------:R-:W2:Y:S01]  /*1bc50*/  LDL R2, [R1+0x4] ;  /* 0x0000040001027983 */ /* 0x000ea20000100800 */
[----:B------:R-:W-:Y:S01]  /*1bc60*/  SHF.L.U32 R6, R8, 0x1f, RZ ;  /* 0x0000001f08067819 */ /* 0x000fe200000006ff */
[----:B-1----:R-:W1:Y:S01]  /*1bc70*/  S2R R0, SR_TID.X ;  /* 0x0000000000007919 */ /* 0x002e620000002100 */
[----:B------:R-:W-:Y:S01]  /*1bc80*/  BSSY B3, `(.L_x_5816) ;  /* 0x0000006000037945 */ /* 0x000fe20003800000 */
[----:B-1----:R-:W-:-:S04]  /*1bc90*/  LOP3.LUT R0, R0, 0x7f, RZ, 0xc0, !PT ;  /* 0x0000007f00007812 */ /* 0x002fc800078ec0ff */
[----:B------:R-:W-:Y:S01]  /*1bca0*/  ISETP.NE.AND P1, PT, R0, RZ, PT ;  /* 0x000000ff0000720c */ /* 0x000fe20003f25270 */
[----:B--2---:R-:W-:-:S04]  /*1bcb0*/  IMAD R2, R9, 0x8, R2 ;  /* 0x0000000809027824 */ /* 0x004fc800078e0202 */
[----:B------:R-:W1:Y:S02]  /*1bcc0*/  SYNCS.PHASECHK.TRANS64.TRYWAIT P0, [R2+URZ+0x32440], R6 ;  /* 0x03244006020075a7 */ /* 0x000e64000800017f */
[----:B-1----:R-:W-:Y:S06]  /*1bcd0*/  @!P0 BRA `(.L_x_5817) ;  /* 0x0000005c00e08947 */ /* 0x002fec0003800000 */
.L_x_5989:
[----:B------:R-:W-:Y:S05]  /*1bce0*/  BSYNC B3 ;  /* 0x0000000000037941 */ /* 0x000fea0003800000 */
.L_x_5816:
        /* <DEDUP_REMOVED lines=9> */
.L_x_5819:
[----:B------:R-:W-:Y:S05]  /*1bd80*/  BSYNC B3 ;  /* 0x0000000000037941 */ /* 0x000fea0003800000 */
.L_x_5818:
        /* <DEDUP_REMOVED lines=14> */
.L_x_5820:
        /* <DEDUP_REMOVED lines=14> */
.L_x_5990:
[----:B------:R-:W-:Y:S05]  /*1bf50*/  BSYNC B3 ;  /* 0x0000000000037941 */ /* 0x000fea0003800000 */
.L_x_5821:
        /* <DEDUP_REMOVED lines=11> */
.L_x_5824:
[----:B------:R-:W-:Y:S05]  /*1c010*/  BSYNC B3 ;  /* 0x0000000000037941 */ /* 0x000fea0003800000 */
.L_x_5823:
        /* <DEDUP_REMOVED lines=11> */
.L_x_5825:
        /* <DEDUP_REMOVED lines=16> */
.L_x_5826:
        /* <DEDUP_REMOVED lines=16> */
.L_x_5827:
        /* <DEDUP_REMOVED lines=16> */
.L_x_5828:
        /* <DEDUP_REMOVED lines=11> */
.L_x_5814:
[----:B------:R-:W-:Y:S05]  /*1c480*/  BSYNC B1 ;  /* 0x0000000000017941 */ /* 0x000fea0003800000 */
.L_x_5813:
[----:B------:R-:W2:Y:S02]  /*1c490*/  LDL.LU R5, [R1+0x30] ;  /* 0x0000300001057983 */ /* 0x000ea40000300800 */
[----:B--2---:R-:W-:-:S07]  /*1c4a0*/  VIADD R0, R5, 0xfffffffd ;  /* 0xfffffffd05007836 */ /* 0x004fce0000000000 */
.L_x_5812:
[----:B------:R-:W-:Y:S05]  /*1c4b0*/  BSYNC B2 ;  /* 0x0000000000027941 */ /* 0x000fea0003800000 */
.L_x_5811:
[----:B------:R-:W-:-:S13]  /*1c4c0*/  ISETP.NE.AND P0, PT, R4, RZ, PT ;  /* 0x000000ff0400720c */ /* 0x000fda0003f05270 */
[----:B------:R-:W-:Y:S05]  /*1c4d0*/  @!P0 BRA `(.L_x_5810) ;  /* 0x0000001400488947 */ /* 0x000fea0003800000 */
.L_x_5861:
[----:B------:R-:W3:Y:S04]  /*1c4e0*/  LDL R4, [R1+0x38] ;  /* 0x0000380001047983 */ /* 0x000ee80000100800 */
[----:B------:R-:W2:Y:S04]  /*1c4f0*/  LDL.LU R3, [R1+0x8] ;  /* 0x0000080001037983 */ /* 0x000ea80000300800 */
[----:B------:R-:W4:Y:S01]  /*1c500*/  LDL.LU R2, [R1+0x18] ;  /* 0x0000180001027983 */ /* 0x000f220000300800 */
[----:B------:R-:W-:Y:S05]  /*1c510*/  YIELD ;  /* 0x0000000000007946 */ /* 0x000fea0003800000 */
[----:B------:R-:W-:Y:S01]  /*1c520*/  BSSY B1, `(.L_x_5829) ;  /* 0x00000a2000017945 */ /* 0x000fe20003800000 */
[----:B---3--:R-:W-:Y:S01]  /*1c530*/  LOP3.LUT P1, RZ, R4, 0x1, RZ, 0xc0, !PT ;  /* 0x0000000104ff7812 */ /* 0x008fe2000782c0ff */
[----:B--2---:R-:W-:-:S05]  /*1c540*/  VIADD R7, R3, 0x1 ;  /* 0x0000000103077836 */ /* 0x004fca0000000000 */
        /* <DEDUP_REMOVED lines=16> */
[----:B0-----:R-:W-:Y:S01]  /*1c650*/  @P0 IMAD.HI.U32 R4, R0, R2, RZ ;  /* 0x0000000200040227 */ /* 0x001fe200078e00ff */
[----:B------:R-:W-:-:S04]  /*1c660*/  MOV R2, R0 ;  /* 0x0000000000027202 */ /* 0x000fc80000000f00 */
        /* <DEDUP_REMOVED lines=12> */
.L_x_5831:
        /* <DEDUP_REMOVED lines=9> */
.L_x_5991:
[----:B------:R-:W-:Y:S05]  /*1c7c0*/  BSYNC B2 ;  /* 0x0000000000027941 */ /* 0x000fea0003800000 */
.L_x_5832:
        /* <DEDUP_REMOVED lines=9> */
.L_x_5835:
[----:B------:R-:W-:Y:S05]  /*1c860*/  BSYNC B2 ;  /* 0x0000000000027941 */ /* 0x000fea0003800000 */
.L_x_5834:
        /* <DEDUP_REMOVED lines=13> */
.L_x_5836:
        /* <DEDUP_REMOVED lines=14> */
.L_x_5992:
[----:B------:R-:W-:Y:S05]  /*1ca20*/  BSYNC B2 ;  /* 0x0000000000027941 */ /* 0x000fea0003800000 */
.L_x_5837:
        /* <DEDUP_REMOVED lines=11> */
.L_x_5840:
[----:B------:R-:W-:Y:S05]  /*1cae0*/  BSYNC B2 ;  /* 0x0000000000027941 */ /* 0x000fea0003800000 */
.L_x_5839:
        /* <DEDUP_REMOVED lines=10> */
.L_x_5841:
        /* <DEDUP_REMOVED lines=16> */
.L_x_5842:
        /* <DEDUP_REMOVED lines=16> */
.L_x_5843:
        /* <DEDUP_REMOVED lines=16> */
.L_x_5844:
        /* <DEDUP_REMOVED lines=11> */
.L_x_5830:
[----:B------:R-:W-:Y:S05]  /*1cf40*/  BSYNC B1 ;  /* 0x0000000000017941 */ /* 0x000fea0003800000 */
.L_x_5829:
        /* <DEDUP_REMOVED lines=36> */
.L_x_5847:
        /* <DEDUP_REMOVED lines=9> */
.L_x_5993:
[----:B------:R-:W-:Y:S05]  /*1d220*/  BSYNC B2 ;  /* 0x0000000000027941 */ /* 0x000fea0003800000 */
.L_x_5848:
        /* <DEDUP_REMOVED lines=9> */
.L_x_5851:
[----:B------:R-:W-:Y:S05]  /*1d2c0*/  BSYNC B2 ;  /* 0x0000000000027941 */ /* 0x000fea0003800000 */
.L_x_5850:
        /* <DEDUP_REMOVED lines=14> */
.L_x_5852:
        /* <DEDUP_REMOVED lines=14> */
.L_x_5994:
[----:B------:R-:W-:Y:S05]  /*1d490*/  BSYNC B2 ;  /* 0x0000000000027941 */ /* 0x000fea0003800000 */
.L_x_5853:
        /* <DEDUP_REMOVED lines=11> */
.L_x_5856:
[----:B------:R-:W-:Y:S05]  /*1d550*/  BSYNC B2 ;  /* 0x0000000000027941 */ /* 0x000fea0003800000 */
.L_x_5855:
        /* <DEDUP_REMOVED lines=11> */
.L_x_5857:
        /* <DEDUP_REMOVED lines=16> */
.L_x_5858:
        /* <DEDUP_REMOVED lines=16> */
.L_x_5859:
        /* <DEDUP_REMOVED lines=16> */
.L_x_5860:
        /* <DEDUP_REMOVED lines=11> */
.L_x_5846:
[----:B------:R-:W-:Y:S05]  /*1d9c0*/  BSYNC B1 ;  /* 0x0000000000017941 */ /* 0x000fea0003800000 */
.L_x_5845:
[C---:B------:R-:W-:Y:S01]  /*1d9d0*/  ISETP.GT.AND P0, PT, R0.reuse, 0x1, PT ;  /* 0x000000010000780c */ /* 0x040fe20003f04270 */
[----:B------:R-:W-:-:S12]  /*1d9e0*/  VIADD R0, R0, 0xfffffffe ;  /* 0xfffffffe00007836 */ /* 0x000fd80000000000 */
[----:B------:R-:W-:Y:S05]  /*1d9f0*/  @P0 BRA `(.L_x_5861) ;  /* 0xffffffe800b80947 */ /* 0x000fea000383ffff */
.L_x_5810:
[----:B------:R-:W-:Y:S05]  /*1da00*/  BSYNC B0 ;  /* 0x0000000000007941 */ /* 0x000fea0003800000 */
.L_x_5809:
        /* <DEDUP_REMOVED lines=21> */
[----:B------:R-:W1:Y:S01]  /*1db60*/  POPC R7, R6 ;  /* 0x0000000600077309 */ /* 0x000e620000000000 */
[----:B--2---:R-:W1:Y:S02]  /*1db70*/  SHFL.IDX PT, R2, R3, R2, 0x1f ;  /* 0x00001f0203027589 */ /* 0x004e6400000e0000 */
[----:B-1----:R-:W-:-:S07]  /*1db80*/  IADD3 R16, R2, UR36, R7 ;  /* 0x0000002402107c10 */ /* 0x002fce000fffe007 */
.L_x_5863:
[----:B------:R-:W-:Y:S05]  /*1db90*/  BSYNC B0 ;  /* 0x0000000000007941 */ /* 0x000fea0003800000 */
.L_x_5862:
[----:B------:R-:W-:-:S05]  /*1dba0*/  SEL R0, R0, RZ, P0 ;  /* 0x000000ff00007207 */ /* 0x000fca0000000000 */
[----:B------:R2:W-:Y:S02]  /*1dbb0*/  STL [R1+0x8], R0 ;  /* 0x0000080001007387 */ /* 0x0005e40000100800 */
.L_x_5775:
[----:B------:R-:W-:Y:S05]  /*1dbc0*/  BSYNC B7 ;  /* 0x0000000000077941 */ /* 0x000fea0003800000 */
.L_x_5773:
        /* <DEDUP_REMOVED lines=13> */
.L_x_5864:
        /* <DEDUP_REMOVED lines=15> */
[----:B------:R-:W-:Y:S01]  /*1dd90*/  ISETP.GE.U32.AND P5, PT, R6, 0x10, PT ;  /* 0x000000100600780c */ /* 0x000fe20003fa6070 */
[----:B------:R-:W-:Y:S01]  /*1dda0*/  SHFL.IDX PT, R5, R16, 0x1, 0x1f ;  /* 0x00201f0010057f89 */ /* 0x000fe200000e0000 */
[----:B-1----:R-:W-:Y:S01]  /*1ddb0*/  IMAD.MOV.U32 R2, RZ, RZ, RZ ;  /* 0x000000ffff027224 */ /* 0x002fe200078e00ff */
[----:B--2---:R-:W-:-:S02]  /*1ddc0*/  @!P1 MOV R2, R3 ;  /* 0x0000000300029202 */ /* 0x004fc40000000f00 */
[----:B------:R-:W-:-:S03]  /*1ddd0*/  ISETP.NE.AND P1, PT, R6, RZ, PT ;  /* 0x000000ff0600720c */ /* 0x000fc60003f25270 */
        /* <DEDUP_REMOVED lines=16> */
.L_x_6004:
[----:B------:R-:W-:Y:S02]  /*1dee0*/  ULDC UR4, c[0x0][0xd38] ;  /* 0x00034e0000047ab9 */ /* 0x000fe40000000800 */
[----:B------:R-:W-:-:S04]  /*1def0*/  IMAD.U32 R4, RZ, RZ, UR4 ;  /* 0x00000004ff047e24 */ /* 0x000fc8000f8e00ff */
[----:B--2---:R-:W-:-:S04]  /*1df00*/  IMAD R16, R16, R4, RZ ;  /* 0x0000000410107224 */ /* 0x004fc800078e02ff */
[----:B------:R-:W-:-:S05]  /*1df10*/  IMAD.IADD R5, R5, 0x1, R16 ;  /* 0x0000000105057824 */ /* 0x000fca00078e0210 */
[----:B------:R-:W-:-:S13]  /*1df20*/  ISETP.GT.AND P6, PT, R5, R0, PT ;  /* 0x000000000500720c */ /* 0x000fda0003fc4270 */
[----:B------:R-:W-:Y:S05]  /*1df30*/  @P6 BRA `(.L_x_5867) ;  /* 0x00000000009c6947 */ /* 0x000fea0003800000 */
.L_x_5872:
[----:B------:R-:W2:Y:S01]  /*1df40*/  LDC R2, c[0x0][0xd3c] ;  /* 0x00034f00ff027b82 */ /* 0x000ea20000000800 */
[----:B------:R-:W-:-:S05]  /*1df50*/  VIADD R19, R19, 0x1f ;  /* 0x0000001f13137836 */ /* 0x000fca0000000000 */
[----:B--2---:R-:W-:-:S13]  /*1df60*/  ISETP.GE.AND P6, PT, R19, R2, PT ;  /* 0x000000021300720c */ /* 0x004fda0003fc6270 */
[----:B------:R-:W-:Y:S05]  /*1df70*/  @P6 BRA `(.L_x_5868) ;  /* 0x0000000400d06947 */ /* 0x000fea0003800000 */
[----:B-1----:R-:W1:Y:S01]  /*1df80*/  S2R R3, SR_TID.X ;  /* 0x0000000000037919 */ /* 0x002e620000002100 */
[----:B------:R-:W-:Y:S01]  /*1df90*/  BSSY B0, `(.L_x_5869) ;  /* 0x0000009000007945 */ /* 0x000fe20003800000 */
[----:B-1----:R-:W-:-:S05]  /*1dfa0*/  LOP3.LUT R3, R3, 0x1f, RZ, 0xc0, !PT ;  /* 0x0000001f03037812 */ /* 0x002fca00078ec0ff */
[----:B------:R-:W-:-:S05]  /*1dfb0*/  IMAD.IADD R4, R19, 0x1, R3 ;  /* 0x0000000113047824 */ /* 0x000fca00078e0203 */
[----:B------:R-:W-:Y:S01]  /*1dfc0*/  ISETP.GE.OR P6, PT, R4, R2, !P0 ;  /* 0x000000020400720c */ /* 0x000fe200047c6670 */
[----:B------:R-:W-:-:S12]  /*1dfd0*/  IMAD.MOV.U32 R2, RZ, RZ, RZ ;  /* 0x000000ffff027224 */ /* 0x000fd800078e00ff */
[----:B------:R-:W-:Y:S05]  /*1dfe0*/  @P6 BRA `(.L_x_5870) ;  /* 0x00000000000c6947 */ /* 0x000fea0003800000 */
[----:B------:R-:W1:Y:S02]  /*1dff0*/  LDC.64 R2, c[0x0][0xd80] ;  /* 0x00036000ff027b82 */ /* 0x000e640000000a00 */
[----:B-1----:R-:W-:-:S06]  /*1e000*/  IMAD.WIDE R2, R4, 0x4, R2 ;  /* 0x0000000404027825 */ /* 0x002fcc00078e0202 */
[----:B------:R1:W5:Y:S02]  /*1e010*/  LDG.E R2, desc[UR40][R2.64] ;  /* 0x0000002802027981 */ /* 0x000364000c1e1900 */
.L_x_5870:
[----:B------:R-:W-:Y:S05]  /*1e020*/  BSYNC B0 ;  /* 0x0000000000007941 */ /* 0x000fea0003800000 */
.L_x_5869:
[----:B------:R-:W-:-:S03]  /*1e030*/  UMOV UR4, 0xffffffff ;  /* 0xffffffff00047882 */ /* 0x000fc60000000000 */
[----:B------:R-:W-:Y:S05]  /*1e040*/  BRA.DIV UR4, `(.L_x_5871) ;  /* 0x0000004204b87947 */ /* 0x000fea000b800000 */
[----:B-1---5:R-:W1:Y:S02]  /*1e050*/  SHFL.UP PT, R3, R2, 0x1, RZ ;  /* 0x0420000002037989 */ /* 0x022e6400000e00ff */
[----:B-1----:R-:W-:-:S05]  /*1e060*/  SEL R3, R3, RZ, P1 ;  /* 0x000000ff03037207 */ /* 0x002fca0000800000 */
[----:B------:R-:W-:-:S05]  /*1e070*/  IMAD.IADD R3, R2, 0x1, R3 ;  /* 0x0000000102037824 */ /* 0x000fca00078e0203 */
[----:B------:R-:W1:Y:S02]  /*1e080*/  SHFL.UP PT, R4, R3, 0x2, RZ ;  /* 0x0440000003047989 */ /* 0x000e6400000e00ff */
[----:B-1----:R-:W-:-:S05]  /*1e090*/  SEL R4, R4, RZ, P2 ;  /* 0x000000ff04047207 */ /* 0x002fca0001000000 */
[----:B------:R-:W-:-:S05]  /*1e0a0*/  IMAD.IADD R3, R3, 0x1, R4 ;  /* 0x0000000103037824 */ /* 0x000fca00078e0204 */
[----:B------:R-:W1:Y:S02]  /*1e0b0*/  SHFL.UP PT, R4, R3, 0x4, RZ ;  /* 0x0480000003047989 */ /* 0x000e6400000e00ff */
[----:B-1----:R-:W-:-:S04]  /*1e0c0*/  SEL R4, R4, RZ, P3 ;  /* 0x000000ff04047207 */ /* 0x002fc80001800000 */
[----:B------:R-:W-:-:S05]  /*1e0d0*/  IADD3 R3, R3, R4, RZ ;  /* 0x0000000403037210 */ /* 0x000fca0007ffe0ff */
[----:B------:R-:W1:Y:S02]  /*1e0e0*/  SHFL.UP PT, R4, R3, 0x8, RZ ;  /* 0x0500000003047989 */ /* 0x000e6400000e00ff */
[----:B-1----:R-:W-:-:S05]  /*1e0f0*/  SEL R4, R4, RZ, P4 ;  /* 0x000000ff04047207 */ /* 0x002fca0002000000 */
[----:B------:R-:W-:-:S05]  /*1e100*/  IMAD.IADD R3, R3, 0x1, R4 ;  /* 0x0000000103037824 */ /* 0x000fca00078e0204 */
[----:B------:R-:W1:Y:S02]  /*1e110*/  SHFL.UP PT, R4, R3, 0x10, RZ ;  /* 0x0600000003047989 */ /* 0x000e6400000e00ff */
[----:B-1----:R-:W-:-:S05]  /*1e120*/  SEL R4, R4, RZ, P5 ;  /* 0x000000ff04047207 */ /* 0x002fca0002800000 */
[----:B------:R-:W-:-:S05]  /*1e130*/  IMAD.IADD R3, R3, 0x1, R4 ;  /* 0x0000000103037824 */ /* 0x000fca00078e0204 */
[----:B------:R1:W2:Y:S02]  /*1e140*/  SHFL.IDX PT, R16, R3, 0x1f, 0x1f ;  /* 0x03e01f0003107f89 */ /* 0x0002a400000e0000 */
.L_x_6012:
[----:B------:R-:W-:Y:S02]  /*1e150*/  ULDC UR4, c[0x0][0xd38] ;  /* 0x00034e0000047ab9 */ /* 0x000fe40000000800 */
[----:B------:R-:W-:-:S04]  /*1e160*/  IMAD.U32 R4, RZ, RZ, UR4 ;  /* 0x00000004ff047e24 */ /* 0x000fc8000f8e00ff */
[----:B--2---:R-:W-:-:S04]  /*1e170*/  IMAD R16, R16, R4, RZ ;  /* 0x0000000410107224 */ /* 0x004fc800078e02ff */
[----:B------:R-:W-:-:S05]  /*1e180*/  IMAD.IADD R5, R16, 0x1, R5 ;  /* 0x0000000110057824 */ /* 0x000fca00078e0205 */
[----:B------:R-:W-:-:S13]  /*1e190*/  ISETP.GT.AND P6, PT, R5, R0, PT ;  /* 0x000000000500720c */ /* 0x000fda0003fc4270 */
[----:B------:R-:W-:Y:S05]  /*1e1a0*/  @!P6 BRA `(.L_x_5872) ;  /* 0xfffffffc0064e947 */ /* 0x000fea000383ffff */
.L_x_5867:
        /* <DEDUP_REMOVED lines=8> */
.L_x_6016:
[----:B------:R-:W-:Y:S01]  /*1e230*/  ISETP.NE.AND P0, PT, R5, RZ, PT ;  /* 0x000000ff0500720c */ /* 0x000fe20003f05270 */
[----:B--2---:R-:W-:-:S12]  /*1e240*/  IMAD.MOV.U32 R2, RZ, RZ, RZ ;  /* 0x000000ffff027224 */ /* 0x004fd800078e00ff */
[----:B------:R-:W-:Y:S05]  /*1e250*/  @!P0 BRA `(.L_x_5874) ;  /* 0x0000000000108947 */ /* 0x000fea0003800000 */
[----:B------:R-:W-:Y:S01]  /*1e260*/  UMOV UR4, 0xffffffff ;  /* 0xffffffff00047882 */ /* 0x000fe20000000000 */
[----:B------:R-:W-:Y:S02]  /*1e270*/  VIADD R12, R6, 0xffffffff ;  /* 0xffffffff060c7836 */ /* 0x000fe40000000000 */
[----:B------:R-:W-:Y:S05]  /*1e280*/  BRA.DIV UR4, `(.L_x_5875) ;  /* 0x0000004604487947 */ /* 0x000fea000b800000 */
[----:B------:R2:W0:Y:S02]  /*1e290*/  SHFL.IDX PT, R2, R3, R12, 0x1f ;  /* 0x00001f0c03027589 */ /* 0x00042400000e0000 */
.L_x_5874:
[----:B0----5:R-:W0:Y:S01]  /*1e2a0*/  LDC.64 R8, c[0x0][0xd90] ;  /* 0x00036400ff087b82 */ /* 0x021e220000000a00 */
[----:B------:R-:W-:-:S04]  /*1e2b0*/  IMAD.IADD R19, R6, 0x1, R19 ;  /* 0x0000000106137824 */ /* 0x000fc800078e0213 */
[----:B0-----:R-:W-:-:S06]  /*1e2c0*/  IMAD.WIDE R6, R19, 0x4, R8 ;  /* 0x0000000413067825 */ /* 0x001fcc00078e0208 */
[----:B------:R-:W3:Y:S01]  /*1e2d0*/  LDG.E R6, desc[UR40][R6.64] ;  /* 0x0000002806067981 */ /* 0x000ee2000c1e1900 */
[----:B------:R-:W-:-:S04]  /*1e2e0*/  IMAD R16, R2, R4, R16 ;  /* 0x0000000402107224 */ /* 0x000fc800078e0210 */
[----:B------:R-:W-:Y:S02]  /*1e2f0*/  IMAD.IADD R0, R0, 0x1, -R16 ;  /* 0x0000000100007824 */ /* 0x000fe400078e0a10 */
[----:B---3--:R-:W-:-:S05]  /*1e300*/  IMAD R5, R17, R6, RZ ;  /* 0x0000000611057224 */ /* 0x008fca00078e02ff */
[----:B------:R-:W-:-:S04]  /*1e310*/  IABS R7, R5 ;  /* 0x0000000500077213 */ /* 0x000fc80000000000 */
[----:B-12---:R-:W0:Y:S08]  /*1e320*/  I2F.RP R3, R7 ;  /* 0x0000000700037306 */ /* 0x006e300000209400 */
        /* <DEDUP_REMOVED lines=9> */
[----:B------:R-:W-:Y:S01]  /*1e3c0*/  IMAD.HI.U32 R2, R2, R3, RZ ;  /* 0x0000000302027227 */ /* 0x000fe200078e00ff */
[----:B------:R-:W-:-:S05]  /*1e3d0*/  IADD3 R8, RZ, -R8, RZ ;  /* 0x80000008ff087210 */ /* 0x000fca0007ffe0ff */
        /* <DEDUP_REMOVED lines=38> */
[----:B------:R-:W-:-:S06]  /*1e640*/  @P0 IADD3 R2, R2, 0x1, RZ ;  /* 0x0000000102020810 */ /* 0x000fcc0007ffe0ff */
[----:B------:R-:W-:Y:S01]  /*1e650*/  @!P2 IMAD.MOV R2, RZ, RZ, -R2 ;  /* 0x000000ffff02a224 */ /* 0x000fe200078e0a02 */
[----:B------:R-:W-:Y:S01]  /*1e660*/  @!P1 LOP3.LUT R2, RZ, R4, RZ, 0x33, !PT ;  /* 0x00000004ff029212 */ /* 0x000fe200078e33ff */
[----:B------:R-:W-:-:S04]  /*1e670*/  IMAD.MOV R4, RZ, RZ, -R4 ;  /* 0x000000ffff047224 */ /* 0x000fc800078e0a04 */
[----:B------:R-:W-:Y:S01]  /*1e680*/  IMAD R18, R2, R4, R0 ;  /* 0x0000000402127224 */ /* 0x000fe200078e0200 */
[----:B------:R-:W-:-:S05]  /*1e690*/  LOP3.LUT R2, RZ, R2, RZ, 0x33, !PT ;  /* 0x00000002ff027212 */ /* 0x000fca00078e33ff */
[----:B------:R-:W-:Y:S01]  /*1e6a0*/  IMAD.IADD R17, R17, 0x1, R2 ;  /* 0x0000000111117824 */ /* 0x000fe200078e0202 */
[----:B------:R-:W-:Y:S06]  /*1e6b0*/  BRA `(.L_x_5876) ;  /* 0x00000000001c7947 */ /* 0x000fec0003800000 */
.L_x_5868:
[----:B------:R-:W-:Y:S01]  /*1e6c0*/  UMOV UR4, URZ ;  /* 0x0000003f00047c82 */ /* 0x000fe20008000000 */
[----:B------:R-:W-:Y:S01]  /*1e6d0*/  UMOV UR5, URZ ;  /* 0x0000003f00057c82 */ /* 0x000fe20008000000 */
[----:B------:R-:W-:Y:S01]  /*1e6e0*/  ULDC UR6, c[0x0][0xd3c] ;  /* 0x00034f0000067ab9 */ /* 0x000fe20000000800 */
[----:B------:R-:W-:Y:S02]  /*1e6f0*/  IMAD.MOV.U32 R16, RZ, RZ, R0 ;  /* 0x000000ffff107224 */ /* 0x000fe400078e0000 */
[----:B------:R-:W-:Y:S02]  /*1e700*/  IMAD.U32 R17, RZ, RZ, UR4 ;  /* 0x00000004ff117e24 */ /* 0x000fe4000f8e00ff */
[----:B------:R-:W-:Y:S02]  /*1e710*/  IMAD.U32 R18, RZ, RZ, UR5 ;  /* 0x00000005ff127e24 */ /* 0x000fe4000f8e00ff */
[----:B------:R-:W-:-:S07]  /*1e720*/  IMAD.U32 R19, RZ, RZ, UR6 ;  /* 0x00000006ff137e24 */ /* 0x000fce000f8e00ff */
.L_x_5876:
[----:B-1----:R1:W2:Y:S01]  /*1e730*/  LDL R3, [R1+0x4] ;  /* 0x0000040001037983 */ /* 0x0022a20000100800 */
        /* <DEDUP_REMOVED lines=11> */
.L_x_5865:
[----:B------:R-:W-:Y:S02]  /*1e7f0*/  ULDC UR4, c[0x0][0xd3c] ;  /* 0x00034f0000047ab9 */ /* 0x000fe40000000800 */
[----:B---3--:R-:W-:-:S13]  /*1e800*/  ISETP.GE.AND P0, PT, R19, UR4, PT ;  /* 0x0000000413007c0c */ /* 0x008fda000bf06270 */
[----:B------:R-:W-:Y:S05]  /*1e810*/  @!P0 BRA `(.L_x_5877) ;  /* 0xffffff8800348947 */ /* 0x000fea000383ffff */
[----:B------:R-:W-:Y:S05]  /*1e820*/  BSYNC B8 ;  /* 0x0000000000087941 */ /* 0x000fea0003800000 */
.L_x_5731:
        /* <DEDUP_REMOVED lines=12> */
.L_x_6019:
[----:B------:R-:W-:Y:S05]  /*1e8f0*/  BSYNC B0 ;  /* 0x0000000000007941 */ /* 0x000fea0003800000 */
.L_x_5878:
[----:B------:R-:W-:-:S03]  /*1e900*/  UMOV UR4, 0xffffffff ;  /* 0xffffffff00047882 */ /* 0x000fc60000000000 */
[----:B------:R-:W-:Y:S05]  /*1e910*/  BRA.DIV UR4, `(.L_x_5880) ;  /* 0x0000003e04e07947 */ /* 0x000fea000b800000 */
[----:B------:R-:W1:Y:S02]  /*1e920*/  S2R R2, SR_TID.X ;  /* 0x0000000000027919 */ /* 0x000e640000002100 */
[----:B-1----:R-:W-:-:S04]  /*1e930*/  SHF.R.U32.HI R2, RZ, 0x5, R2 ;  /* 0x00000005ff027819 */ /* 0x002fc80000011602 */
[----:B------:R-:W-:-:S05]  /*1e940*/  LOP3.LUT R2, R2, 0x3, RZ, 0xc0, !PT ;  /* 0x0000000302027812 */ /* 0x000fca00078ec0ff */
[----:B------:R1:W2:Y:S02]  /*1e950*/  SHFL.IDX PT, R14, R2, RZ, 0x1f ;  /* 0x00001fff020e7589 */ /* 0x0002a400000e0000 */
.L_x_6022:
[----:B--2---:R-:W-:-:S13]  /*1e960*/  ISETP.NE.AND P0, PT, R14, RZ, PT ;  /* 0x000000ff0e00720c */ /* 0x004fda0003f05270 */
[----:B------:R-:W-:Y:S05]  /*1e970*/  @P0 BRA `(.L_x_5572) ;  /* 0x0000000000940947 */ /* 0x000fea0003800000 */
[----:B------:R-:W-:-:S03]  /*1e980*/  UMOV UR4, 0xffffffff ;  /* 0xffffffff00047882 */ /* 0x000fc60000000000 */
[----:B------:R-:W-:Y:S05]  /*1e990*/  BRA.DIV UR4, `(.L_x_5881) ;  /* 0x0000003e04f47947 */ /* 0x000fea000b800000 */
[----:B------:R-:W-:-:S13]  /*1e9a0*/  ELECT P6, URZ, PT ;  /* 0x00000000003f782f */ /* 0x000fda00038c0000 */
.L_x_6025:
[----:B------:R-:W-:Y:S05]  /*1e9b0*/  @!P6 BRA `(.L_x_5572) ;  /* 0x000000000084e947 */ /* 0x000fea0003800000 */
[----:B-1----:R-:W2:Y:S02]  /*1e9c0*/  LDL.LU R2, [R1+0x8c] ;  /* 0x00008c0001027983 */ /* 0x002ea40000300800 */
[----:B--2---:R-:W-:-:S04]  /*1e9d0*/  LOP3.LUT R2, R2, 0x2, RZ, 0xfc, !PT ;  /* 0x0000000202027812 */ /* 0x004fc800078efcff */
[----:B------:R-:W-:-:S13]  /*1e9e0*/  ISETP.NE.AND P2, PT, R2, 0x3, PT ;  /* 0x000000030200780c */ /* 0x000fda0003f45270 */
[----:B------:R-:W-:Y:S05]  /*1e9f0*/  @!P2 BRA `(.L_x_5882) ;  /* 0x000000000004a947 */ /* 0x000fea0003800000 */
[----:B------:R-:W-:Y:S01]  /*1ea00*/  BPT.TRAP 0x1 ;  /* 0x000000040000795c */ /* 0x000fe20000300000 */
.L_x_5882:
[----:B0-----:R-:W2:Y:S04]  /*1ea10*/  LDL R3, [R1+0x8] ;  /* 0x0000080001037983 */ /* 0x001ea80000100800 */
[----:B------:R-:W3:Y:S01]  /*1ea20*/  LDL.LU R7, [R1+0x18] ;  /* 0x0000180001077983 */ /* 0x000ee20000300800 */
[----:B------:R-:W-:-:S04]  /*1ea30*/  VIADD R2, R0, 0x32440 ;  /* 0x0003244000027836 */ /* 0x000fc80000000000 */
[C---:B--2---:R-:W-:Y:S01]  /*1ea40*/  IMAD R6, R3.reuse, 0x8, R2 ;  /* 0x0000000803067824 */ /* 0x044fe200078e0202 */
[----:B------:R-:W-:Y:S02]  /*1ea50*/  IADD3 R3, R3, 0x1, RZ ;  /* 0x0000000103037810 */ /* 0x000fe40007ffe0ff */
[----:B---3--:R-:W-:Y:S02]  /*1ea60*/  SHF.L.U32 R5, R7, 0x1f, RZ ;  /* 0x0000001f07057819 */ /* 0x008fe400000006ff */
[C---:B------:R-:W-:Y:S02]  /*1ea70*/  ISETP.NE.AND P1, PT, R3.reuse, 0x2, PT ;  /* 0x000000020300780c */ /* 0x040fe40003f25270 */
[----:B------:R-:W0:Y:S02]  /*1ea80*/  SYNCS.PHASECHK.TRANS64.TRYWAIT P0, [R6+URZ], R5 ;  /* 0x00000005060075a7 */ /* 0x000e24000800017f */
[----:B------:R-:W-:Y:S02]  /*1ea90*/  SEL R4, RZ, 0x1, P1 ;  /* 0x00000001ff047807 */ /* 0x000fe40000800000 */
[----:B------:R-:W-:-:S02]  /*1eaa0*/  SEL R3, R3, RZ, P1 ;  /* 0x000000ff03037207 */ /* 0x000fc40000800000 */
[----:B------:R-:W-:-:S03]  /*1eab0*/  LOP3.LUT R4, R7, R4, RZ, 0x3c, !PT ;  /* 0x0000000407047212 */ /* 0x000fc600078e3cff */
[----:B------:R-:W-:Y:S01]  /*1eac0*/  IMAD R7, R3, 0x8, R2 ;  /* 0x0000000803077824 */ /* 0x000fe200078e0202 */
[----:B------:R-:W-:Y:S01]  /*1ead0*/  SHF.L.U32 R2, R4, 0x1f, RZ ;  /* 0x0000001f04027819 */ /* 0x000fe200000006ff */
[----:B0-----:R-:W-:Y:S06]  /*1eae0*/  @!P0 BRA `(.L_x_5883) ;  /* 0x0000003c00c08947 */ /* 0x001fec0003800000 */
.L_x_6026:
[----:B------:R-:W1:Y:S02]  /*1eaf0*/  SYNCS.PHASECHK.TRANS64.TRYWAIT P0, [R7+URZ], R2 ;  /* 0x00000002070075a7 */ /* 0x000e64000800017f */
[----:B-1----:R-:W-:Y:S05]  /*1eb00*/  @!P0 BRA `(.L_x_5884) ;  /* 0x0000003c00cc8947 */ /* 0x002fea0003800000 */
.L_x_6027:
[----:B------:R-:W-:Y:S05]  /*1eb10*/  @!P2 BRA `(.L_x_5885) ;  /* 0x000000000004a947 */ /* 0x000fea0003800000 */
[----:B------:R-:W-:Y:S01]  /*1eb20*/  BPT.TRAP 0x1 ;  /* 0x000000040000795c */ /* 0x000fe20000300000 */
.L_x_5885:
[----:B------:R-:W2:Y:S01]  /*1eb30*/  LDL.LU R4, [R1+0x8] ;  /* 0x0000080001047983 */ /* 0x000ea20000300800 */
[----:B------:R-:W-:-:S04]  /*1eb40*/  VIADD R0, R0, 0x32460 ;  /* 0x0003246000007836 */ /* 0x000fc80000000000 */
[----:B--2---:R-:W-:-:S04]  /*1eb50*/  IMAD R4, R4, 0x8, R0 ;  /* 0x0000000804047824 */ /* 0x004fc800078e0200 */
[----:B------:R-:W2:Y:S02]  /*1eb60*/  SYNCS.PHASECHK.TRANS64.TRYWAIT P0, [R4+URZ], R5 ;  /* 0x00000005040075a7 */ /* 0x000ea4000800017f */
[----:B--2---:R-:W-:Y:S05]  /*1eb70*/  @!P0 BRA `(.L_x_5886) ;  /* 0x0000003c00c48947 */ /* 0x004fea0003800000 */
.L_x_6028:
[----:B------:R-:W-:-:S07]  /*1eb80*/  IMAD R3, R3, 0x8, R0 ;  /* 0x0000000803037824 */ /* 0x000fce00078e0200 */
.L_x_5887:
[----:B---3--:R3:W0:Y:S02]  /*1eb90*/  SYNCS.PHASECHK.TRANS64.TRYWAIT P0, [R3+URZ], R2 ;  /* 0x00000002030075a7 */ /* 0x008624000800017f */
[----:B0-----:R-:W-:Y:S05]  /*1eba0*/  @!P0 NANOSLEEP.SYNCS 0x989680 ;  /* 0x009896800000895d */ /* 0x001fea0003900000 */
[----:B------:R-:W0:Y:S02]  /*1ebb0*/  @!P0 SYNCS.PHASECHK.TRANS64 P0, [R3+URZ], R2 ;  /* 0x00000002030085a7 */ /* 0x000e24000800007f */
[----:B0-----:R-:W-:Y:S05]  /*1ebc0*/  @!P0 BRA `(.L_x_5887) ;  /* 0xfffffffc00f08947 */ /* 0x001fea000383ffff */
.L_x_5572:
[----:B------:R-:W-:Y:S05]  /*1ebd0*/  BSYNC B9 ;  /* 0x0000000000097941 */ /* 0x000fea0003800000 */
.L_x_5569:
[----:B------:R-:W-:Y:S05]  /*1ebe0*/  EXIT ;  /* 0x000000000000794d */ /* 0x000fea0003800000 */
.L_x_5590:
[----:B0-----:R0:W1:Y:S02]  /*1ebf0*/  SYNCS.PHASECHK.TRANS64.TRYWAIT P6, [R96+URZ+0x32490], R107 ;  /* 0x0324906b600075a7 */ /* 0x00106400080c017f */
[----:B-1----:R-:W-:Y:S05]  /*1ec00*/  @!P6 NANOSLEEP.SYNCS 0x989680 ;  /* 0x009896800000e95d */ /* 0x002fea0003900000 */
[----:B------:R-:W1:Y:S02]  /*1ec10*/  @!P6 SYNCS.PHASECHK.TRANS64 P6, [R96+URZ+0x32490], R107 ;  /* 0x0324906b6000e5a7 */ /* 0x000e6400080c007f */
[----:B-1----:R-:W-:Y:S05]  /*1ec20*/  @!P6 BRA `(.L_x_5590) ;  /* 0xfffffffc00f0e947 */ /* 0x002fea000383ffff */
[----:B------:R-:W-:Y:S05]  /*1ec30*/  BRA `(.L_x_5888) ;  /* 0xfffffe4000a47947 */ /* 0x000fea000383ffff */
.L_x_5608:
[----:B0-----:R0:W1:Y:S02]  /*1ec40*/  SYNCS.PHASECHK.TRANS64.TRYWAIT P5, [R96+URZ+0x32490], R107 ;  /* 0x0324906b600075a7 */ /* 0x00106400080a017f */
[----:B-1----:R-:W-:Y:S05]  /*1ec50*/  @!P5 NANOSLEEP.SYNCS 0x989680 ;  /* 0x009896800000d95d */ /* 0x002fea0003900000 */
[----:B------:R-:W1:Y:S02]  /*1ec60*/  @!P5 SYNCS.PHASECHK.TRANS64 P5, [R96+URZ+0x32490], R107 ;  /* 0x0324906b6000d5a7 */ /* 0x000e6400080a007f */
[----:B-1----:R-:W-:Y:S05]  /*1ec70*/  @!P5 BRA `(.L_x_5608) ;  /* 0xfffffffc00f0d947 */ /* 0x002fea000383ffff */
[----:B------:R-:W-:Y:S05]  /*1ec80*/  BRA `(.L_x_5889) ;  /* 0xfffffe5000f07947 */ /* 0x000fea000383ffff */
.L_x_5617:
[----:B0-----:R0:W1:Y:S02]  /*1ec90*/  SYNCS.PHASECHK.TRANS64.TRYWAIT P4, [R96+URZ+0x32490], R107 ;  /* 0x0324906b600075a7 */ /* 0x001064000808017f */
[----:B-1----:R-:W-:Y:S05]  /*1eca0*/  @!P4 NANOSLEEP.SYNCS 0x989680 ;  /* 0x009896800000c95d */ /* 0x002fea0003900000 */
[----:B------:R-:W1:Y:S02]  /*1ecb0*/  @!P4 SYNCS.PHASECHK.TRANS64 P4, [R96+URZ+0x32490], R107 ;  /* 0x0324906b6000c5a7 */ /* 0x000e64000808007f */
[----:B-1----:R-:W-:Y:S05]  /*1ecc0*/  @!P4 BRA `(.L_x_5617) ;  /* 0xfffffffc00f0c947 */ /* 0x002fea000383ffff */
[----:B------:R-:W-:Y:S05]  /*1ecd0*/  BRA `(.L_x_5890) ;  /* 0xfffffe64001c7947 */ /* 0x000fea000383ffff */
.L_x_5623:
[----:B-1----:R1:W2:Y:S02]  /*1ece0*/  SYNCS.PHASECHK.TRANS64.TRYWAIT P3, [R96+URZ+0x324b0], R107 ;  /* 0x0324b06b600075a7 */ /* 0x0022a4000806017f */
[----:B--2---:R-:W-:Y:S05]  /*1ecf0*/  @!P3 NANOSLEEP.SYNCS 0x989680 ;  /* 0x009896800000b95d */ /* 0x004fea0003900000 */
[----:B------:R-:W2:Y:S02]  /*1ed00*/  @!P3 SYNCS.PHASECHK.TRANS64 P3, [R96+URZ+0x324b0], R107 ;  /* 0x0324b06b6000b5a7 */ /* 0x000ea4000806007f */
[----:B--2---:R-:W-:Y:S05]  /*1ed10*/  @!P3 BRA `(.L_x_5623) ;  /* 0xfffffffc00f0b947 */ /* 0x004fea000383ffff */
[----:B------:R-:W-:Y:S05]  /*1ed20*/  BRA `(.L_x_5891) ;  /* 0xfffffe6400b07947 */ /* 0x000fea000383ffff */
.L_x_5631:
        /* <DEDUP_REMOVED lines=13> */
.L_x_5893:
[----:B------:R-:W-:Y:S05]  /*1ee00*/  BSYNC B0 ;  /* 0x0000000000007941 */ /* 0x000fea0003800000 */
.L_x_5892:
[----:B------:R-:W-:Y:S05]  /*1ee10*/  BRA `(.L_x_5894) ;  /* 0xfffffe7000887947 */ /* 0x000fea000383ffff */
.L_x_5643:
        /* <DEDUP_REMOVED lines=8> */
.L_x_5896:
[----:B------:R-:W-:Y:S05]  /*1eea0*/  BSYNC B1 ;  /* 0x0000000000017941 */ /* 0x000fea0003800000 */
.L_x_5895:
        /* <DEDUP_REMOVED lines=8> */
.L_x_5897:
[----:B------:R-:W-:Y:S02]  /*1ef30*/  IMAD.MOV.U32 R13, RZ, RZ, R8 ;  /* 0x000000ffff0d7224 */ /* 0x000fe400078e0008 */
[----:B------:R-:W-:-:S07]  /*1ef40*/  IMAD.MOV.U32 R0, RZ, RZ, R14 ;  /* 0x000000ffff007224 */ /* 0x000fce00078e000e */
[----:B------:R-:W-:Y:S05]  /*1ef50*/  WARPSYNC.COLLECTIVE R15, `(.L_x_5898) ;  /* 0x000000000f087348 */ /* 0x000fea0003c00000 */
[----:B------:R0:W1:Y:S02]  /*1ef60*/  SHFL.IDX P6, R14, R13, R12, R11 ;  /* 0x0000000c0d0e7389 */ /* 0x00006400000c000b */
[----:B01----:R-:W-:Y:S01]  /*1ef70*/  ENDCOLLECTIVE ;  /* 0x000000000000791b */ /* 0x003fe20003800000 */
.L_x_5898:
[----:B------:R-:W-:Y:S02]  /*1ef80*/  IMAD.MOV.U32 R13, RZ, RZ, R7 ;  /* 0x000000ffff0d7224 */ /* 0x000fe400078e0007 */
[----:B------:R-:W-:-:S07]  /*1ef90*/  IMAD.MOV.U32 R5, RZ, RZ, R14 ;  /* 0x000000ffff057224 */ /* 0x000fce00078e000e */
[----:B------:R-:W-:Y:S05]  /*1efa0*/  WARPSYNC.COLLECTIVE R15, `(.L_x_5899) ;  /* 0x000000000f087348 */ /* 0x000fea0003c00000 */
[----:B------:R0:W1:Y:S02]  /*1efb0*/  SHFL.IDX P6, R14, R13, R12, R11 ;  /* 0x0000000c0d0e7389 */ /* 0x00006400000c000b */
[----:B01----:R-:W-:Y:S01]  /*1efc0*/  ENDCOLLECTIVE ;  /* 0x000000000000791b */ /* 0x003fe20003800000 */
.L_x_5899:
[----:B------:R-:W-:Y:S05]  /*1efd0*/  BRA `(.L_x_5900) ;  /* 0xfffffe7800187947 */ /* 0x000fea000383ffff */
.L_x_5646:
[----:B------:R-:W-:Y:S01]  /*1efe0*/  BSSY B1, `(.L_x_5901) ;  /* 0x0000008000017945 */ /* 0x000fe20003800000 */
[----:B------:R-:W-:Y:S01]  /*1eff0*/  IMAD.MOV.U32 R13, RZ, RZ, R6 ;  /* 0x000000ffff0d7224 */ /* 0x000fe200078e0006 */
[----:B------:R-:W-:Y:S01]  /*1f000*/  MOV R15, 0xffffffff ;  /* 0xffffffff000f7802 */ /* 0x000fe20000000f00 */
[----:B------:R-:W-:Y:S02]  /*1f010*/  IMAD.MOV.U32 R12, RZ, RZ, 0x1 ;  /* 0x00000001ff0c7424 */ /* 0x000fe400078e00ff */
[----:B------:R-:W-:-:S07]  /*1f020*/  IMAD.MOV.U32 R11, RZ, RZ, 0x1c1f ;  /* 0x00001c1fff0b7424 */ /* 0x000fce00078e00ff */
[----:B0---4-:R-:W-:Y:S05]  /*1f030*/  WARPSYNC.COLLECTIVE R15, `(.L_x_5902) ;  /* 0x000000000f087348 */ /* 0x011fea0003c00000 */
[----:B----4-:R1:W2:Y:S02]  /*1f040*/  SHFL.IDX P6, R14, R13, R12, R11 ;  /* 0x0000000c0d0e7389 */ /* 0x0102a400000c000b */
[----:B012---:R-:W-:Y:S01]  /*1f050*/  ENDCOLLECTIVE ;  /* 0x000000000000791b */ /* 0x007fe20003800000 */
.L_x_5902:
[----:B------:R-:W-:Y:S05]  /*1f060*/  BSYNC B1 ;  /* 0x0000000000017941 */ /* 0x000fea0003800000 */
.L_x_5901:
        /* <DEDUP_REMOVED lines=8> */
.L_x_5903:
[----:B------:R-:W-:Y:S02]  /*1f0f0*/  IMAD.MOV.U32 R13, RZ, RZ, R8 ;  /* 0x000000ffff0d7224 */ /* 0x000fe400078e0008 */
[----:B------:R-:W-:-:S07]  /*1f100*/  IMAD.MOV.U32 R0, RZ, RZ, R14 ;  /* 0x000000ffff007224 */ /* 0x000fce00078e000e */
[----:B------:R-:W-:Y:S05]  /*1f110*/  WARPSYNC.COLLECTIVE R15, `(.L_x_5904) ;  /* 0x000000000f087348 */ /* 0x000fea0003c00000 */
[----:B------:R0:W1:Y:S02]  /*1f120*/  SHFL.IDX P6, R14, R13, R12, R11 ;  /* 0x0000000c0d0e7389 */ /* 0x00006400000c000b */
[----:B01----:R-:W-:Y:S01]  /*1f130*/  ENDCOLLECTIVE ;  /* 0x000000000000791b */ /* 0x003fe20003800000 */
.L_x_5904:
[----:B------:R-:W-:Y:S02]  /*1f140*/  IMAD.MOV.U32 R13, RZ, RZ, R7 ;  /* 0x000000ffff0d7224 */ /* 0x000fe400078e0007 */
[----:B------:R-:W-:-:S07]  /*1f150*/  IMAD.MOV.U32 R5, RZ, RZ, R14 ;  /* 0x000000ffff057224 */ /* 0x000fce00078e000e */
[----:B------:R-:W-:Y:S05]  /*1f160*/  WARPSYNC.COLLECTIVE R15, `(.L_x_5905) ;  /* 0x000000000f087348 */ /* 0x000fea0003c00000 */
[----:B------:R0:W1:Y:S02]  /*1f170*/  SHFL.IDX P6, R14, R13, R12, R11 ;  /* 0x0000000c0d0e7389 */ /* 0x00006400000c000b */
[----:B01----:R-:W-:Y:S01]  /*1f180*/  ENDCOLLECTIVE ;  /* 0x000000000000791b */ /* 0x003fe20003800000 */
.L_x_5905:
[----:B------:R-:W-:Y:S05]  /*1f190*/  BRA `(.L_x_5906) ;  /* 0xfffffe7800807947 */ /* 0x000fea000383ffff */
.L_x_5650:
[----:B0-----:R0:W1:Y:S02]  /*1f1a0*/  SYNCS.PHASECHK.TRANS64.TRYWAIT P0, [R19+URZ+0x32400], R34 ;  /* 0x03240022130075a7 */ /* 0x001064000800017f */
[----:B-1----:R-:W-:Y:S05]  /*1f1b0*/  @!P0 NANOSLEEP.SYNCS 0x989680 ;  /* 0x009896800000895d */ /* 0x002fea0003900000 */
[----:B------:R-:W1:Y:S02]  /*1f1c0*/  @!P0 SYNCS.PHASECHK.TRANS64 P0, [R19+URZ+0x32400], R34 ;  /* 0x03240022130085a7 */ /* 0x000e64000800007f */
[----:B-1----:R-:W-:Y:S05]  /*1f1d0*/  @!P0 BRA `(.L_x_5650) ;  /* 0xfffffffc00f08947 */ /* 0x002fea000383ffff */
[----:B------:R-:W-:Y:S05]  /*1f1e0*/  BRA `(.L_x_5907) ;  /* 0xfffffe7c00887947 */ /* 0x000fea000383ffff */
.L_x_5658:
[----:B------:R-:W0:Y:S01]  /*1f1f0*/  LDC R31, c[0x0][0x3f4] ;  /* 0x0000fd00ff1f7b82 */ /* 0x000e220000000800 */
[----:B------:R-:W-:Y:S01]  /*1f200*/  BSSY B1, `(.L_x_5908) ;  /* 0x0000008000017945 */ /* 0x000fe20003800000 */
[----:B------:R-:W-:Y:S01]  /*1f210*/  IMAD.MOV.U32 R13, RZ, RZ, R28 ;  /* 0x000000ffff0d7224 */ /* 0x000fe200078e001c */
[----:B------:R-:W-:Y:S01]  /*1f220*/  MOV R15, 0xffffffff ;  /* 0xffffffff000f7802 */ /* 0x000fe20000000f00 */
[----:B------:R-:W-:Y:S02]  /*1f230*/  IMAD.MOV.U32 R12, RZ, RZ, RZ ;  /* 0x000000ffff0c7224 */ /* 0x000fe400078e00ff */
[----:B------:R-:W-:-:S07]  /*1f240*/  IMAD.MOV.U32 R11, RZ, RZ, 0x1c1f ;  /* 0x00001c1fff0b7424 */ /* 0x000fce00078e00ff */
[----:B0-----:R-:W-:Y:S05]  /*1f250*/  WARPSYNC.COLLECTIVE R15, `(.L_x_5909) ;  /* 0x000000000f087348 */ /* 0x001fea0003c00000 */
[----:B------:R1:W2:Y:S02]  /*1f260*/  SHFL.IDX P6, R14, R13, R12, R11 ;  /* 0x0000000c0d0e7389 */ /* 0x0002a400000c000b */
[----:B012---:R-:W-:Y:S01]  /*1f270*/  ENDCOLLECTIVE ;  /* 0x000000000000791b */ /* 0x007fe20003800000 */
.L_x_5909:
[----:B------:R-:W-:Y:S05]  /*1f280*/  BSYNC B1 ;  /* 0x0000000000017941 */ /* 0x000fea0003800000 */
.L_x_5908:
[----:B------:R0:W5:Y:S01]  /*1f290*/  LDL R7, [R1+0x30] ;  /* 0x0000300001077983 */ /* 0x0001620000100800 */
[----:B------:R-:W-:Y:S01]  /*1f2a0*/  IMAD.MOV.U32 R13, RZ, RZ, R10 ;  /* 0x000000ffff0d7224 */ /* 0x000fe200078e000a */
[----:B------:R-:W-:Y:S01]  /*1f2b0*/  ISETP.GE.AND P0, PT, R16, R31, PT ;  /* 0x0000001f1000720c */ /* 0x000fe20003f06270 */
[----:B------:R-:W-:Y:S02]  /*1f2c0*/  IMAD.MOV.U32 R12, RZ, RZ, RZ ;  /* 0x000000ffff0c7224 */ /* 0x000fe400078e00ff */
[----:B------:R-:W-:Y:S02]  /*1f2d0*/  IMAD.MOV.U32 R11, RZ, RZ, 0x1c1f ;  /* 0x00001c1fff0b7424 */ /* 0x000fe400078e00ff */
[----:B------:R-:W-:Y:S02]  /*1f2e0*/  IMAD.MOV.U32 R15, RZ, RZ, -0x1 ;  /* 0xffffffffff0f7424 */ /* 0x000fe400078e00ff */
[----:B0-----:R-:W-:-:S07]  /*1f2f0*/  IMAD.MOV.U32 R0, RZ, RZ, R14 ;  /* 0x000000ffff007224 */ /* 0x001fce00078e000e */
[----:B-----5:R-:W-:Y:S05]  /*1f300*/  WARPSYNC.COLLECTIVE R15, `(.L_x_5910) ;  /* 0x000000000f087348 */ /* 0x020fea0003c00000 */
[----:B------:R0:W1:Y:S02]  /*1f310*/  SHFL.IDX P6, R14, R13, R12, R11 ;  /* 0x0000000c0d0e7389 */ /* 0x00006400000c000b */
[----:B01---5:R-:W-:Y:S01]  /*1f320*/  ENDCOLLECTIVE ;  /* 0x000000000000791b */ /* 0x023fe20003800000 */
.L_x_5910:
[----:B------:R-:W-:Y:S02]  /*1f330*/  IMAD.MOV.U32 R13, RZ, RZ, R20 ;  /* 0x000000ffff0d7224 */ /* 0x000fe400078e0014 */
[----:B------:R-:W-:-:S07]  /*1f340*/  IMAD.MOV.U32 R3, RZ, RZ, R14 ;  /* 0x000000ffff037224 */ /* 0x000fce00078e000e */
[----:B------:R-:W-:Y:S05]  /*1f350*/  WARPSYNC.COLLECTIVE R15, `(.L_x_5911) ;  /* 0x000000000f087348 */ /* 0x000fea0003c00000 */
[----:B------:R0:W1:Y:S02]  /*1f360*/  SHFL.IDX P6, R14, R13, R12, R11 ;  /* 0x0000000c0d0e7389 */ /* 0x00006400000c000b */
[----:B01----:R-:W-:Y:S01]  /*1f370*/  ENDCOLLECTIVE ;  /* 0x000000000000791b */ /* 0x003fe20003800000 */
.L_x_5911:
[----:B------:R-:W-:Y:S02]  /*1f380*/  IMAD.MOV.U32 R13, RZ, RZ, R29 ;  /* 0x000000ffff0d7224 */ /* 0x000fe400078e001d */
[----:B------:R-:W-:-:S07]  /*1f390*/  IMAD.MOV.U32 R8, RZ, RZ, R14 ;  /* 0x000000ffff087224 */ /* 0x000fce00078e000e */
[----:B------:R-:W-:Y:S05]  /*1f3a0*/  WARPSYNC.COLLECTIVE R15, `(.L_x_5912) ;  /* 0x000000000f087348 */ /* 0x000fea0003c00000 */
[----:B------:R0:W1:Y:S02]  /*1f3b0*/  SHFL.IDX P6, R14, R13, R12, R11 ;  /* 0x0000000c0d0e7389 */ /* 0x00006400000c000b */
[----:B01----:R-:W-:Y:S01]  /*1f3c0*/  ENDCOLLECTIVE ;  /* 0x000000000000791b */ /* 0x003fe20003800000 */
.L_x_5912:
[----:B------:R-:W-:-:S05]  /*1f3d0*/  IMAD R30, R7, R6, RZ ;  /* 0x00000006071e7224 */ /* 0x000fca00078e02ff */
[----:B------:R-:W-:-:S13]  /*1f3e0*/  ISETP.GE.OR P1, PT, R39, R30, P0 ;  /* 0x0000001e2700720c */ /* 0x000fda0000726670 */
[C---:B------:R-:W-:Y:S01]  /*1f3f0*/  @!P1 IMAD.SHL.U32 R9, R16.reuse, 0x2, RZ ;  /* 0x0000000210099824 */ /* 0x040fe200078e00ff */
[----:B------:R-:W-:-:S04]  /*1f400*/  @!P1 SHF.L.U64.HI R21, R16, 0x1, R17 ;  /* 0x0000000110159819 */ /* 0x000fc80000010211 */
[----:B------:R-:W-:-:S05]  /*1f410*/  @!P1 IADD3 R4, P2, R3, R9, RZ ;  /* 0x0000000903049210 */ /* 0x000fca0007f5e0ff */
[----:B------:R-:W-:-:S06]  /*1f420*/  @!P1 IMAD.X R5, R0, 0x1, R21, P2 ;  /* 0x0000000100059824 */ /* 0x000fcc00010e0615 */
[----:B------:R-:W5:Y:S01]  /*1f430*/  @!P1 LD.E.128 R4, desc[UR40][R4.64] ;  /* 0x0000002804049980 */ /* 0x000f62000c101d00 */
[----:B------:R-:W-:-:S05]  /*1f440*/  @!P1 IADD3 R14, P2, R14, R9, RZ ;  /* 0x000000090e0e9210 */ /* 0x000fca0007f5e0ff */
[----:B------:R-:W-:-:S05]  /*1f450*/  @!P1 IMAD.X R3, R8, 0x1, R21, P2 ;  /* 0x0000000108039824 */ /* 0x000fca00010e0615 */
[----:B------:R-:W-:-:S05]  /*1f460*/  @!P1 MOV R15, R3 ;  /* 0x00000003000f9202 */ /* 0x000fca0000000f00 */
[----:B------:R0:W5:Y:S01]  /*1f470*/  @!P1 LD.E.128 R24, desc[UR40][R14.64] ;  /* 0x000000280e189980 */ /* 0x000162000c101d00 */
[----:B------:R-:W-:Y:S01]  /*1f480*/  IMAD.MOV.U32 R13, RZ, RZ, R28 ;  /* 0x000000ffff0d7224 */ /* 0x000fe200078e001c */
[----:B------:R-:W-:Y:S01]  /*1f490*/  CS2R R36, SRZ ;  /* 0x0000000000247805 */ /* 0x000fe2000001ff00 */
[----:B------:R-:W-:Y:S01]  /*1f4a0*/  IMAD.MOV.U32 R12, RZ, RZ, 0x1 ;  /* 0x00000001ff0c7424 */ /* 0x000fe200078e00ff */
[----:B------:R-:W-:Y:S01]  /*1f4b0*/  CS2R R34, SRZ ;  /* 0x0000000000227805 */ /* 0x000fe2000001ff00 */
[----:B0-----:R-:W-:-:S07]  /*1f4c0*/  IMAD.MOV.U32 R15, RZ, RZ, -0x1 ;  /* 0xffffffffff0f7424 */ /* 0x001fce00078e00ff */
[----:B-----5:R-:W-:Y:S05]  /*1f4d0*/  WARPSYNC.COLLECTIVE R15, `(.L_x_5913) ;  /* 0x000000000f087348 */ /* 0x020fea0003c00000 */
[----:B------:R0:W1:Y:S02]  /*1f4e0*/  SHFL.IDX P6, R14, R13, R12, R11 ;  /* 0x0000000c0d0e7389 */ /* 0x00006400000c000b */
[----:B01---5:R-:W-:Y:S01]  /*1f4f0*/  ENDCOLLECTIVE ;  /* 0x000000000000791b */ /* 0x023fe20003800000 */
.L_x_5913:
[----:B------:R-:W-:Y:S02]  /*1f500*/  IMAD.MOV.U32 R13, RZ, RZ, R10 ;  /* 0x000000ffff0d7224 */ /* 0x000fe400078e000a */
[----:B------:R-:W-:Y:S02]  /*1f510*/  @!P1 IMAD.MOV.U32 R36, RZ, RZ, R4 ;  /* 0x000000ffff249224 */ /* 0x000fe400078e0004 */
[----:B------:R-:W-:Y:S01]  /*1f520*/  @!P1 IMAD.MOV.U32 R37, RZ, RZ, R5 ;  /* 0x000000ffff259224 */ /* 0x000fe200078e0005 */
[----:B------:R-:W-:Y:S01]  /*1f530*/  CS2R R4, SRZ ;  /* 0x0000000000047805 */ /* 0x000fe2000001ff00 */
[----:B------:R-:W-:Y:S02]  /*1f540*/  IMAD.MOV.U32 R0, RZ, RZ, R36 ;  /* 0x000000ffff007224 */ /* 0x000fe400078e0024 */
[----:B------:R-:W-:Y:S02]  /*1f550*/  IMAD.MOV.U32 R3, RZ, RZ, R37 ;  /* 0x000000ffff037224 */ /* 0x000fe400078e0025 */
[----:B------:R-:W-:Y:S01]  /*1f560*/  @!P1 IMAD.MOV.U32 R34, RZ, RZ, R6 ;  /* 0x000000ffff229224 */ /* 0x000fe200078e0006 */
[----:B------:R-:W-:Y:S01]  /*1f570*/  PRMT R46, R46, 0x5410, R0 ;  /* 0x000054102e2e7816 */ /* 0x000fe20000000000 */
[----:B------:R-:W-:Y:S01]  /*1f580*/  IMAD.MOV.U32 R0, RZ, RZ, R14 ;  /* 0x000000ffff007224 */ /* 0x000fe200078e000e */
[----:B------:R-:W-:-:S07]  /*1f590*/  PRMT R33, R33, 0x5410, R3 ;  /* 0x0000541021217816 */ /* 0x000fce0000000003 */
[----:B------:R-:W-:Y:S05]  /*1f5a0*/  WARPSYNC.COLLECTIVE R15, `(.L_x_5914) ;  /* 0x000000000f087348 */ /* 0x000fea0003c00000 */
[----:B------:R0:W1:Y:S02]  /*1f5b0*/  SHFL.IDX P6, R14, R13, R12, R11 ;  /* 0x0000000c0d0e7389 */ /* 0x00006400000c000b */
[----:B01----:R-:W-:Y:S01]  /*1f5c0*/  ENDCOLLECTIVE ;  /* 0x000000000000791b */ /* 0x003fe20003800000 */
.L_x_5914:
[----:B------:R-:W-:Y:S01]  /*1f5d0*/  @!P1 IMAD.MOV.U32 R35, RZ, RZ, R7 ;  /* 0x000000ffff239224 */ /* 0x000fe200078e0007 */
[----:B------:R-:W-:Y:S01]  /*1f5e0*/  CS2R R6, SRZ ;  /* 0x0000000000067805 */ /* 0x000fe2000001ff00 */
[----:B------:R-:W-:Y:S02]  /*1f5f0*/  IMAD.MOV.U32 R8, RZ, RZ, R34 ;  /* 0x000000ffff087224 */ /* 0x000fe400078e0022 */
[----:B------:R-:W-:Y:S02]  /*1f600*/  IMAD.MOV.U32 R9, RZ, RZ, R35 ;  /* 0x000000ffff097224 */ /* 0x000fe400078e0023 */
[----:B------:R-:W-:Y:S02]  /*1f610*/  @!P1 IMAD.MOV.U32 R6, RZ, RZ, R24 ;  /* 0x000000ffff069224 */ /* 0x000fe400078e0018 */
[----:B------:R-:W-:Y:S01]  /*1f620*/  @!P1 IMAD.MOV.U32 R7, RZ, RZ, R25 ;  /* 0x000000ffff079224 */ /* 0x000fe200078e0019 */
[----:B------:R-:W-:Y:S01]  /*1f630*/  PRMT R32, R8, 0x5410, R9 ;  /* 0x0000541008207816 */ /* 0x000fe20000000009 */
[----:B------:R-:W-:-:S02]  /*1f640*/  @!P1 IMAD.MOV.U32 R4, RZ, RZ, R26 ;  /* 0x000000ffff049224 */ /* 0x000fc400078e001a */
[----:B------:R-:W-:Y:S01]  /*1f650*/  @!P1 IMAD.MOV.U32 R5, RZ, RZ, R27 ;  /* 0x000000ffff059224 */ /* 0x000fe200078e001b */
[----:B------:R-:W-:Y:S01]  /*1f660*/  MOV R13, R20 ;  /* 0x00000014000d7202 */ /* 0x000fe20000000f00 */
[----:B------:R-:W-:Y:S02]  /*1f670*/  IMAD.MOV.U32 R8, RZ, RZ, R6 ;  /* 0x000000ffff087224 */ /* 0x000fe400078e0006 */
[----:B------:R-:W-:Y:S02]  /*1f680*/  IMAD.MOV.U32 R9, RZ, RZ, R7 ;  /* 0x000000ffff097224 */ /* 0x000fe400078e0007 */
[----:B------:R-:W-:Y:S01]  /*1f690*/  IMAD.MOV.U32 R10, RZ, RZ, R4 ;  /* 0x000000ffff0a7224 */ /* 0x000fe200078e0004 */
[----:B------:R-:W-:Y:S02]  /*1f6a0*/  PRMT R46, R8, 0x7610, R46 ;  /* 0x00007610082e7816 */ /* 0x000fe4000000002e */
[----:B------:R-:W-:Y:S02]  /*1f6b0*/  PRMT R33, R9, 0x7610, R33 ;  /* 0x0000761009217816 */ /* 0x000fe40000000021 */
[----:B------:R-:W-:Y:S01]  /*1f6c0*/  CS2R R8, SRZ ;  /* 0x0000000000087805 */ /* 0x000fe2000001ff00 */
[----:B------:R-:W-:Y:S01]  /*1f6d0*/  IMAD.MOV.U32 R3, RZ, RZ, R14 ;  /* 0x000000ffff037224 */ /* 0x000fe200078e000e */
[----:B------:R-:W-:-:S07]  /*1f6e0*/  PRMT R51, R10, 0x7610, R51 ;  /* 0x000076100a337816 */ /* 0x000fce0000000033 */
[----:B------:R-:W-:Y:S05]  /*1f6f0*/  WARPSYNC.COLLECTIVE R15, `(.L_x_5915) ;  /* 0x000000000f087348 */ /* 0x000fea0003c00000 */
[----:B------:R0:W1:Y:S02]  /*1f700*/  SHFL.IDX P6, R14, R13, R12, R11 ;  /* 0x0000000c0d0e7389 */ /* 0x00006400000c000b */
[----:B01----:R-:W-:Y:S01]  /*1f710*/  ENDCOLLECTIVE ;  /* 0x000000000000791b */ /* 0x003fe20003800000 */
.L_x_5915:
[----:B------:R-:W-:Y:S02]  /*1f720*/  IMAD.MOV.U32 R13, RZ, RZ, R29 ;  /* 0x000000ffff0d7224 */ /* 0x000fe400078e001d */
[----:B------:R-:W-:-:S07]  /*1f730*/  IMAD.MOV.U32 R20, RZ, RZ, R14 ;  /* 0x000000ffff147224 */ /* 0x000fce00078e000e */
[----:B------:R-:W-:Y:S05]  /*1f740*/  WARPSYNC.COLLECTIVE R15, `(.L_x_5916) ;  /* 0x000000000f087348 */ /* 0x000fea0003c00000 */
[----:B------:R0:W1:Y:S02]  /*1f750*/  SHFL.IDX P6, R14, R13, R12, R11 ;  /* 0x0000000c0d0e7389 */ /* 0x00006400000c000b */
[----:B01----:R-:W-:Y:S01]  /*1f760*/  ENDCOLLECTIVE ;  /* 0x000000000000791b */ /* 0x003fe20003800000 */
.L_x_5916:
[----:B------:R-:W-:-:S04]  /*1f770*/  MOV R11, R5 ;  /* 0x00000005000b7202 */ /* 0x000fc80000000f00 */
[----:B------:R-:W-:Y:S01]  /*1f780*/  PRMT R40, R11, 0x7610, R40 ;  /* 0x000076100b287816 */ /* 0x000fe20000000028 */
[----:B------:R-:W-:Y:S01]  /*1f790*/  IMAD.MOV.U32 R21, RZ, RZ, R14 ;  /* 0x000000ffff157224 */ /* 0x000fe200078e000e */
[----:B------:R-:W-:Y:S06]  /*1f7a0*/  BRA `(.L_x_5917) ;  /* 0xfffffe88006c7947 */ /* 0x000fec000383ffff */
.L_x_5662:
[----:B0-----:R0:W1:Y:S02]  /*1f7b0*/  SYNCS.PHASECHK.TRANS64.TRYWAIT P1, [R19+URZ+0x32400], R24 ;  /* 0x03240018130075a7 */ /* 0x001064000802017f */
[----:B-1----:R-:W-:Y:S05]  /*1f7c0*/  @!P1 NANOSLEEP.SYNCS 0x989680 ;  /* 0x009896800000995d */ /* 0x002fea0003900000 */
[----:B------:R-:W1:Y:S02]  /*1f7d0*/  @!P1 SYNCS.PHASECHK.TRANS64 P1, [R19+URZ+0x32400], R24 ;  /* 0x03240018130095a7 */ /* 0x000e64000802007f */
[----:B-1----:R-:W-:Y:S05]  /*1f7e0*/  @!P1 BRA `(.L_x_5662) ;  /* 0xfffffffc00f09947 */ /* 0x002fea000383ffff */
[----:B------:R-:W-:Y:S05]  /*1f7f0*/  BRA `(.L_x_5918) ;  /* 0xfffffe8c000c7947 */ /* 0x000fea000383ffff */
.L_x_5668:
[----:B--2---:R2:W4:Y:S02]  /*1f800*/  SYNCS.PHASECHK.TRANS64.TRYWAIT P0, [R180+URZ+0x32430], R7 ;  /* 0x03243007b40075a7 */ /* 0x004524000800017f */
[----:B----4-:R-:W-:Y:S05]  /*1f810*/  @!P0 NANOSLEEP.SYNCS 0x989680 ;  /* 0x009896800000895d */ /* 0x010fea0003900000 */
[----:B------:R-:W4:Y:S02]  /*1f820*/  @!P0 SYNCS.PHASECHK.TRANS64 P0, [R180+URZ+0x32430], R7 ;  /* 0x03243007b40085a7 */ /* 0x000f24000800007f */
[----:B----4-:R-:W-:Y:S05]  /*1f830*/  @!P0 BRA `(.L_x_5668) ;  /* 0xfffffffc00f08947 */ /* 0x010fea000383ffff */
[----:B------:R-:W-:Y:S05]  /*1f840*/  BRA `(.L_x_5667) ;  /* 0xfffffe9800a47947 */ /* 0x000fea000383ffff */
.L_x_5670:
[----:B---3--:R3:W4:Y:S02]  /*1f850*/  SYNCS.PHASECHK.TRANS64.TRYWAIT P0, [R19+URZ+0x32410], R4 ;  /* 0x03241004130075a7 */ /* 0x008724000800017f */
[----:B----4-:R-:W-:Y:S05]  /*1f860*/  @!P0 NANOSLEEP.SYNCS 0x989680 ;  /* 0x009896800000895d */ /* 0x010fea0003900000 */
[----:B------:R-:W4:Y:S02]  /*1f870*/  @!P0 SYNCS.PHASECHK.TRANS64 P0, [R19+URZ+0x32410], R4 ;  /* 0x03241004130085a7 */ /* 0x000f24000800007f */
[----:B----4-:R-:W-:Y:S05]  /*1f880*/  @!P0 BRA `(.L_x_5670) ;  /* 0xfffffffc00f08947 */ /* 0x010fea000383ffff */
[----:B------:R-:W-:Y:S05]  /*1f890*/  BRA `(.L_x_5919) ;  /* 0xfffffe9c005c7947 */ /* 0x000fea000383ffff */
.L_x_5675:
[----:B------:R0:W0:Y:S02]  /*1f8a0*/  SYNCS.PHASECHK.TRANS64.TRYWAIT P2, [R180+URZ+0x32450], R7 ;  /* 0x03245007b40075a7 */ /* 0x000024000804017f */
[----:B0-----:R-:W-:Y:S05]  /*1f8b0*/  @!P2 NANOSLEEP.SYNCS 0x989680 ;  /* 0x009896800000a95d */ /* 0x001fea0003900000 */
[----:B------:R-:W0:Y:S02]  /*1f8c0*/  @!P2 SYNCS.PHASECHK.TRANS64 P2, [R180+URZ+0x32450], R7 ;  /* 0x03245007b400a5a7 */ /* 0x000e24000804007f */
[----:B0-----:R-:W-:Y:S05]  /*1f8d0*/  @!P2 BRA `(.L_x_5675) ;  /* 0xfffffffc00f0a947 */ /* 0x001fea000383ffff */
[----:B------:R-:W-:Y:S05]  /*1f8e0*/  BRA `(.L_x_5674) ;  /* 0xfffffe9c007c7947 */ /* 0x000fea000383ffff */
.L_x_5680:
[----:B--2---:R2:W3:Y:S02]  /*1f8f0*/  SYNCS.PHASECHK.TRANS64.TRYWAIT P2, [R210+URZ+0x32430], R218 ;  /* 0x032430dad20075a7 */ /* 0x0044e4000804017f */
[----:B---3--:R-:W-:Y:S05]  /*1f900*/  @!P2 NANOSLEEP.SYNCS 0x989680 ;  /* 0x009896800000a95d */ /* 0x008fea0003900000 */
[----:B------:R-:W3:Y:S02]  /*1f910*/  @!P2 SYNCS.PHASECHK.TRANS64 P2, [R210+URZ+0x32430], R218 ;  /* 0x032430dad200a5a7 */ /* 0x000ee4000804007f */
[----:B---3--:R-:W-:Y:S05]  /*1f920*/  @!P2 BRA `(.L_x_5680) ;  /* 0xfffffffc00f0a947 */ /* 0x008fea000383ffff */
[----:B------:R-:W-:Y:S05]  /*1f930*/  BRA `(.L_x_5679) ;  /* 0xfffffec800bc7947 */ /* 0x000fea000383ffff */
.L_x_5685:
[----:B---3--:R3:W4:Y:S02]  /*1f940*/  SYNCS.PHASECHK.TRANS64.TRYWAIT P2, [R210+URZ+0x32450], R218 ;  /* 0x032450dad20075a7 */ /* 0x008724000804017f */
[----:B----4-:R-:W-:Y:S05]  /*1f950*/  @!P2 NANOSLEEP.SYNCS 0x989680 ;  /* 0x009896800000a95d */ /* 0x010fea0003900000 */
[----:B------:R-:W4:Y:S02]  /*1f960*/  @!P2 SYNCS.PHASECHK.TRANS64 P2, [R210+URZ+0x32450], R218 ;  /* 0x032450dad200a5a7 */ /* 0x000f24000804007f */
[----:B----4-:R-:W-:Y:S05]  /*1f970*/  @!P2 BRA `(.L_x_5685) ;  /* 0xfffffffc00f0a947 */ /* 0x010fea000383ffff */
[----:B------:R-:W-:Y:S05]  /*1f980*/  BRA `(.L_x_5684) ;  /* 0xfffffecc00647947 */ /* 0x000fea000383ffff */
.L_x_5691:
[----:B--2---:R2:W3:Y:S02]  /*1f990*/  SYNCS.PHASECHK.TRANS64.TRYWAIT P2, [R210+URZ+0x32430], R218 ;  /* 0x032430dad20075a7 */ /* 0x0044e4000804017f */
[----:B---3--:R-:W-:Y:S05]  /*1f9a0*/  @!P2 NANOSLEEP.SYNCS 0x989680 ;  /* 0x009896800000a95d */ /* 0x008fea0003900000 */
[----:B------:R-:W3:Y:S02]  /*1f9b0*/  @!P2 SYNCS.PHASECHK.TRANS64 P2, [R210+URZ+0x32430], R218 ;  /* 0x032430dad200a5a7 */ /* 0x000ee4000804007f */
[----:B---3--:R-:W-:Y:S05]  /*1f9c0*/  @!P2 BRA `(.L_x_5691) ;  /* 0xfffffffc00f0a947 */ /* 0x008fea000383ffff */
[----:B------:R-:W-:Y:S05]  /*1f9d0*/  BRA `(.L_x_5690) ;  /* 0xffffff00001c7947 */ /* 0x000fea000383ffff */
.L_x_5696:
[----:B---3--:R3:W4:Y:S02]  /*1f9e0*/  SYNCS.PHASECHK.TRANS64.TRYWAIT P2, [R210+URZ+0x32450], R218 ;  /* 0x032450dad20075a7 */ /* 0x008724000804017f */
[----:B----4-:R-:W-:Y:S05]  /*1f9f0*/  @!P2 NANOSLEEP.SYNCS 0x989680 ;  /* 0x009896800000a95d */ /* 0x010fea0003900000 */
[----:B------:R-:W4:Y:S02]  /*1fa00*/  @!P2 SYNCS.PHASECHK.TRANS64 P2, [R210+URZ+0x32450], R218 ;  /* 0x032450dad200a5a7 */ /* 0x000f24000804007f */
[----:B----4-:R-:W-:Y:S05]  /*1fa10*/  @!P2 BRA `(.L_x_5696) ;  /* 0xfffffffc00f0a947 */ /* 0x010fea000383ffff */
[----:B------:R-:W-:Y:S05]  /*1fa20*/  BRA `(.L_x_5695) ;  /* 0xffffff0000c47947 */ /* 0x000fea000383ffff */
.L_x_5711:
[----:B------:R-:W-:Y:S02]  /*1fa30*/  IMAD.MOV.U32 R13, RZ, RZ, R4 ;  /* 0x000000ffff0d7224 */ /* 0x000fe400078e0004 */
[----:B------:R-:W-:Y:S02]  /*1fa40*/  IMAD.MOV.U32 R12, RZ, RZ, RZ ;  /* 0x000000ffff0c7224 */ /* 0x000fe400078e00ff */
[----:B------:R-:W-:Y:S02]  /*1fa50*/  IMAD.MOV.U32 R11, RZ, RZ, 0x181f ;  /* 0x0000181fff0b7424 */ /* 0x000fe400078e00ff */
[----:B------:R-:W-:-:S07]  /*1fa60*/  IMAD.MOV.U32 R15, RZ, RZ, -0x1 ;  /* 0xffffffffff0f7424 */ /* 0x000fce00078e00ff */
[----:B-1----:R-:W-:Y:S05]  /*1fa70*/  WARPSYNC.COLLECTIVE R15, `(.L_x_5920) ;  /* 0x000000000f087348 */ /* 0x002fea0003c00000 */
[----:B------:R0:W2:Y:S02]  /*1fa80*/  SHFL.IDX P6, R14, R13, R12, R11 ;  /* 0x0000000c0d0e7389 */ /* 0x0000a400000c000b */
[----:B012---:R-:W-:Y:S01]  /*1fa90*/  ENDCOLLECTIVE ;  /* 0x000000000000791b */ /* 0x007fe20003800000 */
.L_x_5920:
[----:B------:R-:W-:Y:S02]  /*1faa0*/  IMAD.MOV.U32 R13, RZ, RZ, R3 ;  /* 0x000000ffff0d7224 */ /* 0x000fe400078e0003 */
[----:B------:R-:W-:-:S07]  /*1fab0*/  IMAD.MOV.U32 R0, RZ, RZ, R14 ;  /* 0x000000ffff007224 */ /* 0x000fce00078e000e */
[----:B------:R-:W-:Y:S05]  /*1fac0*/  WARPSYNC.COLLECTIVE R15, `(.L_x_5921) ;  /* 0x000000000f087348 */ /* 0x000fea0003c00000 */
[----:B------:R0:W1:Y:S02]  /*1fad0*/  SHFL.IDX P6, R14, R13, R12, R11 ;  /* 0x0000000c0d0e7389 */ /* 0x00006400000c000b */
[----:B01----:R-:W-:Y:S01]  /*1fae0*/  ENDCOLLECTIVE ;  /* 0x000000000000791b */ /* 0x003fe20003800000 */
.L_x_5921:
[----:B------:R-:W-:Y:S05]  /*1faf0*/  BRA `(.L_x_5922) ;  /* 0xffffff5c00f47947 */ /* 0x000fea000383ffff */
.L_x_5714:
[----:B------:R-:W-:Y:S01]  /*1fb00*/  BSSY B1, `(.L_x_5923) ;  /* 0x0000008000017945 */ /* 0x000fe20003800000 */
[----:B----4-:R-:W-:Y:S02]  /*1fb10*/  IMAD.MOV.U32 R13, RZ, RZ, R4 ;  /* 0x000000ffff0d7224 */ /* 0x010fe400078e0004 */
[----:B------:R-:W-:Y:S02]  /*1fb20*/  IMAD.MOV.U32 R12, RZ, RZ, 0x1 ;  /* 0x00000001ff0c7424 */ /* 0x000fe400078e00ff */
[----:B------:R-:W-:Y:S02]  /*1fb30*/  IMAD.MOV.U32 R11, RZ, RZ, 0x181f ;  /* 0x0000181fff0b7424 */ /* 0x000fe400078e00ff */
[----:B------:R-:W-:-:S07]  /*1fb40*/  IMAD.MOV.U32 R15, RZ, RZ, -0x1 ;  /* 0xffffffffff0f7424 */ /* 0x000fce00078e00ff */
[----:B0123--:R-:W-:Y:S05]  /*1fb50*/  WARPSYNC.COLLECTIVE R15, `(.L_x_5924) ;  /* 0x000000000f087348 */ /* 0x00ffea0003c00000 */
[----:B---3--:R3:W4:Y:S02]  /*1fb60*/  SHFL.IDX P6, R14, R13, R12, R11 ;  /* 0x0000000c0d0e7389 */ /* 0x00872400000c000b */
[----:B01234-:R-:W-:Y:S01]  /*1fb70*/  ENDCOLLECTIVE ;  /* 0x000000000000791b */ /* 0x01ffe20003800000 */
.L_x_5924:
[----:B------:R-:W-:Y:S05]  /*1fb80*/  BSYNC B1 ;  /* 0x0000000000017941 */ /* 0x000fea0003800000 */
.L_x_5923:
        /* <DEDUP_REMOVED lines=8> */
.L_x_5925:
[----:B------:R-:W-:Y:S05]  /*1fc10*/  BRA `(.L_x_5926) ;  /* 0xffffff6000387947 */ /* 0x000fea000383ffff */
.L_x_5717:
        /* <DEDUP_REMOVED lines=8> */
.L_x_5928:
[----:B------:R-:W-:Y:S05]  /*1fca0*/  BSYNC B1 ;  /* 0x0000000000017941 */ /* 0x000fea0003800000 */
.L_x_5927:
        /* <DEDUP_REMOVED lines=8> */
.L_x_5929:
[----:B------:R-:W-:Y:S05]  /*1fd30*/  BRA `(.L_x_5930) ;  /* 0xffffff6000787947 */ /* 0x000fea000383ffff */
.L_x_5720:
        /* <DEDUP_REMOVED lines=8> */
.L_x_5932:
[----:B------:R-:W-:Y:S05]  /*1fdc0*/  BSYNC B1 ;  /* 0x0000000000017941 */ /* 0x000fea0003800000 */
.L_x_5931:
        /* <DEDUP_REMOVED lines=8> */
.L_x_5933:
[----:B------:R-:W-:Y:S05]  /*1fe50*/  BRA `(.L_x_5934) ;  /* 0xffffff6000b87947 */ /* 0x000fea000383ffff */
.L_x_5737:
        /* <DEDUP_REMOVED lines=11> */
.L_x_5936:
[----:B------:R-:W-:Y:S05]  /*1ff10*/  BSYNC B1 ;  /* 0x0000000000017941 */ /* 0x000fea0003800000 */
.L_x_5935:
[----:B------:R-:W-:Y:S05]  /*1ff20*/  BRA `(.L_x_5937) ;  /* 0xffffff7800707947 */ /* 0x000fea000383ffff */
.L_x_5739:
[----:B------:R-:W-:Y:S01]  /*1ff30*/  BSSY B1, `(.L_x_5938) ;  /* 0x0000006000017945 */ /* 0x000fe20003800000 */
[----:B------:R-:W-:-:S07]  /*1ff40*/  IMAD.MOV.U32 R15, RZ, RZ, -0x1 ;  /* 0xffffffffff0f7424 */ /* 0x000fce00078e00ff */
[----:B01----:R-:W-:Y:S05]  /*1ff50*/  WARPSYNC.COLLECTIVE R15, `(.L_x_5939) ;  /* 0x000000000f0c7348 */ /* 0x003fea0003c00000 */
[----:B------:R-:W-:Y:S02]  /*1ff60*/  ELECT P6, UR62, PT ;  /* 0x00000000003e782f */ /* 0x000fe400038c0000 */
[----:B------:R-:W-:Y:S01]  /*1ff70*/  MOV R14, UR62 ;  /* 0x0000003e000e7c02 */ /* 0x000fe20008000f00 */
[----:B01----:R-:W-:Y:S10]  /*1ff80*/  ENDCOLLECTIVE ;  /* 0x000000000000791b */ /* 0x003ff40003800000 */
.L_x_5939:
[----:B------:R-:W-:Y:S05]  /*1ff90*/  BSYNC B1 ;  /* 0x0000000000017941 */ /* 0x000fea0003800000 */
.L_x_5938:
[----:B------:R-:W-:Y:S05]  /*1ffa0*/  BRA `(.L_x_5738) ;  /* 0xffffff7800687947 */ /* 0x000fea000383ffff */
.L_x_5741:
[----:B0-----:R-:W2:Y:S02]  /*1ffb0*/  LDL R5, [R1+0x4] ;  /* 0x0000040001057983 */ /* 0x001ea40000100800 */
[----:B--2---:R0:W2:Y:S02]  /*1ffc0*/  SYNCS.PHASECHK.TRANS64.TRYWAIT P0, [R5+URZ+0x32420], R4 ;  /* 0x03242004050075a7 */ /* 0x0040a4000800017f */
[----:B--2---:R-:W-:Y:S05]  /*1ffd0*/  @!P0 NANOSLEEP.SYNCS 0x989680 ;  /* 0x009896800000895d */ /* 0x004fea0003900000 */
[----:B------:R-:W2:Y:S02]  /*1ffe0*/  @!P0 SYNCS.PHASECHK.TRANS64 P0, [R5+URZ+0x32420], R4 ;  /* 0x03242004050085a7 */ /* 0x000ea4000800007f */
[----:B--2---:R-:W-:Y:S05]  /*1fff0*/  @!P0 BRA `(.L_x_5741) ;  /* 0xfffffffc00ec8947 */ /* 0x004fea000383ffff */
[----:B------:R-:W-:Y:S05]  /*20000*/  BRA `(.L_x_5940) ;  /* 0xffffff7800787947 */ /* 0x000fea000383ffff */
.L_x_5745:
[----:B0-----:R0:W2:Y:S02]  /*20010*/  SYNCS.PHASECHK.TRANS64.TRYWAIT P0, [R4+URZ+0x324a0], R9 ;  /* 0x0324a009040075a7 */ /* 0x0010a4000800017f */
[----:B--2---:R-:W-:Y:S05]  /*20020*/  @!P0 NANOSLEEP.SYNCS 0x989680 ;  /* 0x009896800000895d */ /* 0x004fea0003900000 */
[----:B------:R-:W2:Y:S02]  /*20030*/  @!P0 SYNCS.PHASECHK.TRANS64 P0, [R4+URZ+0x324a0], R9 ;  /* 0x0324a009040085a7 */ /* 0x000ea4000800007f */
[----:B--2---:R-:W-:Y:S05]  /*20040*/  @!P0 BRA `(.L_x_5745) ;  /* 0xfffffffc00f08947 */ /* 0x004fea000383ffff */
[----:B------:R-:W-:Y:S05]  /*20050*/  BRA `(.L_x_5941) ;  /* 0xffffff7800a07947 */ /* 0x000fea000383ffff */
.L_x_5750:
[----:B-1----:R1:W2:Y:S02]  /*20060*/  SYNCS.PHASECHK.TRANS64.TRYWAIT P0, [R4+URZ+0x324c0], R9 ;  /* 0x0324c009040075a7 */ /* 0x0022a4000800017f */
[----:B--2---:R-:W-:Y:S05]  /*20070*/  @!P0 NANOSLEEP.SYNCS 0x989680 ;  /* 0x009896800000895d */ /* 0x004fea0003900000 */
[----:B------:R-:W2:Y:S02]  /*20080*/  @!P0 SYNCS.PHASECHK.TRANS64 P0, [R4+URZ+0x324c0], R9 ;  /* 0x0324c009040085a7 */ /* 0x000ea4000800007f */
[----:B--2---:R-:W-:Y:S05]  /*20090*/  @!P0 BRA `(.L_x_5750) ;  /* 0xfffffffc00f08947 */ /* 0x004fea000383ffff */
[----:B------:R-:W-:Y:S05]  /*200a0*/  BRA `(.L_x_5942) ;  /* 0xffffff7c00247947 */ /* 0x000fea000383ffff */
.L_x_5760:
[----:B0-----:R0:W2:Y:S02]  /*200b0*/  SYNCS.PHASECHK.TRANS64.TRYWAIT P1, [R5+URZ+0x324a0], R6 ;  /* 0x0324a006050075a7 */ /* 0x0010a4000802017f */
[----:B--2---:R-:W-:Y:S05]  /*200c0*/  @!P1 NANOSLEEP.SYNCS 0x989680 ;  /* 0x009896800000995d */ /* 0x004fea0003900000 */
[----:B------:R-:W2:Y:S02]  /*200d0*/  @!P1 SYNCS.PHASECHK.TRANS64 P1, [R5+URZ+0x324a0], R6 ;  /* 0x0324a006050095a7 */ /* 0x000ea4000802007f */
[----:B--2---:R-:W-:Y:S05]  /*200e0*/  @!P1 BRA `(.L_x_5760) ;  /* 0xfffffffc00f09947 */ /* 0x004fea000383ffff */
[----:B------:R-:W-:Y:S05]  /*200f0*/  BRA `(.L_x_5943) ;  /* 0xffffff8000bc7947 */ /* 0x000fea000383ffff */
.L_x_5765:
[----:B-1----:R1:W2:Y:S02]  /*20100*/  SYNCS.PHASECHK.TRANS64.TRYWAIT P1, [R5+URZ+0x324c0], R6 ;  /* 0x0324c006050075a7 */ /* 0x0022a4000802017f */
[----:B--2---:R-:W-:Y:S05]  /*20110*/  @!P1 NANOSLEEP.SYNCS 0x989680 ;  /* 0x009896800000995d */ /* 0x004fea0003900000 */
[----:B------:R-:W2:Y:S02]  /*20120*/  @!P1 SYNCS.PHASECHK.TRANS64 P1, [R5+URZ+0x324c0], R6 ;  /* 0x0324c006050095a7 */ /* 0x000ea4000802007f */
[----:B--2---:R-:W-:Y:S05]  /*20130*/  @!P1 BRA `(.L_x_5765) ;  /* 0xfffffffc00f09947 */ /* 0x004fea000383ffff */
[----:B------:R-:W-:Y:S05]  /*20140*/  BRA `(.L_x_5944) ;  /* 0xffffff84003c7947 */ /* 0x000fea000383ffff */
.L_x_5781:
[----:B------:R-:W2:Y:S01]  /*20150*/  S2R R5, SR_TID.X ;  /* 0x0000000000057919 */ /* 0x000ea20000002100 */
[----:B------:R-:W-:Y:S01]  /*20160*/  BSSY B0, `(.L_x_5945) ;  /* 0x000000a000007945 */ /* 0x000fe20003800000 */
[----:B------:R-:W-:Y:S02]  /*20170*/  IMAD.MOV.U32 R12, RZ, RZ, RZ ;  /* 0x000000ffff0c7224 */ /* 0x000fe400078e00ff */
[----:B-1----:R-:W-:Y:S02]  /*20180*/  IMAD.MOV.U32 R11, RZ, RZ, 0x1f ;  /* 0x0000001fff0b7424 */ /* 0x002fe400078e00ff */
[----:B------:R-:W-:Y:S01]  /*20190*/  IMAD.MOV.U32 R15, RZ, RZ, -0x1 ;  /* 0xffffffffff0f7424 */ /* 0x000fe200078e00ff */
[----:B--2---:R-:W-:-:S04]  /*201a0*/  SHF.R.U32.HI R5, RZ, 0x5, R5 ;  /* 0x00000005ff057819 */ /* 0x004fc80000011605 */
[----:B------:R-:W-:-:S04]  /*201b0*/  LOP3.LUT R5, R5, 0x3, RZ, 0xc0, !PT ;  /* 0x0000000305057812 */ /* 0x000fc800078ec0ff */
[----:B------:R-:W-:-:S07]  /*201c0*/  MOV R13, R5 ;  /* 0x00000005000d7202 */ /* 0x000fce0000000f00 */
[----:B0-----:R-:W-:Y:S05]  /*201d0*/  WARPSYNC.COLLECTIVE R15, `(.L_x_5946) ;  /* 0x000000000f087348 */ /* 0x001fea0003c00000 */
[----:B0-----:R0:W1:Y:S02]  /*201e0*/  SHFL.IDX P6, R14, R13, R12, R11 ;  /* 0x0000000c0d0e7389 */ /* 0x00106400000c000b */
[----:B01----:R-:W-:Y:S01]  /*201f0*/  ENDCOLLECTIVE ;  /* 0x000000000000791b */ /* 0x003fe20003800000 */
.L_x_5946:
[----:B------:R-:W-:Y:S05]  /*20200*/  BSYNC B0 ;  /* 0x0000000000007941 */ /* 0x000fea0003800000 */
.L_x_5945:
[----:B------:R-:W-:Y:S05]  /*20210*/  BRA `(.L_x_5947) ;  /* 0xffffff90005c7947 */ /* 0x000fea000383ffff */
.L_x_5783:
[----:B------:R-:W-:Y:S01]  /*20220*/  BSSY B0, `(.L_x_5948) ;  /* 0x0000006000007945 */ /* 0x000fe20003800000 */
[----:B------:R-:W-:-:S07]  /*20230*/  IMAD.MOV.U32 R15, RZ, RZ, -0x1 ;  /* 0xffffffffff0f7424 */ /* 0x000fce00078e00ff */
[----:B01----:R-:W-:Y:S05]  /*20240*/  WARPSYNC.COLLECTIVE R15, `(.L_x_5949) ;  /* 0x000000000f0c7348 */ /* 0x003fea0003c00000 */
[----:B------:R-:W-:Y:S02]  /*20250*/  ELECT P6, UR62, PT ;  /* 0x00000000003e782f */ /* 0x000fe400038c0000 */
[----:B------:R-:W-:Y:S01]  /*20260*/  MOV R14, UR62 ;  /* 0x0000003e000e7c02 */ /* 0x000fe20008000f00 */
[----:B01----:R-:W-:Y:S10]  /*20270*/  ENDCOLLECTIVE ;  /* 0x000000000000791b */ /* 0x003ff40003800000 */
.L_x_5949:
[----:B------:R-:W-:Y:S05]  /*20280*/  BSYNC B0 ;  /* 0x0000000000007941 */ /* 0x000fea0003800000 */
.L_x_5948:
[----:B------:R-:W-:Y:S05]  /*20290*/  BRA `(.L_x_5950) ;  /* 0xffffff90006c7947 */ /* 0x000fea000383ffff */
.L_x_5785:
[----:B0-----:R0:W2:Y:S02]  /*202a0*/  SYNCS.PHASECHK.TRANS64.TRYWAIT P0, [R0+URZ+0x32440], R2 ;  /* 0x03244002000075a7 */ /* 0x0010a4000800017f */
[----:B--2---:R-:W-:Y:S05]  /*202b0*/  @!P0 NANOSLEEP.SYNCS 0x989680 ;  /* 0x009896800000895d */ /* 0x004fea0003900000 */
[----:B------:R-:W2:Y:S02]  /*202c0*/  @!P0 SYNCS.PHASECHK.TRANS64 P0, [R0+URZ+0x32440], R2 ;  /* 0x03244002000085a7 */ /* 0x000ea4000800007f */
[----:B--2---:R-:W-:Y:S05]  /*202d0*/  @!P0 BRA `(.L_x_5785) ;  /* 0xfffffffc00f08947 */ /* 0x004fea000383ffff */
[----:B------:R-:W-:Y:S05]  /*202e0*/  BRA `(.L_x_5951) ;  /* 0xffffff9000d87947 */ /* 0x000fea000383ffff */
.L_x_5789:
        /* <DEDUP_REMOVED lines=9> */
.L_x_5952:
[----:B------:R-:W-:-:S05]  /*20380*/  VIADD R8, R17, 0x10 ;  /* 0x0000001011087836 */ /* 0x000fca0000000000 */
[----:B------:R0:W-:Y:S01]  /*20390*/  STL [R1+0x48], R8 ;  /* 0x0000480801007387 */ /* 0x0001e20000100800 */
[----:B------:R-:W-:Y:S02]  /*203a0*/  IMAD.MOV.U32 R13, RZ, RZ, R3 ;  /* 0x000000ffff0d7224 */ /* 0x000fe400078e0003 */
[----:B------:R-:W-:-:S07]  /*203b0*/  IMAD.MOV.U32 R4, RZ, RZ, R14 ;  /* 0x000000ffff047224 */ /* 0x000fce00078e000e */
[----:B0-----:R-:W-:Y:S05]  /*203c0*/  WARPSYNC.COLLECTIVE R15, `(.L_x_5953) ;  /* 0x000000000f087348 */ /* 0x001fea0003c00000 */
[----:B------:R1:W2:Y:S02]  /*203d0*/  SHFL.IDX P6, R14, R13, R12, R11 ;  /* 0x0000000c0d0e7389 */ /* 0x0002a400000c000b */
[----:B012---:R-:W-:Y:S01]  /*203e0*/  ENDCOLLECTIVE ;  /* 0x000000000000791b */ /* 0x007fe20003800000 */
.L_x_5953:
[----:B------:R-:W-:Y:S02]  /*203f0*/  IMAD.MOV.U32 R13, RZ, RZ, R2 ;  /* 0x000000ffff0d7224 */ /* 0x000fe400078e0002 */
[----:B------:R-:W-:Y:S02]  /*20400*/  IMAD.MOV.U32 R12, RZ, RZ, 0x1 ;  /* 0x00000001ff0c7424 */ /* 0x000fe400078e00ff */
[----:B------:R-:W-:-:S07]  /*20410*/  IMAD.MOV.U32 R5, RZ, RZ, R14 ;  /* 0x000000ffff057224 */ /* 0x000fce00078e000e */
[----:B------:R-:W-:Y:S05]  /*20420*/  WARPSYNC.COLLECTIVE R15, `(.L_x_5954) ;  /* 0x000000000f087348 */ /* 0x000fea0003c00000 */
[----:B------:R0:W1:Y:S02]  /*20430*/  SHFL.IDX P6, R14, R13, R12, R11 ;  /* 0x0000000c0d0e7389 */ /* 0x00006400000c000b */
[----:B01----:R-:W-:Y:S01]  /*20440*/  ENDCOLLECTIVE ;  /* 0x000000000000791b */ /* 0x003fe20003800000 */
.L_x_5954:
[----:B------:R-:W-:Y:S02]  /*20450*/  IMAD.MOV.U32 R13, RZ, RZ, R3 ;  /* 0x000000ffff0d7224 */ /* 0x000fe400078e0003 */
[----:B------:R-:W-:Y:S02]  /*20460*/  IMAD R0, R6, R7, RZ ;  /* 0x0000000706007224 */ /* 0x000fe400078e02ff */
[----:B------:R-:W-:-:S07]  /*20470*/  IMAD.MOV.U32 R7, RZ, RZ, R14 ;  /* 0x000000ffff077224 */ /* 0x000fce00078e000e */
[----:B------:R-:W-:Y:S05]  /*20480*/  WARPSYNC.COLLECTIVE R15, `(.L_x_5955) ;  /* 0x000000000f087348 */ /* 0x000fea0003c00000 */
[----:B------:R0:W1:Y:S02]  /*20490*/  SHFL.IDX P6, R14, R13, R12, R11 ;  /* 0x0000000c0d0e7389 */ /* 0x00006400000c000b */
[----:B01----:R-:W-:Y:S01]  /*204a0*/  ENDCOLLECTIVE ;  /* 0x000000000000791b */ /* 0x003fe20003800000 */
.L_x_5955:
[CC--:B------:R-:W-:Y:S02]  /*204b0*/  ISETP.GE.AND P1, PT, R17.reuse, R0.reuse, PT ;  /* 0x000000001100720c */ /* 0x0c0fe40003f26270 */
[----:B------:R-:W-:Y:S02]  /*204c0*/  ISETP.GE.AND P2, PT, R8, R0, PT ;  /* 0x000000000800720c */ /* 0x000fe40003f46270 */
[----:B------:R-:W-:-:S05]  /*204d0*/  IADD3 R8, R17, 0x20, RZ ;  /* 0x0000002011087810 */ /* 0x000fca0007ffe0ff */
[----:B------:R0:W-:Y:S01]  /*204e0*/  STL [R1+0x58], R8 ;  /* 0x0000580801007387 */ /* 0x0001e20000100800 */
[----:B------:R-:W-:-:S03]  /*204f0*/  IMAD.MOV.U32 R13, RZ, RZ, R2 ;  /* 0x000000ffff0d7224 */ /* 0x000fc600078e0002 */
        /* <DEDUP_REMOVED lines=8> */
.L_x_5956:
        /* <DEDUP_REMOVED lines=12> */
.L_x_5957:
        /* <DEDUP_REMOVED lines=17> */
.L_x_5958:
        /* <DEDUP_REMOVED lines=10> */
.L_x_5959:
        /* <DEDUP_REMOVED lines=13> */
.L_x_5960:
        /* <DEDUP_REMOVED lines=10> */
.L_x_5961:
        /* <DEDUP_REMOVED lines=8> */
[----:B------:R-:W-:Y:S01]  /*209e0*/  IMAD.MOV.U32 R12, RZ, RZ, 0x5 ;  /* 0x00000005ff0c7424 */ /* 0x000fe200078e00ff */
[----:B0-----:R-:W-:-:S07]  /*209f0*/  MOV R4, R14 ;  /* 0x0000000e00047202 */ /* 0x001fce0000000f00 */
[----:B-1----:R-:W-:Y:S05]  /*20a00*/  WARPSYNC.COLLECTIVE R15, `(.L_x_5962) ;  /* 0x000000000f087348 */ /* 0x002fea0003c00000 */
[----:B------:R0:W2:Y:S02]  /*20a10*/  SHFL.IDX P6, R14, R13, R12, R11 ;  /* 0x0000000c0d0e7389 */ /* 0x0000a400000c000b */
[----:B012---:R-:W-:Y:S01]  /*20a20*/  ENDCOLLECTIVE ;  /* 0x000000000000791b */ /* 0x007fe20003800000 */
.L_x_5962:
        /* <DEDUP_REMOVED lines=16> */
.L_x_5963:
[----:B------:R0:W-:Y:S01]  /*20b30*/  STL [R1+0x74], R7 ;  /* 0x0000740701007387 */ /* 0x0001e20000100800 */
[----:B------:R-:W-:Y:S02]  /*20b40*/  IMAD.MOV.U32 R13, RZ, RZ, R2 ;  /* 0x000000ffff0d7224 */ /* 0x000fe400078e0002 */
[----:B------:R-:W-:Y:S02]  /*20b50*/  IMAD.MOV.U32 R12, RZ, RZ, 0x6 ;  /* 0x00000006ff0c7424 */ /* 0x000fe400078e00ff */
[----:B------:R-:W-:-:S07]  /*20b60*/  IMAD.MOV.U32 R4, RZ, RZ, R14 ;  /* 0x000000ffff047224 */ /* 0x000fce00078e000e */
[----:B0-----:R-:W-:Y:S05]  /*20b70*/  WARPSYNC.COLLECTIVE R15, `(.L_x_5964) ;  /* 0x000000000f087348 */ /* 0x001fea0003c00000 */
[----:B------:R1:W2:Y:S02]  /*20b80*/  SHFL.IDX P6, R14, R13, R12, R11 ;  /* 0x0000000c0d0e7389 */ /* 0x0002a400000c000b */
[----:B012---:R-:W-:Y:S01]  /*20b90*/  ENDCOLLECTIVE ;  /* 0x000000000000791b */ /* 0x007fe20003800000 */
.L_x_5964:
[----:B------:R-:W-:-:S05]  /*20ba0*/  @!P1 LEA R5, P2, R10, R4, 0x1 ;  /* 0x000000040a059211 */ /* 0x000fca00078408ff */
[----:B------:R-:W-:-:S05]  /*20bb0*/  @!P1 IMAD.X R4, RZ, RZ, R6, P2 ;  /* 0x000000ffff049224 */ /* 0x000fca00010e0606 */
[-C--:B------:R-:W-:Y:S02]  /*20bc0*/  @!P1 LOP3.LUT R5, R5, R4.reuse, RZ, 0x3c, !PT ;  /* 0x0000000405059212 */ /* 0x080fe400078e3cff */
[----:B------:R-:W-:Y:S02]  /*20bd0*/  MOV R13, R3 ;  /* 0x00000003000d7202 */ /* 0x000fe40000000f00 */
[----:B------:R-:W-:-:S04]  /*20be0*/  @!P1 LOP3.LUT R4, R5, R4, RZ, 0x3c, !PT ;  /* 0x0000000405049212 */ /* 0x000fc800078e3cff */
[----:B------:R-:W-:Y:S01]  /*20bf0*/  @!P1 LOP3.LUT R5, R5, R4, RZ, 0x3c, !PT ;  /* 0x0000000405059212 */ /* 0x000fe200078e3cff */
[----:B------:R-:W-:-:S07]  /*20c00*/  IMAD.MOV.U32 R6, RZ, RZ, R14 ;  /* 0x000000ffff067224 */ /* 0x000fce00078e000e */
[----:B------:R-:W-:Y:S05]  /*20c10*/  WARPSYNC.COLLECTIVE R15, `(.L_x_5965) ;  /* 0x000000000f087348 */ /* 0x000fea0003c00000 */
[----:B------:R0:W1:Y:S02]  /*20c20*/  SHFL.IDX P6, R14, R13, R12, R11 ;  /* 0x0000000c0d0e7389 */ /* 0x00006400000c000b */
[----:B01----:R-:W-:Y:S01]  /*20c30*/  ENDCOLLECTIVE ;  /* 0x000000000000791b */ /* 0x003fe20003800000 */
.L_x_5965:
        /* <DEDUP_REMOVED lines=11> */
.L_x_5966:
        /* <DEDUP_REMOVED lines=14> */
.L_x_5967:
[----:B------:R-:W-:Y:S01]  /*20dd0*/  IMAD.MOV.U32 R3, RZ, RZ, R14 ;  /* 0x000000ffff037224 */ /* 0x000fe200078e000e */
[----:B------:R-:W-:Y:S06]  /*20de0*/  BRA `(.L_x_5968) ;  /* 0xffffff9400807947 */ /* 0x000fec000383ffff */
.L_x_5793:
        /* <DEDUP_REMOVED lines=35> */
.L_x_5970:
[----:B------:R-:W-:Y:S05]  /*21020*/  BSYNC B0 ;  /* 0x0000000000007941 */ /* 0x000fea0003800000 */
.L_x_5969:
[----:B------:R0:W5:Y:S01]  /*21030*/  LDL R7, [R1+0x14] ;  /* 0x0000140001077983 */ /* 0x0001620000100800 */
[----:B------:R-:W-:Y:S01]  /*21040*/  IMAD.MOV.U32 R13, RZ, RZ, R2 ;  /* 0x000000ffff0d7224 */ /* 0x000fe200078e0002 */
[----:B------:R-:W-:Y:S01]  /*21050*/  MOV R4, R14 ;  /* 0x0000000e00047202 */ /* 0x000fe20000000f00 */
[----:B------:R-:W-:Y:S01]  /*21060*/  IMAD.MOV.U32 R12, RZ, RZ, RZ ;  /* 0x000000ffff0c7224 */ /* 0x000fe200078e00ff */
[----:B------:R-:W-:Y:S01]  /*21070*/  LOP3.LUT R9, R9, 0xfffffeff, RZ, 0xc0, !PT ;  /* 0xfffffeff09097812 */ /* 0x000fe200078ec0ff */
[----:B------:R-:W-:Y:S02]  /*21080*/  IMAD.MOV.U32 R11, RZ, RZ, 0x181f ;  /* 0x0000181fff0b7424 */ /* 0x000fe400078e00ff */
[----:B------:R-:W-:Y:S01]  /*21090*/  IMAD.MOV.U32 R15, RZ, RZ, -0x1 ;  /* 0xffffffffff0f7424 */ /* 0x000fe200078e00ff */
[----:B0-----:R-:W-:-:S07]  /*210a0*/  @P5 LOP3.LUT R9, R9, 0x100, RZ, 0xfc, !PT ;  /* 0x0000010009095812 */ /* 0x001fce00078efcff */
[----:B-----5:R-:W-:Y:S05]  /*210b0*/  WARPSYNC.COLLECTIVE R15, `(.L_x_5971) ;  /* 0x000000000f087348 */ /* 0x020fea0003c00000 */
[----:B------:R0:W1:Y:S02]  /*210c0*/  SHFL.IDX P6, R14, R13, R12, R11 ;  /* 0x0000000c0d0e7389 */ /* 0x00006400000c000b */
[----:B01---5:R-:W-:Y:S01]  /*210d0*/  ENDCOLLECTIVE ;  /* 0x000000000000791b */ /* 0x023fe20003800000 */
.L_x_5971:
        /* <DEDUP_REMOVED lines=14> */
.L_x_5972:
[----:B------:R-:W-:-:S04]  /*211c0*/  @!P5 LOP3.LUT R4, R5, R4, RZ, 0x3c, !PT ;  /* 0x000000040504d212 */ /* 0x000fc800078e3cff */
[----:B------:R-:W-:Y:S01]  /*211d0*/  @!P5 LOP3.LUT R5, R5, R4, RZ, 0x3c, !PT ;  /* 0x000000040505d212 */ /* 0x000fe200078e3cff */
[----:B------:R-:W-:Y:S02]  /*211e0*/  IMAD.MOV.U32 R13, RZ, RZ, R2 ;  /* 0x000000ffff0d7224 */ /* 0x000fe400078e0002 */
[----:B------:R-:W-:-:S07]  /*211f0*/  IMAD.MOV.U32 R6, RZ, RZ, R14 ;  /* 0x000000ffff067224 */ /* 0x000fce00078e000e */
[----:B------:R-:W-:Y:S05]  /*21200*/  WARPSYNC.COLLECTIVE R15, `(.L_x_5973) ;  /* 0x000000000f087348 */ /* 0x000fea0003c00000 */
[----:B------:R0:W1:Y:S02]  /*21210*/  SHFL.IDX P6, R14, R13, R12, R11 ;  /* 0x0000000c0d0e7389 */ /* 0x00006400000c000b */
[----:B01----:R-:W-:Y:S01]  /*21220*/  ENDCOLLECTIVE ;  /* 0x000000000000791b */ /* 0x003fe20003800000 */
.L_x_5973:
[----:B------:R-:W-:Y:S01]  /*21230*/  MOV R13, R0 ;  /* 0x00000000000d7202 */ /* 0x000fe20000000f00 */
        /* <DEDUP_REMOVED lines=16> */
.L_x_5974:
        /* <DEDUP_REMOVED lines=15> */
.L_x_5975:
        /* <DEDUP_REMOVED lines=9> */
.L_x_5976:
        /* <DEDUP_REMOVED lines=15> */
.L_x_5977:
        /* <DEDUP_REMOVED lines=9> */
.L_x_5978:
        /* <DEDUP_REMOVED lines=15> */
.L_x_5979:
        /* <DEDUP_REMOVED lines=9> */
.L_x_5980:
        /* <DEDUP_REMOVED lines=14> */
.L_x_5981:
        /* <DEDUP_REMOVED lines=19> */
.L_x_5982:
[----:B------:R-:W-:Y:S01]  /*219d0*/  IMAD.MOV.U32 R13, RZ, RZ, R2 ;  /* 0x000000ffff0d7224 */ /* 0x000fe200078e0002 */
[----:B------:R-:W-:-:S07]  /*219e0*/  MOV R6, R14 ;  /* 0x0000000e00067202 */ /* 0x000fce0000000f00 */
[----:B------:R-:W-:Y:S05]  /*219f0*/  WARPSYNC.COLLECTIVE R15, `(.L_x_5983) ;  /* 0x000000000f087348 */ /* 0x000fea0003c00000 */
[----:B------:R0:W1:Y:S02]  /*21a00*/  SHFL.IDX P6, R14, R13, R12, R11 ;  /* 0x0000000c0d0e7389 */ /* 0x00006400000c000b */
[----:B01----:R-:W-:Y:S01]  /*21a10*/  ENDCOLLECTIVE ;  /* 0x000000000000791b */ /* 0x003fe20003800000 */
.L_x_5983:
[----:B------:R-:W-:Y:S02]  /*21a20*/  IMAD.MOV.U32 R13, RZ, RZ, R0 ;  /* 0x000000ffff0d7224 */ /* 0x000fe400078e0000 */
[----:B------:R-:W-:Y:S02]  /*21a30*/  IMAD.MOV.U32 R12, RZ, RZ, 0x7 ;  /* 0x00000007ff0c7424 */ /* 0x000fe400078e00ff */
[----:B------:R-:W-:-:S07]  /*21a40*/  IMAD.MOV.U32 R5, RZ, RZ, R14 ;  /* 0x000000ffff057224 */ /* 0x000fce00078e000e */
[----:B------:R-:W-:Y:S05]  /*21a50*/  WARPSYNC.COLLECTIVE R15, `(.L_x_5984) ;  /* 0x000000000f087348 */ /* 0x000fea0003c00000 */
[----:B------:R0:W1:Y:S02]  /*21a60*/  SHFL.IDX P6, R14, R13, R12, R11 ;  /* 0x0000000c0d0e7389 */ /* 0x00006400000c000b */
[----:B01----:R-:W-:Y:S01]  /*21a70*/  ENDCOLLECTIVE ;  /* 0x000000000000791b */ /* 0x003fe20003800000 */
.L_x_5984:
        /* <DEDUP_REMOVED lines=10> */
.L_x_5985:
        /* <DEDUP_REMOVED lines=9> */
.L_x_5798:
[----:B-1----:R-:W3:Y:S02]  /*21bb0*/  LDL R2, [R1+0x4] ;  /* 0x0000040001027983 */ /* 0x002ee40000100800 */
[----:B---3--:R1:W3:Y:S02]  /*21bc0*/  SYNCS.PHASECHK.TRANS64.TRYWAIT P0, [R2+URZ+0x32420], R0 ;  /* 0x03242000020075a7 */ /* 0x0082e4000800017f */
[----:B---3--:R-:W-:Y:S05]  /*21bd0*/  @!P0 NANOSLEEP.SYNCS 0x989680 ;  /* 0x009896800000895d */ /* 0x008fea0003900000 */
[----:B------:R-:W3:Y:S02]  /*21be0*/  @!P0 SYNCS.PHASECHK.TRANS64 P0, [R2+URZ+0x32420], R0 ;  /* 0x03242000020085a7 */ /* 0x000ee4000800007f */
[----:B---3--:R-:W-:Y:S05]  /*21bf0*/  @!P0 BRA `(.L_x_5798) ;  /* 0xfffffffc00ec8947 */ /* 0x008fea000383ffff */
[----:B------:R-:W-:Y:S05]  /*21c00*/  BRA `(.L_x_5987) ;  /* 0xffffff9400b47947 */ /* 0x000fea000383ffff */
.L_x_5802:
[----:B0-----:R0:W1:Y:S02]  /*21c10*/  SYNCS.PHASECHK.TRANS64.TRYWAIT P0, [R2+URZ+0x32460], R0 ;  /* 0x03246000020075a7 */ /* 0x001064000800017f */
[----:B-1----:R-:W-:Y:S05]  /*21c20*/  @!P0 NANOSLEEP.SYNCS 0x989680 ;  /* 0x009896800000895d */ /* 0x002fea0003900000 */
[----:B------:R-:W1:Y:S02]  /*21c30*/  @!P0 SYNCS.PHASECHK.TRANS64 P0, [R2+URZ+0x32460], R0 ;  /* 0x03246000020085a7 */ /* 0x000e64000800007f */
[----:B-1----:R-:W-:Y:S05]  /*21c40*/  @!P0 BRA `(.L_x_5802) ;  /* 0xfffffffc00f08947 */ /* 0x002fea000383ffff */
[----:B------:R-:W-:Y:S05]  /*21c50*/  BRA `(.L_x_5988) ;  /* 0xffffff9400e47947 */ /* 0x000fea000383ffff */
.L_x_5817:
[----:B-1----:R1:W2:Y:S02]  /*21c60*/  SYNCS.PHASECHK.TRANS64.TRYWAIT P0, [R2+URZ+0x32440], R6 ;  /* 0x03244006020075a7 */ /* 0x0022a4000800017f */
[----:B--2---:R-:W-:Y:S05]  /*21c70*/  @!P0 NANOSLEEP.SYNCS 0x989680 ;  /* 0x009896800000895d */ /* 0x004fea0003900000 */
[----:B------:R-:W2:Y:S02]  /*21c80*/  @!P0 SYNCS.PHASECHK.TRANS64 P0, [R2+URZ+0x32440], R6 ;  /* 0x03244006020085a7 */ /* 0x000ea4000800007f */
[----:B--2---:R-:W-:Y:S05]  /*21c90*/  @!P0 BRA `(.L_x_5817) ;  /* 0xfffffffc00f08947 */ /* 0x004fea000383ffff */
[----:B------:R-:W-:Y:S05]  /*21ca0*/  BRA `(.L_x_5989) ;  /* 0xffffffa0000c7947 */ /* 0x000fea000383ffff */
.L_x_5822:
[----:B0-----:R0:W2:Y:S02]  /*21cb0*/  SYNCS.PHASECHK.TRANS64.TRYWAIT P0, [R2+URZ+0x32460], R6 ;  /* 0x03246006020075a7 */ /* 0x0010a4000800017f */
[----:B--2---:R-:W-:Y:S05]  /*21cc0*/  @!P0 NANOSLEEP.SYNCS 0x989680 ;  /* 0x009896800000895d */ /* 0x004fea0003900000 */
[----:B------:R-:W2:Y:S02]  /*21cd0*/  @!P0 SYNCS.PHASECHK.TRANS64 P0, [R2+URZ+0x32460], R6 ;  /* 0x03246006020085a7 */ /* 0x000ea4000800007f */
[----:B--2---:R-:W-:Y:S05]  /*21ce0*/  @!P0 BRA `(.L_x_5822) ;  /* 0xfffffffc00f08947 */ /* 0x004fea000383ffff */
[----:B------:R-:W-:Y:S05]  /*21cf0*/  BRA `(.L_x_5990) ;  /* 0xffffffa000947947 */ /* 0x000fea000383ffff */
.L_x_5833:
[----:B0-----:R0:W1:Y:S02]  /*21d00*/  SYNCS.PHASECHK.TRANS64.TRYWAIT P0, [R3+URZ+0x32440], R2 ;  /* 0x03244002030075a7 */ /* 0x001064000800017f */
[----:B-1----:R-:W-:Y:S05]  /*21d10*/  @!P0 NANOSLEEP.SYNCS 0x989680 ;  /* 0x009896800000895d */ /* 0x002fea0003900000 */
[----:B------:R-:W1:Y:S02]  /*21d20*/  @!P0 SYNCS.PHASECHK.TRANS64 P0, [R3+URZ+0x32440], R2 ;  /* 0x03244002030085a7 */ /* 0x000e64000800007f */
[----:B-1----:R-:W-:Y:S05]  /*21d30*/  @!P0 BRA `(.L_x_5833) ;  /* 0xfffffffc00f08947 */ /* 0x002fea000383ffff */
[----:B------:R-:W-:Y:S05]  /*21d40*/  BRA `(.L_x_5991) ;  /* 0xffffffa8009c7947 */ /* 0x000fea000383ffff */
.L_x_5838:
[----:B-1----:R1:W2:Y:S02]  /*21d50*/  SYNCS.PHASECHK.TRANS64.TRYWAIT P0, [R3+URZ+0x32460], R2 ;  /* 0x03246002030075a7 */ /* 0x0022a4000800017f */
[----:B--2---:R-:W-:Y:S05]  /*21d60*/  @!P0 NANOSLEEP.SYNCS 0x989680 ;  /* 0x009896800000895d */ /* 0x004fea0003900000 */
[----:B------:R-:W2:Y:S02]  /*21d70*/  @!P0 SYNCS.PHASECHK.TRANS64 P0, [R3+URZ+0x32460], R2 ;  /* 0x03246002030085a7 */ /* 0x000ea4000800007f */
[----:B--2---:R-:W-:Y:S05]  /*21d80*/  @!P0 BRA `(.L_x_5838) ;  /* 0xfffffffc00f08947 */ /* 0x004fea000383ffff */
[----:B------:R-:W-:Y:S05]  /*21d90*/  BRA `(.L_x_5992) ;  /* 0xffffffac00207947 */ /* 0x000fea000383ffff */
.L_x_5849:
[----:B0-----:R0:W1:Y:S02]  /*21da0*/  SYNCS.PHASECHK.TRANS64.TRYWAIT P0, [R3+URZ+0x32440], R2 ;  /* 0x03244002030075a7 */ /* 0x001064000800017f */
[----:B-1----:R-:W-:Y:S05]  /*21db0*/  @!P0 NANOSLEEP.SYNCS 0x989680 ;  /* 0x009896800000895d */ /* 0x002fea0003900000 */
[----:B------:R-:W1:Y:S02]  /*21dc0*/  @!P0 SYNCS.PHASECHK.TRANS64 P0, [R3+URZ+0x32440], R2 ;  /* 0x03244002030085a7 */ /* 0x000e64000800007f */
[----:B-1----:R-:W-:Y:S05]  /*21dd0*/  @!P0 BRA `(.L_x_5849) ;  /* 0xfffffffc00f08947 */ /* 0x002fea000383ffff */
[----:B------:R-:W-:Y:S05]  /*21de0*/  BRA `(.L_x_5993) ;  /* 0xffffffb4000c7947 */ /* 0x000fea000383ffff */
.L_x_5854:
[----:B-1----:R1:W2:Y:S02]  /*21df0*/  SYNCS.PHASECHK.TRANS64.TRYWAIT P0, [R3+URZ+0x32460], R2 ;  /* 0x03246002030075a7 */ /* 0x0022a4000800017f */
[----:B--2---:R-:W-:Y:S05]  /*21e00*/  @!P0 NANOSLEEP.SYNCS 0x989680 ;  /* 0x009896800000895d */ /* 0x004fea0003900000 */
[----:B------:R-:W2:Y:S02]  /*21e10*/  @!P0 SYNCS.PHASECHK.TRANS64 P0, [R3+URZ+0x32460], R2 ;  /* 0x03246002030085a7 */ /* 0x000ea4000800007f */
[----:B--2---:R-:W-:Y:S05]  /*21e20*/  @!P0 BRA `(.L_x_5854) ;  /* 0xfffffffc00f08947 */ /* 0x004fea000383ffff */
[----:B------:R-:W-:Y:S05]  /*21e30*/  BRA `(.L_x_5994) ;  /* 0xffffffb400947947 */ /* 0x000fea000383ffff */
.L_x_5866:
[----:B------:R-:W-:Y:S01]  /*21e40*/  BSSY B0, `(.L_x_5995) ;  /* 0x0000008000007945 */ /* 0x000fe20003800000 */
[----:B------:R-:W-:Y:S02]  /*21e50*/  IMAD.MOV.U32 R13, RZ, RZ, R16 ;  /* 0x000000ffff0d7224 */ /* 0x000fe400078e0010 */
[----:B------:R-:W-:Y:S02]  /*21e60*/  IMAD.MOV.U32 R12, RZ, RZ, RZ ;  /* 0x000000ffff0c7224 */ /* 0x000fe400078e00ff */
[----:B-1----:R-:W-:Y:S02]  /*21e70*/  IMAD.MOV.U32 R11, RZ, RZ, 0x1f ;  /* 0x0000001fff0b7424 */ /* 0x002fe400078e00ff */
[----:B------:R-:W-:-:S07]  /*21e80*/  IMAD.MOV.U32 R15, RZ, RZ, -0x1 ;  /* 0xffffffffff0f7424 */ /* 0x000fce00078e00ff */
[----:B0---45:R-:W-:Y:S05]  /*21e90*/  WARPSYNC.COLLECTIVE R15, `(.L_x_5996) ;  /* 0x000000000f087348 */ /* 0x031fea0003c00000 */
[----:B0-----:R0:W1:Y:S02]  /*21ea0*/  SHFL.IDX P6, R14, R13, R12, R11 ;  /* 0x0000000c0d0e7389 */ /* 0x00106400000c000b */
[----:B01--45:R-:W-:Y:S01]  /*21eb0*/  ENDCOLLECTIVE ;  /* 0x000000000000791b */ /* 0x033fe20003800000 */
.L_x_5996:
[----:B------:R-:W-:Y:S05]  /*21ec0*/  BSYNC B0 ;  /* 0x0000000000007941 */ /* 0x000fea0003800000 */
.L_x_5995:
        /* <DEDUP_REMOVED lines=9> */
.L_x_5997:
        /* <DEDUP_REMOVED lines=18> */
.L_x_5998:
        /* <DEDUP_REMOVED lines=8> */
.L_x_5999:
        /* <DEDUP_REMOVED lines=8> */
.L_x_6000:
        /* <DEDUP_REMOVED lines=8> */
.L_x_6001:
        /* <DEDUP_REMOVED lines=8> */
.L_x_6002:
        /* <DEDUP_REMOVED lines=9> */
.L_x_6003:
[----:B------:R-:W-:Y:S01]  /*22310*/  IMAD.MOV.U32 R16, RZ, RZ, R14 ;  /* 0x000000ffff107224 */ /* 0x000fe200078e000e */
[----:B------:R-:W-:Y:S06]  /*22320*/  BRA `(.L_x_6004) ;  /* 0xffffffb800ec7947 */ /* 0x000fec000383ffff */
.L_x_5871:
[----:B------:R-:W-:Y:S01]  /*22330*/  BSSY B0, `(.L_x_6005) ;  /* 0x0000008000007945 */ /* 0x000fe20003800000 */
[----:B-----5:R-:W-:Y:S02]  /*22340*/  IMAD.MOV.U32 R13, RZ, RZ, R2 ;  /* 0x000000ffff0d7224 */ /* 0x020fe400078e0002 */
[----:B------:R-:W-:Y:S02]  /*22350*/  IMAD.MOV.U32 R12, RZ, RZ, 0x1 ;  /* 0x00000001ff0c7424 */ /* 0x000fe400078e00ff */
[----:B------:R-:W-:Y:S02]  /*22360*/  IMAD.MOV.U32 R11, RZ, RZ, RZ ;  /* 0x000000ffff0b7224 */ /* 0x000fe400078e00ff */
[----:B------:R-:W-:-:S07]  /*22370*/  IMAD.MOV.U32 R15, RZ, RZ, -0x1 ;  /* 0xffffffffff0f7424 */ /* 0x000fce00078e00ff */
[----:B01--4-:R-:W-:Y:S05]  /*22380*/  WARPSYNC.COLLECTIVE R15, `(.L_x_6006) ;  /* 0x000000000f087348 */ /* 0x013fea0003c00000 */
[----:B0-----:R0:W2:Y:S02]  /*22390*/  SHFL.UP P6, R14, R13, R12, R11 ;  /* 0x0400000c0d0e7389 */ /* 0x0010a400000c000b */
[----:B012-4-:R-:W-:Y:S01]  /*223a0*/  ENDCOLLECTIVE ;  /* 0x000000000000791b */ /* 0x017fe20003800000 */
.L_x_6006:
[----:B------:R-:W-:Y:S05]  /*223b0*/  BSYNC B0 ;  /* 0x0000000000007941 */ /* 0x000fea0003800000 */
.L_x_6005:
[----:B------:R-:W-:Y:S02]  /*223c0*/  IMAD.MOV.U32 R3, RZ, RZ, R14 ;  /* 0x000000ffff037224 */ /* 0x000fe400078e000e */
[----:B------:R-:W-:Y:S02]  /*223d0*/  IMAD.MOV.U32 R12, RZ, RZ, 0x2 ;  /* 0x00000002ff0c7424 */ /* 0x000fe400078e00ff */
[----:B------:R-:W-:Y:S01]  /*223e0*/  IMAD.MOV.U32 R11, RZ, RZ, RZ ;  /* 0x000000ffff0b7224 */ /* 0x000fe200078e00ff */
[----:B------:R-:W-:Y:S01]  /*223f0*/  SEL R3, R3, RZ, P1 ;  /* 0x000000ff03037207 */ /* 0x000fe20000800000 */
[----:B------:R-:W-:-:S04]  /*22400*/  IMAD.MOV.U32 R15, RZ, RZ, -0x1 ;  /* 0xffffffffff0f7424 */ /* 0x000fc800078e00ff */
[----:B------:R-:W-:-:S05]  /*22410*/  IMAD.IADD R3, R2, 0x1, R3 ;  /* 0x0000000102037824 */ /* 0x000fca00078e0203 */
[----:B------:R-:W-:-:S07]  /*22420*/  MOV R13, R3 ;  /* 0x00000003000d7202 */ /* 0x000fce0000000f00 */
[----:B------:R-:W-:Y:S05]  /*22430*/  WARPSYNC.COLLECTIVE R15, `(.L_x_6007) ;  /* 0x000000000f087348 */ /* 0x000fea0003c00000 */
[----:B------:R0:W1:Y:S02]  /*22440*/  SHFL.UP P6, R14, R13, R12, R11 ;  /* 0x0400000c0d0e7389 */ /* 0x00006400000c000b */
[----:B01----:R-:W-:Y:S01]  /*22450*/  ENDCOLLECTIVE ;  /* 0x000000000000791b */ /* 0x003fe20003800000 */
.L_x_6007:
        /* <DEDUP_REMOVED lines=8> */
.L_x_6008:
        /* <DEDUP_REMOVED lines=8> */
.L_x_6009:
[----:B------:R-:W-:Y:S02]  /*22560*/  IMAD.MOV.U32 R12, RZ, RZ, 0x10 ;  /* 0x00000010ff0c7424 */ /* 0x000fe400078e00ff */
[----:B------:R-:W-:-:S05]  /*22570*/  IMAD.MOV.U32 R4, RZ, RZ, R14 ;  /* 0x000000ffff047224 */ /* 0x000fca00078e000e */
[----:B------:R-:W-:-:S04]  /*22580*/  SEL R4, R4, RZ, P4 ;  /* 0x000000ff04047207 */ /* 0x000fc80002000000 */
[----:B------:R-:W-:-:S05]  /*22590*/  IADD3 R3, R3, R4, RZ ;  /* 0x0000000403037210 */ /* 0x000fca0007ffe0ff */
[----:B------:R-:W-:-:S07]  /*225a0*/  IMAD.MOV.U32 R13, RZ, RZ, R3 ;  /* 0x000000ffff0d7224 */ /* 0x000fce00078e0003 */
[----:B------:R-:W-:Y:S05]  /*225b0*/  WARPSYNC.COLLECTIVE R15, `(.L_x_6010) ;  /* 0x000000000f087348 */ /* 0x000fea0003c00000 */
[----:B------:R0:W1:Y:S02]  /*225c0*/  SHFL.UP P6, R14, R13, R12, R11 ;  /* 0x0400000c0d0e7389 */ /* 0x00006400000c000b */
[----:B01----:R-:W-:Y:S01]  /*225d0*/  ENDCOLLECTIVE ;  /* 0x000000000000791b */ /* 0x003fe20003800000 */
.L_x_6010:
        /* <DEDUP_REMOVED lines=9> */
.L_x_6011:
[----:B------:R-:W-:Y:S01]  /*22670*/  IMAD.MOV.U32 R16, RZ, RZ, R14 ;  /* 0x000000ffff107224 */ /* 0x000fe200078e000e */
[----:B------:R-:W-:Y:S06]  /*22680*/  BRA `(.L_x_6012) ;  /* 0xffffffb800b07947 */ /* 0x000fec000383ffff */
.L_x_5873:
[----:B------:R-:W-:Y:S01]  /*22690*/  BSSY B0, `(.L_x_6013) ;  /* 0x0000006000007945 */ /* 0x000fe20003800000 */
[----:B------:R-:W-:Y:S01]  /*226a0*/  PLOP3.LUT P6, PT, P6, PT, PT, 0x8, 0x0 ;  /* 0x000000000000781c */ /* 0x000fe200037ce170 */
[----:B------:R-:W-:-:S12]  /*226b0*/  IMAD.MOV.U32 R15, RZ, RZ, -0x1 ;  /* 0xffffffffff0f7424 */ /* 0x000fd800078e00ff */
[----:B01--45:R-:W-:Y:S05]  /*226c0*/  WARPSYNC.COLLECTIVE R15, `(.L_x_6014) ;  /* 0x000000000f087348 */ /* 0x033fea0003c00000 */
[----:B0-----:R-:W-:Y:S01]  /*226d0*/  VOTE.ANY R14, PT, P6 ;  /* 0x00000000000e7806 */ /* 0x001fe200030e0100 */
[----:B-1--45:R-:W-:Y:S06]  /*226e0*/  ENDCOLLECTIVE ;  /* 0x000000000000791b */ /* 0x032fec0003800000 */
.L_x_6014:
[----:B------:R-:W-:Y:S05]  /*226f0*/  BSYNC B0 ;  /* 0x0000000000007941 */ /* 0x000fea0003800000 */
.L_x_6013:
[----:B------:R-:W-:Y:S01]  /*22700*/  IMAD.MOV.U32 R5, RZ, RZ, R14 ;  /* 0x000000ffff057224 */ /* 0x000fe200078e000e */
[----:B------:R-:W-:Y:S01]  /*22710*/  MOV R11, 0x1f ;  /* 0x0000001f000b7802 */ /* 0x000fe20000000f00 */
[----:B------:R-:W-:Y:S02]  /*22720*/  IMAD.MOV.U32 R13, RZ, RZ, R2 ;  /* 0x000000ffff0d7224 */ /* 0x000fe400078e0002 */
[----:B------:R-:W0:Y:S01]  /*22730*/  POPC R6, R5 ;  /* 0x0000000500067309 */ /* 0x000e220000000000 */
[----:B------:R-:W-:Y:S02]  /*22740*/  IMAD.MOV.U32 R15, RZ, RZ, -0x1 ;  /* 0xffffffffff0f7424 */ /* 0x000fe400078e00ff */
[----:B0-----:R-:W-:-:S07]  /*22750*/  IMAD.MOV.U32 R12, RZ, RZ, R6 ;  /* 0x000000ffff0c7224 */ /* 0x001fce00078e0006 */
[----:B------:R-:W-:Y:S05]  /*22760*/  WARPSYNC.COLLECTIVE R15, `(.L_x_6015) ;  /* 0x000000000f087348 */ /* 0x000fea0003c00000 */
[----:B------:R0:W1:Y:S02]  /*22770*/  SHFL.IDX P6, R14, R13, R12, R11 ;  /* 0x0000000c0d0e7389 */ /* 0x00006400000c000b */
[----:B01----:R-:W-:Y:S01]  /*22780*/  ENDCOLLECTIVE ;  /* 0x000000000000791b */ /* 0x003fe20003800000 */
.L_x_6015:
[----:B------:R-:W-:Y:S01]  /*22790*/  IMAD.MOV.U32 R17, RZ, RZ, R14 ;  /* 0x000000ffff117224 */ /* 0x000fe200078e000e */
[----:B------:R-:W-:Y:S06]  /*227a0*/  BRA `(.L_x_6016) ;  /* 0xffffffb800a07947 */ /* 0x000fec000383ffff */
.L_x_5875:
[----:B------:R-:W-:Y:S01]  /*227b0*/  BSSY B0, `(.L_x_6017) ;  /* 0x0000007000007945 */ /* 0x000fe20003800000 */
[----:B------:R-:W-:Y:S02]  /*227c0*/  IMAD.MOV.U32 R13, RZ, RZ, R3 ;  /* 0x000000ffff0d7224 */ /* 0x000fe400078e0003 */
[----:B------:R-:W-:Y:S02]  /*227d0*/  IMAD.MOV.U32 R11, RZ, RZ, 0x1f ;  /* 0x0000001fff0b7424 */ /* 0x000fe400078e00ff */
[----:B------:R-:W-:-:S07]  /*227e0*/  IMAD.MOV.U32 R15, RZ, RZ, -0x1 ;  /* 0xffffffffff0f7424 */ /* 0x000fce00078e00ff */
[----:B01-345:R-:W-:Y:S05]  /*227f0*/  WARPSYNC.COLLECTIVE R15, `(.L_x_6018) ;  /* 0x000000000f087348 */ /* 0x03bfea0003c00000 */
[----:B0-----:R0:W2:Y:S02]  /*22800*/  SHFL.IDX P6, R14, R13, R12, R11 ;  /* 0x0000000c0d0e7389 */ /* 0x0010a400000c000b */
[----:B012345:R-:W-:Y:S01]  /*22810*/  ENDCOLLECTIVE ;  /* 0x000000000000791b */ /* 0x03ffe20003800000 */
.L_x_6018:
[----:B------:R-:W-:Y:S05]  /*22820*/  BSYNC B0 ;  /* 0x0000000000007941 */ /* 0x000fea0003800000 */
.L_x_6017:
[----:B------:R-:W-:Y:S01]  /*22830*/  IMAD.MOV.U32 R2, RZ, RZ, R14 ;  /* 0x000000ffff027224 */ /* 0x000fe200078e000e */
[----:B------:R-:W-:Y:S06]  /*22840*/  BRA `(.L_x_5874) ;  /* 0xffffffb800947947 */ /* 0x000fec000383ffff */
.L_x_5879:
[----:B0-----:R0:W1:Y:S02]  /*22850*/  SYNCS.PHASECHK.TRANS64.TRYWAIT P0, [R0+URZ+0x32420], R3 ;  /* 0x03242003000075a7 */ /* 0x001064000800017f */
[----:B-1----:R-:W-:Y:S05]  /*22860*/  @!P0 NANOSLEEP.SYNCS 0x989680 ;  /* 0x009896800000895d */ /* 0x002fea0003900000 */
[----:B------:R-:W1:Y:S02]  /*22870*/  @!P0 SYNCS.PHASECHK.TRANS64 P0, [R0+URZ+0x32420], R3 ;  /* 0x03242003000085a7 */ /* 0x000e64000800007f */
[----:B-1----:R-:W-:Y:S05]  /*22880*/  @!P0 BRA `(.L_x_5879) ;  /* 0xfffffffc00f08947 */ /* 0x002fea000383ffff */
[----:B------:R-:W-:Y:S05]  /*22890*/  BRA `(.L_x_6019) ;  /* 0xffffffc000147947 */ /* 0x000fea000383ffff */
.L_x_5880:
        /* <DEDUP_REMOVED lines=11> */
.L_x_6021:
[----:B------:R-:W-:Y:S05]  /*22950*/  BSYNC B0 ;  /* 0x0000000000007941 */ /* 0x000fea0003800000 */
.L_x_6020:
[----:B------:R-:W-:Y:S05]  /*22960*/  BRA `(.L_x_6022) ;  /* 0xffffffbc00fc7947 */ /* 0x000fea000383ffff */
.L_x_5881:
[----:B------:R-:W-:Y:S01]  /*22970*/  BSSY B0, `(.L_x_6023) ;  /* 0x0000006000007945 */ /* 0x000fe20003800000 */
[----:B------:R-:W-:-:S07]  /*22980*/  IMAD.MOV.U32 R15, RZ, RZ, -0x1 ;  /* 0xffffffffff0f7424 */ /* 0x000fce00078e00ff */
[----:B01--45:R-:W-:Y:S05]  /*22990*/  WARPSYNC.COLLECTIVE R15, `(.L_x_6024) ;  /* 0x000000000f0c7348 */ /* 0x033fea0003c00000 */
[----:B------:R-:W-:Y:S02]  /*229a0*/  ELECT P6, UR62, PT ;  /* 0x00000000003e782f */ /* 0x000fe400038c0000 */
[----:B------:R-:W-:Y:S01]  /*229b0*/  MOV R14, UR62 ;  /* 0x0000003e000e7c02 */ /* 0x000fe20008000f00 */
[----:B01--45:R-:W-:Y:S10]  /*229c0*/  ENDCOLLECTIVE ;  /* 0x000000000000791b */ /* 0x033ff40003800000 */
.L_x_6024:
[----:B------:R-:W-:Y:S05]  /*229d0*/  BSYNC B0 ;  /* 0x0000000000007941 */ /* 0x000fea0003800000 */
.L_x_6023:
[----:B------:R-:W-:Y:S05]  /*229e0*/  BRA `(.L_x_6025) ;  /* 0xffffffbc00f07947 */ /* 0x000fea000383ffff */
.L_x_5883:
[----:B0-----:R0:W1:Y:S02]  /*229f0*/  SYNCS.PHASECHK.TRANS64.TRYWAIT P0, [R6+URZ], R5 ;  /* 0x00000005060075a7 */ /* 0x001064000800017f */
[----:B-1----:R-:W-:Y:S05]  /*22a00*/  @!P0 NANOSLEEP.SYNCS 0x989680 ;  /* 0x009896800000895d */ /* 0x002fea0003900000 */
[----:B------:R-:W1:Y:S02]  /*22a10*/  @!P0 SYNCS.PHASECHK.TRANS64 P0, [R6+URZ], R5 ;  /* 0x00000005060085a7 */ /* 0x000e64000800007f */
[----:B-1----:R-:W-:Y:S05]  /*22a20*/  @!P0 BRA `(.L_x_5883) ;  /* 0xfffffffc00f08947 */ /* 0x002fea000383ffff */
[----:B------:R-:W-:Y:S05]  /*22a30*/  BRA `(.L_x_6026) ;  /* 0xffffffc0002c7947 */ /* 0x000fea000383ffff */
.L_x_5884:
[----:B-1----:R1:W2:Y:S02]  /*22a40*/  SYNCS.PHASECHK.TRANS64.TRYWAIT P0, [R7+URZ], R2 ;  /* 0x00000002070075a7 */ /* 0x0022a4000800017f */
[----:B--2---:R-:W-:Y:S05]  /*22a50*/  @!P0 NANOSLEEP.SYNCS 0x989680 ;  /* 0x009896800000895d */ /* 0x004fea0003900000 */
[----:B------:R-:W2:Y:S02]  /*22a60*/  @!P0 SYNCS.PHASECHK.TRANS64 P0, [R7+URZ], R2 ;  /* 0x00000002070085a7 */ /* 0x000ea4000800007f */
[----:B--2---:R-:W-:Y:S05]  /*22a70*/  @!P0 BRA `(.L_x_5884) ;  /* 0xfffffffc00f08947 */ /* 0x004fea000383ffff */
[----:B------:R-:W-:Y:S05]  /*22a80*/  BRA `(.L_x_6027) ;  /* 0xffffffc000207947 */ /* 0x000fea000383ffff */
.L_x_5886:
[----:B--2---:R2:W3:Y:S02]  /*22a90*/  SYNCS.PHASECHK.TRANS64.TRYWAIT P0, [R4+URZ], R5 ;  /* 0x00000005040075a7 */ /* 0x0044e4000800017f */
[----:B---3--:R-:W-:Y:S05]  /*22aa0*/  @!P0 NANOSLEEP.SYNCS 0x989680 ;  /* 0x009896800000895d */ /* 0x008fea0003900000 */
[----:B------:R-:W3:Y:S02]  /*22ab0*/  @!P0 SYNCS.PHASECHK.TRANS64 P0, [R4+URZ], R5 ;  /* 0x00000005040085a7 */ /* 0x000ee4000800007f */
[----:B---3--:R-:W-:Y:S05]  /*22ac0*/  @!P0 BRA `(.L_x_5886) ;  /* 0xfffffffc00f08947 */ /* 0x008fea000383ffff */
[----:B------:R-:W-:Y:S05]  /*22ad0*/  BRA `(.L_x_6028) ;  /* 0xffffffc000287947 */ /* 0x000fea000383ffff */
.L_x_6029:
        /* <DEDUP_REMOVED lines=10> */
.L_x_6050:


//--------------------- .nv.global.init           --------------------------
	.section	.nv.global.init,"aw",@progbits
.nv.global.init:
	.type		$str$20,@object
	.size		$str$20,($str$21 - $str$20)
$str$20:
        /*0000*/ 	.byte	0x28, 0x61, 0x64, 0x64, 0x72, 0x65, 0x73, 0x73, 0x20, 0x26, 0x20, 0x6d, 0x61, 0x73, 0x6b, 0x29
        /*0010*/ 	.byte	0x20, 0x3d, 0x3d, 0x20, 0x30, 0x00
	.type		$str$21,@object
	.size		$str$21,(__unnamed_4 - $str$21)
$str$21:
        /*0016*/ 	.byte	0x2f, 0x74, 0x6d, 0x70, 0x2f, 0x6f, 0x73, 0x73, 0x5f, 0x6b, 0x65, 0x72, 0x6e, 0x65, 0x6c, 0x73
        /*0026*/ 	.byte	0x5f, 0x73, 0x72, 0x63, 0x2f, 0x66, 0x6c, 0x61, 0x73, 0x68, 0x5f, 0x61, 0x74, 0x74, 0x65, 0x6e
        /*0036*/ 	.byte	0x74, 0x69, 0x6f, 0x6e, 0x2f, 0x63, 0x73, 0x72, 0x63, 0x2f, 0x63, 0x75, 0x74, 0x6c, 0x61, 0x73
        /*0046*/ 	.byte	0x73, 0x2f, 0x69, 0x6e, 0x63, 0x6c, 0x75, 0x64, 0x65, 0x2f, 0x63, 0x75, 0x74, 0x65, 0x2f, 0x70
        /*0056*/ 	.byte	0x6f, 0x69, 0x6e, 0x74, 0x65, 0x72, 0x5f, 0x66, 0x6c, 0x61, 0x67, 0x67, 0x65, 0x64, 0x2e, 0x68
        /*0066*/ 	.byte	0x70, 0x70, 0x00
	.type		__unnamed_4,@object
	.size		__unnamed_4,(__unnamed_5 - __unnamed_4)
__unnamed_4:
        /* <DEDUP_REMOVED lines=23> */
        /*01d9*/ 	.byte	0x3a, 0x43, 0x3c, 0x30, 0x3e, 0x3e, 0x3e, 0x3e, 0x3e, 0x20, 0x26, 0x5d, 0x00
	.type		__unnamed_5,@object
	.size		__unnamed_5,(__unnamed_7 - __unnamed_5)
__unnamed_5:
        /* <DEDUP_REMOVED lines=24> */
	.type		__unnamed_7,@object
	.size		__unnamed_7,(__unnamed_6 - __unnamed_7)
__unnamed_7:
        /* <DEDUP_REMOVED lines=24> */
	.type		__unnamed_6,@object
	.size		__unnamed_6,(__unnamed_1 - __unnamed_6)
__unnamed_6:
        /* <DEDUP_REMOVED lines=28> */
        /*06a6*/ 	.byte	0x34, 0x3e, 0x3e, 0x3e, 0x3e, 0x3e, 0x5d, 0x00
	.type		__unnamed_1,@object
	.size		__unnamed_1,(__unnamed_3 - __unnamed_1)
__unnamed_1:
        /* <DEDUP_REMOVED lines=28> */
        /*086e*/ 	.byte	0x34, 0x3e, 0x3e, 0x3e, 0x3e, 0x3e, 0x20, 0x26, 0x5d, 0x00
	.type		__unnamed_3,@object
	.size		__unnamed_3,(__unnamed_2 - __unnamed_3)
__unnamed_3:
        /* <DEDUP_REMOVED lines=29> */
	.type		__unnamed_2,@object
	.size		__unnamed_2,(.L_1 - __unnamed_2)
__unnamed_2:
        /* <DEDUP_REMOVED lines=29> */
.L_1:


//--------------------- .nv.shared._ZN7cutlass13device_kernelIN5flash11enable_sm90INS1_16FlashAttnFwdSm90INS1_25CollectiveMainloopFwdSm90ILi2EN4cute5tupleIJNS5_1CILi1EEES8_S8_EEENS6_IJNS7_ILi128EEENS7_ILi96EEENS7_ILi64EEEEEELi256ENS_6half_tEfNS_4arch4Sm90ELb0ELb0ELb1ELb0ELb0ELb0ELb0ELb1ELb0ELb1ELb0ELb0EEENS1_21CollectiveEpilogueFwdINS6_IJSA_NS7_ILi256EEESB_EEES9_SE_SG_Li256ELb0ELb1ELb0ELb0EEENS1_29StaticPersistentTileSchedulerILb0EEEEEEEEEvNT_6ParamsE --------------------------
	.section	.nv.shared._ZN7cutlass13device_kernelIN5flash11enable_sm90INS1_16FlashAttnFwdSm90INS1_25CollectiveMainloopFwdSm90ILi2EN4cute5tupleIJNS5_1CILi1EEES8_S8_EEENS6_IJNS7_ILi128EEENS7_ILi96EEENS7_ILi64EEEEEELi256ENS_6half_tEfNS_4arch4Sm90ELb0ELb0ELb1ELb0ELb0ELb0ELb0ELb1ELb0ELb1ELb0ELb0EEENS1_21CollectiveEpilogueFwdINS6_IJSA_NS7_ILi256EEESB_EEES9_SE_SG_Li256ELb0ELb1ELb0ELb0EEENS1_29StaticPersistentTileSchedulerILb0EEEEEEEEEvNT_6ParamsE,"aw",@nobits
	.sectionflags	@""
	.align	16
	.zero		1024


//--------------------- .nv.shared.reserved.0     --------------------------
	.section	.nv.shared.reserved.0,"aw",@nobits
	.weak		__nv_reservedSMEM_offset_0_alias
	.size		__nv_reservedSMEM_offset_0_alias, 0, 0
	.other		__nv_reservedSMEM_offset_0_alias,@"STO_CUDA_RESERVED_SHARED STV_DEFAULT"
__nv_reservedSMEM_offset_0_alias:
	.zero		0


//--------------------- .nv.global                --------------------------
	.section	.nv.global,"aw",@nobits
.nv.global:
	.type		_ZN85_INTERNAL_1e1261b7_49_flash_fwd_hdim64_256_fp16_softcap_packgqa_sm90_cu_9d2915ae_34094cute1_E,@object
	.size		_ZN85_INTERNAL_1e1261b7_49_flash_fwd_hdim64_256_fp16_softcap_packgqa_sm90_cu_9d2915ae_34094cute1_E,(_ZN85_INTERNAL_1e1261b7_49_flash_fwd_hdim64_256_fp16_softcap_packgqa_sm90_cu_9d2915ae_34094cuda3std3__45__cpo6cbeginE - _ZN85_INTERNAL_1e1261b7_49_flash_fwd_hdim64_256_fp16_softcap_packgqa_sm90_cu_9d2915ae_34094cute1_E)
_ZN85_INTERNAL_1e1261b7_49_flash_fwd_hdim64_256_fp16_softcap_packgqa_sm90_cu_9d2915ae_34094cute1_E:
	.zero		1
	.type		_ZN85_INTERNAL_1e1261b7_49_flash_fwd_hdim64_256_fp16_softcap_packgqa_sm90_cu_9d2915ae_34094cuda3std3__45__cpo6cbeginE,@object
	.size		_ZN85_INTERNAL_1e1261b7_49_flash_fwd_hdim64_256_fp16_softcap_packgqa_sm90_cu_9d2915ae_34094cuda3std3__45__cpo6cbeginE,(_ZN85_INTERNAL_1e1261b7_49_flash_fwd_hdim64_256_fp16_softcap_packgqa_sm90_cu_9d2915ae_34094cuda3std3__48in_placeE - _ZN85_INTERNAL_1e1261b7_49_flash_fwd_hdim64_256_fp16_softcap_packgqa_sm90_cu_9d2915ae_34094cuda3std3__45__cpo6cbeginE)
_ZN85_INTERNAL_1e1261b7_49_flash_fwd_hdim64_256_fp16_softcap_packgqa_sm90_cu_9d2915ae_34094cuda3std3__45__cpo6cbeginE:
	.zero		1
	.type		_ZN85_INTERNAL_1e1261b7_49_flash_fwd_hdim64_256_fp16_softcap_packgqa_sm90_cu_9d2915ae_34094cuda3std3__48in_placeE,@object
	.size		_ZN85_INTERNAL_1e1261b7_49_flash_fwd_hdim64_256_fp16_softcap_packgqa_sm90_cu_9d2915ae_34094cuda3std3__48in_placeE,(_ZN85_INTERNAL_1e1261b7_49_flash_fwd_hdim64_256_fp16_softcap_packgqa_sm90_cu_9d2915ae_34094cuda3std6ranges3__45__cpo9iter_moveE - _ZN85_INTERNAL_1e1261b7_49_flash_fwd_hdim64_256_fp16_softcap_packgqa_sm90_cu_9d2915ae_34094cuda3std3__48in_placeE)
_ZN85_INTERNAL_1e1261b7_49_flash_fwd_hdim64_256_fp16_softcap_packgqa_sm90_cu_9d2915ae_34094cuda3std3__48in_placeE:
	.zero		1
	.type		_ZN85_INTERNAL_1e1261b7_49_flash_fwd_hdim64_256_fp16_softcap_packgqa_sm90_cu_9d2915ae_34094cuda3std6ranges3__45__cpo9iter_moveE,@object
	.size		_ZN85_INTERNAL_1e1261b7_49_flash_fwd_hdim64_256_fp16_softcap_packgqa_sm90_cu_9d2915ae_34094cuda3std6ranges3__45__cpo9iter_moveE,(_ZN85_INTERNAL_1e1261b7_49_flash_fwd_hdim64_256_fp16_softcap_packgqa_sm90_cu_9d2915ae_34094cuda3std3__45__cpo5beginE - _ZN85_INTERNAL_1e1261b7_49_flash_fwd_hdim64_256_fp16_softcap_packgqa_sm90_cu_9d2915ae_34094cuda3std6ranges3__45__cpo9iter_moveE)
_ZN85_INTERNAL_1e1261b7_49_flash_fwd_hdim64_256_fp16_softcap_packgqa_sm90_cu_9d2915ae_34094cuda3std6ranges3__45__cpo9iter_moveE:
	.zero		1
	.type		_ZN85_INTERNAL_1e1261b7_49_flash_fwd_hdim64_256_fp16_softcap_packgqa_sm90_cu_9d2915ae_34094cuda3std3__45__cpo5beginE,@object
	.size		_ZN85_INTERNAL_1e1261b7_49_flash_fwd_hdim64_256_fp16_softcap_packgqa_sm90_cu_9d2915ae_34094cuda3std3__45__cpo5beginE,(_ZN85_INTERNAL_1e1261b7_49_flash_fwd_hdim64_256_fp16_softcap_packgqa_sm90_cu_9d2915ae_34094cuda3std3__487_GLOBAL__N__1e1261b7_49_flash_fwd_hdim64_256_fp16_softcap_packgqa_sm90_cu_9d2915ae_34096ignoreE - _ZN85_INTERNAL_1e1261b7_49_flash_fwd_hdim64_256_fp16_softcap_packgqa_sm90_cu_9d2915ae_34094cuda3std3__45__cpo5beginE)
_ZN85_INTERNAL_1e1261b7_49_flash_fwd_hdim64_256_fp16_softcap_packgqa_sm90_cu_9d2915ae_34094cuda3std3__45__cpo5beginE:
	.zero		1
	.type		_ZN85_INTERNAL_1e1261b7_49_flash_fwd_hdim64_256_fp16_softcap_packgqa_sm90_cu_9d2915ae_34094cuda3std3__487_GLOBAL__N__1e1261b7_49_flash_fwd_hdim64_256_fp16_softcap_packgqa_sm90_cu_9d2915ae_34096ignoreE,@object
	.size		_ZN85_INTERNAL_1e1261b7_49_flash_fwd_hdim64_256_fp16_softcap_packgqa_sm90_cu_9d2915ae_34094cuda3std3__487_GLOBAL__N__1e1261b7_49_flash_fwd_hdim64_256_fp16_softcap_packgqa_sm90_cu_9d2915ae_34096ignoreE,(_ZN85_INTERNAL_1e1261b7_49_flash_fwd_hdim64_256_fp16_softcap_packgqa_sm90_cu_9d2915ae_34094cute7productE - _ZN85_INTERNAL_1e1261b7_49_flash_fwd_hdim64_256_fp16_softcap_packgqa_sm90_cu_9d2915ae_34094cuda3std3__487_GLOBAL__N__1e1261b7_49_flash_fwd_hdim64_256_fp16_softcap_packgqa_sm90_cu_9d2915ae_34096ignoreE)
_ZN85_INTERNAL_1e1261b7_49_flash_fwd_hdim64_256_fp16_softcap_packgqa_sm90_cu_9d2915ae_34094cuda3std3__487_GLOBAL__N__1e1261b7_49_flash_fwd_hdim64_256_fp16_softcap_packgqa_sm90_cu_9d2915ae_34096ignoreE:
	.zero		1
	.type		_ZN85_INTERNAL_1e1261b7_49_flash_fwd_hdim64_256_fp16_softcap_packgqa_sm90_cu_9d2915ae_34094cute7productE,@object
	.size		_ZN85_INTERNAL_1e1261b7_49_flash_fwd_hdim64_256_fp16_softcap_packgqa_sm90_cu_9d2915ae_34094cute7productE,(_ZN85_INTERNAL_1e1261b7_49_flash_fwd_hdim64_256_fp16_softcap_packgqa_sm90_cu_9d2915ae_34094cuda3std3__45__cpo3endE - _ZN85_INTERNAL_1e1261b7_49_flash_fwd_hdim64_256_fp16_softcap_packgqa_sm90_cu_9d2915ae_34094cute7productE)
_ZN85_INTERNAL_1e1261b7_49_flash_fwd_hdim64_256_fp16_softcap_packgqa_sm90_cu_9d2915ae_34094cute7productE:
	.zero		1
	.type		_ZN85_INTERNAL_1e1261b7_49_flash_fwd_hdim64_256_fp16_softcap_packgqa_sm90_cu_9d2915ae_34094cuda3std3__45__cpo3endE,@object
	.size		_ZN85_INTERNAL_1e1261b7_49_flash_fwd_hdim64_256_fp16_softcap_packgqa_sm90_cu_9d2915ae_34094cuda3std3__45__cpo3endE,(_ZN85_INTERNAL_1e1261b7_49_flash_fwd_hdim64_256_fp16_softcap_packgqa_sm90_cu_9d2915ae_34094cuda3std3__419piecewise_constructE - _ZN85_INTERNAL_1e1261b7_49_flash_fwd_hdim64_256_fp16_softcap_packgqa_sm90_cu_9d2915ae_34094cuda3std3__45__cpo3endE)
_ZN85_INTERNAL_1e1261b7_49_flash_fwd_hdim64_256_fp16_softcap_packgqa_sm90_cu_9d2915ae_34094cuda3std3__45__cpo3endE:
	.zero		1
	.type		_ZN85_INTERNAL_1e1261b7_49_flash_fwd_hdim64_256_fp16_softcap_packgqa_sm90_cu_9d2915ae_34094cuda3std3__419piecewise_constructE,@object
	.size		_ZN85_INTERNAL_1e1261b7_49_flash_fwd_hdim64_256_fp16_softcap_packgqa_sm90_cu_9d2915ae_34094cuda3std3__419piecewise_constructE,(_ZN85_INTERNAL_1e1261b7_49_flash_fwd_hdim64_256_fp16_softcap_packgqa_sm90_cu_9d2915ae_34094cuda3std3__45__cpo4cendE - _ZN85_INTERNAL_1e1261b7_49_flash_fwd_hdim64_256_fp16_softcap_packgqa_sm90_cu_9d2915ae_34094cuda3std3__419piecewise_constructE)
_ZN85_INTERNAL_1e1261b7_49_flash_fwd_hdim64_256_fp16_softcap_packgqa_sm90_cu_9d2915ae_34094cuda3std3__419piecewise_constructE:
	.zero		1
	.type		_ZN85_INTERNAL_1e1261b7_49_flash_fwd_hdim64_256_fp16_softcap_packgqa_sm90_cu_9d2915ae_34094cuda3std3__45__cpo4cendE,@object
	.size		_ZN85_INTERNAL_1e1261b7_49_flash_fwd_hdim64_256_fp16_softcap_packgqa_sm90_cu_9d2915ae_34094cuda3std3__45__cpo4cendE,(_ZN85_INTERNAL_1e1261b7_49_flash_fwd_hdim64_256_fp16_softcap_packgqa_sm90_cu_9d2915ae_34094cuda3std6ranges3__45__cpo4swapE - _ZN85_INTERNAL_1e1261b7_49_flash_fwd_hdim64_256_fp16_softcap_packgqa_sm90_cu_9d2915ae_34094cuda3std3__45__cpo4cendE)
_ZN85_INTERNAL_1e1261b7_49_flash_fwd_hdim64_256_fp16_softcap_packgqa_sm90_cu_9d2915ae_34094cuda3std3__45__cpo4cendE:
	.zero		1
	.type		_ZN85_INTERNAL_1e1261b7_49_flash_fwd_hdim64_256_fp16_softcap_packgqa_sm90_cu_9d2915ae_34094cuda3std6ranges3__45__cpo4swapE,@object
	.size		_ZN85_INTERNAL_1e1261b7_49_flash_fwd_hdim64_256_fp16_softcap_packgqa_sm90_cu_9d2915ae_34094cuda3std6ranges3__45__cpo4swapE,(.L_14 - _ZN85_INTERNAL_1e1261b7_49_flash_fwd_hdim64_256_fp16_softcap_packgqa_sm90_cu_9d2915ae_34094cuda3std6ranges3__45__cpo4swapE)
_ZN85_INTERNAL_1e1261b7_49_flash_fwd_hdim64_256_fp16_softcap_packgqa_sm90_cu_9d2915ae_34094cuda3std6ranges3__45__cpo4swapE:
	.zero		1
.L_14:


//--------------------- .nv.shared._ZN7cutlass13device_kernelIN5flash11enable_sm90INS1_16FlashAttnFwdSm90INS1_25CollectiveMainloopFwdSm90ILi2EN4cute5tupleIJNS5_1CILi1EEES8_S8_EEENS6_IJNS7_ILi128EEENS7_ILi96EEENS7_ILi64EEEEEELi256ENS_6half_tEfNS_4arch4Sm90ELb0ELb0ELb1ELb0ELb0ELb0ELb1ELb1ELb0ELb1ELb0ELb0EEENS1_21CollectiveEpilogueFwdINS6_IJSA_NS7_ILi256EEESB_EEES9_SE_SG_Li256ELb0ELb1ELb0ELb0EEENS1_29StaticPersistentTileSchedulerILb0EEEEEEEEEvNT_6ParamsE --------------------------
	.section	.nv.shared._ZN7cutlass13device_kernelIN5flash11enable_sm90INS1_16FlashAttnFwdSm90INS1_25CollectiveMainloopFwdSm90ILi2EN4cute5tupleIJNS5_1CILi1EEES8_S8_EEENS6_IJNS7_ILi128EEENS7_ILi96EEENS7_ILi64EEEEEELi256ENS_6half_tEfNS_4arch4Sm90ELb0ELb0ELb1ELb0ELb0ELb0ELb1ELb1ELb0ELb1ELb0ELb0EEENS1_21CollectiveEpilogueFwdINS6_IJSA_NS7_ILi256EEESB_EEES9_SE_SG_Li256ELb0ELb1ELb0ELb0EEENS1_29StaticPersistentTileSchedulerILb0EEEEEEEEEvNT_6ParamsE,"aw",@nobits
	.sectionflags	@""
	.align	16
	.zero		1024


//--------------------- .nv.shared._ZN7cutlass13device_kernelIN5flash11enable_sm90INS1_16FlashAttnFwdSm90INS1_25CollectiveMainloopFwdSm90ILi2EN4cute5tupleIJNS5_1CILi1EEES8_S8_EEENS6_IJNS7_ILi128EEENS7_ILi96EEENS7_ILi64EEEEEELi256ENS_6half_tEfNS_4arch4Sm90ELb0ELb0ELb1ELb1ELb0ELb0ELb0ELb1ELb0ELb1ELb0ELb0EEENS1_21CollectiveEpilogueFwdINS6_IJSA_NS7_ILi256EEESB_EEES9_SE_SG_Li256ELb1ELb1ELb0ELb0EEENS1_36VarlenDynamicPersistentTileSchedulerILi128ELi96ELi256ELi128ELb0ELb1ELb1ELb0ELb1ELb1EEEEEEEEEvNT_6ParamsE --------------------------
	.section	.nv.shared._ZN7cutlass13device_kernelIN5flash11enable_sm90INS1_16FlashAttnFwdSm90INS1_25CollectiveMainloopFwdSm90ILi2EN4cute5tupleIJNS5_1CILi1EEES8_S8_EEENS6_IJNS7_ILi128EEENS7_ILi96EEENS7_ILi64EEEEEELi256ENS_6half_tEfNS_4arch4Sm90ELb0ELb0ELb1ELb1ELb0ELb0ELb0ELb1ELb0ELb1ELb0ELb0EEENS1_21CollectiveEpilogueFwdINS6_IJSA_NS7_ILi256EEESB_EEES9_SE_SG_Li256ELb1ELb1ELb0ELb0EEENS1_36VarlenDynamicPersistentTileSchedulerILi128ELi96ELi256ELi128ELb0ELb1ELb1ELb0ELb1ELb1EEEEEEEEEvNT_6ParamsE,"aw",@nobits
	.sectionflags	@""
	.align	16
	.zero		1024


//--------------------- .nv.shared._ZN7cutlass13device_kernelIN5flash11enable_sm90INS1_16FlashAttnFwdSm90INS1_25CollectiveMainloopFwdSm90ILi2EN4cute5tupleIJNS5_1CILi1EEES8_S8_EEENS6_IJNS7_ILi128EEENS7_ILi96EEENS7_ILi64EEEEEELi256ENS_6half_tEfNS_4arch4Sm90ELb0ELb0ELb1ELb1ELb0ELb1ELb0ELb1ELb0ELb1ELb0ELb0EEENS1_21CollectiveEpilogueFwdINS6_IJSA_NS7_ILi256EEESB_EEES9_SE_SG_Li256ELb1ELb1ELb0ELb0EEENS1_36VarlenDynamicPersistentTileSchedulerILi128ELi96ELi256ELi128ELb0ELb1ELb1ELb0ELb1ELb1EEEEEEEEEvNT_6ParamsE --------------------------
	.section	.nv.shared._ZN7cutlass13device_kernelIN5flash11enable_sm90INS1_16FlashAttnFwdSm90INS1_25CollectiveMainloopFwdSm90ILi2EN4cute5tupleIJNS5_1CILi1EEES8_S8_EEENS6_IJNS7_ILi128EEENS7_ILi96EEENS7_ILi64EEEEEELi256ENS_6half_tEfNS_4arch4Sm90ELb0ELb0ELb1ELb1ELb0ELb1ELb0ELb1ELb0ELb1ELb0ELb0EEENS1_21CollectiveEpilogueFwdINS6_IJSA_NS7_ILi256EEESB_EEES9_SE_SG_Li256ELb1ELb1ELb0ELb0EEENS1_36VarlenDynamicPersistentTileSchedulerILi128ELi96ELi256ELi128ELb0ELb1ELb1ELb0ELb1ELb1EEEEEEEEEvNT_6ParamsE,"aw",@nobits
	.sectionflags	@""
	.align	16
	.zero		1024


//--------------------- .nv.shared._ZN7cutlass13device_kernelIN5flash11enable_sm90INS1_16FlashAttnFwdSm90INS1_25CollectiveMainloopFwdSm90ILi2EN4cute5tupleIJNS5_1CILi1EEES8_S8_EEENS6_IJNS7_ILi128EEENS7_ILi96EEENS7_ILi64EEEEEELi256ENS_6half_tEfNS_4arch4Sm90ELb0ELb0ELb1ELb1ELb0ELb0ELb1ELb1ELb0ELb1ELb0ELb0EEENS1_21CollectiveEpilogueFwdINS6_IJSA_NS7_ILi256EEESB_EEES9_SE_SG_Li256ELb1ELb1ELb0ELb0EEENS1_36VarlenDynamicPersistentTileSchedulerILi128ELi96ELi256ELi128ELb0ELb1ELb1ELb0ELb1ELb1EEEEEEEEEvNT_6ParamsE --------------------------
	.section	.nv.shared._ZN7cutlass13device_kernelIN5flash11enable_sm90INS1_16FlashAttnFwdSm90INS1_25CollectiveMainloopFwdSm90ILi2EN4cute5tupleIJNS5_1CILi1EEES8_S8_EEENS6_IJNS7_ILi128EEENS7_ILi96EEENS7_ILi64EEEEEELi256ENS_6half_tEfNS_4arch4Sm90ELb0ELb0ELb1ELb1ELb0ELb0ELb1ELb1ELb0ELb1ELb0ELb0EEENS1_21CollectiveEpilogueFwdINS6_IJSA_NS7_ILi256EEESB_EEES9_SE_SG_Li256ELb1ELb1ELb0ELb0EEENS1_36VarlenDynamicPersistentTileSchedulerILi128ELi96ELi256ELi128ELb0ELb1ELb1ELb0ELb1ELb1EEEEEEEEEvNT_6ParamsE,"aw",@nobits
	.sectionflags	@""
	.align	16
	.zero		1024


//--------------------- .nv.shared._ZN7cutlass13device_kernelIN5flash11enable_sm90INS1_16FlashAttnFwdSm90INS1_25CollectiveMainloopFwdSm90ILi2EN4cute5tupleIJNS5_1CILi1EEES8_S8_EEENS6_IJNS7_ILi128EEENS7_ILi96EEENS7_ILi64EEEEEELi256ENS_6half_tEfNS_4arch4Sm90ELb0ELb0ELb1ELb1ELb0ELb1ELb1ELb1ELb0ELb1ELb0ELb0EEENS1_21CollectiveEpilogueFwdINS6_IJSA_NS7_ILi256EEESB_EEES9_SE_SG_Li256ELb1ELb1ELb0ELb0EEENS1_36VarlenDynamicPersistentTileSchedulerILi128ELi96ELi256ELi128ELb0ELb1ELb1ELb0ELb1ELb1EEEEEEEEEvNT_6ParamsE --------------------------
	.section	.nv.shared._ZN7cutlass13device_kernelIN5flash11enable_sm90INS1_16FlashAttnFwdSm90INS1_25CollectiveMainloopFwdSm90ILi2EN4cute5tupleIJNS5_1CILi1EEES8_S8_EEENS6_IJNS7_ILi128EEENS7_ILi96EEENS7_ILi64EEEEEELi256ENS_6half_tEfNS_4arch4Sm90ELb0ELb0ELb1ELb1ELb0ELb1ELb1ELb1ELb0ELb1ELb0ELb0EEENS1_21CollectiveEpilogueFwdINS6_IJSA_NS7_ILi256EEESB_EEES9_SE_SG_Li256ELb1ELb1ELb0ELb0EEENS1_36VarlenDynamicPersistentTileSchedulerILi128ELi96ELi256ELi128ELb0ELb1ELb1ELb0ELb1ELb1EEEEEEEEEvNT_6ParamsE,"aw",@nobits
	.sectionflags	@""
	.align	16
	.zero		1024


//--------------------- .nv.shared._ZN7cutlass13device_kernelIN5flash11enable_sm90INS1_16FlashAttnFwdSm90INS1_25CollectiveMainloopFwdSm90ILi2EN4cute5tupleIJNS5_1CILi1EEES8_S8_EEENS6_IJNS7_ILi128EEENS7_ILi96EEENS7_ILi64EEEEEELi256ENS_6half_tEfNS_4arch4Sm90ELb0ELb1ELb1ELb0ELb0ELb0ELb0ELb1ELb0ELb1ELb0ELb0EEENS1_21CollectiveEpilogueFwdINS6_IJSA_NS7_ILi256EEESB_EEES9_SE_SG_Li256ELb0ELb1ELb0ELb0EEENS1_30DynamicPersistentTileSchedulerILi256ELi128ELb0ELb1ELb1EEEEEEEEEvNT_6ParamsE --------------------------
	.section	.nv.shared._ZN7cutlass13device_kernelIN5flash11enable_sm90INS1_16FlashAttnFwdSm90INS1_25CollectiveMainloopFwdSm90ILi2EN4cute5tupleIJNS5_1CILi1EEES8_S8_EEENS6_IJNS7_ILi128EEENS7_ILi96EEENS7_ILi64EEEEEELi256ENS_6half_tEfNS_4arch4Sm90ELb0ELb1ELb1ELb0ELb0ELb0ELb0ELb1ELb0ELb1ELb0ELb0EEENS1_21CollectiveEpilogueFwdINS6_IJSA_NS7_ILi256EEESB_EEES9_SE_SG_Li256ELb0ELb1ELb0ELb0EEENS1_30DynamicPersistentTileSchedulerILi256ELi128ELb0ELb1ELb1EEEEEEEEEvNT_6ParamsE,"aw",@nobits
	.sectionflags	@""
	.align	16
	.zero		1024


//--------------------- .nv.shared._ZN7cutlass13device_kernelIN5flash11enable_sm90INS1_16FlashAttnFwdSm90INS1_25CollectiveMainloopFwdSm90ILi2EN4cute5tupleIJNS5_1CILi1EEES8_S8_EEENS6_IJNS7_ILi128EEENS7_ILi96EEENS7_ILi64EEEEEELi256ENS_6half_tEfNS_4arch4Sm90ELb0ELb1ELb1ELb0ELb0ELb0ELb1ELb1ELb0ELb1ELb0ELb0EEENS1_21CollectiveEpilogueFwdINS6_IJSA_NS7_ILi256EEESB_EEES9_SE_SG_Li256ELb0ELb1ELb0ELb0EEENS1_30DynamicPersistentTileSchedulerILi256ELi128ELb0ELb1ELb1EEEEEEEEEvNT_6ParamsE --------------------------
	.section	.nv.shared._ZN7cutlass13device_kernelIN5flash11enable_sm90INS1_16FlashAttnFwdSm90INS1_25CollectiveMainloopFwdSm90ILi2EN4cute5tupleIJNS5_1CILi1EEES8_S8_EEENS6_IJNS7_ILi128EEENS7_ILi96EEENS7_ILi64EEEEEELi256ENS_6half_tEfNS_4arch4Sm90ELb0ELb1ELb1ELb0ELb0ELb0ELb1ELb1ELb0ELb1ELb0ELb0EEENS1_21CollectiveEpilogueFwdINS6_IJSA_NS7_ILi256EEESB_EEES9_SE_SG_Li256ELb0ELb1ELb0ELb0EEENS1_30DynamicPersistentTileSchedulerILi256ELi128ELb0ELb1ELb1EEEEEEEEEvNT_6ParamsE,"aw",@nobits
	.sectionflags	@""
	.align	16
	.zero		1024


//--------------------- .nv.shared._ZN7cutlass13device_kernelIN5flash11enable_sm90INS1_16FlashAttnFwdSm90INS1_25CollectiveMainloopFwdSm90ILi2EN4cute5tupleIJNS5_1CILi1EEES8_S8_EEENS6_IJNS7_ILi128EEENS7_ILi96EEENS7_ILi64EEEEEELi256ENS_6half_tEfNS_4arch4Sm90ELb0ELb1ELb1ELb1ELb0ELb0ELb0ELb1ELb0ELb1ELb0ELb0EEENS1_21CollectiveEpilogueFwdINS6_IJSA_NS7_ILi256EEESB_EEES9_SE_SG_Li256ELb1ELb1ELb0ELb0EEENS1_36VarlenDynamicPersistentTileSchedulerILi128ELi96ELi256ELi128ELb0ELb1ELb1ELb1ELb0ELb1EEEEEEEEEvNT_6ParamsE --------------------------
	.section	.nv.shared._ZN7cutlass13device_kernelIN5flash11enable_sm90INS1_16FlashAttnFwdSm90INS1_25CollectiveMainloopFwdSm90ILi2EN4cute5tupleIJNS5_1CILi1EEES8_S8_EEENS6_IJNS7_ILi128EEENS7_ILi96EEENS7_ILi64EEEEEELi256ENS_6half_tEfNS_4arch4Sm90ELb0ELb1ELb1ELb1ELb0ELb0ELb0ELb1ELb0ELb1ELb0ELb0EEENS1_21CollectiveEpilogueFwdINS6_IJSA_NS7_ILi256EEESB_EEES9_SE_SG_Li256ELb1ELb1ELb0ELb0EEENS1_36VarlenDynamicPersistentTileSchedulerILi128ELi96ELi256ELi128ELb0ELb1ELb1ELb1ELb0ELb1EEEEEEEEEvNT_6ParamsE,"aw",@nobits
	.sectionflags	@""
	.align	16
	.zero		1024


//--------------------- .nv.shared._ZN7cutlass13device_kernelIN5flash11enable_sm90INS1_16FlashAttnFwdSm90INS1_25CollectiveMainloopFwdSm90ILi2EN4cute5tupleIJNS5_1CILi1EEES8_S8_EEENS6_IJNS7_ILi128EEENS7_ILi96EEENS7_ILi64EEEEEELi256ENS_6half_tEfNS_4arch4Sm90ELb0ELb1ELb1ELb1ELb0ELb1ELb0ELb1ELb0ELb1ELb0ELb0EEENS1_21CollectiveEpilogueFwdINS6_IJSA_NS7_ILi256EEESB_EEES9_SE_SG_Li256ELb1ELb1ELb0ELb0EEENS1_36VarlenDynamicPersistentTileSchedulerILi128ELi96ELi256ELi128ELb0ELb1ELb1ELb1ELb0ELb1EEEEEEEEEvNT_6ParamsE --------------------------
	.section	.nv.shared._ZN7cutlass13device_kernelIN5flash11enable_sm90INS1_16FlashAttnFwdSm90INS1_25CollectiveMainloopFwdSm90ILi2EN4cute5tupleIJNS5_1CILi1EEES8_S8_EEENS6_IJNS7_ILi128EEENS7_ILi96EEENS7_ILi64EEEEEELi256ENS_6half_tEfNS_4arch4Sm90ELb0ELb1ELb1ELb1ELb0ELb1ELb0ELb1ELb0ELb1ELb0ELb0EEENS1_21CollectiveEpilogueFwdINS6_IJSA_NS7_ILi256EEESB_EEES9_SE_SG_Li256ELb1ELb1ELb0ELb0EEENS1_36VarlenDynamicPersistentTileSchedulerILi128ELi96ELi256ELi128ELb0ELb1ELb1ELb1ELb0ELb1EEEEEEEEEvNT_6ParamsE,"aw",@nobits
	.sectionflags	@""
	.align	16
	.zero		1024


//--------------------- .nv.shared._ZN7cutlass13device_kernelIN5flash11enable_sm90INS1_16FlashAttnFwdSm90INS1_25CollectiveMainloopFwdSm90ILi2EN4cute5tupleIJNS5_1CILi1EEES8_S8_EEENS6_IJNS7_ILi128EEENS7_ILi96EEENS7_ILi64EEEEEELi256ENS_6half_tEfNS_4arch4Sm90ELb0ELb1ELb1ELb1ELb0ELb0ELb1ELb1ELb0ELb1ELb0ELb0EEENS1_21CollectiveEpilogueFwdINS6_IJSA_NS7_ILi256EEESB_EEES9_SE_SG_Li256ELb1ELb1ELb0ELb0EEENS1_36VarlenDynamicPersistentTileSchedulerILi128ELi96ELi256ELi128ELb0ELb1ELb1ELb1ELb0ELb1EEEEEEEEEvNT_6ParamsE --------------------------
	.section	.nv.shared._ZN7cutlass13device_kernelIN5flash11enable_sm90INS1_16FlashAttnFwdSm90INS1_25CollectiveMainloopFwdSm90ILi2EN4cute5tupleIJNS5_1CILi1EEES8_S8_EEENS6_IJNS7_ILi128EEENS7_ILi96EEENS7_ILi64EEEEEELi256ENS_6half_tEfNS_4arch4Sm90ELb0ELb1ELb1ELb1ELb0ELb0ELb1ELb1ELb0ELb1ELb0ELb0EEENS1_21CollectiveEpilogueFwdINS6_IJSA_NS7_ILi256EEESB_EEES9_SE_SG_Li256ELb1ELb1ELb0ELb0EEENS1_36VarlenDynamicPersistentTileSchedulerILi128ELi96ELi256ELi128ELb0ELb1ELb1ELb1ELb0ELb1EEEEEEEEEvNT_6ParamsE,"aw",@nobits
	.sectionflags	@""
	.align	16
	.zero		1024


//--------------------- .nv.shared._ZN7cutlass13device_kernelIN5flash11enable_sm90INS1_16FlashAttnFwdSm90INS1_25CollectiveMainloopFwdSm90ILi2EN4cute5tupleIJNS5_1CILi1EEES8_S8_EEENS6_IJNS7_ILi128EEENS7_ILi96EEENS7_ILi64EEEEEELi256ENS_6half_tEfNS_4arch4Sm90ELb0ELb1ELb1ELb1ELb0ELb1ELb1ELb1ELb0ELb1ELb0ELb0EEENS1_21CollectiveEpilogueFwdINS6_IJSA_NS7_ILi256EEESB_EEES9_SE_SG_Li256ELb1ELb1ELb0ELb0EEENS1_36VarlenDynamicPersistentTileSchedulerILi128ELi96ELi256ELi128ELb0ELb1ELb1ELb1ELb0ELb1EEEEEEEEEvNT_6ParamsE --------------------------
	.section	.nv.shared._ZN7cutlass13device_kernelIN5flash11enable_sm90INS1_16FlashAttnFwdSm90INS1_25CollectiveMainloopFwdSm90ILi2EN4cute5tupleIJNS5_1CILi1EEES8_S8_EEENS6_IJNS7_ILi128EEENS7_ILi96EEENS7_ILi64EEEEEELi256ENS_6half_tEfNS_4arch4Sm90ELb0ELb1ELb1ELb1ELb0ELb1ELb1ELb1ELb0ELb1ELb0ELb0EEENS1_21CollectiveEpilogueFwdINS6_IJSA_NS7_ILi256EEESB_EEES9_SE_SG_Li256ELb1ELb1ELb0ELb0EEENS1_36VarlenDynamicPersistentTileSchedulerILi128ELi96ELi256ELi128ELb0ELb1ELb1ELb1ELb0ELb1EEEEEEEEEvNT_6ParamsE,"aw",@nobits
	.sectionflags	@""
	.align	16
	.zero		1024


//--------------------- .nv.shared._ZN7cutlass13device_kernelIN5flash11enable_sm90INS1_16FlashAttnFwdSm90INS1_25CollectiveMainloopFwdSm90ILi2EN4cute5tupleIJNS5_1CILi1EEES8_S8_EEENS6_IJNS7_ILi128EEENS7_ILi96EEENS7_ILi64EEEEEELi256ENS_6half_tEfNS_4arch4Sm90ELb1ELb0ELb1ELb0ELb0ELb0ELb0ELb1ELb0ELb1ELb0ELb0EEENS1_21CollectiveEpilogueFwdINS6_IJSA_NS7_ILi256EEESB_EEES9_SE_SG_Li256ELb0ELb1ELb0ELb0EEENS1_30DynamicPersistentTileSchedulerILi256ELi128ELb0ELb1ELb1EEEEEEEEEvNT_6ParamsE --------------------------
	.section	.nv.shared._ZN7cutlass13device_kernelIN5flash11enable_sm90INS1_16FlashAttnFwdSm90INS1_25CollectiveMainloopFwdSm90ILi2EN4cute5tupleIJNS5_1CILi1EEES8_S8_EEENS6_IJNS7_ILi128EEENS7_ILi96EEENS7_ILi64EEEEEELi256ENS_6half_tEfNS_4arch4Sm90ELb1ELb0ELb1ELb0ELb0ELb0ELb0ELb1ELb0ELb1ELb0ELb0EEENS1_21CollectiveEpilogueFwdINS6_IJSA_NS7_ILi256EEESB_EEES9_SE_SG_Li256ELb0ELb1ELb0ELb0EEENS1_30DynamicPersistentTileSchedulerILi256ELi128ELb0ELb1ELb1EEEEEEEEEvNT_6ParamsE,"aw",@nobits
	.sectionflags	@""
	.align	16
	.zero		1024


//--------------------- .nv.shared._ZN7cutlass13device_kernelIN5flash11enable_sm90INS1_16FlashAttnFwdSm90INS1_25CollectiveMainloopFwdSm90ILi2EN4cute5tupleIJNS5_1CILi1EEES8_S8_EEENS6_IJNS7_ILi128EEENS7_ILi96EEENS7_ILi64EEEEEELi256ENS_6half_tEfNS_4arch4Sm90ELb1ELb0ELb1ELb0ELb0ELb0ELb1ELb1ELb0ELb1ELb0ELb0EEENS1_21CollectiveEpilogueFwdINS6_IJSA_NS7_ILi256EEESB_EEES9_SE_SG_Li256ELb0ELb1ELb0ELb0EEENS1_30DynamicPersistentTileSchedulerILi256ELi128ELb0ELb1ELb1EEEEEEEEEvNT_6ParamsE --------------------------
	.section	.nv.shared._ZN7cutlass13device_kernelIN5flash11enable_sm90INS1_16FlashAttnFwdSm90INS1_25CollectiveMainloopFwdSm90ILi2EN4cute5tupleIJNS5_1CILi1EEES8_S8_EEENS6_IJNS7_ILi128EEENS7_ILi96EEENS7_ILi64EEEEEELi256ENS_6half_tEfNS_4arch4Sm90ELb1ELb0ELb1ELb0ELb0ELb0ELb1ELb1ELb0ELb1ELb0ELb0EEENS1_21CollectiveEpilogueFwdINS6_IJSA_NS7_ILi256EEESB_EEES9_SE_SG_Li256ELb0ELb1ELb0ELb0EEENS1_30DynamicPersistentTileSchedulerILi256ELi128ELb0ELb1ELb1EEEEEEEEEvNT_6ParamsE,"aw",@nobits
	.sectionflags	@""
	.align	16
	.zero		1024


//--------------------- .nv.shared._ZN7cutlass13device_kernelIN5flash11enable_sm90INS1_16FlashAttnFwdSm90INS1_25CollectiveMainloopFwdSm90ILi2EN4cute5tupleIJNS5_1CILi1EEES8_S8_EEENS6_IJNS7_ILi128EEENS7_ILi96EEENS7_ILi64EEEEEELi256ENS_6half_tEfNS_4arch4Sm90ELb1ELb0ELb1ELb1ELb0ELb0ELb0ELb1ELb0ELb1ELb0ELb0EEENS1_21CollectiveEpilogueFwdINS6_IJSA_NS7_ILi256EEESB_EEES9_SE_SG_Li256ELb1ELb1ELb0ELb0EEENS1_36VarlenDynamicPersistentTileSchedulerILi128ELi96ELi256ELi128ELb0ELb1ELb1ELb1ELb1ELb1EEEEEEEEEvNT_6ParamsE --------------------------
	.section	.nv.shared._ZN7cutlass13device_kernelIN5flash11enable_sm90INS1_16FlashAttnFwdSm90INS1_25CollectiveMainloopFwdSm90ILi2EN4cute5tupleIJNS5_1CILi1EEES8_S8_EEENS6_IJNS7_ILi128EEENS7_ILi96EEENS7_ILi64EEEEEELi256ENS_6half_tEfNS_4arch4Sm90ELb1ELb0ELb1ELb1ELb0ELb0ELb0ELb1ELb0ELb1ELb0ELb0EEENS1_21CollectiveEpilogueFwdINS6_IJSA_NS7_ILi256EEESB_EEES9_SE_SG_Li256ELb1ELb1ELb0ELb0EEENS1_36VarlenDynamicPersistentTileSchedulerILi128ELi96ELi256ELi128ELb0ELb1ELb1ELb1ELb1ELb1EEEEEEEEEvNT_6ParamsE,"aw",@nobits
	.sectionflags	@""
	.align	16
	.zero		1024


//--------------------- .nv.shared._ZN7cutlass13device_kernelIN5flash11enable_sm90INS1_16FlashAttnFwdSm90INS1_25CollectiveMainloopFwdSm90ILi2EN4cute5tupleIJNS5_1CILi1EEES8_S8_EEENS6_IJNS7_ILi128EEENS7_ILi96EEENS7_ILi64EEEEEELi256ENS_6half_tEfNS_4arch4Sm90ELb1ELb0ELb1ELb1ELb0ELb1ELb0ELb1ELb0ELb1ELb0ELb0EEENS1_21CollectiveEpilogueFwdINS6_IJSA_NS7_ILi256EEESB_EEES9_SE_SG_Li256ELb1ELb1ELb0ELb0EEENS1_36VarlenDynamicPersistentTileSchedulerILi128ELi96ELi256ELi128ELb0ELb1ELb1ELb1ELb1ELb1EEEEEEEEEvNT_6ParamsE --------------------------
	.section	.nv.shared._ZN7cutlass13device_kernelIN5flash11enable_sm90INS1_16FlashAttnFwdSm90INS1_25CollectiveMainloopFwdSm90ILi2EN4cute5tupleIJNS5_1CILi1EEES8_S8_EEENS6_IJNS7_ILi128EEENS7_ILi96EEENS7_ILi64EEEEEELi256ENS_6half_tEfNS_4arch4Sm90ELb1ELb0ELb1ELb1ELb0ELb1ELb0ELb1ELb0ELb1ELb0ELb0EEENS1_21CollectiveEpilogueFwdINS6_IJSA_NS7_ILi256EEESB_EEES9_SE_SG_Li256ELb1ELb1ELb0ELb0EEENS1_36VarlenDynamicPersistentTileSchedulerILi128ELi96ELi256ELi128ELb0ELb1ELb1ELb1ELb1ELb1EEEEEEEEEvNT_6ParamsE,"aw",@nobits
	.sectionflags	@""
	.align	16
	.zero		1024


//--------------------- .nv.shared._ZN7cutlass13device_kernelIN5flash11enable_sm90INS1_16FlashAttnFwdSm90INS1_25CollectiveMainloopFwdSm90ILi2EN4cute5tupleIJNS5_1CILi1EEES8_S8_EEENS6_IJNS7_ILi128EEENS7_ILi96EEENS7_ILi64EEEEEELi256ENS_6half_tEfNS_4arch4Sm90ELb1ELb0ELb1ELb1ELb0ELb0ELb1ELb1ELb0ELb1ELb0ELb0EEENS1_21CollectiveEpilogueFwdINS6_IJSA_NS7_ILi256EEESB_EEES9_SE_SG_Li256ELb1ELb1ELb0ELb0EEENS1_36VarlenDynamicPersistentTileSchedulerILi128ELi96ELi256ELi128ELb0ELb1ELb1ELb1ELb1ELb1EEEEEEEEEvNT_6ParamsE --------------------------
	.section	.nv.shared._ZN7cutlass13device_kernelIN5flash11enable_sm90INS1_16FlashAttnFwdSm90INS1_25CollectiveMainloopFwdSm90ILi2EN4cute5tupleIJNS5_1CILi1EEES8_S8_EEENS6_IJNS7_ILi128EEENS7_ILi96EEENS7_ILi64EEEEEELi256ENS_6half_tEfNS_4arch4Sm90ELb1ELb0ELb1ELb1ELb0ELb0ELb1ELb1ELb0ELb1ELb0ELb0EEENS1_21CollectiveEpilogueFwdINS6_IJSA_NS7_ILi256EEESB_EEES9_SE_SG_Li256ELb1ELb1ELb0ELb0EEENS1_36VarlenDynamicPersistentTileSchedulerILi128ELi96ELi256ELi128ELb0ELb1ELb1ELb1ELb1ELb1EEEEEEEEEvNT_6ParamsE,"aw",@nobits
	.sectionflags	@""
	.align	16
	.zero		1024


//--------------------- .nv.shared._ZN7cutlass13device_kernelIN5flash11enable_sm90INS1_16FlashAttnFwdSm90INS1_25CollectiveMainloopFwdSm90ILi2EN4cute5tupleIJNS5_1CILi1EEES8_S8_EEENS6_IJNS7_ILi128EEENS7_ILi96EEENS7_ILi64EEEEEELi256ENS_6half_tEfNS_4arch4Sm90ELb1ELb0ELb1ELb1ELb0ELb1ELb1ELb1ELb0ELb1ELb0ELb0EEENS1_21CollectiveEpilogueFwdINS6_IJSA_NS7_ILi256EEESB_EEES9_SE_SG_Li256ELb1ELb1ELb0ELb0EEENS1_36VarlenDynamicPersistentTileSchedulerILi128ELi96ELi256ELi128ELb0ELb1ELb1ELb1ELb1ELb1EEEEEEEEEvNT_6ParamsE --------------------------
	.section	.nv.shared._ZN7cutlass13device_kernelIN5flash11enable_sm90INS1_16FlashAttnFwdSm90INS1_25CollectiveMainloopFwdSm90ILi2EN4cute5tupleIJNS5_1CILi1EEES8_S8_EEENS6_IJNS7_ILi128EEENS7_ILi96EEENS7_ILi64EEEEEELi256ENS_6half_tEfNS_4arch4Sm90ELb1ELb0ELb1ELb1ELb0ELb1ELb1ELb1ELb0ELb1ELb0ELb0EEENS1_21CollectiveEpilogueFwdINS6_IJSA_NS7_ILi256EEESB_EEES9_SE_SG_Li256ELb1ELb1ELb0ELb0EEENS1_36VarlenDynamicPersistentTileSchedulerILi128ELi96ELi256ELi128ELb0ELb1ELb1ELb1ELb1ELb1EEEEEEEEEvNT_6ParamsE,"aw",@nobits
	.sectionflags	@""
	.align	16
	.zero		1024


//--------------------- .nv.constant0._ZN7cutlass13device_kernelIN5flash11enable_sm90INS1_16FlashAttnFwdSm90INS1_25CollectiveMainloopFwdSm90ILi2EN4cute5tupleIJNS5_1CILi1EEES8_S8_EEENS6_IJNS7_ILi128EEENS7_ILi96EEENS7_ILi64EEEEEELi256ENS_6half_tEfNS_4arch4Sm90ELb0ELb0ELb1ELb0ELb0ELb0ELb0ELb1ELb0ELb1ELb0ELb0EEENS1_21CollectiveEpilogueFwdINS6_IJSA_NS7_ILi256EEESB_EEES9_SE_SG_Li256ELb0ELb1ELb0ELb0EEENS1_29StaticPersistentTileSchedulerILb0EEEEEEEEEvNT_6ParamsE --------------------------
	.section	.nv.constant0._ZN7cutlass13device_kernelIN5flash11enable_sm90INS1_16FlashAttnFwdSm90INS1_25CollectiveMainloopFwdSm90ILi2EN4cute5tupleIJNS5_1CILi1EEES8_S8_EEENS6_IJNS7_ILi128EEENS7_ILi96EEENS7_ILi64EEEEEELi256ENS_6half_tEfNS_4arch4Sm90ELb0ELb0ELb1ELb0ELb0ELb0ELb0ELb1ELb0ELb1ELb0ELb0EEENS1_21CollectiveEpilogueFwdINS6_IJSA_NS7_ILi256EEESB_EEES9_SE_SG_Li256ELb0ELb1ELb0ELb0EEENS1_29StaticPersistentTileSchedulerILb0EEEEEEEEEvNT_6ParamsE,"a",@progbits
	.sectionflags	@""
	.align	4
.nv.constant0._ZN7cutlass13device_kernelIN5flash11enable_sm90INS1_16FlashAttnFwdSm90INS1_25CollectiveMainloopFwdSm90ILi2EN4cute5tupleIJNS5_1CILi1EEES8_S8_EEENS6_IJNS7_ILi128EEENS7_ILi96EEENS7_ILi64EEEEEELi256ENS_6half_tEfNS_4arch4Sm90ELb0ELb0ELb1ELb0ELb0ELb0ELb0ELb1ELb0ELb1ELb0ELb0EEENS1_21CollectiveEpilogueFwdINS6_IJSA_NS7_ILi256EEESB_EEES9_SE_SG_Li256ELb0ELb1ELb0ELb0EEENS1_29StaticPersistentTileSchedulerILb0EEEEEEEEEvNT_6ParamsE:
	.zero		3200


//--------------------- .nv.constant0._ZN7cutlass13device_kernelIN5flash11enable_sm90INS1_16FlashAttnFwdSm90INS1_25CollectiveMainloopFwdSm90ILi2EN4cute5tupleIJNS5_1CILi1EEES8_S8_EEENS6_IJNS7_ILi128EEENS7_ILi96EEENS7_ILi64EEEEEELi256ENS_6half_tEfNS_4arch4Sm90ELb0ELb0ELb1ELb0ELb0ELb0ELb1ELb1ELb0ELb1ELb0ELb0EEENS1_21CollectiveEpilogueFwdINS6_IJSA_NS7_ILi256EEESB_EEES9_SE_SG_Li256ELb0ELb1ELb0ELb0EEENS1_29StaticPersistentTileSchedulerILb0EEEEEEEEEvNT_6ParamsE --------------------------
	.section	.nv.constant0._ZN7cutlass13device_kernelIN5flash11enable_sm90INS1_16FlashAttnFwdSm90INS1_25CollectiveMainloopFwdSm90ILi2EN4cute5tupleIJNS5_1CILi1EEES8_S8_EEENS6_IJNS7_ILi128EEENS7_ILi96EEENS7_ILi64EEEEEELi256ENS_6half_tEfNS_4arch4Sm90ELb0ELb0ELb1ELb0ELb0ELb0ELb1ELb1ELb0ELb1ELb0ELb0EEENS1_21CollectiveEpilogueFwdINS6_IJSA_NS7_ILi256EEESB_EEES9_SE_SG_Li256ELb0ELb1ELb0ELb0EEENS1_29StaticPersistentTileSchedulerILb0EEEEEEEEEvNT_6ParamsE,"a",@progbits
	.sectionflags	@""
	.align	4
.nv.constant0._ZN7cutlass13device_kernelIN5flash11enable_sm90INS1_16FlashAttnFwdSm90INS1_25CollectiveMainloopFwdSm90ILi2EN4cute5tupleIJNS5_1CILi1EEES8_S8_EEENS6_IJNS7_ILi128EEENS7_ILi96EEENS7_ILi64EEEEEELi256ENS_6half_tEfNS_4arch4Sm90ELb0ELb0ELb1ELb0ELb0ELb0ELb1ELb1ELb0ELb1ELb0ELb0EEENS1_21CollectiveEpilogueFwdINS6_IJSA_NS7_ILi256EEESB_EEES9_SE_SG_Li256ELb0ELb1ELb0ELb0EEENS1_29StaticPersistentTileSchedulerILb0EEEEEEEEEvNT_6ParamsE:
	.zero		3456


//--------------------- .nv.constant0._ZN7cutlass13device_kernelIN5flash11enable_sm90INS1_16FlashAttnFwdSm90INS1_25CollectiveMainloopFwdSm90ILi2EN4cute5tupleIJNS5_1CILi1EEES8_S8_EEENS6_IJNS7_ILi128EEENS7_ILi96EEENS7_ILi64EEEEEELi256ENS_6half_tEfNS_4arch4Sm90ELb0ELb0ELb1ELb1ELb0ELb0ELb0ELb1ELb0ELb1ELb0ELb0EEENS1_21CollectiveEpilogueFwdINS6_IJSA_NS7_ILi256EEESB_EEES9_SE_SG_Li256ELb1ELb1ELb0ELb0EEENS1_36VarlenDynamicPersistentTileSchedulerILi128ELi96ELi256ELi128ELb0ELb1ELb1ELb0ELb1ELb1EEEEEEEEEvNT_6ParamsE --------------------------
	.section	.nv.constant0._ZN7cutlass13device_kernelIN5flash11enable_sm90INS1_16FlashAttnFwdSm90INS1_25CollectiveMainloopFwdSm90ILi2EN4cute5tupleIJNS5_1CILi1EEES8_S8_EEENS6_IJNS7_ILi128EEENS7_ILi96EEENS7_ILi64EEEEEELi256ENS_6half_tEfNS_4arch4Sm90ELb0ELb0ELb1ELb1ELb0ELb0ELb0ELb1ELb0ELb1ELb0ELb0EEENS1_21CollectiveEpilogueFwdINS6_IJSA_NS7_ILi256EEESB_EEES9_SE_SG_Li256ELb1ELb1ELb0ELb0EEENS1_36VarlenDynamicPersistentTileSchedulerILi128ELi96ELi256ELi128ELb0ELb1ELb1ELb0ELb1ELb1EEEEEEEEEvNT_6ParamsE,"a",@progbits
	.sectionflags	@""
	.align	4
.nv.constant0._ZN7cutlass13device_kernelIN5flash11enable_sm90INS1_16FlashAttnFwdSm90INS1_25CollectiveMainloopFwdSm90ILi2EN4cute5tupleIJNS5_1CILi1EEES8_S8_EEENS6_IJNS7_ILi128EEENS7_ILi96EEENS7_ILi64EEEEEELi256ENS_6half_tEfNS_4arch4Sm90ELb0ELb0ELb1ELb1ELb0ELb0ELb0ELb1ELb0ELb1ELb0ELb0EEENS1_21CollectiveEpilogueFwdINS6_IJSA_NS7_ILi256EEESB_EEES9_SE_SG_Li256ELb1ELb1ELb0ELb0EEENS1_36VarlenDynamicPersistentTileSchedulerILi128ELi96ELi256ELi128ELb0ELb1ELb1ELb0ELb1ELb1EEEEEEEEEvNT_6ParamsE:
	.zero		3328


//--------------------- .nv.constant0._ZN7cutlass13device_kernelIN5flash11enable_sm90INS1_16FlashAttnFwdSm90INS1_25CollectiveMainloopFwdSm90ILi2EN4cute5tupleIJNS5_1CILi1EEES8_S8_EEENS6_IJNS7_ILi128EEENS7_ILi96EEENS7_ILi64EEEEEELi256ENS_6half_tEfNS_4arch4Sm90ELb0ELb0ELb1ELb1ELb0ELb1ELb0ELb1ELb0ELb1ELb0ELb0EEENS1_21CollectiveEpilogueFwdINS6_IJSA_NS7_ILi256EEESB_EEES9_SE_SG_Li256ELb1ELb1ELb0ELb0EEENS1_36VarlenDynamicPersistentTileSchedulerILi128ELi96ELi256ELi128ELb0ELb1ELb1ELb0ELb1ELb1EEEEEEEEEvNT_6ParamsE --------------------------
	.section	.nv.constant0._ZN7cutlass13device_kernelIN5flash11enable_sm90INS1_16FlashAttnFwdSm90INS1_25CollectiveMainloopFwdSm90ILi2EN4cute5tupleIJNS5_1CILi1EEES8_S8_EEENS6_IJNS7_ILi128EEENS7_ILi96EEENS7_ILi64EEEEEELi256ENS_6half_tEfNS_4arch4Sm90ELb0ELb0ELb1ELb1ELb0ELb1ELb0ELb1ELb0ELb1ELb0ELb0EEENS1_21CollectiveEpilogueFwdINS6_IJSA_NS7_ILi256EEESB_EEES9_SE_SG_Li256ELb1ELb1ELb0ELb0EEENS1_36VarlenDynamicPersistentTileSchedulerILi128ELi96ELi256ELi128ELb0ELb1ELb1ELb0ELb1ELb1EEEEEEEEEvNT_6ParamsE,"a",@progbits
	.sectionflags	@""
	.align	4
.nv.constant0._ZN7cutlass13device_kernelIN5flash11enable_sm90INS1_16FlashAttnFwdSm90INS1_25CollectiveMainloopFwdSm90ILi2EN4cute5tupleIJNS5_1CILi1EEES8_S8_EEENS6_IJNS7_ILi128EEENS7_ILi96EEENS7_ILi64EEEEEELi256ENS_6half_tEfNS_4arch4Sm90ELb0ELb0ELb1ELb1ELb0ELb1ELb0ELb1ELb0ELb1ELb0ELb0EEENS1_21CollectiveEpilogueFwdINS6_IJSA_NS7_ILi256EEESB_EEES9_SE_SG_Li256ELb1ELb1ELb0ELb0EEENS1_36VarlenDynamicPersistentTileSchedulerILi128ELi96ELi256ELi128ELb0ELb1ELb1ELb0ELb1ELb1EEEEEEEEEvNT_6ParamsE:
	.zero		3328


//--------------------- .nv.constant0._ZN7cutlass13device_kernelIN5flash11enable_sm90INS1_16FlashAttnFwdSm90INS1_25CollectiveMainloopFwdSm90ILi2EN4cute5tupleIJNS5_1CILi1EEES8_S8_EEENS6_IJNS7_ILi128EEENS7_ILi96EEENS7_ILi64EEEEEELi256ENS_6half_tEfNS_4arch4Sm90ELb0ELb0ELb1ELb1ELb0ELb0ELb1ELb1ELb0ELb1ELb0ELb0EEENS1_21CollectiveEpilogueFwdINS6_IJSA_NS7_ILi256EEESB_EEES9_SE_SG_Li256ELb1ELb1ELb0ELb0EEENS1_36VarlenDynamicPersistentTileSchedulerILi128ELi96ELi256ELi128ELb0ELb1ELb1ELb0ELb1ELb1EEEEEEEEEvNT_6ParamsE --------------------------
	.section	.nv.constant0._ZN7cutlass13device_kernelIN5flash11enable_sm90INS1_16FlashAttnFwdSm90INS1_25CollectiveMainloopFwdSm90ILi2EN4cute5tupleIJNS5_1CILi1EEES8_S8_EEENS6_IJNS7_ILi128EEENS7_ILi96EEENS7_ILi64EEEEEELi256ENS_6half_tEfNS_4arch4Sm90ELb0ELb0ELb1ELb1ELb0ELb0ELb1ELb1ELb0ELb1ELb0ELb0EEENS1_21CollectiveEpilogueFwdINS6_IJSA_NS7_ILi256EEESB_EEES9_SE_SG_Li256ELb1ELb1ELb0ELb0EEENS1_36VarlenDynamicPersistentTileSchedulerILi128ELi96ELi256ELi128ELb0ELb1ELb1ELb0ELb1ELb1EEEEEEEEEvNT_6ParamsE,"a",@progbits
	.sectionflags	@""
	.align	4
.nv.constant0._ZN7cutlass13device_kernelIN5flash11enable_sm90INS1_16FlashAttnFwdSm90INS1_25CollectiveMainloopFwdSm90ILi2EN4cute5tupleIJNS5_1CILi1EEES8_S8_EEENS6_IJNS7_ILi128EEENS7_ILi96EEENS7_ILi64EEEEEELi256ENS_6half_tEfNS_4arch4Sm90ELb0ELb0ELb1ELb1ELb0ELb0ELb1ELb1ELb0ELb1ELb0ELb0EEENS1_21CollectiveEpilogueFwdINS6_IJSA_NS7_ILi256EEESB_EEES9_SE_SG_Li256ELb1ELb1ELb0ELb0EEENS1_36VarlenDynamicPersistentTileSchedulerILi128ELi96ELi256ELi128ELb0ELb1ELb1ELb0ELb1ELb1EEEEEEEEEvNT_6ParamsE:
	.zero		3584


//--------------------- .nv.constant0._ZN7cutlass13device_kernelIN5flash11enable_sm90INS1_16FlashAttnFwdSm90INS1_25CollectiveMainloopFwdSm90ILi2EN4cute5tupleIJNS5_1CILi1EEES8_S8_EEENS6_IJNS7_ILi128EEENS7_ILi96EEENS7_ILi64EEEEEELi256ENS_6half_tEfNS_4arch4Sm90ELb0ELb0ELb1ELb1ELb0ELb1ELb1ELb1ELb0ELb1ELb0ELb0EEENS1_21CollectiveEpilogueFwdINS6_IJSA_NS7_ILi256EEESB_EEES9_SE_SG_Li256ELb1ELb1ELb0ELb0EEENS1_36VarlenDynamicPersistentTileSchedulerILi128ELi96ELi256ELi128ELb0ELb1ELb1ELb0ELb1ELb1EEEEEEEEEvNT_6ParamsE --------------------------
	.section	.nv.constant0._ZN7cutlass13device_kernelIN5flash11enable_sm90INS1_16FlashAttnFwdSm90INS1_25CollectiveMainloopFwdSm90ILi2EN4cute5tupleIJNS5_1CILi1EEES8_S8_EEENS6_IJNS7_ILi128EEENS7_ILi96EEENS7_ILi64EEEEEELi256ENS_6half_tEfNS_4arch4Sm90ELb0ELb0ELb1ELb1ELb0ELb1ELb1ELb1ELb0ELb1ELb0ELb0EEENS1_21CollectiveEpilogueFwdINS6_IJSA_NS7_ILi256EEESB_EEES9_SE_SG_Li256ELb1ELb1ELb0ELb0EEENS1_36VarlenDynamicPersistentTileSchedulerILi128ELi96ELi256ELi128ELb0ELb1ELb1ELb0ELb1ELb1EEEEEEEEEvNT_6ParamsE,"a",@progbits
	.sectionflags	@""
	.align	4
.nv.constant0._ZN7cutlass13device_kernelIN5flash11enable_sm90INS1_16FlashAttnFwdSm90INS1_25CollectiveMainloopFwdSm90ILi2EN4cute5tupleIJNS5_1CILi1EEES8_S8_EEENS6_IJNS7_ILi128EEENS7_ILi96EEENS7_ILi64EEEEEELi256ENS_6half_tEfNS_4arch4Sm90ELb0ELb0ELb1ELb1ELb0ELb1ELb1ELb1ELb0ELb1ELb0ELb0EEENS1_21CollectiveEpilogueFwdINS6_IJSA_NS7_ILi256EEESB_EEES9_SE_SG_Li256ELb1ELb1ELb0ELb0EEENS1_36VarlenDynamicPersistentTileSchedulerILi128ELi96ELi256ELi128ELb0ELb1ELb1ELb0ELb1ELb1EEEEEEEEEvNT_6ParamsE:
	.zero		3584


//--------------------- .nv.constant0._ZN7cutlass13device_kernelIN5flash11enable_sm90INS1_16FlashAttnFwdSm90INS1_25CollectiveMainloopFwdSm90ILi2EN4cute5tupleIJNS5_1CILi1EEES8_S8_EEENS6_IJNS7_ILi128EEENS7_ILi96EEENS7_ILi64EEEEEELi256ENS_6half_tEfNS_4arch4Sm90ELb0ELb1ELb1ELb0ELb0ELb0ELb0ELb1ELb0ELb1ELb0ELb0EEENS1_21CollectiveEpilogueFwdINS6_IJSA_NS7_ILi256EEESB_EEES9_SE_SG_Li256ELb0ELb1ELb0ELb0EEENS1_30DynamicPersistentTileSchedulerILi256ELi128ELb0ELb1ELb1EEEEEEEEEvNT_6ParamsE --------------------------
	.section	.nv.constant0._ZN7cutlass13device_kernelIN5flash11enable_sm90INS1_16FlashAttnFwdSm90INS1_25CollectiveMainloopFwdSm90ILi2EN4cute5tupleIJNS5_1CILi1EEES8_S8_EEENS6_IJNS7_ILi128EEENS7_ILi96EEENS7_ILi64EEEEEELi256ENS_6half_tEfNS_4arch4Sm90ELb0ELb1ELb1ELb0ELb0ELb0ELb0ELb1ELb0ELb1ELb0ELb0EEENS1_21CollectiveEpilogueFwdINS6_IJSA_NS7_ILi256EEESB_EEES9_SE_SG_Li256ELb0ELb1ELb0ELb0EEENS1_30DynamicPersistentTileSchedulerILi256ELi128ELb0ELb1ELb1EEEEEEEEEvNT_6ParamsE,"a",@progbits
	.sectionflags	@""
	.align	4
.nv.constant0._ZN7cutlass13device_kernelIN5flash11enable_sm90INS1_16FlashAttnFwdSm90INS1_25CollectiveMainloopFwdSm90ILi2EN4cute5tupleIJNS5_1CILi1EEES8_S8_EEENS6_IJNS7_ILi128EEENS7_ILi96EEENS7_ILi64EEEEEELi256ENS_6half_tEfNS_4arch4Sm90ELb0ELb1ELb1ELb0ELb0ELb0ELb0ELb1ELb0ELb1ELb0ELb0EEENS1_21CollectiveEpilogueFwdINS6_IJSA_NS7_ILi256EEESB_EEES9_SE_SG_Li256ELb0ELb1ELb0ELb0EEENS1_30DynamicPersistentTileSchedulerILi256ELi128ELb0ELb1ELb1EEEEEEEEEvNT_6ParamsE:
	.zero		3328


//--------------------- .nv.constant0._ZN7cutlass13device_kernelIN5flash11enable_sm90INS1_16FlashAttnFwdSm90INS1_25CollectiveMainloopFwdSm90ILi2EN4cute5tupleIJNS5_1CILi1EEES8_S8_EEENS6_IJNS7_ILi128EEENS7_ILi96EEENS7_ILi64EEEEEELi256ENS_6half_tEfNS_4arch4Sm90ELb0ELb1ELb1ELb0ELb0ELb0ELb1ELb1ELb0ELb1ELb0ELb0EEENS1_21CollectiveEpilogueFwdINS6_IJSA_NS7_ILi256EEESB_EEES9_SE_SG_Li256ELb0ELb1ELb0ELb0EEENS1_30DynamicPersistentTileSchedulerILi256ELi128ELb0ELb1ELb1EEEEEEEEEvNT_6ParamsE --------------------------
	.section	.nv.constant0._ZN7cutlass13device_kernelIN5flash11enable_sm90INS1_16FlashAttnFwdSm90INS1_25CollectiveMainloopFwdSm90ILi2EN4cute5tupleIJNS5_1CILi1EEES8_S8_EEENS6_IJNS7_ILi128EEENS7_ILi96EEENS7_ILi64EEEEEELi256ENS_6half_tEfNS_4arch4Sm90ELb0ELb1ELb1ELb0ELb0ELb0ELb1ELb1ELb0ELb1ELb0ELb0EEENS1_21CollectiveEpilogueFwdINS6_IJSA_NS7_ILi256EEESB_EEES9_SE_SG_Li256ELb0ELb1ELb0ELb0EEENS1_30DynamicPersistentTileSchedulerILi256ELi128ELb0ELb1ELb1EEEEEEEEEvNT_6ParamsE,"a",@progbits
	.sectionflags	@""
	.align	4
.nv.constant0._ZN7cutlass13device_kernelIN5flash11enable_sm90INS1_16FlashAttnFwdSm90INS1_25CollectiveMainloopFwdSm90ILi2EN4cute5tupleIJNS5_1CILi1EEES8_S8_EEENS6_IJNS7_ILi128EEENS7_ILi96EEENS7_ILi64EEEEEELi256ENS_6half_tEfNS_4arch4Sm90ELb0ELb1ELb1ELb0ELb0ELb0ELb1ELb1ELb0ELb1ELb0ELb0EEENS1_21CollectiveEpilogueFwdINS6_IJSA_NS7_ILi256EEESB_EEES9_SE_SG_Li256ELb0ELb1ELb0ELb0EEENS1_30DynamicPersistentTileSchedulerILi256ELi128ELb0ELb1ELb1EEEEEEEEEvNT_6ParamsE:
	.zero		3584


//--------------------- .nv.constant0._ZN7cutlass13device_kernelIN5flash11enable_sm90INS1_16FlashAttnFwdSm90INS1_25CollectiveMainloopFwdSm90ILi2EN4cute5tupleIJNS5_1CILi1EEES8_S8_EEENS6_IJNS7_ILi128EEENS7_ILi96EEENS7_ILi64EEEEEELi256ENS_6half_tEfNS_4arch4Sm90ELb0ELb1ELb1ELb1ELb0ELb0ELb0ELb1ELb0ELb1ELb0ELb0EEENS1_21CollectiveEpilogueFwdINS6_IJSA_NS7_ILi256EEESB_EEES9_SE_SG_Li256ELb1ELb1ELb0ELb0EEENS1_36VarlenDynamicPersistentTileSchedulerILi128ELi96ELi256ELi128ELb0ELb1ELb1ELb1ELb0ELb1EEEEEEEEEvNT_6ParamsE --------------------------
	.section	.nv.constant0._ZN7cutlass13device_kernelIN5flash11enable_sm90INS1_16FlashAttnFwdSm90INS1_25CollectiveMainloopFwdSm90ILi2EN4cute5tupleIJNS5_1CILi1EEES8_S8_EEENS6_IJNS7_ILi128EEENS7_ILi96EEENS7_ILi64EEEEEELi256ENS_6half_tEfNS_4arch4Sm90ELb0ELb1ELb1ELb1ELb0ELb0ELb0ELb1ELb0ELb1ELb0ELb0EEENS1_21CollectiveEpilogueFwdINS6_IJSA_NS7_ILi256EEESB_EEES9_SE_SG_Li256ELb1ELb1ELb0ELb0EEENS1_36VarlenDynamicPersistentTileSchedulerILi128ELi96ELi256ELi128ELb0ELb1ELb1ELb1ELb0ELb1EEEEEEEEEvNT_6ParamsE,"a",@progbits
	.sectionflags	@""
	.align	4
.nv.constant0._ZN7cutlass13device_kernelIN5flash11enable_sm90INS1_16FlashAttnFwdSm90INS1_25CollectiveMainloopFwdSm90ILi2EN4cute5tupleIJNS5_1CILi1EEES8_S8_EEENS6_IJNS7_ILi128EEENS7_ILi96EEENS7_ILi64EEEEEELi256ENS_6half_tEfNS_4arch4Sm90ELb0ELb1ELb1ELb1ELb0ELb0ELb0ELb1ELb0ELb1ELb0ELb0EEENS1_21CollectiveEpilogueFwdINS6_IJSA_NS7_ILi256EEESB_EEES9_SE_SG_Li256ELb1ELb1ELb0ELb0EEENS1_36VarlenDynamicPersistentTileSchedulerILi128ELi96ELi256ELi128ELb0ELb1ELb1ELb1ELb0ELb1EEEEEEEEEvNT_6ParamsE:
	.zero		3328


//--------------------- .nv.constant0._ZN7cutlass13device_kernelIN5flash11enable_sm90INS1_16FlashAttnFwdSm90INS1_25CollectiveMainloopFwdSm90ILi2EN4cute5tupleIJNS5_1CILi1EEES8_S8_EEENS6_IJNS7_ILi128EEENS7_ILi96EEENS7_ILi64EEEEEELi256ENS_6half_tEfNS_4arch4Sm90ELb0ELb1ELb1ELb1ELb0ELb1ELb0ELb1ELb0ELb1ELb0ELb0EEENS1_21CollectiveEpilogueFwdINS6_IJSA_NS7_ILi256EEESB_EEES9_SE_SG_Li256ELb1ELb1ELb0ELb0EEENS1_36VarlenDynamicPersistentTileSchedulerILi128ELi96ELi256ELi128ELb0ELb1ELb1ELb1ELb0ELb1EEEEEEEEEvNT_6ParamsE --------------------------
	.section	.nv.constant0._ZN7cutlass13device_kernelIN5flash11enable_sm90INS1_16FlashAttnFwdSm90INS1_25CollectiveMainloopFwdSm90ILi2EN4cute5tupleIJNS5_1CILi1EEES8_S8_EEENS6_IJNS7_ILi128EEENS7_ILi96EEENS7_ILi64EEEEEELi256ENS_6half_tEfNS_4arch4Sm90ELb0ELb1ELb1ELb1ELb0ELb1ELb0ELb1ELb0ELb1ELb0ELb0EEENS1_21CollectiveEpilogueFwdINS6_IJSA_NS7_ILi256EEESB_EEES9_SE_SG_Li256ELb1ELb1ELb0ELb0EEENS1_36VarlenDynamicPersistentTileSchedulerILi128ELi96ELi256ELi128ELb0ELb1ELb1ELb1ELb0ELb1EEEEEEEEEvNT_6ParamsE,"a",@progbits
	.sectionflags	@""
	.align	4
.nv.constant0._ZN7cutlass13device_kernelIN5flash11enable_sm90INS1_16FlashAttnFwdSm90INS1_25CollectiveMainloopFwdSm90ILi2EN4cute5tupleIJNS5_1CILi1EEES8_S8_EEENS6_IJNS7_ILi128EEENS7_ILi96EEENS7_ILi64EEEEEELi256ENS_6half_tEfNS_4arch4Sm90ELb0ELb1ELb1ELb1ELb0ELb1ELb0ELb1ELb0ELb1ELb0ELb0EEENS1_21CollectiveEpilogueFwdINS6_IJSA_NS7_ILi256EEESB_EEES9_SE_SG_Li256ELb1ELb1ELb0ELb0EEENS1_36VarlenDynamicPersistentTileSchedulerILi128ELi96ELi256ELi128ELb0ELb1ELb1ELb1ELb0ELb1EEEEEEEEEvNT_6ParamsE:
	.zero		3328


//--------------------- .nv.constant0._ZN7cutlass13device_kernelIN5flash11enable_sm90INS1_16FlashAttnFwdSm90INS1_25CollectiveMainloopFwdSm90ILi2EN4cute5tupleIJNS5_1CILi1EEES8_S8_EEENS6_IJNS7_ILi128EEENS7_ILi96EEENS7_ILi64EEEEEELi256ENS_6half_tEfNS_4arch4Sm90ELb0ELb1ELb1ELb1ELb0ELb0ELb1ELb1ELb0ELb1ELb0ELb0EEENS1_21CollectiveEpilogueFwdINS6_IJSA_NS7_ILi256EEESB_EEES9_SE_SG_Li256ELb1ELb1ELb0ELb0EEENS1_36VarlenDynamicPersistentTileSchedulerILi128ELi96ELi256ELi128ELb0ELb1ELb1ELb1ELb0ELb1EEEEEEEEEvNT_6ParamsE --------------------------
	.section	.nv.constant0._ZN7cutlass13device_kernelIN5flash11enable_sm90INS1_16FlashAttnFwdSm90INS1_25CollectiveMainloopFwdSm90ILi2EN4cute5tupleIJNS5_1CILi1EEES8_S8_EEENS6_IJNS7_ILi128EEENS7_ILi96EEENS7_ILi64EEEEEELi256ENS_6half_tEfNS_4arch4Sm90ELb0ELb1ELb1ELb1ELb0ELb0ELb1ELb1ELb0ELb1ELb0ELb0EEENS1_21CollectiveEpilogueFwdINS6_IJSA_NS7_ILi256EEESB_EEES9_SE_SG_Li256ELb1ELb1ELb0ELb0EEENS1_36VarlenDynamicPersistentTileSchedulerILi128ELi96ELi256ELi128ELb0ELb1ELb1ELb1ELb0ELb1EEEEEEEEEvNT_6ParamsE,"a",@progbits
	.sectionflags	@""
	.align	4
.nv.constant0._ZN7cutlass13device_kernelIN5flash11enable_sm90INS1_16FlashAttnFwdSm90INS1_25CollectiveMainloopFwdSm90ILi2EN4cute5tupleIJNS5_1CILi1EEES8_S8_EEENS6_IJNS7_ILi128EEENS7_ILi96EEENS7_ILi64EEEEEELi256ENS_6half_tEfNS_4arch4Sm90ELb0ELb1ELb1ELb1ELb0ELb0ELb1ELb1ELb0ELb1ELb0ELb0EEENS1_21CollectiveEpilogueFwdINS6_IJSA_NS7_ILi256EEESB_EEES9_SE_SG_Li256ELb1ELb1ELb0ELb0EEENS1_36VarlenDynamicPersistentTileSchedulerILi128ELi96ELi256ELi128ELb0ELb1ELb1ELb1ELb0ELb1EEEEEEEEEvNT_6ParamsE:
	.zero		3584


//--------------------- .nv.constant0._ZN7cutlass13device_kernelIN5flash11enable_sm90INS1_16FlashAttnFwdSm90INS1_25CollectiveMainloopFwdSm90ILi2EN4cute5tupleIJNS5_1CILi1EEES8_S8_EEENS6_IJNS7_ILi128EEENS7_ILi96EEENS7_ILi64EEEEEELi256ENS_6half_tEfNS_4arch4Sm90ELb0ELb1ELb1ELb1ELb0ELb1ELb1ELb1ELb0ELb1ELb0ELb0EEENS1_21CollectiveEpilogueFwdINS6_IJSA_NS7_ILi256EEESB_EEES9_SE_SG_Li256ELb1ELb1ELb0ELb0EEENS1_36VarlenDynamicPersistentTileSchedulerILi128ELi96ELi256ELi128ELb0ELb1ELb1ELb1ELb0ELb1EEEEEEEEEvNT_6ParamsE --------------------------
	.section	.nv.constant0._ZN7cutlass13device_kernelIN5flash11enable_sm90INS1_16FlashAttnFwdSm90INS1_25CollectiveMainloopFwdSm90ILi2EN4cute5tupleIJNS5_1CILi1EEES8_S8_EEENS6_IJNS7_ILi128EEENS7_ILi96EEENS7_ILi64EEEEEELi256ENS_6half_tEfNS_4arch4Sm90ELb0ELb1ELb1ELb1ELb0ELb1ELb1ELb1ELb0ELb1ELb0ELb0EEENS1_21CollectiveEpilogueFwdINS6_IJSA_NS7_ILi256EEESB_EEES9_SE_SG_Li256ELb1ELb1ELb0ELb0EEENS1_36VarlenDynamicPersistentTileSchedulerILi128ELi96ELi256ELi128ELb0ELb1ELb1ELb1ELb0ELb1EEEEEEEEEvNT_6ParamsE,"a",@progbits
	.sectionflags	@""
	.align	4
.nv.constant0._ZN7cutlass13device_kernelIN5flash11enable_sm90INS1_16FlashAttnFwdSm90INS1_25CollectiveMainloopFwdSm90ILi2EN4cute5tupleIJNS5_1CILi1EEES8_S8_EEENS6_IJNS7_ILi128EEENS7_ILi96EEENS7_ILi64EEEEEELi256ENS_6half_tEfNS_4arch4Sm90ELb0ELb1ELb1ELb1ELb0ELb1ELb1ELb1ELb0ELb1ELb0ELb0EEENS1_21CollectiveEpilogueFwdINS6_IJSA_NS7_ILi256EEESB_EEES9_SE_SG_Li256ELb1ELb1ELb0ELb0EEENS1_36VarlenDynamicPersistentTileSchedulerILi128ELi96ELi256ELi128ELb0ELb1ELb1ELb1ELb0ELb1EEEEEEEEEvNT_6ParamsE:
	.zero		3584


//--------------------- .nv.constant0._ZN7cutlass13device_kernelIN5flash11enable_sm90INS1_16FlashAttnFwdSm90INS1_25CollectiveMainloopFwdSm90ILi2EN4cute5tupleIJNS5_1CILi1EEES8_S8_EEENS6_IJNS7_ILi128EEENS7_ILi96EEENS7_ILi64EEEEEELi256ENS_6half_tEfNS_4arch4Sm90ELb1ELb0ELb1ELb0ELb0ELb0ELb0ELb1ELb0ELb1ELb0ELb0EEENS1_21CollectiveEpilogueFwdINS6_IJSA_NS7_ILi256EEESB_EEES9_SE_SG_Li256ELb0ELb1ELb0ELb0EEENS1_30DynamicPersistentTileSchedulerILi256ELi128ELb0ELb1ELb1EEEEEEEEEvNT_6ParamsE --------------------------
	.section	.nv.constant0._ZN7cutlass13device_kernelIN5flash11enable_sm90INS1_16FlashAttnFwdSm90INS1_25CollectiveMainloopFwdSm90ILi2EN4cute5tupleIJNS5_1CILi1EEES8_S8_EEENS6_IJNS7_ILi128EEENS7_ILi96EEENS7_ILi64EEEEEELi256ENS_6half_tEfNS_4arch4Sm90ELb1ELb0ELb1ELb0ELb0ELb0ELb0ELb1ELb0ELb1ELb0ELb0EEENS1_21CollectiveEpilogueFwdINS6_IJSA_NS7_ILi256EEESB_EEES9_SE_SG_Li256ELb0ELb1ELb0ELb0EEENS1_30DynamicPersistentTileSchedulerILi256ELi128ELb0ELb1ELb1EEEEEEEEEvNT_6ParamsE,"a",@progbits
	.sectionflags	@""
	.align	4
.nv.constant0._ZN7cutlass13device_kernelIN5flash11enable_sm90INS1_16FlashAttnFwdSm90INS1_25CollectiveMainloopFwdSm90ILi2EN4cute5tupleIJNS5_1CILi1EEES8_S8_EEENS6_IJNS7_ILi128EEENS7_ILi96EEENS7_ILi64EEEEEELi256ENS_6half_tEfNS_4arch4Sm90ELb1ELb0ELb1ELb0ELb0ELb0ELb0ELb1ELb0ELb1ELb0ELb0EEENS1_21CollectiveEpilogueFwdINS6_IJSA_NS7_ILi256EEESB_EEES9_SE_SG_Li256ELb0ELb1ELb0ELb0EEENS1_30DynamicPersistentTileSchedulerILi256ELi128ELb0ELb1ELb1EEEEEEEEEvNT_6ParamsE:
	.zero		3328


//--------------------- .nv.constant0._ZN7cutlass13device_kernelIN5flash11enable_sm90INS1_16FlashAttnFwdSm90INS1_25CollectiveMainloopFwdSm90ILi2EN4cute5tupleIJNS5_1CILi1EEES8_S8_EEENS6_IJNS7_ILi128EEENS7_ILi96EEENS7_ILi64EEEEEELi256ENS_6half_tEfNS_4arch4Sm90ELb1ELb0ELb1ELb0ELb0ELb0ELb1ELb1ELb0ELb1ELb0ELb0EEENS1_21CollectiveEpilogueFwdINS6_IJSA_NS7_ILi256EEESB_EEES9_SE_SG_Li256ELb0ELb1ELb0ELb0EEENS1_30DynamicPersistentTileSchedulerILi256ELi128ELb0ELb1ELb1EEEEEEEEEvNT_6ParamsE --------------------------
	.section	.nv.constant0._ZN7cutlass13device_kernelIN5flash11enable_sm90INS1_16FlashAttnFwdSm90INS1_25CollectiveMainloopFwdSm90ILi2EN4cute5tupleIJNS5_1CILi1EEES8_S8_EEENS6_IJNS7_ILi128EEENS7_ILi96EEENS7_ILi64EEEEEELi256ENS_6half_tEfNS_4arch4Sm90ELb1ELb0ELb1ELb0ELb0ELb0ELb1ELb1ELb0ELb1ELb0ELb0EEENS1_21CollectiveEpilogueFwdINS6_IJSA_NS7_ILi256EEESB_EEES9_SE_SG_Li256ELb0ELb1ELb0ELb0EEENS1_30DynamicPersistentTileSchedulerILi256ELi128ELb0ELb1ELb1EEEEEEEEEvNT_6ParamsE,"a",@progbits
	.sectionflags	@""
	.align	4
.nv.constant0._ZN7cutlass13device_kernelIN5flash11enable_sm90INS1_16FlashAttnFwdSm90INS1_25CollectiveMainloopFwdSm90ILi2EN4cute5tupleIJNS5_1CILi1EEES8_S8_EEENS6_IJNS7_ILi128EEENS7_ILi96EEENS7_ILi64EEEEEELi256ENS_6half_tEfNS_4arch4Sm90ELb1ELb0ELb1ELb0ELb0ELb0ELb1ELb1ELb0ELb1ELb0ELb0EEENS1_21CollectiveEpilogueFwdINS6_IJSA_NS7_ILi256EEESB_EEES9_SE_SG_Li256ELb0ELb1ELb0ELb0EEENS1_30DynamicPersistentTileSchedulerILi256ELi128ELb0ELb1ELb1EEEEEEEEEvNT_6ParamsE:
	.zero		3584


//--------------------- .nv.constant0._ZN7cutlass13device_kernelIN5flash11enable_sm90INS1_16FlashAttnFwdSm90INS1_25CollectiveMainloopFwdSm90ILi2EN4cute5tupleIJNS5_1CILi1EEES8_S8_EEENS6_IJNS7_ILi128EEENS7_ILi96EEENS7_ILi64EEEEEELi256ENS_6half_tEfNS_4arch4Sm90ELb1ELb0ELb1ELb1ELb0ELb0ELb0ELb1ELb0ELb1ELb0ELb0EEENS1_21CollectiveEpilogueFwdINS6_IJSA_NS7_ILi256EEESB_EEES9_SE_SG_Li256ELb1ELb1ELb0ELb0EEENS1_36VarlenDynamicPersistentTileSchedulerILi128ELi96ELi256ELi128ELb0ELb1ELb1ELb1ELb1ELb1EEEEEEEEEvNT_6ParamsE --------------------------
	.section	.nv.constant0._ZN7cutlass13device_kernelIN5flash11enable_sm90INS1_16FlashAttnFwdSm90INS1_25CollectiveMainloopFwdSm90ILi2EN4cute5tupleIJNS5_1CILi1EEES8_S8_EEENS6_IJNS7_ILi128EEENS7_ILi96EEENS7_ILi64EEEEEELi256ENS_6half_tEfNS_4arch4Sm90ELb1ELb0ELb1ELb1ELb0ELb0ELb0ELb1ELb0ELb1ELb0ELb0EEENS1_21CollectiveEpilogueFwdINS6_IJSA_NS7_ILi256EEESB_EEES9_SE_SG_Li256ELb1ELb1ELb0ELb0EEENS1_36VarlenDynamicPersistentTileSchedulerILi128ELi96ELi256ELi128ELb0ELb1ELb1ELb1ELb1ELb1EEEEEEEEEvNT_6ParamsE,"a",@progbits
	.sectionflags	@""
	.align	4
.nv.constant0._ZN7cutlass13device_kernelIN5flash11enable_sm90INS1_16FlashAttnFwdSm90INS1_25CollectiveMainloopFwdSm90ILi2EN4cute5tupleIJNS5_1CILi1EEES8_S8_EEENS6_IJNS7_ILi128EEENS7_ILi96EEENS7_ILi64EEEEEELi256ENS_6half_tEfNS_4arch4Sm90ELb1ELb0ELb1ELb1ELb0ELb0ELb0ELb1ELb0ELb1ELb0ELb0EEENS1_21CollectiveEpilogueFwdINS6_IJSA_NS7_ILi256EEESB_EEES9_SE_SG_Li256ELb1ELb1ELb0ELb0EEENS1_36VarlenDynamicPersistentTileSchedulerILi128ELi96ELi256ELi128ELb0ELb1ELb1ELb1ELb1ELb1EEEEEEEEEvNT_6ParamsE:
	.zero		3328


//--------------------- .nv.constant0._ZN7cutlass13device_kernelIN5flash11enable_sm90INS1_16FlashAttnFwdSm90INS1_25CollectiveMainloopFwdSm90ILi2EN4cute5tupleIJNS5_1CILi1EEES8_S8_EEENS6_IJNS7_ILi128EEENS7_ILi96EEENS7_ILi64EEEEEELi256ENS_6half_tEfNS_4arch4Sm90ELb1ELb0ELb1ELb1ELb0ELb1ELb0ELb1ELb0ELb1ELb0ELb0EEENS1_21CollectiveEpilogueFwdINS6_IJSA_NS7_ILi256EEESB_EEES9_SE_SG_Li256ELb1ELb1ELb0ELb0EEENS1_36VarlenDynamicPersistentTileSchedulerILi128ELi96ELi256ELi128ELb0ELb1ELb1ELb1ELb1ELb1EEEEEEEEEvNT_6ParamsE --------------------------
	.section	.nv.constant0._ZN7cutlass13device_kernelIN5flash11enable_sm90INS1_16FlashAttnFwdSm90INS1_25CollectiveMainloopFwdSm90ILi2EN4cute5tupleIJNS5_1CILi1EEES8_S8_EEENS6_IJNS7_ILi128EEENS7_ILi96EEENS7_ILi64EEEEEELi256ENS_6half_tEfNS_4arch4Sm90ELb1ELb0ELb1ELb1ELb0ELb1ELb0ELb1ELb0ELb1ELb0ELb0EEENS1_21CollectiveEpilogueFwdINS6_IJSA_NS7_ILi256EEESB_EEES9_SE_SG_Li256ELb1ELb1ELb0ELb0EEENS1_36VarlenDynamicPersistentTileSchedulerILi128ELi96ELi256ELi128ELb0ELb1ELb1ELb1ELb1ELb1EEEEEEEEEvNT_6ParamsE,"a",@progbits
	.sectionflags	@""
	.align	4
.nv.constant0._ZN7cutlass13device_kernelIN5flash11enable_sm90INS1_16FlashAttnFwdSm90INS1_25CollectiveMainloopFwdSm90ILi2EN4cute5tupleIJNS5_1CILi1EEES8_S8_EEENS6_IJNS7_ILi128EEENS7_ILi96EEENS7_ILi64EEEEEELi256ENS_6half_tEfNS_4arch4Sm90ELb1ELb0ELb1ELb1ELb0ELb1ELb0ELb1ELb0ELb1ELb0ELb0EEENS1_21CollectiveEpilogueFwdINS6_IJSA_NS7_ILi256EEESB_EEES9_SE_SG_Li256ELb1ELb1ELb0ELb0EEENS1_36VarlenDynamicPersistentTileSchedulerILi128ELi96ELi256ELi128ELb0ELb1ELb1ELb1ELb1ELb1EEEEEEEEEvNT_6ParamsE:
	.zero		3328


//--------------------- .nv.constant0._ZN7cutlass13device_kernelIN5flash11enable_sm90INS1_16FlashAttnFwdSm90INS1_25CollectiveMainloopFwdSm90ILi2EN4cute5tupleIJNS5_1CILi1EEES8_S8_EEENS6_IJNS7_ILi128EEENS7_ILi96EEENS7_ILi64EEEEEELi256ENS_6half_tEfNS_4arch4Sm90ELb1ELb0ELb1ELb1ELb0ELb0ELb1ELb1ELb0ELb1ELb0ELb0EEENS1_21CollectiveEpilogueFwdINS6_IJSA_NS7_ILi256EEESB_EEES9_SE_SG_Li256ELb1ELb1ELb0ELb0EEENS1_36VarlenDynamicPersistentTileSchedulerILi128ELi96ELi256ELi128ELb0ELb1ELb1ELb1ELb1ELb1EEEEEEEEEvNT_6ParamsE --------------------------
	.section	.nv.constant0._ZN7cutlass13device_kernelIN5flash11enable_sm90INS1_16FlashAttnFwdSm90INS1_25CollectiveMainloopFwdSm90ILi2EN4cute5tupleIJNS5_1CILi1EEES8_S8_EEENS6_IJNS7_ILi128EEENS7_ILi96EEENS7_ILi64EEEEEELi256ENS_6half_tEfNS_4arch4Sm90ELb1ELb0ELb1ELb1ELb0ELb0ELb1ELb1ELb0ELb1ELb0ELb0EEENS1_21CollectiveEpilogueFwdINS6_IJSA_NS7_ILi256EEESB_EEES9_SE_SG_Li256ELb1ELb1ELb0ELb0EEENS1_36VarlenDynamicPersistentTileSchedulerILi128ELi96ELi256ELi128ELb0ELb1ELb1ELb1ELb1ELb1EEEEEEEEEvNT_6ParamsE,"a",@progbits
	.sectionflags	@""
	.align	4
.nv.constant0._ZN7cutlass13device_kernelIN5flash11enable_sm90INS1_16FlashAttnFwdSm90INS1_25CollectiveMainloopFwdSm90ILi2EN4cute5tupleIJNS5_1CILi1EEES8_S8_EEENS6_IJNS7_ILi128EEENS7_ILi96EEENS7_ILi64EEEEEELi256ENS_6half_tEfNS_4arch4Sm90ELb1ELb0ELb1ELb1ELb0ELb0ELb1ELb1ELb0ELb1ELb0ELb0EEENS1_21CollectiveEpilogueFwdINS6_IJSA_NS7_ILi256EEESB_EEES9_SE_SG_Li256ELb1ELb1ELb0ELb0EEENS1_36VarlenDynamicPersistentTileSchedulerILi128ELi96ELi256ELi128ELb0ELb1ELb1ELb1ELb1ELb1EEEEEEEEEvNT_6ParamsE:
	.zero		3584


//--------------------- .nv.constant0._ZN7cutlass13device_kernelIN5flash11enable_sm90INS1_16FlashAttnFwdSm90INS1_25CollectiveMainloopFwdSm90ILi2EN4cute5tupleIJNS5_1CILi1EEES8_S8_EEENS6_IJNS7_ILi128EEENS7_ILi96EEENS7_ILi64EEEEEELi256ENS_6half_tEfNS_4arch4Sm90ELb1ELb0ELb1ELb1ELb0ELb1ELb1ELb1ELb0ELb1ELb0ELb0EEENS1_21CollectiveEpilogueFwdINS6_IJSA_NS7_ILi256EEESB_EEES9_SE_SG_Li256ELb1ELb1ELb0ELb0EEENS1_36VarlenDynamicPersistentTileSchedulerILi128ELi96ELi256ELi128ELb0ELb1ELb1ELb1ELb1ELb1EEEEEEEEEvNT_6ParamsE --------------------------
	.section	.nv.constant0._ZN7cutlass13device_kernelIN5flash11enable_sm90INS1_16FlashAttnFwdSm90INS1_25CollectiveMainloopFwdSm90ILi2EN4cute5tupleIJNS5_1CILi1EEES8_S8_EEENS6_IJNS7_ILi128EEENS7_ILi96EEENS7_ILi64EEEEEELi256ENS_6half_tEfNS_4arch4Sm90ELb1ELb0ELb1ELb1ELb0ELb1ELb1ELb1ELb0ELb1ELb0ELb0EEENS1_21CollectiveEpilogueFwdINS6_IJSA_NS7_ILi256EEESB_EEES9_SE_SG_Li256ELb1ELb1ELb0ELb0EEENS1_36VarlenDynamicPersistentTileSchedulerILi128ELi96ELi256ELi128ELb0ELb1ELb1ELb1ELb1ELb1EEEEEEEEEvNT_6ParamsE,"a",@progbits
	.sectionflags	@""
	.align	4
.nv.constant0._ZN7cutlass13device_kernelIN5flash11enable_sm90INS1_16FlashAttnFwdSm90INS1_25CollectiveMainloopFwdSm90ILi2EN4cute5tupleIJNS5_1CILi1EEES8_S8_EEENS6_IJNS7_ILi128EEENS7_ILi96EEENS7_ILi64EEEEEELi256ENS_6half_tEfNS_4arch4Sm90ELb1ELb0ELb1ELb1ELb0ELb1ELb1ELb1ELb0ELb1ELb0ELb0EEENS1_21CollectiveEpilogueFwdINS6_IJSA_NS7_ILi256EEESB_EEES9_SE_SG_Li256ELb1ELb1ELb0ELb0EEENS1_36VarlenDynamicPersistentTileSchedulerILi128ELi96ELi256ELi128ELb0ELb1ELb1ELb1ELb1ELb1EEEEEEEEEvNT_6ParamsE:
	.zero		3584


//--------------------- SYMBOLS --------------------------

	.type		.nv.reservedSmem.offset0,@object
	.size		.nv.reservedSmem.offset0,0x4
	.type		__assertfail,@function
